	.target	sm_100a

	.elftype	@"ET_EXEC"


//--------------------- .note.nv.tkinfo           --------------------------
	.section	.note.nv.tkinfo,"",@"SHT_NOTE"
	.sectionflags	@"SHF_NOTE_NV_TKINFO"
	.tkinfo
        /*0018*/ 	.word	0x00000002
        /*0030*/ 	.string	""
        /*0030*/ 	.string	"ptxas"
        /*0030*/ 	.string	"Cuda compilation tools, release 13.0, V13.0.88"
        /*0030*/ 	.string	"Build cuda_13.0.r13.0/compiler.36424714_0"
        /*0030*/ 	.string	"-arch sm_100a -m 64 "



//--------------------- .note.nv.cuinfo           --------------------------
	.section	.note.nv.cuinfo,"",@"SHT_NOTE"
	.sectionflags	@"SHF_NOTE_NV_CUINFO"
        /*0018*/ 	.short	0x0002
        /*001a*/ 	.short	0x0064
        /*001c*/ 	.short	0x0082
	.zero		2


//--------------------- .nv.info                  --------------------------
	.section	.nv.info,"",@"SHT_CUDA_INFO"
	.align	4


	//----- nvinfo : EIATTR_REGCOUNT
	.align		4
        /*0000*/ 	.byte	0x04, 0x2f
        /*0002*/ 	.short	(.L_10 - .L_9)
	.align		4
.L_9:
        /*0004*/ 	.word	index@(_ZN10layer_norm31ln_parallel_residual_fwd_kernelINS_13Kernel_traitsIfffffjLj4096ELj1ELj1ELj4ELj16ENS_18Kernel_traits_baseILj4096EfffffjLj128EEEEELb1ELb1ELb1EEEvNS_9FwdParamsE)
        /*0008*/ 	.word	0x000000a7


	//----- nvinfo : EIATTR_FRAME_SIZE
	.align		4
.L_10:
        /*000c*/ 	.byte	0x04, 0x11
        /*000e*/ 	.short	(.L_12 - .L_11)
	.align		4
.L_11:
        /*0010*/ 	.word	index@(_ZN10layer_norm31ln_parallel_residual_fwd_kernelINS_13Kernel_traitsIfffffjLj4096ELj1ELj1ELj4ELj16ENS_18Kernel_traits_baseILj4096EfffffjLj128EEEEELb1ELb1ELb1EEEvNS_9FwdParamsE)
        /*0014*/ 	.word	0x00000000


	//----- nvinfo : EIATTR_REGCOUNT
	.align		4
.L_12:
        /*0018*/ 	.byte	0x04, 0x2f
        /*001a*/ 	.short	(.L_14 - .L_13)
	.align		4
.L_13:
        /*001c*/ 	.word	index@(_ZN10layer_norm31ln_parallel_residual_fwd_kernelINS_13Kernel_traitsIfffffjLj4096ELj1ELj1ELj4ELj16ENS_18Kernel_traits_baseILj4096EfffffjLj128EEEEELb1ELb1ELb0EEEvNS_9FwdParamsE)
        /*0020*/ 	.word	0x00000094


	//----- nvinfo : EIATTR_FRAME_SIZE
	.align		4
.L_14:
        /*0024*/ 	.byte	0x04, 0x11
        /*0026*/ 	.short	(.L_16 - .L_15)
	.align		4
.L_15:
        /*0028*/ 	.word	index@(_ZN10layer_norm31ln_parallel_residual_fwd_kernelINS_13Kernel_traitsIfffffjLj4096ELj1ELj1ELj4ELj16ENS_18Kernel_traits_baseILj4096EfffffjLj128EEEEELb1ELb1ELb0EEEvNS_9FwdParamsE)
        /*002c*/ 	.word	0x00000000


	//----- nvinfo : EIATTR_REGCOUNT
	.align		4
.L_16:
        /*0030*/ 	.byte	0x04, 0x2f
        /*0032*/ 	.short	(.L_18 - .L_17)
	.align		4
.L_17:
        /*0034*/ 	.word	index@(_ZN10layer_norm31ln_parallel_residual_fwd_kernelINS_13Kernel_traitsIfffffjLj4096ELj1ELj1ELj4ELj16ENS_18Kernel_traits_baseILj4096EfffffjLj128EEEEELb1ELb0ELb1EEEvNS_9FwdParamsE)
        /*0038*/ 	.word	0x000000f6


	//----- nvinfo : EIATTR_FRAME_SIZE
	.align		4
.L_18:
        /*003c*/ 	.byte	0x04, 0x11
        /*003e*/ 	.short	(.L_20 - .L_19)
	.align		4
.L_19:
        /*0040*/ 	.word	index@(_ZN10layer_norm31ln_parallel_residual_fwd_kernelINS_13Kernel_traitsIfffffjLj4096ELj1ELj1ELj4ELj16ENS_18Kernel_traits_baseILj4096EfffffjLj128EEEEELb1ELb0ELb1EEEvNS_9FwdParamsE)
        /*0044*/ 	.word	0x00000000


	//----- nvinfo : EIATTR_REGCOUNT
	.align		4
.L_20:
        /*0048*/ 	.byte	0x04, 0x2f
        /*004a*/ 	.short	(.L_22 - .L_21)
	.align		4
.L_21:
        /*004c*/ 	.word	index@(_ZN10layer_norm31ln_parallel_residual_fwd_kernelINS_13Kernel_traitsIfffffjLj4096ELj1ELj1ELj4ELj16ENS_18Kernel_traits_baseILj4096EfffffjLj128EEEEELb1ELb0ELb0EEEvNS_9FwdParamsE)
        /*0050*/ 	.word	0x000000d2


	//----- nvinfo : EIATTR_FRAME_SIZE
	.align		4
.L_22:
        /*0054*/ 	.byte	0x04, 0x11
        /*0056*/ 	.short	(.L_24 - .L_23)
	.align		4
.L_23:
        /*0058*/ 	.word	index@(_ZN10layer_norm31ln_parallel_residual_fwd_kernelINS_13Kernel_traitsIfffffjLj4096ELj1ELj1ELj4ELj16ENS_18Kernel_traits_baseILj4096EfffffjLj128EEEEELb1ELb0ELb0EEEvNS_9FwdParamsE)
        /*005c*/ 	.word	0x00000000


	//----- nvinfo : EIATTR_REGCOUNT
	.align		4
.L_24:
        /*0060*/ 	.byte	0x04, 0x2f
        /*0062*/ 	.short	(.L_26 - .L_25)
	.align		4
.L_25:
        /*0064*/ 	.word	index@(_ZN10layer_norm31ln_parallel_residual_fwd_kernelINS_13Kernel_traitsIfffffjLj4096ELj1ELj1ELj4ELj16ENS_18Kernel_traits_baseILj4096EfffffjLj128EEEEELb0ELb1ELb1EEEvNS_9FwdParamsE)
        /*0068*/ 	.word	0x00000080


	//----- nvinfo : EIATTR_FRAME_SIZE
	.align		4
.L_26:
        /*006c*/ 	.byte	0x04, 0x11
        /*006e*/ 	.short	(.L_28 - .L_27)
	.align		4
.L_27:
        /*0070*/ 	.word	index@(_ZN10layer_norm31ln_parallel_residual_fwd_kernelINS_13Kernel_traitsIfffffjLj4096ELj1ELj1ELj4ELj16ENS_18Kernel_traits_baseILj4096EfffffjLj128EEEEELb0ELb1ELb1EEEvNS_9FwdParamsE)
        /*0074*/ 	.word	0x00000000


	//----- nvinfo : EIATTR_REGCOUNT
	.align		4
.L_28:
        /*0078*/ 	.byte	0x04, 0x2f
        /*007a*/ 	.short	(.L_30 - .L_29)
	.align		4
.L_29:
        /*007c*/ 	.word	index@(_ZN10layer_norm31ln_parallel_residual_fwd_kernelINS_13Kernel_traitsIfffffjLj4096ELj1ELj1ELj4ELj16ENS_18Kernel_traits_baseILj4096EfffffjLj128EEEEELb0ELb1ELb0EEEvNS_9FwdParamsE)
        /*0080*/ 	.word	0x00000080


	//----- nvinfo : EIATTR_FRAME_SIZE
	.align		4
.L_30:
        /*0084*/ 	.byte	0x04, 0x11
        /*0086*/ 	.short	(.L_32 - .L_31)
	.align		4
.L_31:
        /*0088*/ 	.word	index@(_ZN10layer_norm31ln_parallel_residual_fwd_kernelINS_13Kernel_traitsIfffffjLj4096ELj1ELj1ELj4ELj16ENS_18Kernel_traits_baseILj4096EfffffjLj128EEEEELb0ELb1ELb0EEEvNS_9FwdParamsE)
        /*008c*/ 	.word	0x00000000


	//----- nvinfo : EIATTR_REGCOUNT
	.align		4
.L_32:
        /*0090*/ 	.byte	0x04, 0x2f
        /*0092*/ 	.short	(.L_34 - .L_33)
	.align		4
.L_33:
        /*0094*/ 	.word	index@(_ZN10layer_norm31ln_parallel_residual_fwd_kernelINS_13Kernel_traitsIfffffjLj4096ELj1ELj1ELj4ELj16ENS_18Kernel_traits_baseILj4096EfffffjLj128EEEEELb0ELb0ELb1EEEvNS_9FwdParamsE)
        /*0098*/ 	.word	0x000000ea


	//----- nvinfo : EIATTR_FRAME_SIZE
	.align		4
.L_34:
        /*009c*/ 	.byte	0x04, 0x11
        /*009e*/ 	.short	(.L_36 - .L_35)
	.align		4
.L_35:
        /*00a0*/ 	.word	index@(_ZN10layer_norm31ln_parallel_residual_fwd_kernelINS_13Kernel_traitsIfffffjLj4096ELj1ELj1ELj4ELj16ENS_18Kernel_traits_baseILj4096EfffffjLj128EEEEELb0ELb0ELb1EEEvNS_9FwdParamsE)
        /*00a4*/ 	.word	0x00000000


	//----- nvinfo : EIATTR_REGCOUNT
	.align		4
.L_36:
        /*00a8*/ 	.byte	0x04, 0x2f
        /*00aa*/ 	.short	(.L_38 - .L_37)
	.align		4
.L_37:
        /*00ac*/ 	.word	index@(_ZN10layer_norm31ln_parallel_residual_fwd_kernelINS_13Kernel_traitsIfffffjLj4096ELj1ELj1ELj4ELj16ENS_18Kernel_traits_baseILj4096EfffffjLj128EEEEELb0ELb0ELb0EEEvNS_9FwdParamsE)
        /*00b0*/ 	.word	0x000000de


	//----- nvinfo : EIATTR_FRAME_SIZE
	.align		4
.L_38:
        /*00b4*/ 	.byte	0x04, 0x11
        /*00b6*/ 	.short	(.L_40 - .L_39)
	.align		4
.L_39:
        /*00b8*/ 	.word	index@(_ZN10layer_norm31ln_parallel_residual_fwd_kernelINS_13Kernel_traitsIfffffjLj4096ELj1ELj1ELj4ELj16ENS_18Kernel_traits_baseILj4096EfffffjLj128EEEEELb0ELb0ELb0EEEvNS_9FwdParamsE)
        /*00bc*/ 	.word	0x00000000


	//----- nvinfo : EIATTR_REGCOUNT
	.align		4
.L_40:
        /*00c0*/ 	.byte	0x04, 0x2f
        /*00c2*/ 	.short	(.L_42 - .L_41)
	.align		4
.L_41:
        /*00c4*/ 	.word	index@(_ZN10layer_norm31ln_parallel_residual_fwd_kernelINS_13Kernel_traitsI6__halfffffjLj4096ELj1ELj1ELj4ELj16ENS_18Kernel_traits_baseILj4096ES2_ffffjLj128EEEEELb1ELb1ELb1EEEvNS_9FwdParamsE)
        /*00c8*/ 	.word	0x000000a7


	//----- nvinfo : EIATTR_FRAME_SIZE
	.align		4
.L_42:
        /*00cc*/ 	.byte	0x04, 0x11
        /*00ce*/ 	.short	(.L_44 - .L_43)
	.align		4
.L_43:
        /*00d0*/ 	.word	index@(_ZN10layer_norm31ln_parallel_residual_fwd_kernelINS_13Kernel_traitsI6__halfffffjLj4096ELj1ELj1ELj4ELj16ENS_18Kernel_traits_baseILj4096ES2_ffffjLj128EEEEELb1ELb1ELb1EEEvNS_9FwdParamsE)
        /*00d4*/ 	.word	0x00000000


	//----- nvinfo : EIATTR_REGCOUNT
	.align		4
.L_44:
        /*00d8*/ 	.byte	0x04, 0x2f
        /*00da*/ 	.short	(.L_46 - .L_45)
	.align		4
.L_45:
        /*00dc*/ 	.word	index@(_ZN10layer_norm31ln_parallel_residual_fwd_kernelINS_13Kernel_traitsI6__halfffffjLj4096ELj1ELj1ELj4ELj16ENS_18Kernel_traits_baseILj4096ES2_ffffjLj128EEEEELb1ELb1ELb0EEEvNS_9FwdParamsE)
        /*00e0*/ 	.word	0x0000007e


	//----- nvinfo : EIATTR_FRAME_SIZE
	.align		4
.L_46:
        /*00e4*/ 	.byte	0x04, 0x11
        /*00e6*/ 	.short	(.L_48 - .L_47)
	.align		4
.L_47:
        /*00e8*/ 	.word	index@(_ZN10layer_norm31ln_parallel_residual_fwd_kernelINS_13Kernel_traitsI6__halfffffjLj4096ELj1ELj1ELj4ELj16ENS_18Kernel_traits_baseILj4096ES2_ffffjLj128EEEEELb1ELb1ELb0EEEvNS_9FwdParamsE)
        /*00ec*/ 	.word	0x00000000


	//----- nvinfo : EIATTR_REGCOUNT
	.align		4
.L_48:
        /*00f0*/ 	.byte	0x04, 0x2f
        /*00f2*/ 	.short	(.L_50 - .L_49)
	.align		4
.L_49:
        /*00f4*/ 	.word	index@(_ZN10layer_norm31ln_parallel_residual_fwd_kernelINS_13Kernel_traitsI6__halfffffjLj4096ELj1ELj1ELj4ELj16ENS_18Kernel_traits_baseILj4096ES2_ffffjLj128EEEEELb1ELb0ELb1EEEvNS_9FwdParamsE)
        /*00f8*/ 	.word	0x000000d5


	//----- nvinfo : EIATTR_FRAME_SIZE
	.align		4
.L_50:
        /*00fc*/ 	.byte	0x04, 0x11
        /*00fe*/ 	.short	(.L_52 - .L_51)
	.align		4
.L_51:
        /*0100*/ 	.word	index@(_ZN10layer_norm31ln_parallel_residual_fwd_kernelINS_13Kernel_traitsI6__halfffffjLj4096ELj1ELj1ELj4ELj16ENS_18Kernel_traits_baseILj4096ES2_ffffjLj128EEEEELb1ELb0ELb1EEEvNS_9FwdParamsE)
        /*0104*/ 	.word	0x00000000


	//----- nvinfo : EIATTR_REGCOUNT
	.align		4
.L_52:
        /*0108*/ 	.byte	0x04, 0x2f
        /*010a*/ 	.short	(.L_54 - .L_53)
	.align		4
.L_53:
        /*010c*/ 	.word	index@(_ZN10layer_norm31ln_parallel_residual_fwd_kernelINS_13Kernel_traitsI6__halfffffjLj4096ELj1ELj1ELj4ELj16ENS_18Kernel_traits_baseILj4096ES2_ffffjLj128EEEEELb1ELb0ELb0EEEvNS_9FwdParamsE)
        /*0110*/ 	.word	0x000000a8


	//----- nvinfo : EIATTR_FRAME_SIZE
	.align		4
.L_54:
        /*0114*/ 	.byte	0x04, 0x11
        /*0116*/ 	.short	(.L_56 - .L_55)
	.align		4
.L_55:
        /*0118*/ 	.word	index@(_ZN10layer_norm31ln_parallel_residual_fwd_kernelINS_13Kernel_traitsI6__halfffffjLj4096ELj1ELj1ELj4ELj16ENS_18Kernel_traits_baseILj4096ES2_ffffjLj128EEEEELb1ELb0ELb0EEEvNS_9FwdParamsE)
        /*011c*/ 	.word	0x00000000


	//----- nvinfo : EIATTR_REGCOUNT
	.align		4
.L_56:
        /*0120*/ 	.byte	0x04, 0x2f
        /*0122*/ 	.short	(.L_58 - .L_57)
	.align		4
.L_57:
        /*0124*/ 	.word	index@(_ZN10layer_norm31ln_parallel_residual_fwd_kernelINS_13Kernel_traitsI6__halfffffjLj4096ELj1ELj1ELj4ELj16ENS_18Kernel_traits_baseILj4096ES2_ffffjLj128EEEEELb0ELb1ELb1EEEvNS_9FwdParamsE)
        /*0128*/ 	.word	0x0000007e


	//----- nvinfo : EIATTR_FRAME_SIZE
	.align		4
.L_58:
        /*012c*/ 	.byte	0x04, 0x11
        /*012e*/ 	.short	(.L_60 - .L_59)
	.align		4
.L_59:
        /*0130*/ 	.word	index@(_ZN10layer_norm31ln_parallel_residual_fwd_kernelINS_13Kernel_traitsI6__halfffffjLj4096ELj1ELj1ELj4ELj16ENS_18Kernel_traits_baseILj4096ES2_ffffjLj128EEEEELb0ELb1ELb1EEEvNS_9FwdParamsE)
        /*0134*/ 	.word	0x00000000


	//----- nvinfo : EIATTR_REGCOUNT
	.align		4
.L_60:
        /*0138*/ 	.byte	0x04, 0x2f
        /*013a*/ 	.short	(.L_62 - .L_61)
	.align		4
.L_61:
        /*013c*/ 	.word	index@(_ZN10layer_norm31ln_parallel_residual_fwd_kernelINS_13Kernel_traitsI6__halfffffjLj4096ELj1ELj1ELj4ELj16ENS_18Kernel_traits_baseILj4096ES2_ffffjLj128EEEEELb0ELb1ELb0EEEvNS_9FwdParamsE)
        /*0140*/ 	.word	0x0000007e


	//----- nvinfo : EIATTR_FRAME_SIZE
	.align		4
.L_62:
        /*0144*/ 	.byte	0x04, 0x11
        /*0146*/ 	.short	(.L_64 - .L_63)
	.align		4
.L_63:
        /*0148*/ 	.word	index@(_ZN10layer_norm31ln_parallel_residual_fwd_kernelINS_13Kernel_traitsI6__halfffffjLj4096ELj1ELj1ELj4ELj16ENS_18Kernel_traits_baseILj4096ES2_ffffjLj128EEEEELb0ELb1ELb0EEEvNS_9FwdParamsE)
        /*014c*/ 	.word	0x00000000


	//----- nvinfo : EIATTR_REGCOUNT
	.align		4
.L_64:
        /*0150*/ 	.byte	0x04, 0x2f
        /*0152*/ 	.short	(.L_66 - .L_65)
	.align		4
.L_65:
        /*0154*/ 	.word	index@(_ZN10layer_norm31ln_parallel_residual_fwd_kernelINS_13Kernel_traitsI6__halfffffjLj4096ELj1ELj1ELj4ELj16ENS_18Kernel_traits_baseILj4096ES2_ffffjLj128EEEEELb0ELb0ELb1EEEvNS_9FwdParamsE)
        /*0158*/ 	.word	0x000000a4


	//----- nvinfo : EIATTR_FRAME_SIZE
	.align		4
.L_66:
        /*015c*/ 	.byte	0x04, 0x11
        /*015e*/ 	.short	(.L_68 - .L_67)
	.align		4
.L_67:
        /*0160*/ 	.word	index@(_ZN10layer_norm31ln_parallel_residual_fwd_kernelINS_13Kernel_traitsI6__halfffffjLj4096ELj1ELj1ELj4ELj16ENS_18Kernel_traits_baseILj4096ES2_ffffjLj128EEEEELb0ELb0ELb1EEEvNS_9FwdParamsE)
        /*0164*/ 	.word	0x00000000


	//----- nvinfo : EIATTR_REGCOUNT
	.align		4
.L_68:
        /*0168*/ 	.byte	0x04, 0x2f
        /*016a*/ 	.short	(.L_70 - .L_69)
	.align		4
.L_69:
        /*016c*/ 	.word	index@(_ZN10layer_norm31ln_parallel_residual_fwd_kernelINS_13Kernel_traitsI6__halfffffjLj4096ELj1ELj1ELj4ELj16ENS_18Kernel_traits_baseILj4096ES2_ffffjLj128EEEEELb0ELb0ELb0EEEvNS_9FwdParamsE)
        /*0170*/ 	.word	0x0000009a


	//----- nvinfo : EIATTR_FRAME_SIZE
	.align		4
.L_70:
        /*0174*/ 	.byte	0x04, 0x11
        /*0176*/ 	.short	(.L_72 - .L_71)
	.align		4
.L_71:
        /*0178*/ 	.word	index@(_ZN10layer_norm31ln_parallel_residual_fwd_kernelINS_13Kernel_traitsI6__halfffffjLj4096ELj1ELj1ELj4ELj16ENS_18Kernel_traits_baseILj4096ES2_ffffjLj128EEEEELb0ELb0ELb0EEEvNS_9FwdParamsE)
        /*017c*/ 	.word	0x00000000


	//----- nvinfo : EIATTR_REGCOUNT
	.align		4
.L_72:
        /*0180*/ 	.byte	0x04, 0x2f
        /*0182*/ 	.short	(.L_74 - .L_73)
	.align		4
.L_73:
        /*0184*/ 	.word	index@(_ZN10layer_norm31ln_parallel_residual_fwd_kernelINS_13Kernel_traitsIf6__halffS2_fjLj4096ELj1ELj1ELj4ELj16ENS_18Kernel_traits_baseILj4096EfS2_fS2_fjLj128EEEEELb1ELb1ELb1EEEvNS_9FwdParamsE)
        /*0188*/ 	.word	0x000000a7


	//----- nvinfo : EIATTR_FRAME_SIZE
	.align		4
.L_74:
        /*018c*/ 	.byte	0x04, 0x11
        /*018e*/ 	.short	(.L_76 - .L_75)
	.align		4
.L_75:
        /*0190*/ 	.word	index@(_ZN10layer_norm31ln_parallel_residual_fwd_kernelINS_13Kernel_traitsIf6__halffS2_fjLj4096ELj1ELj1ELj4ELj16ENS_18Kernel_traits_baseILj4096EfS2_fS2_fjLj128EEEEELb1ELb1ELb1EEEvNS_9FwdParamsE)
        /*0194*/ 	.word	0x00000000


	//----- nvinfo : EIATTR_REGCOUNT
	.align		4
.L_76:
        /*0198*/ 	.byte	0x04, 0x2f
        /*019a*/ 	.short	(.L_78 - .L_77)
	.align		4
.L_77:
        /*019c*/ 	.word	index@(_ZN10layer_norm31ln_parallel_residual_fwd_kernelINS_13Kernel_traitsIf6__halffS2_fjLj4096ELj1ELj1ELj4ELj16ENS_18Kernel_traits_baseILj4096EfS2_fS2_fjLj128EEEEELb1ELb1ELb0EEEvNS_9FwdParamsE)
        /*01a0*/ 	.word	0x0000009a


	//----- nvinfo : EIATTR_FRAME_SIZE
	.align		4
.L_78:
        /*01a4*/ 	.byte	0x04, 0x11
        /*01a6*/ 	.short	(.L_80 - .L_79)
	.align		4
.L_79:
        /*01a8*/ 	.word	index@(_ZN10layer_norm31ln_parallel_residual_fwd_kernelINS_13Kernel_traitsIf6__halffS2_fjLj4096ELj1ELj1ELj4ELj16ENS_18Kernel_traits_baseILj4096EfS2_fS2_fjLj128EEEEELb1ELb1ELb0EEEvNS_9FwdParamsE)
        /*01ac*/ 	.word	0x00000000


	//----- nvinfo : EIATTR_REGCOUNT
	.align		4
.L_80:
        /*01b0*/ 	.byte	0x04, 0x2f
        /*01b2*/ 	.short	(.L_82 - .L_81)
	.align		4
.L_81:
        /*01b4*/ 	.word	index@(_ZN10layer_norm31ln_parallel_residual_fwd_kernelINS_13Kernel_traitsIf6__halffS2_fjLj4096ELj1ELj1ELj4ELj16ENS_18Kernel_traits_baseILj4096EfS2_fS2_fjLj128EEEEELb1ELb0ELb1EEEvNS_9FwdParamsE)
        /*01b8*/ 	.word	0x000000f7


	//----- nvinfo : EIATTR_FRAME_SIZE
	.align		4
.L_82:
        /*01bc*/ 	.byte	0x04, 0x11
        /*01be*/ 	.short	(.L_84 - .L_83)
	.align		4
.L_83:
        /*01c0*/ 	.word	index@(_ZN10layer_norm31ln_parallel_residual_fwd_kernelINS_13Kernel_traitsIf6__halffS2_fjLj4096ELj1ELj1ELj4ELj16ENS_18Kernel_traits_baseILj4096EfS2_fS2_fjLj128EEEEELb1ELb0ELb1EEEvNS_9FwdParamsE)
        /*01c4*/ 	.word	0x00000000


	//----- nvinfo : EIATTR_REGCOUNT
	.align		4
.L_84:
        /*01c8*/ 	.byte	0x04, 0x2f
        /*01ca*/ 	.short	(.L_86 - .L_85)
	.align		4
.L_85:
        /*01cc*/ 	.word	index@(_ZN10layer_norm31ln_parallel_residual_fwd_kernelINS_13Kernel_traitsIf6__halffS2_fjLj4096ELj1ELj1ELj4ELj16ENS_18Kernel_traits_baseILj4096EfS2_fS2_fjLj128EEEEELb1ELb0ELb0EEEvNS_9FwdParamsE)
        /*01d0*/ 	.word	0x000000de


	//----- nvinfo : EIATTR_FRAME_SIZE
	.align		4
.L_86:
        /*01d4*/ 	.byte	0x04, 0x11
        /*01d6*/ 	.short	(.L_88 - .L_87)
	.align		4
.L_87:
        /*01d8*/ 	.word	index@(_ZN10layer_norm31ln_parallel_residual_fwd_kernelINS_13Kernel_traitsIf6__halffS2_fjLj4096ELj1ELj1ELj4ELj16ENS_18Kernel_traits_baseILj4096EfS2_fS2_fjLj128EEEEELb1ELb0ELb0EEEvNS_9FwdParamsE)
        /*01dc*/ 	.word	0x00000000


	//----- nvinfo : EIATTR_REGCOUNT
	.align		4
.L_88:
        /*01e0*/ 	.byte	0x04, 0x2f
        /*01e2*/ 	.short	(.L_90 - .L_89)
	.align		4
.L_89:
        /*01e4*/ 	.word	index@(_ZN10layer_norm31ln_parallel_residual_fwd_kernelINS_13Kernel_traitsIf6__halffS2_fjLj4096ELj1ELj1ELj4ELj16ENS_18Kernel_traits_baseILj4096EfS2_fS2_fjLj128EEEEELb0ELb1ELb1EEEvNS_9FwdParamsE)
        /*01e8*/ 	.word	0x00000082


	//----- nvinfo : EIATTR_FRAME_SIZE
	.align		4
.L_90:
        /*01ec*/ 	.byte	0x04, 0x11
        /*01ee*/ 	.short	(.L_92 - .L_91)
	.align		4
.L_91:
        /*01f0*/ 	.word	index@(_ZN10layer_norm31ln_parallel_residual_fwd_kernelINS_13Kernel_traitsIf6__halffS2_fjLj4096ELj1ELj1ELj4ELj16ENS_18Kernel_traits_baseILj4096EfS2_fS2_fjLj128EEEEELb0ELb1ELb1EEEvNS_9FwdParamsE)
        /*01f4*/ 	.word	0x00000000


	//----- nvinfo : EIATTR_REGCOUNT
	.align		4
.L_92:
        /*01f8*/ 	.byte	0x04, 0x2f
        /*01fa*/ 	.short	(.L_94 - .L_93)
	.align		4
.L_93:
        /*01fc*/ 	.word	index@(_ZN10layer_norm31ln_parallel_residual_fwd_kernelINS_13Kernel_traitsIf6__halffS2_fjLj4096ELj1ELj1ELj4ELj16ENS_18Kernel_traits_baseILj4096EfS2_fS2_fjLj128EEEEELb0ELb1ELb0EEEvNS_9FwdParamsE)
        /*0200*/ 	.word	0x00000080


	//----- nvinfo : EIATTR_FRAME_SIZE
	.align		4
.L_94:
        /*0204*/ 	.byte	0x04, 0x11
        /*0206*/ 	.short	(.L_96 - .L_95)
	.align		4
.L_95:
        /*0208*/ 	.word	index@(_ZN10layer_norm31ln_parallel_residual_fwd_kernelINS_13Kernel_traitsIf6__halffS2_fjLj4096ELj1ELj1ELj4ELj16ENS_18Kernel_traits_baseILj4096EfS2_fS2_fjLj128EEEEELb0ELb1ELb0EEEvNS_9FwdParamsE)
        /*020c*/ 	.word	0x00000000


	//----- nvinfo : EIATTR_REGCOUNT
	.align		4
.L_96:
        /*0210*/ 	.byte	0x04, 0x2f
        /*0212*/ 	.short	(.L_98 - .L_97)
	.align		4
.L_97:
        /*0214*/ 	.word	index@(_ZN10layer_norm31ln_parallel_residual_fwd_kernelINS_13Kernel_traitsIf6__halffS2_fjLj4096ELj1ELj1ELj4ELj16ENS_18Kernel_traits_baseILj4096EfS2_fS2_fjLj128EEEEELb0ELb0ELb1EEEvNS_9FwdParamsE)
        /*0218*/ 	.word	0x000000eb


	//----- nvinfo : EIATTR_FRAME_SIZE
	.align		4
.L_98:
        /*021c*/ 	.byte	0x04, 0x11
        /*021e*/ 	.short	(.L_100 - .L_99)
	.align		4
.L_99:
        /*0220*/ 	.word	index@(_ZN10layer_norm31ln_parallel_residual_fwd_kernelINS_13Kernel_traitsIf6__halffS2_fjLj4096ELj1ELj1ELj4ELj16ENS_18Kernel_traits_baseILj4096EfS2_fS2_fjLj128EEEEELb0ELb0ELb1EEEvNS_9FwdParamsE)
        /*0224*/ 	.word	0x00000000


	//----- nvinfo : EIATTR_REGCOUNT
	.align		4
.L_100:
        /*0228*/ 	.byte	0x04, 0x2f
        /*022a*/ 	.short	(.L_102 - .L_101)
	.align		4
.L_101:
        /*022c*/ 	.word	index@(_ZN10layer_norm31ln_parallel_residual_fwd_kernelINS_13Kernel_traitsIf6__halffS2_fjLj4096ELj1ELj1ELj4ELj16ENS_18Kernel_traits_baseILj4096EfS2_fS2_fjLj128EEEEELb0ELb0ELb0EEEvNS_9FwdParamsE)
        /*0230*/ 	.word	0x000000cb


	//----- nvinfo : EIATTR_FRAME_SIZE
	.align		4
.L_102:
        /*0234*/ 	.byte	0x04, 0x11
        /*0236*/ 	.short	(.L_104 - .L_103)
	.align		4
.L_103:
        /*0238*/ 	.word	index@(_ZN10layer_norm31ln_parallel_residual_fwd_kernelINS_13Kernel_traitsIf6__halffS2_fjLj4096ELj1ELj1ELj4ELj16ENS_18Kernel_traits_baseILj4096EfS2_fS2_fjLj128EEEEELb0ELb0ELb0EEEvNS_9FwdParamsE)
        /*023c*/ 	.word	0x00000000


	//----- nvinfo : EIATTR_REGCOUNT
	.align		4
.L_104:
        /*0240*/ 	.byte	0x04, 0x2f
        /*0242*/ 	.short	(.L_106 - .L_105)
	.align		4
.L_105:
        /*0244*/ 	.word	index@(_ZN10layer_norm31ln_parallel_residual_fwd_kernelINS_13Kernel_traitsI6__halfS2_fS2_fjLj4096ELj1ELj1ELj4ELj16ENS_18Kernel_traits_baseILj4096ES2_S2_fS2_fjLj128EEEEELb1ELb1ELb1EEEvNS_9FwdParamsE)
        /*0248*/ 	.word	0x00000080


	//----- nvinfo : EIATTR_FRAME_SIZE
	.align		4
.L_106:
        /*024c*/ 	.byte	0x04, 0x11
        /*024e*/ 	.short	(.L_108 - .L_107)
	.align		4
.L_107:
        /*0250*/ 	.word	index@(_ZN10layer_norm31ln_parallel_residual_fwd_kernelINS_13Kernel_traitsI6__halfS2_fS2_fjLj4096ELj1ELj1ELj4ELj16ENS_18Kernel_traits_baseILj4096ES2_S2_fS2_fjLj128EEEEELb1ELb1ELb1EEEvNS_9FwdParamsE)
        /*0254*/ 	.word	0x00000000


	//----- nvinfo : EIATTR_REGCOUNT
	.align		4
.L_108:
        /*0258*/ 	.byte	0x04, 0x2f
        /*025a*/ 	.short	(.L_110 - .L_109)
	.align		4
.L_109:
        /*025c*/ 	.word	index@(_ZN10layer_norm31ln_parallel_residual_fwd_kernelINS_13Kernel_traitsI6__halfS2_fS2_fjLj4096ELj1ELj1ELj4ELj16ENS_18Kernel_traits_baseILj4096ES2_S2_fS2_fjLj128EEEEELb1ELb1ELb0EEEvNS_9FwdParamsE)
        /*0260*/ 	.word	0x0000007b


	//----- nvinfo : EIATTR_FRAME_SIZE
	.align		4
.L_110:
        /*0264*/ 	.byte	0x04, 0x11
        /*0266*/ 	.short	(.L_112 - .L_111)
	.align		4
.L_111:
        /*0268*/ 	.word	index@(_ZN10layer_norm31ln_parallel_residual_fwd_kernelINS_13Kernel_traitsI6__halfS2_fS2_fjLj4096ELj1ELj1ELj4ELj16ENS_18Kernel_traits_baseILj4096ES2_S2_fS2_fjLj128EEEEELb1ELb1ELb0EEEvNS_9FwdParamsE)
        /*026c*/ 	.word	0x00000000


	//----- nvinfo : EIATTR_REGCOUNT
	.align		4
.L_112:
        /*0270*/ 	.byte	0x04, 0x2f
        /*0272*/ 	.short	(.L_114 - .L_113)
	.align		4
.L_113:
        /*0274*/ 	.word	index@(_ZN10layer_norm31ln_parallel_residual_fwd_kernelINS_13Kernel_traitsI6__halfS2_fS2_fjLj4096ELj1ELj1ELj4ELj16ENS_18Kernel_traits_baseILj4096ES2_S2_fS2_fjLj128EEEEELb1ELb0ELb1EEEvNS_9FwdParamsE)
        /*0278*/ 	.word	0x000000a8


	//----- nvinfo : EIATTR_FRAME_SIZE
	.align		4
.L_114:
        /*027c*/ 	.byte	0x04, 0x11
        /*027e*/ 	.short	(.L_116 - .L_115)
	.align		4
.L_115:
        /*0280*/ 	.word	index@(_ZN10layer_norm31ln_parallel_residual_fwd_kernelINS_13Kernel_traitsI6__halfS2_fS2_fjLj4096ELj1ELj1ELj4ELj16ENS_18Kernel_traits_baseILj4096ES2_S2_fS2_fjLj128EEEEELb1ELb0ELb1EEEvNS_9FwdParamsE)
        /*0284*/ 	.word	0x00000000


	//----- nvinfo : EIATTR_REGCOUNT
	.align		4
.L_116:
        /*0288*/ 	.byte	0x04, 0x2f
        /*028a*/ 	.short	(.L_118 - .L_117)
	.align		4
.L_117:
        /*028c*/ 	.word	index@(_ZN10layer_norm31ln_parallel_residual_fwd_kernelINS_13Kernel_traitsI6__halfS2_fS2_fjLj4096ELj1ELj1ELj4ELj16ENS_18Kernel_traits_baseILj4096ES2_S2_fS2_fjLj128EEEEELb1ELb0ELb0EEEvNS_9FwdParamsE)
        /*0290*/ 	.word	0x000000a1


	//----- nvinfo : EIATTR_FRAME_SIZE
	.align		4
.L_118:
        /*0294*/ 	.byte	0x04, 0x11
        /*0296*/ 	.short	(.L_120 - .L_119)
	.align		4
.L_119:
        /*0298*/ 	.word	index@(_ZN10layer_norm31ln_parallel_residual_fwd_kernelINS_13Kernel_traitsI6__halfS2_fS2_fjLj4096ELj1ELj1ELj4ELj16ENS_18Kernel_traits_baseILj4096ES2_S2_fS2_fjLj128EEEEELb1ELb0ELb0EEEvNS_9FwdParamsE)
        /*029c*/ 	.word	0x00000000


	//----- nvinfo : EIATTR_REGCOUNT
	.align		4
.L_120:
        /*02a0*/ 	.byte	0x04, 0x2f
        /*02a2*/ 	.short	(.L_122 - .L_121)
	.align		4
.L_121:
        /*02a4*/ 	.word	index@(_ZN10layer_norm31ln_parallel_residual_fwd_kernelINS_13Kernel_traitsI6__halfS2_fS2_fjLj4096ELj1ELj1ELj4ELj16ENS_18Kernel_traits_baseILj4096ES2_S2_fS2_fjLj128EEEEELb0ELb1ELb1EEEvNS_9FwdParamsE)
        /*02a8*/ 	.word	0x00000060


	//----- nvinfo : EIATTR_FRAME_SIZE
	.align		4
.L_122:
        /*02ac*/ 	.byte	0x04, 0x11
        /*02ae*/ 	.short	(.L_124 - .L_123)
	.align		4
.L_123:
        /*02b0*/ 	.word	index@(_ZN10layer_norm31ln_parallel_residual_fwd_kernelINS_13Kernel_traitsI6__halfS2_fS2_fjLj4096ELj1ELj1ELj4ELj16ENS_18Kernel_traits_baseILj4096ES2_S2_fS2_fjLj128EEEEELb0ELb1ELb1EEEvNS_9FwdParamsE)
        /*02b4*/ 	.word	0x00000000


	//----- nvinfo : EIATTR_REGCOUNT
	.align		4
.L_124:
        /*02b8*/ 	.byte	0x04, 0x2f
        /*02ba*/ 	.short	(.L_126 - .L_125)
	.align		4
.L_125:
        /*02bc*/ 	.word	index@(_ZN10layer_norm31ln_parallel_residual_fwd_kernelINS_13Kernel_traitsI6__halfS2_fS2_fjLj4096ELj1ELj1ELj4ELj16ENS_18Kernel_traits_baseILj4096ES2_S2_fS2_fjLj128EEEEELb0ELb1ELb0EEEvNS_9FwdParamsE)
        /*02c0*/ 	.word	0x0000005f


	//----- nvinfo : EIATTR_FRAME_SIZE
	.align		4
.L_126:
        /*02c4*/ 	.byte	0x04, 0x11
        /*02c6*/ 	.short	(.L_128 - .L_127)
	.align		4
.L_127:
        /*02c8*/ 	.word	index@(_ZN10layer_norm31ln_parallel_residual_fwd_kernelINS_13Kernel_traitsI6__halfS2_fS2_fjLj4096ELj1ELj1ELj4ELj16ENS_18Kernel_traits_baseILj4096ES2_S2_fS2_fjLj128EEEEELb0ELb1ELb0EEEvNS_9FwdParamsE)
        /*02cc*/ 	.word	0x00000000


	//----- nvinfo : EIATTR_REGCOUNT
	.align		4
.L_128:
        /*02d0*/ 	.byte	0x04, 0x2f
        /*02d2*/ 	.short	(.L_130 - .L_129)
	.align		4
.L_129:
        /*02d4*/ 	.word	index@(_ZN10layer_norm31ln_parallel_residual_fwd_kernelINS_13Kernel_traitsI6__halfS2_fS2_fjLj4096ELj1ELj1ELj4ELj16ENS_18Kernel_traits_baseILj4096ES2_S2_fS2_fjLj128EEEEELb0ELb0ELb1EEEvNS_9FwdParamsE)
        /*02d8*/ 	.word	0x00000086


	//----- nvinfo : EIATTR_FRAME_SIZE
	.align		4
.L_130:
        /*02dc*/ 	.byte	0x04, 0x11
        /*02de*/ 	.short	(.L_132 - .L_131)
	.align		4
.L_131:
        /*02e0*/ 	.word	index@(_ZN10layer_norm31ln_parallel_residual_fwd_kernelINS_13Kernel_traitsI6__halfS2_fS2_fjLj4096ELj1ELj1ELj4ELj16ENS_18Kernel_traits_baseILj4096ES2_S2_fS2_fjLj128EEEEELb0ELb0ELb1EEEvNS_9FwdParamsE)
        /*02e4*/ 	.word	0x00000000


	//----- nvinfo : EIATTR_REGCOUNT
	.align		4
.L_132:
        /*02e8*/ 	.byte	0x04, 0x2f
        /*02ea*/ 	.short	(.L_134 - .L_133)
	.align		4
.L_133:
        /*02ec*/ 	.word	index@(_ZN10layer_norm31ln_parallel_residual_fwd_kernelINS_13Kernel_traitsI6__halfS2_fS2_fjLj4096ELj1ELj1ELj4ELj16ENS_18Kernel_traits_baseILj4096ES2_S2_fS2_fjLj128EEEEELb0ELb0ELb0EEEvNS_9FwdParamsE)
        /*02f0*/ 	.word	0x00000095


	//----- nvinfo : EIATTR_FRAME_SIZE
	.align		4
.L_134:
        /*02f4*/ 	.byte	0x04, 0x11
        /*02f6*/ 	.short	(.L_136 - .L_135)
	.align		4
.L_135:
        /*02f8*/ 	.word	index@(_ZN10layer_norm31ln_parallel_residual_fwd_kernelINS_13Kernel_traitsI6__halfS2_fS2_fjLj4096ELj1ELj1ELj4ELj16ENS_18Kernel_traits_baseILj4096ES2_S2_fS2_fjLj128EEEEELb0ELb0ELb0EEEvNS_9FwdParamsE)
        /*02fc*/ 	.word	0x00000000


	//----- nvinfo : EIATTR_REGCOUNT
	.align		4
.L_136:
        /*0300*/ 	.byte	0x04, 0x2f
        /*0302*/ 	.short	(.L_138 - .L_137)
	.align		4
.L_137:
        /*0304*/ 	.word	index@(_ZN10layer_norm31ln_parallel_residual_fwd_kernelINS_13Kernel_traitsIf6__halfS2_S2_fjLj4096ELj1ELj1ELj4ELj16ENS_18Kernel_traits_baseILj4096EfS2_S2_S2_fjLj128EEEEELb1ELb1ELb1EEEvNS_9FwdParamsE)
        /*0308*/ 	.word	0x000000a8


	//----- nvinfo : EIATTR_FRAME_SIZE
	.align		4
.L_138:
        /*030c*/ 	.byte	0x04, 0x11
        /*030e*/ 	.short	(.L_140 - .L_139)
	.align		4
.L_139:
        /*0310*/ 	.word	index@(_ZN10layer_norm31ln_parallel_residual_fwd_kernelINS_13Kernel_traitsIf6__halfS2_S2_fjLj4096ELj1ELj1ELj4ELj16ENS_18Kernel_traits_baseILj4096EfS2_S2_S2_fjLj128EEEEELb1ELb1ELb1EEEvNS_9FwdParamsE)
        /*0314*/ 	.word	0x00000000


	//----- nvinfo : EIATTR_REGCOUNT
	.align		4
.L_140:
        /*0318*/ 	.byte	0x04, 0x2f
        /*031a*/ 	.short	(.L_142 - .L_141)
	.align		4
.L_141:
        /*031c*/ 	.word	index@(_ZN10layer_norm31ln_parallel_residual_fwd_kernelINS_13Kernel_traitsIf6__halfS2_S2_fjLj4096ELj1ELj1ELj4ELj16ENS_18Kernel_traits_baseILj4096EfS2_S2_S2_fjLj128EEEEELb1ELb1ELb0EEEvNS_9FwdParamsE)
        /*0320*/ 	.word	0x000000a8


	//----- nvinfo : EIATTR_FRAME_SIZE
	.align		4
.L_142:
        /*0324*/ 	.byte	0x04, 0x11
        /*0326*/ 	.short	(.L_144 - .L_143)
	.align		4
.L_143:
        /*0328*/ 	.word	index@(_ZN10layer_norm31ln_parallel_residual_fwd_kernelINS_13Kernel_traitsIf6__halfS2_S2_fjLj4096ELj1ELj1ELj4ELj16ENS_18Kernel_traits_baseILj4096EfS2_S2_S2_fjLj128EEEEELb1ELb1ELb0EEEvNS_9FwdParamsE)
        /*032c*/ 	.word	0x00000000


	//----- nvinfo : EIATTR_REGCOUNT
	.align		4
.L_144:
        /*0330*/ 	.byte	0x04, 0x2f
        /*0332*/ 	.short	(.L_146 - .L_145)
	.align		4
.L_145:
        /*0334*/ 	.word	index@(_ZN10layer_norm31ln_parallel_residual_fwd_kernelINS_13Kernel_traitsIf6__halfS2_S2_fjLj4096ELj1ELj1ELj4ELj16ENS_18Kernel_traits_baseILj4096EfS2_S2_S2_fjLj128EEEEELb1ELb0ELb1EEEvNS_9FwdParamsE)
        /*0338*/ 	.word	0x000000fe


	//----- nvinfo : EIATTR_FRAME_SIZE
	.align		4
.L_146:
        /*033c*/ 	.byte	0x04, 0x11
        /*033e*/ 	.short	(.L_148 - .L_147)
	.align		4
.L_147:
        /*0340*/ 	.word	index@(_ZN10layer_norm31ln_parallel_residual_fwd_kernelINS_13Kernel_traitsIf6__halfS2_S2_fjLj4096ELj1ELj1ELj4ELj16ENS_18Kernel_traits_baseILj4096EfS2_S2_S2_fjLj128EEEEELb1ELb0ELb1EEEvNS_9FwdParamsE)
        /*0344*/ 	.word	0x00000000


	//----- nvinfo : EIATTR_REGCOUNT
	.align		4
.L_148:
        /*0348*/ 	.byte	0x04, 0x2f
        /*034a*/ 	.short	(.L_150 - .L_149)
	.align		4
.L_149:
        /*034c*/ 	.word	index@(_ZN10layer_norm31ln_parallel_residual_fwd_kernelINS_13Kernel_traitsIf6__halfS2_S2_fjLj4096ELj1ELj1ELj4ELj16ENS_18Kernel_traits_baseILj4096EfS2_S2_S2_fjLj128EEEEELb1ELb0ELb0EEEvNS_9FwdParamsE)
        /*0350*/ 	.word	0x000000f6


	//----- nvinfo : EIATTR_FRAME_SIZE
	.align		4
.L_150:
        /*0354*/ 	.byte	0x04, 0x11
        /*0356*/ 	.short	(.L_152 - .L_151)
	.align		4
.L_151:
        /*0358*/ 	.word	index@(_ZN10layer_norm31ln_parallel_residual_fwd_kernelINS_13Kernel_traitsIf6__halfS2_S2_fjLj4096ELj1ELj1ELj4ELj16ENS_18Kernel_traits_baseILj4096EfS2_S2_S2_fjLj128EEEEELb1ELb0ELb0EEEvNS_9FwdParamsE)
        /*035c*/ 	.word	0x00000000


	//----- nvinfo : EIATTR_REGCOUNT
	.align		4
.L_152:
        /*0360*/ 	.byte	0x04, 0x2f
        /*0362*/ 	.short	(.L_154 - .L_153)
	.align		4
.L_153:
        /*0364*/ 	.word	index@(_ZN10layer_norm31ln_parallel_residual_fwd_kernelINS_13Kernel_traitsIf6__halfS2_S2_fjLj4096ELj1ELj1ELj4ELj16ENS_18Kernel_traits_baseILj4096EfS2_S2_S2_fjLj128EEEEELb0ELb1ELb1EEEvNS_9FwdParamsE)
        /*0368*/ 	.word	0x00000080


	//----- nvinfo : EIATTR_FRAME_SIZE
	.align		4
.L_154:
        /*036c*/ 	.byte	0x04, 0x11
        /*036e*/ 	.short	(.L_156 - .L_155)
	.align		4
.L_155:
        /*0370*/ 	.word	index@(_ZN10layer_norm31ln_parallel_residual_fwd_kernelINS_13Kernel_traitsIf6__halfS2_S2_fjLj4096ELj1ELj1ELj4ELj16ENS_18Kernel_traits_baseILj4096EfS2_S2_S2_fjLj128EEEEELb0ELb1ELb1EEEvNS_9FwdParamsE)
        /*0374*/ 	.word	0x00000000


	//----- nvinfo : EIATTR_REGCOUNT
	.align		4
.L_156:
        /*0378*/ 	.byte	0x04, 0x2f
        /*037a*/ 	.short	(.L_158 - .L_157)
	.align		4
.L_157:
        /*037c*/ 	.word	index@(_ZN10layer_norm31ln_parallel_residual_fwd_kernelINS_13Kernel_traitsIf6__halfS2_S2_fjLj4096ELj1ELj1ELj4ELj16ENS_18Kernel_traits_baseILj4096EfS2_S2_S2_fjLj128EEEEELb0ELb1ELb0EEEvNS_9FwdParamsE)
        /*0380*/ 	.word	0x00000080


	//----- nvinfo : EIATTR_FRAME_SIZE
	.align		4
.L_158:
        /*0384*/ 	.byte	0x04, 0x11
        /*0386*/ 	.short	(.L_160 - .L_159)
	.align		4
.L_159:
        /*0388*/ 	.word	index@(_ZN10layer_norm31ln_parallel_residual_fwd_kernelINS_13Kernel_traitsIf6__halfS2_S2_fjLj4096ELj1ELj1ELj4ELj16ENS_18Kernel_traits_baseILj4096EfS2_S2_S2_fjLj128EEEEELb0ELb1ELb0EEEvNS_9FwdParamsE)
        /*038c*/ 	.word	0x00000000


	//----- nvinfo : EIATTR_REGCOUNT
	.align		4
.L_160:
        /*0390*/ 	.byte	0x04, 0x2f
        /*0392*/ 	.short	(.L_162 - .L_161)
	.align		4
.L_161:
        /*0394*/ 	.word	index@(_ZN10layer_norm31ln_parallel_residual_fwd_kernelINS_13Kernel_traitsIf6__halfS2_S2_fjLj4096ELj1ELj1ELj4ELj16ENS_18Kernel_traits_baseILj4096EfS2_S2_S2_fjLj128EEEEELb0ELb0ELb1EEEvNS_9FwdParamsE)
        /*0398*/ 	.word	0x000000e9


	//----- nvinfo : EIATTR_FRAME_SIZE
	.align		4
.L_162:
        /*039c*/ 	.byte	0x04, 0x11
        /*039e*/ 	.short	(.L_164 - .L_163)
	.align		4
.L_163:
        /*03a0*/ 	.word	index@(_ZN10layer_norm31ln_parallel_residual_fwd_kernelINS_13Kernel_traitsIf6__halfS2_S2_fjLj4096ELj1ELj1ELj4ELj16ENS_18Kernel_traits_baseILj4096EfS2_S2_S2_fjLj128EEEEELb0ELb0ELb1EEEvNS_9FwdParamsE)
        /*03a4*/ 	.word	0x00000000


	//----- nvinfo : EIATTR_REGCOUNT
	.align		4
.L_164:
        /*03a8*/ 	.byte	0x04, 0x2f
        /*03aa*/ 	.short	(.L_166 - .L_165)
	.align		4
.L_165:
        /*03ac*/ 	.word	index@(_ZN10layer_norm31ln_parallel_residual_fwd_kernelINS_13Kernel_traitsIf6__halfS2_S2_fjLj4096ELj1ELj1ELj4ELj16ENS_18Kernel_traits_baseILj4096EfS2_S2_S2_fjLj128EEEEELb0ELb0ELb0EEEvNS_9FwdParamsE)
        /*03b0*/ 	.word	0x000000cb


	//----- nvinfo : EIATTR_FRAME_SIZE
	.align		4
.L_166:
        /*03b4*/ 	.byte	0x04, 0x11
        /*03b6*/ 	.short	(.L_168 - .L_167)
	.align		4
.L_167:
        /*03b8*/ 	.word	index@(_ZN10layer_norm31ln_parallel_residual_fwd_kernelINS_13Kernel_traitsIf6__halfS2_S2_fjLj4096ELj1ELj1ELj4ELj16ENS_18Kernel_traits_baseILj4096EfS2_S2_S2_fjLj128EEEEELb0ELb0ELb0EEEvNS_9FwdParamsE)
        /*03bc*/ 	.word	0x00000000


	//----- nvinfo : EIATTR_REGCOUNT
	.align		4
.L_168:
        /*03c0*/ 	.byte	0x04, 0x2f
        /*03c2*/ 	.short	(.L_170 - .L_169)
	.align		4
.L_169:
        /*03c4*/ 	.word	index@(_ZN10layer_norm31ln_parallel_residual_fwd_kernelINS_13Kernel_traitsIf13__nv_bfloat16fS2_fjLj4096ELj1ELj1ELj4ELj16ENS_18Kernel_traits_baseILj4096EfS2_fS2_fjLj128EEEEELb1ELb1ELb1EEEvNS_9FwdParamsE)
        /*03c8*/ 	.word	0x000000a7


	//----- nvinfo : EIATTR_FRAME_SIZE
	.align		4
.L_170:
        /*03cc*/ 	.byte	0x04, 0x11
        /*03ce*/ 	.short	(.L_172 - .L_171)
	.align		4
.L_171:
        /*03d0*/ 	.word	index@(_ZN10layer_norm31ln_parallel_residual_fwd_kernelINS_13Kernel_traitsIf13__nv_bfloat16fS2_fjLj4096ELj1ELj1ELj4ELj16ENS_18Kernel_traits_baseILj4096EfS2_fS2_fjLj128EEEEELb1ELb1ELb1EEEvNS_9FwdParamsE)
        /*03d4*/ 	.word	0x00000000


	//----- nvinfo : EIATTR_REGCOUNT
	.align		4
.L_172:
        /*03d8*/ 	.byte	0x04, 0x2f
        /*03da*/ 	.short	(.L_174 - .L_173)
	.align		4
.L_173:
        /*03dc*/ 	.word	index@(_ZN10layer_norm31ln_parallel_residual_fwd_kernelINS_13Kernel_traitsIf13__nv_bfloat16fS2_fjLj4096ELj1ELj1ELj4ELj16ENS_18Kernel_traits_baseILj4096EfS2_fS2_fjLj128EEEEELb1ELb1ELb0EEEvNS_9FwdParamsE)
        /*03e0*/ 	.word	0x0000009a


	//----- nvinfo : EIATTR_FRAME_SIZE
	.align		4
.L_174:
        /*03e4*/ 	.byte	0x04, 0x11
        /*03e6*/ 	.short	(.L_176 - .L_175)
	.align		4
.L_175:
        /*03e8*/ 	.word	index@(_ZN10layer_norm31ln_parallel_residual_fwd_kernelINS_13Kernel_traitsIf13__nv_bfloat16fS2_fjLj4096ELj1ELj1ELj4ELj16ENS_18Kernel_traits_baseILj4096EfS2_fS2_fjLj128EEEEELb1ELb1ELb0EEEvNS_9FwdParamsE)
        /*03ec*/ 	.word	0x00000000


	//----- nvinfo : EIATTR_REGCOUNT
	.align		4
.L_176:
        /*03f0*/ 	.byte	0x04, 0x2f
        /*03f2*/ 	.short	(.L_178 - .L_177)
	.align		4
.L_177:
        /*03f4*/ 	.word	index@(_ZN10layer_norm31ln_parallel_residual_fwd_kernelINS_13Kernel_traitsIf13__nv_bfloat16fS2_fjLj4096ELj1ELj1ELj4ELj16ENS_18Kernel_traits_baseILj4096EfS2_fS2_fjLj128EEEEELb1ELb0ELb1EEEvNS_9FwdParamsE)
        /*03f8*/ 	.word	0x000000f7


	//----- nvinfo : EIATTR_FRAME_SIZE
	.align		4
.L_178:
        /*03fc*/ 	.byte	0x04, 0x11
        /*03fe*/ 	.short	(.L_180 - .L_179)
	.align		4
.L_179:
        /*0400*/ 	.word	index@(_ZN10layer_norm31ln_parallel_residual_fwd_kernelINS_13Kernel_traitsIf13__nv_bfloat16fS2_fjLj4096ELj1ELj1ELj4ELj16ENS_18Kernel_traits_baseILj4096EfS2_fS2_fjLj128EEEEELb1ELb0ELb1EEEvNS_9FwdParamsE)
        /*0404*/ 	.word	0x00000000


	//----- nvinfo : EIATTR_REGCOUNT
	.align		4
.L_180:
        /*0408*/ 	.byte	0x04, 0x2f
        /*040a*/ 	.short	(.L_182 - .L_181)
	.align		4
.L_181:
        /*040c*/ 	.word	index@(_ZN10layer_norm31ln_parallel_residual_fwd_kernelINS_13Kernel_traitsIf13__nv_bfloat16fS2_fjLj4096ELj1ELj1ELj4ELj16ENS_18Kernel_traits_baseILj4096EfS2_fS2_fjLj128EEEEELb1ELb0ELb0EEEvNS_9FwdParamsE)
        /*0410*/ 	.word	0x000000de


	//----- nvinfo : EIATTR_FRAME_SIZE
	.align		4
.L_182:
        /*0414*/ 	.byte	0x04, 0x11
        /*0416*/ 	.short	(.L_184 - .L_183)
	.align		4
.L_183:
        /*0418*/ 	.word	index@(_ZN10layer_norm31ln_parallel_residual_fwd_kernelINS_13Kernel_traitsIf13__nv_bfloat16fS2_fjLj4096ELj1ELj1ELj4ELj16ENS_18Kernel_traits_baseILj4096EfS2_fS2_fjLj128EEEEELb1ELb0ELb0EEEvNS_9FwdParamsE)
        /*041c*/ 	.word	0x00000000


	//----- nvinfo : EIATTR_REGCOUNT
	.align		4
.L_184:
        /*0420*/ 	.byte	0x04, 0x2f
        /*0422*/ 	.short	(.L_186 - .L_185)
	.align		4
.L_185:
        /*0424*/ 	.word	index@(_ZN10layer_norm31ln_parallel_residual_fwd_kernelINS_13Kernel_traitsIf13__nv_bfloat16fS2_fjLj4096ELj1ELj1ELj4ELj16ENS_18Kernel_traits_baseILj4096EfS2_fS2_fjLj128EEEEELb0ELb1ELb1EEEvNS_9FwdParamsE)
        /*0428*/ 	.word	0x0000007f


	//----- nvinfo : EIATTR_FRAME_SIZE
	.align		4
.L_186:
        /*042c*/ 	.byte	0x04, 0x11
        /*042e*/ 	.short	(.L_188 - .L_187)
	.align		4
.L_187:
        /*0430*/ 	.word	index@(_ZN10layer_norm31ln_parallel_residual_fwd_kernelINS_13Kernel_traitsIf13__nv_bfloat16fS2_fjLj4096ELj1ELj1ELj4ELj16ENS_18Kernel_traits_baseILj4096EfS2_fS2_fjLj128EEEEELb0ELb1ELb1EEEvNS_9FwdParamsE)
        /*0434*/ 	.word	0x00000000


	//----- nvinfo : EIATTR_REGCOUNT
	.align		4
.L_188:
        /*0438*/ 	.byte	0x04, 0x2f
        /*043a*/ 	.short	(.L_190 - .L_189)
	.align		4
.L_189:
        /*043c*/ 	.word	index@(_ZN10layer_norm31ln_parallel_residual_fwd_kernelINS_13Kernel_traitsIf13__nv_bfloat16fS2_fjLj4096ELj1ELj1ELj4ELj16ENS_18Kernel_traits_baseILj4096EfS2_fS2_fjLj128EEEEELb0ELb1ELb0EEEvNS_9FwdParamsE)
        /*0440*/ 	.word	0x00000080


	//----- nvinfo : EIATTR_FRAME_SIZE
	.align		4
.L_190:
        /*0444*/ 	.byte	0x04, 0x11
        /*0446*/ 	.short	(.L_192 - .L_191)
	.align		4
.L_191:
        /*0448*/ 	.word	index@(_ZN10layer_norm31ln_parallel_residual_fwd_kernelINS_13Kernel_traitsIf13__nv_bfloat16fS2_fjLj4096ELj1ELj1ELj4ELj16ENS_18Kernel_traits_baseILj4096EfS2_fS2_fjLj128EEEEELb0ELb1ELb0EEEvNS_9FwdParamsE)
        /*044c*/ 	.word	0x00000000


	//----- nvinfo : EIATTR_REGCOUNT
	.align		4
.L_192:
        /*0450*/ 	.byte	0x04, 0x2f
        /*0452*/ 	.short	(.L_194 - .L_193)
	.align		4
.L_193:
        /*0454*/ 	.word	index@(_ZN10layer_norm31ln_parallel_residual_fwd_kernelINS_13Kernel_traitsIf13__nv_bfloat16fS2_fjLj4096ELj1ELj1ELj4ELj16ENS_18Kernel_traits_baseILj4096EfS2_fS2_fjLj128EEEEELb0ELb0ELb1EEEvNS_9FwdParamsE)
        /*0458*/ 	.word	0x000000eb


	//----- nvinfo : EIATTR_FRAME_SIZE
	.align		4
.L_194:
        /*045c*/ 	.byte	0x04, 0x11
        /*045e*/ 	.short	(.L_196 - .L_195)
	.align		4
.L_195:
        /*0460*/ 	.word	index@(_ZN10layer_norm31ln_parallel_residual_fwd_kernelINS_13Kernel_traitsIf13__nv_bfloat16fS2_fjLj4096ELj1ELj1ELj4ELj16ENS_18Kernel_traits_baseILj4096EfS2_fS2_fjLj128EEEEELb0ELb0ELb1EEEvNS_9FwdParamsE)
        /*0464*/ 	.word	0x00000000


	//----- nvinfo : EIATTR_REGCOUNT
	.align		4
.L_196:
        /*0468*/ 	.byte	0x04, 0x2f
        /*046a*/ 	.short	(.L_198 - .L_197)
	.align		4
.L_197:
        /*046c*/ 	.word	index@(_ZN10layer_norm31ln_parallel_residual_fwd_kernelINS_13Kernel_traitsIf13__nv_bfloat16fS2_fjLj4096ELj1ELj1ELj4ELj16ENS_18Kernel_traits_baseILj4096EfS2_fS2_fjLj128EEEEELb0ELb0ELb0EEEvNS_9FwdParamsE)
        /*0470*/ 	.word	0x000000cb


	//----- nvinfo : EIATTR_FRAME_SIZE
	.align		4
.L_198:
        /*0474*/ 	.byte	0x04, 0x11
        /*0476*/ 	.short	(.L_200 - .L_199)
	.align		4
.L_199:
        /*0478*/ 	.word	index@(_ZN10layer_norm31ln_parallel_residual_fwd_kernelINS_13Kernel_traitsIf13__nv_bfloat16fS2_fjLj4096ELj1ELj1ELj4ELj16ENS_18Kernel_traits_baseILj4096EfS2_fS2_fjLj128EEEEELb0ELb0ELb0EEEvNS_9FwdParamsE)
        /*047c*/ 	.word	0x00000000


	//----- nvinfo : EIATTR_REGCOUNT
	.align		4
.L_200:
        /*0480*/ 	.byte	0x04, 0x2f
        /*0482*/ 	.short	(.L_202 - .L_201)
	.align		4
.L_201:
        /*0484*/ 	.word	index@(_ZN10layer_norm31ln_parallel_residual_fwd_kernelINS_13Kernel_traitsI13__nv_bfloat16S2_fS2_fjLj4096ELj1ELj1ELj4ELj16ENS_18Kernel_traits_baseILj4096ES2_S2_fS2_fjLj128EEEEELb1ELb1ELb1EEEvNS_9FwdParamsE)
        /*0488*/ 	.word	0x000000a3


	//----- nvinfo : EIATTR_FRAME_SIZE
	.align		4
.L_202:
        /*048c*/ 	.byte	0x04, 0x11
        /*048e*/ 	.short	(.L_204 - .L_203)
	.align		4
.L_203:
        /*0490*/ 	.word	index@(_ZN10layer_norm31ln_parallel_residual_fwd_kernelINS_13Kernel_traitsI13__nv_bfloat16S2_fS2_fjLj4096ELj1ELj1ELj4ELj16ENS_18Kernel_traits_baseILj4096ES2_S2_fS2_fjLj128EEEEELb1ELb1ELb1EEEvNS_9FwdParamsE)
        /*0494*/ 	.word	0x00000000


	//----- nvinfo : EIATTR_REGCOUNT
	.align		4
.L_204:
        /*0498*/ 	.byte	0x04, 0x2f
        /*049a*/ 	.short	(.L_206 - .L_205)
	.align		4
.L_205:
        /*049c*/ 	.word	index@(_ZN10layer_norm31ln_parallel_residual_fwd_kernelINS_13Kernel_traitsI13__nv_bfloat16S2_fS2_fjLj4096ELj1ELj1ELj4ELj16ENS_18Kernel_traits_baseILj4096ES2_S2_fS2_fjLj128EEEEELb1ELb1ELb0EEEvNS_9FwdParamsE)
        /*04a0*/ 	.word	0x00000096


	//----- nvinfo : EIATTR_FRAME_SIZE
	.align		4
.L_206:
        /*04a4*/ 	.byte	0x04, 0x11
        /*04a6*/ 	.short	(.L_208 - .L_207)
	.align		4
.L_207:
        /*04a8*/ 	.word	index@(_ZN10layer_norm31ln_parallel_residual_fwd_kernelINS_13Kernel_traitsI13__nv_bfloat16S2_fS2_fjLj4096ELj1ELj1ELj4ELj16ENS_18Kernel_traits_baseILj4096ES2_S2_fS2_fjLj128EEEEELb1ELb1ELb0EEEvNS_9FwdParamsE)
        /*04ac*/ 	.word	0x00000000


	//----- nvinfo : EIATTR_REGCOUNT
	.align		4
.L_208:
        /*04b0*/ 	.byte	0x04, 0x2f
        /*04b2*/ 	.short	(.L_210 - .L_209)
	.align		4
.L_209:
        /*04b4*/ 	.word	index@(_ZN10layer_norm31ln_parallel_residual_fwd_kernelINS_13Kernel_traitsI13__nv_bfloat16S2_fS2_fjLj4096ELj1ELj1ELj4ELj16ENS_18Kernel_traits_baseILj4096ES2_S2_fS2_fjLj128EEEEELb1ELb0ELb1EEEvNS_9FwdParamsE)
        /*04b8*/ 	.word	0x000000f3


	//----- nvinfo : EIATTR_FRAME_SIZE
	.align		4
.L_210:
        /*04bc*/ 	.byte	0x04, 0x11
        /*04be*/ 	.short	(.L_212 - .L_211)
	.align		4
.L_211:
        /*04c0*/ 	.word	index@(_ZN10layer_norm31ln_parallel_residual_fwd_kernelINS_13Kernel_traitsI13__nv_bfloat16S2_fS2_fjLj4096ELj1ELj1ELj4ELj16ENS_18Kernel_traits_baseILj4096ES2_S2_fS2_fjLj128EEEEELb1ELb0ELb1EEEvNS_9FwdParamsE)
        /*04c4*/ 	.word	0x00000000


	//----- nvinfo : EIATTR_REGCOUNT
	.align		4
.L_212:
        /*04c8*/ 	.byte	0x04, 0x2f
        /*04ca*/ 	.short	(.L_214 - .L_213)
	.align		4
.L_213:
        /*04cc*/ 	.word	index@(_ZN10layer_norm31ln_parallel_residual_fwd_kernelINS_13Kernel_traitsI13__nv_bfloat16S2_fS2_fjLj4096ELj1ELj1ELj4ELj16ENS_18Kernel_traits_baseILj4096ES2_S2_fS2_fjLj128EEEEELb1ELb0ELb0EEEvNS_9FwdParamsE)
        /*04d0*/ 	.word	0x000000e7


	//----- nvinfo : EIATTR_FRAME_SIZE
	.align		4
.L_214:
        /*04d4*/ 	.byte	0x04, 0x11
        /*04d6*/ 	.short	(.L_216 - .L_215)
	.align		4
.L_215:
        /*04d8*/ 	.word	index@(_ZN10layer_norm31ln_parallel_residual_fwd_kernelINS_13Kernel_traitsI13__nv_bfloat16S2_fS2_fjLj4096ELj1ELj1ELj4ELj16ENS_18Kernel_traits_baseILj4096ES2_S2_fS2_fjLj128EEEEELb1ELb0ELb0EEEvNS_9FwdParamsE)
        /*04dc*/ 	.word	0x00000000


	//----- nvinfo : EIATTR_REGCOUNT
	.align		4
.L_216:
        /*04e0*/ 	.byte	0x04, 0x2f
        /*04e2*/ 	.short	(.L_218 - .L_217)
	.align		4
.L_217:
        /*04e4*/ 	.word	index@(_ZN10layer_norm31ln_parallel_residual_fwd_kernelINS_13Kernel_traitsI13__nv_bfloat16S2_fS2_fjLj4096ELj1ELj1ELj4ELj16ENS_18Kernel_traits_baseILj4096ES2_S2_fS2_fjLj128EEEEELb0ELb1ELb1EEEvNS_9FwdParamsE)
        /*04e8*/ 	.word	0x00000080


	//----- nvinfo : EIATTR_FRAME_SIZE
	.align		4
.L_218:
        /*04ec*/ 	.byte	0x04, 0x11
        /*04ee*/ 	.short	(.L_220 - .L_219)
	.align		4
.L_219:
        /*04f0*/ 	.word	index@(_ZN10layer_norm31ln_parallel_residual_fwd_kernelINS_13Kernel_traitsI13__nv_bfloat16S2_fS2_fjLj4096ELj1ELj1ELj4ELj16ENS_18Kernel_traits_baseILj4096ES2_S2_fS2_fjLj128EEEEELb0ELb1ELb1EEEvNS_9FwdParamsE)
        /*04f4*/ 	.word	0x00000000


	//----- nvinfo : EIATTR_REGCOUNT
	.align		4
.L_220:
        /*04f8*/ 	.byte	0x04, 0x2f
        /*04fa*/ 	.short	(.L_222 - .L_221)
	.align		4
.L_221:
        /*04fc*/ 	.word	index@(_ZN10layer_norm31ln_parallel_residual_fwd_kernelINS_13Kernel_traitsI13__nv_bfloat16S2_fS2_fjLj4096ELj1ELj1ELj4ELj16ENS_18Kernel_traits_baseILj4096ES2_S2_fS2_fjLj128EEEEELb0ELb1ELb0EEEvNS_9FwdParamsE)
        /*0500*/ 	.word	0x0000007d


	//----- nvinfo : EIATTR_FRAME_SIZE
	.align		4
.L_222:
        /*0504*/ 	.byte	0x04, 0x11
        /*0506*/ 	.short	(.L_224 - .L_223)
	.align		4
.L_223:
        /*0508*/ 	.word	index@(_ZN10layer_norm31ln_parallel_residual_fwd_kernelINS_13Kernel_traitsI13__nv_bfloat16S2_fS2_fjLj4096ELj1ELj1ELj4ELj16ENS_18Kernel_traits_baseILj4096ES2_S2_fS2_fjLj128EEEEELb0ELb1ELb0EEEvNS_9FwdParamsE)
        /*050c*/ 	.word	0x00000000


	//----- nvinfo : EIATTR_REGCOUNT
	.align		4
.L_224:
        /*0510*/ 	.byte	0x04, 0x2f
        /*0512*/ 	.short	(.L_226 - .L_225)
	.align		4
.L_225:
        /*0514*/ 	.word	index@(_ZN10layer_norm31ln_parallel_residual_fwd_kernelINS_13Kernel_traitsI13__nv_bfloat16S2_fS2_fjLj4096ELj1ELj1ELj4ELj16ENS_18Kernel_traits_baseILj4096ES2_S2_fS2_fjLj128EEEEELb0ELb0ELb1EEEvNS_9FwdParamsE)
        /*0518*/ 	.word	0x000000e4


	//----- nvinfo : EIATTR_FRAME_SIZE
	.align		4
.L_226:
        /*051c*/ 	.byte	0x04, 0x11
        /*051e*/ 	.short	(.L_228 - .L_227)
	.align		4
.L_227:
        /*0520*/ 	.word	index@(_ZN10layer_norm31ln_parallel_residual_fwd_kernelINS_13Kernel_traitsI13__nv_bfloat16S2_fS2_fjLj4096ELj1ELj1ELj4ELj16ENS_18Kernel_traits_baseILj4096ES2_S2_fS2_fjLj128EEEEELb0ELb0ELb1EEEvNS_9FwdParamsE)
        /*0524*/ 	.word	0x00000000


	//----- nvinfo : EIATTR_REGCOUNT
	.align		4
.L_228:
        /*0528*/ 	.byte	0x04, 0x2f
        /*052a*/ 	.short	(.L_230 - .L_229)
	.align		4
.L_229:
        /*052c*/ 	.word	index@(_ZN10layer_norm31ln_parallel_residual_fwd_kernelINS_13Kernel_traitsI13__nv_bfloat16S2_fS2_fjLj4096ELj1ELj1ELj4ELj16ENS_18Kernel_traits_baseILj4096ES2_S2_fS2_fjLj128EEEEELb0ELb0ELb0EEEvNS_9FwdParamsE)
        /*0530*/ 	.word	0x000000d5


	//----- nvinfo : EIATTR_FRAME_SIZE
	.align		4
.L_230:
        /*0534*/ 	.byte	0x04, 0x11
        /*0536*/ 	.short	(.L_232 - .L_231)
	.align		4
.L_231:
        /*0538*/ 	.word	index@(_ZN10layer_norm31ln_parallel_residual_fwd_kernelINS_13Kernel_traitsI13__nv_bfloat16S2_fS2_fjLj4096ELj1ELj1ELj4ELj16ENS_18Kernel_traits_baseILj4096ES2_S2_fS2_fjLj128EEEEELb0ELb0ELb0EEEvNS_9FwdParamsE)
        /*053c*/ 	.word	0x00000000


	//----- nvinfo : EIATTR_REGCOUNT
	.align		4
.L_232:
        /*0540*/ 	.byte	0x04, 0x2f
        /*0542*/ 	.short	(.L_234 - .L_233)
	.align		4
.L_233:
        /*0544*/ 	.word	index@(_ZN10layer_norm31ln_parallel_residual_fwd_kernelINS_13Kernel_traitsIf13__nv_bfloat16S2_S2_fjLj4096ELj1ELj1ELj4ELj16ENS_18Kernel_traits_baseILj4096EfS2_S2_S2_fjLj128EEEEELb1ELb1ELb1EEEvNS_9FwdParamsE)
        /*0548*/ 	.word	0x000000a8


	//----- nvinfo : EIATTR_FRAME_SIZE
	.align		4
.L_234:
        /*054c*/ 	.byte	0x04, 0x11
        /*054e*/ 	.short	(.L_236 - .L_235)
	.align		4
.L_235:
        /*0550*/ 	.word	index@(_ZN10layer_norm31ln_parallel_residual_fwd_kernelINS_13Kernel_traitsIf13__nv_bfloat16S2_S2_fjLj4096ELj1ELj1ELj4ELj16ENS_18Kernel_traits_baseILj4096EfS2_S2_S2_fjLj128EEEEELb1ELb1ELb1EEEvNS_9FwdParamsE)
        /*0554*/ 	.word	0x00000000


	//----- nvinfo : EIATTR_REGCOUNT
	.align		4
.L_236:
        /*0558*/ 	.byte	0x04, 0x2f
        /*055a*/ 	.short	(.L_238 - .L_237)
	.align		4
.L_237:
        /*055c*/ 	.word	index@(_ZN10layer_norm31ln_parallel_residual_fwd_kernelINS_13Kernel_traitsIf13__nv_bfloat16S2_S2_fjLj4096ELj1ELj1ELj4ELj16ENS_18Kernel_traits_baseILj4096EfS2_S2_S2_fjLj128EEEEELb1ELb1ELb0EEEvNS_9FwdParamsE)
        /*0560*/ 	.word	0x000000a8


	//----- nvinfo : EIATTR_FRAME_SIZE
	.align		4
.L_238:
        /*0564*/ 	.byte	0x04, 0x11
        /*0566*/ 	.short	(.L_240 - .L_239)
	.align		4
.L_239:
        /*0568*/ 	.word	index@(_ZN10layer_norm31ln_parallel_residual_fwd_kernelINS_13Kernel_traitsIf13__nv_bfloat16S2_S2_fjLj4096ELj1ELj1ELj4ELj16ENS_18Kernel_traits_baseILj4096EfS2_S2_S2_fjLj128EEEEELb1ELb1ELb0EEEvNS_9FwdParamsE)
        /*056c*/ 	.word	0x00000000


	//----- nvinfo : EIATTR_REGCOUNT
	.align		4
.L_240:
        /*0570*/ 	.byte	0x04, 0x2f
        /*0572*/ 	.short	(.L_242 - .L_241)
	.align		4
.L_241:
        /*0574*/ 	.word	index@(_ZN10layer_norm31ln_parallel_residual_fwd_kernelINS_13Kernel_traitsIf13__nv_bfloat16S2_S2_fjLj4096ELj1ELj1ELj4ELj16ENS_18Kernel_traits_baseILj4096EfS2_S2_S2_fjLj128EEEEELb1ELb0ELb1EEEvNS_9FwdParamsE)
        /*0578*/ 	.word	0x000000ec


	//----- nvinfo : EIATTR_FRAME_SIZE
	.align		4
.L_242:
        /*057c*/ 	.byte	0x04, 0x11
        /*057e*/ 	.short	(.L_244 - .L_243)
	.align		4
.L_243:
        /*0580*/ 	.word	index@(_ZN10layer_norm31ln_parallel_residual_fwd_kernelINS_13Kernel_traitsIf13__nv_bfloat16S2_S2_fjLj4096ELj1ELj1ELj4ELj16ENS_18Kernel_traits_baseILj4096EfS2_S2_S2_fjLj128EEEEELb1ELb0ELb1EEEvNS_9FwdParamsE)
        /*0584*/ 	.word	0x00000000


	//----- nvinfo : EIATTR_REGCOUNT
	.align		4
.L_244:
        /*0588*/ 	.byte	0x04, 0x2f
        /*058a*/ 	.short	(.L_246 - .L_245)
	.align		4
.L_245:
        /*058c*/ 	.word	index@(_ZN10layer_norm31ln_parallel_residual_fwd_kernelINS_13Kernel_traitsIf13__nv_bfloat16S2_S2_fjLj4096ELj1ELj1ELj4ELj16ENS_18Kernel_traits_baseILj4096EfS2_S2_S2_fjLj128EEEEELb1ELb0ELb0EEEvNS_9FwdParamsE)
        /*0590*/ 	.word	0x000000f6


	//----- nvinfo : EIATTR_FRAME_SIZE
	.align		4
.L_246:
        /*0594*/ 	.byte	0x04, 0x11
        /*0596*/ 	.short	(.L_248 - .L_247)
	.align		4
.L_247:
        /*0598*/ 	.word	index@(_ZN10layer_norm31ln_parallel_residual_fwd_kernelINS_13Kernel_traitsIf13__nv_bfloat16S2_S2_fjLj4096ELj1ELj1ELj4ELj16ENS_18Kernel_traits_baseILj4096EfS2_S2_S2_fjLj128EEEEELb1ELb0ELb0EEEvNS_9FwdParamsE)
        /*059c*/ 	.word	0x00000000


	//----- nvinfo : EIATTR_REGCOUNT
	.align		4
.L_248:
        /*05a0*/ 	.byte	0x04, 0x2f
        /*05a2*/ 	.short	(.L_250 - .L_249)
	.align		4
.L_249:
        /*05a4*/ 	.word	index@(_ZN10layer_norm31ln_parallel_residual_fwd_kernelINS_13Kernel_traitsIf13__nv_bfloat16S2_S2_fjLj4096ELj1ELj1ELj4ELj16ENS_18Kernel_traits_baseILj4096EfS2_S2_S2_fjLj128EEEEELb0ELb1ELb1EEEvNS_9FwdParamsE)
        /*05a8*/ 	.word	0x00000082


	//----- nvinfo : EIATTR_FRAME_SIZE
	.align		4
.L_250:
        /*05ac*/ 	.byte	0x04, 0x11
        /*05ae*/ 	.short	(.L_252 - .L_251)
	.align		4
.L_251:
        /*05b0*/ 	.word	index@(_ZN10layer_norm31ln_parallel_residual_fwd_kernelINS_13Kernel_traitsIf13__nv_bfloat16S2_S2_fjLj4096ELj1ELj1ELj4ELj16ENS_18Kernel_traits_baseILj4096EfS2_S2_S2_fjLj128EEEEELb0ELb1ELb1EEEvNS_9FwdParamsE)
        /*05b4*/ 	.word	0x00000000


	//----- nvinfo : EIATTR_REGCOUNT
	.align		4
.L_252:
        /*05b8*/ 	.byte	0x04, 0x2f
        /*05ba*/ 	.short	(.L_254 - .L_253)
	.align		4
.L_253:
        /*05bc*/ 	.word	index@(_ZN10layer_norm31ln_parallel_residual_fwd_kernelINS_13Kernel_traitsIf13__nv_bfloat16S2_S2_fjLj4096ELj1ELj1ELj4ELj16ENS_18Kernel_traits_baseILj4096EfS2_S2_S2_fjLj128EEEEELb0ELb1ELb0EEEvNS_9FwdParamsE)
        /*05c0*/ 	.word	0x00000080


	//----- nvinfo : EIATTR_FRAME_SIZE
	.align		4
.L_254:
        /*05c4*/ 	.byte	0x04, 0x11
        /*05c6*/ 	.short	(.L_256 - .L_255)
	.align		4
.L_255:
        /*05c8*/ 	.word	index@(_ZN10layer_norm31ln_parallel_residual_fwd_kernelINS_13Kernel_traitsIf13__nv_bfloat16S2_S2_fjLj4096ELj1ELj1ELj4ELj16ENS_18Kernel_traits_baseILj4096EfS2_S2_S2_fjLj128EEEEELb0ELb1ELb0EEEvNS_9FwdParamsE)
        /*05cc*/ 	.word	0x00000000


	//----- nvinfo : EIATTR_REGCOUNT
	.align		4
.L_256:
        /*05d0*/ 	.byte	0x04, 0x2f
        /*05d2*/ 	.short	(.L_258 - .L_257)
	.align		4
.L_257:
        /*05d4*/ 	.word	index@(_ZN10layer_norm31ln_parallel_residual_fwd_kernelINS_13Kernel_traitsIf13__nv_bfloat16S2_S2_fjLj4096ELj1ELj1ELj4ELj16ENS_18Kernel_traits_baseILj4096EfS2_S2_S2_fjLj128EEEEELb0ELb0ELb1EEEvNS_9FwdParamsE)
        /*05d8*/ 	.word	0x000000e7


	//----- nvinfo : EIATTR_FRAME_SIZE
	.align		4
.L_258:
        /*05dc*/ 	.byte	0x04, 0x11
        /*05de*/ 	.short	(.L_260 - .L_259)
	.align		4
.L_259:
        /*05e0*/ 	.word	index@(_ZN10layer_norm31ln_parallel_residual_fwd_kernelINS_13Kernel_traitsIf13__nv_bfloat16S2_S2_fjLj4096ELj1ELj1ELj4ELj16ENS_18Kernel_traits_baseILj4096EfS2_S2_S2_fjLj128EEEEELb0ELb0ELb1EEEvNS_9FwdParamsE)
        /*05e4*/ 	.word	0x00000000


	//----- nvinfo : EIATTR_REGCOUNT
	.align		4
.L_260:
        /*05e8*/ 	.byte	0x04, 0x2f
        /*05ea*/ 	.short	(.L_262 - .L_261)
	.align		4
.L_261:
        /*05ec*/ 	.word	index@(_ZN10layer_norm31ln_parallel_residual_fwd_kernelINS_13Kernel_traitsIf13__nv_bfloat16S2_S2_fjLj4096ELj1ELj1ELj4ELj16ENS_18Kernel_traits_baseILj4096EfS2_S2_S2_fjLj128EEEEELb0ELb0ELb0EEEvNS_9FwdParamsE)
        /*05f0*/ 	.word	0x000000cb


	//----- nvinfo : EIATTR_FRAME_SIZE
	.align		4
.L_262:
        /*05f4*/ 	.byte	0x04, 0x11
        /*05f6*/ 	.short	(.L_264 - .L_263)
	.align		4
.L_263:
        /*05f8*/ 	.word	index@(_ZN10layer_norm31ln_parallel_residual_fwd_kernelINS_13Kernel_traitsIf13__nv_bfloat16S2_S2_fjLj4096ELj1ELj1ELj4ELj16ENS_18Kernel_traits_baseILj4096EfS2_S2_S2_fjLj128EEEEELb0ELb0ELb0EEEvNS_9FwdParamsE)
        /*05fc*/ 	.word	0x00000000


	//----- nvinfo : EIATTR_REGCOUNT
	.align		4
.L_264:
        /*0600*/ 	.byte	0x04, 0x2f
        /*0602*/ 	.short	(.L_266 - .L_265)
	.align		4
.L_265:
        /*0604*/ 	.word	index@(_ZN10layer_norm31ln_parallel_residual_fwd_kernelINS_13Kernel_traitsI6__halfS2_S2_S2_fjLj4096ELj1ELj1ELj4ELj16ENS_18Kernel_traits_baseILj4096ES2_S2_S2_S2_fjLj128EEEEELb1ELb1ELb1EEEvNS_9FwdParamsE)
        /*0608*/ 	.word	0x00000080


	//----- nvinfo : EIATTR_FRAME_SIZE
	.align		4
.L_266:
        /*060c*/ 	.byte	0x04, 0x11
        /*060e*/ 	.short	(.L_268 - .L_267)
	.align		4
.L_267:
        /*0610*/ 	.word	index@(_ZN10layer_norm31ln_parallel_residual_fwd_kernelINS_13Kernel_traitsI6__halfS2_S2_S2_fjLj4096ELj1ELj1ELj4ELj16ENS_18Kernel_traits_baseILj4096ES2_S2_S2_S2_fjLj128EEEEELb1ELb1ELb1EEEvNS_9FwdParamsE)
        /*0614*/ 	.word	0x00000000


	//----- nvinfo : EIATTR_REGCOUNT
	.align		4
.L_268:
        /*0618*/ 	.byte	0x04, 0x2f
        /*061a*/ 	.short	(.L_270 - .L_269)
	.align		4
.L_269:
        /*061c*/ 	.word	index@(_ZN10layer_norm31ln_parallel_residual_fwd_kernelINS_13Kernel_traitsI6__halfS2_S2_S2_fjLj4096ELj1ELj1ELj4ELj16ENS_18Kernel_traits_baseILj4096ES2_S2_S2_S2_fjLj128EEEEELb1ELb1ELb0EEEvNS_9FwdParamsE)
        /*0620*/ 	.word	0x0000007b


	//----- nvinfo : EIATTR_FRAME_SIZE
	.align		4
.L_270:
        /*0624*/ 	.byte	0x04, 0x11
        /*0626*/ 	.short	(.L_272 - .L_271)
	.align		4
.L_271:
        /*0628*/ 	.word	index@(_ZN10layer_norm31ln_parallel_residual_fwd_kernelINS_13Kernel_traitsI6__halfS2_S2_S2_fjLj4096ELj1ELj1ELj4ELj16ENS_18Kernel_traits_baseILj4096ES2_S2_S2_S2_fjLj128EEEEELb1ELb1ELb0EEEvNS_9FwdParamsE)
        /*062c*/ 	.word	0x00000000


	//----- nvinfo : EIATTR_REGCOUNT
	.align		4
.L_272:
        /*0630*/ 	.byte	0x04, 0x2f
        /*0632*/ 	.short	(.L_274 - .L_273)
	.align		4
.L_273:
        /*0634*/ 	.word	index@(_ZN10layer_norm31ln_parallel_residual_fwd_kernelINS_13Kernel_traitsI6__halfS2_S2_S2_fjLj4096ELj1ELj1ELj4ELj16ENS_18Kernel_traits_baseILj4096ES2_S2_S2_S2_fjLj128EEEEELb1ELb0ELb1EEEvNS_9FwdParamsE)
        /*0638*/ 	.word	0x000000a2


	//----- nvinfo : EIATTR_FRAME_SIZE
	.align		4
.L_274:
        /*063c*/ 	.byte	0x04, 0x11
        /*063e*/ 	.short	(.L_276 - .L_275)
	.align		4
.L_275:
        /*0640*/ 	.word	index@(_ZN10layer_norm31ln_parallel_residual_fwd_kernelINS_13Kernel_traitsI6__halfS2_S2_S2_fjLj4096ELj1ELj1ELj4ELj16ENS_18Kernel_traits_baseILj4096ES2_S2_S2_S2_fjLj128EEEEELb1ELb0ELb1EEEvNS_9FwdParamsE)
        /*0644*/ 	.word	0x00000000


	//----- nvinfo : EIATTR_REGCOUNT
	.align		4
.L_276:
        /*0648*/ 	.byte	0x04, 0x2f
        /*064a*/ 	.short	(.L_278 - .L_277)
	.align		4
.L_277:
        /*064c*/ 	.word	index@(_ZN10layer_norm31ln_parallel_residual_fwd_kernelINS_13Kernel_traitsI6__halfS2_S2_S2_fjLj4096ELj1ELj1ELj4ELj16ENS_18Kernel_traits_baseILj4096ES2_S2_S2_S2_fjLj128EEEEELb1ELb0ELb0EEEvNS_9FwdParamsE)
        /*0650*/ 	.word	0x000000a0


	//----- nvinfo : EIATTR_FRAME_SIZE
	.align		4
.L_278:
        /*0654*/ 	.byte	0x04, 0x11
        /*0656*/ 	.short	(.L_280 - .L_279)
	.align		4
.L_279:
        /*0658*/ 	.word	index@(_ZN10layer_norm31ln_parallel_residual_fwd_kernelINS_13Kernel_traitsI6__halfS2_S2_S2_fjLj4096ELj1ELj1ELj4ELj16ENS_18Kernel_traits_baseILj4096ES2_S2_S2_S2_fjLj128EEEEELb1ELb0ELb0EEEvNS_9FwdParamsE)
        /*065c*/ 	.word	0x00000000


	//----- nvinfo : EIATTR_REGCOUNT
	.align		4
.L_280:
        /*0660*/ 	.byte	0x04, 0x2f
        /*0662*/ 	.short	(.L_282 - .L_281)
	.align		4
.L_281:
        /*0664*/ 	.word	index@(_ZN10layer_norm31ln_parallel_residual_fwd_kernelINS_13Kernel_traitsI6__halfS2_S2_S2_fjLj4096ELj1ELj1ELj4ELj16ENS_18Kernel_traits_baseILj4096ES2_S2_S2_S2_fjLj128EEEEELb0ELb1ELb1EEEvNS_9FwdParamsE)
        /*0668*/ 	.word	0x00000060


	//----- nvinfo : EIATTR_FRAME_SIZE
	.align		4
.L_282:
        /*066c*/ 	.byte	0x04, 0x11
        /*066e*/ 	.short	(.L_284 - .L_283)
	.align		4
.L_283:
        /*0670*/ 	.word	index@(_ZN10layer_norm31ln_parallel_residual_fwd_kernelINS_13Kernel_traitsI6__halfS2_S2_S2_fjLj4096ELj1ELj1ELj4ELj16ENS_18Kernel_traits_baseILj4096ES2_S2_S2_S2_fjLj128EEEEELb0ELb1ELb1EEEvNS_9FwdParamsE)
        /*0674*/ 	.word	0x00000000


	//----- nvinfo : EIATTR_REGCOUNT
	.align		4
.L_284:
        /*0678*/ 	.byte	0x04, 0x2f
        /*067a*/ 	.short	(.L_286 - .L_285)
	.align		4
.L_285:
        /*067c*/ 	.word	index@(_ZN10layer_norm31ln_parallel_residual_fwd_kernelINS_13Kernel_traitsI6__halfS2_S2_S2_fjLj4096ELj1ELj1ELj4ELj16ENS_18Kernel_traits_baseILj4096ES2_S2_S2_S2_fjLj128EEEEELb0ELb1ELb0EEEvNS_9FwdParamsE)
        /*0680*/ 	.word	0x0000006e


	//----- nvinfo : EIATTR_FRAME_SIZE
	.align		4
.L_286:
        /*0684*/ 	.byte	0x04, 0x11
        /*0686*/ 	.short	(.L_288 - .L_287)
	.align		4
.L_287:
        /*0688*/ 	.word	index@(_ZN10layer_norm31ln_parallel_residual_fwd_kernelINS_13Kernel_traitsI6__halfS2_S2_S2_fjLj4096ELj1ELj1ELj4ELj16ENS_18Kernel_traits_baseILj4096ES2_S2_S2_S2_fjLj128EEEEELb0ELb1ELb0EEEvNS_9FwdParamsE)
        /*068c*/ 	.word	0x00000000


	//----- nvinfo : EIATTR_REGCOUNT
	.align		4
.L_288:
        /*0690*/ 	.byte	0x04, 0x2f
        /*0692*/ 	.short	(.L_290 - .L_289)
	.align		4
.L_289:
        /*0694*/ 	.word	index@(_ZN10layer_norm31ln_parallel_residual_fwd_kernelINS_13Kernel_traitsI6__halfS2_S2_S2_fjLj4096ELj1ELj1ELj4ELj16ENS_18Kernel_traits_baseILj4096ES2_S2_S2_S2_fjLj128EEEEELb0ELb0ELb1EEEvNS_9FwdParamsE)
        /*0698*/ 	.word	0x00000080


	//----- nvinfo : EIATTR_FRAME_SIZE
	.align		4
.L_290:
        /*069c*/ 	.byte	0x04, 0x11
        /*069e*/ 	.short	(.L_292 - .L_291)
	.align		4
.L_291:
        /*06a0*/ 	.word	index@(_ZN10layer_norm31ln_parallel_residual_fwd_kernelINS_13Kernel_traitsI6__halfS2_S2_S2_fjLj4096ELj1ELj1ELj4ELj16ENS_18Kernel_traits_baseILj4096ES2_S2_S2_S2_fjLj128EEEEELb0ELb0ELb1EEEvNS_9FwdParamsE)
        /*06a4*/ 	.word	0x00000000


	//----- nvinfo : EIATTR_REGCOUNT
	.align		4
.L_292:
        /*06a8*/ 	.byte	0x04, 0x2f
        /*06aa*/ 	.short	(.L_294 - .L_293)
	.align		4
.L_293:
        /*06ac*/ 	.word	index@(_ZN10layer_norm31ln_parallel_residual_fwd_kernelINS_13Kernel_traitsI6__halfS2_S2_S2_fjLj4096ELj1ELj1ELj4ELj16ENS_18Kernel_traits_baseILj4096ES2_S2_S2_S2_fjLj128EEEEELb0ELb0ELb0EEEvNS_9FwdParamsE)
        /*06b0*/ 	.word	0x00000093


	//----- nvinfo : EIATTR_FRAME_SIZE
	.align		4
.L_294:
        /*06b4*/ 	.byte	0x04, 0x11
        /*06b6*/ 	.short	(.L_296 - .L_295)
	.align		4
.L_295:
        /*06b8*/ 	.word	index@(_ZN10layer_norm31ln_parallel_residual_fwd_kernelINS_13Kernel_traitsI6__halfS2_S2_S2_fjLj4096ELj1ELj1ELj4ELj16ENS_18Kernel_traits_baseILj4096ES2_S2_S2_S2_fjLj128EEEEELb0ELb0ELb0EEEvNS_9FwdParamsE)
        /*06bc*/ 	.word	0x00000000


	//----- nvinfo : EIATTR_REGCOUNT
	.align		4
.L_296:
        /*06c0*/ 	.byte	0x04, 0x2f
        /*06c2*/ 	.short	(.L_298 - .L_297)
	.align		4
.L_297:
        /*06c4*/ 	.word	index@(_ZN10layer_norm31ln_parallel_residual_fwd_kernelINS_13Kernel_traitsI13__nv_bfloat16S2_S2_S2_fjLj4096ELj1ELj1ELj4ELj16ENS_18Kernel_traits_baseILj4096ES2_S2_S2_S2_fjLj128EEEEELb1ELb1ELb1EEEvNS_9FwdParamsE)
        /*06c8*/ 	.word	0x000000a4


	//----- nvinfo : EIATTR_FRAME_SIZE
	.align		4
.L_298:
        /*06cc*/ 	.byte	0x04, 0x11
        /*06ce*/ 	.short	(.L_300 - .L_299)
	.align		4
.L_299:
        /*06d0*/ 	.word	index@(_ZN10layer_norm31ln_parallel_residual_fwd_kernelINS_13Kernel_traitsI13__nv_bfloat16S2_S2_S2_fjLj4096ELj1ELj1ELj4ELj16ENS_18Kernel_traits_baseILj4096ES2_S2_S2_S2_fjLj128EEEEELb1ELb1ELb1EEEvNS_9FwdParamsE)
        /*06d4*/ 	.word	0x00000000


	//----- nvinfo : EIATTR_REGCOUNT
	.align		4
.L_300:
        /*06d8*/ 	.byte	0x04, 0x2f
        /*06da*/ 	.short	(.L_302 - .L_301)
	.align		4
.L_301:
        /*06dc*/ 	.word	index@(_ZN10layer_norm31ln_parallel_residual_fwd_kernelINS_13Kernel_traitsI13__nv_bfloat16S2_S2_S2_fjLj4096ELj1ELj1ELj4ELj16ENS_18Kernel_traits_baseILj4096ES2_S2_S2_S2_fjLj128EEEEELb1ELb1ELb0EEEvNS_9FwdParamsE)
        /*06e0*/ 	.word	0x000000a8


	//----- nvinfo : EIATTR_FRAME_SIZE
	.align		4
.L_302:
        /*06e4*/ 	.byte	0x04, 0x11
        /*06e6*/ 	.short	(.L_304 - .L_303)
	.align		4
.L_303:
        /*06e8*/ 	.word	index@(_ZN10layer_norm31ln_parallel_residual_fwd_kernelINS_13Kernel_traitsI13__nv_bfloat16S2_S2_S2_fjLj4096ELj1ELj1ELj4ELj16ENS_18Kernel_traits_baseILj4096ES2_S2_S2_S2_fjLj128EEEEELb1ELb1ELb0EEEvNS_9FwdParamsE)
        /*06ec*/ 	.word	0x00000000


	//----- nvinfo : EIATTR_REGCOUNT
	.align		4
.L_304:
        /*06f0*/ 	.byte	0x04, 0x2f
        /*06f2*/ 	.short	(.L_306 - .L_305)
	.align		4
.L_305:
        /*06f4*/ 	.word	index@(_ZN10layer_norm31ln_parallel_residual_fwd_kernelINS_13Kernel_traitsI13__nv_bfloat16S2_S2_S2_fjLj4096ELj1ELj1ELj4ELj16ENS_18Kernel_traits_baseILj4096ES2_S2_S2_S2_fjLj128EEEEELb1ELb0ELb1EEEvNS_9FwdParamsE)
        /*06f8*/ 	.word	0x000000f5


	//----- nvinfo : EIATTR_FRAME_SIZE
	.align		4
.L_306:
        /*06fc*/ 	.byte	0x04, 0x11
        /*06fe*/ 	.short	(.L_308 - .L_307)
	.align		4
.L_307:
        /*0700*/ 	.word	index@(_ZN10layer_norm31ln_parallel_residual_fwd_kernelINS_13Kernel_traitsI13__nv_bfloat16S2_S2_S2_fjLj4096ELj1ELj1ELj4ELj16ENS_18Kernel_traits_baseILj4096ES2_S2_S2_S2_fjLj128EEEEELb1ELb0ELb1EEEvNS_9FwdParamsE)
        /*0704*/ 	.word	0x00000000


	//----- nvinfo : EIATTR_REGCOUNT
	.align		4
.L_308:
        /*0708*/ 	.byte	0x04, 0x2f
        /*070a*/ 	.short	(.L_310 - .L_309)
	.align		4
.L_309:
        /*070c*/ 	.word	index@(_ZN10layer_norm31ln_parallel_residual_fwd_kernelINS_13Kernel_traitsI13__nv_bfloat16S2_S2_S2_fjLj4096ELj1ELj1ELj4ELj16ENS_18Kernel_traits_baseILj4096ES2_S2_S2_S2_fjLj128EEEEELb1ELb0ELb0EEEvNS_9FwdParamsE)
        /*0710*/ 	.word	0x000000fe


	//----- nvinfo : EIATTR_FRAME_SIZE
	.align		4
.L_310:
        /*0714*/ 	.byte	0x04, 0x11
        /*0716*/ 	.short	(.L_312 - .L_311)
	.align		4
.L_311:
        /*0718*/ 	.word	index@(_ZN10layer_norm31ln_parallel_residual_fwd_kernelINS_13Kernel_traitsI13__nv_bfloat16S2_S2_S2_fjLj4096ELj1ELj1ELj4ELj16ENS_18Kernel_traits_baseILj4096ES2_S2_S2_S2_fjLj128EEEEELb1ELb0ELb0EEEvNS_9FwdParamsE)
        /*071c*/ 	.word	0x00000000


	//----- nvinfo : EIATTR_REGCOUNT
	.align		4
.L_312:
        /*0720*/ 	.byte	0x04, 0x2f
        /*0722*/ 	.short	(.L_314 - .L_313)
	.align		4
.L_313:
        /*0724*/ 	.word	index@(_ZN10layer_norm31ln_parallel_residual_fwd_kernelINS_13Kernel_traitsI13__nv_bfloat16S2_S2_S2_fjLj4096ELj1ELj1ELj4ELj16ENS_18Kernel_traits_baseILj4096ES2_S2_S2_S2_fjLj128EEEEELb0ELb1ELb1EEEvNS_9FwdParamsE)
        /*0728*/ 	.word	0x0000007f


	//----- nvinfo : EIATTR_FRAME_SIZE
	.align		4
.L_314:
        /*072c*/ 	.byte	0x04, 0x11
        /*072e*/ 	.short	(.L_316 - .L_315)
	.align		4
.L_315:
        /*0730*/ 	.word	index@(_ZN10layer_norm31ln_parallel_residual_fwd_kernelINS_13Kernel_traitsI13__nv_bfloat16S2_S2_S2_fjLj4096ELj1ELj1ELj4ELj16ENS_18Kernel_traits_baseILj4096ES2_S2_S2_S2_fjLj128EEEEELb0ELb1ELb1EEEvNS_9FwdParamsE)
        /*0734*/ 	.word	0x00000000


	//----- nvinfo : EIATTR_REGCOUNT
	.align		4
.L_316:
        /*0738*/ 	.byte	0x04, 0x2f
        /*073a*/ 	.short	(.L_318 - .L_317)
	.align		4
.L_317:
        /*073c*/ 	.word	index@(_ZN10layer_norm31ln_parallel_residual_fwd_kernelINS_13Kernel_traitsI13__nv_bfloat16S2_S2_S2_fjLj4096ELj1ELj1ELj4ELj16ENS_18Kernel_traits_baseILj4096ES2_S2_S2_S2_fjLj128EEEEELb0ELb1ELb0EEEvNS_9FwdParamsE)
        /*0740*/ 	.word	0x0000008e


	//----- nvinfo : EIATTR_FRAME_SIZE
	.align		4
.L_318:
        /*0744*/ 	.byte	0x04, 0x11
        /*0746*/ 	.short	(.L_320 - .L_319)
	.align		4
.L_319:
        /*0748*/ 	.word	index@(_ZN10layer_norm31ln_parallel_residual_fwd_kernelINS_13Kernel_traitsI13__nv_bfloat16S2_S2_S2_fjLj4096ELj1ELj1ELj4ELj16ENS_18Kernel_traits_baseILj4096ES2_S2_S2_S2_fjLj128EEEEELb0ELb1ELb0EEEvNS_9FwdParamsE)
        /*074c*/ 	.word	0x00000000


	//----- nvinfo : EIATTR_REGCOUNT
	.align		4
.L_320:
        /*0750*/ 	.byte	0x04, 0x2f
        /*0752*/ 	.short	(.L_322 - .L_321)
	.align		4
.L_321:
        /*0754*/ 	.word	index@(_ZN10layer_norm31ln_parallel_residual_fwd_kernelINS_13Kernel_traitsI13__nv_bfloat16S2_S2_S2_fjLj4096ELj1ELj1ELj4ELj16ENS_18Kernel_traits_baseILj4096ES2_S2_S2_S2_fjLj128EEEEELb0ELb0ELb1EEEvNS_9FwdParamsE)
        /*0758*/ 	.word	0x000000e4


	//----- nvinfo : EIATTR_FRAME_SIZE
	.align		4
.L_322:
        /*075c*/ 	.byte	0x04, 0x11
        /*075e*/ 	.short	(.L_324 - .L_323)
	.align		4
.L_323:
        /*0760*/ 	.word	index@(_ZN10layer_norm31ln_parallel_residual_fwd_kernelINS_13Kernel_traitsI13__nv_bfloat16S2_S2_S2_fjLj4096ELj1ELj1ELj4ELj16ENS_18Kernel_traits_baseILj4096ES2_S2_S2_S2_fjLj128EEEEELb0ELb0ELb1EEEvNS_9FwdParamsE)
        /*0764*/ 	.word	0x00000000


	//----- nvinfo : EIATTR_REGCOUNT
	.align		4
.L_324:
        /*0768*/ 	.byte	0x04, 0x2f
        /*076a*/ 	.short	(.L_326 - .L_325)
	.align		4
.L_325:
        /*076c*/ 	.word	index@(_ZN10layer_norm31ln_parallel_residual_fwd_kernelINS_13Kernel_traitsI13__nv_bfloat16S2_S2_S2_fjLj4096ELj1ELj1ELj4ELj16ENS_18Kernel_traits_baseILj4096ES2_S2_S2_S2_fjLj128EEEEELb0ELb0ELb0EEEvNS_9FwdParamsE)
        /*0770*/ 	.word	0x000000d5


	//----- nvinfo : EIATTR_FRAME_SIZE
	.align		4
.L_326:
        /*0774*/ 	.byte	0x04, 0x11
        /*0776*/ 	.short	(.L_328 - .L_327)
	.align		4
.L_327:
        /*0778*/ 	.word	index@(_ZN10layer_norm31ln_parallel_residual_fwd_kernelINS_13Kernel_traitsI13__nv_bfloat16S2_S2_S2_fjLj4096ELj1ELj1ELj4ELj16ENS_18Kernel_traits_baseILj4096ES2_S2_S2_S2_fjLj128EEEEELb0ELb0ELb0EEEvNS_9FwdParamsE)
        /*077c*/ 	.word	0x00000000


	//----- nvinfo : EIATTR_MIN_STACK_SIZE
	.align		4
.L_328:
        /*0780*/ 	.byte	0x04, 0x12
        /*0782*/ 	.short	(.L_330 - .L_329)
	.align		4
.L_329:
        /*0784*/ 	.word	index@(_ZN10layer_norm31ln_parallel_residual_fwd_kernelINS_13Kernel_traitsI13__nv_bfloat16S2_S2_S2_fjLj4096ELj1ELj1ELj4ELj16ENS_18Kernel_traits_baseILj4096ES2_S2_S2_S2_fjLj128EEEEELb0ELb0ELb0EEEvNS_9FwdParamsE)
        /*0788*/ 	.word	0x00000000


	//----- nvinfo : EIATTR_MIN_STACK_SIZE
	.align		4
.L_330:
        /*078c*/ 	.byte	0x04, 0x12
        /*078e*/ 	.short	(.L_332 - .L_331)
	.align		4
.L_331:
        /*0790*/ 	.word	index@(_ZN10layer_norm31ln_parallel_residual_fwd_kernelINS_13Kernel_traitsI13__nv_bfloat16S2_S2_S2_fjLj4096ELj1ELj1ELj4ELj16ENS_18Kernel_traits_baseILj4096ES2_S2_S2_S2_fjLj128EEEEELb0ELb0ELb1EEEvNS_9FwdParamsE)
        /*0794*/ 	.word	0x00000000


	//----- nvinfo : EIATTR_MIN_STACK_SIZE
	.align		4
.L_332:
        /*0798*/ 	.byte	0x04, 0x12
        /*079a*/ 	.short	(.L_334 - .L_333)
	.align		4
.L_333:
        /*079c*/ 	.word	index@(_ZN10layer_norm31ln_parallel_residual_fwd_kernelINS_13Kernel_traitsI13__nv_bfloat16S2_S2_S2_fjLj4096ELj1ELj1ELj4ELj16ENS_18Kernel_traits_baseILj4096ES2_S2_S2_S2_fjLj128EEEEELb0ELb1ELb0EEEvNS_9FwdParamsE)
        /*07a0*/ 	.word	0x00000000


	//----- nvinfo : EIATTR_MIN_STACK_SIZE
	.align		4
.L_334:
        /*07a4*/ 	.byte	0x04, 0x12
        /*07a6*/ 	.short	(.L_336 - .L_335)
	.align		4
.L_335:
        /*07a8*/ 	.word	index@(_ZN10layer_norm31ln_parallel_residual_fwd_kernelINS_13Kernel_traitsI13__nv_bfloat16S2_S2_S2_fjLj4096ELj1ELj1ELj4ELj16ENS_18Kernel_traits_baseILj4096ES2_S2_S2_S2_fjLj128EEEEELb0ELb1ELb1EEEvNS_9FwdParamsE)
        /*07ac*/ 	.word	0x00000000


	//----- nvinfo : EIATTR_MIN_STACK_SIZE
	.align		4
.L_336:
        /*07b0*/ 	.byte	0x04, 0x12
        /*07b2*/ 	.short	(.L_338 - .L_337)
	.align		4
.L_337:
        /*07b4*/ 	.word	index@(_ZN10layer_norm31ln_parallel_residual_fwd_kernelINS_13Kernel_traitsI13__nv_bfloat16S2_S2_S2_fjLj4096ELj1ELj1ELj4ELj16ENS_18Kernel_traits_baseILj4096ES2_S2_S2_S2_fjLj128EEEEELb1ELb0ELb0EEEvNS_9FwdParamsE)
        /*07b8*/ 	.word	0x00000000


	//----- nvinfo : EIATTR_MIN_STACK_SIZE
	.align		4
.L_338:
        /*07bc*/ 	.byte	0x04, 0x12
        /*07be*/ 	.short	(.L_340 - .L_339)
	.align		4
.L_339:
        /*07c0*/ 	.word	index@(_ZN10layer_norm31ln_parallel_residual_fwd_kernelINS_13Kernel_traitsI13__nv_bfloat16S2_S2_S2_fjLj4096ELj1ELj1ELj4ELj16ENS_18Kernel_traits_baseILj4096ES2_S2_S2_S2_fjLj128EEEEELb1ELb0ELb1EEEvNS_9FwdParamsE)
        /*07c4*/ 	.word	0x00000000


	//----- nvinfo : EIATTR_MIN_STACK_SIZE
	.align		4
.L_340:
        /*07c8*/ 	.byte	0x04, 0x12
        /*07ca*/ 	.short	(.L_342 - .L_341)
	.align		4
.L_341:
        /*07cc*/ 	.word	index@(_ZN10layer_norm31ln_parallel_residual_fwd_kernelINS_13Kernel_traitsI13__nv_bfloat16S2_S2_S2_fjLj4096ELj1ELj1ELj4ELj16ENS_18Kernel_traits_baseILj4096ES2_S2_S2_S2_fjLj128EEEEELb1ELb1ELb0EEEvNS_9FwdParamsE)
        /*07d0*/ 	.word	0x00000000


	//----- nvinfo : EIATTR_MIN_STACK_SIZE
	.align		4
.L_342:
        /*07d4*/ 	.byte	0x04, 0x12
        /*07d6*/ 	.short	(.L_344 - .L_343)
	.align		4
.L_343:
        /*07d8*/ 	.word	index@(_ZN10layer_norm31ln_parallel_residual_fwd_kernelINS_13Kernel_traitsI13__nv_bfloat16S2_S2_S2_fjLj4096ELj1ELj1ELj4ELj16ENS_18Kernel_traits_baseILj4096ES2_S2_S2_S2_fjLj128EEEEELb1ELb1ELb1EEEvNS_9FwdParamsE)
        /*07dc*/ 	.word	0x00000000


	//----- nvinfo : EIATTR_MIN_STACK_SIZE
	.align		4
.L_344:
        /*07e0*/ 	.byte	0x04, 0x12
        /*07e2*/ 	.short	(.L_346 - .L_345)
	.align		4
.L_345:
        /*07e4*/ 	.word	index@(_ZN10layer_norm31ln_parallel_residual_fwd_kernelINS_13Kernel_traitsI6__halfS2_S2_S2_fjLj4096ELj1ELj1ELj4ELj16ENS_18Kernel_traits_baseILj4096ES2_S2_S2_S2_fjLj128EEEEELb0ELb0ELb0EEEvNS_9FwdParamsE)
        /*07e8*/ 	.word	0x00000000


	//----- nvinfo : EIATTR_MIN_STACK_SIZE
	.align		4
.L_346:
        /*07ec*/ 	.byte	0x04, 0x12
        /*07ee*/ 	.short	(.L_348 - .L_347)
	.align		4
.L_347:
        /*07f0*/ 	.word	index@(_ZN10layer_norm31ln_parallel_residual_fwd_kernelINS_13Kernel_traitsI6__halfS2_S2_S2_fjLj4096ELj1ELj1ELj4ELj16ENS_18Kernel_traits_baseILj4096ES2_S2_S2_S2_fjLj128EEEEELb0ELb0ELb1EEEvNS_9FwdParamsE)
        /*07f4*/ 	.word	0x00000000


	//----- nvinfo : EIATTR_MIN_STACK_SIZE
	.align		4
.L_348:
        /*07f8*/ 	.byte	0x04, 0x12
        /*07fa*/ 	.short	(.L_350 - .L_349)
	.align		4
.L_349:
        /*07fc*/ 	.word	index@(_ZN10layer_norm31ln_parallel_residual_fwd_kernelINS_13Kernel_traitsI6__halfS2_S2_S2_fjLj4096ELj1ELj1ELj4ELj16ENS_18Kernel_traits_baseILj4096ES2_S2_S2_S2_fjLj128EEEEELb0ELb1ELb0EEEvNS_9FwdParamsE)
        /*0800*/ 	.word	0x00000000


	//----- nvinfo : EIATTR_MIN_STACK_SIZE
	.align		4
.L_350:
        /*0804*/ 	.byte	0x04, 0x12
        /*0806*/ 	.short	(.L_352 - .L_351)
	.align		4
.L_351:
        /*0808*/ 	.word	index@(_ZN10layer_norm31ln_parallel_residual_fwd_kernelINS_13Kernel_traitsI6__halfS2_S2_S2_fjLj4096ELj1ELj1ELj4ELj16ENS_18Kernel_traits_baseILj4096ES2_S2_S2_S2_fjLj128EEEEELb0ELb1ELb1EEEvNS_9FwdParamsE)
        /*080c*/ 	.word	0x00000000


	//----- nvinfo : EIATTR_MIN_STACK_SIZE
	.align		4
.L_352:
        /*0810*/ 	.byte	0x04, 0x12
        /*0812*/ 	.short	(.L_354 - .L_353)
	.align		4
.L_353:
        /*0814*/ 	.word	index@(_ZN10layer_norm31ln_parallel_residual_fwd_kernelINS_13Kernel_traitsI6__halfS2_S2_S2_fjLj4096ELj1ELj1ELj4ELj16ENS_18Kernel_traits_baseILj4096ES2_S2_S2_S2_fjLj128EEEEELb1ELb0ELb0EEEvNS_9FwdParamsE)
        /*0818*/ 	.word	0x00000000


	//----- nvinfo : EIATTR_MIN_STACK_SIZE
	.align		4
.L_354:
        /*081c*/ 	.byte	0x04, 0x12
        /*081e*/ 	.short	(.L_356 - .L_355)
	.align		4
.L_355:
        /*0820*/ 	.word	index@(_ZN10layer_norm31ln_parallel_residual_fwd_kernelINS_13Kernel_traitsI6__halfS2_S2_S2_fjLj4096ELj1ELj1ELj4ELj16ENS_18Kernel_traits_baseILj4096ES2_S2_S2_S2_fjLj128EEEEELb1ELb0ELb1EEEvNS_9FwdParamsE)
        /*0824*/ 	.word	0x00000000


	//----- nvinfo : EIATTR_MIN_STACK_SIZE
	.align		4
.L_356:
        /*0828*/ 	.byte	0x04, 0x12
        /*082a*/ 	.short	(.L_358 - .L_357)
	.align		4
.L_357:
        /*082c*/ 	.word	index@(_ZN10layer_norm31ln_parallel_residual_fwd_kernelINS_13Kernel_traitsI6__halfS2_S2_S2_fjLj4096ELj1ELj1ELj4ELj16ENS_18Kernel_traits_baseILj4096ES2_S2_S2_S2_fjLj128EEEEELb1ELb1ELb0EEEvNS_9FwdParamsE)
        /*0830*/ 	.word	0x00000000


	//----- nvinfo : EIATTR_MIN_STACK_SIZE
	.align		4
.L_358:
        /*0834*/ 	.byte	0x04, 0x12
        /*0836*/ 	.short	(.L_360 - .L_359)
	.align		4
.L_359:
        /*0838*/ 	.word	index@(_ZN10layer_norm31ln_parallel_residual_fwd_kernelINS_13Kernel_traitsI6__halfS2_S2_S2_fjLj4096ELj1ELj1ELj4ELj16ENS_18Kernel_traits_baseILj4096ES2_S2_S2_S2_fjLj128EEEEELb1ELb1ELb1EEEvNS_9FwdParamsE)
        /*083c*/ 	.word	0x00000000


	//----- nvinfo : EIATTR_MIN_STACK_SIZE
	.align		4
.L_360:
        /*0840*/ 	.byte	0x04, 0x12
        /*0842*/ 	.short	(.L_362 - .L_361)
	.align		4
.L_361:
        /*0844*/ 	.word	index@(_ZN10layer_norm31ln_parallel_residual_fwd_kernelINS_13Kernel_traitsIf13__nv_bfloat16S2_S2_fjLj4096ELj1ELj1ELj4ELj16ENS_18Kernel_traits_baseILj4096EfS2_S2_S2_fjLj128EEEEELb0ELb0ELb0EEEvNS_9FwdParamsE)
        /*0848*/ 	.word	0x00000000


	//----- nvinfo : EIATTR_MIN_STACK_SIZE
	.align		4
.L_362:
        /*084c*/ 	.byte	0x04, 0x12
        /*084e*/ 	.short	(.L_364 - .L_363)
	.align		4
.L_363:
        /*0850*/ 	.word	index@(_ZN10layer_norm31ln_parallel_residual_fwd_kernelINS_13Kernel_traitsIf13__nv_bfloat16S2_S2_fjLj4096ELj1ELj1ELj4ELj16ENS_18Kernel_traits_baseILj4096EfS2_S2_S2_fjLj128EEEEELb0ELb0ELb1EEEvNS_9FwdParamsE)
        /*0854*/ 	.word	0x00000000


	//----- nvinfo : EIATTR_MIN_STACK_SIZE
	.align		4
.L_364:
        /*0858*/ 	.byte	0x04, 0x12
        /*085a*/ 	.short	(.L_366 - .L_365)
	.align		4
.L_365:
        /*085c*/ 	.word	index@(_ZN10layer_norm31ln_parallel_residual_fwd_kernelINS_13Kernel_traitsIf13__nv_bfloat16S2_S2_fjLj4096ELj1ELj1ELj4ELj16ENS_18Kernel_traits_baseILj4096EfS2_S2_S2_fjLj128EEEEELb0ELb1ELb0EEEvNS_9FwdParamsE)
        /*0860*/ 	.word	0x00000000


	//----- nvinfo : EIATTR_MIN_STACK_SIZE
	.align		4
.L_366:
        /*0864*/ 	.byte	0x04, 0x12
        /*0866*/ 	.short	(.L_368 - .L_367)
	.align		4
.L_367:
        /*0868*/ 	.word	index@(_ZN10layer_norm31ln_parallel_residual_fwd_kernelINS_13Kernel_traitsIf13__nv_bfloat16S2_S2_fjLj4096ELj1ELj1ELj4ELj16ENS_18Kernel_traits_baseILj4096EfS2_S2_S2_fjLj128EEEEELb0ELb1ELb1EEEvNS_9FwdParamsE)
        /*086c*/ 	.word	0x00000000


	//----- nvinfo : EIATTR_MIN_STACK_SIZE
	.align		4
.L_368:
        /*0870*/ 	.byte	0x04, 0x12
        /*0872*/ 	.short	(.L_370 - .L_369)
	.align		4
.L_369:
        /*0874*/ 	.word	index@(_ZN10layer_norm31ln_parallel_residual_fwd_kernelINS_13Kernel_traitsIf13__nv_bfloat16S2_S2_fjLj4096ELj1ELj1ELj4ELj16ENS_18Kernel_traits_baseILj4096EfS2_S2_S2_fjLj128EEEEELb1ELb0ELb0EEEvNS_9FwdParamsE)
        /*0878*/ 	.word	0x00000000


	//----- nvinfo : EIATTR_MIN_STACK_SIZE
	.align		4
.L_370:
        /*087c*/ 	.byte	0x04, 0x12
        /*087e*/ 	.short	(.L_372 - .L_371)
	.align		4
.L_371:
        /*0880*/ 	.word	index@(_ZN10layer_norm31ln_parallel_residual_fwd_kernelINS_13Kernel_traitsIf13__nv_bfloat16S2_S2_fjLj4096ELj1ELj1ELj4ELj16ENS_18Kernel_traits_baseILj4096EfS2_S2_S2_fjLj128EEEEELb1ELb0ELb1EEEvNS_9FwdParamsE)
        /*0884*/ 	.word	0x00000000


	//----- nvinfo : EIATTR_MIN_STACK_SIZE
	.align		4
.L_372:
        /*0888*/ 	.byte	0x04, 0x12
        /*088a*/ 	.short	(.L_374 - .L_373)
	.align		4
.L_373:
        /*088c*/ 	.word	index@(_ZN10layer_norm31ln_parallel_residual_fwd_kernelINS_13Kernel_traitsIf13__nv_bfloat16S2_S2_fjLj4096ELj1ELj1ELj4ELj16ENS_18Kernel_traits_baseILj4096EfS2_S2_S2_fjLj128EEEEELb1ELb1ELb0EEEvNS_9FwdParamsE)
        /*0890*/ 	.word	0x00000000


	//----- nvinfo : EIATTR_MIN_STACK_SIZE
	.align		4
.L_374:
        /*0894*/ 	.byte	0x04, 0x12
        /*0896*/ 	.short	(.L_376 - .L_375)
	.align		4
.L_375:
        /*0898*/ 	.word	index@(_ZN10layer_norm31ln_parallel_residual_fwd_kernelINS_13Kernel_traitsIf13__nv_bfloat16S2_S2_fjLj4096ELj1ELj1ELj4ELj16ENS_18Kernel_traits_baseILj4096EfS2_S2_S2_fjLj128EEEEELb1ELb1ELb1EEEvNS_9FwdParamsE)
        /*089c*/ 	.word	0x00000000


	//----- nvinfo : EIATTR_MIN_STACK_SIZE
	.align		4
.L_376:
        /*08a0*/ 	.byte	0x04, 0x12
        /*08a2*/ 	.short	(.L_378 - .L_377)
	.align		4
.L_377:
        /*08a4*/ 	.word	index@(_ZN10layer_norm31ln_parallel_residual_fwd_kernelINS_13Kernel_traitsI13__nv_bfloat16S2_fS2_fjLj4096ELj1ELj1ELj4ELj16ENS_18Kernel_traits_baseILj4096ES2_S2_fS2_fjLj128EEEEELb0ELb0ELb0EEEvNS_9FwdParamsE)
        /*08a8*/ 	.word	0x00000000


	//----- nvinfo : EIATTR_MIN_STACK_SIZE
	.align		4
.L_378:
        /*08ac*/ 	.byte	0x04, 0x12
        /*08ae*/ 	.short	(.L_380 - .L_379)
	.align		4
.L_379:
        /*08b0*/ 	.word	index@(_ZN10layer_norm31ln_parallel_residual_fwd_kernelINS_13Kernel_traitsI13__nv_bfloat16S2_fS2_fjLj4096ELj1ELj1ELj4ELj16ENS_18Kernel_traits_baseILj4096ES2_S2_fS2_fjLj128EEEEELb0ELb0ELb1EEEvNS_9FwdParamsE)
        /*08b4*/ 	.word	0x00000000


	//----- nvinfo : EIATTR_MIN_STACK_SIZE
	.align		4
.L_380:
        /*08b8*/ 	.byte	0x04, 0x12
        /*08ba*/ 	.short	(.L_382 - .L_381)
	.align		4
.L_381:
        /*08bc*/ 	.word	index@(_ZN10layer_norm31ln_parallel_residual_fwd_kernelINS_13Kernel_traitsI13__nv_bfloat16S2_fS2_fjLj4096ELj1ELj1ELj4ELj16ENS_18Kernel_traits_baseILj4096ES2_S2_fS2_fjLj128EEEEELb0ELb1ELb0EEEvNS_9FwdParamsE)
        /*08c0*/ 	.word	0x00000000


	//----- nvinfo : EIATTR_MIN_STACK_SIZE
	.align		4
.L_382:
        /*08c4*/ 	.byte	0x04, 0x12
        /*08c6*/ 	.short	(.L_384 - .L_383)
	.align		4
.L_383:
        /*08c8*/ 	.word	index@(_ZN10layer_norm31ln_parallel_residual_fwd_kernelINS_13Kernel_traitsI13__nv_bfloat16S2_fS2_fjLj4096ELj1ELj1ELj4ELj16ENS_18Kernel_traits_baseILj4096ES2_S2_fS2_fjLj128EEEEELb0ELb1ELb1EEEvNS_9FwdParamsE)
        /*08cc*/ 	.word	0x00000000


	//----- nvinfo : EIATTR_MIN_STACK_SIZE
	.align		4
.L_384:
        /*08d0*/ 	.byte	0x04, 0x12
        /*08d2*/ 	.short	(.L_386 - .L_385)
	.align		4
.L_385:
        /*08d4*/ 	.word	index@(_ZN10layer_norm31ln_parallel_residual_fwd_kernelINS_13Kernel_traitsI13__nv_bfloat16S2_fS2_fjLj4096ELj1ELj1ELj4ELj16ENS_18Kernel_traits_baseILj4096ES2_S2_fS2_fjLj128EEEEELb1ELb0ELb0EEEvNS_9FwdParamsE)
        /*08d8*/ 	.word	0x00000000


	//----- nvinfo : EIATTR_MIN_STACK_SIZE
	.align		4
.L_386:
        /*08dc*/ 	.byte	0x04, 0x12
        /*08de*/ 	.short	(.L_388 - .L_387)
	.align		4
.L_387:
        /*08e0*/ 	.word	index@(_ZN10layer_norm31ln_parallel_residual_fwd_kernelINS_13Kernel_traitsI13__nv_bfloat16S2_fS2_fjLj4096ELj1ELj1ELj4ELj16ENS_18Kernel_traits_baseILj4096ES2_S2_fS2_fjLj128EEEEELb1ELb0ELb1EEEvNS_9FwdParamsE)
        /*08e4*/ 	.word	0x00000000


	//----- nvinfo : EIATTR_MIN_STACK_SIZE
	.align		4
.L_388:
        /*08e8*/ 	.byte	0x04, 0x12
        /*08ea*/ 	.short	(.L_390 - .L_389)
	.align		4
.L_389:
        /*08ec*/ 	.word	index@(_ZN10layer_norm31ln_parallel_residual_fwd_kernelINS_13Kernel_traitsI13__nv_bfloat16S2_fS2_fjLj4096ELj1ELj1ELj4ELj16ENS_18Kernel_traits_baseILj4096ES2_S2_fS2_fjLj128EEEEELb1ELb1ELb0EEEvNS_9FwdParamsE)
        /*08f0*/ 	.word	0x00000000


	//----- nvinfo : EIATTR_MIN_STACK_SIZE
	.align		4
.L_390:
        /*08f4*/ 	.byte	0x04, 0x12
        /*08f6*/ 	.short	(.L_392 - .L_391)
	.align		4
.L_391:
        /*08f8*/ 	.word	index@(_ZN10layer_norm31ln_parallel_residual_fwd_kernelINS_13Kernel_traitsI13__nv_bfloat16S2_fS2_fjLj4096ELj1ELj1ELj4ELj16ENS_18Kernel_traits_baseILj4096ES2_S2_fS2_fjLj128EEEEELb1ELb1ELb1EEEvNS_9FwdParamsE)
        /*08fc*/ 	.word	0x00000000


	//----- nvinfo : EIATTR_MIN_STACK_SIZE
	.align		4
.L_392:
        /*0900*/ 	.byte	0x04, 0x12
        /*0902*/ 	.short	(.L_394 - .L_393)
	.align		4
.L_393:
        /*0904*/ 	.word	index@(_ZN10layer_norm31ln_parallel_residual_fwd_kernelINS_13Kernel_traitsIf13__nv_bfloat16fS2_fjLj4096ELj1ELj1ELj4ELj16ENS_18Kernel_traits_baseILj4096EfS2_fS2_fjLj128EEEEELb0ELb0ELb0EEEvNS_9FwdParamsE)
        /*0908*/ 	.word	0x00000000


	//----- nvinfo : EIATTR_MIN_STACK_SIZE
	.align		4
.L_394:
        /*090c*/ 	.byte	0x04, 0x12
        /*090e*/ 	.short	(.L_396 - .L_395)
	.align		4
.L_395:
        /*0910*/ 	.word	index@(_ZN10layer_norm31ln_parallel_residual_fwd_kernelINS_13Kernel_traitsIf13__nv_bfloat16fS2_fjLj4096ELj1ELj1ELj4ELj16ENS_18Kernel_traits_baseILj4096EfS2_fS2_fjLj128EEEEELb0ELb0ELb1EEEvNS_9FwdParamsE)
        /*0914*/ 	.word	0x00000000


	//----- nvinfo : EIATTR_MIN_STACK_SIZE
	.align		4
.L_396:
        /*0918*/ 	.byte	0x04, 0x12
        /*091a*/ 	.short	(.L_398 - .L_397)
	.align		4
.L_397:
        /*091c*/ 	.word	index@(_ZN10layer_norm31ln_parallel_residual_fwd_kernelINS_13Kernel_traitsIf13__nv_bfloat16fS2_fjLj4096ELj1ELj1ELj4ELj16ENS_18Kernel_traits_baseILj4096EfS2_fS2_fjLj128EEEEELb0ELb1ELb0EEEvNS_9FwdParamsE)
        /*0920*/ 	.word	0x00000000


	//----- nvinfo : EIATTR_MIN_STACK_SIZE
	.align		4
.L_398:
        /*0924*/ 	.byte	0x04, 0x12
        /*0926*/ 	.short	(.L_400 - .L_399)
	.align		4
.L_399:
        /*0928*/ 	.word	index@(_ZN10layer_norm31ln_parallel_residual_fwd_kernelINS_13Kernel_traitsIf13__nv_bfloat16fS2_fjLj4096ELj1ELj1ELj4ELj16ENS_18Kernel_traits_baseILj4096EfS2_fS2_fjLj128EEEEELb0ELb1ELb1EEEvNS_9FwdParamsE)
        /*092c*/ 	.word	0x00000000


	//----- nvinfo : EIATTR_MIN_STACK_SIZE
	.align		4
.L_400:
        /*0930*/ 	.byte	0x04, 0x12
        /*0932*/ 	.short	(.L_402 - .L_401)
	.align		4
.L_401:
        /*0934*/ 	.word	index@(_ZN10layer_norm31ln_parallel_residual_fwd_kernelINS_13Kernel_traitsIf13__nv_bfloat16fS2_fjLj4096ELj1ELj1ELj4ELj16ENS_18Kernel_traits_baseILj4096EfS2_fS2_fjLj128EEEEELb1ELb0ELb0EEEvNS_9FwdParamsE)
        /*0938*/ 	.word	0x00000000


	//----- nvinfo : EIATTR_MIN_STACK_SIZE
	.align		4
.L_402:
        /*093c*/ 	.byte	0x04, 0x12
        /*093e*/ 	.short	(.L_404 - .L_403)
	.align		4
.L_403:
        /*0940*/ 	.word	index@(_ZN10layer_norm31ln_parallel_residual_fwd_kernelINS_13Kernel_traitsIf13__nv_bfloat16fS2_fjLj4096ELj1ELj1ELj4ELj16ENS_18Kernel_traits_baseILj4096EfS2_fS2_fjLj128EEEEELb1ELb0ELb1EEEvNS_9FwdParamsE)
        /*0944*/ 	.word	0x00000000


	//----- nvinfo : EIATTR_MIN_STACK_SIZE
	.align		4
.L_404:
        /*0948*/ 	.byte	0x04, 0x12
        /*094a*/ 	.short	(.L_406 - .L_405)
	.align		4
.L_405:
        /*094c*/ 	.word	index@(_ZN10layer_norm31ln_parallel_residual_fwd_kernelINS_13Kernel_traitsIf13__nv_bfloat16fS2_fjLj4096ELj1ELj1ELj4ELj16ENS_18Kernel_traits_baseILj4096EfS2_fS2_fjLj128EEEEELb1ELb1ELb0EEEvNS_9FwdParamsE)
        /*0950*/ 	.word	0x00000000


	//----- nvinfo : EIATTR_MIN_STACK_SIZE
	.align		4
.L_406:
        /*0954*/ 	.byte	0x04, 0x12
        /*0956*/ 	.short	(.L_408 - .L_407)
	.align		4
.L_407:
        /*0958*/ 	.word	index@(_ZN10layer_norm31ln_parallel_residual_fwd_kernelINS_13Kernel_traitsIf13__nv_bfloat16fS2_fjLj4096ELj1ELj1ELj4ELj16ENS_18Kernel_traits_baseILj4096EfS2_fS2_fjLj128EEEEELb1ELb1ELb1EEEvNS_9FwdParamsE)
        /*095c*/ 	.word	0x00000000


	//----- nvinfo : EIATTR_MIN_STACK_SIZE
	.align		4
.L_408:
        /*0960*/ 	.byte	0x04, 0x12
        /*0962*/ 	.short	(.L_410 - .L_409)
	.align		4
.L_409:
        /*0964*/ 	.word	index@(_ZN10layer_norm31ln_parallel_residual_fwd_kernelINS_13Kernel_traitsIf6__halfS2_S2_fjLj4096ELj1ELj1ELj4ELj16ENS_18Kernel_traits_baseILj4096EfS2_S2_S2_fjLj128EEEEELb0ELb0ELb0EEEvNS_9FwdParamsE)
        /*0968*/ 	.word	0x00000000


	//----- nvinfo : EIATTR_MIN_STACK_SIZE
	.align		4
.L_410:
        /*096c*/ 	.byte	0x04, 0x12
        /*096e*/ 	.short	(.L_412 - .L_411)
	.align		4
.L_411:
        /*0970*/ 	.word	index@(_ZN10layer_norm31ln_parallel_residual_fwd_kernelINS_13Kernel_traitsIf6__halfS2_S2_fjLj4096ELj1ELj1ELj4ELj16ENS_18Kernel_traits_baseILj4096EfS2_S2_S2_fjLj128EEEEELb0ELb0ELb1EEEvNS_9FwdParamsE)
        /*0974*/ 	.word	0x00000000


	//----- nvinfo : EIATTR_MIN_STACK_SIZE
	.align		4
.L_412:
        /*0978*/ 	.byte	0x04, 0x12
        /*097a*/ 	.short	(.L_414 - .L_413)
	.align		4
.L_413:
        /*097c*/ 	.word	index@(_ZN10layer_norm31ln_parallel_residual_fwd_kernelINS_13Kernel_traitsIf6__halfS2_S2_fjLj4096ELj1ELj1ELj4ELj16ENS_18Kernel_traits_baseILj4096EfS2_S2_S2_fjLj128EEEEELb0ELb1ELb0EEEvNS_9FwdParamsE)
        /*0980*/ 	.word	0x00000000


	//----- nvinfo : EIATTR_MIN_STACK_SIZE
	.align		4
.L_414:
        /*0984*/ 	.byte	0x04, 0x12
        /*0986*/ 	.short	(.L_416 - .L_415)
	.align		4
.L_415:
        /*0988*/ 	.word	index@(_ZN10layer_norm31ln_parallel_residual_fwd_kernelINS_13Kernel_traitsIf6__halfS2_S2_fjLj4096ELj1ELj1ELj4ELj16ENS_18Kernel_traits_baseILj4096EfS2_S2_S2_fjLj128EEEEELb0ELb1ELb1EEEvNS_9FwdParamsE)
        /*098c*/ 	.word	0x00000000


	//----- nvinfo : EIATTR_MIN_STACK_SIZE
	.align		4
.L_416:
        /*0990*/ 	.byte	0x04, 0x12
        /*0992*/ 	.short	(.L_418 - .L_417)
	.align		4
.L_417:
        /*0994*/ 	.word	index@(_ZN10layer_norm31ln_parallel_residual_fwd_kernelINS_13Kernel_traitsIf6__halfS2_S2_fjLj4096ELj1ELj1ELj4ELj16ENS_18Kernel_traits_baseILj4096EfS2_S2_S2_fjLj128EEEEELb1ELb0ELb0EEEvNS_9FwdParamsE)
        /*0998*/ 	.word	0x00000000


	//----- nvinfo : EIATTR_MIN_STACK_SIZE
	.align		4
.L_418:
        /*099c*/ 	.byte	0x04, 0x12
        /*099e*/ 	.short	(.L_420 - .L_419)
	.align		4
.L_419:
        /*09a0*/ 	.word	index@(_ZN10layer_norm31ln_parallel_residual_fwd_kernelINS_13Kernel_traitsIf6__halfS2_S2_fjLj4096ELj1ELj1ELj4ELj16ENS_18Kernel_traits_baseILj4096EfS2_S2_S2_fjLj128EEEEELb1ELb0ELb1EEEvNS_9FwdParamsE)
        /*09a4*/ 	.word	0x00000000


	//----- nvinfo : EIATTR_MIN_STACK_SIZE
	.align		4
.L_420:
        /*09a8*/ 	.byte	0x04, 0x12
        /*09aa*/ 	.short	(.L_422 - .L_421)
	.align		4
.L_421:
        /*09ac*/ 	.word	index@(_ZN10layer_norm31ln_parallel_residual_fwd_kernelINS_13Kernel_traitsIf6__halfS2_S2_fjLj4096ELj1ELj1ELj4ELj16ENS_18Kernel_traits_baseILj4096EfS2_S2_S2_fjLj128EEEEELb1ELb1ELb0EEEvNS_9FwdParamsE)
        /*09b0*/ 	.word	0x00000000


	//----- nvinfo : EIATTR_MIN_STACK_SIZE
	.align		4
.L_422:
        /*09b4*/ 	.byte	0x04, 0x12
        /*09b6*/ 	.short	(.L_424 - .L_423)
	.align		4
.L_423:
        /*09b8*/ 	.word	index@(_ZN10layer_norm31ln_parallel_residual_fwd_kernelINS_13Kernel_traitsIf6__halfS2_S2_fjLj4096ELj1ELj1ELj4ELj16ENS_18Kernel_traits_baseILj4096EfS2_S2_S2_fjLj128EEEEELb1ELb1ELb1EEEvNS_9FwdParamsE)
        /*09bc*/ 	.word	0x00000000


	//----- nvinfo : EIATTR_MIN_STACK_SIZE
	.align		4
.L_424:
        /*09c0*/ 	.byte	0x04, 0x12
        /*09c2*/ 	.short	(.L_426 - .L_425)
	.align		4
.L_425:
        /*09c4*/ 	.word	index@(_ZN10layer_norm31ln_parallel_residual_fwd_kernelINS_13Kernel_traitsI6__halfS2_fS2_fjLj4096ELj1ELj1ELj4ELj16ENS_18Kernel_traits_baseILj4096ES2_S2_fS2_fjLj128EEEEELb0ELb0ELb0EEEvNS_9FwdParamsE)
        /*09c8*/ 	.word	0x00000000


	//----- nvinfo : EIATTR_MIN_STACK_SIZE
	.align		4
.L_426:
        /*09cc*/ 	.byte	0x04, 0x12
        /*09ce*/ 	.short	(.L_428 - .L_427)
	.align		4
.L_427:
        /*09d0*/ 	.word	index@(_ZN10layer_norm31ln_parallel_residual_fwd_kernelINS_13Kernel_traitsI6__halfS2_fS2_fjLj4096ELj1ELj1ELj4ELj16ENS_18Kernel_traits_baseILj4096ES2_S2_fS2_fjLj128EEEEELb0ELb0ELb1EEEvNS_9FwdParamsE)
        /*09d4*/ 	.word	0x00000000


	//----- nvinfo : EIATTR_MIN_STACK_SIZE
	.align		4
.L_428:
        /*09d8*/ 	.byte	0x04, 0x12
        /*09da*/ 	.short	(.L_430 - .L_429)
	.align		4
.L_429:
        /*09dc*/ 	.word	index@(_ZN10layer_norm31ln_parallel_residual_fwd_kernelINS_13Kernel_traitsI6__halfS2_fS2_fjLj4096ELj1ELj1ELj4ELj16ENS_18Kernel_traits_baseILj4096ES2_S2_fS2_fjLj128EEEEELb0ELb1ELb0EEEvNS_9FwdParamsE)
        /*09e0*/ 	.word	0x00000000


	//----- nvinfo : EIATTR_MIN_STACK_SIZE
	.align		4
.L_430:
        /*09e4*/ 	.byte	0x04, 0x12
        /*09e6*/ 	.short	(.L_432 - .L_431)
	.align		4
.L_431:
        /*09e8*/ 	.word	index@(_ZN10layer_norm31ln_parallel_residual_fwd_kernelINS_13Kernel_traitsI6__halfS2_fS2_fjLj4096ELj1ELj1ELj4ELj16ENS_18Kernel_traits_baseILj4096ES2_S2_fS2_fjLj128EEEEELb0ELb1ELb1EEEvNS_9FwdParamsE)
        /*09ec*/ 	.word	0x00000000


	//----- nvinfo : EIATTR_MIN_STACK_SIZE
	.align		4
.L_432:
        /*09f0*/ 	.byte	0x04, 0x12
        /*09f2*/ 	.short	(.L_434 - .L_433)
	.align		4
.L_433:
        /*09f4*/ 	.word	index@(_ZN10layer_norm31ln_parallel_residual_fwd_kernelINS_13Kernel_traitsI6__halfS2_fS2_fjLj4096ELj1ELj1ELj4ELj16ENS_18Kernel_traits_baseILj4096ES2_S2_fS2_fjLj128EEEEELb1ELb0ELb0EEEvNS_9FwdParamsE)
        /*09f8*/ 	.word	0x00000000


	//----- nvinfo : EIATTR_MIN_STACK_SIZE
	.align		4
.L_434:
        /*09fc*/ 	.byte	0x04, 0x12
        /*09fe*/ 	.short	(.L_436 - .L_435)
	.align		4
.L_435:
        /*0a00*/ 	.word	index@(_ZN10layer_norm31ln_parallel_residual_fwd_kernelINS_13Kernel_traitsI6__halfS2_fS2_fjLj4096ELj1ELj1ELj4ELj16ENS_18Kernel_traits_baseILj4096ES2_S2_fS2_fjLj128EEEEELb1ELb0ELb1EEEvNS_9FwdParamsE)
        /*0a04*/ 	.word	0x00000000


	//----- nvinfo : EIATTR_MIN_STACK_SIZE
	.align		4
.L_436:
        /*0a08*/ 	.byte	0x04, 0x12
        /*0a0a*/ 	.short	(.L_438 - .L_437)
	.align		4
.L_437:
        /*0a0c*/ 	.word	index@(_ZN10layer_norm31ln_parallel_residual_fwd_kernelINS_13Kernel_traitsI6__halfS2_fS2_fjLj4096ELj1ELj1ELj4ELj16ENS_18Kernel_traits_baseILj4096ES2_S2_fS2_fjLj128EEEEELb1ELb1ELb0EEEvNS_9FwdParamsE)
        /*0a10*/ 	.word	0x00000000


	//----- nvinfo : EIATTR_MIN_STACK_SIZE
	.align		4
.L_438:
        /*0a14*/ 	.byte	0x04, 0x12
        /*0a16*/ 	.short	(.L_440 - .L_439)
	.align		4
.L_439:
        /*0a18*/ 	.word	index@(_ZN10layer_norm31ln_parallel_residual_fwd_kernelINS_13Kernel_traitsI6__halfS2_fS2_fjLj4096ELj1ELj1ELj4ELj16ENS_18Kernel_traits_baseILj4096ES2_S2_fS2_fjLj128EEEEELb1ELb1ELb1EEEvNS_9FwdParamsE)
        /*0a1c*/ 	.word	0x00000000


	//----- nvinfo : EIATTR_MIN_STACK_SIZE
	.align		4
.L_440:
        /*0a20*/ 	.byte	0x04, 0x12
        /*0a22*/ 	.short	(.L_442 - .L_441)
	.align		4
.L_441:
        /*0a24*/ 	.word	index@(_ZN10layer_norm31ln_parallel_residual_fwd_kernelINS_13Kernel_traitsIf6__halffS2_fjLj4096ELj1ELj1ELj4ELj16ENS_18Kernel_traits_baseILj4096EfS2_fS2_fjLj128EEEEELb0ELb0ELb0EEEvNS_9FwdParamsE)
        /*0a28*/ 	.word	0x00000000


	//----- nvinfo : EIATTR_MIN_STACK_SIZE
	.align		4
.L_442:
        /*0a2c*/ 	.byte	0x04, 0x12
        /*0a2e*/ 	.short	(.L_444 - .L_443)
	.align		4
.L_443:
        /*0a30*/ 	.word	index@(_ZN10layer_norm31ln_parallel_residual_fwd_kernelINS_13Kernel_traitsIf6__halffS2_fjLj4096ELj1ELj1ELj4ELj16ENS_18Kernel_traits_baseILj4096EfS2_fS2_fjLj128EEEEELb0ELb0ELb1EEEvNS_9FwdParamsE)
        /*0a34*/ 	.word	0x00000000


	//----- nvinfo : EIATTR_MIN_STACK_SIZE
	.align		4
.L_444:
        /*0a38*/ 	.byte	0x04, 0x12
        /*0a3a*/ 	.short	(.L_446 - .L_445)
	.align		4
.L_445:
        /*0a3c*/ 	.word	index@(_ZN10layer_norm31ln_parallel_residual_fwd_kernelINS_13Kernel_traitsIf6__halffS2_fjLj4096ELj1ELj1ELj4ELj16ENS_18Kernel_traits_baseILj4096EfS2_fS2_fjLj128EEEEELb0ELb1ELb0EEEvNS_9FwdParamsE)
        /*0a40*/ 	.word	0x00000000


	//----- nvinfo : EIATTR_MIN_STACK_SIZE
	.align		4
.L_446:
        /*0a44*/ 	.byte	0x04, 0x12
        /*0a46*/ 	.short	(.L_448 - .L_447)
	.align		4
.L_447:
        /*0a48*/ 	.word	index@(_ZN10layer_norm31ln_parallel_residual_fwd_kernelINS_13Kernel_traitsIf6__halffS2_fjLj4096ELj1ELj1ELj4ELj16ENS_18Kernel_traits_baseILj4096EfS2_fS2_fjLj128EEEEELb0ELb1ELb1EEEvNS_9FwdParamsE)
        /*0a4c*/ 	.word	0x00000000


	//----- nvinfo : EIATTR_MIN_STACK_SIZE
	.align		4
.L_448:
        /*0a50*/ 	.byte	0x04, 0x12
        /*0a52*/ 	.short	(.L_450 - .L_449)
	.align		4
.L_449:
        /*0a54*/ 	.word	index@(_ZN10layer_norm31ln_parallel_residual_fwd_kernelINS_13Kernel_traitsIf6__halffS2_fjLj4096ELj1ELj1ELj4ELj16ENS_18Kernel_traits_baseILj4096EfS2_fS2_fjLj128EEEEELb1ELb0ELb0EEEvNS_9FwdParamsE)
        /*0a58*/ 	.word	0x00000000


	//----- nvinfo : EIATTR_MIN_STACK_SIZE
	.align		4
.L_450:
        /*0a5c*/ 	.byte	0x04, 0x12
        /*0a5e*/ 	.short	(.L_452 - .L_451)
	.align		4
.L_451:
        /*0a60*/ 	.word	index@(_ZN10layer_norm31ln_parallel_residual_fwd_kernelINS_13Kernel_traitsIf6__halffS2_fjLj4096ELj1ELj1ELj4ELj16ENS_18Kernel_traits_baseILj4096EfS2_fS2_fjLj128EEEEELb1ELb0ELb1EEEvNS_9FwdParamsE)
        /*0a64*/ 	.word	0x00000000


	//----- nvinfo : EIATTR_MIN_STACK_SIZE
	.align		4
.L_452:
        /*0a68*/ 	.byte	0x04, 0x12
        /*0a6a*/ 	.short	(.L_454 - .L_453)
	.align		4
.L_453:
        /*0a6c*/ 	.word	index@(_ZN10layer_norm31ln_parallel_residual_fwd_kernelINS_13Kernel_traitsIf6__halffS2_fjLj4096ELj1ELj1ELj4ELj16ENS_18Kernel_traits_baseILj4096EfS2_fS2_fjLj128EEEEELb1ELb1ELb0EEEvNS_9FwdParamsE)
        /*0a70*/ 	.word	0x00000000


	//----- nvinfo : EIATTR_MIN_STACK_SIZE
	.align		4
.L_454:
        /*0a74*/ 	.byte	0x04, 0x12
        /*0a76*/ 	.short	(.L_456 - .L_455)
	.align		4
.L_455:
        /*0a78*/ 	.word	index@(_ZN10layer_norm31ln_parallel_residual_fwd_kernelINS_13Kernel_traitsIf6__halffS2_fjLj4096ELj1ELj1ELj4ELj16ENS_18Kernel_traits_baseILj4096EfS2_fS2_fjLj128EEEEELb1ELb1ELb1EEEvNS_9FwdParamsE)
        /*0a7c*/ 	.word	0x00000000


	//----- nvinfo : EIATTR_MIN_STACK_SIZE
	.align		4
.L_456:
        /*0a80*/ 	.byte	0x04, 0x12
        /*0a82*/ 	.short	(.L_458 - .L_457)
	.align		4
.L_457:
        /*0a84*/ 	.word	index@(_ZN10layer_norm31ln_parallel_residual_fwd_kernelINS_13Kernel_traitsI6__halfffffjLj4096ELj1ELj1ELj4ELj16ENS_18Kernel_traits_baseILj4096ES2_ffffjLj128EEEEELb0ELb0ELb0EEEvNS_9FwdParamsE)
        /*0a88*/ 	.word	0x00000000


	//----- nvinfo : EIATTR_MIN_STACK_SIZE
	.align		4
.L_458:
        /*0a8c*/ 	.byte	0x04, 0x12
        /*0a8e*/ 	.short	(.L_460 - .L_459)
	.align		4
.L_459:
        /*0a90*/ 	.word	index@(_ZN10layer_norm31ln_parallel_residual_fwd_kernelINS_13Kernel_traitsI6__halfffffjLj4096ELj1ELj1ELj4ELj16ENS_18Kernel_traits_baseILj4096ES2_ffffjLj128EEEEELb0ELb0ELb1EEEvNS_9FwdParamsE)
        /*0a94*/ 	.word	0x00000000


	//----- nvinfo : EIATTR_MIN_STACK_SIZE
	.align		4
.L_460:
        /*0a98*/ 	.byte	0x04, 0x12
        /*0a9a*/ 	.short	(.L_462 - .L_461)
	.align		4
.L_461:
        /*0a9c*/ 	.word	index@(_ZN10layer_norm31ln_parallel_residual_fwd_kernelINS_13Kernel_traitsI6__halfffffjLj4096ELj1ELj1ELj4ELj16ENS_18Kernel_traits_baseILj4096ES2_ffffjLj128EEEEELb0ELb1ELb0EEEvNS_9FwdParamsE)
        /*0aa0*/ 	.word	0x00000000


	//----- nvinfo : EIATTR_MIN_STACK_SIZE
	.align		4
.L_462:
        /*0aa4*/ 	.byte	0x04, 0x12
        /*0aa6*/ 	.short	(.L_464 - .L_463)
	.align		4
.L_463:
        /*0aa8*/ 	.word	index@(_ZN10layer_norm31ln_parallel_residual_fwd_kernelINS_13Kernel_traitsI6__halfffffjLj4096ELj1ELj1ELj4ELj16ENS_18Kernel_traits_baseILj4096ES2_ffffjLj128EEEEELb0ELb1ELb1EEEvNS_9FwdParamsE)
        /*0aac*/ 	.word	0x00000000


	//----- nvinfo : EIATTR_MIN_STACK_SIZE
	.align		4
.L_464:
        /*0ab0*/ 	.byte	0x04, 0x12
        /*0ab2*/ 	.short	(.L_466 - .L_465)
	.align		4
.L_465:
        /*0ab4*/ 	.word	index@(_ZN10layer_norm31ln_parallel_residual_fwd_kernelINS_13Kernel_traitsI6__halfffffjLj4096ELj1ELj1ELj4ELj16ENS_18Kernel_traits_baseILj4096ES2_ffffjLj128EEEEELb1ELb0ELb0EEEvNS_9FwdParamsE)
        /*0ab8*/ 	.word	0x00000000


	//----- nvinfo : EIATTR_MIN_STACK_SIZE
	.align		4
.L_466:
        /*0abc*/ 	.byte	0x04, 0x12
        /*0abe*/ 	.short	(.L_468 - .L_467)
	.align		4
.L_467:
        /*0ac0*/ 	.word	index@(_ZN10layer_norm31ln_parallel_residual_fwd_kernelINS_13Kernel_traitsI6__halfffffjLj4096ELj1ELj1ELj4ELj16ENS_18Kernel_traits_baseILj4096ES2_ffffjLj128EEEEELb1ELb0ELb1EEEvNS_9FwdParamsE)
        /*0ac4*/ 	.word	0x00000000


	//----- nvinfo : EIATTR_MIN_STACK_SIZE
	.align		4
.L_468:
        /*0ac8*/ 	.byte	0x04, 0x12
        /*0aca*/ 	.short	(.L_470 - .L_469)
	.align		4
.L_469:
        /*0acc*/ 	.word	index@(_ZN10layer_norm31ln_parallel_residual_fwd_kernelINS_13Kernel_traitsI6__halfffffjLj4096ELj1ELj1ELj4ELj16ENS_18Kernel_traits_baseILj4096ES2_ffffjLj128EEEEELb1ELb1ELb0EEEvNS_9FwdParamsE)
        /*0ad0*/ 	.word	0x00000000


	//----- nvinfo : EIATTR_MIN_STACK_SIZE
	.align		4
.L_470:
        /*0ad4*/ 	.byte	0x04, 0x12
        /*0ad6*/ 	.short	(.L_472 - .L_471)
	.align		4
.L_471:
        /*0ad8*/ 	.word	index@(_ZN10layer_norm31ln_parallel_residual_fwd_kernelINS_13Kernel_traitsI6__halfffffjLj4096ELj1ELj1ELj4ELj16ENS_18Kernel_traits_baseILj4096ES2_ffffjLj128EEEEELb1ELb1ELb1EEEvNS_9FwdParamsE)
        /*0adc*/ 	.word	0x00000000


	//----- nvinfo : EIATTR_MIN_STACK_SIZE
	.align		4
.L_472:
        /*0ae0*/ 	.byte	0x04, 0x12
        /*0ae2*/ 	.short	(.L_474 - .L_473)
	.align		4
.L_473:
        /*0ae4*/ 	.word	index@(_ZN10layer_norm31ln_parallel_residual_fwd_kernelINS_13Kernel_traitsIfffffjLj4096ELj1ELj1ELj4ELj16ENS_18Kernel_traits_baseILj4096EfffffjLj128EEEEELb0ELb0ELb0EEEvNS_9FwdParamsE)
        /*0ae8*/ 	.word	0x00000000


	//----- nvinfo : EIATTR_MIN_STACK_SIZE
	.align		4
.L_474:
        /*0aec*/ 	.byte	0x04, 0x12
        /*0aee*/ 	.short	(.L_476 - .L_475)
	.align		4
.L_475:
        /*0af0*/ 	.word	index@(_ZN10layer_norm31ln_parallel_residual_fwd_kernelINS_13Kernel_traitsIfffffjLj4096ELj1ELj1ELj4ELj16ENS_18Kernel_traits_baseILj4096EfffffjLj128EEEEELb0ELb0ELb1EEEvNS_9FwdParamsE)
        /*0af4*/ 	.word	0x00000000


	//----- nvinfo : EIATTR_MIN_STACK_SIZE
	.align		4
.L_476:
        /*0af8*/ 	.byte	0x04, 0x12
        /*0afa*/ 	.short	(.L_478 - .L_477)
	.align		4
.L_477:
        /*0afc*/ 	.word	index@(_ZN10layer_norm31ln_parallel_residual_fwd_kernelINS_13Kernel_traitsIfffffjLj4096ELj1ELj1ELj4ELj16ENS_18Kernel_traits_baseILj4096EfffffjLj128EEEEELb0ELb1ELb0EEEvNS_9FwdParamsE)
        /*0b00*/ 	.word	0x00000000


	//----- nvinfo : EIATTR_MIN_STACK_SIZE
	.align		4
.L_478:
        /*0b04*/ 	.byte	0x04, 0x12
        /*0b06*/ 	.short	(.L_480 - .L_479)
	.align		4
.L_479:
        /*0b08*/ 	.word	index@(_ZN10layer_norm31ln_parallel_residual_fwd_kernelINS_13Kernel_traitsIfffffjLj4096ELj1ELj1ELj4ELj16ENS_18Kernel_traits_baseILj4096EfffffjLj128EEEEELb0ELb1ELb1EEEvNS_9FwdParamsE)
        /*0b0c*/ 	.word	0x00000000


	//----- nvinfo : EIATTR_MIN_STACK_SIZE
	.align		4
.L_480:
        /*0b10*/ 	.byte	0x04, 0x12
        /*0b12*/ 	.short	(.L_482 - .L_481)
	.align		4
.L_481:
        /*0b14*/ 	.word	index@(_ZN10layer_norm31ln_parallel_residual_fwd_kernelINS_13Kernel_traitsIfffffjLj4096ELj1ELj1ELj4ELj16ENS_18Kernel_traits_baseILj4096EfffffjLj128EEEEELb1ELb0ELb0EEEvNS_9FwdParamsE)
        /*0b18*/ 	.word	0x00000000


	//----- nvinfo : EIATTR_MIN_STACK_SIZE
	.align		4
.L_482:
        /*0b1c*/ 	.byte	0x04, 0x12
        /*0b1e*/ 	.short	(.L_484 - .L_483)
	.align		4
.L_483:
        /*0b20*/ 	.word	index@(_ZN10layer_norm31ln_parallel_residual_fwd_kernelINS_13Kernel_traitsIfffffjLj4096ELj1ELj1ELj4ELj16ENS_18Kernel_traits_baseILj4096EfffffjLj128EEEEELb1ELb0ELb1EEEvNS_9FwdParamsE)
        /*0b24*/ 	.word	0x00000000


	//----- nvinfo : EIATTR_MIN_STACK_SIZE
	.align		4
.L_484:
        /*0b28*/ 	.byte	0x04, 0x12
        /*0b2a*/ 	.short	(.L_486 - .L_485)
	.align		4
.L_485:
        /*0b2c*/ 	.word	index@(_ZN10layer_norm31ln_parallel_residual_fwd_kernelINS_13Kernel_traitsIfffffjLj4096ELj1ELj1ELj4ELj16ENS_18Kernel_traits_baseILj4096EfffffjLj128EEEEELb1ELb1ELb0EEEvNS_9FwdParamsE)
        /*0b30*/ 	.word	0x00000000


	//----- nvinfo : EIATTR_MIN_STACK_SIZE
	.align		4
.L_486:
        /*0b34*/ 	.byte	0x04, 0x12
        /*0b36*/ 	.short	(.L_488 - .L_487)
	.align		4
.L_487:
        /*0b38*/ 	.word	index@(_ZN10layer_norm31ln_parallel_residual_fwd_kernelINS_13Kernel_traitsIfffffjLj4096ELj1ELj1ELj4ELj16ENS_18Kernel_traits_baseILj4096EfffffjLj128EEEEELb1ELb1ELb1EEEvNS_9FwdParamsE)
        /*0b3c*/ 	.word	0x00000000
.L_488:


//--------------------- .nv.compat                --------------------------
	.section	.nv.compat,"",@"SHT_CUDA_COMPAT_INFO"
	.align	4
        /*0000*/ 	.byte	0x02, 0x09, 0x01, 0x00, 0x02, 0x02, 0x01, 0x00, 0x02, 0x05, 0x05, 0x00, 0x03, 0x07, 0x01, 0x01
        /*0010*/ 	.byte	0x02, 0x03, 0x00, 0x00, 0x02, 0x06, 0x01, 0x00, 0x04, 0x0b, 0x08, 0x00, 0x09, 0x00, 0x00, 0x00
        /*0020*/ 	.byte	0x00, 0x00, 0x00, 0x00


//--------------------- .nv.info._ZN10layer_norm31ln_parallel_residual_fwd_kernelINS_13Kernel_traitsI13__nv_bfloat16S2_S2_S2_fjLj4096ELj1ELj1ELj4ELj16ENS_18Kernel_traits_baseILj4096ES2_S2_S2_S2_fjLj128EEEEELb0ELb0ELb0EEEvNS_9FwdParamsE --------------------------
	.section	.nv.info._ZN10layer_norm31ln_parallel_residual_fwd_kernelINS_13Kernel_traitsI13__nv_bfloat16S2_S2_S2_fjLj4096ELj1ELj1ELj4ELj16ENS_18Kernel_traits_baseILj4096ES2_S2_S2_S2_fjLj128EEEEELb0ELb0ELb0EEEvNS_9FwdParamsE,"",@"SHT_CUDA_INFO"
	.sectionflags	@""
	.align	4


	//----- nvinfo : EIATTR_CUDA_API_VERSION
	.align		4
        /*0000*/ 	.byte	0x04, 0x37
        /*0002*/ 	.short	(.L_490 - .L_489)
.L_489:
        /*0004*/ 	.word	0x00000082


	//----- nvinfo : EIATTR_KPARAM_INFO
	.align		4
.L_490:
        /*0008*/ 	.byte	0x04, 0x17
        /*000a*/ 	.short	(.L_492 - .L_491)
.L_491:
        /*000c*/ 	.word	0x00000000
        /*0010*/ 	.short	0x0000
        /*0012*/ 	.short	0x0000
        /*0014*/ 	.byte	0x00, 0xf0, 0xa1, 0x03


	//----- nvinfo : EIATTR_SPARSE_MMA_MASK
	.align		4
.L_492:
        /*0018*/ 	.byte	0x03, 0x50
        /*001a*/ 	.short	0x0000


	//----- nvinfo : EIATTR_MAXREG_COUNT
	.align		4
        /*001c*/ 	.byte	0x03, 0x1b
        /*001e*/ 	.short	0x00ff


	//----- nvinfo : EIATTR_NUM_BARRIERS
	.align		4
        /*0020*/ 	.byte	0x02, 0x4c
        /*0022*/ 	.byte	0x01
	.zero		1


	//----- nvinfo : EIATTR_MERCURY_ISA_VERSION
	.align		4
        /*0024*/ 	.byte	0x03, 0x5f
        /*0026*/ 	.short	0x0101


	//----- nvinfo : EIATTR_COOP_GROUP_MASK_REGIDS
	.align		4
        /*0028*/ 	.byte	0x04, 0x29
        /*002a*/ 	.short	(.L_494 - .L_493)


	//   ....[0]....
.L_493:
        /*002c*/ 	.word	0xffffffff


	//   ....[1]....
        /*0030*/ 	.word	0xffffffff


	//   ....[2]....
        /*0034*/ 	.word	0xffffffff


	//   ....[3]....
        /*0038*/ 	.word	0xffffffff


	//   ....[4]....
        /*003c*/ 	.word	0xffffffff


	//   ....[5]....
        /*0040*/ 	.word	0xffffffff


	//   ....[6]....
        /*0044*/ 	.word	0xffffffff


	//   ....[7]....
        /*0048*/ 	.word	0xffffffff


	//   ....[8]....
        /*004c*/ 	.word	0xffffffff


	//   ....[9]....
        /*0050*/ 	.word	0xffffffff


	//   ....[10]....
        /*0054*/ 	.word	0xffffffff


	//   ....[11]....
        /*0058*/ 	.word	0xffffffff


	//   ....[12]....
        /*005c*/ 	.word	0xffffffff


	//   ....[13]....
        /*0060*/ 	.word	0xffffffff


	//   ....[14]....
        /*0064*/ 	.word	0xffffffff


	//   ....[15]....
        /*0068*/ 	.word	0xffffffff


	//   ....[16]....
        /*006c*/ 	.word	0xffffffff


	//   ....[17]....
        /*0070*/ 	.word	0xffffffff


	//----- nvinfo : EIATTR_COOP_GROUP_INSTR_OFFSETS
	.align		4
.L_494:
        /*0074*/ 	.byte	0x04, 0x28
        /*0076*/ 	.short	(.L_496 - .L_495)


	//   ....[0]....
.L_495:
        /*0078*/ 	.word	0x000043d0


	//   ....[1]....
        /*007c*/ 	.word	0x000043f0


	//   ....[2]....
        /*0080*/ 	.word	0x00004410


	//   ....[3]....
        /*0084*/ 	.word	0x00004430


	//   ....[4]....
        /*0088*/ 	.word	0x00004450


	//   ....[5]....
        /*008c*/ 	.word	0x000048d0


	//   ....[6]....
        /*0090*/ 	.word	0x000048f0


	//   ....[7]....
        /*0094*/ 	.word	0x00004910


	//   ....[8]....
        /*0098*/ 	.word	0x00004930


	//   ....[9]....
        /*009c*/ 	.word	0x00004950


	//   ....[10]....
        /*00a0*/ 	.word	0x00004ad0


	//   ....[11]....
        /*00a4*/ 	.word	0x00004b10


	//   ....[12]....
        /*00a8*/ 	.word	0x00004b20


	//   ....[13]....
        /*00ac*/ 	.word	0x00004b60


	//   ....[14]....
        /*00b0*/ 	.word	0x00004c40


	//   ....[15]....
        /*00b4*/ 	.word	0x00004c70


	//   ....[16]....
        /*00b8*/ 	.word	0x00004d20


	//   ....[17]....
        /*00bc*/ 	.word	0x00004d50


	//----- nvinfo : EIATTR_VRC_CTA_INIT_COUNT
	.align		4
.L_496:
        /*00c0*/ 	.byte	0x02, 0x4a
	.zero		1
	.zero		1


	//----- nvinfo : EIATTR_EXIT_INSTR_OFFSETS
	.align		4
        /*00c4*/ 	.byte	0x04, 0x1c
        /*00c6*/ 	.short	(.L_498 - .L_497)


	//   ....[0]....
.L_497:
        /*00c8*/ 	.word	0x000010d0


	//   ....[1]....
        /*00cc*/ 	.word	0x000062b0


	//----- nvinfo : EIATTR_MAX_THREADS
	.align		4
.L_498:
        /*00d0*/ 	.byte	0x04, 0x05
        /*00d2*/ 	.short	(.L_500 - .L_499)
.L_499:
        /*00d4*/ 	.word	0x00000080
        /*00d8*/ 	.word	0x00000001
        /*00dc*/ 	.word	0x00000001


	//----- nvinfo : EIATTR_CRS_STACK_SIZE
	.align		4
.L_500:
        /*00e0*/ 	.byte	0x04, 0x1e
        /*00e2*/ 	.short	(.L_502 - .L_501)
.L_501:
        /*00e4*/ 	.word	0x00000000


	//----- nvinfo : EIATTR_CBANK_PARAM_SIZE
	.align		4
.L_502:
        /*00e8*/ 	.byte	0x03, 0x19
        /*00ea*/ 	.short	0x00e8


	//----- nvinfo : EIATTR_PARAM_CBANK
	.align		4
        /*00ec*/ 	.byte	0x04, 0x0a
        /*00ee*/ 	.short	(.L_504 - .L_503)
	.align		4
.L_503:
        /*00f0*/ 	.word	index@(.nv.constant0._ZN10layer_norm31ln_parallel_residual_fwd_kernelINS_13Kernel_traitsI13__nv_bfloat16S2_S2_S2_fjLj4096ELj1ELj1ELj4ELj16ENS_18Kernel_traits_baseILj4096ES2_S2_S2_S2_fjLj128EEEEELb0ELb0ELb0EEEvNS_9FwdParamsE)
        /*00f4*/ 	.short	0x0380
        /*00f6*/ 	.short	0x00e8


	//----- nvinfo : EIATTR_SW_WAR
	.align		4
.L_504:
        /*00f8*/ 	.byte	0x04, 0x36
        /*00fa*/ 	.short	(.L_506 - .L_505)
.L_505:
        /*00fc*/ 	.word	0x00000008
.L_506:


//--------------------- .nv.info._ZN10layer_norm31ln_parallel_residual_fwd_kernelINS_13Kernel_traitsI13__nv_bfloat16S2_S2_S2_fjLj4096ELj1ELj1ELj4ELj16ENS_18Kernel_traits_baseILj4096ES2_S2_S2_S2_fjLj128EEEEELb0ELb0ELb1EEEvNS_9FwdParamsE --------------------------
	.section	.nv.info._ZN10layer_norm31ln_parallel_residual_fwd_kernelINS_13Kernel_traitsI13__nv_bfloat16S2_S2_S2_fjLj4096ELj1ELj1ELj4ELj16ENS_18Kernel_traits_baseILj4096ES2_S2_S2_S2_fjLj128EEEEELb0ELb0ELb1EEEvNS_9FwdParamsE,"",@"SHT_CUDA_INFO"
	.sectionflags	@""
	.align	4


	//----- nvinfo : EIATTR_CUDA_API_VERSION
	.align		4
        /*0000*/ 	.byte	0x04, 0x37
        /*0002*/ 	.short	(.L_508 - .L_507)
.L_507:
        /*0004*/ 	.word	0x00000082


	//----- nvinfo : EIATTR_KPARAM_INFO
	.align		4
.L_508:
        /*0008*/ 	.byte	0x04, 0x17
        /*000a*/ 	.short	(.L_510 - .L_509)
.L_509:
        /*000c*/ 	.word	0x00000000
        /*0010*/ 	.short	0x0000
        /*0012*/ 	.short	0x0000
        /*0014*/ 	.byte	0x00, 0xf0, 0xa1, 0x03


	//----- nvinfo : EIATTR_SPARSE_MMA_MASK
	.align		4
.L_510:
        /*0018*/ 	.byte	0x03, 0x50
        /*001a*/ 	.short	0x0000


	//----- nvinfo : EIATTR_MAXREG_COUNT
	.align		4
        /*001c*/ 	.byte	0x03, 0x1b
        /*001e*/ 	.short	0x00ff


	//----- nvinfo : EIATTR_NUM_BARRIERS
	.align		4
        /*0020*/ 	.byte	0x02, 0x4c
        /*0022*/ 	.byte	0x01
	.zero		1


	//----- nvinfo : EIATTR_MERCURY_ISA_VERSION
	.align		4
        /*0024*/ 	.byte	0x03, 0x5f
        /*0026*/ 	.short	0x0101


	//----- nvinfo : EIATTR_COOP_GROUP_MASK_REGIDS
	.align		4
        /*0028*/ 	.byte	0x04, 0x29
        /*002a*/ 	.short	(.L_512 - .L_511)


	//   ....[0]....
.L_511:
        /*002c*/ 	.word	0xffffffff


	//   ....[1]....
        /*0030*/ 	.word	0xffffffff


	//   ....[2]....
        /*0034*/ 	.word	0xffffffff


	//   ....[3]....
        /*0038*/ 	.word	0xffffffff


	//   ....[4]....
        /*003c*/ 	.word	0xffffffff


	//   ....[5]....
        /*0040*/ 	.word	0xffffffff


	//   ....[6]....
        /*0044*/ 	.word	0xffffffff


	//   ....[7]....
        /*0048*/ 	.word	0xffffffff


	//   ....[8]....
        /*004c*/ 	.word	0xffffffff


	//   ....[9]....
        /*0050*/ 	.word	0xffffffff


	//   ....[10]....
        /*0054*/ 	.word	0xffffffff


	//   ....[11]....
        /*0058*/ 	.word	0xffffffff


	//   ....[12]....
        /*005c*/ 	.word	0xffffffff


	//   ....[13]....
        /*0060*/ 	.word	0xffffffff


	//   ....[14]....
        /*0064*/ 	.word	0xffffffff


	//   ....[15]....
        /*0068*/ 	.word	0xffffffff


	//   ....[16]....
        /*006c*/ 	.word	0xffffffff


	//   ....[17]....
        /*0070*/ 	.word	0xffffffff


	//----- nvinfo : EIATTR_COOP_GROUP_INSTR_OFFSETS
	.align		4
.L_512:
        /*0074*/ 	.byte	0x04, 0x28
        /*0076*/ 	.short	(.L_514 - .L_513)


	//   ....[0]....
.L_513:
        /*0078*/ 	.word	0x000036f0


	//   ....[1]....
        /*007c*/ 	.word	0x00003710


	//   ....[2]....
        /*0080*/ 	.word	0x00003730


	//   ....[3]....
        /*0084*/ 	.word	0x00003750


	//   ....[4]....
        /*0088*/ 	.word	0x00003770


	//   ....[5]....
        /*008c*/ 	.word	0x00003ba0


	//   ....[6]....
        /*0090*/ 	.word	0x00003bd0


	//   ....[7]....
        /*0094*/ 	.word	0x00003c00


	//   ....[8]....
        /*0098*/ 	.word	0x00003c30


	//   ....[9]....
        /*009c*/ 	.word	0x00003c70


	//   ....[10]....
        /*00a0*/ 	.word	0x00003e20


	//   ....[11]....
        /*00a4*/ 	.word	0x00003e60


	//   ....[12]....
        /*00a8*/ 	.word	0x00003ea0


	//   ....[13]....
        /*00ac*/ 	.word	0x00003f90


	//   ....[14]....
        /*00b0*/ 	.word	0x00004080


	//   ....[15]....
        /*00b4*/ 	.word	0x000040b0


	//   ....[16]....
        /*00b8*/ 	.word	0x00004160


	//   ....[17]....
        /*00bc*/ 	.word	0x00004180


	//----- nvinfo : EIATTR_VRC_CTA_INIT_COUNT
	.align		4
.L_514:
        /*00c0*/ 	.byte	0x02, 0x4a
	.zero		1
	.zero		1


	//----- nvinfo : EIATTR_EXIT_INSTR_OFFSETS
	.align		4
        /*00c4*/ 	.byte	0x04, 0x1c
        /*00c6*/ 	.short	(.L_516 - .L_515)


	//   ....[0]....
.L_515:
        /*00c8*/ 	.word	0x00000820


	//   ....[1]....
        /*00cc*/ 	.word	0x000054b0


	//----- nvinfo : EIATTR_MAX_THREADS
	.align		4
.L_516:
        /*00d0*/ 	.byte	0x04, 0x05
        /*00d2*/ 	.short	(.L_518 - .L_517)
.L_517:
        /*00d4*/ 	.word	0x00000080
        /*00d8*/ 	.word	0x00000001
        /*00dc*/ 	.word	0x00000001


	//----- nvinfo : EIATTR_CRS_STACK_SIZE
	.align		4
.L_518:
        /*00e0*/ 	.byte	0x04, 0x1e
        /*00e2*/ 	.short	(.L_520 - .L_519)
.L_519:
        /*00e4*/ 	.word	0x00000000


	//----- nvinfo : EIATTR_CBANK_PARAM_SIZE
	.align		4
.L_520:
        /*00e8*/ 	.byte	0x03, 0x19
        /*00ea*/ 	.short	0x00e8


	//----- nvinfo : EIATTR_PARAM_CBANK
	.align		4
        /*00ec*/ 	.byte	0x04, 0x0a
        /*00ee*/ 	.short	(.L_522 - .L_521)
	.align		4
.L_521:
        /*00f0*/ 	.word	index@(.nv.constant0._ZN10layer_norm31ln_parallel_residual_fwd_kernelINS_13Kernel_traitsI13__nv_bfloat16S2_S2_S2_fjLj4096ELj1ELj1ELj4ELj16ENS_18Kernel_traits_baseILj4096ES2_S2_S2_S2_fjLj128EEEEELb0ELb0ELb1EEEvNS_9FwdParamsE)
        /*00f4*/ 	.short	0x0380
        /*00f6*/ 	.short	0x00e8


	//----- nvinfo : EIATTR_SW_WAR
	.align		4
.L_522:
        /*00f8*/ 	.byte	0x04, 0x36
        /*00fa*/ 	.short	(.L_524 - .L_523)
.L_523:
        /*00fc*/ 	.word	0x00000008
.L_524:


//--------------------- .nv.info._ZN10layer_norm31ln_parallel_residual_fwd_kernelINS_13Kernel_traitsI13__nv_bfloat16S2_S2_S2_fjLj4096ELj1ELj1ELj4ELj16ENS_18Kernel_traits_baseILj4096ES2_S2_S2_S2_fjLj128EEEEELb0ELb1ELb0EEEvNS_9FwdParamsE --------------------------
	.section	.nv.info._ZN10layer_norm31ln_parallel_residual_fwd_kernelINS_13Kernel_traitsI13__nv_bfloat16S2_S2_S2_fjLj4096ELj1ELj1ELj4ELj16ENS_18Kernel_traits_baseILj4096ES2_S2_S2_S2_fjLj128EEEEELb0ELb1ELb0EEEvNS_9FwdParamsE,"",@"SHT_CUDA_INFO"
	.sectionflags	@""
	.align	4


	//----- nvinfo : EIATTR_CUDA_API_VERSION
	.align		4
        /*0000*/ 	.byte	0x04, 0x37
        /*0002*/ 	.short	(.L_526 - .L_525)
.L_525:
        /*0004*/ 	.word	0x00000082


	//----- nvinfo : EIATTR_KPARAM_INFO
	.align		4
.L_526:
        /*0008*/ 	.byte	0x04, 0x17
        /*000a*/ 	.short	(.L_528 - .L_527)
.L_527:
        /*000c*/ 	.word	0x00000000
        /*0010*/ 	.short	0x0000
        /*0012*/ 	.short	0x0000
        /*0014*/ 	.byte	0x00, 0xf0, 0xa1, 0x03


	//----- nvinfo : EIATTR_SPARSE_MMA_MASK
	.align		4
.L_528:
        /*0018*/ 	.byte	0x03, 0x50
        /*001a*/ 	.short	0x0000


	//----- nvinfo : EIATTR_MAXREG_COUNT
	.align		4
        /*001c*/ 	.byte	0x03, 0x1b
        /*001e*/ 	.short	0x00ff


	//----- nvinfo : EIATTR_NUM_BARRIERS
	.align		4
        /*0020*/ 	.byte	0x02, 0x4c
        /*0022*/ 	.byte	0x01
	.zero		1


	//----- nvinfo : EIATTR_MERCURY_ISA_VERSION
	.align		4
        /*0024*/ 	.byte	0x03, 0x5f
        /*0026*/ 	.short	0x0101


	//----- nvinfo : EIATTR_COOP_GROUP_MASK_REGIDS
	.align		4
        /*0028*/ 	.byte	0x04, 0x29
        /*002a*/ 	.short	(.L_530 - .L_529)


	//   ....[0]....
.L_529:
        /*002c*/ 	.word	0xffffffff


	//   ....[1]....
        /*0030*/ 	.word	0xffffffff


	//   ....[2]....
        /*0034*/ 	.word	0xffffffff


	//   ....[3]....
        /*0038*/ 	.word	0xffffffff


	//   ....[4]....
        /*003c*/ 	.word	0xffffffff


	//   ....[5]....
        /*0040*/ 	.word	0xffffffff


	//   ....[6]....
        /*0044*/ 	.word	0xffffffff


	//   ....[7]....
        /*0048*/ 	.word	0xffffffff


	//   ....[8]....
        /*004c*/ 	.word	0xffffffff


	//   ....[9]....
        /*0050*/ 	.word	0xffffffff


	//   ....[10]....
        /*0054*/ 	.word	0xffffffff


	//   ....[11]....
        /*0058*/ 	.word	0xffffffff


	//   ....[12]....
        /*005c*/ 	.word	0xffffffff


	//   ....[13]....
        /*0060*/ 	.word	0xffffffff


	//   ....[14]....
        /*0064*/ 	.word	0xffffffff


	//   ....[15]....
        /*0068*/ 	.word	0xffffffff


	//   ....[16]....
        /*006c*/ 	.word	0xffffffff


	//   ....[17]....
        /*0070*/ 	.word	0xffffffff


	//----- nvinfo : EIATTR_COOP_GROUP_INSTR_OFFSETS
	.align		4
.L_530:
        /*0074*/ 	.byte	0x04, 0x28
        /*0076*/ 	.short	(.L_532 - .L_531)


	//   ....[0]....
.L_531:
        /*0078*/ 	.word	0x00003660


	//   ....[1]....
        /*007c*/ 	.word	0x00003680


	//   ....[2]....
        /*0080*/ 	.word	0x000036a0


	//   ....[3]....
        /*0084*/ 	.word	0x000036c0


	//   ....[4]....
        /*0088*/ 	.word	0x000036e0


	//   ....[5]....
        /*008c*/ 	.word	0x00003b40


	//   ....[6]....
        /*0090*/ 	.word	0x00003b60


	//   ....[7]....
        /*0094*/ 	.word	0x00003b80


	//   ....[8]....
        /*0098*/ 	.word	0x00003bb0


	//   ....[9]....
        /*009c*/ 	.word	0x00003be0


	//   ....[10]....
        /*00a0*/ 	.word	0x00003c60


	//   ....[11]....
        /*00a4*/ 	.word	0x00003cd0


	//   ....[12]....
        /*00a8*/ 	.word	0x00003d10


	//   ....[13]....
        /*00ac*/ 	.word	0x00003d30


	//   ....[14]....
        /*00b0*/ 	.word	0x00003dc0


	//   ....[15]....
        /*00b4*/ 	.word	0x00003e00


	//   ....[16]....
        /*00b8*/ 	.word	0x00003ea0


	//   ....[17]....
        /*00bc*/ 	.word	0x00003ed0


	//----- nvinfo : EIATTR_VRC_CTA_INIT_COUNT
	.align		4
.L_532:
        /*00c0*/ 	.byte	0x02, 0x4a
	.zero		1
	.zero		1


	//----- nvinfo : EIATTR_EXIT_INSTR_OFFSETS
	.align		4
        /*00c4*/ 	.byte	0x04, 0x1c
        /*00c6*/ 	.short	(.L_534 - .L_533)


	//   ....[0]....
.L_533:
        /*00c8*/ 	.word	0x000005a0


	//   ....[1]....
        /*00cc*/ 	.word	0x00004c80


	//----- nvinfo : EIATTR_MAX_THREADS
	.align		4
.L_534:
        /*00d0*/ 	.byte	0x04, 0x05
        /*00d2*/ 	.short	(.L_536 - .L_535)
.L_535:
        /*00d4*/ 	.word	0x00000080
        /*00d8*/ 	.word	0x00000001
        /*00dc*/ 	.word	0x00000001


	//----- nvinfo : EIATTR_CRS_STACK_SIZE
	.align		4
.L_536:
        /*00e0*/ 	.byte	0x04, 0x1e
        /*00e2*/ 	.short	(.L_538 - .L_537)
.L_537:
        /*00e4*/ 	.word	0x00000000


	//----- nvinfo : EIATTR_CBANK_PARAM_SIZE
	.align		4
.L_538:
        /*00e8*/ 	.byte	0x03, 0x19
        /*00ea*/ 	.short	0x00e8


	//----- nvinfo : EIATTR_PARAM_CBANK
	.align		4
        /*00ec*/ 	.byte	0x04, 0x0a
        /*00ee*/ 	.short	(.L_540 - .L_539)
	.align		4
.L_539:
        /*00f0*/ 	.word	index@(.nv.constant0._ZN10layer_norm31ln_parallel_residual_fwd_kernelINS_13Kernel_traitsI13__nv_bfloat16S2_S2_S2_fjLj4096ELj1ELj1ELj4ELj16ENS_18Kernel_traits_baseILj4096ES2_S2_S2_S2_fjLj128EEEEELb0ELb1ELb0EEEvNS_9FwdParamsE)
        /*00f4*/ 	.short	0x0380
        /*00f6*/ 	.short	0x00e8


	//----- nvinfo : EIATTR_SW_WAR
	.align		4
.L_540:
        /*00f8*/ 	.byte	0x04, 0x36
        /*00fa*/ 	.short	(.L_542 - .L_541)
.L_541:
        /*00fc*/ 	.word	0x00000008
.L_542:


//--------------------- .nv.info._ZN10layer_norm31ln_parallel_residual_fwd_kernelINS_13Kernel_traitsI13__nv_bfloat16S2_S2_S2_fjLj4096ELj1ELj1ELj4ELj16ENS_18Kernel_traits_baseILj4096ES2_S2_S2_S2_fjLj128EEEEELb0ELb1ELb1EEEvNS_9FwdParamsE --------------------------
	.section	.nv.info._ZN10layer_norm31ln_parallel_residual_fwd_kernelINS_13Kernel_traitsI13__nv_bfloat16S2_S2_S2_fjLj4096ELj1ELj1ELj4ELj16ENS_18Kernel_traits_baseILj4096ES2_S2_S2_S2_fjLj128EEEEELb0ELb1ELb1EEEvNS_9FwdParamsE,"",@"SHT_CUDA_INFO"
	.sectionflags	@""
	.align	4


	//----- nvinfo : EIATTR_CUDA_API_VERSION
	.align		4
        /*0000*/ 	.byte	0x04, 0x37
        /*0002*/ 	.short	(.L_544 - .L_543)
.L_543:
        /*0004*/ 	.word	0x00000082


	//----- nvinfo : EIATTR_KPARAM_INFO
	.align		4
.L_544:
        /*0008*/ 	.byte	0x04, 0x17
        /*000a*/ 	.short	(.L_546 - .L_545)
.L_545:
        /*000c*/ 	.word	0x00000000
        /*0010*/ 	.short	0x0000
        /*0012*/ 	.short	0x0000
        /*0014*/ 	.byte	0x00, 0xf0, 0xa1, 0x03


	//----- nvinfo : EIATTR_SPARSE_MMA_MASK
	.align		4
.L_546:
        /*0018*/ 	.byte	0x03, 0x50
        /*001a*/ 	.short	0x0000


	//----- nvinfo : EIATTR_MAXREG_COUNT
	.align		4
        /*001c*/ 	.byte	0x03, 0x1b
        /*001e*/ 	.short	0x00ff


	//----- nvinfo : EIATTR_NUM_BARRIERS
	.align		4
        /*0020*/ 	.byte	0x02, 0x4c
        /*0022*/ 	.byte	0x01
	.zero		1


	//----- nvinfo : EIATTR_MERCURY_ISA_VERSION
	.align		4
        /*0024*/ 	.byte	0x03, 0x5f
        /*0026*/ 	.short	0x0101


	//----- nvinfo : EIATTR_COOP_GROUP_MASK_REGIDS
	.align		4
        /*0028*/ 	.byte	0x04, 0x29
        /*002a*/ 	.short	(.L_548 - .L_547)


	//   ....[0]....
.L_547:
        /*002c*/ 	.word	0xffffffff


	//   ....[1]....
        /*0030*/ 	.word	0xffffffff


	//   ....[2]....
        /*0034*/ 	.word	0xffffffff


	//   ....[3]....
        /*0038*/ 	.word	0xffffffff


	//   ....[4]....
        /*003c*/ 	.word	0xffffffff


	//   ....[5]....
        /*0040*/ 	.word	0xffffffff


	//   ....[6]....
        /*0044*/ 	.word	0xffffffff


	//   ....[7]....
        /*0048*/ 	.word	0xffffffff


	//   ....[8]....
        /*004c*/ 	.word	0xffffffff


	//   ....[9]....
        /*0050*/ 	.word	0xffffffff


	//   ....[10]....
        /*0054*/ 	.word	0xffffffff


	//   ....[11]....
        /*0058*/ 	.word	0xffffffff


	//   ....[12]....
        /*005c*/ 	.word	0xffffffff


	//   ....[13]....
        /*0060*/ 	.word	0xffffffff


	//   ....[14]....
        /*0064*/ 	.word	0xffffffff


	//   ....[15]....
        /*0068*/ 	.word	0xffffffff


	//   ....[16]....
        /*006c*/ 	.word	0xffffffff


	//   ....[17]....
        /*0070*/ 	.word	0xffffffff


	//----- nvinfo : EIATTR_COOP_GROUP_INSTR_OFFSETS
	.align		4
.L_548:
        /*0074*/ 	.byte	0x04, 0x28
        /*0076*/ 	.short	(.L_550 - .L_549)


	//   ....[0]....
.L_549:
        /*0078*/ 	.word	0x00002fc0


	//   ....[1]....
        /*007c*/ 	.word	0x00002fe0


	//   ....[2]....
        /*0080*/ 	.word	0x00003000


	//   ....[3]....
        /*0084*/ 	.word	0x00003020


	//   ....[4]....
        /*0088*/ 	.word	0x00003040


	//   ....[5]....
        /*008c*/ 	.word	0x00003470


	//   ....[6]....
        /*0090*/ 	.word	0x00003490


	//   ....[7]....
        /*0094*/ 	.word	0x000034b0


	//   ....[8]....
        /*0098*/ 	.word	0x000034e0


	//   ....[9]....
        /*009c*/ 	.word	0x00003520


	//   ....[10]....
        /*00a0*/ 	.word	0x000036d0


	//   ....[11]....
        /*00a4*/ 	.word	0x00003710


	//   ....[12]....
        /*00a8*/ 	.word	0x00003750


	//   ....[13]....
        /*00ac*/ 	.word	0x000037b0


	//   ....[14]....
        /*00b0*/ 	.word	0x00003880


	//   ....[15]....
        /*00b4*/ 	.word	0x000038a0


	//   ....[16]....
        /*00b8*/ 	.word	0x00003970


	//   ....[17]....
        /*00bc*/ 	.word	0x000039a0


	//----- nvinfo : EIATTR_VRC_CTA_INIT_COUNT
	.align		4
.L_550:
        /*00c0*/ 	.byte	0x02, 0x4a
	.zero		1
	.zero		1


	//----- nvinfo : EIATTR_EXIT_INSTR_OFFSETS
	.align		4
        /*00c4*/ 	.byte	0x04, 0x1c
        /*00c6*/ 	.short	(.L_552 - .L_551)


	//   ....[0]....
.L_551:
        /*00c8*/ 	.word	0x00000330


	//   ....[1]....
        /*00cc*/ 	.word	0x000046b0


	//----- nvinfo : EIATTR_MAX_THREADS
	.align		4
.L_552:
        /*00d0*/ 	.byte	0x04, 0x05
        /*00d2*/ 	.short	(.L_554 - .L_553)
.L_553:
        /*00d4*/ 	.word	0x00000080
        /*00d8*/ 	.word	0x00000001
        /*00dc*/ 	.word	0x00000001


	//----- nvinfo : EIATTR_CRS_STACK_SIZE
	.align		4
.L_554:
        /*00e0*/ 	.byte	0x04, 0x1e
        /*00e2*/ 	.short	(.L_556 - .L_555)
.L_555:
        /*00e4*/ 	.word	0x00000000


	//----- nvinfo : EIATTR_CBANK_PARAM_SIZE
	.align		4
.L_556:
        /*00e8*/ 	.byte	0x03, 0x19
        /*00ea*/ 	.short	0x00e8


	//----- nvinfo : EIATTR_PARAM_CBANK
	.align		4
        /*00ec*/ 	.byte	0x04, 0x0a
        /*00ee*/ 	.short	(.L_558 - .L_557)
	.align		4
.L_557:
        /*00f0*/ 	.word	index@(.nv.constant0._ZN10layer_norm31ln_parallel_residual_fwd_kernelINS_13Kernel_traitsI13__nv_bfloat16S2_S2_S2_fjLj4096ELj1ELj1ELj4ELj16ENS_18Kernel_traits_baseILj4096ES2_S2_S2_S2_fjLj128EEEEELb0ELb1ELb1EEEvNS_9FwdParamsE)
        /*00f4*/ 	.short	0x0380
        /*00f6*/ 	.short	0x00e8


	//----- nvinfo : EIATTR_SW_WAR
	.align		4
.L_558:
        /*00f8*/ 	.byte	0x04, 0x36
        /*00fa*/ 	.short	(.L_560 - .L_559)
.L_559:
        /*00fc*/ 	.word	0x00000008
.L_560:


//--------------------- .nv.info._ZN10layer_norm31ln_parallel_residual_fwd_kernelINS_13Kernel_traitsI13__nv_bfloat16S2_S2_S2_fjLj4096ELj1ELj1ELj4ELj16ENS_18Kernel_traits_baseILj4096ES2_S2_S2_S2_fjLj128EEEEELb1ELb0ELb0EEEvNS_9FwdParamsE --------------------------
	.section	.nv.info._ZN10layer_norm31ln_parallel_residual_fwd_kernelINS_13Kernel_traitsI13__nv_bfloat16S2_S2_S2_fjLj4096ELj1ELj1ELj4ELj16ENS_18Kernel_traits_baseILj4096ES2_S2_S2_S2_fjLj128EEEEELb1ELb0ELb0EEEvNS_9FwdParamsE,"",@"SHT_CUDA_INFO"
	.sectionflags	@""
	.align	4


	//----- nvinfo : EIATTR_CUDA_API_VERSION
	.align		4
        /*0000*/ 	.byte	0x04, 0x37
        /*0002*/ 	.short	(.L_562 - .L_561)
.L_561:
        /*0004*/ 	.word	0x00000082


	//----- nvinfo : EIATTR_KPARAM_INFO
	.align		4
.L_562:
        /*0008*/ 	.byte	0x04, 0x17
        /*000a*/ 	.short	(.L_564 - .L_563)
.L_563:
        /*000c*/ 	.word	0x00000000
        /*0010*/ 	.short	0x0000
        /*0012*/ 	.short	0x0000
        /*0014*/ 	.byte	0x00, 0xf0, 0xa1, 0x03


	//----- nvinfo : EIATTR_SPARSE_MMA_MASK
	.align		4
.L_564:
        /*0018*/ 	.byte	0x03, 0x50
        /*001a*/ 	.short	0x0000


	//----- nvinfo : EIATTR_MAXREG_COUNT
	.align		4
        /*001c*/ 	.byte	0x03, 0x1b
        /*001e*/ 	.short	0x00ff


	//----- nvinfo : EIATTR_NUM_BARRIERS
	.align		4
        /*0020*/ 	.byte	0x02, 0x4c
        /*0022*/ 	.byte	0x01
	.zero		1


	//----- nvinfo : EIATTR_MERCURY_ISA_VERSION
	.align		4
        /*0024*/ 	.byte	0x03, 0x5f
        /*0026*/ 	.short	0x0101


	//----- nvinfo : EIATTR_COOP_GROUP_MASK_REGIDS
	.align		4
        /*0028*/ 	.byte	0x04, 0x29
        /*002a*/ 	.short	(.L_566 - .L_565)


	//   ....[0]....
.L_565:
        /*002c*/ 	.word	0xffffffff


	//   ....[1]....
        /*0030*/ 	.word	0xffffffff


	//   ....[2]....
        /*0034*/ 	.word	0xffffffff


	//   ....[3]....
        /*0038*/ 	.word	0xffffffff


	//   ....[4]....
        /*003c*/ 	.word	0xffffffff


	//   ....[5]....
        /*0040*/ 	.word	0xffffffff


	//   ....[6]....
        /*0044*/ 	.word	0xffffffff


	//   ....[7]....
        /*0048*/ 	.word	0xffffffff


	//   ....[8]....
        /*004c*/ 	.word	0xffffffff


	//   ....[9]....
        /*0050*/ 	.word	0xffffffff


	//   ....[10]....
        /*0054*/ 	.word	0xffffffff


	//   ....[11]....
        /*0058*/ 	.word	0xffffffff


	//   ....[12]....
        /*005c*/ 	.word	0xffffffff


	//   ....[13]....
        /*0060*/ 	.word	0xffffffff


	//   ....[14]....
        /*0064*/ 	.word	0xffffffff


	//   ....[15]....
        /*0068*/ 	.word	0xffffffff


	//   ....[16]....
        /*006c*/ 	.word	0xffffffff


	//   ....[17]....
        /*0070*/ 	.word	0xffffffff


	//----- nvinfo : EIATTR_COOP_GROUP_INSTR_OFFSETS
	.align		4
.L_566:
        /*0074*/ 	.byte	0x04, 0x28
        /*0076*/ 	.short	(.L_568 - .L_567)


	//   ....[0]....
.L_567:
        /*0078*/ 	.word	0x00022210


	//   ....[1]....
        /*007c*/ 	.word	0x00022230


	//   ....[2]....
        /*0080*/ 	.word	0x00022250


	//   ....[3]....
        /*0084*/ 	.word	0x00022270


	//   ....[4]....
        /*0088*/ 	.word	0x00022290


	//   ....[5]....
        /*008c*/ 	.word	0x000226f0


	//   ....[6]....
        /*0090*/ 	.word	0x00022710


	//   ....[7]....
        /*0094*/ 	.word	0x00022740


	//   ....[8]....
        /*0098*/ 	.word	0x00022760


	//   ....[9]....
        /*009c*/ 	.word	0x000227a0


	//   ....[10]....
        /*00a0*/ 	.word	0x00022820


	//   ....[11]....
        /*00a4*/ 	.word	0x000228a0


	//   ....[12]....
        /*00a8*/ 	.word	0x000228d0


	//   ....[13]....
        /*00ac*/ 	.word	0x00022900


	//   ....[14]....
        /*00b0*/ 	.word	0x00022990


	//   ....[15]....
        /*00b4*/ 	.word	0x000229c0


	//   ....[16]....
        /*00b8*/ 	.word	0x00022a60


	//   ....[17]....
        /*00bc*/ 	.word	0x00022a90


	//----- nvinfo : EIATTR_VRC_CTA_INIT_COUNT
	.align		4
.L_568:
        /*00c0*/ 	.byte	0x02, 0x4a
	.zero		1
	.zero		1


	//----- nvinfo : EIATTR_EXIT_INSTR_OFFSETS
	.align		4
        /*00c4*/ 	.byte	0x04, 0x1c
        /*00c6*/ 	.short	(.L_570 - .L_569)


	//   ....[0]....
.L_569:
        /*00c8*/ 	.word	0x00001320


	//   ....[1]....
        /*00cc*/ 	.word	0x00024030


	//----- nvinfo : EIATTR_MAX_THREADS
	.align		4
.L_570:
        /*00d0*/ 	.byte	0x04, 0x05
        /*00d2*/ 	.short	(.L_572 - .L_571)
.L_571:
        /*00d4*/ 	.word	0x00000080
        /*00d8*/ 	.word	0x00000001
        /*00dc*/ 	.word	0x00000001


	//----- nvinfo : EIATTR_CRS_STACK_SIZE
	.align		4
.L_572:
        /*00e0*/ 	.byte	0x04, 0x1e
        /*00e2*/ 	.short	(.L_574 - .L_573)
.L_573:
        /*00e4*/ 	.word	0x00000000


	//----- nvinfo : EIATTR_CBANK_PARAM_SIZE
	.align		4
.L_574:
        /*00e8*/ 	.byte	0x03, 0x19
        /*00ea*/ 	.short	0x00e8


	//----- nvinfo : EIATTR_PARAM_CBANK
	.align		4
        /*00ec*/ 	.byte	0x04, 0x0a
        /*00ee*/ 	.short	(.L_576 - .L_575)
	.align		4
.L_575:
        /*00f0*/ 	.word	index@(.nv.constant0._ZN10layer_norm31ln_parallel_residual_fwd_kernelINS_13Kernel_traitsI13__nv_bfloat16S2_S2_S2_fjLj4096ELj1ELj1ELj4ELj16ENS_18Kernel_traits_baseILj4096ES2_S2_S2_S2_fjLj128EEEEELb1ELb0ELb0EEEvNS_9FwdParamsE)
        /*00f4*/ 	.short	0x0380
        /*00f6*/ 	.short	0x00e8


	//----- nvinfo : EIATTR_SW_WAR
	.align		4
.L_576:
        /*00f8*/ 	.byte	0x04, 0x36
        /*00fa*/ 	.short	(.L_578 - .L_577)
.L_577:
        /*00fc*/ 	.word	0x00000008
.L_578:


//--------------------- .nv.info._ZN10layer_norm31ln_parallel_residual_fwd_kernelINS_13Kernel_traitsI13__nv_bfloat16S2_S2_S2_fjLj4096ELj1ELj1ELj4ELj16ENS_18Kernel_traits_baseILj4096ES2_S2_S2_S2_fjLj128EEEEELb1ELb0ELb1EEEvNS_9FwdParamsE --------------------------
	.section	.nv.info._ZN10layer_norm31ln_parallel_residual_fwd_kernelINS_13Kernel_traitsI13__nv_bfloat16S2_S2_S2_fjLj4096ELj1ELj1ELj4ELj16ENS_18Kernel_traits_baseILj4096ES2_S2_S2_S2_fjLj128EEEEELb1ELb0ELb1EEEvNS_9FwdParamsE,"",@"SHT_CUDA_INFO"
	.sectionflags	@""
	.align	4


	//----- nvinfo : EIATTR_CUDA_API_VERSION
	.align		4
        /*0000*/ 	.byte	0x04, 0x37
        /*0002*/ 	.short	(.L_580 - .L_579)
.L_579:
        /*0004*/ 	.word	0x00000082


	//----- nvinfo : EIATTR_KPARAM_INFO
	.align		4
.L_580:
        /*0008*/ 	.byte	0x04, 0x17
        /*000a*/ 	.short	(.L_582 - .L_581)
.L_581:
        /*000c*/ 	.word	0x00000000
        /*0010*/ 	.short	0x0000
        /*0012*/ 	.short	0x0000
        /*0014*/ 	.byte	0x00, 0xf0, 0xa1, 0x03


	//----- nvinfo : EIATTR_SPARSE_MMA_MASK
	.align		4
.L_582:
        /*0018*/ 	.byte	0x03, 0x50
        /*001a*/ 	.short	0x0000


	//----- nvinfo : EIATTR_MAXREG_COUNT
	.align		4
        /*001c*/ 	.byte	0x03, 0x1b
        /*001e*/ 	.short	0x00ff


	//----- nvinfo : EIATTR_NUM_BARRIERS
	.align		4
        /*0020*/ 	.byte	0x02, 0x4c
        /*0022*/ 	.byte	0x01
	.zero		1


	//----- nvinfo : EIATTR_MERCURY_ISA_VERSION
	.align		4
        /*0024*/ 	.byte	0x03, 0x5f
        /*0026*/ 	.short	0x0101


	//----- nvinfo : EIATTR_COOP_GROUP_MASK_REGIDS
	.align		4
        /*0028*/ 	.byte	0x04, 0x29
        /*002a*/ 	.short	(.L_584 - .L_583)


	//   ....[0]....
.L_583:
        /*002c*/ 	.word	0xffffffff


	//   ....[1]....
        /*0030*/ 	.word	0xffffffff


	//   ....[2]....
        /*0034*/ 	.word	0xffffffff


	//   ....[3]....
        /*0038*/ 	.word	0xffffffff


	//   ....[4]....
        /*003c*/ 	.word	0xffffffff


	//   ....[5]....
        /*0040*/ 	.word	0xffffffff


	//   ....[6]....
        /*0044*/ 	.word	0xffffffff


	//   ....[7]....
        /*0048*/ 	.word	0xffffffff


	//   ....[8]....
        /*004c*/ 	.word	0xffffffff


	//   ....[9]....
        /*0050*/ 	.word	0xffffffff


	//   ....[10]....
        /*0054*/ 	.word	0xffffffff


	//   ....[11]....
        /*0058*/ 	.word	0xffffffff


	//   ....[12]....
        /*005c*/ 	.word	0xffffffff


	//   ....[13]....
        /*0060*/ 	.word	0xffffffff


	//   ....[14]....
        /*0064*/ 	.word	0xffffffff


	//   ....[15]....
        /*0068*/ 	.word	0xffffffff


	//   ....[16]....
        /*006c*/ 	.word	0xffffffff


	//   ....[17]....
        /*0070*/ 	.word	0xffffffff


	//----- nvinfo : EIATTR_COOP_GROUP_INSTR_OFFSETS
	.align		4
.L_584:
        /*0074*/ 	.byte	0x04, 0x28
        /*0076*/ 	.short	(.L_586 - .L_585)


	//   ....[0]....
.L_585:
        /*0078*/ 	.word	0x0001fbc0


	//   ....[1]....
        /*007c*/ 	.word	0x0001fbe0


	//   ....[2]....
        /*0080*/ 	.word	0x0001fc00


	//   ....[3]....
        /*0084*/ 	.word	0x0001fc20


	//   ....[4]....
        /*0088*/ 	.word	0x0001fc40


	//   ....[5]....
        /*008c*/ 	.word	0x00020070


	//   ....[6]....
        /*0090*/ 	.word	0x00020090


	//   ....[7]....
        /*0094*/ 	.word	0x000200c0


	//   ....[8]....
        /*0098*/ 	.word	0x000200e0


	//   ....[9]....
        /*009c*/ 	.word	0x00020120


	//   ....[10]....
        /*00a0*/ 	.word	0x00020190


	//   ....[11]....
        /*00a4*/ 	.word	0x00020200


	//   ....[12]....
        /*00a8*/ 	.word	0x00020240


	//   ....[13]....
        /*00ac*/ 	.word	0x00020260


	//   ....[14]....
        /*00b0*/ 	.word	0x00020300


	//   ....[15]....
        /*00b4*/ 	.word	0x00020340


	//   ....[16]....
        /*00b8*/ 	.word	0x000203e0


	//   ....[17]....
        /*00bc*/ 	.word	0x00020420


	//----- nvinfo : EIATTR_VRC_CTA_INIT_COUNT
	.align		4
.L_586:
        /*00c0*/ 	.byte	0x02, 0x4a
	.zero		1
	.zero		1


	//----- nvinfo : EIATTR_EXIT_INSTR_OFFSETS
	.align		4
        /*00c4*/ 	.byte	0x04, 0x1c
        /*00c6*/ 	.short	(.L_588 - .L_587)


	//   ....[0]....
.L_587:
        /*00c8*/ 	.word	0x00000a30


	//   ....[1]....
        /*00cc*/ 	.word	0x00021750


	//----- nvinfo : EIATTR_MAX_THREADS
	.align		4
.L_588:
        /*00d0*/ 	.byte	0x04, 0x05
        /*00d2*/ 	.short	(.L_590 - .L_589)
.L_589:
        /*00d4*/ 	.word	0x00000080
        /*00d8*/ 	.word	0x00000001
        /*00dc*/ 	.word	0x00000001


	//----- nvinfo : EIATTR_CBANK_PARAM_SIZE
	.align		4
.L_590:
        /*00e0*/ 	.byte	0x03, 0x19
        /*00e2*/ 	.short	0x00e8


	//----- nvinfo : EIATTR_PARAM_CBANK
	.align		4
        /*00e4*/ 	.byte	0x04, 0x0a
        /*00e6*/ 	.short	(.L_592 - .L_591)
	.align		4
.L_591:
        /*00e8*/ 	.word	index@(.nv.constant0._ZN10layer_norm31ln_parallel_residual_fwd_kernelINS_13Kernel_traitsI13__nv_bfloat16S2_S2_S2_fjLj4096ELj1ELj1ELj4ELj16ENS_18Kernel_traits_baseILj4096ES2_S2_S2_S2_fjLj128EEEEELb1ELb0ELb1EEEvNS_9FwdParamsE)
        /*00ec*/ 	.short	0x0380
        /*00ee*/ 	.short	0x00e8


	//----- nvinfo : EIATTR_SW_WAR
	.align		4
.L_592:
        /*00f0*/ 	.byte	0x04, 0x36
        /*00f2*/ 	.short	(.L_594 - .L_593)
.L_593:
        /*00f4*/ 	.word	0x00000008
.L_594:


//--------------------- .nv.info._ZN10layer_norm31ln_parallel_residual_fwd_kernelINS_13Kernel_traitsI13__nv_bfloat16S2_S2_S2_fjLj4096ELj1ELj1ELj4ELj16ENS_18Kernel_traits_baseILj4096ES2_S2_S2_S2_fjLj128EEEEELb1ELb1ELb0EEEvNS_9FwdParamsE --------------------------
	.section	.nv.info._ZN10layer_norm31ln_parallel_residual_fwd_kernelINS_13Kernel_traitsI13__nv_bfloat16S2_S2_S2_fjLj4096ELj1ELj1ELj4ELj16ENS_18Kernel_traits_baseILj4096ES2_S2_S2_S2_fjLj128EEEEELb1ELb1ELb0EEEvNS_9FwdParamsE,"",@"SHT_CUDA_INFO"
	.sectionflags	@""
	.align	4


	//----- nvinfo : EIATTR_CUDA_API_VERSION
	.align		4
        /*0000*/ 	.byte	0x04, 0x37
        /*0002*/ 	.short	(.L_596 - .L_595)
.L_595:
        /*0004*/ 	.word	0x00000082


	//----- nvinfo : EIATTR_KPARAM_INFO
	.align		4
.L_596:
        /*0008*/ 	.byte	0x04, 0x17
        /*000a*/ 	.short	(.L_598 - .L_597)
.L_597:
        /*000c*/ 	.word	0x00000000
        /*0010*/ 	.short	0x0000
        /*0012*/ 	.short	0x0000
        /*0014*/ 	.byte	0x00, 0xf0, 0xa1, 0x03


	//----- nvinfo : EIATTR_SPARSE_MMA_MASK
	.align		4
.L_598:
        /*0018*/ 	.byte	0x03, 0x50
        /*001a*/ 	.short	0x0000


	//----- nvinfo : EIATTR_MAXREG_COUNT
	.align		4
        /*001c*/ 	.byte	0x03, 0x1b
        /*001e*/ 	.short	0x00ff


	//----- nvinfo : EIATTR_NUM_BARRIERS
	.align		4
        /*0020*/ 	.byte	0x02, 0x4c
        /*0022*/ 	.byte	0x01
	.zero		1


	//----- nvinfo : EIATTR_MERCURY_ISA_VERSION
	.align		4
        /*0024*/ 	.byte	0x03, 0x5f
        /*0026*/ 	.short	0x0101


	//----- nvinfo : EIATTR_COOP_GROUP_MASK_REGIDS
	.align		4
        /*0028*/ 	.byte	0x04, 0x29
        /*002a*/ 	.short	(.L_600 - .L_599)


	//   ....[0]....
.L_599:
        /*002c*/ 	.word	0xffffffff


	//   ....[1]....
        /*0030*/ 	.word	0xffffffff


	//   ....[2]....
        /*0034*/ 	.word	0xffffffff


	//   ....[3]....
        /*0038*/ 	.word	0xffffffff


	//   ....[4]....
        /*003c*/ 	.word	0xffffffff


	//   ....[5]....
        /*0040*/ 	.word	0xffffffff


	//   ....[6]....
        /*0044*/ 	.word	0xffffffff


	//   ....[7]....
        /*0048*/ 	.word	0xffffffff


	//   ....[8]....
        /*004c*/ 	.word	0xffffffff


	//   ....[9]....
        /*0050*/ 	.word	0xffffffff


	//   ....[10]....
        /*0054*/ 	.word	0xffffffff


	//   ....[11]....
        /*0058*/ 	.word	0xffffffff


	//   ....[12]....
        /*005c*/ 	.word	0xffffffff


	//   ....[13]....
        /*0060*/ 	.word	0xffffffff


	//   ....[14]....
        /*0064*/ 	.word	0xffffffff


	//   ....[15]....
        /*0068*/ 	.word	0xffffffff


	//   ....[16]....
        /*006c*/ 	.word	0xffffffff


	//   ....[17]....
        /*0070*/ 	.word	0xffffffff


	//----- nvinfo : EIATTR_COOP_GROUP_INSTR_OFFSETS
	.align		4
.L_600:
        /*0074*/ 	.byte	0x04, 0x28
        /*0076*/ 	.short	(.L_602 - .L_601)


	//   ....[0]....
.L_601:
        /*0078*/ 	.word	0x00021550


	//   ....[1]....
        /*007c*/ 	.word	0x00021570


	//   ....[2]....
        /*0080*/ 	.word	0x00021590


	//   ....[3]....
        /*0084*/ 	.word	0x000215b0


	//   ....[4]....
        /*0088*/ 	.word	0x000215d0


	//   ....[5]....
        /*008c*/ 	.word	0x00021a10


	//   ....[6]....
        /*0090*/ 	.word	0x00021a30


	//   ....[7]....
        /*0094*/ 	.word	0x00021a50


	//   ....[8]....
        /*0098*/ 	.word	0x00021a80


	//   ....[9]....
        /*009c*/ 	.word	0x00021ab0


	//   ....[10]....
        /*00a0*/ 	.word	0x00021b90


	//   ....[11]....
        /*00a4*/ 	.word	0x00021c00


	//   ....[12]....
        /*00a8*/ 	.word	0x00021c40


	//   ....[13]....
        /*00ac*/ 	.word	0x00021c60


	//   ....[14]....
        /*00b0*/ 	.word	0x00021cf0


	//   ....[15]....
        /*00b4*/ 	.word	0x00021d20


	//   ....[16]....
        /*00b8*/ 	.word	0x00021dc0


	//   ....[17]....
        /*00bc*/ 	.word	0x00021df0


	//----- nvinfo : EIATTR_VRC_CTA_INIT_COUNT
	.align		4
.L_602:
        /*00c0*/ 	.byte	0x02, 0x4a
	.zero		1
	.zero		1


	//----- nvinfo : EIATTR_EXIT_INSTR_OFFSETS
	.align		4
        /*00c4*/ 	.byte	0x04, 0x1c
        /*00c6*/ 	.short	(.L_604 - .L_603)


	//   ....[0]....
.L_603:
        /*00c8*/ 	.word	0x000007d0


	//   ....[1]....
        /*00cc*/ 	.word	0x00022c70


	//----- nvinfo : EIATTR_MAX_THREADS
	.align		4
.L_604:
        /*00d0*/ 	.byte	0x04, 0x05
        /*00d2*/ 	.short	(.L_606 - .L_605)
.L_605:
        /*00d4*/ 	.word	0x00000080
        /*00d8*/ 	.word	0x00000001
        /*00dc*/ 	.word	0x00000001


	//----- nvinfo : EIATTR_CRS_STACK_SIZE
	.align		4
.L_606:
        /*00e0*/ 	.byte	0x04, 0x1e
        /*00e2*/ 	.short	(.L_608 - .L_607)
.L_607:
        /*00e4*/ 	.word	0x00000000


	//----- nvinfo : EIATTR_CBANK_PARAM_SIZE
	.align		4
.L_608:
        /*00e8*/ 	.byte	0x03, 0x19
        /*00ea*/ 	.short	0x00e8


	//----- nvinfo : EIATTR_PARAM_CBANK
	.align		4
        /*00ec*/ 	.byte	0x04, 0x0a
        /*00ee*/ 	.short	(.L_610 - .L_609)
	.align		4
.L_609:
        /*00f0*/ 	.word	index@(.nv.constant0._ZN10layer_norm31ln_parallel_residual_fwd_kernelINS_13Kernel_traitsI13__nv_bfloat16S2_S2_S2_fjLj4096ELj1ELj1ELj4ELj16ENS_18Kernel_traits_baseILj4096ES2_S2_S2_S2_fjLj128EEEEELb1ELb1ELb0EEEvNS_9FwdParamsE)
        /*00f4*/ 	.short	0x0380
        /*00f6*/ 	.short	0x00e8


	//----- nvinfo : EIATTR_SW_WAR
	.align		4
.L_610:
        /*00f8*/ 	.byte	0x04, 0x36
        /*00fa*/ 	.short	(.L_612 - .L_611)
.L_611:
        /*00fc*/ 	.word	0x00000008
.L_612:


//--------------------- .nv.info._ZN10layer_norm31ln_parallel_residual_fwd_kernelINS_13Kernel_traitsI13__nv_bfloat16S2_S2_S2_fjLj4096ELj1ELj1ELj4ELj16ENS_18Kernel_traits_baseILj4096ES2_S2_S2_S2_fjLj128EEEEELb1ELb1ELb1EEEvNS_9FwdParamsE --------------------------
	.section	.nv.info._ZN10layer_norm31ln_parallel_residual_fwd_kernelINS_13Kernel_traitsI13__nv_bfloat16S2_S2_S2_fjLj4096ELj1ELj1ELj4ELj16ENS_18Kernel_traits_baseILj4096ES2_S2_S2_S2_fjLj128EEEEELb1ELb1ELb1EEEvNS_9FwdParamsE,"",@"SHT_CUDA_INFO"
	.sectionflags	@""
	.align	4


	//----- nvinfo : EIATTR_CUDA_API_VERSION
	.align		4
        /*0000*/ 	.byte	0x04, 0x37
        /*0002*/ 	.short	(.L_614 - .L_613)
.L_613:
        /*0004*/ 	.word	0x00000082


	//----- nvinfo : EIATTR_KPARAM_INFO
	.align		4
.L_614:
        /*0008*/ 	.byte	0x04, 0x17
        /*000a*/ 	.short	(.L_616 - .L_615)
.L_615:
        /*000c*/ 	.word	0x00000000
        /*0010*/ 	.short	0x0000
        /*0012*/ 	.short	0x0000
        /*0014*/ 	.byte	0x00, 0xf0, 0xa1, 0x03


	//----- nvinfo : EIATTR_SPARSE_MMA_MASK
	.align		4
.L_616:
        /*0018*/ 	.byte	0x03, 0x50
        /*001a*/ 	.short	0x0000


	//----- nvinfo : EIATTR_MAXREG_COUNT
	.align		4
        /*001c*/ 	.byte	0x03, 0x1b
        /*001e*/ 	.short	0x00ff


	//----- nvinfo : EIATTR_NUM_BARRIERS
	.align		4
        /*0020*/ 	.byte	0x02, 0x4c
        /*0022*/ 	.byte	0x01
	.zero		1


	//----- nvinfo : EIATTR_MERCURY_ISA_VERSION
	.align		4
        /*0024*/ 	.byte	0x03, 0x5f
        /*0026*/ 	.short	0x0101


	//----- nvinfo : EIATTR_COOP_GROUP_MASK_REGIDS
	.align		4
        /*0028*/ 	.byte	0x04, 0x29
        /*002a*/ 	.short	(.L_618 - .L_617)


	//   ....[0]....
.L_617:
        /*002c*/ 	.word	0xffffffff


	//   ....[1]....
        /*0030*/ 	.word	0xffffffff


	//   ....[2]....
        /*0034*/ 	.word	0xffffffff


	//   ....[3]....
        /*0038*/ 	.word	0xffffffff


	//   ....[4]....
        /*003c*/ 	.word	0xffffffff


	//   ....[5]....
        /*0040*/ 	.word	0xffffffff


	//   ....[6]....
        /*0044*/ 	.word	0xffffffff


	//   ....[7]....
        /*0048*/ 	.word	0xffffffff


	//   ....[8]....
        /*004c*/ 	.word	0xffffffff


	//   ....[9]....
        /*0050*/ 	.word	0xffffffff


	//   ....[10]....
        /*0054*/ 	.word	0xffffffff


	//   ....[11]....
        /*0058*/ 	.word	0xffffffff


	//   ....[12]....
        /*005c*/ 	.word	0xffffffff


	//   ....[13]....
        /*0060*/ 	.word	0xffffffff


	//   ....[14]....
        /*0064*/ 	.word	0xffffffff


	//   ....[15]....
        /*0068*/ 	.word	0xffffffff


	//   ....[16]....
        /*006c*/ 	.word	0xffffffff


	//   ....[17]....
        /*0070*/ 	.word	0xffffffff


	//----- nvinfo : EIATTR_COOP_GROUP_INSTR_OFFSETS
	.align		4
.L_618:
        /*0074*/ 	.byte	0x04, 0x28
        /*0076*/ 	.short	(.L_620 - .L_619)


	//   ....[0]....
.L_619:
        /*0078*/ 	.word	0x0001f110


	//   ....[1]....
        /*007c*/ 	.word	0x0001f130


	//   ....[2]....
        /*0080*/ 	.word	0x0001f150


	//   ....[3]....
        /*0084*/ 	.word	0x0001f170


	//   ....[4]....
        /*0088*/ 	.word	0x0001f190


	//   ....[5]....
        /*008c*/ 	.word	0x0001f5c0


	//   ....[6]....
        /*0090*/ 	.word	0x0001f5f0


	//   ....[7]....
        /*0094*/ 	.word	0x0001f630


	//   ....[8]....
        /*0098*/ 	.word	0x0001f650


	//   ....[9]....
        /*009c*/ 	.word	0x0001f690


	//   ....[10]....
        /*00a0*/ 	.word	0x0001f720


	//   ....[11]....
        /*00a4*/ 	.word	0x0001f790


	//   ....[12]....
        /*00a8*/ 	.word	0x0001f7d0


	//   ....[13]....
        /*00ac*/ 	.word	0x0001f7f0


	//   ....[14]....
        /*00b0*/ 	.word	0x0001f880


	//   ....[15]....
        /*00b4*/ 	.word	0x0001f8b0


	//   ....[16]....
        /*00b8*/ 	.word	0x0001f950


	//   ....[17]....
        /*00bc*/ 	.word	0x0001f980


	//----- nvinfo : EIATTR_VRC_CTA_INIT_COUNT
	.align		4
.L_620:
        /*00c0*/ 	.byte	0x02, 0x4a
	.zero		1
	.zero		1


	//----- nvinfo : EIATTR_EXIT_INSTR_OFFSETS
	.align		4
        /*00c4*/ 	.byte	0x04, 0x1c
        /*00c6*/ 	.short	(.L_622 - .L_621)


	//   ....[0]....
.L_621:
        /*00c8*/ 	.word	0x00000270


	//   ....[1]....
        /*00cc*/ 	.word	0x00020660


	//----- nvinfo : EIATTR_MAX_THREADS
	.align		4
.L_622:
        /*00d0*/ 	.byte	0x04, 0x05
        /*00d2*/ 	.short	(.L_624 - .L_623)
.L_623:
        /*00d4*/ 	.word	0x00000080
        /*00d8*/ 	.word	0x00000001
        /*00dc*/ 	.word	0x00000001


	//----- nvinfo : EIATTR_CBANK_PARAM_SIZE
	.align		4
.L_624:
        /*00e0*/ 	.byte	0x03, 0x19
        /*00e2*/ 	.short	0x00e8


	//----- nvinfo : EIATTR_PARAM_CBANK
	.align		4
        /*00e4*/ 	.byte	0x04, 0x0a
        /*00e6*/ 	.short	(.L_626 - .L_625)
	.align		4
.L_625:
        /*00e8*/ 	.word	index@(.nv.constant0._ZN10layer_norm31ln_parallel_residual_fwd_kernelINS_13Kernel_traitsI13__nv_bfloat16S2_S2_S2_fjLj4096ELj1ELj1ELj4ELj16ENS_18Kernel_traits_baseILj4096ES2_S2_S2_S2_fjLj128EEEEELb1ELb1ELb1EEEvNS_9FwdParamsE)
        /*00ec*/ 	.short	0x0380
        /*00ee*/ 	.short	0x00e8


	//----- nvinfo : EIATTR_SW_WAR
	.align		4
.L_626:
        /*00f0*/ 	.byte	0x04, 0x36
        /*00f2*/ 	.short	(.L_628 - .L_627)
.L_627:
        /*00f4*/ 	.word	0x00000008
.L_628:


//--------------------- .nv.info._ZN10layer_norm31ln_parallel_residual_fwd_kernelINS_13Kernel_traitsI6__halfS2_S2_S2_fjLj4096ELj1ELj1ELj4ELj16ENS_18Kernel_traits_baseILj4096ES2_S2_S2_S2_fjLj128EEEEELb0ELb0ELb0EEEvNS_9FwdParamsE --------------------------
	.section	.nv.info._ZN10layer_norm31ln_parallel_residual_fwd_kernelINS_13Kernel_traitsI6__halfS2_S2_S2_fjLj4096ELj1ELj1ELj4ELj16ENS_18Kernel_traits_baseILj4096ES2_S2_S2_S2_fjLj128EEEEELb0ELb0ELb0EEEvNS_9FwdParamsE,"",@"SHT_CUDA_INFO"
	.sectionflags	@""
	.align	4


	//----- nvinfo : EIATTR_CUDA_API_VERSION
	.align		4
        /*0000*/ 	.byte	0x04, 0x37
        /*0002*/ 	.short	(.L_630 - .L_629)
.L_629:
        /*0004*/ 	.word	0x00000082


	//----- nvinfo : EIATTR_KPARAM_INFO
	.align		4
.L_630:
        /*0008*/ 	.byte	0x04, 0x17
        /*000a*/ 	.short	(.L_632 - .L_631)
.L_631:
        /*000c*/ 	.word	0x00000000
        /*0010*/ 	.short	0x0000
        /*0012*/ 	.short	0x0000
        /*0014*/ 	.byte	0x00, 0xf0, 0xa1, 0x03


	//----- nvinfo : EIATTR_SPARSE_MMA_MASK
	.align		4
.L_632:
        /*0018*/ 	.byte	0x03, 0x50
        /*001a*/ 	.short	0x0000


	//----- nvinfo : EIATTR_MAXREG_COUNT
	.align		4
        /*001c*/ 	.byte	0x03, 0x1b
        /*001e*/ 	.short	0x00ff


	//----- nvinfo : EIATTR_NUM_BARRIERS
	.align		4
        /*0020*/ 	.byte	0x02, 0x4c
        /*0022*/ 	.byte	0x01
	.zero		1


	//----- nvinfo : EIATTR_MERCURY_ISA_VERSION
	.align		4
        /*0024*/ 	.byte	0x03, 0x5f
        /*0026*/ 	.short	0x0101


	//----- nvinfo : EIATTR_COOP_GROUP_MASK_REGIDS
	.align		4
        /*0028*/ 	.byte	0x04, 0x29
        /*002a*/ 	.short	(.L_634 - .L_633)


	//   ....[0]....
.L_633:
        /*002c*/ 	.word	0xffffffff


	//   ....[1]....
        /*0030*/ 	.word	0xffffffff


	//   ....[2]....
        /*0034*/ 	.word	0xffffffff


	//   ....[3]....
        /*0038*/ 	.word	0xffffffff


	//   ....[4]....
        /*003c*/ 	.word	0xffffffff


	//   ....[5]....
        /*0040*/ 	.word	0xffffffff


	//   ....[6]....
        /*0044*/ 	.word	0xffffffff


	//   ....[7]....
        /*0048*/ 	.word	0xffffffff


	//   ....[8]....
        /*004c*/ 	.word	0xffffffff


	//   ....[9]....
        /*0050*/ 	.word	0xffffffff


	//   ....[10]....
        /*0054*/ 	.word	0xffffffff


	//   ....[11]....
        /*0058*/ 	.word	0xffffffff


	//   ....[12]....
        /*005c*/ 	.word	0xffffffff


	//   ....[13]....
        /*0060*/ 	.word	0xffffffff


	//   ....[14]....
        /*0064*/ 	.word	0xffffffff


	//   ....[15]....
        /*0068*/ 	.word	0xffffffff


	//   ....[16]....
        /*006c*/ 	.word	0xffffffff


	//   ....[17]....
        /*0070*/ 	.word	0xffffffff


	//----- nvinfo : EIATTR_COOP_GROUP_INSTR_OFFSETS
	.align		4
.L_634:
        /*0074*/ 	.byte	0x04, 0x28
        /*0076*/ 	.short	(.L_636 - .L_635)


	//   ....[0]....
.L_635:
        /*0078*/ 	.word	0x000037b0


	//   ....[1]....
        /*007c*/ 	.word	0x000037d0


	//   ....[2]....
        /*0080*/ 	.word	0x000037f0


	//   ....[3]....
        /*0084*/ 	.word	0x00003810


	//   ....[4]....
        /*0088*/ 	.word	0x00003830


	//   ....[5]....
        /*008c*/ 	.word	0x00003c80


	//   ....[6]....
        /*0090*/ 	.word	0x00003ca0


	//   ....[7]....
        /*0094*/ 	.word	0x00003cc0


	//   ....[8]....
        /*0098*/ 	.word	0x00003cf0


	//   ....[9]....
        /*009c*/ 	.word	0x00003d20


	//   ....[10]....
        /*00a0*/ 	.word	0x00003ed0


	//   ....[11]....
        /*00a4*/ 	.word	0x00003f10


	//   ....[12]....
        /*00a8*/ 	.word	0x00003f20


	//   ....[13]....
        /*00ac*/ 	.word	0x00003f60


	//   ....[14]....
        /*00b0*/ 	.word	0x00004030


	//   ....[15]....
        /*00b4*/ 	.word	0x00004060


	//   ....[16]....
        /*00b8*/ 	.word	0x00004110


	//   ....[17]....
        /*00bc*/ 	.word	0x00004140


	//----- nvinfo : EIATTR_VRC_CTA_INIT_COUNT
	.align		4
.L_636:
        /*00c0*/ 	.byte	0x02, 0x4a
	.zero		1
	.zero		1


	//----- nvinfo : EIATTR_EXIT_INSTR_OFFSETS
	.align		4
        /*00c4*/ 	.byte	0x04, 0x1c
        /*00c6*/ 	.short	(.L_638 - .L_637)


	//   ....[0]....
.L_637:
        /*00c8*/ 	.word	0x000010d0


	//   ....[1]....
        /*00cc*/ 	.word	0x000056b0


	//----- nvinfo : EIATTR_MAX_THREADS
	.align		4
.L_638:
        /*00d0*/ 	.byte	0x04, 0x05
        /*00d2*/ 	.short	(.L_640 - .L_639)
.L_639:
        /*00d4*/ 	.word	0x00000080
        /*00d8*/ 	.word	0x00000001
        /*00dc*/ 	.word	0x00000001


	//----- nvinfo : EIATTR_CRS_STACK_SIZE
	.align		4
.L_640:
        /*00e0*/ 	.byte	0x04, 0x1e
        /*00e2*/ 	.short	(.L_642 - .L_641)
.L_641:
        /*00e4*/ 	.word	0x00000000


	//----- nvinfo : EIATTR_CBANK_PARAM_SIZE
	.align		4
.L_642:
        /*00e8*/ 	.byte	0x03, 0x19
        /*00ea*/ 	.short	0x00e8


	//----- nvinfo : EIATTR_PARAM_CBANK
	.align		4
        /*00ec*/ 	.byte	0x04, 0x0a
        /*00ee*/ 	.short	(.L_644 - .L_643)
	.align		4
.L_643:
        /*00f0*/ 	.word	index@(.nv.constant0._ZN10layer_norm31ln_parallel_residual_fwd_kernelINS_13Kernel_traitsI6__halfS2_S2_S2_fjLj4096ELj1ELj1ELj4ELj16ENS_18Kernel_traits_baseILj4096ES2_S2_S2_S2_fjLj128EEEEELb0ELb0ELb0EEEvNS_9FwdParamsE)
        /*00f4*/ 	.short	0x0380
        /*00f6*/ 	.short	0x00e8


	//----- nvinfo : EIATTR_SW_WAR
	.align		4
.L_644:
        /*00f8*/ 	.byte	0x04, 0x36
        /*00fa*/ 	.short	(.L_646 - .L_645)
.L_645:
        /*00fc*/ 	.word	0x00000008
.L_646:


//--------------------- .nv.info._ZN10layer_norm31ln_parallel_residual_fwd_kernelINS_13Kernel_traitsI6__halfS2_S2_S2_fjLj4096ELj1ELj1ELj4ELj16ENS_18Kernel_traits_baseILj4096ES2_S2_S2_S2_fjLj128EEEEELb0ELb0ELb1EEEvNS_9FwdParamsE --------------------------
	.section	.nv.info._ZN10layer_norm31ln_parallel_residual_fwd_kernelINS_13Kernel_traitsI6__halfS2_S2_S2_fjLj4096ELj1ELj1ELj4ELj16ENS_18Kernel_traits_baseILj4096ES2_S2_S2_S2_fjLj128EEEEELb0ELb0ELb1EEEvNS_9FwdParamsE,"",@"SHT_CUDA_INFO"
	.sectionflags	@""
	.align	4


	//----- nvinfo : EIATTR_CUDA_API_VERSION
	.align		4
        /*0000*/ 	.byte	0x04, 0x37
        /*0002*/ 	.short	(.L_648 - .L_647)
.L_647:
        /*0004*/ 	.word	0x00000082


	//----- nvinfo : EIATTR_KPARAM_INFO
	.align		4
.L_648:
        /*0008*/ 	.byte	0x04, 0x17
        /*000a*/ 	.short	(.L_650 - .L_649)
.L_649:
        /*000c*/ 	.word	0x00000000
        /*0010*/ 	.short	0x0000
        /*0012*/ 	.short	0x0000
        /*0014*/ 	.byte	0x00, 0xf0, 0xa1, 0x03


	//----- nvinfo : EIATTR_SPARSE_MMA_MASK
	.align		4
.L_650:
        /*0018*/ 	.byte	0x03, 0x50
        /*001a*/ 	.short	0x0000


	//----- nvinfo : EIATTR_MAXREG_COUNT
	.align		4
        /*001c*/ 	.byte	0x03, 0x1b
        /*001e*/ 	.short	0x00ff


	//----- nvinfo : EIATTR_NUM_BARRIERS
	.align		4
        /*0020*/ 	.byte	0x02, 0x4c
        /*0022*/ 	.byte	0x01
	.zero		1


	//----- nvinfo : EIATTR_MERCURY_ISA_VERSION
	.align		4
        /*0024*/ 	.byte	0x03, 0x5f
        /*0026*/ 	.short	0x0101


	//----- nvinfo : EIATTR_COOP_GROUP_MASK_REGIDS
	.align		4
        /*0028*/ 	.byte	0x04, 0x29
        /*002a*/ 	.short	(.L_652 - .L_651)


	//   ....[0]....
.L_651:
        /*002c*/ 	.word	0xffffffff


	//   ....[1]....
        /*0030*/ 	.word	0xffffffff


	//   ....[2]....
        /*0034*/ 	.word	0xffffffff


	//   ....[3]....
        /*0038*/ 	.word	0xffffffff


	//   ....[4]....
        /*003c*/ 	.word	0xffffffff


	//   ....[5]....
        /*0040*/ 	.word	0xffffffff


	//   ....[6]....
        /*0044*/ 	.word	0xffffffff


	//   ....[7]....
        /*0048*/ 	.word	0xffffffff


	//   ....[8]....
        /*004c*/ 	.word	0xffffffff


	//   ....[9]....
        /*0050*/ 	.word	0xffffffff


	//   ....[10]....
        /*0054*/ 	.word	0xffffffff


	//   ....[11]....
        /*0058*/ 	.word	0xffffffff


	//   ....[12]....
        /*005c*/ 	.word	0xffffffff


	//   ....[13]....
        /*0060*/ 	.word	0xffffffff


	//   ....[14]....
        /*0064*/ 	.word	0xffffffff


	//   ....[15]....
        /*0068*/ 	.word	0xffffffff


	//   ....[16]....
        /*006c*/ 	.word	0xffffffff


	//   ....[17]....
        /*0070*/ 	.word	0xffffffff


	//----- nvinfo : EIATTR_COOP_GROUP_INSTR_OFFSETS
	.align		4
.L_652:
        /*0074*/ 	.byte	0x04, 0x28
        /*0076*/ 	.short	(.L_654 - .L_653)


	//   ....[0]....
.L_653:
        /*0078*/ 	.word	0x00002b10


	//   ....[1]....
        /*007c*/ 	.word	0x00002b30


	//   ....[2]....
        /*0080*/ 	.word	0x00002b50


	//   ....[3]....
        /*0084*/ 	.word	0x00002b70


	//   ....[4]....
        /*0088*/ 	.word	0x00002b90


	//   ....[5]....
        /*008c*/ 	.word	0x00002fc0


	//   ....[6]....
        /*0090*/ 	.word	0x00002fe0


	//   ....[7]....
        /*0094*/ 	.word	0x00003010


	//   ....[8]....
        /*0098*/ 	.word	0x00003050


	//   ....[9]....
        /*009c*/ 	.word	0x00003090


	//   ....[10]....
        /*00a0*/ 	.word	0x00003240


	//   ....[11]....
        /*00a4*/ 	.word	0x00003280


	//   ....[12]....
        /*00a8*/ 	.word	0x000032f0


	//   ....[13]....
        /*00ac*/ 	.word	0x00003350


	//   ....[14]....
        /*00b0*/ 	.word	0x00003380


	//   ....[15]....
        /*00b4*/ 	.word	0x000033d0


	//   ....[16]....
        /*00b8*/ 	.word	0x000034f0


	//   ....[17]....
        /*00bc*/ 	.word	0x00003500


	//----- nvinfo : EIATTR_VRC_CTA_INIT_COUNT
	.align		4
.L_654:
        /*00c0*/ 	.byte	0x02, 0x4a
	.zero		1
	.zero		1


	//----- nvinfo : EIATTR_EXIT_INSTR_OFFSETS
	.align		4
        /*00c4*/ 	.byte	0x04, 0x1c
        /*00c6*/ 	.short	(.L_656 - .L_655)


	//   ....[0]....
.L_655:
        /*00c8*/ 	.word	0x00000820


	//   ....[1]....
        /*00cc*/ 	.word	0x00004900


	//----- nvinfo : EIATTR_MAX_THREADS
	.align		4
.L_656:
        /*00d0*/ 	.byte	0x04, 0x05
        /*00d2*/ 	.short	(.L_658 - .L_657)
.L_657:
        /*00d4*/ 	.word	0x00000080
        /*00d8*/ 	.word	0x00000001
        /*00dc*/ 	.word	0x00000001


	//----- nvinfo : EIATTR_CRS_STACK_SIZE
	.align		4
.L_658:
        /*00e0*/ 	.byte	0x04, 0x1e
        /*00e2*/ 	.short	(.L_660 - .L_659)
.L_659:
        /*00e4*/ 	.word	0x00000000


	//----- nvinfo : EIATTR_CBANK_PARAM_SIZE
	.align		4
.L_660:
        /*00e8*/ 	.byte	0x03, 0x19
        /*00ea*/ 	.short	0x00e8


	//----- nvinfo : EIATTR_PARAM_CBANK
	.align		4
        /*00ec*/ 	.byte	0x04, 0x0a
        /*00ee*/ 	.short	(.L_662 - .L_661)
	.align		4
.L_661:
        /*00f0*/ 	.word	index@(.nv.constant0._ZN10layer_norm31ln_parallel_residual_fwd_kernelINS_13Kernel_traitsI6__halfS2_S2_S2_fjLj4096ELj1ELj1ELj4ELj16ENS_18Kernel_traits_baseILj4096ES2_S2_S2_S2_fjLj128EEEEELb0ELb0ELb1EEEvNS_9FwdParamsE)
        /*00f4*/ 	.short	0x0380
        /*00f6*/ 	.short	0x00e8


	//----- nvinfo : EIATTR_SW_WAR
	.align		4
.L_662:
        /*00f8*/ 	.byte	0x04, 0x36
        /*00fa*/ 	.short	(.L_664 - .L_663)
.L_663:
        /*00fc*/ 	.word	0x00000008
.L_664:


//--------------------- .nv.info._ZN10layer_norm31ln_parallel_residual_fwd_kernelINS_13Kernel_traitsI6__halfS2_S2_S2_fjLj4096ELj1ELj1ELj4ELj16ENS_18Kernel_traits_baseILj4096ES2_S2_S2_S2_fjLj128EEEEELb0ELb1ELb0EEEvNS_9FwdParamsE --------------------------
	.section	.nv.info._ZN10layer_norm31ln_parallel_residual_fwd_kernelINS_13Kernel_traitsI6__halfS2_S2_S2_fjLj4096ELj1ELj1ELj4ELj16ENS_18Kernel_traits_baseILj4096ES2_S2_S2_S2_fjLj128EEEEELb0ELb1ELb0EEEvNS_9FwdParamsE,"",@"SHT_CUDA_INFO"
	.sectionflags	@""
	.align	4


	//----- nvinfo : EIATTR_CUDA_API_VERSION
	.align		4
        /*0000*/ 	.byte	0x04, 0x37
        /*0002*/ 	.short	(.L_666 - .L_665)
.L_665:
        /*0004*/ 	.word	0x00000082


	//----- nvinfo : EIATTR_KPARAM_INFO
	.align		4
.L_666:
        /*0008*/ 	.byte	0x04, 0x17
        /*000a*/ 	.short	(.L_668 - .L_667)
.L_667:
        /*000c*/ 	.word	0x00000000
        /*0010*/ 	.short	0x0000
        /*0012*/ 	.short	0x0000
        /*0014*/ 	.byte	0x00, 0xf0, 0xa1, 0x03


	//----- nvinfo : EIATTR_SPARSE_MMA_MASK
	.align		4
.L_668:
        /*0018*/ 	.byte	0x03, 0x50
        /*001a*/ 	.short	0x0000


	//----- nvinfo : EIATTR_MAXREG_COUNT
	.align		4
        /*001c*/ 	.byte	0x03, 0x1b
        /*001e*/ 	.short	0x00ff


	//----- nvinfo : EIATTR_NUM_BARRIERS
	.align		4
        /*0020*/ 	.byte	0x02, 0x4c
        /*0022*/ 	.byte	0x01
	.zero		1


	//----- nvinfo : EIATTR_MERCURY_ISA_VERSION
	.align		4
        /*0024*/ 	.byte	0x03, 0x5f
        /*0026*/ 	.short	0x0101


	//----- nvinfo : EIATTR_COOP_GROUP_MASK_REGIDS
	.align		4
        /*0028*/ 	.byte	0x04, 0x29
        /*002a*/ 	.short	(.L_670 - .L_669)


	//   ....[0]....
.L_669:
        /*002c*/ 	.word	0xffffffff


	//   ....[1]....
        /*0030*/ 	.word	0xffffffff


	//   ....[2]....
        /*0034*/ 	.word	0xffffffff


	//   ....[3]....
        /*0038*/ 	.word	0xffffffff


	//   ....[4]....
        /*003c*/ 	.word	0xffffffff


	//   ....[5]....
        /*0040*/ 	.word	0xffffffff


	//   ....[6]....
        /*0044*/ 	.word	0xffffffff


	//   ....[7]....
        /*0048*/ 	.word	0xffffffff


	//   ....[8]....
        /*004c*/ 	.word	0xffffffff


	//   ....[9]....
        /*0050*/ 	.word	0xffffffff


	//   ....[10]....
        /*0054*/ 	.word	0xffffffff


	//   ....[11]....
        /*0058*/ 	.word	0xffffffff


	//   ....[12]....
        /*005c*/ 	.word	0xffffffff


	//   ....[13]....
        /*0060*/ 	.word	0xffffffff


	//   ....[14]....
        /*0064*/ 	.word	0xffffffff


	//   ....[15]....
        /*0068*/ 	.word	0xffffffff


	//   ....[16]....
        /*006c*/ 	.word	0xffffffff


	//   ....[17]....
        /*0070*/ 	.word	0xffffffff


	//----- nvinfo : EIATTR_COOP_GROUP_INSTR_OFFSETS
	.align		4
.L_670:
        /*0074*/ 	.byte	0x04, 0x28
        /*0076*/ 	.short	(.L_672 - .L_671)


	//   ....[0]....
.L_671:
        /*0078*/ 	.word	0x00002da0


	//   ....[1]....
        /*007c*/ 	.word	0x00002dc0


	//   ....[2]....
        /*0080*/ 	.word	0x00002de0


	//   ....[3]....
        /*0084*/ 	.word	0x00002e00


	//   ....[4]....
        /*0088*/ 	.word	0x00002e20


	//   ....[5]....
        /*008c*/ 	.word	0x00003280


	//   ....[6]....
        /*0090*/ 	.word	0x000032a0


	//   ....[7]....
        /*0094*/ 	.word	0x000032c0


	//   ....[8]....
        /*0098*/ 	.word	0x000032f0


	//   ....[9]....
        /*009c*/ 	.word	0x00003320


	//   ....[10]....
        /*00a0*/ 	.word	0x000033a0


	//   ....[11]....
        /*00a4*/ 	.word	0x00003410


	//   ....[12]....
        /*00a8*/ 	.word	0x00003450


	//   ....[13]....
        /*00ac*/ 	.word	0x00003470


	//   ....[14]....
        /*00b0*/ 	.word	0x00003500


	//   ....[15]....
        /*00b4*/ 	.word	0x00003540


	//   ....[16]....
        /*00b8*/ 	.word	0x000035e0


	//   ....[17]....
        /*00bc*/ 	.word	0x00003610


	//----- nvinfo : EIATTR_VRC_CTA_INIT_COUNT
	.align		4
.L_672:
        /*00c0*/ 	.byte	0x02, 0x4a
	.zero		1
	.zero		1


	//----- nvinfo : EIATTR_EXIT_INSTR_OFFSETS
	.align		4
        /*00c4*/ 	.byte	0x04, 0x1c
        /*00c6*/ 	.short	(.L_674 - .L_673)


	//   ....[0]....
.L_673:
        /*00c8*/ 	.word	0x000005a0


	//   ....[1]....
        /*00cc*/ 	.word	0x000043c0


	//----- nvinfo : EIATTR_MAX_THREADS
	.align		4
.L_674:
        /*00d0*/ 	.byte	0x04, 0x05
        /*00d2*/ 	.short	(.L_676 - .L_675)
.L_675:
        /*00d4*/ 	.word	0x00000080
        /*00d8*/ 	.word	0x00000001
        /*00dc*/ 	.word	0x00000001


	//----- nvinfo : EIATTR_CRS_STACK_SIZE
	.align		4
.L_676:
        /*00e0*/ 	.byte	0x04, 0x1e
        /*00e2*/ 	.short	(.L_678 - .L_677)
.L_677:
        /*00e4*/ 	.word	0x00000000


	//----- nvinfo : EIATTR_CBANK_PARAM_SIZE
	.align		4
.L_678:
        /*00e8*/ 	.byte	0x03, 0x19
        /*00ea*/ 	.short	0x00e8


	//----- nvinfo : EIATTR_PARAM_CBANK
	.align		4
        /*00ec*/ 	.byte	0x04, 0x0a
        /*00ee*/ 	.short	(.L_680 - .L_679)
	.align		4
.L_679:
        /*00f0*/ 	.word	index@(.nv.constant0._ZN10layer_norm31ln_parallel_residual_fwd_kernelINS_13Kernel_traitsI6__halfS2_S2_S2_fjLj4096ELj1ELj1ELj4ELj16ENS_18Kernel_traits_baseILj4096ES2_S2_S2_S2_fjLj128EEEEELb0ELb1ELb0EEEvNS_9FwdParamsE)
        /*00f4*/ 	.short	0x0380
        /*00f6*/ 	.short	0x00e8


	//----- nvinfo : EIATTR_SW_WAR
	.align		4
.L_680:
        /*00f8*/ 	.byte	0x04, 0x36
        /*00fa*/ 	.short	(.L_682 - .L_681)
.L_681:
        /*00fc*/ 	.word	0x00000008
.L_682:


//--------------------- .nv.info._ZN10layer_norm31ln_parallel_residual_fwd_kernelINS_13Kernel_traitsI6__halfS2_S2_S2_fjLj4096ELj1ELj1ELj4ELj16ENS_18Kernel_traits_baseILj4096ES2_S2_S2_S2_fjLj128EEEEELb0ELb1ELb1EEEvNS_9FwdParamsE --------------------------
	.section	.nv.info._ZN10layer_norm31ln_parallel_residual_fwd_kernelINS_13Kernel_traitsI6__halfS2_S2_S2_fjLj4096ELj1ELj1ELj4ELj16ENS_18Kernel_traits_baseILj4096ES2_S2_S2_S2_fjLj128EEEEELb0ELb1ELb1EEEvNS_9FwdParamsE,"",@"SHT_CUDA_INFO"
	.sectionflags	@""
	.align	4


	//----- nvinfo : EIATTR_CUDA_API_VERSION
	.align		4
        /*0000*/ 	.byte	0x04, 0x37
        /*0002*/ 	.short	(.L_684 - .L_683)
.L_683:
        /*0004*/ 	.word	0x00000082


	//----- nvinfo : EIATTR_KPARAM_INFO
	.align		4
.L_684:
        /*0008*/ 	.byte	0x04, 0x17
        /*000a*/ 	.short	(.L_686 - .L_685)
.L_685:
        /*000c*/ 	.word	0x00000000
        /*0010*/ 	.short	0x0000
        /*0012*/ 	.short	0x0000
        /*0014*/ 	.byte	0x00, 0xf0, 0xa1, 0x03


	//----- nvinfo : EIATTR_SPARSE_MMA_MASK
	.align		4
.L_686:
        /*0018*/ 	.byte	0x03, 0x50
        /*001a*/ 	.short	0x0000


	//----- nvinfo : EIATTR_MAXREG_COUNT
	.align		4
        /*001c*/ 	.byte	0x03, 0x1b
        /*001e*/ 	.short	0x00ff


	//----- nvinfo : EIATTR_NUM_BARRIERS
	.align		4
        /*0020*/ 	.byte	0x02, 0x4c
        /*0022*/ 	.byte	0x01
	.zero		1


	//----- nvinfo : EIATTR_MERCURY_ISA_VERSION
	.align		4
        /*0024*/ 	.byte	0x03, 0x5f
        /*0026*/ 	.short	0x0101


	//----- nvinfo : EIATTR_COOP_GROUP_MASK_REGIDS
	.align		4
        /*0028*/ 	.byte	0x04, 0x29
        /*002a*/ 	.short	(.L_688 - .L_687)


	//   ....[0]....
.L_687:
        /*002c*/ 	.word	0xffffffff


	//   ....[1]....
        /*0030*/ 	.word	0xffffffff


	//   ....[2]....
        /*0034*/ 	.word	0xffffffff


	//   ....[3]....
        /*0038*/ 	.word	0xffffffff


	//   ....[4]....
        /*003c*/ 	.word	0xffffffff


	//   ....[5]....
        /*0040*/ 	.word	0xffffffff


	//   ....[6]....
        /*0044*/ 	.word	0xffffffff


	//   ....[7]....
        /*0048*/ 	.word	0xffffffff


	//   ....[8]....
        /*004c*/ 	.word	0xffffffff


	//   ....[9]....
        /*0050*/ 	.word	0xffffffff


	//   ....[10]....
        /*0054*/ 	.word	0xffffffff


	//   ....[11]....
        /*0058*/ 	.word	0xffffffff


	//   ....[12]....
        /*005c*/ 	.word	0xffffffff


	//   ....[13]....
        /*0060*/ 	.word	0xffffffff


	//   ....[14]....
        /*0064*/ 	.word	0xffffffff


	//   ....[15]....
        /*0068*/ 	.word	0xffffffff


	//   ....[16]....
        /*006c*/ 	.word	0xffffffff


	//   ....[17]....
        /*0070*/ 	.word	0xffffffff


	//----- nvinfo : EIATTR_COOP_GROUP_INSTR_OFFSETS
	.align		4
.L_688:
        /*0074*/ 	.byte	0x04, 0x28
        /*0076*/ 	.short	(.L_690 - .L_689)


	//   ....[0]....
.L_689:
        /*0078*/ 	.word	0x00002700


	//   ....[1]....
        /*007c*/ 	.word	0x00002720


	//   ....[2]....
        /*0080*/ 	.word	0x00002740


	//   ....[3]....
        /*0084*/ 	.word	0x00002760


	//   ....[4]....
        /*0088*/ 	.word	0x00002780


	//   ....[5]....
        /*008c*/ 	.word	0x00002bb0


	//   ....[6]....
        /*0090*/ 	.word	0x00002bd0


	//   ....[7]....
        /*0094*/ 	.word	0x00002bf0


	//   ....[8]....
        /*0098*/ 	.word	0x00002c20


	//   ....[9]....
        /*009c*/ 	.word	0x00002c60


	//   ....[10]....
        /*00a0*/ 	.word	0x00002e10


	//   ....[11]....
        /*00a4*/ 	.word	0x00002e50


	//   ....[12]....
        /*00a8*/ 	.word	0x00002ef0


	//   ....[13]....
        /*00ac*/ 	.word	0x00002f20


	//   ....[14]....
        /*00b0*/ 	.word	0x00002f50


	//   ....[15]....
        /*00b4*/ 	.word	0x00002f90


	//   ....[16]....
        /*00b8*/ 	.word	0x00003070


	//   ....[17]....
        /*00bc*/ 	.word	0x000030a0


	//----- nvinfo : EIATTR_VRC_CTA_INIT_COUNT
	.align		4
.L_690:
        /*00c0*/ 	.byte	0x02, 0x4a
	.zero		1
	.zero		1


	//----- nvinfo : EIATTR_EXIT_INSTR_OFFSETS
	.align		4
        /*00c4*/ 	.byte	0x04, 0x1c
        /*00c6*/ 	.short	(.L_692 - .L_691)


	//   ....[0]....
.L_691:
        /*00c8*/ 	.word	0x000002a0


	//   ....[1]....
        /*00cc*/ 	.word	0x00003d20


	//----- nvinfo : EIATTR_MAX_THREADS
	.align		4
.L_692:
        /*00d0*/ 	.byte	0x04, 0x05
        /*00d2*/ 	.short	(.L_694 - .L_693)
.L_693:
        /*00d4*/ 	.word	0x00000080
        /*00d8*/ 	.word	0x00000001
        /*00dc*/ 	.word	0x00000001


	//----- nvinfo : EIATTR_CRS_STACK_SIZE
	.align		4
.L_694:
        /*00e0*/ 	.byte	0x04, 0x1e
        /*00e2*/ 	.short	(.L_696 - .L_695)
.L_695:
        /*00e4*/ 	.word	0x00000000


	//----- nvinfo : EIATTR_CBANK_PARAM_SIZE
	.align		4
.L_696:
        /*00e8*/ 	.byte	0x03, 0x19
        /*00ea*/ 	.short	0x00e8


	//----- nvinfo : EIATTR_PARAM_CBANK
	.align		4
        /*00ec*/ 	.byte	0x04, 0x0a
        /*00ee*/ 	.short	(.L_698 - .L_697)
	.align		4
.L_697:
        /*00f0*/ 	.word	index@(.nv.constant0._ZN10layer_norm31ln_parallel_residual_fwd_kernelINS_13Kernel_traitsI6__halfS2_S2_S2_fjLj4096ELj1ELj1ELj4ELj16ENS_18Kernel_traits_baseILj4096ES2_S2_S2_S2_fjLj128EEEEELb0ELb1ELb1EEEvNS_9FwdParamsE)
        /*00f4*/ 	.short	0x0380
        /*00f6*/ 	.short	0x00e8


	//----- nvinfo : EIATTR_SW_WAR
	.align		4
.L_698:
        /*00f8*/ 	.byte	0x04, 0x36
        /*00fa*/ 	.short	(.L_700 - .L_699)
.L_699:
        /*00fc*/ 	.word	0x00000008
.L_700:


//--------------------- .nv.info._ZN10layer_norm31ln_parallel_residual_fwd_kernelINS_13Kernel_traitsI6__halfS2_S2_S2_fjLj4096ELj1ELj1ELj4ELj16ENS_18Kernel_traits_baseILj4096ES2_S2_S2_S2_fjLj128EEEEELb1ELb0ELb0EEEvNS_9FwdParamsE --------------------------
	.section	.nv.info._ZN10layer_norm31ln_parallel_residual_fwd_kernelINS_13Kernel_traitsI6__halfS2_S2_S2_fjLj4096ELj1ELj1ELj4ELj16ENS_18Kernel_traits_baseILj4096ES2_S2_S2_S2_fjLj128EEEEELb1ELb0ELb0EEEvNS_9FwdParamsE,"",@"SHT_CUDA_INFO"
	.sectionflags	@""
	.align	4


	//----- nvinfo : EIATTR_CUDA_API_VERSION
	.align		4
        /*0000*/ 	.byte	0x04, 0x37
        /*0002*/ 	.short	(.L_702 - .L_701)
.L_701:
        /*0004*/ 	.word	0x00000082


	//----- nvinfo : EIATTR_KPARAM_INFO
	.align		4
.L_702:
        /*0008*/ 	.byte	0x04, 0x17
        /*000a*/ 	.short	(.L_704 - .L_703)
.L_703:
        /*000c*/ 	.word	0x00000000
        /*0010*/ 	.short	0x0000
        /*0012*/ 	.short	0x0000
        /*0014*/ 	.byte	0x00, 0xf0, 0xa1, 0x03


	//----- nvinfo : EIATTR_SPARSE_MMA_MASK
	.align		4
.L_704:
        /*0018*/ 	.byte	0x03, 0x50
        /*001a*/ 	.short	0x0000


	//----- nvinfo : EIATTR_MAXREG_COUNT
	.align		4
        /*001c*/ 	.byte	0x03, 0x1b
        /*001e*/ 	.short	0x00ff


	//----- nvinfo : EIATTR_NUM_BARRIERS
	.align		4
        /*0020*/ 	.byte	0x02, 0x4c
        /*0022*/ 	.byte	0x01
	.zero		1


	//----- nvinfo : EIATTR_MERCURY_ISA_VERSION
	.align		4
        /*0024*/ 	.byte	0x03, 0x5f
        /*0026*/ 	.short	0x0101


	//----- nvinfo : EIATTR_COOP_GROUP_MASK_REGIDS
	.align		4
        /*0028*/ 	.byte	0x04, 0x29
        /*002a*/ 	.short	(.L_706 - .L_705)


	//   ....[0]....
.L_705:
        /*002c*/ 	.word	0xffffffff


	//   ....[1]....
        /*0030*/ 	.word	0xffffffff


	//   ....[2]....
        /*0034*/ 	.word	0xffffffff


	//   ....[3]....
        /*0038*/ 	.word	0xffffffff


	//   ....[4]....
        /*003c*/ 	.word	0xffffffff


	//   ....[5]....
        /*0040*/ 	.word	0xffffffff


	//   ....[6]....
        /*0044*/ 	.word	0xffffffff


	//   ....[7]....
        /*0048*/ 	.word	0xffffffff


	//   ....[8]....
        /*004c*/ 	.word	0xffffffff


	//   ....[9]....
        /*0050*/ 	.word	0xffffffff


	//   ....[10]....
        /*0054*/ 	.word	0xffffffff


	//   ....[11]....
        /*0058*/ 	.word	0xffffffff


	//   ....[12]....
        /*005c*/ 	.word	0xffffffff


	//   ....[13]....
        /*0060*/ 	.word	0xffffffff


	//   ....[14]....
        /*0064*/ 	.word	0xffffffff


	//   ....[15]....
        /*0068*/ 	.word	0xffffffff


	//   ....[16]....
        /*006c*/ 	.word	0xffffffff


	//   ....[17]....
        /*0070*/ 	.word	0xffffffff


	//----- nvinfo : EIATTR_COOP_GROUP_INSTR_OFFSETS
	.align		4
.L_706:
        /*0074*/ 	.byte	0x04, 0x28
        /*0076*/ 	.short	(.L_708 - .L_707)


	//   ....[0]....
.L_707:
        /*0078*/ 	.word	0x00021940


	//   ....[1]....
        /*007c*/ 	.word	0x00021960


	//   ....[2]....
        /*0080*/ 	.word	0x00021980


	//   ....[3]....
        /*0084*/ 	.word	0x000219a0


	//   ....[4]....
        /*0088*/ 	.word	0x000219c0


	//   ....[5]....
        /*008c*/ 	.word	0x00021e20


	//   ....[6]....
        /*0090*/ 	.word	0x00021e40


	//   ....[7]....
        /*0094*/ 	.word	0x00021e70


	//   ....[8]....
        /*0098*/ 	.word	0x00021e90


	//   ....[9]....
        /*009c*/ 	.word	0x00021ed0


	//   ....[10]....
        /*00a0*/ 	.word	0x00021f50


	//   ....[11]....
        /*00a4*/ 	.word	0x00021fc0


	//   ....[12]....
        /*00a8*/ 	.word	0x00022000


	//   ....[13]....
        /*00ac*/ 	.word	0x00022020


	//   ....[14]....
        /*00b0*/ 	.word	0x000220b0


	//   ....[15]....
        /*00b4*/ 	.word	0x000220f0


	//   ....[16]....
        /*00b8*/ 	.word	0x00022190


	//   ....[17]....
        /*00bc*/ 	.word	0x000221d0


	//----- nvinfo : EIATTR_VRC_CTA_INIT_COUNT
	.align		4
.L_708:
        /*00c0*/ 	.byte	0x02, 0x4a
	.zero		1
	.zero		1


	//----- nvinfo : EIATTR_EXIT_INSTR_OFFSETS
	.align		4
        /*00c4*/ 	.byte	0x04, 0x1c
        /*00c6*/ 	.short	(.L_710 - .L_709)


	//   ....[0]....
.L_709:
        /*00c8*/ 	.word	0x00001320


	//   ....[1]....
        /*00cc*/ 	.word	0x00023760


	//----- nvinfo : EIATTR_MAX_THREADS
	.align		4
.L_710:
        /*00d0*/ 	.byte	0x04, 0x05
        /*00d2*/ 	.short	(.L_712 - .L_711)
.L_711:
        /*00d4*/ 	.word	0x00000080
        /*00d8*/ 	.word	0x00000001
        /*00dc*/ 	.word	0x00000001


	//----- nvinfo : EIATTR_CRS_STACK_SIZE
	.align		4
.L_712:
        /*00e0*/ 	.byte	0x04, 0x1e
        /*00e2*/ 	.short	(.L_714 - .L_713)
.L_713:
        /*00e4*/ 	.word	0x00000000


	//----- nvinfo : EIATTR_CBANK_PARAM_SIZE
	.align		4
.L_714:
        /*00e8*/ 	.byte	0x03, 0x19
        /*00ea*/ 	.short	0x00e8


	//----- nvinfo : EIATTR_PARAM_CBANK
	.align		4
        /*00ec*/ 	.byte	0x04, 0x0a
        /*00ee*/ 	.short	(.L_716 - .L_715)
	.align		4
.L_715:
        /*00f0*/ 	.word	index@(.nv.constant0._ZN10layer_norm31ln_parallel_residual_fwd_kernelINS_13Kernel_traitsI6__halfS2_S2_S2_fjLj4096ELj1ELj1ELj4ELj16ENS_18Kernel_traits_baseILj4096ES2_S2_S2_S2_fjLj128EEEEELb1ELb0ELb0EEEvNS_9FwdParamsE)
        /*00f4*/ 	.short	0x0380
        /*00f6*/ 	.short	0x00e8


	//----- nvinfo : EIATTR_SW_WAR
	.align		4
.L_716:
        /*00f8*/ 	.byte	0x04, 0x36
        /*00fa*/ 	.short	(.L_718 - .L_717)
.L_717:
        /*00fc*/ 	.word	0x00000008
.L_718:


//--------------------- .nv.info._ZN10layer_norm31ln_parallel_residual_fwd_kernelINS_13Kernel_traitsI6__halfS2_S2_S2_fjLj4096ELj1ELj1ELj4ELj16ENS_18Kernel_traits_baseILj4096ES2_S2_S2_S2_fjLj128EEEEELb1ELb0ELb1EEEvNS_9FwdParamsE --------------------------
	.section	.nv.info._ZN10layer_norm31ln_parallel_residual_fwd_kernelINS_13Kernel_traitsI6__halfS2_S2_S2_fjLj4096ELj1ELj1ELj4ELj16ENS_18Kernel_traits_baseILj4096ES2_S2_S2_S2_fjLj128EEEEELb1ELb0ELb1EEEvNS_9FwdParamsE,"",@"SHT_CUDA_INFO"
	.sectionflags	@""
	.align	4


	//----- nvinfo : EIATTR_CUDA_API_VERSION
	.align		4
        /*0000*/ 	.byte	0x04, 0x37
        /*0002*/ 	.short	(.L_720 - .L_719)
.L_719:
        /*0004*/ 	.word	0x00000082


	//----- nvinfo : EIATTR_KPARAM_INFO
	.align		4
.L_720:
        /*0008*/ 	.byte	0x04, 0x17
        /*000a*/ 	.short	(.L_722 - .L_721)
.L_721:
        /*000c*/ 	.word	0x00000000
        /*0010*/ 	.short	0x0000
        /*0012*/ 	.short	0x0000
        /*0014*/ 	.byte	0x00, 0xf0, 0xa1, 0x03


	//----- nvinfo : EIATTR_SPARSE_MMA_MASK
	.align		4
.L_722:
        /*0018*/ 	.byte	0x03, 0x50
        /*001a*/ 	.short	0x0000


	//----- nvinfo : EIATTR_MAXREG_COUNT
	.align		4
        /*001c*/ 	.byte	0x03, 0x1b
        /*001e*/ 	.short	0x00ff


	//----- nvinfo : EIATTR_NUM_BARRIERS
	.align		4
        /*0020*/ 	.byte	0x02, 0x4c
        /*0022*/ 	.byte	0x01
	.zero		1


	//----- nvinfo : EIATTR_MERCURY_ISA_VERSION
	.align		4
        /*0024*/ 	.byte	0x03, 0x5f
        /*0026*/ 	.short	0x0101


	//----- nvinfo : EIATTR_COOP_GROUP_MASK_REGIDS
	.align		4
        /*0028*/ 	.byte	0x04, 0x29
        /*002a*/ 	.short	(.L_724 - .L_723)


	//   ....[0]....
.L_723:
        /*002c*/ 	.word	0xffffffff


	//   ....[1]....
        /*0030*/ 	.word	0xffffffff


	//   ....[2]....
        /*0034*/ 	.word	0xffffffff


	//   ....[3]....
        /*0038*/ 	.word	0xffffffff


	//   ....[4]....
        /*003c*/ 	.word	0xffffffff


	//   ....[5]....
        /*0040*/ 	.word	0xffffffff


	//   ....[6]....
        /*0044*/ 	.word	0xffffffff


	//   ....[7]....
        /*0048*/ 	.word	0xffffffff


	//   ....[8]....
        /*004c*/ 	.word	0xffffffff


	//   ....[9]....
        /*0050*/ 	.word	0xffffffff


	//   ....[10]....
        /*0054*/ 	.word	0xffffffff


	//   ....[11]....
        /*0058*/ 	.word	0xffffffff


	//   ....[12]....
        /*005c*/ 	.word	0xffffffff


	//   ....[13]....
        /*0060*/ 	.word	0xffffffff


	//   ....[14]....
        /*0064*/ 	.word	0xffffffff


	//   ....[15]....
        /*0068*/ 	.word	0xffffffff


	//   ....[16]....
        /*006c*/ 	.word	0xffffffff


	//   ....[17]....
        /*0070*/ 	.word	0xffffffff


	//----- nvinfo : EIATTR_COOP_GROUP_INSTR_OFFSETS
	.align		4
.L_724:
        /*0074*/ 	.byte	0x04, 0x28
        /*0076*/ 	.short	(.L_726 - .L_725)


	//   ....[0]....
.L_725:
        /*0078*/ 	.word	0x0001f240


	//   ....[1]....
        /*007c*/ 	.word	0x0001f260


	//   ....[2]....
        /*0080*/ 	.word	0x0001f280


	//   ....[3]....
        /*0084*/ 	.word	0x0001f2a0


	//   ....[4]....
        /*0088*/ 	.word	0x0001f2c0


	//   ....[5]....
        /*008c*/ 	.word	0x0001f6f0


	//   ....[6]....
        /*0090*/ 	.word	0x0001f710


	//   ....[7]....
        /*0094*/ 	.word	0x0001f740


	//   ....[8]....
        /*0098*/ 	.word	0x0001f760


	//   ....[9]....
        /*009c*/ 	.word	0x0001f7a0


	//   ....[10]....
        /*00a0*/ 	.word	0x0001f810


	//   ....[11]....
        /*00a4*/ 	.word	0x0001f8a0


	//   ....[12]....
        /*00a8*/ 	.word	0x0001f8d0


	//   ....[13]....
        /*00ac*/ 	.word	0x0001f900


	//   ....[14]....
        /*00b0*/ 	.word	0x0001f990


	//   ....[15]....
        /*00b4*/ 	.word	0x0001f9d0


	//   ....[16]....
        /*00b8*/ 	.word	0x0001fa80


	//   ....[17]....
        /*00bc*/ 	.word	0x0001fab0


	//----- nvinfo : EIATTR_VRC_CTA_INIT_COUNT
	.align		4
.L_726:
        /*00c0*/ 	.byte	0x02, 0x4a
	.zero		1
	.zero		1


	//----- nvinfo : EIATTR_EXIT_INSTR_OFFSETS
	.align		4
        /*00c4*/ 	.byte	0x04, 0x1c
        /*00c6*/ 	.short	(.L_728 - .L_727)


	//   ....[0]....
.L_727:
        /*00c8*/ 	.word	0x00000a30


	//   ....[1]....
        /*00cc*/ 	.word	0x00020e30


	//----- nvinfo : EIATTR_MAX_THREADS
	.align		4
.L_728:
        /*00d0*/ 	.byte	0x04, 0x05
        /*00d2*/ 	.short	(.L_730 - .L_729)
.L_729:
        /*00d4*/ 	.word	0x00000080
        /*00d8*/ 	.word	0x00000001
        /*00dc*/ 	.word	0x00000001


	//----- nvinfo : EIATTR_CBANK_PARAM_SIZE
	.align		4
.L_730:
        /*00e0*/ 	.byte	0x03, 0x19
        /*00e2*/ 	.short	0x00e8


	//----- nvinfo : EIATTR_PARAM_CBANK
	.align		4
        /*00e4*/ 	.byte	0x04, 0x0a
        /*00e6*/ 	.short	(.L_732 - .L_731)
	.align		4
.L_731:
        /*00e8*/ 	.word	index@(.nv.constant0._ZN10layer_norm31ln_parallel_residual_fwd_kernelINS_13Kernel_traitsI6__halfS2_S2_S2_fjLj4096ELj1ELj1ELj4ELj16ENS_18Kernel_traits_baseILj4096ES2_S2_S2_S2_fjLj128EEEEELb1ELb0ELb1EEEvNS_9FwdParamsE)
        /*00ec*/ 	.short	0x0380
        /*00ee*/ 	.short	0x00e8


	//----- nvinfo : EIATTR_SW_WAR
	.align		4
.L_732:
        /*00f0*/ 	.byte	0x04, 0x36
        /*00f2*/ 	.short	(.L_734 - .L_733)
.L_733:
        /*00f4*/ 	.word	0x00000008
.L_734:


//--------------------- .nv.info._ZN10layer_norm31ln_parallel_residual_fwd_kernelINS_13Kernel_traitsI6__halfS2_S2_S2_fjLj4096ELj1ELj1ELj4ELj16ENS_18Kernel_traits_baseILj4096ES2_S2_S2_S2_fjLj128EEEEELb1ELb1ELb0EEEvNS_9FwdParamsE --------------------------
	.section	.nv.info._ZN10layer_norm31ln_parallel_residual_fwd_kernelINS_13Kernel_traitsI6__halfS2_S2_S2_fjLj4096ELj1ELj1ELj4ELj16ENS_18Kernel_traits_baseILj4096ES2_S2_S2_S2_fjLj128EEEEELb1ELb1ELb0EEEvNS_9FwdParamsE,"",@"SHT_CUDA_INFO"
	.sectionflags	@""
	.align	4


	//----- nvinfo : EIATTR_CUDA_API_VERSION
	.align		4
        /*0000*/ 	.byte	0x04, 0x37
        /*0002*/ 	.short	(.L_736 - .L_735)
.L_735:
        /*0004*/ 	.word	0x00000082


	//----- nvinfo : EIATTR_KPARAM_INFO
	.align		4
.L_736:
        /*0008*/ 	.byte	0x04, 0x17
        /*000a*/ 	.short	(.L_738 - .L_737)
.L_737:
        /*000c*/ 	.word	0x00000000
        /*0010*/ 	.short	0x0000
        /*0012*/ 	.short	0x0000
        /*0014*/ 	.byte	0x00, 0xf0, 0xa1, 0x03


	//----- nvinfo : EIATTR_SPARSE_MMA_MASK
	.align		4
.L_738:
        /*0018*/ 	.byte	0x03, 0x50
        /*001a*/ 	.short	0x0000


	//----- nvinfo : EIATTR_MAXREG_COUNT
	.align		4
        /*001c*/ 	.byte	0x03, 0x1b
        /*001e*/ 	.short	0x00ff


	//----- nvinfo : EIATTR_NUM_BARRIERS
	.align		4
        /*0020*/ 	.byte	0x02, 0x4c
        /*0022*/ 	.byte	0x01
	.zero		1


	//----- nvinfo : EIATTR_MERCURY_ISA_VERSION
	.align		4
        /*0024*/ 	.byte	0x03, 0x5f
        /*0026*/ 	.short	0x0101


	//----- nvinfo : EIATTR_COOP_GROUP_MASK_REGIDS
	.align		4
        /*0028*/ 	.byte	0x04, 0x29
        /*002a*/ 	.short	(.L_740 - .L_739)


	//   ....[0]....
.L_739:
        /*002c*/ 	.word	0xffffffff


	//   ....[1]....
        /*0030*/ 	.word	0xffffffff


	//   ....[2]....
        /*0034*/ 	.word	0xffffffff


	//   ....[3]....
        /*0038*/ 	.word	0xffffffff


	//   ....[4]....
        /*003c*/ 	.word	0xffffffff


	//   ....[5]....
        /*0040*/ 	.word	0xffffffff


	//   ....[6]....
        /*0044*/ 	.word	0xffffffff


	//   ....[7]....
        /*0048*/ 	.word	0xffffffff


	//   ....[8]....
        /*004c*/ 	.word	0xffffffff


	//   ....[9]....
        /*0050*/ 	.word	0xffffffff


	//   ....[10]....
        /*0054*/ 	.word	0xffffffff


	//   ....[11]....
        /*0058*/ 	.word	0xffffffff


	//   ....[12]....
        /*005c*/ 	.word	0xffffffff


	//   ....[13]....
        /*0060*/ 	.word	0xffffffff


	//   ....[14]....
        /*0064*/ 	.word	0xffffffff


	//   ....[15]....
        /*0068*/ 	.word	0xffffffff


	//   ....[16]....
        /*006c*/ 	.word	0xffffffff


	//   ....[17]....
        /*0070*/ 	.word	0xffffffff


	//----- nvinfo : EIATTR_COOP_GROUP_INSTR_OFFSETS
	.align		4
.L_740:
        /*0074*/ 	.byte	0x04, 0x28
        /*0076*/ 	.short	(.L_742 - .L_741)


	//   ....[0]....
.L_741:
        /*0078*/ 	.word	0x00020660


	//   ....[1]....
        /*007c*/ 	.word	0x00020680


	//   ....[2]....
        /*0080*/ 	.word	0x000206a0


	//   ....[3]....
        /*0084*/ 	.word	0x000206c0


	//   ....[4]....
        /*0088*/ 	.word	0x000206e0


	//   ....[5]....
        /*008c*/ 	.word	0x00020b30


	//   ....[6]....
        /*0090*/ 	.word	0x00020b70


	//   ....[7]....
        /*0094*/ 	.word	0x00020bb0


	//   ....[8]....
        /*0098*/ 	.word	0x00020bd0


	//   ....[9]....
        /*009c*/ 	.word	0x00020c00


	//   ....[10]....
        /*00a0*/ 	.word	0x00020ca0


	//   ....[11]....
        /*00a4*/ 	.word	0x00020d10


	//   ....[12]....
        /*00a8*/ 	.word	0x00020d50


	//   ....[13]....
        /*00ac*/ 	.word	0x00020d70


	//   ....[14]....
        /*00b0*/ 	.word	0x00020e00


	//   ....[15]....
        /*00b4*/ 	.word	0x00020e30


	//   ....[16]....
        /*00b8*/ 	.word	0x00020ed0


	//   ....[17]....
        /*00bc*/ 	.word	0x00020f00


	//----- nvinfo : EIATTR_VRC_CTA_INIT_COUNT
	.align		4
.L_742:
        /*00c0*/ 	.byte	0x02, 0x4a
	.zero		1
	.zero		1


	//----- nvinfo : EIATTR_EXIT_INSTR_OFFSETS
	.align		4
        /*00c4*/ 	.byte	0x04, 0x1c
        /*00c6*/ 	.short	(.L_744 - .L_743)


	//   ....[0]....
.L_743:
        /*00c8*/ 	.word	0x000007d0


	//   ....[1]....
        /*00cc*/ 	.word	0x00021ce0


	//----- nvinfo : EIATTR_MAX_THREADS
	.align		4
.L_744:
        /*00d0*/ 	.byte	0x04, 0x05
        /*00d2*/ 	.short	(.L_746 - .L_745)
.L_745:
        /*00d4*/ 	.word	0x00000080
        /*00d8*/ 	.word	0x00000001
        /*00dc*/ 	.word	0x00000001


	//----- nvinfo : EIATTR_CRS_STACK_SIZE
	.align		4
.L_746:
        /*00e0*/ 	.byte	0x04, 0x1e
        /*00e2*/ 	.short	(.L_748 - .L_747)
.L_747:
        /*00e4*/ 	.word	0x00000000


	//----- nvinfo : EIATTR_CBANK_PARAM_SIZE
	.align		4
.L_748:
        /*00e8*/ 	.byte	0x03, 0x19
        /*00ea*/ 	.short	0x00e8


	//----- nvinfo : EIATTR_PARAM_CBANK
	.align		4
        /*00ec*/ 	.byte	0x04, 0x0a
        /*00ee*/ 	.short	(.L_750 - .L_749)
	.align		4
.L_749:
        /*00f0*/ 	.word	index@(.nv.constant0._ZN10layer_norm31ln_parallel_residual_fwd_kernelINS_13Kernel_traitsI6__halfS2_S2_S2_fjLj4096ELj1ELj1ELj4ELj16ENS_18Kernel_traits_baseILj4096ES2_S2_S2_S2_fjLj128EEEEELb1ELb1ELb0EEEvNS_9FwdParamsE)
        /*00f4*/ 	.short	0x0380
        /*00f6*/ 	.short	0x00e8


	//----- nvinfo : EIATTR_SW_WAR
	.align		4
.L_750:
        /*00f8*/ 	.byte	0x04, 0x36
        /*00fa*/ 	.short	(.L_752 - .L_751)
.L_751:
        /*00fc*/ 	.word	0x00000008
.L_752:


//--------------------- .nv.info._ZN10layer_norm31ln_parallel_residual_fwd_kernelINS_13Kernel_traitsI6__halfS2_S2_S2_fjLj4096ELj1ELj1ELj4ELj16ENS_18Kernel_traits_baseILj4096ES2_S2_S2_S2_fjLj128EEEEELb1ELb1ELb1EEEvNS_9FwdParamsE --------------------------
	.section	.nv.info._ZN10layer_norm31ln_parallel_residual_fwd_kernelINS_13Kernel_traitsI6__halfS2_S2_S2_fjLj4096ELj1ELj1ELj4ELj16ENS_18Kernel_traits_baseILj4096ES2_S2_S2_S2_fjLj128EEEEELb1ELb1ELb1EEEvNS_9FwdParamsE,"",@"SHT_CUDA_INFO"
	.sectionflags	@""
	.align	4


	//----- nvinfo : EIATTR_CUDA_API_VERSION
	.align		4
        /*0000*/ 	.byte	0x04, 0x37
        /*0002*/ 	.short	(.L_754 - .L_753)
.L_753:
        /*0004*/ 	.word	0x00000082


	//----- nvinfo : EIATTR_KPARAM_INFO
	.align		4
.L_754:
        /*0008*/ 	.byte	0x04, 0x17
        /*000a*/ 	.short	(.L_756 - .L_755)
.L_755:
        /*000c*/ 	.word	0x00000000
        /*0010*/ 	.short	0x0000
        /*0012*/ 	.short	0x0000
        /*0014*/ 	.byte	0x00, 0xf0, 0xa1, 0x03


	//----- nvinfo : EIATTR_SPARSE_MMA_MASK
	.align		4
.L_756:
        /*0018*/ 	.byte	0x03, 0x50
        /*001a*/ 	.short	0x0000


	//----- nvinfo : EIATTR_MAXREG_COUNT
	.align		4
        /*001c*/ 	.byte	0x03, 0x1b
        /*001e*/ 	.short	0x00ff


	//----- nvinfo : EIATTR_NUM_BARRIERS
	.align		4
        /*0020*/ 	.byte	0x02, 0x4c
        /*0022*/ 	.byte	0x01
	.zero		1


	//----- nvinfo : EIATTR_MERCURY_ISA_VERSION
	.align		4
        /*0024*/ 	.byte	0x03, 0x5f
        /*0026*/ 	.short	0x0101


	//----- nvinfo : EIATTR_COOP_GROUP_MASK_REGIDS
	.align		4
        /*0028*/ 	.byte	0x04, 0x29
        /*002a*/ 	.short	(.L_758 - .L_757)


	//   ....[0]....
.L_757:
        /*002c*/ 	.word	0xffffffff


	//   ....[1]....
        /*0030*/ 	.word	0xffffffff


	//   ....[2]....
        /*0034*/ 	.word	0xffffffff


	//   ....[3]....
        /*0038*/ 	.word	0xffffffff


	//   ....[4]....
        /*003c*/ 	.word	0xffffffff


	//   ....[5]....
        /*0040*/ 	.word	0xffffffff


	//   ....[6]....
        /*0044*/ 	.word	0xffffffff


	//   ....[7]....
        /*0048*/ 	.word	0xffffffff


	//   ....[8]....
        /*004c*/ 	.word	0xffffffff


	//   ....[9]....
        /*0050*/ 	.word	0xffffffff


	//   ....[10]....
        /*0054*/ 	.word	0xffffffff


	//   ....[11]....
        /*0058*/ 	.word	0xffffffff


	//   ....[12]....
        /*005c*/ 	.word	0xffffffff


	//   ....[13]....
        /*0060*/ 	.word	0xffffffff


	//   ....[14]....
        /*0064*/ 	.word	0xffffffff


	//   ....[15]....
        /*0068*/ 	.word	0xffffffff


	//   ....[16]....
        /*006c*/ 	.word	0xffffffff


	//   ....[17]....
        /*0070*/ 	.word	0xffffffff


	//----- nvinfo : EIATTR_COOP_GROUP_INSTR_OFFSETS
	.align		4
.L_758:
        /*0074*/ 	.byte	0x04, 0x28
        /*0076*/ 	.short	(.L_760 - .L_759)


	//   ....[0]....
.L_759:
        /*0078*/ 	.word	0x0001e740


	//   ....[1]....
        /*007c*/ 	.word	0x0001e760


	//   ....[2]....
        /*0080*/ 	.word	0x0001e780


	//   ....[3]....
        /*0084*/ 	.word	0x0001e7a0


	//   ....[4]....
        /*0088*/ 	.word	0x0001e7c0


	//   ....[5]....
        /*008c*/ 	.word	0x0001ebf0


	//   ....[6]....
        /*0090*/ 	.word	0x0001ec20


	//   ....[7]....
        /*0094*/ 	.word	0x0001ec60


	//   ....[8]....
        /*0098*/ 	.word	0x0001ec80


	//   ....[9]....
        /*009c*/ 	.word	0x0001ecc0


	//   ....[10]....
        /*00a0*/ 	.word	0x0001ed50


	//   ....[11]....
        /*00a4*/ 	.word	0x0001edd0


	//   ....[12]....
        /*00a8*/ 	.word	0x0001ee00


	//   ....[13]....
        /*00ac*/ 	.word	0x0001ee30


	//   ....[14]....
        /*00b0*/ 	.word	0x0001eed0


	//   ....[15]....
        /*00b4*/ 	.word	0x0001ef00


	//   ....[16]....
        /*00b8*/ 	.word	0x0001ef90


	//   ....[17]....
        /*00bc*/ 	.word	0x0001efc0


	//----- nvinfo : EIATTR_VRC_CTA_INIT_COUNT
	.align		4
.L_760:
        /*00c0*/ 	.byte	0x02, 0x4a
	.zero		1
	.zero		1


	//----- nvinfo : EIATTR_EXIT_INSTR_OFFSETS
	.align		4
        /*00c4*/ 	.byte	0x04, 0x1c
        /*00c6*/ 	.short	(.L_762 - .L_761)


	//   ....[0]....
.L_761:
        /*00c8*/ 	.word	0x00000270


	//   ....[1]....
        /*00cc*/ 	.word	0x0001fc50


	//----- nvinfo : EIATTR_MAX_THREADS
	.align		4
.L_762:
        /*00d0*/ 	.byte	0x04, 0x05
        /*00d2*/ 	.short	(.L_764 - .L_763)
.L_763:
        /*00d4*/ 	.word	0x00000080
        /*00d8*/ 	.word	0x00000001
        /*00dc*/ 	.word	0x00000001


	//----- nvinfo : EIATTR_CBANK_PARAM_SIZE
	.align		4
.L_764:
        /*00e0*/ 	.byte	0x03, 0x19
        /*00e2*/ 	.short	0x00e8


	//----- nvinfo : EIATTR_PARAM_CBANK
	.align		4
        /*00e4*/ 	.byte	0x04, 0x0a
        /*00e6*/ 	.short	(.L_766 - .L_765)
	.align		4
.L_765:
        /*00e8*/ 	.word	index@(.nv.constant0._ZN10layer_norm31ln_parallel_residual_fwd_kernelINS_13Kernel_traitsI6__halfS2_S2_S2_fjLj4096ELj1ELj1ELj4ELj16ENS_18Kernel_traits_baseILj4096ES2_S2_S2_S2_fjLj128EEEEELb1ELb1ELb1EEEvNS_9FwdParamsE)
        /*00ec*/ 	.short	0x0380
        /*00ee*/ 	.short	0x00e8


	//----- nvinfo : EIATTR_SW_WAR
	.align		4
.L_766:
        /*00f0*/ 	.byte	0x04, 0x36
        /*00f2*/ 	.short	(.L_768 - .L_767)
.L_767:
        /*00f4*/ 	.word	0x00000008
.L_768:


//--------------------- .nv.info._ZN10layer_norm31ln_parallel_residual_fwd_kernelINS_13Kernel_traitsIf13__nv_bfloat16S2_S2_fjLj4096ELj1ELj1ELj4ELj16ENS_18Kernel_traits_baseILj4096EfS2_S2_S2_fjLj128EEEEELb0ELb0ELb0EEEvNS_9FwdParamsE --------------------------
	.section	.nv.info._ZN10layer_norm31ln_parallel_residual_fwd_kernelINS_13Kernel_traitsIf13__nv_bfloat16S2_S2_fjLj4096ELj1ELj1ELj4ELj16ENS_18Kernel_traits_baseILj4096EfS2_S2_S2_fjLj128EEEEELb0ELb0ELb0EEEvNS_9FwdParamsE,"",@"SHT_CUDA_INFO"
	.sectionflags	@""
	.align	4


	//----- nvinfo : EIATTR_CUDA_API_VERSION
	.align		4
        /*0000*/ 	.byte	0x04, 0x37
        /*0002*/ 	.short	(.L_770 - .L_769)
.L_769:
        /*0004*/ 	.word	0x00000082


	//----- nvinfo : EIATTR_KPARAM_INFO
	.align		4
.L_770:
        /*0008*/ 	.byte	0x04, 0x17
        /*000a*/ 	.short	(.L_772 - .L_771)
.L_771:
        /*000c*/ 	.word	0x00000000
        /*0010*/ 	.short	0x0000
        /*0012*/ 	.short	0x0000
        /*0014*/ 	.byte	0x00, 0xf0, 0xa1, 0x03


	//----- nvinfo : EIATTR_SPARSE_MMA_MASK
	.align		4
.L_772:
        /*0018*/ 	.byte	0x03, 0x50
        /*001a*/ 	.short	0x0000


	//----- nvinfo : EIATTR_MAXREG_COUNT
	.align		4
        /*001c*/ 	.byte	0x03, 0x1b
        /*001e*/ 	.short	0x00ff


	//----- nvinfo : EIATTR_NUM_BARRIERS
	.align		4
        /*0020*/ 	.byte	0x02, 0x4c
        /*0022*/ 	.byte	0x01
	.zero		1


	//----- nvinfo : EIATTR_MERCURY_ISA_VERSION
	.align		4
        /*0024*/ 	.byte	0x03, 0x5f
        /*0026*/ 	.short	0x0101


	//----- nvinfo : EIATTR_COOP_GROUP_MASK_REGIDS
	.align		4
        /*0028*/ 	.byte	0x04, 0x29
        /*002a*/ 	.short	(.L_774 - .L_773)


	//   ....[0]....
.L_773:
        /*002c*/ 	.word	0xffffffff


	//   ....[1]....
        /*0030*/ 	.word	0xffffffff


	//   ....[2]....
        /*0034*/ 	.word	0xffffffff


	//   ....[3]....
        /*0038*/ 	.word	0xffffffff


	//   ....[4]....
        /*003c*/ 	.word	0xffffffff


	//   ....[5]....
        /*0040*/ 	.word	0xffffffff


	//   ....[6]....
        /*0044*/ 	.word	0xffffffff


	//   ....[7]....
        /*0048*/ 	.word	0xffffffff


	//   ....[8]....
        /*004c*/ 	.word	0xffffffff


	//   ....[9]....
        /*0050*/ 	.word	0xffffffff


	//   ....[10]....
        /*0054*/ 	.word	0xffffffff


	//   ....[11]....
        /*0058*/ 	.word	0xffffffff


	//   ....[12]....
        /*005c*/ 	.word	0xffffffff


	//   ....[13]....
        /*0060*/ 	.word	0xffffffff


	//   ....[14]....
        /*0064*/ 	.word	0xffffffff


	//   ....[15]....
        /*0068*/ 	.word	0xffffffff


	//   ....[16]....
        /*006c*/ 	.word	0xffffffff


	//   ....[17]....
        /*0070*/ 	.word	0xffffffff


	//----- nvinfo : EIATTR_COOP_GROUP_INSTR_OFFSETS
	.align		4
.L_774:
        /*0074*/ 	.byte	0x04, 0x28
        /*0076*/ 	.short	(.L_776 - .L_775)


	//   ....[0]....
.L_775:
        /*0078*/ 	.word	0x00004610


	//   ....[1]....
        /*007c*/ 	.word	0x00004630


	//   ....[2]....
        /*0080*/ 	.word	0x00004650


	//   ....[3]....
        /*0084*/ 	.word	0x00004670


	//   ....[4]....
        /*0088*/ 	.word	0x00004690


	//   ....[5]....
        /*008c*/ 	.word	0x00004ae0


	//   ....[6]....
        /*0090*/ 	.word	0x00004b00


	//   ....[7]....
        /*0094*/ 	.word	0x00004b20


	//   ....[8]....
        /*0098*/ 	.word	0x00004b50


	//   ....[9]....
        /*009c*/ 	.word	0x00004b80


	//   ....[10]....
        /*00a0*/ 	.word	0x00004d30


	//   ....[11]....
        /*00a4*/ 	.word	0x00004d70


	//   ....[12]....
        /*00a8*/ 	.word	0x00004d80


	//   ....[13]....
        /*00ac*/ 	.word	0x00004dd0


	//   ....[14]....
        /*00b0*/ 	.word	0x00004e90


	//   ....[15]....
        /*00b4*/ 	.word	0x00004ec0


	//   ....[16]....
        /*00b8*/ 	.word	0x00004f70


	//   ....[17]....
        /*00bc*/ 	.word	0x00004fa0


	//----- nvinfo : EIATTR_VRC_CTA_INIT_COUNT
	.align		4
.L_776:
        /*00c0*/ 	.byte	0x02, 0x4a
	.zero		1
	.zero		1


	//----- nvinfo : EIATTR_EXIT_INSTR_OFFSETS
	.align		4
        /*00c4*/ 	.byte	0x04, 0x1c
        /*00c6*/ 	.short	(.L_778 - .L_777)


	//   ....[0]....
.L_777:
        /*00c8*/ 	.word	0x00001730


	//   ....[1]....
        /*00cc*/ 	.word	0x00005d10


	//----- nvinfo : EIATTR_MAX_THREADS
	.align		4
.L_778:
        /*00d0*/ 	.byte	0x04, 0x05
        /*00d2*/ 	.short	(.L_780 - .L_779)
.L_779:
        /*00d4*/ 	.word	0x00000080
        /*00d8*/ 	.word	0x00000001
        /*00dc*/ 	.word	0x00000001


	//----- nvinfo : EIATTR_CRS_STACK_SIZE
	.align		4
.L_780:
        /*00e0*/ 	.byte	0x04, 0x1e
        /*00e2*/ 	.short	(.L_782 - .L_781)
.L_781:
        /*00e4*/ 	.word	0x00000000


	//----- nvinfo : EIATTR_CBANK_PARAM_SIZE
	.align		4
.L_782:
        /*00e8*/ 	.byte	0x03, 0x19
        /*00ea*/ 	.short	0x00e8


	//----- nvinfo : EIATTR_PARAM_CBANK
	.align		4
        /*00ec*/ 	.byte	0x04, 0x0a
        /*00ee*/ 	.short	(.L_784 - .L_783)
	.align		4
.L_783:
        /*00f0*/ 	.word	index@(.nv.constant0._ZN10layer_norm31ln_parallel_residual_fwd_kernelINS_13Kernel_traitsIf13__nv_bfloat16S2_S2_fjLj4096ELj1ELj1ELj4ELj16ENS_18Kernel_traits_baseILj4096EfS2_S2_S2_fjLj128EEEEELb0ELb0ELb0EEEvNS_9FwdParamsE)
        /*00f4*/ 	.short	0x0380
        /*00f6*/ 	.short	0x00e8


	//----- nvinfo : EIATTR_SW_WAR
	.align		4
.L_784:
        /*00f8*/ 	.byte	0x04, 0x36
        /*00fa*/ 	.short	(.L_786 - .L_785)
.L_785:
        /*00fc*/ 	.word	0x00000008
.L_786:


//--------------------- .nv.info._ZN10layer_norm31ln_parallel_residual_fwd_kernelINS_13Kernel_traitsIf13__nv_bfloat16S2_S2_fjLj4096ELj1ELj1ELj4ELj16ENS_18Kernel_traits_baseILj4096EfS2_S2_S2_fjLj128EEEEELb0ELb0ELb1EEEvNS_9FwdParamsE --------------------------
	.section	.nv.info._ZN10layer_norm31ln_parallel_residual_fwd_kernelINS_13Kernel_traitsIf13__nv_bfloat16S2_S2_fjLj4096ELj1ELj1ELj4ELj16ENS_18Kernel_traits_baseILj4096EfS2_S2_S2_fjLj128EEEEELb0ELb0ELb1EEEvNS_9FwdParamsE,"",@"SHT_CUDA_INFO"
	.sectionflags	@""
	.align	4


	//----- nvinfo : EIATTR_CUDA_API_VERSION
	.align		4
        /*0000*/ 	.byte	0x04, 0x37
        /*0002*/ 	.short	(.L_788 - .L_787)
.L_787:
        /*0004*/ 	.word	0x00000082


	//----- nvinfo : EIATTR_KPARAM_INFO
	.align		4
.L_788:
        /*0008*/ 	.byte	0x04, 0x17
        /*000a*/ 	.short	(.L_790 - .L_789)
.L_789:
        /*000c*/ 	.word	0x00000000
        /*0010*/ 	.short	0x0000
        /*0012*/ 	.short	0x0000
        /*0014*/ 	.byte	0x00, 0xf0, 0xa1, 0x03


	//----- nvinfo : EIATTR_SPARSE_MMA_MASK
	.align		4
.L_790:
        /*0018*/ 	.byte	0x03, 0x50
        /*001a*/ 	.short	0x0000


	//----- nvinfo : EIATTR_MAXREG_COUNT
	.align		4
        /*001c*/ 	.byte	0x03, 0x1b
        /*001e*/ 	.short	0x00ff


	//----- nvinfo : EIATTR_NUM_BARRIERS
	.align		4
        /*0020*/ 	.byte	0x02, 0x4c
        /*0022*/ 	.byte	0x01
	.zero		1


	//----- nvinfo : EIATTR_MERCURY_ISA_VERSION
	.align		4
        /*0024*/ 	.byte	0x03, 0x5f
        /*0026*/ 	.short	0x0101


	//----- nvinfo : EIATTR_COOP_GROUP_MASK_REGIDS
	.align		4
        /*0028*/ 	.byte	0x04, 0x29
        /*002a*/ 	.short	(.L_792 - .L_791)


	//   ....[0]....
.L_791:
        /*002c*/ 	.word	0xffffffff


	//   ....[1]....
        /*0030*/ 	.word	0xffffffff


	//   ....[2]....
        /*0034*/ 	.word	0xffffffff


	//   ....[3]....
        /*0038*/ 	.word	0xffffffff


	//   ....[4]....
        /*003c*/ 	.word	0xffffffff


	//   ....[5]....
        /*0040*/ 	.word	0xffffffff


	//   ....[6]....
        /*0044*/ 	.word	0xffffffff


	//   ....[7]....
        /*0048*/ 	.word	0xffffffff


	//   ....[8]....
        /*004c*/ 	.word	0xffffffff


	//   ....[9]....
        /*0050*/ 	.word	0xffffffff


	//   ....[10]....
        /*0054*/ 	.word	0xffffffff


	//   ....[11]....
        /*0058*/ 	.word	0xffffffff


	//   ....[12]....
        /*005c*/ 	.word	0xffffffff


	//   ....[13]....
        /*0060*/ 	.word	0xffffffff


	//   ....[14]....
        /*0064*/ 	.word	0xffffffff


	//   ....[15]....
        /*0068*/ 	.word	0xffffffff


	//   ....[16]....
        /*006c*/ 	.word	0xffffffff


	//   ....[17]....
        /*0070*/ 	.word	0xffffffff


	//----- nvinfo : EIATTR_COOP_GROUP_INSTR_OFFSETS
	.align		4
.L_792:
        /*0074*/ 	.byte	0x04, 0x28
        /*0076*/ 	.short	(.L_794 - .L_793)


	//   ....[0]....
.L_793:
        /*0078*/ 	.word	0x000036f0


	//   ....[1]....
        /*007c*/ 	.word	0x00003710


	//   ....[2]....
        /*0080*/ 	.word	0x00003730


	//   ....[3]....
        /*0084*/ 	.word	0x00003750


	//   ....[4]....
        /*0088*/ 	.word	0x00003770


	//   ....[5]....
        /*008c*/ 	.word	0x00003ba0


	//   ....[6]....
        /*0090*/ 	.word	0x00003bc0


	//   ....[7]....
        /*0094*/ 	.word	0x00003bf0


	//   ....[8]....
        /*0098*/ 	.word	0x00003c30


	//   ....[9]....
        /*009c*/ 	.word	0x00003c70


	//   ....[10]....
        /*00a0*/ 	.word	0x00003e20


	//   ....[11]....
        /*00a4*/ 	.word	0x00003e60


	//   ....[12]....
        /*00a8*/ 	.word	0x00003e70


	//   ....[13]....
        /*00ac*/ 	.word	0x00003eb0


	//   ....[14]....
        /*00b0*/ 	.word	0x00003f80


	//   ....[15]....
        /*00b4*/ 	.word	0x00003fb0


	//   ....[16]....
        /*00b8*/ 	.word	0x00004060


	//   ....[17]....
        /*00bc*/ 	.word	0x00004080


	//----- nvinfo : EIATTR_VRC_CTA_INIT_COUNT
	.align		4
.L_794:
        /*00c0*/ 	.byte	0x02, 0x4a
	.zero		1
	.zero		1


	//----- nvinfo : EIATTR_EXIT_INSTR_OFFSETS
	.align		4
        /*00c4*/ 	.byte	0x04, 0x1c
        /*00c6*/ 	.short	(.L_796 - .L_795)


	//   ....[0]....
.L_795:
        /*00c8*/ 	.word	0x00000c20


	//   ....[1]....
        /*00cc*/ 	.word	0x00004cb0


	//----- nvinfo : EIATTR_MAX_THREADS
	.align		4
.L_796:
        /*00d0*/ 	.byte	0x04, 0x05
        /*00d2*/ 	.short	(.L_798 - .L_797)
.L_797:
        /*00d4*/ 	.word	0x00000080
        /*00d8*/ 	.word	0x00000001
        /*00dc*/ 	.word	0x00000001


	//----- nvinfo : EIATTR_CRS_STACK_SIZE
	.align		4
.L_798:
        /*00e0*/ 	.byte	0x04, 0x1e
        /*00e2*/ 	.short	(.L_800 - .L_799)
.L_799:
        /*00e4*/ 	.word	0x00000000


	//----- nvinfo : EIATTR_CBANK_PARAM_SIZE
	.align		4
.L_800:
        /*00e8*/ 	.byte	0x03, 0x19
        /*00ea*/ 	.short	0x00e8


	//----- nvinfo : EIATTR_PARAM_CBANK
	.align		4
        /*00ec*/ 	.byte	0x04, 0x0a
        /*00ee*/ 	.short	(.L_802 - .L_801)
	.align		4
.L_801:
        /*00f0*/ 	.word	index@(.nv.constant0._ZN10layer_norm31ln_parallel_residual_fwd_kernelINS_13Kernel_traitsIf13__nv_bfloat16S2_S2_fjLj4096ELj1ELj1ELj4ELj16ENS_18Kernel_traits_baseILj4096EfS2_S2_S2_fjLj128EEEEELb0ELb0ELb1EEEvNS_9FwdParamsE)
        /*00f4*/ 	.short	0x0380
        /*00f6*/ 	.short	0x00e8


	//----- nvinfo : EIATTR_SW_WAR
	.align		4
.L_802:
        /*00f8*/ 	.byte	0x04, 0x36
        /*00fa*/ 	.short	(.L_804 - .L_803)
.L_803:
        /*00fc*/ 	.word	0x00000008
.L_804:


//--------------------- .nv.info._ZN10layer_norm31ln_parallel_residual_fwd_kernelINS_13Kernel_traitsIf13__nv_bfloat16S2_S2_fjLj4096ELj1ELj1ELj4ELj16ENS_18Kernel_traits_baseILj4096EfS2_S2_S2_fjLj128EEEEELb0ELb1ELb0EEEvNS_9FwdParamsE --------------------------
	.section	.nv.info._ZN10layer_norm31ln_parallel_residual_fwd_kernelINS_13Kernel_traitsIf13__nv_bfloat16S2_S2_fjLj4096ELj1ELj1ELj4ELj16ENS_18Kernel_traits_baseILj4096EfS2_S2_S2_fjLj128EEEEELb0ELb1ELb0EEEvNS_9FwdParamsE,"",@"SHT_CUDA_INFO"
	.sectionflags	@""
	.align	4


	//----- nvinfo : EIATTR_CUDA_API_VERSION
	.align		4
        /*0000*/ 	.byte	0x04, 0x37
        /*0002*/ 	.short	(.L_806 - .L_805)
.L_805:
        /*0004*/ 	.word	0x00000082


	//----- nvinfo : EIATTR_KPARAM_INFO
	.align		4
.L_806:
        /*0008*/ 	.byte	0x04, 0x17
        /*000a*/ 	.short	(.L_808 - .L_807)
.L_807:
        /*000c*/ 	.word	0x00000000
        /*0010*/ 	.short	0x0000
        /*0012*/ 	.short	0x0000
        /*0014*/ 	.byte	0x00, 0xf0, 0xa1, 0x03


	//----- nvinfo : EIATTR_SPARSE_MMA_MASK
	.align		4
.L_808:
        /*0018*/ 	.byte	0x03, 0x50
        /*001a*/ 	.short	0x0000


	//----- nvinfo : EIATTR_MAXREG_COUNT
	.align		4
        /*001c*/ 	.byte	0x03, 0x1b
        /*001e*/ 	.short	0x00ff


	//----- nvinfo : EIATTR_NUM_BARRIERS
	.align		4
        /*0020*/ 	.byte	0x02, 0x4c
        /*0022*/ 	.byte	0x01
	.zero		1


	//----- nvinfo : EIATTR_MERCURY_ISA_VERSION
	.align		4
        /*0024*/ 	.byte	0x03, 0x5f
        /*0026*/ 	.short	0x0101


	//----- nvinfo : EIATTR_COOP_GROUP_MASK_REGIDS
	.align		4
        /*0028*/ 	.byte	0x04, 0x29
        /*002a*/ 	.short	(.L_810 - .L_809)


	//   ....[0]....
.L_809:
        /*002c*/ 	.word	0xffffffff


	//   ....[1]....
        /*0030*/ 	.word	0xffffffff


	//   ....[2]....
        /*0034*/ 	.word	0xffffffff


	//   ....[3]....
        /*0038*/ 	.word	0xffffffff


	//   ....[4]....
        /*003c*/ 	.word	0xffffffff


	//   ....[5]....
        /*0040*/ 	.word	0xffffffff


	//   ....[6]....
        /*0044*/ 	.word	0xffffffff


	//   ....[7]....
        /*0048*/ 	.word	0xffffffff


	//   ....[8]....
        /*004c*/ 	.word	0xffffffff


	//   ....[9]....
        /*0050*/ 	.word	0xffffffff


	//   ....[10]....
        /*0054*/ 	.word	0xffffffff


	//   ....[11]....
        /*0058*/ 	.word	0xffffffff


	//   ....[12]....
        /*005c*/ 	.word	0xffffffff


	//   ....[13]....
        /*0060*/ 	.word	0xffffffff


	//   ....[14]....
        /*0064*/ 	.word	0xffffffff


	//   ....[15]....
        /*0068*/ 	.word	0xffffffff


	//   ....[16]....
        /*006c*/ 	.word	0xffffffff


	//   ....[17]....
        /*0070*/ 	.word	0xffffffff


	//----- nvinfo : EIATTR_COOP_GROUP_INSTR_OFFSETS
	.align		4
.L_810:
        /*0074*/ 	.byte	0x04, 0x28
        /*0076*/ 	.short	(.L_812 - .L_811)


	//   ....[0]....
.L_811:
        /*0078*/ 	.word	0x00003580


	//   ....[1]....
        /*007c*/ 	.word	0x000035a0


	//   ....[2]....
        /*0080*/ 	.word	0x000035c0


	//   ....[3]....
        /*0084*/ 	.word	0x000035e0


	//   ....[4]....
        /*0088*/ 	.word	0x00003600


	//   ....[5]....
        /*008c*/ 	.word	0x00003a60


	//   ....[6]....
        /*0090*/ 	.word	0x00003a80


	//   ....[7]....
        /*0094*/ 	.word	0x00003ab0


	//   ....[8]....
        /*0098*/ 	.word	0x00003ae0


	//   ....[9]....
        /*009c*/ 	.word	0x00003b20


	//   ....[10]....
        /*00a0*/ 	.word	0x00003b30


	//   ....[11]....
        /*00a4*/ 	.word	0x00003bd0


	//   ....[12]....
        /*00a8*/ 	.word	0x00003c50


	//   ....[13]....
        /*00ac*/ 	.word	0x00003cb0


	//   ....[14]....
        /*00b0*/ 	.word	0x00003cc0


	//   ....[15]....
        /*00b4*/ 	.word	0x00003d70


	//   ....[16]....
        /*00b8*/ 	.word	0x00003d90


	//   ....[17]....
        /*00bc*/ 	.word	0x00003df0


	//----- nvinfo : EIATTR_VRC_CTA_INIT_COUNT
	.align		4
.L_812:
        /*00c0*/ 	.byte	0x02, 0x4a
	.zero		1
	.zero		1


	//----- nvinfo : EIATTR_EXIT_INSTR_OFFSETS
	.align		4
        /*00c4*/ 	.byte	0x04, 0x1c
        /*00c6*/ 	.short	(.L_814 - .L_813)


	//   ....[0]....
.L_813:
        /*00c8*/ 	.word	0x000006b0


	//   ....[1]....
        /*00cc*/ 	.word	0x000047b0


	//----- nvinfo : EIATTR_MAX_THREADS
	.align		4
.L_814:
        /*00d0*/ 	.byte	0x04, 0x05
        /*00d2*/ 	.short	(.L_816 - .L_815)
.L_815:
        /*00d4*/ 	.word	0x00000080
        /*00d8*/ 	.word	0x00000001
        /*00dc*/ 	.word	0x00000001


	//----- nvinfo : EIATTR_CRS_STACK_SIZE
	.align		4
.L_816:
        /*00e0*/ 	.byte	0x04, 0x1e
        /*00e2*/ 	.short	(.L_818 - .L_817)
.L_817:
        /*00e4*/ 	.word	0x00000000


	//----- nvinfo : EIATTR_CBANK_PARAM_SIZE
	.align		4
.L_818:
        /*00e8*/ 	.byte	0x03, 0x19
        /*00ea*/ 	.short	0x00e8


	//----- nvinfo : EIATTR_PARAM_CBANK
	.align		4
        /*00ec*/ 	.byte	0x04, 0x0a
        /*00ee*/ 	.short	(.L_820 - .L_819)
	.align		4
.L_819:
        /*00f0*/ 	.word	index@(.nv.constant0._ZN10layer_norm31ln_parallel_residual_fwd_kernelINS_13Kernel_traitsIf13__nv_bfloat16S2_S2_fjLj4096ELj1ELj1ELj4ELj16ENS_18Kernel_traits_baseILj4096EfS2_S2_S2_fjLj128EEEEELb0ELb1ELb0EEEvNS_9FwdParamsE)
        /*00f4*/ 	.short	0x0380
        /*00f6*/ 	.short	0x00e8


	//----- nvinfo : EIATTR_SW_WAR
	.align		4
.L_820:
        /*00f8*/ 	.byte	0x04, 0x36
        /*00fa*/ 	.short	(.L_822 - .L_821)
.L_821:
        /*00fc*/ 	.word	0x00000008
.L_822:


//--------------------- .nv.info._ZN10layer_norm31ln_parallel_residual_fwd_kernelINS_13Kernel_traitsIf13__nv_bfloat16S2_S2_fjLj4096ELj1ELj1ELj4ELj16ENS_18Kernel_traits_baseILj4096EfS2_S2_S2_fjLj128EEEEELb0ELb1ELb1EEEvNS_9FwdParamsE --------------------------
	.section	.nv.info._ZN10layer_norm31ln_parallel_residual_fwd_kernelINS_13Kernel_traitsIf13__nv_bfloat16S2_S2_fjLj4096ELj1ELj1ELj4ELj16ENS_18Kernel_traits_baseILj4096EfS2_S2_S2_fjLj128EEEEELb0ELb1ELb1EEEvNS_9FwdParamsE,"",@"SHT_CUDA_INFO"
	.sectionflags	@""
	.align	4


	//----- nvinfo : EIATTR_CUDA_API_VERSION
	.align		4
        /*0000*/ 	.byte	0x04, 0x37
        /*0002*/ 	.short	(.L_824 - .L_823)
.L_823:
        /*0004*/ 	.word	0x00000082


	//----- nvinfo : EIATTR_KPARAM_INFO
	.align		4
.L_824:
        /*0008*/ 	.byte	0x04, 0x17
        /*000a*/ 	.short	(.L_826 - .L_825)
.L_825:
        /*000c*/ 	.word	0x00000000
        /*0010*/ 	.short	0x0000
        /*0012*/ 	.short	0x0000
        /*0014*/ 	.byte	0x00, 0xf0, 0xa1, 0x03


	//----- nvinfo : EIATTR_SPARSE_MMA_MASK
	.align		4
.L_826:
        /*0018*/ 	.byte	0x03, 0x50
        /*001a*/ 	.short	0x0000


	//----- nvinfo : EIATTR_MAXREG_COUNT
	.align		4
        /*001c*/ 	.byte	0x03, 0x1b
        /*001e*/ 	.short	0x00ff


	//----- nvinfo : EIATTR_NUM_BARRIERS
	.align		4
        /*0020*/ 	.byte	0x02, 0x4c
        /*0022*/ 	.byte	0x01
	.zero		1


	//----- nvinfo : EIATTR_MERCURY_ISA_VERSION
	.align		4
        /*0024*/ 	.byte	0x03, 0x5f
        /*0026*/ 	.short	0x0101


	//----- nvinfo : EIATTR_COOP_GROUP_MASK_REGIDS
	.align		4
        /*0028*/ 	.byte	0x04, 0x29
        /*002a*/ 	.short	(.L_828 - .L_827)


	//   ....[0]....
.L_827:
        /*002c*/ 	.word	0xffffffff


	//   ....[1]....
        /*0030*/ 	.word	0xffffffff


	//   ....[2]....
        /*0034*/ 	.word	0xffffffff


	//   ....[3]....
        /*0038*/ 	.word	0xffffffff


	//   ....[4]....
        /*003c*/ 	.word	0xffffffff


	//   ....[5]....
        /*0040*/ 	.word	0xffffffff


	//   ....[6]....
        /*0044*/ 	.word	0xffffffff


	//   ....[7]....
        /*0048*/ 	.word	0xffffffff


	//   ....[8]....
        /*004c*/ 	.word	0xffffffff


	//   ....[9]....
        /*0050*/ 	.word	0xffffffff


	//   ....[10]....
        /*0054*/ 	.word	0xffffffff


	//   ....[11]....
        /*0058*/ 	.word	0xffffffff


	//   ....[12]....
        /*005c*/ 	.word	0xffffffff


	//   ....[13]....
        /*0060*/ 	.word	0xffffffff


	//   ....[14]....
        /*0064*/ 	.word	0xffffffff


	//   ....[15]....
        /*0068*/ 	.word	0xffffffff


	//   ....[16]....
        /*006c*/ 	.word	0xffffffff


	//   ....[17]....
        /*0070*/ 	.word	0xffffffff


	//----- nvinfo : EIATTR_COOP_GROUP_INSTR_OFFSETS
	.align		4
.L_828:
        /*0074*/ 	.byte	0x04, 0x28
        /*0076*/ 	.short	(.L_830 - .L_829)


	//   ....[0]....
.L_829:
        /*0078*/ 	.word	0x00002e60


	//   ....[1]....
        /*007c*/ 	.word	0x00002e80


	//   ....[2]....
        /*0080*/ 	.word	0x00002ea0


	//   ....[3]....
        /*0084*/ 	.word	0x00002ec0


	//   ....[4]....
        /*0088*/ 	.word	0x00002ee0


	//   ....[5]....
        /*008c*/ 	.word	0x00003310


	//   ....[6]....
        /*0090*/ 	.word	0x00003330


	//   ....[7]....
        /*0094*/ 	.word	0x00003350


	//   ....[8]....
        /*0098*/ 	.word	0x00003380


	//   ....[9]....
        /*009c*/ 	.word	0x000033c0


	//   ....[10]....
        /*00a0*/ 	.word	0x00003570


	//   ....[11]....
        /*00a4*/ 	.word	0x000035b0


	//   ....[12]....
        /*00a8*/ 	.word	0x00003650


	//   ....[13]....
        /*00ac*/ 	.word	0x000036a0


	//   ....[14]....
        /*00b0*/ 	.word	0x000036c0


	//   ....[15]....
        /*00b4*/ 	.word	0x000036d0


	//   ....[16]....
        /*00b8*/ 	.word	0x000037d0


	//   ....[17]....
        /*00bc*/ 	.word	0x000037e0


	//----- nvinfo : EIATTR_VRC_CTA_INIT_COUNT
	.align		4
.L_830:
        /*00c0*/ 	.byte	0x02, 0x4a
	.zero		1
	.zero		1


	//----- nvinfo : EIATTR_EXIT_INSTR_OFFSETS
	.align		4
        /*00c4*/ 	.byte	0x04, 0x1c
        /*00c6*/ 	.short	(.L_832 - .L_831)


	//   ....[0]....
.L_831:
        /*00c8*/ 	.word	0x000003e0


	//   ....[1]....
        /*00cc*/ 	.word	0x00004070


	//----- nvinfo : EIATTR_MAX_THREADS
	.align		4
.L_832:
        /*00d0*/ 	.byte	0x04, 0x05
        /*00d2*/ 	.short	(.L_834 - .L_833)
.L_833:
        /*00d4*/ 	.word	0x00000080
        /*00d8*/ 	.word	0x00000001
        /*00dc*/ 	.word	0x00000001


	//----- nvinfo : EIATTR_CRS_STACK_SIZE
	.align		4
.L_834:
        /*00e0*/ 	.byte	0x04, 0x1e
        /*00e2*/ 	.short	(.L_836 - .L_835)
.L_835:
        /*00e4*/ 	.word	0x00000000


	//----- nvinfo : EIATTR_CBANK_PARAM_SIZE
	.align		4
.L_836:
        /*00e8*/ 	.byte	0x03, 0x19
        /*00ea*/ 	.short	0x00e8


	//----- nvinfo : EIATTR_PARAM_CBANK
	.align		4
        /*00ec*/ 	.byte	0x04, 0x0a
        /*00ee*/ 	.short	(.L_838 - .L_837)
	.align		4
.L_837:
        /*00f0*/ 	.word	index@(.nv.constant0._ZN10layer_norm31ln_parallel_residual_fwd_kernelINS_13Kernel_traitsIf13__nv_bfloat16S2_S2_fjLj4096ELj1ELj1ELj4ELj16ENS_18Kernel_traits_baseILj4096EfS2_S2_S2_fjLj128EEEEELb0ELb1ELb1EEEvNS_9FwdParamsE)
        /*00f4*/ 	.short	0x0380
        /*00f6*/ 	.short	0x00e8


	//----- nvinfo : EIATTR_SW_WAR
	.align		4
.L_838:
        /*00f8*/ 	.byte	0x04, 0x36
        /*00fa*/ 	.short	(.L_840 - .L_839)
.L_839:
        /*00fc*/ 	.word	0x00000008
.L_840:


//--------------------- .nv.info._ZN10layer_norm31ln_parallel_residual_fwd_kernelINS_13Kernel_traitsIf13__nv_bfloat16S2_S2_fjLj4096ELj1ELj1ELj4ELj16ENS_18Kernel_traits_baseILj4096EfS2_S2_S2_fjLj128EEEEELb1ELb0ELb0EEEvNS_9FwdParamsE --------------------------
	.section	.nv.info._ZN10layer_norm31ln_parallel_residual_fwd_kernelINS_13Kernel_traitsIf13__nv_bfloat16S2_S2_fjLj4096ELj1ELj1ELj4ELj16ENS_18Kernel_traits_baseILj4096EfS2_S2_S2_fjLj128EEEEELb1ELb0ELb0EEEvNS_9FwdParamsE,"",@"SHT_CUDA_INFO"
	.sectionflags	@""
	.align	4


	//----- nvinfo : EIATTR_CUDA_API_VERSION
	.align		4
        /*0000*/ 	.byte	0x04, 0x37
        /*0002*/ 	.short	(.L_842 - .L_841)
.L_841:
        /*0004*/ 	.word	0x00000082


	//----- nvinfo : EIATTR_KPARAM_INFO
	.align		4
.L_842:
        /*0008*/ 	.byte	0x04, 0x17
        /*000a*/ 	.short	(.L_844 - .L_843)
.L_843:
        /*000c*/ 	.word	0x00000000
        /*0010*/ 	.short	0x0000
        /*0012*/ 	.short	0x0000
        /*0014*/ 	.byte	0x00, 0xf0, 0xa1, 0x03


	//----- nvinfo : EIATTR_SPARSE_MMA_MASK
	.align		4
.L_844:
        /*0018*/ 	.byte	0x03, 0x50
        /*001a*/ 	.short	0x0000


	//----- nvinfo : EIATTR_MAXREG_COUNT
	.align		4
        /*001c*/ 	.byte	0x03, 0x1b
        /*001e*/ 	.short	0x00ff


	//----- nvinfo : EIATTR_NUM_BARRIERS
	.align		4
        /*0020*/ 	.byte	0x02, 0x4c
        /*0022*/ 	.byte	0x01
	.zero		1


	//----- nvinfo : EIATTR_MERCURY_ISA_VERSION
	.align		4
        /*0024*/ 	.byte	0x03, 0x5f
        /*0026*/ 	.short	0x0101


	//----- nvinfo : EIATTR_COOP_GROUP_MASK_REGIDS
	.align		4
        /*0028*/ 	.byte	0x04, 0x29
        /*002a*/ 	.short	(.L_846 - .L_845)


	//   ....[0]....
.L_845:
        /*002c*/ 	.word	0xffffffff


	//   ....[1]....
        /*0030*/ 	.word	0xffffffff


	//   ....[2]....
        /*0034*/ 	.word	0xffffffff


	//   ....[3]....
        /*0038*/ 	.word	0xffffffff


	//   ....[4]....
        /*003c*/ 	.word	0xffffffff


	//   ....[5]....
        /*0040*/ 	.word	0xffffffff


	//   ....[6]....
        /*0044*/ 	.word	0xffffffff


	//   ....[7]....
        /*0048*/ 	.word	0xffffffff


	//   ....[8]....
        /*004c*/ 	.word	0xffffffff


	//   ....[9]....
        /*0050*/ 	.word	0xffffffff


	//   ....[10]....
        /*0054*/ 	.word	0xffffffff


	//   ....[11]....
        /*0058*/ 	.word	0xffffffff


	//   ....[12]....
        /*005c*/ 	.word	0xffffffff


	//   ....[13]....
        /*0060*/ 	.word	0xffffffff


	//   ....[14]....
        /*0064*/ 	.word	0xffffffff


	//   ....[15]....
        /*0068*/ 	.word	0xffffffff


	//   ....[16]....
        /*006c*/ 	.word	0xffffffff


	//   ....[17]....
        /*0070*/ 	.word	0xffffffff


	//----- nvinfo : EIATTR_COOP_GROUP_INSTR_OFFSETS
	.align		4
.L_846:
        /*0074*/ 	.byte	0x04, 0x28
        /*0076*/ 	.short	(.L_848 - .L_847)


	//   ....[0]....
.L_847:
        /*0078*/ 	.word	0x000224b0


	//   ....[1]....
        /*007c*/ 	.word	0x000224d0


	//   ....[2]....
        /*0080*/ 	.word	0x000224f0


	//   ....[3]....
        /*0084*/ 	.word	0x00022510


	//   ....[4]....
        /*0088*/ 	.word	0x00022530


	//   ....[5]....
        /*008c*/ 	.word	0x00022990


	//   ....[6]....
        /*0090*/ 	.word	0x000229b0


	//   ....[7]....
        /*0094*/ 	.word	0x000229e0


	//   ....[8]....
        /*0098*/ 	.word	0x00022a00


	//   ....[9]....
        /*009c*/ 	.word	0x00022a40


	//   ....[10]....
        /*00a0*/ 	.word	0x00022ac0


	//   ....[11]....
        /*00a4*/ 	.word	0x00022b40


	//   ....[12]....
        /*00a8*/ 	.word	0x00022b80


	//   ....[13]....
        /*00ac*/ 	.word	0x00022ba0


	//   ....[14]....
        /*00b0*/ 	.word	0x00022c30


	//   ....[15]....
        /*00b4*/ 	.word	0x00022c60


	//   ....[16]....
        /*00b8*/ 	.word	0x00022d00


	//   ....[17]....
        /*00bc*/ 	.word	0x00022d30


	//----- nvinfo : EIATTR_VRC_CTA_INIT_COUNT
	.align		4
.L_848:
        /*00c0*/ 	.byte	0x02, 0x4a
	.zero		1
	.zero		1


	//----- nvinfo : EIATTR_EXIT_INSTR_OFFSETS
	.align		4
        /*00c4*/ 	.byte	0x04, 0x1c
        /*00c6*/ 	.short	(.L_850 - .L_849)


	//   ....[0]....
.L_849:
        /*00c8*/ 	.word	0x00001980


	//   ....[1]....
        /*00cc*/ 	.word	0x00023ad0


	//----- nvinfo : EIATTR_MAX_THREADS
	.align		4
.L_850:
        /*00d0*/ 	.byte	0x04, 0x05
        /*00d2*/ 	.short	(.L_852 - .L_851)
.L_851:
        /*00d4*/ 	.word	0x00000080
        /*00d8*/ 	.word	0x00000001
        /*00dc*/ 	.word	0x00000001


	//----- nvinfo : EIATTR_CRS_STACK_SIZE
	.align		4
.L_852:
        /*00e0*/ 	.byte	0x04, 0x1e
        /*00e2*/ 	.short	(.L_854 - .L_853)
.L_853:
        /*00e4*/ 	.word	0x00000000


	//----- nvinfo : EIATTR_CBANK_PARAM_SIZE
	.align		4
.L_854:
        /*00e8*/ 	.byte	0x03, 0x19
        /*00ea*/ 	.short	0x00e8


	//----- nvinfo : EIATTR_PARAM_CBANK
	.align		4
        /*00ec*/ 	.byte	0x04, 0x0a
        /*00ee*/ 	.short	(.L_856 - .L_855)
	.align		4
.L_855:
        /*00f0*/ 	.word	index@(.nv.constant0._ZN10layer_norm31ln_parallel_residual_fwd_kernelINS_13Kernel_traitsIf13__nv_bfloat16S2_S2_fjLj4096ELj1ELj1ELj4ELj16ENS_18Kernel_traits_baseILj4096EfS2_S2_S2_fjLj128EEEEELb1ELb0ELb0EEEvNS_9FwdParamsE)
        /*00f4*/ 	.short	0x0380
        /*00f6*/ 	.short	0x00e8


	//----- nvinfo : EIATTR_SW_WAR
	.align		4
.L_856:
        /*00f8*/ 	.byte	0x04, 0x36
        /*00fa*/ 	.short	(.L_858 - .L_857)
.L_857:
        /*00fc*/ 	.word	0x00000008
.L_858:


//--------------------- .nv.info._ZN10layer_norm31ln_parallel_residual_fwd_kernelINS_13Kernel_traitsIf13__nv_bfloat16S2_S2_fjLj4096ELj1ELj1ELj4ELj16ENS_18Kernel_traits_baseILj4096EfS2_S2_S2_fjLj128EEEEELb1ELb0ELb1EEEvNS_9FwdParamsE --------------------------
	.section	.nv.info._ZN10layer_norm31ln_parallel_residual_fwd_kernelINS_13Kernel_traitsIf13__nv_bfloat16S2_S2_fjLj4096ELj1ELj1ELj4ELj16ENS_18Kernel_traits_baseILj4096EfS2_S2_S2_fjLj128EEEEELb1ELb0ELb1EEEvNS_9FwdParamsE,"",@"SHT_CUDA_INFO"
	.sectionflags	@""
	.align	4


	//----- nvinfo : EIATTR_CUDA_API_VERSION
	.align		4
        /*0000*/ 	.byte	0x04, 0x37
        /*0002*/ 	.short	(.L_860 - .L_859)
.L_859:
        /*0004*/ 	.word	0x00000082


	//----- nvinfo : EIATTR_KPARAM_INFO
	.align		4
.L_860:
        /*0008*/ 	.byte	0x04, 0x17
        /*000a*/ 	.short	(.L_862 - .L_861)
.L_861:
        /*000c*/ 	.word	0x00000000
        /*0010*/ 	.short	0x0000
        /*0012*/ 	.short	0x0000
        /*0014*/ 	.byte	0x00, 0xf0, 0xa1, 0x03


	//----- nvinfo : EIATTR_SPARSE_MMA_MASK
	.align		4
.L_862:
        /*0018*/ 	.byte	0x03, 0x50
        /*001a*/ 	.short	0x0000


	//----- nvinfo : EIATTR_MAXREG_COUNT
	.align		4
        /*001c*/ 	.byte	0x03, 0x1b
        /*001e*/ 	.short	0x00ff


	//----- nvinfo : EIATTR_NUM_BARRIERS
	.align		4
        /*0020*/ 	.byte	0x02, 0x4c
        /*0022*/ 	.byte	0x01
	.zero		1


	//----- nvinfo : EIATTR_MERCURY_ISA_VERSION
	.align		4
        /*0024*/ 	.byte	0x03, 0x5f
        /*0026*/ 	.short	0x0101


	//----- nvinfo : EIATTR_COOP_GROUP_MASK_REGIDS
	.align		4
        /*0028*/ 	.byte	0x04, 0x29
        /*002a*/ 	.short	(.L_864 - .L_863)


	//   ....[0]....
.L_863:
        /*002c*/ 	.word	0xffffffff


	//   ....[1]....
        /*0030*/ 	.word	0xffffffff


	//   ....[2]....
        /*0034*/ 	.word	0xffffffff


	//   ....[3]....
        /*0038*/ 	.word	0xffffffff


	//   ....[4]....
        /*003c*/ 	.word	0xffffffff


	//   ....[5]....
        /*0040*/ 	.word	0xffffffff


	//   ....[6]....
        /*0044*/ 	.word	0xffffffff


	//   ....[7]....
        /*0048*/ 	.word	0xffffffff


	//   ....[8]....
        /*004c*/ 	.word	0xffffffff


	//   ....[9]....
        /*0050*/ 	.word	0xffffffff


	//   ....[10]....
        /*0054*/ 	.word	0xffffffff


	//   ....[11]....
        /*0058*/ 	.word	0xffffffff


	//   ....[12]....
        /*005c*/ 	.word	0xffffffff


	//   ....[13]....
        /*0060*/ 	.word	0xffffffff


	//   ....[14]....
        /*0064*/ 	.word	0xffffffff


	//   ....[15]....
        /*0068*/ 	.word	0xffffffff


	//   ....[16]....
        /*006c*/ 	.word	0xffffffff


	//   ....[17]....
        /*0070*/ 	.word	0xffffffff


	//----- nvinfo : EIATTR_COOP_GROUP_INSTR_OFFSETS
	.align		4
.L_864:
        /*0074*/ 	.byte	0x04, 0x28
        /*0076*/ 	.short	(.L_866 - .L_865)


	//   ....[0]....
.L_865:
        /*0078*/ 	.word	0x0001fba0


	//   ....[1]....
        /*007c*/ 	.word	0x0001fbc0


	//   ....[2]....
        /*0080*/ 	.word	0x0001fbe0


	//   ....[3]....
        /*0084*/ 	.word	0x0001fc00


	//   ....[4]....
        /*0088*/ 	.word	0x0001fc20


	//   ....[5]....
        /*008c*/ 	.word	0x00020050


	//   ....[6]....
        /*0090*/ 	.word	0x00020070


	//   ....[7]....
        /*0094*/ 	.word	0x000200a0


	//   ....[8]....
        /*0098*/ 	.word	0x000200c0


	//   ....[9]....
        /*009c*/ 	.word	0x00020100


	//   ....[10]....
        /*00a0*/ 	.word	0x00020180


	//   ....[11]....
        /*00a4*/ 	.word	0x000201e0


	//   ....[12]....
        /*00a8*/ 	.word	0x00020210


	//   ....[13]....
        /*00ac*/ 	.word	0x00020240


	//   ....[14]....
        /*00b0*/ 	.word	0x000202d0


	//   ....[15]....
        /*00b4*/ 	.word	0x00020300


	//   ....[16]....
        /*00b8*/ 	.word	0x000203a0


	//   ....[17]....
        /*00bc*/ 	.word	0x000203c0


	//----- nvinfo : EIATTR_VRC_CTA_INIT_COUNT
	.align		4
.L_866:
        /*00c0*/ 	.byte	0x02, 0x4a
	.zero		1
	.zero		1


	//----- nvinfo : EIATTR_EXIT_INSTR_OFFSETS
	.align		4
        /*00c4*/ 	.byte	0x04, 0x1c
        /*00c6*/ 	.short	(.L_868 - .L_867)


	//   ....[0]....
.L_867:
        /*00c8*/ 	.word	0x00000e30


	//   ....[1]....
        /*00cc*/ 	.word	0x00020ff0


	//----- nvinfo : EIATTR_MAX_THREADS
	.align		4
.L_868:
        /*00d0*/ 	.byte	0x04, 0x05
        /*00d2*/ 	.short	(.L_870 - .L_869)
.L_869:
        /*00d4*/ 	.word	0x00000080
        /*00d8*/ 	.word	0x00000001
        /*00dc*/ 	.word	0x00000001


	//----- nvinfo : EIATTR_CBANK_PARAM_SIZE
	.align		4
.L_870:
        /*00e0*/ 	.byte	0x03, 0x19
        /*00e2*/ 	.short	0x00e8


	//----- nvinfo : EIATTR_PARAM_CBANK
	.align		4
        /*00e4*/ 	.byte	0x04, 0x0a
        /*00e6*/ 	.short	(.L_872 - .L_871)
	.align		4
.L_871:
        /*00e8*/ 	.word	index@(.nv.constant0._ZN10layer_norm31ln_parallel_residual_fwd_kernelINS_13Kernel_traitsIf13__nv_bfloat16S2_S2_fjLj4096ELj1ELj1ELj4ELj16ENS_18Kernel_traits_baseILj4096EfS2_S2_S2_fjLj128EEEEELb1ELb0ELb1EEEvNS_9FwdParamsE)
        /*00ec*/ 	.short	0x0380
        /*00ee*/ 	.short	0x00e8


	//----- nvinfo : EIATTR_SW_WAR
	.align		4
.L_872:
        /*00f0*/ 	.byte	0x04, 0x36
        /*00f2*/ 	.short	(.L_874 - .L_873)
.L_873:
        /*00f4*/ 	.word	0x00000008
.L_874:


//--------------------- .nv.info._ZN10layer_norm31ln_parallel_residual_fwd_kernelINS_13Kernel_traitsIf13__nv_bfloat16S2_S2_fjLj4096ELj1ELj1ELj4ELj16ENS_18Kernel_traits_baseILj4096EfS2_S2_S2_fjLj128EEEEELb1ELb1ELb0EEEvNS_9FwdParamsE --------------------------
	.section	.nv.info._ZN10layer_norm31ln_parallel_residual_fwd_kernelINS_13Kernel_traitsIf13__nv_bfloat16S2_S2_fjLj4096ELj1ELj1ELj4ELj16ENS_18Kernel_traits_baseILj4096EfS2_S2_S2_fjLj128EEEEELb1ELb1ELb0EEEvNS_9FwdParamsE,"",@"SHT_CUDA_INFO"
	.sectionflags	@""
	.align	4


	//----- nvinfo : EIATTR_CUDA_API_VERSION
	.align		4
        /*0000*/ 	.byte	0x04, 0x37
        /*0002*/ 	.short	(.L_876 - .L_875)
.L_875:
        /*0004*/ 	.word	0x00000082


	//----- nvinfo : EIATTR_KPARAM_INFO
	.align		4
.L_876:
        /*0008*/ 	.byte	0x04, 0x17
        /*000a*/ 	.short	(.L_878 - .L_877)
.L_877:
        /*000c*/ 	.word	0x00000000
        /*0010*/ 	.short	0x0000
        /*0012*/ 	.short	0x0000
        /*0014*/ 	.byte	0x00, 0xf0, 0xa1, 0x03


	//----- nvinfo : EIATTR_SPARSE_MMA_MASK
	.align		4
.L_878:
        /*0018*/ 	.byte	0x03, 0x50
        /*001a*/ 	.short	0x0000


	//----- nvinfo : EIATTR_MAXREG_COUNT
	.align		4
        /*001c*/ 	.byte	0x03, 0x1b
        /*001e*/ 	.short	0x00ff


	//----- nvinfo : EIATTR_NUM_BARRIERS
	.align		4
        /*0020*/ 	.byte	0x02, 0x4c
        /*0022*/ 	.byte	0x01
	.zero		1


	//----- nvinfo : EIATTR_MERCURY_ISA_VERSION
	.align		4
        /*0024*/ 	.byte	0x03, 0x5f
        /*0026*/ 	.short	0x0101


	//----- nvinfo : EIATTR_COOP_GROUP_MASK_REGIDS
	.align		4
        /*0028*/ 	.byte	0x04, 0x29
        /*002a*/ 	.short	(.L_880 - .L_879)


	//   ....[0]....
.L_879:
        /*002c*/ 	.word	0xffffffff


	//   ....[1]....
        /*0030*/ 	.word	0xffffffff


	//   ....[2]....
        /*0034*/ 	.word	0xffffffff


	//   ....[3]....
        /*0038*/ 	.word	0xffffffff


	//   ....[4]....
        /*003c*/ 	.word	0xffffffff


	//   ....[5]....
        /*0040*/ 	.word	0xffffffff


	//   ....[6]....
        /*0044*/ 	.word	0xffffffff


	//   ....[7]....
        /*0048*/ 	.word	0xffffffff


	//   ....[8]....
        /*004c*/ 	.word	0xffffffff


	//   ....[9]....
        /*0050*/ 	.word	0xffffffff


	//   ....[10]....
        /*0054*/ 	.word	0xffffffff


	//   ....[11]....
        /*0058*/ 	.word	0xffffffff


	//   ....[12]....
        /*005c*/ 	.word	0xffffffff


	//   ....[13]....
        /*0060*/ 	.word	0xffffffff


	//   ....[14]....
        /*0064*/ 	.word	0xffffffff


	//   ....[15]....
        /*0068*/ 	.word	0xffffffff


	//   ....[16]....
        /*006c*/ 	.word	0xffffffff


	//   ....[17]....
        /*0070*/ 	.word	0xffffffff


	//----- nvinfo : EIATTR_COOP_GROUP_INSTR_OFFSETS
	.align		4
.L_880:
        /*0074*/ 	.byte	0x04, 0x28
        /*0076*/ 	.short	(.L_882 - .L_881)


	//   ....[0]....
.L_881:
        /*0078*/ 	.word	0x00021480


	//   ....[1]....
        /*007c*/ 	.word	0x000214a0


	//   ....[2]....
        /*0080*/ 	.word	0x000214c0


	//   ....[3]....
        /*0084*/ 	.word	0x000214e0


	//   ....[4]....
        /*0088*/ 	.word	0x00021500


	//   ....[5]....
        /*008c*/ 	.word	0x00021940


	//   ....[6]....
        /*0090*/ 	.word	0x00021960


	//   ....[7]....
        /*0094*/ 	.word	0x00021980


	//   ....[8]....
        /*0098*/ 	.word	0x000219b0


	//   ....[9]....
        /*009c*/ 	.word	0x000219e0


	//   ....[10]....
        /*00a0*/ 	.word	0x00021ac0


	//   ....[11]....
        /*00a4*/ 	.word	0x00021b30


	//   ....[12]....
        /*00a8*/ 	.word	0x00021b70


	//   ....[13]....
        /*00ac*/ 	.word	0x00021b90


	//   ....[14]....
        /*00b0*/ 	.word	0x00021c20


	//   ....[15]....
        /*00b4*/ 	.word	0x00021c50


	//   ....[16]....
        /*00b8*/ 	.word	0x00021cf0


	//   ....[17]....
        /*00bc*/ 	.word	0x00021d20


	//----- nvinfo : EIATTR_VRC_CTA_INIT_COUNT
	.align		4
.L_882:
        /*00c0*/ 	.byte	0x02, 0x4a
	.zero		1
	.zero		1


	//----- nvinfo : EIATTR_EXIT_INSTR_OFFSETS
	.align		4
        /*00c4*/ 	.byte	0x04, 0x1c
        /*00c6*/ 	.short	(.L_884 - .L_883)


	//   ....[0]....
.L_883:
        /*00c8*/ 	.word	0x000008e0


	//   ....[1]....
        /*00cc*/ 	.word	0x00022700


	//----- nvinfo : EIATTR_MAX_THREADS
	.align		4
.L_884:
        /*00d0*/ 	.byte	0x04, 0x05
        /*00d2*/ 	.short	(.L_886 - .L_885)
.L_885:
        /*00d4*/ 	.word	0x00000080
        /*00d8*/ 	.word	0x00000001
        /*00dc*/ 	.word	0x00000001


	//----- nvinfo : EIATTR_CRS_STACK_SIZE
	.align		4
.L_886:
        /*00e0*/ 	.byte	0x04, 0x1e
        /*00e2*/ 	.short	(.L_888 - .L_887)
.L_887:
        /*00e4*/ 	.word	0x00000000


	//----- nvinfo : EIATTR_CBANK_PARAM_SIZE
	.align		4
.L_888:
        /*00e8*/ 	.byte	0x03, 0x19
        /*00ea*/ 	.short	0x00e8


	//----- nvinfo : EIATTR_PARAM_CBANK
	.align		4
        /*00ec*/ 	.byte	0x04, 0x0a
        /*00ee*/ 	.short	(.L_890 - .L_889)
	.align		4
.L_889:
        /*00f0*/ 	.word	index@(.nv.constant0._ZN10layer_norm31ln_parallel_residual_fwd_kernelINS_13Kernel_traitsIf13__nv_bfloat16S2_S2_fjLj4096ELj1ELj1ELj4ELj16ENS_18Kernel_traits_baseILj4096EfS2_S2_S2_fjLj128EEEEELb1ELb1ELb0EEEvNS_9FwdParamsE)
        /*00f4*/ 	.short	0x0380
        /*00f6*/ 	.short	0x00e8


	//----- nvinfo : EIATTR_SW_WAR
	.align		4
.L_890:
        /*00f8*/ 	.byte	0x04, 0x36
        /*00fa*/ 	.short	(.L_892 - .L_891)
.L_891:
        /*00fc*/ 	.word	0x00000008
.L_892:


//--------------------- .nv.info._ZN10layer_norm31ln_parallel_residual_fwd_kernelINS_13Kernel_traitsIf13__nv_bfloat16S2_S2_fjLj4096ELj1ELj1ELj4ELj16ENS_18Kernel_traits_baseILj4096EfS2_S2_S2_fjLj128EEEEELb1ELb1ELb1EEEvNS_9FwdParamsE --------------------------
	.section	.nv.info._ZN10layer_norm31ln_parallel_residual_fwd_kernelINS_13Kernel_traitsIf13__nv_bfloat16S2_S2_fjLj4096ELj1ELj1ELj4ELj16ENS_18Kernel_traits_baseILj4096EfS2_S2_S2_fjLj128EEEEELb1ELb1ELb1EEEvNS_9FwdParamsE,"",@"SHT_CUDA_INFO"
	.sectionflags	@""
	.align	4


	//----- nvinfo : EIATTR_CUDA_API_VERSION
	.align		4
        /*0000*/ 	.byte	0x04, 0x37
        /*0002*/ 	.short	(.L_894 - .L_893)
.L_893:
        /*0004*/ 	.word	0x00000082


	//----- nvinfo : EIATTR_KPARAM_INFO
	.align		4
.L_894:
        /*0008*/ 	.byte	0x04, 0x17
        /*000a*/ 	.short	(.L_896 - .L_895)
.L_895:
        /*000c*/ 	.word	0x00000000
        /*0010*/ 	.short	0x0000
        /*0012*/ 	.short	0x0000
        /*0014*/ 	.byte	0x00, 0xf0, 0xa1, 0x03


	//----- nvinfo : EIATTR_SPARSE_MMA_MASK
	.align		4
.L_896:
        /*0018*/ 	.byte	0x03, 0x50
        /*001a*/ 	.short	0x0000


	//----- nvinfo : EIATTR_MAXREG_COUNT
	.align		4
        /*001c*/ 	.byte	0x03, 0x1b
        /*001e*/ 	.short	0x00ff


	//----- nvinfo : EIATTR_NUM_BARRIERS
	.align		4
        /*0020*/ 	.byte	0x02, 0x4c
        /*0022*/ 	.byte	0x01
	.zero		1


	//----- nvinfo : EIATTR_MERCURY_ISA_VERSION
	.align		4
        /*0024*/ 	.byte	0x03, 0x5f
        /*0026*/ 	.short	0x0101


	//----- nvinfo : EIATTR_COOP_GROUP_MASK_REGIDS
	.align		4
        /*0028*/ 	.byte	0x04, 0x29
        /*002a*/ 	.short	(.L_898 - .L_897)


	//   ....[0]....
.L_897:
        /*002c*/ 	.word	0xffffffff


	//   ....[1]....
        /*0030*/ 	.word	0xffffffff


	//   ....[2]....
        /*0034*/ 	.word	0xffffffff


	//   ....[3]....
        /*0038*/ 	.word	0xffffffff


	//   ....[4]....
        /*003c*/ 	.word	0xffffffff


	//   ....[5]....
        /*0040*/ 	.word	0xffffffff


	//   ....[6]....
        /*0044*/ 	.word	0xffffffff


	//   ....[7]....
        /*0048*/ 	.word	0xffffffff


	//   ....[8]....
        /*004c*/ 	.word	0xffffffff


	//   ....[9]....
        /*0050*/ 	.word	0xffffffff


	//   ....[10]....
        /*0054*/ 	.word	0xffffffff


	//   ....[11]....
        /*0058*/ 	.word	0xffffffff


	//   ....[12]....
        /*005c*/ 	.word	0xffffffff


	//   ....[13]....
        /*0060*/ 	.word	0xffffffff


	//   ....[14]....
        /*0064*/ 	.word	0xffffffff


	//   ....[15]....
        /*0068*/ 	.word	0xffffffff


	//   ....[16]....
        /*006c*/ 	.word	0xffffffff


	//   ....[17]....
        /*0070*/ 	.word	0xffffffff


	//----- nvinfo : EIATTR_COOP_GROUP_INSTR_OFFSETS
	.align		4
.L_898:
        /*0074*/ 	.byte	0x04, 0x28
        /*0076*/ 	.short	(.L_900 - .L_899)


	//   ....[0]....
.L_899:
        /*0078*/ 	.word	0x0001f200


	//   ....[1]....
        /*007c*/ 	.word	0x0001f220


	//   ....[2]....
        /*0080*/ 	.word	0x0001f240


	//   ....[3]....
        /*0084*/ 	.word	0x0001f260


	//   ....[4]....
        /*0088*/ 	.word	0x0001f280


	//   ....[5]....
        /*008c*/ 	.word	0x0001f6c0


	//   ....[6]....
        /*0090*/ 	.word	0x0001f6e0


	//   ....[7]....
        /*0094*/ 	.word	0x0001f700


	//   ....[8]....
        /*0098*/ 	.word	0x0001f730


	//   ....[9]....
        /*009c*/ 	.word	0x0001f760


	//   ....[10]....
        /*00a0*/ 	.word	0x0001f820


	//   ....[11]....
        /*00a4*/ 	.word	0x0001f890


	//   ....[12]....
        /*00a8*/ 	.word	0x0001f8d0


	//   ....[13]....
        /*00ac*/ 	.word	0x0001f8f0


	//   ....[14]....
        /*00b0*/ 	.word	0x0001f980


	//   ....[15]....
        /*00b4*/ 	.word	0x0001f9b0


	//   ....[16]....
        /*00b8*/ 	.word	0x0001fa50


	//   ....[17]....
        /*00bc*/ 	.word	0x0001fa80


	//----- nvinfo : EIATTR_VRC_CTA_INIT_COUNT
	.align		4
.L_900:
        /*00c0*/ 	.byte	0x02, 0x4a
	.zero		1
	.zero		1


	//----- nvinfo : EIATTR_EXIT_INSTR_OFFSETS
	.align		4
        /*00c4*/ 	.byte	0x04, 0x1c
        /*00c6*/ 	.short	(.L_902 - .L_901)


	//   ....[0]....
.L_901:
        /*00c8*/ 	.word	0x00000600


	//   ....[1]....
        /*00cc*/ 	.word	0x00020310


	//----- nvinfo : EIATTR_MAX_THREADS
	.align		4
.L_902:
        /*00d0*/ 	.byte	0x04, 0x05
        /*00d2*/ 	.short	(.L_904 - .L_903)
.L_903:
        /*00d4*/ 	.word	0x00000080
        /*00d8*/ 	.word	0x00000001
        /*00dc*/ 	.word	0x00000001


	//----- nvinfo : EIATTR_CBANK_PARAM_SIZE
	.align		4
.L_904:
        /*00e0*/ 	.byte	0x03, 0x19
        /*00e2*/ 	.short	0x00e8


	//----- nvinfo : EIATTR_PARAM_CBANK
	.align		4
        /*00e4*/ 	.byte	0x04, 0x0a
        /*00e6*/ 	.short	(.L_906 - .L_905)
	.align		4
.L_905:
        /*00e8*/ 	.word	index@(.nv.constant0._ZN10layer_norm31ln_parallel_residual_fwd_kernelINS_13Kernel_traitsIf13__nv_bfloat16S2_S2_fjLj4096ELj1ELj1ELj4ELj16ENS_18Kernel_traits_baseILj4096EfS2_S2_S2_fjLj128EEEEELb1ELb1ELb1EEEvNS_9FwdParamsE)
        /*00ec*/ 	.short	0x0380
        /*00ee*/ 	.short	0x00e8


	//----- nvinfo : EIATTR_SW_WAR
	.align		4
.L_906:
        /*00f0*/ 	.byte	0x04, 0x36
        /*00f2*/ 	.short	(.L_908 - .L_907)
.L_907:
        /*00f4*/ 	.word	0x00000008
.L_908:


//--------------------- .nv.info._ZN10layer_norm31ln_parallel_residual_fwd_kernelINS_13Kernel_traitsI13__nv_bfloat16S2_fS2_fjLj4096ELj1ELj1ELj4ELj16ENS_18Kernel_traits_baseILj4096ES2_S2_fS2_fjLj128EEEEELb0ELb0ELb0EEEvNS_9FwdParamsE --------------------------
	.section	.nv.info._ZN10layer_norm31ln_parallel_residual_fwd_kernelINS_13Kernel_traitsI13__nv_bfloat16S2_fS2_fjLj4096ELj1ELj1ELj4ELj16ENS_18Kernel_traits_baseILj4096ES2_S2_fS2_fjLj128EEEEELb0ELb0ELb0EEEvNS_9FwdParamsE,"",@"SHT_CUDA_INFO"
	.sectionflags	@""
	.align	4


	//----- nvinfo : EIATTR_CUDA_API_VERSION
	.align		4
        /*0000*/ 	.byte	0x04, 0x37
        /*0002*/ 	.short	(.L_910 - .L_909)
.L_909:
        /*0004*/ 	.word	0x00000082


	//----- nvinfo : EIATTR_KPARAM_INFO
	.align		4
.L_910:
        /*0008*/ 	.byte	0x04, 0x17
        /*000a*/ 	.short	(.L_912 - .L_911)
.L_911:
        /*000c*/ 	.word	0x00000000
        /*0010*/ 	.short	0x0000
        /*0012*/ 	.short	0x0000
        /*0014*/ 	.byte	0x00, 0xf0, 0xa1, 0x03


	//----- nvinfo : EIATTR_SPARSE_MMA_MASK
	.align		4
.L_912:
        /*0018*/ 	.byte	0x03, 0x50
        /*001a*/ 	.short	0x0000


	//----- nvinfo : EIATTR_MAXREG_COUNT
	.align		4
        /*001c*/ 	.byte	0x03, 0x1b
        /*001e*/ 	.short	0x00ff


	//----- nvinfo : EIATTR_NUM_BARRIERS
	.align		4
        /*0020*/ 	.byte	0x02, 0x4c
        /*0022*/ 	.byte	0x01
	.zero		1


	//----- nvinfo : EIATTR_MERCURY_ISA_VERSION
	.align		4
        /*0024*/ 	.byte	0x03, 0x5f
        /*0026*/ 	.short	0x0101


	//----- nvinfo : EIATTR_COOP_GROUP_MASK_REGIDS
	.align		4
        /*0028*/ 	.byte	0x04, 0x29
        /*002a*/ 	.short	(.L_914 - .L_913)


	//   ....[0]....
.L_913:
        /*002c*/ 	.word	0xffffffff


	//   ....[1]....
        /*0030*/ 	.word	0xffffffff


	//   ....[2]....
        /*0034*/ 	.word	0xffffffff


	//   ....[3]....
        /*0038*/ 	.word	0xffffffff


	//   ....[4]....
        /*003c*/ 	.word	0xffffffff


	//   ....[5]....
        /*0040*/ 	.word	0xffffffff


	//   ....[6]....
        /*0044*/ 	.word	0xffffffff


	//   ....[7]....
        /*0048*/ 	.word	0xffffffff


	//   ....[8]....
        /*004c*/ 	.word	0xffffffff


	//   ....[9]....
        /*0050*/ 	.word	0xffffffff


	//   ....[10]....
        /*0054*/ 	.word	0xffffffff


	//   ....[11]....
        /*0058*/ 	.word	0xffffffff


	//   ....[12]....
        /*005c*/ 	.word	0xffffffff


	//   ....[13]....
        /*0060*/ 	.word	0xffffffff


	//   ....[14]....
        /*0064*/ 	.word	0xffffffff


	//   ....[15]....
        /*0068*/ 	.word	0xffffffff


	//   ....[16]....
        /*006c*/ 	.word	0xffffffff


	//   ....[17]....
        /*0070*/ 	.word	0xffffffff


	//----- nvinfo : EIATTR_COOP_GROUP_INSTR_OFFSETS
	.align		4
.L_914:
        /*0074*/ 	.byte	0x04, 0x28
        /*0076*/ 	.short	(.L_916 - .L_915)


	//   ....[0]....
.L_915:
        /*0078*/ 	.word	0x00003a20


	//   ....[1]....
        /*007c*/ 	.word	0x00003a40


	//   ....[2]....
        /*0080*/ 	.word	0x00003a60


	//   ....[3]....
        /*0084*/ 	.word	0x00003a80


	//   ....[4]....
        /*0088*/ 	.word	0x00003aa0


	//   ....[5]....
        /*008c*/ 	.word	0x00003f20


	//   ....[6]....
        /*0090*/ 	.word	0x00003f40


	//   ....[7]....
        /*0094*/ 	.word	0x00003f60


	//   ....[8]....
        /*0098*/ 	.word	0x00003f80


	//   ....[9]....
        /*009c*/ 	.word	0x00003fa0


	//   ....[10]....
        /*00a0*/ 	.word	0x00004120


	//   ....[11]....
        /*00a4*/ 	.word	0x00004160


	//   ....[12]....
        /*00a8*/ 	.word	0x00004170


	//   ....[13]....
        /*00ac*/ 	.word	0x000041b0


	//   ....[14]....
        /*00b0*/ 	.word	0x00004290


	//   ....[15]....
        /*00b4*/ 	.word	0x000042c0


	//   ....[16]....
        /*00b8*/ 	.word	0x00004370


	//   ....[17]....
        /*00bc*/ 	.word	0x000043a0


	//----- nvinfo : EIATTR_VRC_CTA_INIT_COUNT
	.align		4
.L_916:
        /*00c0*/ 	.byte	0x02, 0x4a
	.zero		1
	.zero		1


	//----- nvinfo : EIATTR_EXIT_INSTR_OFFSETS
	.align		4
        /*00c4*/ 	.byte	0x04, 0x1c
        /*00c6*/ 	.short	(.L_918 - .L_917)


	//   ....[0]....
.L_917:
        /*00c8*/ 	.word	0x00001090


	//   ....[1]....
        /*00cc*/ 	.word	0x00005900


	//----- nvinfo : EIATTR_MAX_THREADS
	.align		4
.L_918:
        /*00d0*/ 	.byte	0x04, 0x05
        /*00d2*/ 	.short	(.L_920 - .L_919)
.L_919:
        /*00d4*/ 	.word	0x00000080
        /*00d8*/ 	.word	0x00000001
        /*00dc*/ 	.word	0x00000001


	//----- nvinfo : EIATTR_CRS_STACK_SIZE
	.align		4
.L_920:
        /*00e0*/ 	.byte	0x04, 0x1e
        /*00e2*/ 	.short	(.L_922 - .L_921)
.L_921:
        /*00e4*/ 	.word	0x00000000


	//----- nvinfo : EIATTR_CBANK_PARAM_SIZE
	.align		4
.L_922:
        /*00e8*/ 	.byte	0x03, 0x19
        /*00ea*/ 	.short	0x00e8


	//----- nvinfo : EIATTR_PARAM_CBANK
	.align		4
        /*00ec*/ 	.byte	0x04, 0x0a
        /*00ee*/ 	.short	(.L_924 - .L_923)
	.align		4
.L_923:
        /*00f0*/ 	.word	index@(.nv.constant0._ZN10layer_norm31ln_parallel_residual_fwd_kernelINS_13Kernel_traitsI13__nv_bfloat16S2_fS2_fjLj4096ELj1ELj1ELj4ELj16ENS_18Kernel_traits_baseILj4096ES2_S2_fS2_fjLj128EEEEELb0ELb0ELb0EEEvNS_9FwdParamsE)
        /*00f4*/ 	.short	0x0380
        /*00f6*/ 	.short	0x00e8


	//----- nvinfo : EIATTR_SW_WAR
	.align		4
.L_924:
        /*00f8*/ 	.byte	0x04, 0x36
        /*00fa*/ 	.short	(.L_926 - .L_925)
.L_925:
        /*00fc*/ 	.word	0x00000008
.L_926:


//--------------------- .nv.info._ZN10layer_norm31ln_parallel_residual_fwd_kernelINS_13Kernel_traitsI13__nv_bfloat16S2_fS2_fjLj4096ELj1ELj1ELj4ELj16ENS_18Kernel_traits_baseILj4096ES2_S2_fS2_fjLj128EEEEELb0ELb0ELb1EEEvNS_9FwdParamsE --------------------------
	.section	.nv.info._ZN10layer_norm31ln_parallel_residual_fwd_kernelINS_13Kernel_traitsI13__nv_bfloat16S2_fS2_fjLj4096ELj1ELj1ELj4ELj16ENS_18Kernel_traits_baseILj4096ES2_S2_fS2_fjLj128EEEEELb0ELb0ELb1EEEvNS_9FwdParamsE,"",@"SHT_CUDA_INFO"
	.sectionflags	@""
	.align	4


	//----- nvinfo : EIATTR_CUDA_API_VERSION
	.align		4
        /*0000*/ 	.byte	0x04, 0x37
        /*0002*/ 	.short	(.L_928 - .L_927)
.L_927:
        /*0004*/ 	.word	0x00000082


	//----- nvinfo : EIATTR_KPARAM_INFO
	.align		4
.L_928:
        /*0008*/ 	.byte	0x04, 0x17
        /*000a*/ 	.short	(.L_930 - .L_929)
.L_929:
        /*000c*/ 	.word	0x00000000
        /*0010*/ 	.short	0x0000
        /*0012*/ 	.short	0x0000
        /*0014*/ 	.byte	0x00, 0xf0, 0xa1, 0x03


	//----- nvinfo : EIATTR_SPARSE_MMA_MASK
	.align		4
.L_930:
        /*0018*/ 	.byte	0x03, 0x50
        /*001a*/ 	.short	0x0000


	//----- nvinfo : EIATTR_MAXREG_COUNT
	.align		4
        /*001c*/ 	.byte	0x03, 0x1b
        /*001e*/ 	.short	0x00ff


	//----- nvinfo : EIATTR_NUM_BARRIERS
	.align		4
        /*0020*/ 	.byte	0x02, 0x4c
        /*0022*/ 	.byte	0x01
	.zero		1


	//----- nvinfo : EIATTR_MERCURY_ISA_VERSION
	.align		4
        /*0024*/ 	.byte	0x03, 0x5f
        /*0026*/ 	.short	0x0101


	//----- nvinfo : EIATTR_COOP_GROUP_MASK_REGIDS
	.align		4
        /*0028*/ 	.byte	0x04, 0x29
        /*002a*/ 	.short	(.L_932 - .L_931)


	//   ....[0]....
.L_931:
        /*002c*/ 	.word	0xffffffff


	//   ....[1]....
        /*0030*/ 	.word	0xffffffff


	//   ....[2]....
        /*0034*/ 	.word	0xffffffff


	//   ....[3]....
        /*0038*/ 	.word	0xffffffff


	//   ....[4]....
        /*003c*/ 	.word	0xffffffff


	//   ....[5]....
        /*0040*/ 	.word	0xffffffff


	//   ....[6]....
        /*0044*/ 	.word	0xffffffff


	//   ....[7]....
        /*0048*/ 	.word	0xffffffff


	//   ....[8]....
        /*004c*/ 	.word	0xffffffff


	//   ....[9]....
        /*0050*/ 	.word	0xffffffff


	//   ....[10]....
        /*0054*/ 	.word	0xffffffff


	//   ....[11]....
        /*0058*/ 	.word	0xffffffff


	//   ....[12]....
        /*005c*/ 	.word	0xffffffff


	//   ....[13]....
        /*0060*/ 	.word	0xffffffff


	//   ....[14]....
        /*0064*/ 	.word	0xffffffff


	//   ....[15]....
        /*0068*/ 	.word	0xffffffff


	//   ....[16]....
        /*006c*/ 	.word	0xffffffff


	//   ....[17]....
        /*0070*/ 	.word	0xffffffff


	//----- nvinfo : EIATTR_COOP_GROUP_INSTR_OFFSETS
	.align		4
.L_932:
        /*0074*/ 	.byte	0x04, 0x28
        /*0076*/ 	.short	(.L_934 - .L_933)


	//   ....[0]....
.L_933:
        /*0078*/ 	.word	0x00002e50


	//   ....[1]....
        /*007c*/ 	.word	0x00002e70


	//   ....[2]....
        /*0080*/ 	.word	0x00002e90


	//   ....[3]....
        /*0084*/ 	.word	0x00002eb0


	//   ....[4]....
        /*0088*/ 	.word	0x00002ed0


	//   ....[5]....
        /*008c*/ 	.word	0x00003300


	//   ....[6]....
        /*0090*/ 	.word	0x00003320


	//   ....[7]....
        /*0094*/ 	.word	0x00003350


	//   ....[8]....
        /*0098*/ 	.word	0x00003380


	//   ....[9]....
        /*009c*/ 	.word	0x000033a0


	//   ....[10]....
        /*00a0*/ 	.word	0x00003550


	//   ....[11]....
        /*00a4*/ 	.word	0x00003590


	//   ....[12]....
        /*00a8*/ 	.word	0x000035d0


	//   ....[13]....
        /*00ac*/ 	.word	0x000036c0


	//   ....[14]....
        /*00b0*/ 	.word	0x00003790


	//   ....[15]....
        /*00b4*/ 	.word	0x000037c0


	//   ....[16]....
        /*00b8*/ 	.word	0x00003860


	//   ....[17]....
        /*00bc*/ 	.word	0x000038b0


	//----- nvinfo : EIATTR_VRC_CTA_INIT_COUNT
	.align		4
.L_934:
        /*00c0*/ 	.byte	0x02, 0x4a
	.zero		1
	.zero		1


	//----- nvinfo : EIATTR_EXIT_INSTR_OFFSETS
	.align		4
        /*00c4*/ 	.byte	0x04, 0x1c
        /*00c6*/ 	.short	(.L_936 - .L_935)


	//   ....[0]....
.L_935:
        /*00c8*/ 	.word	0x000007e0


	//   ....[1]....
        /*00cc*/ 	.word	0x00004be0


	//----- nvinfo : EIATTR_MAX_THREADS
	.align		4
.L_936:
        /*00d0*/ 	.byte	0x04, 0x05
        /*00d2*/ 	.short	(.L_938 - .L_937)
.L_937:
        /*00d4*/ 	.word	0x00000080
        /*00d8*/ 	.word	0x00000001
        /*00dc*/ 	.word	0x00000001


	//----- nvinfo : EIATTR_CRS_STACK_SIZE
	.align		4
.L_938:
        /*00e0*/ 	.byte	0x04, 0x1e
        /*00e2*/ 	.short	(.L_940 - .L_939)
.L_939:
        /*00e4*/ 	.word	0x00000000


	//----- nvinfo : EIATTR_CBANK_PARAM_SIZE
	.align		4
.L_940:
        /*00e8*/ 	.byte	0x03, 0x19
        /*00ea*/ 	.short	0x00e8


	//----- nvinfo : EIATTR_PARAM_CBANK
	.align		4
        /*00ec*/ 	.byte	0x04, 0x0a
        /*00ee*/ 	.short	(.L_942 - .L_941)
	.align		4
.L_941:
        /*00f0*/ 	.word	index@(.nv.constant0._ZN10layer_norm31ln_parallel_residual_fwd_kernelINS_13Kernel_traitsI13__nv_bfloat16S2_fS2_fjLj4096ELj1ELj1ELj4ELj16ENS_18Kernel_traits_baseILj4096ES2_S2_fS2_fjLj128EEEEELb0ELb0ELb1EEEvNS_9FwdParamsE)
        /*00f4*/ 	.short	0x0380
        /*00f6*/ 	.short	0x00e8


	//----- nvinfo : EIATTR_SW_WAR
	.align		4
.L_942:
        /*00f8*/ 	.byte	0x04, 0x36
        /*00fa*/ 	.short	(.L_944 - .L_943)
.L_943:
        /*00fc*/ 	.word	0x00000008
.L_944:


//--------------------- .nv.info._ZN10layer_norm31ln_parallel_residual_fwd_kernelINS_13Kernel_traitsI13__nv_bfloat16S2_fS2_fjLj4096ELj1ELj1ELj4ELj16ENS_18Kernel_traits_baseILj4096ES2_S2_fS2_fjLj128EEEEELb0ELb1ELb0EEEvNS_9FwdParamsE --------------------------
	.section	.nv.info._ZN10layer_norm31ln_parallel_residual_fwd_kernelINS_13Kernel_traitsI13__nv_bfloat16S2_fS2_fjLj4096ELj1ELj1ELj4ELj16ENS_18Kernel_traits_baseILj4096ES2_S2_fS2_fjLj128EEEEELb0ELb1ELb0EEEvNS_9FwdParamsE,"",@"SHT_CUDA_INFO"
	.sectionflags	@""
	.align	4


	//----- nvinfo : EIATTR_CUDA_API_VERSION
	.align		4
        /*0000*/ 	.byte	0x04, 0x37
        /*0002*/ 	.short	(.L_946 - .L_945)
.L_945:
        /*0004*/ 	.word	0x00000082


	//----- nvinfo : EIATTR_KPARAM_INFO
	.align		4
.L_946:
        /*0008*/ 	.byte	0x04, 0x17
        /*000a*/ 	.short	(.L_948 - .L_947)
.L_947:
        /*000c*/ 	.word	0x00000000
        /*0010*/ 	.short	0x0000
        /*0012*/ 	.short	0x0000
        /*0014*/ 	.byte	0x00, 0xf0, 0xa1, 0x03


	//----- nvinfo : EIATTR_SPARSE_MMA_MASK
	.align		4
.L_948:
        /*0018*/ 	.byte	0x03, 0x50
        /*001a*/ 	.short	0x0000


	//----- nvinfo : EIATTR_MAXREG_COUNT
	.align		4
        /*001c*/ 	.byte	0x03, 0x1b
        /*001e*/ 	.short	0x00ff


	//----- nvinfo : EIATTR_NUM_BARRIERS
	.align		4
        /*0020*/ 	.byte	0x02, 0x4c
        /*0022*/ 	.byte	0x01
	.zero		1


	//----- nvinfo : EIATTR_MERCURY_ISA_VERSION
	.align		4
        /*0024*/ 	.byte	0x03, 0x5f
        /*0026*/ 	.short	0x0101


	//----- nvinfo : EIATTR_COOP_GROUP_MASK_REGIDS
	.align		4
        /*0028*/ 	.byte	0x04, 0x29
        /*002a*/ 	.short	(.L_950 - .L_949)


	//   ....[0]....
.L_949:
        /*002c*/ 	.word	0xffffffff


	//   ....[1]....
        /*0030*/ 	.word	0xffffffff


	//   ....[2]....
        /*0034*/ 	.word	0xffffffff


	//   ....[3]....
        /*0038*/ 	.word	0xffffffff


	//   ....[4]....
        /*003c*/ 	.word	0xffffffff


	//   ....[5]....
        /*0040*/ 	.word	0xffffffff


	//   ....[6]....
        /*0044*/ 	.word	0xffffffff


	//   ....[7]....
        /*0048*/ 	.word	0xffffffff


	//   ....[8]....
        /*004c*/ 	.word	0xffffffff


	//   ....[9]....
        /*0050*/ 	.word	0xffffffff


	//   ....[10]....
        /*0054*/ 	.word	0xffffffff


	//   ....[11]....
        /*0058*/ 	.word	0xffffffff


	//   ....[12]....
        /*005c*/ 	.word	0xffffffff


	//   ....[13]....
        /*0060*/ 	.word	0xffffffff


	//   ....[14]....
        /*0064*/ 	.word	0xffffffff


	//   ....[15]....
        /*0068*/ 	.word	0xffffffff


	//   ....[16]....
        /*006c*/ 	.word	0xffffffff


	//   ....[17]....
        /*0070*/ 	.word	0xffffffff


	//----- nvinfo : EIATTR_COOP_GROUP_INSTR_OFFSETS
	.align		4
.L_950:
        /*0074*/ 	.byte	0x04, 0x28
        /*0076*/ 	.short	(.L_952 - .L_951)


	//   ....[0]....
.L_951:
        /*0078*/ 	.word	0x00002c50


	//   ....[1]....
        /*007c*/ 	.word	0x00002c70


	//   ....[2]....
        /*0080*/ 	.word	0x00002c90


	//   ....[3]....
        /*0084*/ 	.word	0x00002cb0


	//   ....[4]....
        /*0088*/ 	.word	0x00002cd0


	//   ....[5]....
        /*008c*/ 	.word	0x00003110


	//   ....[6]....
        /*0090*/ 	.word	0x00003130


	//   ....[7]....
        /*0094*/ 	.word	0x00003150


	//   ....[8]....
        /*0098*/ 	.word	0x00003180


	//   ....[9]....
        /*009c*/ 	.word	0x000031b0


	//   ....[10]....
        /*00a0*/ 	.word	0x00003360


	//   ....[11]....
        /*00a4*/ 	.word	0x000033a0


	//   ....[12]....
        /*00a8*/ 	.word	0x000033c0


	//   ....[13]....
        /*00ac*/ 	.word	0x00003460


	//   ....[14]....
        /*00b0*/ 	.word	0x000034b0


	//   ....[15]....
        /*00b4*/ 	.word	0x000034c0


	//   ....[16]....
        /*00b8*/ 	.word	0x00003590


	//   ....[17]....
        /*00bc*/ 	.word	0x000035c0


	//----- nvinfo : EIATTR_VRC_CTA_INIT_COUNT
	.align		4
.L_952:
        /*00c0*/ 	.byte	0x02, 0x4a
	.zero		1
	.zero		1


	//----- nvinfo : EIATTR_EXIT_INSTR_OFFSETS
	.align		4
        /*00c4*/ 	.byte	0x04, 0x1c
        /*00c6*/ 	.short	(.L_954 - .L_953)


	//   ....[0]....
.L_953:
        /*00c8*/ 	.word	0x00000540


	//   ....[1]....
        /*00cc*/ 	.word	0x000043e0


	//----- nvinfo : EIATTR_MAX_THREADS
	.align		4
.L_954:
        /*00d0*/ 	.byte	0x04, 0x05
        /*00d2*/ 	.short	(.L_956 - .L_955)
.L_955:
        /*00d4*/ 	.word	0x00000080
        /*00d8*/ 	.word	0x00000001
        /*00dc*/ 	.word	0x00000001


	//----- nvinfo : EIATTR_CRS_STACK_SIZE
	.align		4
.L_956:
        /*00e0*/ 	.byte	0x04, 0x1e
        /*00e2*/ 	.short	(.L_958 - .L_957)
.L_957:
        /*00e4*/ 	.word	0x00000000


	//----- nvinfo : EIATTR_CBANK_PARAM_SIZE
	.align		4
.L_958:
        /*00e8*/ 	.byte	0x03, 0x19
        /*00ea*/ 	.short	0x00e8


	//----- nvinfo : EIATTR_PARAM_CBANK
	.align		4
        /*00ec*/ 	.byte	0x04, 0x0a
        /*00ee*/ 	.short	(.L_960 - .L_959)
	.align		4
.L_959:
        /*00f0*/ 	.word	index@(.nv.constant0._ZN10layer_norm31ln_parallel_residual_fwd_kernelINS_13Kernel_traitsI13__nv_bfloat16S2_fS2_fjLj4096ELj1ELj1ELj4ELj16ENS_18Kernel_traits_baseILj4096ES2_S2_fS2_fjLj128EEEEELb0ELb1ELb0EEEvNS_9FwdParamsE)
        /*00f4*/ 	.short	0x0380
        /*00f6*/ 	.short	0x00e8


	//----- nvinfo : EIATTR_SW_WAR
	.align		4
.L_960:
        /*00f8*/ 	.byte	0x04, 0x36
        /*00fa*/ 	.short	(.L_962 - .L_961)
.L_961:
        /*00fc*/ 	.word	0x00000008
.L_962:


//--------------------- .nv.info._ZN10layer_norm31ln_parallel_residual_fwd_kernelINS_13Kernel_traitsI13__nv_bfloat16S2_fS2_fjLj4096ELj1ELj1ELj4ELj16ENS_18Kernel_traits_baseILj4096ES2_S2_fS2_fjLj128EEEEELb0ELb1ELb1EEEvNS_9FwdParamsE --------------------------
	.section	.nv.info._ZN10layer_norm31ln_parallel_residual_fwd_kernelINS_13Kernel_traitsI13__nv_bfloat16S2_fS2_fjLj4096ELj1ELj1ELj4ELj16ENS_18Kernel_traits_baseILj4096ES2_S2_fS2_fjLj128EEEEELb0ELb1ELb1EEEvNS_9FwdParamsE,"",@"SHT_CUDA_INFO"
	.sectionflags	@""
	.align	4


	//----- nvinfo : EIATTR_CUDA_API_VERSION
	.align		4
        /*0000*/ 	.byte	0x04, 0x37
        /*0002*/ 	.short	(.L_964 - .L_963)
.L_963:
        /*0004*/ 	.word	0x00000082


	//----- nvinfo : EIATTR_KPARAM_INFO
	.align		4
.L_964:
        /*0008*/ 	.byte	0x04, 0x17
        /*000a*/ 	.short	(.L_966 - .L_965)
.L_965:
        /*000c*/ 	.word	0x00000000
        /*0010*/ 	.short	0x0000
        /*0012*/ 	.short	0x0000
        /*0014*/ 	.byte	0x00, 0xf0, 0xa1, 0x03


	//----- nvinfo : EIATTR_SPARSE_MMA_MASK
	.align		4
.L_966:
        /*0018*/ 	.byte	0x03, 0x50
        /*001a*/ 	.short	0x0000


	//----- nvinfo : EIATTR_MAXREG_COUNT
	.align		4
        /*001c*/ 	.byte	0x03, 0x1b
        /*001e*/ 	.short	0x00ff


	//----- nvinfo : EIATTR_NUM_BARRIERS
	.align		4
        /*0020*/ 	.byte	0x02, 0x4c
        /*0022*/ 	.byte	0x01
	.zero		1


	//----- nvinfo : EIATTR_MERCURY_ISA_VERSION
	.align		4
        /*0024*/ 	.byte	0x03, 0x5f
        /*0026*/ 	.short	0x0101


	//----- nvinfo : EIATTR_COOP_GROUP_MASK_REGIDS
	.align		4
        /*0028*/ 	.byte	0x04, 0x29
        /*002a*/ 	.short	(.L_968 - .L_967)


	//   ....[0]....
.L_967:
        /*002c*/ 	.word	0xffffffff


	//   ....[1]....
        /*0030*/ 	.word	0xffffffff


	//   ....[2]....
        /*0034*/ 	.word	0xffffffff


	//   ....[3]....
        /*0038*/ 	.word	0xffffffff


	//   ....[4]....
        /*003c*/ 	.word	0xffffffff


	//   ....[5]....
        /*0040*/ 	.word	0xffffffff


	//   ....[6]....
        /*0044*/ 	.word	0xffffffff


	//   ....[7]....
        /*0048*/ 	.word	0xffffffff


	//   ....[8]....
        /*004c*/ 	.word	0xffffffff


	//   ....[9]....
        /*0050*/ 	.word	0xffffffff


	//   ....[10]....
        /*0054*/ 	.word	0xffffffff


	//   ....[11]....
        /*0058*/ 	.word	0xffffffff


	//   ....[12]....
        /*005c*/ 	.word	0xffffffff


	//   ....[13]....
        /*0060*/ 	.word	0xffffffff


	//   ....[14]....
        /*0064*/ 	.word	0xffffffff


	//   ....[15]....
        /*0068*/ 	.word	0xffffffff


	//   ....[16]....
        /*006c*/ 	.word	0xffffffff


	//   ....[17]....
        /*0070*/ 	.word	0xffffffff


	//----- nvinfo : EIATTR_COOP_GROUP_INSTR_OFFSETS
	.align		4
.L_968:
        /*0074*/ 	.byte	0x04, 0x28
        /*0076*/ 	.short	(.L_970 - .L_969)


	//   ....[0]....
.L_969:
        /*0078*/ 	.word	0x000026f0


	//   ....[1]....
        /*007c*/ 	.word	0x00002710


	//   ....[2]....
        /*0080*/ 	.word	0x00002730


	//   ....[3]....
        /*0084*/ 	.word	0x00002750


	//   ....[4]....
        /*0088*/ 	.word	0x00002770


	//   ....[5]....
        /*008c*/ 	.word	0x00002ba0


	//   ....[6]....
        /*0090*/ 	.word	0x00002bc0


	//   ....[7]....
        /*0094*/ 	.word	0x00002be0


	//   ....[8]....
        /*0098*/ 	.word	0x00002c00


	//   ....[9]....
        /*009c*/ 	.word	0x00002c20


	//   ....[10]....
        /*00a0*/ 	.word	0x00002dd0


	//   ....[11]....
        /*00a4*/ 	.word	0x00002e10


	//   ....[12]....
        /*00a8*/ 	.word	0x00002e30


	//   ....[13]....
        /*00ac*/ 	.word	0x00002e70


	//   ....[14]....
        /*00b0*/ 	.word	0x00002f40


	//   ....[15]....
        /*00b4*/ 	.word	0x00002f70


	//   ....[16]....
        /*00b8*/ 	.word	0x00003020


	//   ....[17]....
        /*00bc*/ 	.word	0x00003060


	//----- nvinfo : EIATTR_VRC_CTA_INIT_COUNT
	.align		4
.L_970:
        /*00c0*/ 	.byte	0x02, 0x4a
	.zero		1
	.zero		1


	//----- nvinfo : EIATTR_EXIT_INSTR_OFFSETS
	.align		4
        /*00c4*/ 	.byte	0x04, 0x1c
        /*00c6*/ 	.short	(.L_972 - .L_971)


	//   ....[0]....
.L_971:
        /*00c8*/ 	.word	0x00000250


	//   ....[1]....
        /*00cc*/ 	.word	0x00003dd0


	//----- nvinfo : EIATTR_MAX_THREADS
	.align		4
.L_972:
        /*00d0*/ 	.byte	0x04, 0x05
        /*00d2*/ 	.short	(.L_974 - .L_973)
.L_973:
        /*00d4*/ 	.word	0x00000080
        /*00d8*/ 	.word	0x00000001
        /*00dc*/ 	.word	0x00000001


	//----- nvinfo : EIATTR_CRS_STACK_SIZE
	.align		4
.L_974:
        /*00e0*/ 	.byte	0x04, 0x1e
        /*00e2*/ 	.short	(.L_976 - .L_975)
.L_975:
        /*00e4*/ 	.word	0x00000000


	//----- nvinfo : EIATTR_CBANK_PARAM_SIZE
	.align		4
.L_976:
        /*00e8*/ 	.byte	0x03, 0x19
        /*00ea*/ 	.short	0x00e8


	//----- nvinfo : EIATTR_PARAM_CBANK
	.align		4
        /*00ec*/ 	.byte	0x04, 0x0a
        /*00ee*/ 	.short	(.L_978 - .L_977)
	.align		4
.L_977:
        /*00f0*/ 	.word	index@(.nv.constant0._ZN10layer_norm31ln_parallel_residual_fwd_kernelINS_13Kernel_traitsI13__nv_bfloat16S2_fS2_fjLj4096ELj1ELj1ELj4ELj16ENS_18Kernel_traits_baseILj4096ES2_S2_fS2_fjLj128EEEEELb0ELb1ELb1EEEvNS_9FwdParamsE)
        /*00f4*/ 	.short	0x0380
        /*00f6*/ 	.short	0x00e8


	//----- nvinfo : EIATTR_SW_WAR
	.align		4
.L_978:
        /*00f8*/ 	.byte	0x04, 0x36
        /*00fa*/ 	.short	(.L_980 - .L_979)
.L_979:
        /*00fc*/ 	.word	0x00000008
.L_980:


//--------------------- .nv.info._ZN10layer_norm31ln_parallel_residual_fwd_kernelINS_13Kernel_traitsI13__nv_bfloat16S2_fS2_fjLj4096ELj1ELj1ELj4ELj16ENS_18Kernel_traits_baseILj4096ES2_S2_fS2_fjLj128EEEEELb1ELb0ELb0EEEvNS_9FwdParamsE --------------------------
	.section	.nv.info._ZN10layer_norm31ln_parallel_residual_fwd_kernelINS_13Kernel_traitsI13__nv_bfloat16S2_fS2_fjLj4096ELj1ELj1ELj4ELj16ENS_18Kernel_traits_baseILj4096ES2_S2_fS2_fjLj128EEEEELb1ELb0ELb0EEEvNS_9FwdParamsE,"",@"SHT_CUDA_INFO"
	.sectionflags	@""
	.align	4


	//----- nvinfo : EIATTR_CUDA_API_VERSION
	.align		4
        /*0000*/ 	.byte	0x04, 0x37
        /*0002*/ 	.short	(.L_982 - .L_981)
.L_981:
        /*0004*/ 	.word	0x00000082


	//----- nvinfo : EIATTR_KPARAM_INFO
	.align		4
.L_982:
        /*0008*/ 	.byte	0x04, 0x17
        /*000a*/ 	.short	(.L_984 - .L_983)
.L_983:
        /*000c*/ 	.word	0x00000000
        /*0010*/ 	.short	0x0000
        /*0012*/ 	.short	0x0000
        /*0014*/ 	.byte	0x00, 0xf0, 0xa1, 0x03


	//----- nvinfo : EIATTR_SPARSE_MMA_MASK
	.align		4
.L_984:
        /*0018*/ 	.byte	0x03, 0x50
        /*001a*/ 	.short	0x0000


	//----- nvinfo : EIATTR_MAXREG_COUNT
	.align		4
        /*001c*/ 	.byte	0x03, 0x1b
        /*001e*/ 	.short	0x00ff


	//----- nvinfo : EIATTR_NUM_BARRIERS
	.align		4
        /*0020*/ 	.byte	0x02, 0x4c
        /*0022*/ 	.byte	0x01
	.zero		1


	//----- nvinfo : EIATTR_MERCURY_ISA_VERSION
	.align		4
        /*0024*/ 	.byte	0x03, 0x5f
        /*0026*/ 	.short	0x0101


	//----- nvinfo : EIATTR_COOP_GROUP_MASK_REGIDS
	.align		4
        /*0028*/ 	.byte	0x04, 0x29
        /*002a*/ 	.short	(.L_986 - .L_985)


	//   ....[0]....
.L_985:
        /*002c*/ 	.word	0xffffffff


	//   ....[1]....
        /*0030*/ 	.word	0xffffffff


	//   ....[2]....
        /*0034*/ 	.word	0xffffffff


	//   ....[3]....
        /*0038*/ 	.word	0xffffffff


	//   ....[4]....
        /*003c*/ 	.word	0xffffffff


	//   ....[5]....
        /*0040*/ 	.word	0xffffffff


	//   ....[6]....
        /*0044*/ 	.word	0xffffffff


	//   ....[7]....
        /*0048*/ 	.word	0xffffffff


	//   ....[8]....
        /*004c*/ 	.word	0xffffffff


	//   ....[9]....
        /*0050*/ 	.word	0xffffffff


	//   ....[10]....
        /*0054*/ 	.word	0xffffffff


	//   ....[11]....
        /*0058*/ 	.word	0xffffffff


	//   ....[12]....
        /*005c*/ 	.word	0xffffffff


	//   ....[13]....
        /*0060*/ 	.word	0xffffffff


	//   ....[14]....
        /*0064*/ 	.word	0xffffffff


	//   ....[15]....
        /*0068*/ 	.word	0xffffffff


	//   ....[16]....
        /*006c*/ 	.word	0xffffffff


	//   ....[17]....
        /*0070*/ 	.word	0xffffffff


	//----- nvinfo : EIATTR_COOP_GROUP_INSTR_OFFSETS
	.align		4
.L_986:
        /*0074*/ 	.byte	0x04, 0x28
        /*0076*/ 	.short	(.L_988 - .L_987)


	//   ....[0]....
.L_987:
        /*0078*/ 	.word	0x00021230


	//   ....[1]....
        /*007c*/ 	.word	0x00021250


	//   ....[2]....
        /*0080*/ 	.word	0x00021270


	//   ....[3]....
        /*0084*/ 	.word	0x00021290


	//   ....[4]....
        /*0088*/ 	.word	0x000212b0


	//   ....[5]....
        /*008c*/ 	.word	0x00021710


	//   ....[6]....
        /*0090*/ 	.word	0x00021730


	//   ....[7]....
        /*0094*/ 	.word	0x00021760


	//   ....[8]....
        /*0098*/ 	.word	0x00021780


	//   ....[9]....
        /*009c*/ 	.word	0x000217c0


	//   ....[10]....
        /*00a0*/ 	.word	0x00021840


	//   ....[11]....
        /*00a4*/ 	.word	0x000218b0


	//   ....[12]....
        /*00a8*/ 	.word	0x000218e0


	//   ....[13]....
        /*00ac*/ 	.word	0x00021910


	//   ....[14]....
        /*00b0*/ 	.word	0x000219a0


	//   ....[15]....
        /*00b4*/ 	.word	0x000219e0


	//   ....[16]....
        /*00b8*/ 	.word	0x00021a80


	//   ....[17]....
        /*00bc*/ 	.word	0x00021ac0


	//----- nvinfo : EIATTR_VRC_CTA_INIT_COUNT
	.align		4
.L_988:
        /*00c0*/ 	.byte	0x02, 0x4a
	.zero		1
	.zero		1


	//----- nvinfo : EIATTR_EXIT_INSTR_OFFSETS
	.align		4
        /*00c4*/ 	.byte	0x04, 0x1c
        /*00c6*/ 	.short	(.L_990 - .L_989)


	//   ....[0]....
.L_989:
        /*00c8*/ 	.word	0x00001320


	//   ....[1]....
        /*00cc*/ 	.word	0x00023060


	//----- nvinfo : EIATTR_MAX_THREADS
	.align		4
.L_990:
        /*00d0*/ 	.byte	0x04, 0x05
        /*00d2*/ 	.short	(.L_992 - .L_991)
.L_991:
        /*00d4*/ 	.word	0x00000080
        /*00d8*/ 	.word	0x00000001
        /*00dc*/ 	.word	0x00000001


	//----- nvinfo : EIATTR_CRS_STACK_SIZE
	.align		4
.L_992:
        /*00e0*/ 	.byte	0x04, 0x1e
        /*00e2*/ 	.short	(.L_994 - .L_993)
.L_993:
        /*00e4*/ 	.word	0x00000000


	//----- nvinfo : EIATTR_CBANK_PARAM_SIZE
	.align		4
.L_994:
        /*00e8*/ 	.byte	0x03, 0x19
        /*00ea*/ 	.short	0x00e8


	//----- nvinfo : EIATTR_PARAM_CBANK
	.align		4
        /*00ec*/ 	.byte	0x04, 0x0a
        /*00ee*/ 	.short	(.L_996 - .L_995)
	.align		4
.L_995:
        /*00f0*/ 	.word	index@(.nv.constant0._ZN10layer_norm31ln_parallel_residual_fwd_kernelINS_13Kernel_traitsI13__nv_bfloat16S2_fS2_fjLj4096ELj1ELj1ELj4ELj16ENS_18Kernel_traits_baseILj4096ES2_S2_fS2_fjLj128EEEEELb1ELb0ELb0EEEvNS_9FwdParamsE)
        /*00f4*/ 	.short	0x0380
        /*00f6*/ 	.short	0x00e8


	//----- nvinfo : EIATTR_SW_WAR
	.align		4
.L_996:
        /*00f8*/ 	.byte	0x04, 0x36
        /*00fa*/ 	.short	(.L_998 - .L_997)
.L_997:
        /*00fc*/ 	.word	0x00000008
.L_998:


//--------------------- .nv.info._ZN10layer_norm31ln_parallel_residual_fwd_kernelINS_13Kernel_traitsI13__nv_bfloat16S2_fS2_fjLj4096ELj1ELj1ELj4ELj16ENS_18Kernel_traits_baseILj4096ES2_S2_fS2_fjLj128EEEEELb1ELb0ELb1EEEvNS_9FwdParamsE --------------------------
	.section	.nv.info._ZN10layer_norm31ln_parallel_residual_fwd_kernelINS_13Kernel_traitsI13__nv_bfloat16S2_fS2_fjLj4096ELj1ELj1ELj4ELj16ENS_18Kernel_traits_baseILj4096ES2_S2_fS2_fjLj128EEEEELb1ELb0ELb1EEEvNS_9FwdParamsE,"",@"SHT_CUDA_INFO"
	.sectionflags	@""
	.align	4


	//----- nvinfo : EIATTR_CUDA_API_VERSION
	.align		4
        /*0000*/ 	.byte	0x04, 0x37
        /*0002*/ 	.short	(.L_1000 - .L_999)
.L_999:
        /*0004*/ 	.word	0x00000082


	//----- nvinfo : EIATTR_KPARAM_INFO
	.align		4
.L_1000:
        /*0008*/ 	.byte	0x04, 0x17
        /*000a*/ 	.short	(.L_1002 - .L_1001)
.L_1001:
        /*000c*/ 	.word	0x00000000
        /*0010*/ 	.short	0x0000
        /*0012*/ 	.short	0x0000
        /*0014*/ 	.byte	0x00, 0xf0, 0xa1, 0x03


	//----- nvinfo : EIATTR_SPARSE_MMA_MASK
	.align		4
.L_1002:
        /*0018*/ 	.byte	0x03, 0x50
        /*001a*/ 	.short	0x0000


	//----- nvinfo : EIATTR_MAXREG_COUNT
	.align		4
        /*001c*/ 	.byte	0x03, 0x1b
        /*001e*/ 	.short	0x00ff


	//----- nvinfo : EIATTR_NUM_BARRIERS
	.align		4
        /*0020*/ 	.byte	0x02, 0x4c
        /*0022*/ 	.byte	0x01
	.zero		1


	//----- nvinfo : EIATTR_MERCURY_ISA_VERSION
	.align		4
        /*0024*/ 	.byte	0x03, 0x5f
        /*0026*/ 	.short	0x0101


	//----- nvinfo : EIATTR_COOP_GROUP_MASK_REGIDS
	.align		4
        /*0028*/ 	.byte	0x04, 0x29
        /*002a*/ 	.short	(.L_1004 - .L_1003)


	//   ....[0]....
.L_1003:
        /*002c*/ 	.word	0xffffffff


	//   ....[1]....
        /*0030*/ 	.word	0xffffffff


	//   ....[2]....
        /*0034*/ 	.word	0xffffffff


	//   ....[3]....
        /*0038*/ 	.word	0xffffffff


	//   ....[4]....
        /*003c*/ 	.word	0xffffffff


	//   ....[5]....
        /*0040*/ 	.word	0xffffffff


	//   ....[6]....
        /*0044*/ 	.word	0xffffffff


	//   ....[7]....
        /*0048*/ 	.word	0xffffffff


	//   ....[8]....
        /*004c*/ 	.word	0xffffffff


	//   ....[9]....
        /*0050*/ 	.word	0xffffffff


	//   ....[10]....
        /*0054*/ 	.word	0xffffffff


	//   ....[11]....
        /*0058*/ 	.word	0xffffffff


	//   ....[12]....
        /*005c*/ 	.word	0xffffffff


	//   ....[13]....
        /*0060*/ 	.word	0xffffffff


	//   ....[14]....
        /*0064*/ 	.word	0xffffffff


	//   ....[15]....
        /*0068*/ 	.word	0xffffffff


	//   ....[16]....
        /*006c*/ 	.word	0xffffffff


	//   ....[17]....
        /*0070*/ 	.word	0xffffffff


	//----- nvinfo : EIATTR_COOP_GROUP_INSTR_OFFSETS
	.align		4
.L_1004:
        /*0074*/ 	.byte	0x04, 0x28
        /*0076*/ 	.short	(.L_1006 - .L_1005)


	//   ....[0]....
.L_1005:
        /*0078*/ 	.word	0x0001e8b0


	//   ....[1]....
        /*007c*/ 	.word	0x0001e8d0


	//   ....[2]....
        /*0080*/ 	.word	0x0001e8f0


	//   ....[3]....
        /*0084*/ 	.word	0x0001e910


	//   ....[4]....
        /*0088*/ 	.word	0x0001e930


	//   ....[5]....
        /*008c*/ 	.word	0x0001ed60


	//   ....[6]....
        /*0090*/ 	.word	0x0001ed80


	//   ....[7]....
        /*0094*/ 	.word	0x0001edb0


	//   ....[8]....
        /*0098*/ 	.word	0x0001edd0


	//   ....[9]....
        /*009c*/ 	.word	0x0001ee10


	//   ....[10]....
        /*00a0*/ 	.word	0x0001ee90


	//   ....[11]....
        /*00a4*/ 	.word	0x0001ef00


	//   ....[12]....
        /*00a8*/ 	.word	0x0001ef30


	//   ....[13]....
        /*00ac*/ 	.word	0x0001efa0


	//   ....[14]....
        /*00b0*/ 	.word	0x0001efe0


	//   ....[15]....
        /*00b4*/ 	.word	0x0001f070


	//   ....[16]....
        /*00b8*/ 	.word	0x0001f0d0


	//   ....[17]....
        /*00bc*/ 	.word	0x0001f110


	//----- nvinfo : EIATTR_VRC_CTA_INIT_COUNT
	.align		4
.L_1006:
        /*00c0*/ 	.byte	0x02, 0x4a
	.zero		1
	.zero		1


	//----- nvinfo : EIATTR_EXIT_INSTR_OFFSETS
	.align		4
        /*00c4*/ 	.byte	0x04, 0x1c
        /*00c6*/ 	.short	(.L_1008 - .L_1007)


	//   ....[0]....
.L_1007:
        /*00c8*/ 	.word	0x00000a50


	//   ....[1]....
        /*00cc*/ 	.word	0x00020460


	//----- nvinfo : EIATTR_MAX_THREADS
	.align		4
.L_1008:
        /*00d0*/ 	.byte	0x04, 0x05
        /*00d2*/ 	.short	(.L_1010 - .L_1009)
.L_1009:
        /*00d4*/ 	.word	0x00000080
        /*00d8*/ 	.word	0x00000001
        /*00dc*/ 	.word	0x00000001


	//----- nvinfo : EIATTR_CBANK_PARAM_SIZE
	.align		4
.L_1010:
        /*00e0*/ 	.byte	0x03, 0x19
        /*00e2*/ 	.short	0x00e8


	//----- nvinfo : EIATTR_PARAM_CBANK
	.align		4
        /*00e4*/ 	.byte	0x04, 0x0a
        /*00e6*/ 	.short	(.L_1012 - .L_1011)
	.align		4
.L_1011:
        /*00e8*/ 	.word	index@(.nv.constant0._ZN10layer_norm31ln_parallel_residual_fwd_kernelINS_13Kernel_traitsI13__nv_bfloat16S2_fS2_fjLj4096ELj1ELj1ELj4ELj16ENS_18Kernel_traits_baseILj4096ES2_S2_fS2_fjLj128EEEEELb1ELb0ELb1EEEvNS_9FwdParamsE)
        /*00ec*/ 	.short	0x0380
        /*00ee*/ 	.short	0x00e8


	//----- nvinfo : EIATTR_SW_WAR
	.align		4
.L_1012:
        /*00f0*/ 	.byte	0x04, 0x36
        /*00f2*/ 	.short	(.L_1014 - .L_1013)
.L_1013:
        /*00f4*/ 	.word	0x00000008
.L_1014:


//--------------------- .nv.info._ZN10layer_norm31ln_parallel_residual_fwd_kernelINS_13Kernel_traitsI13__nv_bfloat16S2_fS2_fjLj4096ELj1ELj1ELj4ELj16ENS_18Kernel_traits_baseILj4096ES2_S2_fS2_fjLj128EEEEELb1ELb1ELb0EEEvNS_9FwdParamsE --------------------------
	.section	.nv.info._ZN10layer_norm31ln_parallel_residual_fwd_kernelINS_13Kernel_traitsI13__nv_bfloat16S2_fS2_fjLj4096ELj1ELj1ELj4ELj16ENS_18Kernel_traits_baseILj4096ES2_S2_fS2_fjLj128EEEEELb1ELb1ELb0EEEvNS_9FwdParamsE,"",@"SHT_CUDA_INFO"
	.sectionflags	@""
	.align	4


	//----- nvinfo : EIATTR_CUDA_API_VERSION
	.align		4
        /*0000*/ 	.byte	0x04, 0x37
        /*0002*/ 	.short	(.L_1016 - .L_1015)
.L_1015:
        /*0004*/ 	.word	0x00000082


	//----- nvinfo : EIATTR_KPARAM_INFO
	.align		4
.L_1016:
        /*0008*/ 	.byte	0x04, 0x17
        /*000a*/ 	.short	(.L_1018 - .L_1017)
.L_1017:
        /*000c*/ 	.word	0x00000000
        /*0010*/ 	.short	0x0000
        /*0012*/ 	.short	0x0000
        /*0014*/ 	.byte	0x00, 0xf0, 0xa1, 0x03


	//----- nvinfo : EIATTR_SPARSE_MMA_MASK
	.align		4
.L_1018:
        /*0018*/ 	.byte	0x03, 0x50
        /*001a*/ 	.short	0x0000


	//----- nvinfo : EIATTR_MAXREG_COUNT
	.align		4
        /*001c*/ 	.byte	0x03, 0x1b
        /*001e*/ 	.short	0x00ff


	//----- nvinfo : EIATTR_NUM_BARRIERS
	.align		4
        /*0020*/ 	.byte	0x02, 0x4c
        /*0022*/ 	.byte	0x01
	.zero		1


	//----- nvinfo : EIATTR_MERCURY_ISA_VERSION
	.align		4
        /*0024*/ 	.byte	0x03, 0x5f
        /*0026*/ 	.short	0x0101


	//----- nvinfo : EIATTR_COOP_GROUP_MASK_REGIDS
	.align		4
        /*0028*/ 	.byte	0x04, 0x29
        /*002a*/ 	.short	(.L_1020 - .L_1019)


	//   ....[0]....
.L_1019:
        /*002c*/ 	.word	0xffffffff


	//   ....[1]....
        /*0030*/ 	.word	0xffffffff


	//   ....[2]....
        /*0034*/ 	.word	0xffffffff


	//   ....[3]....
        /*0038*/ 	.word	0xffffffff


	//   ....[4]....
        /*003c*/ 	.word	0xffffffff


	//   ....[5]....
        /*0040*/ 	.word	0xffffffff


	//   ....[6]....
        /*0044*/ 	.word	0xffffffff


	//   ....[7]....
        /*0048*/ 	.word	0xffffffff


	//   ....[8]....
        /*004c*/ 	.word	0xffffffff


	//   ....[9]....
        /*0050*/ 	.word	0xffffffff


	//   ....[10]....
        /*0054*/ 	.word	0xffffffff


	//   ....[11]....
        /*0058*/ 	.word	0xffffffff


	//   ....[12]....
        /*005c*/ 	.word	0xffffffff


	//   ....[13]....
        /*0060*/ 	.word	0xffffffff


	//   ....[14]....
        /*0064*/ 	.word	0xffffffff


	//   ....[15]....
        /*0068*/ 	.word	0xffffffff


	//   ....[16]....
        /*006c*/ 	.word	0xffffffff


	//   ....[17]....
        /*0070*/ 	.word	0xffffffff


	//----- nvinfo : EIATTR_COOP_GROUP_INSTR_OFFSETS
	.align		4
.L_1020:
        /*0074*/ 	.byte	0x04, 0x28
        /*0076*/ 	.short	(.L_1022 - .L_1021)


	//   ....[0]....
.L_1021:
        /*0078*/ 	.word	0x0001fec0


	//   ....[1]....
        /*007c*/ 	.word	0x0001fee0


	//   ....[2]....
        /*0080*/ 	.word	0x0001ff00


	//   ....[3]....
        /*0084*/ 	.word	0x0001ff20


	//   ....[4]....
        /*0088*/ 	.word	0x0001ff40


	//   ....[5]....
        /*008c*/ 	.word	0x000203a0


	//   ....[6]....
        /*0090*/ 	.word	0x000203d0


	//   ....[7]....
        /*0094*/ 	.word	0x00020430


	//   ....[8]....
        /*0098*/ 	.word	0x00020450


	//   ....[9]....
        /*009c*/ 	.word	0x00020490


	//   ....[10]....
        /*00a0*/ 	.word	0x00020500


	//   ....[11]....
        /*00a4*/ 	.word	0x00020580


	//   ....[12]....
        /*00a8*/ 	.word	0x000205c0


	//   ....[13]....
        /*00ac*/ 	.word	0x000205e0


	//   ....[14]....
        /*00b0*/ 	.word	0x00020670


	//   ....[15]....
        /*00b4*/ 	.word	0x000206b0


	//   ....[16]....
        /*00b8*/ 	.word	0x00020750


	//   ....[17]....
        /*00bc*/ 	.word	0x00020780


	//----- nvinfo : EIATTR_VRC_CTA_INIT_COUNT
	.align		4
.L_1022:
        /*00c0*/ 	.byte	0x02, 0x4a
	.zero		1
	.zero		1


	//----- nvinfo : EIATTR_EXIT_INSTR_OFFSETS
	.align		4
        /*00c4*/ 	.byte	0x04, 0x1c
        /*00c6*/ 	.short	(.L_1024 - .L_1023)


	//   ....[0]....
.L_1023:
        /*00c8*/ 	.word	0x000007d0


	//   ....[1]....
        /*00cc*/ 	.word	0x000215c0


	//----- nvinfo : EIATTR_MAX_THREADS
	.align		4
.L_1024:
        /*00d0*/ 	.byte	0x04, 0x05
        /*00d2*/ 	.short	(.L_1026 - .L_1025)
.L_1025:
        /*00d4*/ 	.word	0x00000080
        /*00d8*/ 	.word	0x00000001
        /*00dc*/ 	.word	0x00000001


	//----- nvinfo : EIATTR_CRS_STACK_SIZE
	.align		4
.L_1026:
        /*00e0*/ 	.byte	0x04, 0x1e
        /*00e2*/ 	.short	(.L_1028 - .L_1027)
.L_1027:
        /*00e4*/ 	.word	0x00000000


	//----- nvinfo : EIATTR_CBANK_PARAM_SIZE
	.align		4
.L_1028:
        /*00e8*/ 	.byte	0x03, 0x19
        /*00ea*/ 	.short	0x00e8


	//----- nvinfo : EIATTR_PARAM_CBANK
	.align		4
        /*00ec*/ 	.byte	0x04, 0x0a
        /*00ee*/ 	.short	(.L_1030 - .L_1029)
	.align		4
.L_1029:
        /*00f0*/ 	.word	index@(.nv.constant0._ZN10layer_norm31ln_parallel_residual_fwd_kernelINS_13Kernel_traitsI13__nv_bfloat16S2_fS2_fjLj4096ELj1ELj1ELj4ELj16ENS_18Kernel_traits_baseILj4096ES2_S2_fS2_fjLj128EEEEELb1ELb1ELb0EEEvNS_9FwdParamsE)
        /*00f4*/ 	.short	0x0380
        /*00f6*/ 	.short	0x00e8


	//----- nvinfo : EIATTR_SW_WAR
	.align		4
.L_1030:
        /*00f8*/ 	.byte	0x04, 0x36
        /*00fa*/ 	.short	(.L_1032 - .L_1031)
.L_1031:
        /*00fc*/ 	.word	0x00000008
.L_1032:


//--------------------- .nv.info._ZN10layer_norm31ln_parallel_residual_fwd_kernelINS_13Kernel_traitsI13__nv_bfloat16S2_fS2_fjLj4096ELj1ELj1ELj4ELj16ENS_18Kernel_traits_baseILj4096ES2_S2_fS2_fjLj128EEEEELb1ELb1ELb1EEEvNS_9FwdParamsE --------------------------
	.section	.nv.info._ZN10layer_norm31ln_parallel_residual_fwd_kernelINS_13Kernel_traitsI13__nv_bfloat16S2_fS2_fjLj4096ELj1ELj1ELj4ELj16ENS_18Kernel_traits_baseILj4096ES2_S2_fS2_fjLj128EEEEELb1ELb1ELb1EEEvNS_9FwdParamsE,"",@"SHT_CUDA_INFO"
	.sectionflags	@""
	.align	4


	//----- nvinfo : EIATTR_CUDA_API_VERSION
	.align		4
        /*0000*/ 	.byte	0x04, 0x37
        /*0002*/ 	.short	(.L_1034 - .L_1033)
.L_1033:
        /*0004*/ 	.word	0x00000082


	//----- nvinfo : EIATTR_KPARAM_INFO
	.align		4
.L_1034:
        /*0008*/ 	.byte	0x04, 0x17
        /*000a*/ 	.short	(.L_1036 - .L_1035)
.L_1035:
        /*000c*/ 	.word	0x00000000
        /*0010*/ 	.short	0x0000
        /*0012*/ 	.short	0x0000
        /*0014*/ 	.byte	0x00, 0xf0, 0xa1, 0x03


	//----- nvinfo : EIATTR_SPARSE_MMA_MASK
	.align		4
.L_1036:
        /*0018*/ 	.byte	0x03, 0x50
        /*001a*/ 	.short	0x0000


	//----- nvinfo : EIATTR_MAXREG_COUNT
	.align		4
        /*001c*/ 	.byte	0x03, 0x1b
        /*001e*/ 	.short	0x00ff


	//----- nvinfo : EIATTR_NUM_BARRIERS
	.align		4
        /*0020*/ 	.byte	0x02, 0x4c
        /*0022*/ 	.byte	0x01
	.zero		1


	//----- nvinfo : EIATTR_MERCURY_ISA_VERSION
	.align		4
        /*0024*/ 	.byte	0x03, 0x5f
        /*0026*/ 	.short	0x0101


	//----- nvinfo : EIATTR_COOP_GROUP_MASK_REGIDS
	.align		4
        /*0028*/ 	.byte	0x04, 0x29
        /*002a*/ 	.short	(.L_1038 - .L_1037)


	//   ....[0]....
.L_1037:
        /*002c*/ 	.word	0xffffffff


	//   ....[1]....
        /*0030*/ 	.word	0xffffffff


	//   ....[2]....
        /*0034*/ 	.word	0xffffffff


	//   ....[3]....
        /*0038*/ 	.word	0xffffffff


	//   ....[4]....
        /*003c*/ 	.word	0xffffffff


	//   ....[5]....
        /*0040*/ 	.word	0xffffffff


	//   ....[6]....
        /*0044*/ 	.word	0xffffffff


	//   ....[7]....
        /*0048*/ 	.word	0xffffffff


	//   ....[8]....
        /*004c*/ 	.word	0xffffffff


	//   ....[9]....
        /*0050*/ 	.word	0xffffffff


	//   ....[10]....
        /*0054*/ 	.word	0xffffffff


	//   ....[11]....
        /*0058*/ 	.word	0xffffffff


	//   ....[12]....
        /*005c*/ 	.word	0xffffffff


	//   ....[13]....
        /*0060*/ 	.word	0xffffffff


	//   ....[14]....
        /*0064*/ 	.word	0xffffffff


	//   ....[15]....
        /*0068*/ 	.word	0xffffffff


	//   ....[16]....
        /*006c*/ 	.word	0xffffffff


	//   ....[17]....
        /*0070*/ 	.word	0xffffffff


	//----- nvinfo : EIATTR_COOP_GROUP_INSTR_OFFSETS
	.align		4
.L_1038:
        /*0074*/ 	.byte	0x04, 0x28
        /*0076*/ 	.short	(.L_1040 - .L_1039)


	//   ....[0]....
.L_1039:
        /*0078*/ 	.word	0x0001e200


	//   ....[1]....
        /*007c*/ 	.word	0x0001e230


	//   ....[2]....
        /*0080*/ 	.word	0x0001e250


	//   ....[3]....
        /*0084*/ 	.word	0x0001e270


	//   ....[4]....
        /*0088*/ 	.word	0x0001e290


	//   ....[5]....
        /*008c*/ 	.word	0x0001e6c0


	//   ....[6]....
        /*0090*/ 	.word	0x0001e6f0


	//   ....[7]....
        /*0094*/ 	.word	0x0001e710


	//   ....[8]....
        /*0098*/ 	.word	0x0001e730


	//   ....[9]....
        /*009c*/ 	.word	0x0001e760


	//   ....[10]....
        /*00a0*/ 	.word	0x0001e900


	//   ....[11]....
        /*00a4*/ 	.word	0x0001e940


	//   ....[12]....
        /*00a8*/ 	.word	0x0001e9f0


	//   ....[13]....
        /*00ac*/ 	.word	0x0001ea20


	//   ....[14]....
        /*00b0*/ 	.word	0x0001eaa0


	//   ....[15]....
        /*00b4*/ 	.word	0x0001eb00


	//   ....[16]....
        /*00b8*/ 	.word	0x0001eba0


	//   ....[17]....
        /*00bc*/ 	.word	0x0001ebf0


	//----- nvinfo : EIATTR_VRC_CTA_INIT_COUNT
	.align		4
.L_1040:
        /*00c0*/ 	.byte	0x02, 0x4a
	.zero		1
	.zero		1


	//----- nvinfo : EIATTR_EXIT_INSTR_OFFSETS
	.align		4
        /*00c4*/ 	.byte	0x04, 0x1c
        /*00c6*/ 	.short	(.L_1042 - .L_1041)


	//   ....[0]....
.L_1041:
        /*00c8*/ 	.word	0x00000270


	//   ....[1]....
        /*00cc*/ 	.word	0x0001f850


	//----- nvinfo : EIATTR_MAX_THREADS
	.align		4
.L_1042:
        /*00d0*/ 	.byte	0x04, 0x05
        /*00d2*/ 	.short	(.L_1044 - .L_1043)
.L_1043:
        /*00d4*/ 	.word	0x00000080
        /*00d8*/ 	.word	0x00000001
        /*00dc*/ 	.word	0x00000001


	//----- nvinfo : EIATTR_CRS_STACK_SIZE
	.align		4
.L_1044:
        /*00e0*/ 	.byte	0x04, 0x1e
        /*00e2*/ 	.short	(.L_1046 - .L_1045)
.L_1045:
        /*00e4*/ 	.word	0x00000000


	//----- nvinfo : EIATTR_CBANK_PARAM_SIZE
	.align		4
.L_1046:
        /*00e8*/ 	.byte	0x03, 0x19
        /*00ea*/ 	.short	0x00e8


	//----- nvinfo : EIATTR_PARAM_CBANK
	.align		4
        /*00ec*/ 	.byte	0x04, 0x0a
        /*00ee*/ 	.short	(.L_1048 - .L_1047)
	.align		4
.L_1047:
        /*00f0*/ 	.word	index@(.nv.constant0._ZN10layer_norm31ln_parallel_residual_fwd_kernelINS_13Kernel_traitsI13__nv_bfloat16S2_fS2_fjLj4096ELj1ELj1ELj4ELj16ENS_18Kernel_traits_baseILj4096ES2_S2_fS2_fjLj128EEEEELb1ELb1ELb1EEEvNS_9FwdParamsE)
        /*00f4*/ 	.short	0x0380
        /*00f6*/ 	.short	0x00e8


	//----- nvinfo : EIATTR_SW_WAR
	.align		4
.L_1048:
        /*00f8*/ 	.byte	0x04, 0x36
        /*00fa*/ 	.short	(.L_1050 - .L_1049)
.L_1049:
        /*00fc*/ 	.word	0x00000008
.L_1050:


//--------------------- .nv.info._ZN10layer_norm31ln_parallel_residual_fwd_kernelINS_13Kernel_traitsIf13__nv_bfloat16fS2_fjLj4096ELj1ELj1ELj4ELj16ENS_18Kernel_traits_baseILj4096EfS2_fS2_fjLj128EEEEELb0ELb0ELb0EEEvNS_9FwdParamsE --------------------------
	.section	.nv.info._ZN10layer_norm31ln_parallel_residual_fwd_kernelINS_13Kernel_traitsIf13__nv_bfloat16fS2_fjLj4096ELj1ELj1ELj4ELj16ENS_18Kernel_traits_baseILj4096EfS2_fS2_fjLj128EEEEELb0ELb0ELb0EEEvNS_9FwdParamsE,"",@"SHT_CUDA_INFO"
	.sectionflags	@""
	.align	4


	//----- nvinfo : EIATTR_CUDA_API_VERSION
	.align		4
        /*0000*/ 	.byte	0x04, 0x37
        /*0002*/ 	.short	(.L_1052 - .L_1051)
.L_1051:
        /*0004*/ 	.word	0x00000082


	//----- nvinfo : EIATTR_KPARAM_INFO
	.align		4
.L_1052:
        /*0008*/ 	.byte	0x04, 0x17
        /*000a*/ 	.short	(.L_1054 - .L_1053)
.L_1053:
        /*000c*/ 	.word	0x00000000
        /*0010*/ 	.short	0x0000
        /*0012*/ 	.short	0x0000
        /*0014*/ 	.byte	0x00, 0xf0, 0xa1, 0x03


	//----- nvinfo : EIATTR_SPARSE_MMA_MASK
	.align		4
.L_1054:
        /*0018*/ 	.byte	0x03, 0x50
        /*001a*/ 	.short	0x0000


	//----- nvinfo : EIATTR_MAXREG_COUNT
	.align		4
        /*001c*/ 	.byte	0x03, 0x1b
        /*001e*/ 	.short	0x00ff


	//----- nvinfo : EIATTR_NUM_BARRIERS
	.align		4
        /*0020*/ 	.byte	0x02, 0x4c
        /*0022*/ 	.byte	0x01
	.zero		1


	//----- nvinfo : EIATTR_MERCURY_ISA_VERSION
	.align		4
        /*0024*/ 	.byte	0x03, 0x5f
        /*0026*/ 	.short	0x0101


	//----- nvinfo : EIATTR_COOP_GROUP_MASK_REGIDS
	.align		4
        /*0028*/ 	.byte	0x04, 0x29
        /*002a*/ 	.short	(.L_1056 - .L_1055)


	//   ....[0]....
.L_1055:
        /*002c*/ 	.word	0xffffffff


	//   ....[1]....
        /*0030*/ 	.word	0xffffffff


	//   ....[2]....
        /*0034*/ 	.word	0xffffffff


	//   ....[3]....
        /*0038*/ 	.word	0xffffffff


	//   ....[4]....
        /*003c*/ 	.word	0xffffffff


	//   ....[5]....
        /*0040*/ 	.word	0xffffffff


	//   ....[6]....
        /*0044*/ 	.word	0xffffffff


	//   ....[7]....
        /*0048*/ 	.word	0xffffffff


	//   ....[8]....
        /*004c*/ 	.word	0xffffffff


	//   ....[9]....
        /*0050*/ 	.word	0xffffffff


	//   ....[10]....
        /*0054*/ 	.word	0xffffffff


	//   ....[11]....
        /*0058*/ 	.word	0xffffffff


	//   ....[12]....
        /*005c*/ 	.word	0xffffffff


	//   ....[13]....
        /*0060*/ 	.word	0xffffffff


	//   ....[14]....
        /*0064*/ 	.word	0xffffffff


	//   ....[15]....
        /*0068*/ 	.word	0xffffffff


	//   ....[16]....
        /*006c*/ 	.word	0xffffffff


	//   ....[17]....
        /*0070*/ 	.word	0xffffffff


	//----- nvinfo : EIATTR_COOP_GROUP_INSTR_OFFSETS
	.align		4
.L_1056:
        /*0074*/ 	.byte	0x04, 0x28
        /*0076*/ 	.short	(.L_1058 - .L_1057)


	//   ....[0]....
.L_1057:
        /*0078*/ 	.word	0x00003c70


	//   ....[1]....
        /*007c*/ 	.word	0x00003c90


	//   ....[2]....
        /*0080*/ 	.word	0x00003cb0


	//   ....[3]....
        /*0084*/ 	.word	0x00003cd0


	//   ....[4]....
        /*0088*/ 	.word	0x00003cf0


	//   ....[5]....
        /*008c*/ 	.word	0x00004130


	//   ....[6]....
        /*0090*/ 	.word	0x00004150


	//   ....[7]....
        /*0094*/ 	.word	0x00004180


	//   ....[8]....
        /*0098*/ 	.word	0x000041b0


	//   ....[9]....
        /*009c*/ 	.word	0x00004200


	//   ....[10]....
        /*00a0*/ 	.word	0x00004380


	//   ....[11]....
        /*00a4*/ 	.word	0x000043c0


	//   ....[12]....
        /*00a8*/ 	.word	0x000043d0


	//   ....[13]....
        /*00ac*/ 	.word	0x00004420


	//   ....[14]....
        /*00b0*/ 	.word	0x000044f0


	//   ....[15]....
        /*00b4*/ 	.word	0x00004520


	//   ....[16]....
        /*00b8*/ 	.word	0x000045d0


	//   ....[17]....
        /*00bc*/ 	.word	0x00004600


	//----- nvinfo : EIATTR_VRC_CTA_INIT_COUNT
	.align		4
.L_1058:
        /*00c0*/ 	.byte	0x02, 0x4a
	.zero		1
	.zero		1


	//----- nvinfo : EIATTR_EXIT_INSTR_OFFSETS
	.align		4
        /*00c4*/ 	.byte	0x04, 0x1c
        /*00c6*/ 	.short	(.L_1060 - .L_1059)


	//   ....[0]....
.L_1059:
        /*00c8*/ 	.word	0x000016f0


	//   ....[1]....
        /*00cc*/ 	.word	0x00005360


	//----- nvinfo : EIATTR_MAX_THREADS
	.align		4
.L_1060:
        /*00d0*/ 	.byte	0x04, 0x05
        /*00d2*/ 	.short	(.L_1062 - .L_1061)
.L_1061:
        /*00d4*/ 	.word	0x00000080
        /*00d8*/ 	.word	0x00000001
        /*00dc*/ 	.word	0x00000001


	//----- nvinfo : EIATTR_CRS_STACK_SIZE
	.align		4
.L_1062:
        /*00e0*/ 	.byte	0x04, 0x1e
        /*00e2*/ 	.short	(.L_1064 - .L_1063)
.L_1063:
        /*00e4*/ 	.word	0x00000000


	//----- nvinfo : EIATTR_CBANK_PARAM_SIZE
	.align		4
.L_1064:
        /*00e8*/ 	.byte	0x03, 0x19
        /*00ea*/ 	.short	0x00e8


	//----- nvinfo : EIATTR_PARAM_CBANK
	.align		4
        /*00ec*/ 	.byte	0x04, 0x0a
        /*00ee*/ 	.short	(.L_1066 - .L_1065)
	.align		4
.L_1065:
        /*00f0*/ 	.word	index@(.nv.constant0._ZN10layer_norm31ln_parallel_residual_fwd_kernelINS_13Kernel_traitsIf13__nv_bfloat16fS2_fjLj4096ELj1ELj1ELj4ELj16ENS_18Kernel_traits_baseILj4096EfS2_fS2_fjLj128EEEEELb0ELb0ELb0EEEvNS_9FwdParamsE)
        /*00f4*/ 	.short	0x0380
        /*00f6*/ 	.short	0x00e8


	//----- nvinfo : EIATTR_SW_WAR
	.align		4
.L_1066:
        /*00f8*/ 	.byte	0x04, 0x36
        /*00fa*/ 	.short	(.L_1068 - .L_1067)
.L_1067:
        /*00fc*/ 	.word	0x00000008
.L_1068:


//--------------------- .nv.info._ZN10layer_norm31ln_parallel_residual_fwd_kernelINS_13Kernel_traitsIf13__nv_bfloat16fS2_fjLj4096ELj1ELj1ELj4ELj16ENS_18Kernel_traits_baseILj4096EfS2_fS2_fjLj128EEEEELb0ELb0ELb1EEEvNS_9FwdParamsE --------------------------
	.section	.nv.info._ZN10layer_norm31ln_parallel_residual_fwd_kernelINS_13Kernel_traitsIf13__nv_bfloat16fS2_fjLj4096ELj1ELj1ELj4ELj16ENS_18Kernel_traits_baseILj4096EfS2_fS2_fjLj128EEEEELb0ELb0ELb1EEEvNS_9FwdParamsE,"",@"SHT_CUDA_INFO"
	.sectionflags	@""
	.align	4


	//----- nvinfo : EIATTR_CUDA_API_VERSION
	.align		4
        /*0000*/ 	.byte	0x04, 0x37
        /*0002*/ 	.short	(.L_1070 - .L_1069)
.L_1069:
        /*0004*/ 	.word	0x00000082


	//----- nvinfo : EIATTR_KPARAM_INFO
	.align		4
.L_1070:
        /*0008*/ 	.byte	0x04, 0x17
        /*000a*/ 	.short	(.L_1072 - .L_1071)
.L_1071:
        /*000c*/ 	.word	0x00000000
        /*0010*/ 	.short	0x0000
        /*0012*/ 	.short	0x0000
        /*0014*/ 	.byte	0x00, 0xf0, 0xa1, 0x03


	//----- nvinfo : EIATTR_SPARSE_MMA_MASK
	.align		4
.L_1072:
        /*0018*/ 	.byte	0x03, 0x50
        /*001a*/ 	.short	0x0000


	//----- nvinfo : EIATTR_MAXREG_COUNT
	.align		4
        /*001c*/ 	.byte	0x03, 0x1b
        /*001e*/ 	.short	0x00ff


	//----- nvinfo : EIATTR_NUM_BARRIERS
	.align		4
        /*0020*/ 	.byte	0x02, 0x4c
        /*0022*/ 	.byte	0x01
	.zero		1


	//----- nvinfo : EIATTR_MERCURY_ISA_VERSION
	.align		4
        /*0024*/ 	.byte	0x03, 0x5f
        /*0026*/ 	.short	0x0101


	//----- nvinfo : EIATTR_COOP_GROUP_MASK_REGIDS
	.align		4
        /*0028*/ 	.byte	0x04, 0x29
        /*002a*/ 	.short	(.L_1074 - .L_1073)


	//   ....[0]....
.L_1073:
        /*002c*/ 	.word	0xffffffff


	//   ....[1]....
        /*0030*/ 	.word	0xffffffff


	//   ....[2]....
        /*0034*/ 	.word	0xffffffff


	//   ....[3]....
        /*0038*/ 	.word	0xffffffff


	//   ....[4]....
        /*003c*/ 	.word	0xffffffff


	//   ....[5]....
        /*0040*/ 	.word	0xffffffff


	//   ....[6]....
        /*0044*/ 	.word	0xffffffff


	//   ....[7]....
        /*0048*/ 	.word	0xffffffff


	//   ....[8]....
        /*004c*/ 	.word	0xffffffff


	//   ....[9]....
        /*0050*/ 	.word	0xffffffff


	//   ....[10]....
        /*0054*/ 	.word	0xffffffff


	//   ....[11]....
        /*0058*/ 	.word	0xffffffff


	//   ....[12]....
        /*005c*/ 	.word	0xffffffff


	//   ....[13]....
        /*0060*/ 	.word	0xffffffff


	//   ....[14]....
        /*0064*/ 	.word	0xffffffff


	//   ....[15]....
        /*0068*/ 	.word	0xffffffff


	//   ....[16]....
        /*006c*/ 	.word	0xffffffff


	//   ....[17]....
        /*0070*/ 	.word	0xffffffff


	//----- nvinfo : EIATTR_COOP_GROUP_INSTR_OFFSETS
	.align		4
.L_1074:
        /*0074*/ 	.byte	0x04, 0x28
        /*0076*/ 	.short	(.L_1076 - .L_1075)


	//   ....[0]....
.L_1075:
        /*0078*/ 	.word	0x00002e50


	//   ....[1]....
        /*007c*/ 	.word	0x00002e70


	//   ....[2]....
        /*0080*/ 	.word	0x00002e90


	//   ....[3]....
        /*0084*/ 	.word	0x00002eb0


	//   ....[4]....
        /*0088*/ 	.word	0x00002ed0


	//   ....[5]....
        /*008c*/ 	.word	0x00003300


	//   ....[6]....
        /*0090*/ 	.word	0x00003320


	//   ....[7]....
        /*0094*/ 	.word	0x00003350


	//   ....[8]....
        /*0098*/ 	.word	0x00003380


	//   ....[9]....
        /*009c*/ 	.word	0x000033a0


	//   ....[10]....
        /*00a0*/ 	.word	0x00003550


	//   ....[11]....
        /*00a4*/ 	.word	0x00003590


	//   ....[12]....
        /*00a8*/ 	.word	0x000035e0


	//   ....[13]....
        /*00ac*/ 	.word	0x00003610


	//   ....[14]....
        /*00b0*/ 	.word	0x00003690


	//   ....[15]....
        /*00b4*/ 	.word	0x000036f0


	//   ....[16]....
        /*00b8*/ 	.word	0x00003760


	//   ....[17]....
        /*00bc*/ 	.word	0x000037b0


	//----- nvinfo : EIATTR_VRC_CTA_INIT_COUNT
	.align		4
.L_1076:
        /*00c0*/ 	.byte	0x02, 0x4a
	.zero		1
	.zero		1


	//----- nvinfo : EIATTR_EXIT_INSTR_OFFSETS
	.align		4
        /*00c4*/ 	.byte	0x04, 0x1c
        /*00c6*/ 	.short	(.L_1078 - .L_1077)


	//   ....[0]....
.L_1077:
        /*00c8*/ 	.word	0x00000be0


	//   ....[1]....
        /*00cc*/ 	.word	0x000043e0


	//----- nvinfo : EIATTR_MAX_THREADS
	.align		4
.L_1078:
        /*00d0*/ 	.byte	0x04, 0x05
        /*00d2*/ 	.short	(.L_1080 - .L_1079)
.L_1079:
        /*00d4*/ 	.word	0x00000080
        /*00d8*/ 	.word	0x00000001
        /*00dc*/ 	.word	0x00000001


	//----- nvinfo : EIATTR_CRS_STACK_SIZE
	.align		4
.L_1080:
        /*00e0*/ 	.byte	0x04, 0x1e
        /*00e2*/ 	.short	(.L_1082 - .L_1081)
.L_1081:
        /*00e4*/ 	.word	0x00000000


	//----- nvinfo : EIATTR_CBANK_PARAM_SIZE
	.align		4
.L_1082:
        /*00e8*/ 	.byte	0x03, 0x19
        /*00ea*/ 	.short	0x00e8


	//----- nvinfo : EIATTR_PARAM_CBANK
	.align		4
        /*00ec*/ 	.byte	0x04, 0x0a
        /*00ee*/ 	.short	(.L_1084 - .L_1083)
	.align		4
.L_1083:
        /*00f0*/ 	.word	index@(.nv.constant0._ZN10layer_norm31ln_parallel_residual_fwd_kernelINS_13Kernel_traitsIf13__nv_bfloat16fS2_fjLj4096ELj1ELj1ELj4ELj16ENS_18Kernel_traits_baseILj4096EfS2_fS2_fjLj128EEEEELb0ELb0ELb1EEEvNS_9FwdParamsE)
        /*00f4*/ 	.short	0x0380
        /*00f6*/ 	.short	0x00e8


	//----- nvinfo : EIATTR_SW_WAR
	.align		4
.L_1084:
        /*00f8*/ 	.byte	0x04, 0x36
        /*00fa*/ 	.short	(.L_1086 - .L_1085)
.L_1085:
        /*00fc*/ 	.word	0x00000008
.L_1086:


//--------------------- .nv.info._ZN10layer_norm31ln_parallel_residual_fwd_kernelINS_13Kernel_traitsIf13__nv_bfloat16fS2_fjLj4096ELj1ELj1ELj4ELj16ENS_18Kernel_traits_baseILj4096EfS2_fS2_fjLj128EEEEELb0ELb1ELb0EEEvNS_9FwdParamsE --------------------------
	.section	.nv.info._ZN10layer_norm31ln_parallel_residual_fwd_kernelINS_13Kernel_traitsIf13__nv_bfloat16fS2_fjLj4096ELj1ELj1ELj4ELj16ENS_18Kernel_traits_baseILj4096EfS2_fS2_fjLj128EEEEELb0ELb1ELb0EEEvNS_9FwdParamsE,"",@"SHT_CUDA_INFO"
	.sectionflags	@""
	.align	4


	//----- nvinfo : EIATTR_CUDA_API_VERSION
	.align		4
        /*0000*/ 	.byte	0x04, 0x37
        /*0002*/ 	.short	(.L_1088 - .L_1087)
.L_1087:
        /*0004*/ 	.word	0x00000082


	//----- nvinfo : EIATTR_KPARAM_INFO
	.align		4
.L_1088:
        /*0008*/ 	.byte	0x04, 0x17
        /*000a*/ 	.short	(.L_1090 - .L_1089)
.L_1089:
        /*000c*/ 	.word	0x00000000
        /*0010*/ 	.short	0x0000
        /*0012*/ 	.short	0x0000
        /*0014*/ 	.byte	0x00, 0xf0, 0xa1, 0x03


	//----- nvinfo : EIATTR_SPARSE_MMA_MASK
	.align		4
.L_1090:
        /*0018*/ 	.byte	0x03, 0x50
        /*001a*/ 	.short	0x0000


	//----- nvinfo : EIATTR_MAXREG_COUNT
	.align		4
        /*001c*/ 	.byte	0x03, 0x1b
        /*001e*/ 	.short	0x00ff


	//----- nvinfo : EIATTR_NUM_BARRIERS
	.align		4
        /*0020*/ 	.byte	0x02, 0x4c
        /*0022*/ 	.byte	0x01
	.zero		1


	//----- nvinfo : EIATTR_MERCURY_ISA_VERSION
	.align		4
        /*0024*/ 	.byte	0x03, 0x5f
        /*0026*/ 	.short	0x0101


	//----- nvinfo : EIATTR_COOP_GROUP_MASK_REGIDS
	.align		4
        /*0028*/ 	.byte	0x04, 0x29
        /*002a*/ 	.short	(.L_1092 - .L_1091)


	//   ....[0]....
.L_1091:
        /*002c*/ 	.word	0xffffffff


	//   ....[1]....
        /*0030*/ 	.word	0xffffffff


	//   ....[2]....
        /*0034*/ 	.word	0xffffffff


	//   ....[3]....
        /*0038*/ 	.word	0xffffffff


	//   ....[4]....
        /*003c*/ 	.word	0xffffffff


	//   ....[5]....
        /*0040*/ 	.word	0xffffffff


	//   ....[6]....
        /*0044*/ 	.word	0xffffffff


	//   ....[7]....
        /*0048*/ 	.word	0xffffffff


	//   ....[8]....
        /*004c*/ 	.word	0xffffffff


	//   ....[9]....
        /*0050*/ 	.word	0xffffffff


	//   ....[10]....
        /*0054*/ 	.word	0xffffffff


	//   ....[11]....
        /*0058*/ 	.word	0xffffffff


	//   ....[12]....
        /*005c*/ 	.word	0xffffffff


	//   ....[13]....
        /*0060*/ 	.word	0xffffffff


	//   ....[14]....
        /*0064*/ 	.word	0xffffffff


	//   ....[15]....
        /*0068*/ 	.word	0xffffffff


	//   ....[16]....
        /*006c*/ 	.word	0xffffffff


	//   ....[17]....
        /*0070*/ 	.word	0xffffffff


	//----- nvinfo : EIATTR_COOP_GROUP_INSTR_OFFSETS
	.align		4
.L_1092:
        /*0074*/ 	.byte	0x04, 0x28
        /*0076*/ 	.short	(.L_1094 - .L_1093)


	//   ....[0]....
.L_1093:
        /*0078*/ 	.word	0x00002be0


	//   ....[1]....
        /*007c*/ 	.word	0x00002c00


	//   ....[2]....
        /*0080*/ 	.word	0x00002c20


	//   ....[3]....
        /*0084*/ 	.word	0x00002c50


	//   ....[4]....
        /*0088*/ 	.word	0x00002c80


	//   ....[5]....
        /*008c*/ 	.word	0x000030e0


	//   ....[6]....
        /*0090*/ 	.word	0x00003100


	//   ....[7]....
        /*0094*/ 	.word	0x00003120


	//   ....[8]....
        /*0098*/ 	.word	0x00003140


	//   ....[9]....
        /*009c*/ 	.word	0x00003160


	//   ....[10]....
        /*00a0*/ 	.word	0x000032f0


	//   ....[11]....
        /*00a4*/ 	.word	0x00003330


	//   ....[12]....
        /*00a8*/ 	.word	0x000033b0


	//   ....[13]....
        /*00ac*/ 	.word	0x000033e0


	//   ....[14]....
        /*00b0*/ 	.word	0x00003440


	//   ....[15]....
        /*00b4*/ 	.word	0x00003480


	//   ....[16]....
        /*00b8*/ 	.word	0x00003550


	//   ....[17]....
        /*00bc*/ 	.word	0x00003580


	//----- nvinfo : EIATTR_VRC_CTA_INIT_COUNT
	.align		4
.L_1094:
        /*00c0*/ 	.byte	0x02, 0x4a
	.zero		1
	.zero		1


	//----- nvinfo : EIATTR_EXIT_INSTR_OFFSETS
	.align		4
        /*00c4*/ 	.byte	0x04, 0x1c
        /*00c6*/ 	.short	(.L_1096 - .L_1095)


	//   ....[0]....
.L_1095:
        /*00c8*/ 	.word	0x00000650


	//   ....[1]....
        /*00cc*/ 	.word	0x00003f20


	//----- nvinfo : EIATTR_MAX_THREADS
	.align		4
.L_1096:
        /*00d0*/ 	.byte	0x04, 0x05
        /*00d2*/ 	.short	(.L_1098 - .L_1097)
.L_1097:
        /*00d4*/ 	.word	0x00000080
        /*00d8*/ 	.word	0x00000001
        /*00dc*/ 	.word	0x00000001


	//----- nvinfo : EIATTR_CRS_STACK_SIZE
	.align		4
.L_1098:
        /*00e0*/ 	.byte	0x04, 0x1e
        /*00e2*/ 	.short	(.L_1100 - .L_1099)
.L_1099:
        /*00e4*/ 	.word	0x00000000


	//----- nvinfo : EIATTR_CBANK_PARAM_SIZE
	.align		4
.L_1100:
        /*00e8*/ 	.byte	0x03, 0x19
        /*00ea*/ 	.short	0x00e8


	//----- nvinfo : EIATTR_PARAM_CBANK
	.align		4
        /*00ec*/ 	.byte	0x04, 0x0a
        /*00ee*/ 	.short	(.L_1102 - .L_1101)
	.align		4
.L_1101:
        /*00f0*/ 	.word	index@(.nv.constant0._ZN10layer_norm31ln_parallel_residual_fwd_kernelINS_13Kernel_traitsIf13__nv_bfloat16fS2_fjLj4096ELj1ELj1ELj4ELj16ENS_18Kernel_traits_baseILj4096EfS2_fS2_fjLj128EEEEELb0ELb1ELb0EEEvNS_9FwdParamsE)
        /*00f4*/ 	.short	0x0380
        /*00f6*/ 	.short	0x00e8


	//----- nvinfo : EIATTR_SW_WAR
	.align		4
.L_1102:
        /*00f8*/ 	.byte	0x04, 0x36
        /*00fa*/ 	.short	(.L_1104 - .L_1103)
.L_1103:
        /*00fc*/ 	.word	0x00000008
.L_1104:


//--------------------- .nv.info._ZN10layer_norm31ln_parallel_residual_fwd_kernelINS_13Kernel_traitsIf13__nv_bfloat16fS2_fjLj4096ELj1ELj1ELj4ELj16ENS_18Kernel_traits_baseILj4096EfS2_fS2_fjLj128EEEEELb0ELb1ELb1EEEvNS_9FwdParamsE --------------------------
	.section	.nv.info._ZN10layer_norm31ln_parallel_residual_fwd_kernelINS_13Kernel_traitsIf13__nv_bfloat16fS2_fjLj4096ELj1ELj1ELj4ELj16ENS_18Kernel_traits_baseILj4096EfS2_fS2_fjLj128EEEEELb0ELb1ELb1EEEvNS_9FwdParamsE,"",@"SHT_CUDA_INFO"
	.sectionflags	@""
	.align	4


	//----- nvinfo : EIATTR_CUDA_API_VERSION
	.align		4
        /*0000*/ 	.byte	0x04, 0x37
        /*0002*/ 	.short	(.L_1106 - .L_1105)
.L_1105:
        /*0004*/ 	.word	0x00000082


	//----- nvinfo : EIATTR_KPARAM_INFO
	.align		4
.L_1106:
        /*0008*/ 	.byte	0x04, 0x17
        /*000a*/ 	.short	(.L_1108 - .L_1107)
.L_1107:
        /*000c*/ 	.word	0x00000000
        /*0010*/ 	.short	0x0000
        /*0012*/ 	.short	0x0000
        /*0014*/ 	.byte	0x00, 0xf0, 0xa1, 0x03


	//----- nvinfo : EIATTR_SPARSE_MMA_MASK
	.align		4
.L_1108:
        /*0018*/ 	.byte	0x03, 0x50
        /*001a*/ 	.short	0x0000


	//----- nvinfo : EIATTR_MAXREG_COUNT
	.align		4
        /*001c*/ 	.byte	0x03, 0x1b
        /*001e*/ 	.short	0x00ff


	//----- nvinfo : EIATTR_NUM_BARRIERS
	.align		4
        /*0020*/ 	.byte	0x02, 0x4c
        /*0022*/ 	.byte	0x01
	.zero		1


	//----- nvinfo : EIATTR_MERCURY_ISA_VERSION
	.align		4
        /*0024*/ 	.byte	0x03, 0x5f
        /*0026*/ 	.short	0x0101


	//----- nvinfo : EIATTR_COOP_GROUP_MASK_REGIDS
	.align		4
        /*0028*/ 	.byte	0x04, 0x29
        /*002a*/ 	.short	(.L_1110 - .L_1109)


	//   ....[0]....
.L_1109:
        /*002c*/ 	.word	0xffffffff


	//   ....[1]....
        /*0030*/ 	.word	0xffffffff


	//   ....[2]....
        /*0034*/ 	.word	0xffffffff


	//   ....[3]....
        /*0038*/ 	.word	0xffffffff


	//   ....[4]....
        /*003c*/ 	.word	0xffffffff


	//   ....[5]....
        /*0040*/ 	.word	0xffffffff


	//   ....[6]....
        /*0044*/ 	.word	0xffffffff


	//   ....[7]....
        /*0048*/ 	.word	0xffffffff


	//   ....[8]....
        /*004c*/ 	.word	0xffffffff


	//   ....[9]....
        /*0050*/ 	.word	0xffffffff


	//   ....[10]....
        /*0054*/ 	.word	0xffffffff


	//   ....[11]....
        /*0058*/ 	.word	0xffffffff


	//   ....[12]....
        /*005c*/ 	.word	0xffffffff


	//   ....[13]....
        /*0060*/ 	.word	0xffffffff


	//   ....[14]....
        /*0064*/ 	.word	0xffffffff


	//   ....[15]....
        /*0068*/ 	.word	0xffffffff


	//   ....[16]....
        /*006c*/ 	.word	0xffffffff


	//   ....[17]....
        /*0070*/ 	.word	0xffffffff


	//----- nvinfo : EIATTR_COOP_GROUP_INSTR_OFFSETS
	.align		4
.L_1110:
        /*0074*/ 	.byte	0x04, 0x28
        /*0076*/ 	.short	(.L_1112 - .L_1111)


	//   ....[0]....
.L_1111:
        /*0078*/ 	.word	0x000025b0


	//   ....[1]....
        /*007c*/ 	.word	0x000025d0


	//   ....[2]....
        /*0080*/ 	.word	0x000025f0


	//   ....[3]....
        /*0084*/ 	.word	0x00002610


	//   ....[4]....
        /*0088*/ 	.word	0x00002630


	//   ....[5]....
        /*008c*/ 	.word	0x00002a60


	//   ....[6]....
        /*0090*/ 	.word	0x00002a80


	//   ....[7]....
        /*0094*/ 	.word	0x00002aa0


	//   ....[8]....
        /*0098*/ 	.word	0x00002ac0


	//   ....[9]....
        /*009c*/ 	.word	0x00002ae0


	//   ....[10]....
        /*00a0*/ 	.word	0x00002c90


	//   ....[11]....
        /*00a4*/ 	.word	0x00002cd0


	//   ....[12]....
        /*00a8*/ 	.word	0x00002d60


	//   ....[13]....
        /*00ac*/ 	.word	0x00002d90


	//   ....[14]....
        /*00b0*/ 	.word	0x00002e10


	//   ....[15]....
        /*00b4*/ 	.word	0x00002e60


	//   ....[16]....
        /*00b8*/ 	.word	0x00002ef0


	//   ....[17]....
        /*00bc*/ 	.word	0x00002f10


	//----- nvinfo : EIATTR_VRC_CTA_INIT_COUNT
	.align		4
.L_1112:
        /*00c0*/ 	.byte	0x02, 0x4a
	.zero		1
	.zero		1


	//----- nvinfo : EIATTR_EXIT_INSTR_OFFSETS
	.align		4
        /*00c4*/ 	.byte	0x04, 0x1c
        /*00c6*/ 	.short	(.L_1114 - .L_1113)


	//   ....[0]....
.L_1113:
        /*00c8*/ 	.word	0x000003a0


	//   ....[1]....
        /*00cc*/ 	.word	0x000037a0


	//----- nvinfo : EIATTR_MAX_THREADS
	.align		4
.L_1114:
        /*00d0*/ 	.byte	0x04, 0x05
        /*00d2*/ 	.short	(.L_1116 - .L_1115)
.L_1115:
        /*00d4*/ 	.word	0x00000080
        /*00d8*/ 	.word	0x00000001
        /*00dc*/ 	.word	0x00000001


	//----- nvinfo : EIATTR_CRS_STACK_SIZE
	.align		4
.L_1116:
        /*00e0*/ 	.byte	0x04, 0x1e
        /*00e2*/ 	.short	(.L_1118 - .L_1117)
.L_1117:
        /*00e4*/ 	.word	0x00000000


	//----- nvinfo : EIATTR_CBANK_PARAM_SIZE
	.align		4
.L_1118:
        /*00e8*/ 	.byte	0x03, 0x19
        /*00ea*/ 	.short	0x00e8


	//----- nvinfo : EIATTR_PARAM_CBANK
	.align		4
        /*00ec*/ 	.byte	0x04, 0x0a
        /*00ee*/ 	.short	(.L_1120 - .L_1119)
	.align		4
.L_1119:
        /*00f0*/ 	.word	index@(.nv.constant0._ZN10layer_norm31ln_parallel_residual_fwd_kernelINS_13Kernel_traitsIf13__nv_bfloat16fS2_fjLj4096ELj1ELj1ELj4ELj16ENS_18Kernel_traits_baseILj4096EfS2_fS2_fjLj128EEEEELb0ELb1ELb1EEEvNS_9FwdParamsE)
        /*00f4*/ 	.short	0x0380
        /*00f6*/ 	.short	0x00e8


	//----- nvinfo : EIATTR_SW_WAR
	.align		4
.L_1120:
        /*00f8*/ 	.byte	0x04, 0x36
        /*00fa*/ 	.short	(.L_1122 - .L_1121)
.L_1121:
        /*00fc*/ 	.word	0x00000008
.L_1122:


//--------------------- .nv.info._ZN10layer_norm31ln_parallel_residual_fwd_kernelINS_13Kernel_traitsIf13__nv_bfloat16fS2_fjLj4096ELj1ELj1ELj4ELj16ENS_18Kernel_traits_baseILj4096EfS2_fS2_fjLj128EEEEELb1ELb0ELb0EEEvNS_9FwdParamsE --------------------------
	.section	.nv.info._ZN10layer_norm31ln_parallel_residual_fwd_kernelINS_13Kernel_traitsIf13__nv_bfloat16fS2_fjLj4096ELj1ELj1ELj4ELj16ENS_18Kernel_traits_baseILj4096EfS2_fS2_fjLj128EEEEELb1ELb0ELb0EEEvNS_9FwdParamsE,"",@"SHT_CUDA_INFO"
	.sectionflags	@""
	.align	4


	//----- nvinfo : EIATTR_CUDA_API_VERSION
	.align		4
        /*0000*/ 	.byte	0x04, 0x37
        /*0002*/ 	.short	(.L_1124 - .L_1123)
.L_1123:
        /*0004*/ 	.word	0x00000082


	//----- nvinfo : EIATTR_KPARAM_INFO
	.align		4
.L_1124:
        /*0008*/ 	.byte	0x04, 0x17
        /*000a*/ 	.short	(.L_1126 - .L_1125)
.L_1125:
        /*000c*/ 	.word	0x00000000
        /*0010*/ 	.short	0x0000
        /*0012*/ 	.short	0x0000
        /*0014*/ 	.byte	0x00, 0xf0, 0xa1, 0x03


	//----- nvinfo : EIATTR_SPARSE_MMA_MASK
	.align		4
.L_1126:
        /*0018*/ 	.byte	0x03, 0x50
        /*001a*/ 	.short	0x0000


	//----- nvinfo : EIATTR_MAXREG_COUNT
	.align		4
        /*001c*/ 	.byte	0x03, 0x1b
        /*001e*/ 	.short	0x00ff


	//----- nvinfo : EIATTR_NUM_BARRIERS
	.align		4
        /*0020*/ 	.byte	0x02, 0x4c
        /*0022*/ 	.byte	0x01
	.zero		1


	//----- nvinfo : EIATTR_MERCURY_ISA_VERSION
	.align		4
        /*0024*/ 	.byte	0x03, 0x5f
        /*0026*/ 	.short	0x0101


	//----- nvinfo : EIATTR_COOP_GROUP_MASK_REGIDS
	.align		4
        /*0028*/ 	.byte	0x04, 0x29
        /*002a*/ 	.short	(.L_1128 - .L_1127)


	//   ....[0]....
.L_1127:
        /*002c*/ 	.word	0xffffffff


	//   ....[1]....
        /*0030*/ 	.word	0xffffffff


	//   ....[2]....
        /*0034*/ 	.word	0xffffffff


	//   ....[3]....
        /*0038*/ 	.word	0xffffffff


	//   ....[4]....
        /*003c*/ 	.word	0xffffffff


	//   ....[5]....
        /*0040*/ 	.word	0xffffffff


	//   ....[6]....
        /*0044*/ 	.word	0xffffffff


	//   ....[7]....
        /*0048*/ 	.word	0xffffffff


	//   ....[8]....
        /*004c*/ 	.word	0xffffffff


	//   ....[9]....
        /*0050*/ 	.word	0xffffffff


	//   ....[10]....
        /*0054*/ 	.word	0xffffffff


	//   ....[11]....
        /*0058*/ 	.word	0xffffffff


	//   ....[12]....
        /*005c*/ 	.word	0xffffffff


	//   ....[13]....
        /*0060*/ 	.word	0xffffffff


	//   ....[14]....
        /*0064*/ 	.word	0xffffffff


	//   ....[15]....
        /*0068*/ 	.word	0xffffffff


	//   ....[16]....
        /*006c*/ 	.word	0xffffffff


	//   ....[17]....
        /*0070*/ 	.word	0xffffffff


	//----- nvinfo : EIATTR_COOP_GROUP_INSTR_OFFSETS
	.align		4
.L_1128:
        /*0074*/ 	.byte	0x04, 0x28
        /*0076*/ 	.short	(.L_1130 - .L_1129)


	//   ....[0]....
.L_1129:
        /*0078*/ 	.word	0x00021500


	//   ....[1]....
        /*007c*/ 	.word	0x00021520


	//   ....[2]....
        /*0080*/ 	.word	0x00021540


	//   ....[3]....
        /*0084*/ 	.word	0x00021560


	//   ....[4]....
        /*0088*/ 	.word	0x00021580


	//   ....[5]....
        /*008c*/ 	.word	0x000219e0


	//   ....[6]....
        /*0090*/ 	.word	0x00021a10


	//   ....[7]....
        /*0094*/ 	.word	0x00021a40


	//   ....[8]....
        /*0098*/ 	.word	0x00021a60


	//   ....[9]....
        /*009c*/ 	.word	0x00021a90


	//   ....[10]....
        /*00a0*/ 	.word	0x00021b10


	//   ....[11]....
        /*00a4*/ 	.word	0x00021b80


	//   ....[12]....
        /*00a8*/ 	.word	0x00021bc0


	//   ....[13]....
        /*00ac*/ 	.word	0x00021be0


	//   ....[14]....
        /*00b0*/ 	.word	0x00021c80


	//   ....[15]....
        /*00b4*/ 	.word	0x00021cb0


	//   ....[16]....
        /*00b8*/ 	.word	0x00021d50


	//   ....[17]....
        /*00bc*/ 	.word	0x00021d70


	//----- nvinfo : EIATTR_VRC_CTA_INIT_COUNT
	.align		4
.L_1130:
        /*00c0*/ 	.byte	0x02, 0x4a
	.zero		1
	.zero		1


	//----- nvinfo : EIATTR_EXIT_INSTR_OFFSETS
	.align		4
        /*00c4*/ 	.byte	0x04, 0x1c
        /*00c6*/ 	.short	(.L_1132 - .L_1131)


	//   ....[0]....
.L_1131:
        /*00c8*/ 	.word	0x00001980


	//   ....[1]....
        /*00cc*/ 	.word	0x00022b30


	//----- nvinfo : EIATTR_MAX_THREADS
	.align		4
.L_1132:
        /*00d0*/ 	.byte	0x04, 0x05
        /*00d2*/ 	.short	(.L_1134 - .L_1133)
.L_1133:
        /*00d4*/ 	.word	0x00000080
        /*00d8*/ 	.word	0x00000001
        /*00dc*/ 	.word	0x00000001


	//----- nvinfo : EIATTR_CRS_STACK_SIZE
	.align		4
.L_1134:
        /*00e0*/ 	.byte	0x04, 0x1e
        /*00e2*/ 	.short	(.L_1136 - .L_1135)
.L_1135:
        /*00e4*/ 	.word	0x00000000


	//----- nvinfo : EIATTR_CBANK_PARAM_SIZE
	.align		4
.L_1136:
        /*00e8*/ 	.byte	0x03, 0x19
        /*00ea*/ 	.short	0x00e8


	//----- nvinfo : EIATTR_PARAM_CBANK
	.align		4
        /*00ec*/ 	.byte	0x04, 0x0a
        /*00ee*/ 	.short	(.L_1138 - .L_1137)
	.align		4
.L_1137:
        /*00f0*/ 	.word	index@(.nv.constant0._ZN10layer_norm31ln_parallel_residual_fwd_kernelINS_13Kernel_traitsIf13__nv_bfloat16fS2_fjLj4096ELj1ELj1ELj4ELj16ENS_18Kernel_traits_baseILj4096EfS2_fS2_fjLj128EEEEELb1ELb0ELb0EEEvNS_9FwdParamsE)
        /*00f4*/ 	.short	0x0380
        /*00f6*/ 	.short	0x00e8


	//----- nvinfo : EIATTR_SW_WAR
	.align		4
.L_1138:
        /*00f8*/ 	.byte	0x04, 0x36
        /*00fa*/ 	.short	(.L_1140 - .L_1139)
.L_1139:
        /*00fc*/ 	.word	0x00000008
.L_1140:


//--------------------- .nv.info._ZN10layer_norm31ln_parallel_residual_fwd_kernelINS_13Kernel_traitsIf13__nv_bfloat16fS2_fjLj4096ELj1ELj1ELj4ELj16ENS_18Kernel_traits_baseILj4096EfS2_fS2_fjLj128EEEEELb1ELb0ELb1EEEvNS_9FwdParamsE --------------------------
	.section	.nv.info._ZN10layer_norm31ln_parallel_residual_fwd_kernelINS_13Kernel_traitsIf13__nv_bfloat16fS2_fjLj4096ELj1ELj1ELj4ELj16ENS_18Kernel_traits_baseILj4096EfS2_fS2_fjLj128EEEEELb1ELb0ELb1EEEvNS_9FwdParamsE,"",@"SHT_CUDA_INFO"
	.sectionflags	@""
	.align	4


	//----- nvinfo : EIATTR_CUDA_API_VERSION
	.align		4
        /*0000*/ 	.byte	0x04, 0x37
        /*0002*/ 	.short	(.L_1142 - .L_1141)
.L_1141:
        /*0004*/ 	.word	0x00000082


	//----- nvinfo : EIATTR_KPARAM_INFO
	.align		4
.L_1142:
        /*0008*/ 	.byte	0x04, 0x17
        /*000a*/ 	.short	(.L_1144 - .L_1143)
.L_1143:
        /*000c*/ 	.word	0x00000000
        /*0010*/ 	.short	0x0000
        /*0012*/ 	.short	0x0000
        /*0014*/ 	.byte	0x00, 0xf0, 0xa1, 0x03


	//----- nvinfo : EIATTR_SPARSE_MMA_MASK
	.align		4
.L_1144:
        /*0018*/ 	.byte	0x03, 0x50
        /*001a*/ 	.short	0x0000


	//----- nvinfo : EIATTR_MAXREG_COUNT
	.align		4
        /*001c*/ 	.byte	0x03, 0x1b
        /*001e*/ 	.short	0x00ff


	//----- nvinfo : EIATTR_NUM_BARRIERS
	.align		4
        /*0020*/ 	.byte	0x02, 0x4c
        /*0022*/ 	.byte	0x01
	.zero		1


	//----- nvinfo : EIATTR_MERCURY_ISA_VERSION
	.align		4
        /*0024*/ 	.byte	0x03, 0x5f
        /*0026*/ 	.short	0x0101


	//----- nvinfo : EIATTR_COOP_GROUP_MASK_REGIDS
	.align		4
        /*0028*/ 	.byte	0x04, 0x29
        /*002a*/ 	.short	(.L_1146 - .L_1145)


	//   ....[0]....
.L_1145:
        /*002c*/ 	.word	0xffffffff


	//   ....[1]....
        /*0030*/ 	.word	0xffffffff


	//   ....[2]....
        /*0034*/ 	.word	0xffffffff


	//   ....[3]....
        /*0038*/ 	.word	0xffffffff


	//   ....[4]....
        /*003c*/ 	.word	0xffffffff


	//   ....[5]....
        /*0040*/ 	.word	0xffffffff


	//   ....[6]....
        /*0044*/ 	.word	0xffffffff


	//   ....[7]....
        /*0048*/ 	.word	0xffffffff


	//   ....[8]....
        /*004c*/ 	.word	0xffffffff


	//   ....[9]....
        /*0050*/ 	.word	0xffffffff


	//   ....[10]....
        /*0054*/ 	.word	0xffffffff


	//   ....[11]....
        /*0058*/ 	.word	0xffffffff


	//   ....[12]....
        /*005c*/ 	.word	0xffffffff


	//   ....[13]....
        /*0060*/ 	.word	0xffffffff


	//   ....[14]....
        /*0064*/ 	.word	0xffffffff


	//   ....[15]....
        /*0068*/ 	.word	0xffffffff


	//   ....[16]....
        /*006c*/ 	.word	0xffffffff


	//   ....[17]....
        /*0070*/ 	.word	0xffffffff


	//----- nvinfo : EIATTR_COOP_GROUP_INSTR_OFFSETS
	.align		4
.L_1146:
        /*0074*/ 	.byte	0x04, 0x28
        /*0076*/ 	.short	(.L_1148 - .L_1147)


	//   ....[0]....
.L_1147:
        /*0078*/ 	.word	0x0001ebc0


	//   ....[1]....
        /*007c*/ 	.word	0x0001ebe0


	//   ....[2]....
        /*0080*/ 	.word	0x0001ec00


	//   ....[3]....
        /*0084*/ 	.word	0x0001ec20


	//   ....[4]....
        /*0088*/ 	.word	0x0001ec40


	//   ....[5]....
        /*008c*/ 	.word	0x0001f070


	//   ....[6]....
        /*0090*/ 	.word	0x0001f0a0


	//   ....[7]....
        /*0094*/ 	.word	0x0001f0d0


	//   ....[8]....
        /*0098*/ 	.word	0x0001f0f0


	//   ....[9]....
        /*009c*/ 	.word	0x0001f120


	//   ....[10]....
        /*00a0*/ 	.word	0x0001f1a0


	//   ....[11]....
        /*00a4*/ 	.word	0x0001f210


	//   ....[12]....
        /*00a8*/ 	.word	0x0001f250


	//   ....[13]....
        /*00ac*/ 	.word	0x0001f270


	//   ....[14]....
        /*00b0*/ 	.word	0x0001f2e0


	//   ....[15]....
        /*00b4*/ 	.word	0x0001f330


	//   ....[16]....
        /*00b8*/ 	.word	0x0001f3b0


	//   ....[17]....
        /*00bc*/ 	.word	0x0001f3f0


	//----- nvinfo : EIATTR_VRC_CTA_INIT_COUNT
	.align		4
.L_1148:
        /*00c0*/ 	.byte	0x02, 0x4a
	.zero		1
	.zero		1


	//----- nvinfo : EIATTR_EXIT_INSTR_OFFSETS
	.align		4
        /*00c4*/ 	.byte	0x04, 0x1c
        /*00c6*/ 	.short	(.L_1150 - .L_1149)


	//   ....[0]....
.L_1149:
        /*00c8*/ 	.word	0x00000e50


	//   ....[1]....
        /*00cc*/ 	.word	0x00020040


	//----- nvinfo : EIATTR_MAX_THREADS
	.align		4
.L_1150:
        /*00d0*/ 	.byte	0x04, 0x05
        /*00d2*/ 	.short	(.L_1152 - .L_1151)
.L_1151:
        /*00d4*/ 	.word	0x00000080
        /*00d8*/ 	.word	0x00000001
        /*00dc*/ 	.word	0x00000001


	//----- nvinfo : EIATTR_CBANK_PARAM_SIZE
	.align		4
.L_1152:
        /*00e0*/ 	.byte	0x03, 0x19
        /*00e2*/ 	.short	0x00e8


	//----- nvinfo : EIATTR_PARAM_CBANK
	.align		4
        /*00e4*/ 	.byte	0x04, 0x0a
        /*00e6*/ 	.short	(.L_1154 - .L_1153)
	.align		4
.L_1153:
        /*00e8*/ 	.word	index@(.nv.constant0._ZN10layer_norm31ln_parallel_residual_fwd_kernelINS_13Kernel_traitsIf13__nv_bfloat16fS2_fjLj4096ELj1ELj1ELj4ELj16ENS_18Kernel_traits_baseILj4096EfS2_fS2_fjLj128EEEEELb1ELb0ELb1EEEvNS_9FwdParamsE)
        /*00ec*/ 	.short	0x0380
        /*00ee*/ 	.short	0x00e8


	//----- nvinfo : EIATTR_SW_WAR
	.align		4
.L_1154:
        /*00f0*/ 	.byte	0x04, 0x36
        /*00f2*/ 	.short	(.L_1156 - .L_1155)
.L_1155:
        /*00f4*/ 	.word	0x00000008
.L_1156:


//--------------------- .nv.info._ZN10layer_norm31ln_parallel_residual_fwd_kernelINS_13Kernel_traitsIf13__nv_bfloat16fS2_fjLj4096ELj1ELj1ELj4ELj16ENS_18Kernel_traits_baseILj4096EfS2_fS2_fjLj128EEEEELb1ELb1ELb0EEEvNS_9FwdParamsE --------------------------
	.section	.nv.info._ZN10layer_norm31ln_parallel_residual_fwd_kernelINS_13Kernel_traitsIf13__nv_bfloat16fS2_fjLj4096ELj1ELj1ELj4ELj16ENS_18Kernel_traits_baseILj4096EfS2_fS2_fjLj128EEEEELb1ELb1ELb0EEEvNS_9FwdParamsE,"",@"SHT_CUDA_INFO"
	.sectionflags	@""
	.align	4


	//----- nvinfo : EIATTR_CUDA_API_VERSION
	.align		4
        /*0000*/ 	.byte	0x04, 0x37
        /*0002*/ 	.short	(.L_1158 - .L_1157)
.L_1157:
        /*0004*/ 	.word	0x00000082


	//----- nvinfo : EIATTR_KPARAM_INFO
	.align		4
.L_1158:
        /*0008*/ 	.byte	0x04, 0x17
        /*000a*/ 	.short	(.L_1160 - .L_1159)
.L_1159:
        /*000c*/ 	.word	0x00000000
        /*0010*/ 	.short	0x0000
        /*0012*/ 	.short	0x0000
        /*0014*/ 	.byte	0x00, 0xf0, 0xa1, 0x03


	//----- nvinfo : EIATTR_SPARSE_MMA_MASK
	.align		4
.L_1160:
        /*0018*/ 	.byte	0x03, 0x50
        /*001a*/ 	.short	0x0000


	//----- nvinfo : EIATTR_MAXREG_COUNT
	.align		4
        /*001c*/ 	.byte	0x03, 0x1b
        /*001e*/ 	.short	0x00ff


	//----- nvinfo : EIATTR_NUM_BARRIERS
	.align		4
        /*0020*/ 	.byte	0x02, 0x4c
        /*0022*/ 	.byte	0x01
	.zero		1


	//----- nvinfo : EIATTR_MERCURY_ISA_VERSION
	.align		4
        /*0024*/ 	.byte	0x03, 0x5f
        /*0026*/ 	.short	0x0101


	//----- nvinfo : EIATTR_COOP_GROUP_MASK_REGIDS
	.align		4
        /*0028*/ 	.byte	0x04, 0x29
        /*002a*/ 	.short	(.L_1162 - .L_1161)


	//   ....[0]....
.L_1161:
        /*002c*/ 	.word	0xffffffff


	//   ....[1]....
        /*0030*/ 	.word	0xffffffff


	//   ....[2]....
        /*0034*/ 	.word	0xffffffff


	//   ....[3]....
        /*0038*/ 	.word	0xffffffff


	//   ....[4]....
        /*003c*/ 	.word	0xffffffff


	//   ....[5]....
        /*0040*/ 	.word	0xffffffff


	//   ....[6]....
        /*0044*/ 	.word	0xffffffff


	//   ....[7]....
        /*0048*/ 	.word	0xffffffff


	//   ....[8]....
        /*004c*/ 	.word	0xffffffff


	//   ....[9]....
        /*0050*/ 	.word	0xffffffff


	//   ....[10]....
        /*0054*/ 	.word	0xffffffff


	//   ....[11]....
        /*0058*/ 	.word	0xffffffff


	//   ....[12]....
        /*005c*/ 	.word	0xffffffff


	//   ....[13]....
        /*0060*/ 	.word	0xffffffff


	//   ....[14]....
        /*0064*/ 	.word	0xffffffff


	//   ....[15]....
        /*0068*/ 	.word	0xffffffff


	//   ....[16]....
        /*006c*/ 	.word	0xffffffff


	//   ....[17]....
        /*0070*/ 	.word	0xffffffff


	//----- nvinfo : EIATTR_COOP_GROUP_INSTR_OFFSETS
	.align		4
.L_1162:
        /*0074*/ 	.byte	0x04, 0x28
        /*0076*/ 	.short	(.L_1164 - .L_1163)


	//   ....[0]....
.L_1163:
        /*0078*/ 	.word	0x00020030


	//   ....[1]....
        /*007c*/ 	.word	0x00020050


	//   ....[2]....
        /*0080*/ 	.word	0x00020070


	//   ....[3]....
        /*0084*/ 	.word	0x000200a0


	//   ....[4]....
        /*0088*/ 	.word	0x000200c0


	//   ....[5]....
        /*008c*/ 	.word	0x00020510


	//   ....[6]....
        /*0090*/ 	.word	0x00020540


	//   ....[7]....
        /*0094*/ 	.word	0x00020580


	//   ....[8]....
        /*0098*/ 	.word	0x000205c0


	//   ....[9]....
        /*009c*/ 	.word	0x000205e0


	//   ....[10]....
        /*00a0*/ 	.word	0x00020670


	//   ....[11]....
        /*00a4*/ 	.word	0x000206e0


	//   ....[12]....
        /*00a8*/ 	.word	0x00020720


	//   ....[13]....
        /*00ac*/ 	.word	0x00020740


	//   ....[14]....
        /*00b0*/ 	.word	0x000207d0


	//   ....[15]....
        /*00b4*/ 	.word	0x00020810


	//   ....[16]....
        /*00b8*/ 	.word	0x000208b0


	//   ....[17]....
        /*00bc*/ 	.word	0x000208d0


	//----- nvinfo : EIATTR_VRC_CTA_INIT_COUNT
	.align		4
.L_1164:
        /*00c0*/ 	.byte	0x02, 0x4a
	.zero		1
	.zero		1


	//----- nvinfo : EIATTR_EXIT_INSTR_OFFSETS
	.align		4
        /*00c4*/ 	.byte	0x04, 0x1c
        /*00c6*/ 	.short	(.L_1166 - .L_1165)


	//   ....[0]....
.L_1165:
        /*00c8*/ 	.word	0x00000900


	//   ....[1]....
        /*00cc*/ 	.word	0x000212c0


	//----- nvinfo : EIATTR_MAX_THREADS
	.align		4
.L_1166:
        /*00d0*/ 	.byte	0x04, 0x05
        /*00d2*/ 	.short	(.L_1168 - .L_1167)
.L_1167:
        /*00d4*/ 	.word	0x00000080
        /*00d8*/ 	.word	0x00000001
        /*00dc*/ 	.word	0x00000001


	//----- nvinfo : EIATTR_CRS_STACK_SIZE
	.align		4
.L_1168:
        /*00e0*/ 	.byte	0x04, 0x1e
        /*00e2*/ 	.short	(.L_1170 - .L_1169)
.L_1169:
        /*00e4*/ 	.word	0x00000000


	//----- nvinfo : EIATTR_CBANK_PARAM_SIZE
	.align		4
.L_1170:
        /*00e8*/ 	.byte	0x03, 0x19
        /*00ea*/ 	.short	0x00e8


	//----- nvinfo : EIATTR_PARAM_CBANK
	.align		4
        /*00ec*/ 	.byte	0x04, 0x0a
        /*00ee*/ 	.short	(.L_1172 - .L_1171)
	.align		4
.L_1171:
        /*00f0*/ 	.word	index@(.nv.constant0._ZN10layer_norm31ln_parallel_residual_fwd_kernelINS_13Kernel_traitsIf13__nv_bfloat16fS2_fjLj4096ELj1ELj1ELj4ELj16ENS_18Kernel_traits_baseILj4096EfS2_fS2_fjLj128EEEEELb1ELb1ELb0EEEvNS_9FwdParamsE)
        /*00f4*/ 	.short	0x0380
        /*00f6*/ 	.short	0x00e8


	//----- nvinfo : EIATTR_SW_WAR
	.align		4
.L_1172:
        /*00f8*/ 	.byte	0x04, 0x36
        /*00fa*/ 	.short	(.L_1174 - .L_1173)
.L_1173:
        /*00fc*/ 	.word	0x00000008
.L_1174:


//--------------------- .nv.info._ZN10layer_norm31ln_parallel_residual_fwd_kernelINS_13Kernel_traitsIf13__nv_bfloat16fS2_fjLj4096ELj1ELj1ELj4ELj16ENS_18Kernel_traits_baseILj4096EfS2_fS2_fjLj128EEEEELb1ELb1ELb1EEEvNS_9FwdParamsE --------------------------
	.section	.nv.info._ZN10layer_norm31ln_parallel_residual_fwd_kernelINS_13Kernel_traitsIf13__nv_bfloat16fS2_fjLj4096ELj1ELj1ELj4ELj16ENS_18Kernel_traits_baseILj4096EfS2_fS2_fjLj128EEEEELb1ELb1ELb1EEEvNS_9FwdParamsE,"",@"SHT_CUDA_INFO"
	.sectionflags	@""
	.align	4


	//----- nvinfo : EIATTR_CUDA_API_VERSION
	.align		4
        /*0000*/ 	.byte	0x04, 0x37
        /*0002*/ 	.short	(.L_1176 - .L_1175)
.L_1175:
        /*0004*/ 	.word	0x00000082


	//----- nvinfo : EIATTR_KPARAM_INFO
	.align		4
.L_1176:
        /*0008*/ 	.byte	0x04, 0x17
        /*000a*/ 	.short	(.L_1178 - .L_1177)
.L_1177:
        /*000c*/ 	.word	0x00000000
        /*0010*/ 	.short	0x0000
        /*0012*/ 	.short	0x0000
        /*0014*/ 	.byte	0x00, 0xf0, 0xa1, 0x03


	//----- nvinfo : EIATTR_SPARSE_MMA_MASK
	.align		4
.L_1178:
        /*0018*/ 	.byte	0x03, 0x50
        /*001a*/ 	.short	0x0000


	//----- nvinfo : EIATTR_MAXREG_COUNT
	.align		4
        /*001c*/ 	.byte	0x03, 0x1b
        /*001e*/ 	.short	0x00ff


	//----- nvinfo : EIATTR_NUM_BARRIERS
	.align		4
        /*0020*/ 	.byte	0x02, 0x4c
        /*0022*/ 	.byte	0x01
	.zero		1


	//----- nvinfo : EIATTR_MERCURY_ISA_VERSION
	.align		4
        /*0024*/ 	.byte	0x03, 0x5f
        /*0026*/ 	.short	0x0101


	//----- nvinfo : EIATTR_COOP_GROUP_MASK_REGIDS
	.align		4
        /*0028*/ 	.byte	0x04, 0x29
        /*002a*/ 	.short	(.L_1180 - .L_1179)


	//   ....[0]....
.L_1179:
        /*002c*/ 	.word	0xffffffff


	//   ....[1]....
        /*0030*/ 	.word	0xffffffff


	//   ....[2]....
        /*0034*/ 	.word	0xffffffff


	//   ....[3]....
        /*0038*/ 	.word	0xffffffff


	//   ....[4]....
        /*003c*/ 	.word	0xffffffff


	//   ....[5]....
        /*0040*/ 	.word	0xffffffff


	//   ....[6]....
        /*0044*/ 	.word	0xffffffff


	//   ....[7]....
        /*0048*/ 	.word	0xffffffff


	//   ....[8]....
        /*004c*/ 	.word	0xffffffff


	//   ....[9]....
        /*0050*/ 	.word	0xffffffff


	//   ....[10]....
        /*0054*/ 	.word	0xffffffff


	//   ....[11]....
        /*0058*/ 	.word	0xffffffff


	//   ....[12]....
        /*005c*/ 	.word	0xffffffff


	//   ....[13]....
        /*0060*/ 	.word	0xffffffff


	//   ....[14]....
        /*0064*/ 	.word	0xffffffff


	//   ....[15]....
        /*0068*/ 	.word	0xffffffff


	//   ....[16]....
        /*006c*/ 	.word	0xffffffff


	//   ....[17]....
        /*0070*/ 	.word	0xffffffff


	//----- nvinfo : EIATTR_COOP_GROUP_INSTR_OFFSETS
	.align		4
.L_1180:
        /*0074*/ 	.byte	0x04, 0x28
        /*0076*/ 	.short	(.L_1182 - .L_1181)


	//   ....[0]....
.L_1181:
        /*0078*/ 	.word	0x0001e170


	//   ....[1]....
        /*007c*/ 	.word	0x0001e1a0


	//   ....[2]....
        /*0080*/ 	.word	0x0001e1c0


	//   ....[3]....
        /*0084*/ 	.word	0x0001e1e0


	//   ....[4]....
        /*0088*/ 	.word	0x0001e200


	//   ....[5]....
        /*008c*/ 	.word	0x0001e630


	//   ....[6]....
        /*0090*/ 	.word	0x0001e660


	//   ....[7]....
        /*0094*/ 	.word	0x0001e680


	//   ....[8]....
        /*0098*/ 	.word	0x0001e6a0


	//   ....[9]....
        /*009c*/ 	.word	0x0001e6d0


	//   ....[10]....
        /*00a0*/ 	.word	0x0001e870


	//   ....[11]....
        /*00a4*/ 	.word	0x0001e8b0


	//   ....[12]....
        /*00a8*/ 	.word	0x0001e8c0


	//   ....[13]....
        /*00ac*/ 	.word	0x0001e910


	//   ....[14]....
        /*00b0*/ 	.word	0x0001e9d0


	//   ....[15]....
        /*00b4*/ 	.word	0x0001ea00


	//   ....[16]....
        /*00b8*/ 	.word	0x0001eab0


	//   ....[17]....
        /*00bc*/ 	.word	0x0001ead0


	//----- nvinfo : EIATTR_VRC_CTA_INIT_COUNT
	.align		4
.L_1182:
        /*00c0*/ 	.byte	0x02, 0x4a
	.zero		1
	.zero		1


	//----- nvinfo : EIATTR_EXIT_INSTR_OFFSETS
	.align		4
        /*00c4*/ 	.byte	0x04, 0x1c
        /*00c6*/ 	.short	(.L_1184 - .L_1183)


	//   ....[0]....
.L_1183:
        /*00c8*/ 	.word	0x00000600


	//   ....[1]....
        /*00cc*/ 	.word	0x0001f3a0


	//----- nvinfo : EIATTR_MAX_THREADS
	.align		4
.L_1184:
        /*00d0*/ 	.byte	0x04, 0x05
        /*00d2*/ 	.short	(.L_1186 - .L_1185)
.L_1185:
        /*00d4*/ 	.word	0x00000080
        /*00d8*/ 	.word	0x00000001
        /*00dc*/ 	.word	0x00000001


	//----- nvinfo : EIATTR_CRS_STACK_SIZE
	.align		4
.L_1186:
        /*00e0*/ 	.byte	0x04, 0x1e
        /*00e2*/ 	.short	(.L_1188 - .L_1187)
.L_1187:
        /*00e4*/ 	.word	0x00000000


	//----- nvinfo : EIATTR_CBANK_PARAM_SIZE
	.align		4
.L_1188:
        /*00e8*/ 	.byte	0x03, 0x19
        /*00ea*/ 	.short	0x00e8


	//----- nvinfo : EIATTR_PARAM_CBANK
	.align		4
        /*00ec*/ 	.byte	0x04, 0x0a
        /*00ee*/ 	.short	(.L_1190 - .L_1189)
	.align		4
.L_1189:
        /*00f0*/ 	.word	index@(.nv.constant0._ZN10layer_norm31ln_parallel_residual_fwd_kernelINS_13Kernel_traitsIf13__nv_bfloat16fS2_fjLj4096ELj1ELj1ELj4ELj16ENS_18Kernel_traits_baseILj4096EfS2_fS2_fjLj128EEEEELb1ELb1ELb1EEEvNS_9FwdParamsE)
        /*00f4*/ 	.short	0x0380
        /*00f6*/ 	.short	0x00e8


	//----- nvinfo : EIATTR_SW_WAR
	.align		4
.L_1190:
        /*00f8*/ 	.byte	0x04, 0x36
        /*00fa*/ 	.short	(.L_1192 - .L_1191)
.L_1191:
        /*00fc*/ 	.word	0x00000008
.L_1192:


//--------------------- .nv.info._ZN10layer_norm31ln_parallel_residual_fwd_kernelINS_13Kernel_traitsIf6__halfS2_S2_fjLj4096ELj1ELj1ELj4ELj16ENS_18Kernel_traits_baseILj4096EfS2_S2_S2_fjLj128EEEEELb0ELb0ELb0EEEvNS_9FwdParamsE --------------------------
	.section	.nv.info._ZN10layer_norm31ln_parallel_residual_fwd_kernelINS_13Kernel_traitsIf6__halfS2_S2_fjLj4096ELj1ELj1ELj4ELj16ENS_18Kernel_traits_baseILj4096EfS2_S2_S2_fjLj128EEEEELb0ELb0ELb0EEEvNS_9FwdParamsE,"",@"SHT_CUDA_INFO"
	.sectionflags	@""
	.align	4


	//----- nvinfo : EIATTR_CUDA_API_VERSION
	.align		4
        /*0000*/ 	.byte	0x04, 0x37
        /*0002*/ 	.short	(.L_1194 - .L_1193)
.L_1193:
        /*0004*/ 	.word	0x00000082


	//----- nvinfo : EIATTR_KPARAM_INFO
	.align		4
.L_1194:
        /*0008*/ 	.byte	0x04, 0x17
        /*000a*/ 	.short	(.L_1196 - .L_1195)
.L_1195:
        /*000c*/ 	.word	0x00000000
        /*0010*/ 	.short	0x0000
        /*0012*/ 	.short	0x0000
        /*0014*/ 	.byte	0x00, 0xf0, 0xa1, 0x03


	//----- nvinfo : EIATTR_SPARSE_MMA_MASK
	.align		4
.L_1196:
        /*0018*/ 	.byte	0x03, 0x50
        /*001a*/ 	.short	0x0000


	//----- nvinfo : EIATTR_MAXREG_COUNT
	.align		4
        /*001c*/ 	.byte	0x03, 0x1b
        /*001e*/ 	.short	0x00ff


	//----- nvinfo : EIATTR_NUM_BARRIERS
	.align		4
        /*0020*/ 	.byte	0x02, 0x4c
        /*0022*/ 	.byte	0x01
	.zero		1


	//----- nvinfo : EIATTR_MERCURY_ISA_VERSION
	.align		4
        /*0024*/ 	.byte	0x03, 0x5f
        /*0026*/ 	.short	0x0101


	//----- nvinfo : EIATTR_COOP_GROUP_MASK_REGIDS
	.align		4
        /*0028*/ 	.byte	0x04, 0x29
        /*002a*/ 	.short	(.L_1198 - .L_1197)


	//   ....[0]....
.L_1197:
        /*002c*/ 	.word	0xffffffff


	//   ....[1]....
        /*0030*/ 	.word	0xffffffff


	//   ....[2]....
        /*0034*/ 	.word	0xffffffff


	//   ....[3]....
        /*0038*/ 	.word	0xffffffff


	//   ....[4]....
        /*003c*/ 	.word	0xffffffff


	//   ....[5]....
        /*0040*/ 	.word	0xffffffff


	//   ....[6]....
        /*0044*/ 	.word	0xffffffff


	//   ....[7]....
        /*0048*/ 	.word	0xffffffff


	//   ....[8]....
        /*004c*/ 	.word	0xffffffff


	//   ....[9]....
        /*0050*/ 	.word	0xffffffff


	//   ....[10]....
        /*0054*/ 	.word	0xffffffff


	//   ....[11]....
        /*0058*/ 	.word	0xffffffff


	//   ....[12]....
        /*005c*/ 	.word	0xffffffff


	//   ....[13]....
        /*0060*/ 	.word	0xffffffff


	//   ....[14]....
        /*0064*/ 	.word	0xffffffff


	//   ....[15]....
        /*0068*/ 	.word	0xffffffff


	//   ....[16]....
        /*006c*/ 	.word	0xffffffff


	//   ....[17]....
        /*0070*/ 	.word	0xffffffff


	//----- nvinfo : EIATTR_COOP_GROUP_INSTR_OFFSETS
	.align		4
.L_1198:
        /*0074*/ 	.byte	0x04, 0x28
        /*0076*/ 	.short	(.L_1200 - .L_1199)


	//   ....[0]....
.L_1199:
        /*0078*/ 	.word	0x00003e10


	//   ....[1]....
        /*007c*/ 	.word	0x00003e30


	//   ....[2]....
        /*0080*/ 	.word	0x00003e50


	//   ....[3]....
        /*0084*/ 	.word	0x00003e70


	//   ....[4]....
        /*0088*/ 	.word	0x00003e90


	//   ....[5]....
        /*008c*/ 	.word	0x000042e0


	//   ....[6]....
        /*0090*/ 	.word	0x00004300


	//   ....[7]....
        /*0094*/ 	.word	0x00004320


	//   ....[8]....
        /*0098*/ 	.word	0x00004350


	//   ....[9]....
        /*009c*/ 	.word	0x00004380


	//   ....[10]....
        /*00a0*/ 	.word	0x00004530


	//   ....[11]....
        /*00a4*/ 	.word	0x00004570


	//   ....[12]....
        /*00a8*/ 	.word	0x00004580


	//   ....[13]....
        /*00ac*/ 	.word	0x000045c0


	//   ....[14]....
        /*00b0*/ 	.word	0x00004690


	//   ....[15]....
        /*00b4*/ 	.word	0x000046c0


	//   ....[16]....
        /*00b8*/ 	.word	0x00004770


	//   ....[17]....
        /*00bc*/ 	.word	0x000047a0


	//----- nvinfo : EIATTR_VRC_CTA_INIT_COUNT
	.align		4
.L_1200:
        /*00c0*/ 	.byte	0x02, 0x4a
	.zero		1
	.zero		1


	//----- nvinfo : EIATTR_EXIT_INSTR_OFFSETS
	.align		4
        /*00c4*/ 	.byte	0x04, 0x1c
        /*00c6*/ 	.short	(.L_1202 - .L_1201)


	//   ....[0]....
.L_1201:
        /*00c8*/ 	.word	0x00001730


	//   ....[1]....
        /*00cc*/ 	.word	0x00005510


	//----- nvinfo : EIATTR_MAX_THREADS
	.align		4
.L_1202:
        /*00d0*/ 	.byte	0x04, 0x05
        /*00d2*/ 	.short	(.L_1204 - .L_1203)
.L_1203:
        /*00d4*/ 	.word	0x00000080
        /*00d8*/ 	.word	0x00000001
        /*00dc*/ 	.word	0x00000001


	//----- nvinfo : EIATTR_CRS_STACK_SIZE
	.align		4
.L_1204:
        /*00e0*/ 	.byte	0x04, 0x1e
        /*00e2*/ 	.short	(.L_1206 - .L_1205)
.L_1205:
        /*00e4*/ 	.word	0x00000000


	//----- nvinfo : EIATTR_CBANK_PARAM_SIZE
	.align		4
.L_1206:
        /*00e8*/ 	.byte	0x03, 0x19
        /*00ea*/ 	.short	0x00e8


	//----- nvinfo : EIATTR_PARAM_CBANK
	.align		4
        /*00ec*/ 	.byte	0x04, 0x0a
        /*00ee*/ 	.short	(.L_1208 - .L_1207)
	.align		4
.L_1207:
        /*00f0*/ 	.word	index@(.nv.constant0._ZN10layer_norm31ln_parallel_residual_fwd_kernelINS_13Kernel_traitsIf6__halfS2_S2_fjLj4096ELj1ELj1ELj4ELj16ENS_18Kernel_traits_baseILj4096EfS2_S2_S2_fjLj128EEEEELb0ELb0ELb0EEEvNS_9FwdParamsE)
        /*00f4*/ 	.short	0x0380
        /*00f6*/ 	.short	0x00e8


	//----- nvinfo : EIATTR_SW_WAR
	.align		4
.L_1208:
        /*00f8*/ 	.byte	0x04, 0x36
        /*00fa*/ 	.short	(.L_1210 - .L_1209)
.L_1209:
        /*00fc*/ 	.word	0x00000008
.L_1210:


//--------------------- .nv.info._ZN10layer_norm31ln_parallel_residual_fwd_kernelINS_13Kernel_traitsIf6__halfS2_S2_fjLj4096ELj1ELj1ELj4ELj16ENS_18Kernel_traits_baseILj4096EfS2_S2_S2_fjLj128EEEEELb0ELb0ELb1EEEvNS_9FwdParamsE --------------------------
	.section	.nv.info._ZN10layer_norm31ln_parallel_residual_fwd_kernelINS_13Kernel_traitsIf6__halfS2_S2_fjLj4096ELj1ELj1ELj4ELj16ENS_18Kernel_traits_baseILj4096EfS2_S2_S2_fjLj128EEEEELb0ELb0ELb1EEEvNS_9FwdParamsE,"",@"SHT_CUDA_INFO"
	.sectionflags	@""
	.align	4


	//----- nvinfo : EIATTR_CUDA_API_VERSION
	.align		4
        /*0000*/ 	.byte	0x04, 0x37
        /*0002*/ 	.short	(.L_1212 - .L_1211)
.L_1211:
        /*0004*/ 	.word	0x00000082


	//----- nvinfo : EIATTR_KPARAM_INFO
	.align		4
.L_1212:
        /*0008*/ 	.byte	0x04, 0x17
        /*000a*/ 	.short	(.L_1214 - .L_1213)
.L_1213:
        /*000c*/ 	.word	0x00000000
        /*0010*/ 	.short	0x0000
        /*0012*/ 	.short	0x0000
        /*0014*/ 	.byte	0x00, 0xf0, 0xa1, 0x03


	//----- nvinfo : EIATTR_SPARSE_MMA_MASK
	.align		4
.L_1214:
        /*0018*/ 	.byte	0x03, 0x50
        /*001a*/ 	.short	0x0000


	//----- nvinfo : EIATTR_MAXREG_COUNT
	.align		4
        /*001c*/ 	.byte	0x03, 0x1b
        /*001e*/ 	.short	0x00ff


	//----- nvinfo : EIATTR_NUM_BARRIERS
	.align		4
        /*0020*/ 	.byte	0x02, 0x4c
        /*0022*/ 	.byte	0x01
	.zero		1


	//----- nvinfo : EIATTR_MERCURY_ISA_VERSION
	.align		4
        /*0024*/ 	.byte	0x03, 0x5f
        /*0026*/ 	.short	0x0101


	//----- nvinfo : EIATTR_COOP_GROUP_MASK_REGIDS
	.align		4
        /*0028*/ 	.byte	0x04, 0x29
        /*002a*/ 	.short	(.L_1216 - .L_1215)


	//   ....[0]....
.L_1215:
        /*002c*/ 	.word	0xffffffff


	//   ....[1]....
        /*0030*/ 	.word	0xffffffff


	//   ....[2]....
        /*0034*/ 	.word	0xffffffff


	//   ....[3]....
        /*0038*/ 	.word	0xffffffff


	//   ....[4]....
        /*003c*/ 	.word	0xffffffff


	//   ....[5]....
        /*0040*/ 	.word	0xffffffff


	//   ....[6]....
        /*0044*/ 	.word	0xffffffff


	//   ....[7]....
        /*0048*/ 	.word	0xffffffff


	//   ....[8]....
        /*004c*/ 	.word	0xffffffff


	//   ....[9]....
        /*0050*/ 	.word	0xffffffff


	//   ....[10]....
        /*0054*/ 	.word	0xffffffff


	//   ....[11]....
        /*0058*/ 	.word	0xffffffff


	//   ....[12]....
        /*005c*/ 	.word	0xffffffff


	//   ....[13]....
        /*0060*/ 	.word	0xffffffff


	//   ....[14]....
        /*0064*/ 	.word	0xffffffff


	//   ....[15]....
        /*0068*/ 	.word	0xffffffff


	//   ....[16]....
        /*006c*/ 	.word	0xffffffff


	//   ....[17]....
        /*0070*/ 	.word	0xffffffff


	//----- nvinfo : EIATTR_COOP_GROUP_INSTR_OFFSETS
	.align		4
.L_1216:
        /*0074*/ 	.byte	0x04, 0x28
        /*0076*/ 	.short	(.L_1218 - .L_1217)


	//   ....[0]....
.L_1217:
        /*0078*/ 	.word	0x00002ef0


	//   ....[1]....
        /*007c*/ 	.word	0x00002f10


	//   ....[2]....
        /*0080*/ 	.word	0x00002f30


	//   ....[3]....
        /*0084*/ 	.word	0x00002f50


	//   ....[4]....
        /*0088*/ 	.word	0x00002f70


	//   ....[5]....
        /*008c*/ 	.word	0x000033a0


	//   ....[6]....
        /*0090*/ 	.word	0x000033c0


	//   ....[7]....
        /*0094*/ 	.word	0x000033f0


	//   ....[8]....
        /*0098*/ 	.word	0x00003430


	//   ....[9]....
        /*009c*/ 	.word	0x00003470


	//   ....[10]....
        /*00a0*/ 	.word	0x00003620


	//   ....[11]....
        /*00a4*/ 	.word	0x00003660


	//   ....[12]....
        /*00a8*/ 	.word	0x00003670


	//   ....[13]....
        /*00ac*/ 	.word	0x000036b0


	//   ....[14]....
        /*00b0*/ 	.word	0x00003780


	//   ....[15]....
        /*00b4*/ 	.word	0x000037b0


	//   ....[16]....
        /*00b8*/ 	.word	0x00003860


	//   ....[17]....
        /*00bc*/ 	.word	0x00003880


	//----- nvinfo : EIATTR_VRC_CTA_INIT_COUNT
	.align		4
.L_1218:
        /*00c0*/ 	.byte	0x02, 0x4a
	.zero		1
	.zero		1


	//----- nvinfo : EIATTR_EXIT_INSTR_OFFSETS
	.align		4
        /*00c4*/ 	.byte	0x04, 0x1c
        /*00c6*/ 	.short	(.L_1220 - .L_1219)


	//   ....[0]....
.L_1219:
        /*00c8*/ 	.word	0x00000c20


	//   ....[1]....
        /*00cc*/ 	.word	0x000044b0


	//----- nvinfo : EIATTR_MAX_THREADS
	.align		4
.L_1220:
        /*00d0*/ 	.byte	0x04, 0x05
        /*00d2*/ 	.short	(.L_1222 - .L_1221)
.L_1221:
        /*00d4*/ 	.word	0x00000080
        /*00d8*/ 	.word	0x00000001
        /*00dc*/ 	.word	0x00000001


	//----- nvinfo : EIATTR_CRS_STACK_SIZE
	.align		4
.L_1222:
        /*00e0*/ 	.byte	0x04, 0x1e
        /*00e2*/ 	.short	(.L_1224 - .L_1223)
.L_1223:
        /*00e4*/ 	.word	0x00000000


	//----- nvinfo : EIATTR_CBANK_PARAM_SIZE
	.align		4
.L_1224:
        /*00e8*/ 	.byte	0x03, 0x19
        /*00ea*/ 	.short	0x00e8


	//----- nvinfo : EIATTR_PARAM_CBANK
	.align		4
        /*00ec*/ 	.byte	0x04, 0x0a
        /*00ee*/ 	.short	(.L_1226 - .L_1225)
	.align		4
.L_1225:
        /*00f0*/ 	.word	index@(.nv.constant0._ZN10layer_norm31ln_parallel_residual_fwd_kernelINS_13Kernel_traitsIf6__halfS2_S2_fjLj4096ELj1ELj1ELj4ELj16ENS_18Kernel_traits_baseILj4096EfS2_S2_S2_fjLj128EEEEELb0ELb0ELb1EEEvNS_9FwdParamsE)
        /*00f4*/ 	.short	0x0380
        /*00f6*/ 	.short	0x00e8


	//----- nvinfo : EIATTR_SW_WAR
	.align		4
.L_1226:
        /*00f8*/ 	.byte	0x04, 0x36
        /*00fa*/ 	.short	(.L_1228 - .L_1227)
.L_1227:
        /*00fc*/ 	.word	0x00000008
.L_1228:


//--------------------- .nv.info._ZN10layer_norm31ln_parallel_residual_fwd_kernelINS_13Kernel_traitsIf6__halfS2_S2_fjLj4096ELj1ELj1ELj4ELj16ENS_18Kernel_traits_baseILj4096EfS2_S2_S2_fjLj128EEEEELb0ELb1ELb0EEEvNS_9FwdParamsE --------------------------
	.section	.nv.info._ZN10layer_norm31ln_parallel_residual_fwd_kernelINS_13Kernel_traitsIf6__halfS2_S2_fjLj4096ELj1ELj1ELj4ELj16ENS_18Kernel_traits_baseILj4096EfS2_S2_S2_fjLj128EEEEELb0ELb1ELb0EEEvNS_9FwdParamsE,"",@"SHT_CUDA_INFO"
	.sectionflags	@""
	.align	4


	//----- nvinfo : EIATTR_CUDA_API_VERSION
	.align		4
        /*0000*/ 	.byte	0x04, 0x37
        /*0002*/ 	.short	(.L_1230 - .L_1229)
.L_1229:
        /*0004*/ 	.word	0x00000082


	//----- nvinfo : EIATTR_KPARAM_INFO
	.align		4
.L_1230:
        /*0008*/ 	.byte	0x04, 0x17
        /*000a*/ 	.short	(.L_1232 - .L_1231)
.L_1231:
        /*000c*/ 	.word	0x00000000
        /*0010*/ 	.short	0x0000
        /*0012*/ 	.short	0x0000
        /*0014*/ 	.byte	0x00, 0xf0, 0xa1, 0x03


	//----- nvinfo : EIATTR_SPARSE_MMA_MASK
	.align		4
.L_1232:
        /*0018*/ 	.byte	0x03, 0x50
        /*001a*/ 	.short	0x0000


	//----- nvinfo : EIATTR_MAXREG_COUNT
	.align		4
        /*001c*/ 	.byte	0x03, 0x1b
        /*001e*/ 	.short	0x00ff


	//----- nvinfo : EIATTR_NUM_BARRIERS
	.align		4
        /*0020*/ 	.byte	0x02, 0x4c
        /*0022*/ 	.byte	0x01
	.zero		1


	//----- nvinfo : EIATTR_MERCURY_ISA_VERSION
	.align		4
        /*0024*/ 	.byte	0x03, 0x5f
        /*0026*/ 	.short	0x0101


	//----- nvinfo : EIATTR_COOP_GROUP_MASK_REGIDS
	.align		4
        /*0028*/ 	.byte	0x04, 0x29
        /*002a*/ 	.short	(.L_1234 - .L_1233)


	//   ....[0]....
.L_1233:
        /*002c*/ 	.word	0xffffffff


	//   ....[1]....
        /*0030*/ 	.word	0xffffffff


	//   ....[2]....
        /*0034*/ 	.word	0xffffffff


	//   ....[3]....
        /*0038*/ 	.word	0xffffffff


	//   ....[4]....
        /*003c*/ 	.word	0xffffffff


	//   ....[5]....
        /*0040*/ 	.word	0xffffffff


	//   ....[6]....
        /*0044*/ 	.word	0xffffffff


	//   ....[7]....
        /*0048*/ 	.word	0xffffffff


	//   ....[8]....
        /*004c*/ 	.word	0xffffffff


	//   ....[9]....
        /*0050*/ 	.word	0xffffffff


	//   ....[10]....
        /*0054*/ 	.word	0xffffffff


	//   ....[11]....
        /*0058*/ 	.word	0xffffffff


	//   ....[12]....
        /*005c*/ 	.word	0xffffffff


	//   ....[13]....
        /*0060*/ 	.word	0xffffffff


	//   ....[14]....
        /*0064*/ 	.word	0xffffffff


	//   ....[15]....
        /*0068*/ 	.word	0xffffffff


	//   ....[16]....
        /*006c*/ 	.word	0xffffffff


	//   ....[17]....
        /*0070*/ 	.word	0xffffffff


	//----- nvinfo : EIATTR_COOP_GROUP_INSTR_OFFSETS
	.align		4
.L_1234:
        /*0074*/ 	.byte	0x04, 0x28
        /*0076*/ 	.short	(.L_1236 - .L_1235)


	//   ....[0]....
.L_1235:
        /*0078*/ 	.word	0x00002ea0


	//   ....[1]....
        /*007c*/ 	.word	0x00002ec0


	//   ....[2]....
        /*0080*/ 	.word	0x00002ee0


	//   ....[3]....
        /*0084*/ 	.word	0x00002f00


	//   ....[4]....
        /*0088*/ 	.word	0x00002f20


	//   ....[5]....
        /*008c*/ 	.word	0x00003380


	//   ....[6]....
        /*0090*/ 	.word	0x000033a0


	//   ....[7]....
        /*0094*/ 	.word	0x000033d0


	//   ....[8]....
        /*0098*/ 	.word	0x00003400


	//   ....[9]....
        /*009c*/ 	.word	0x00003430


	//   ....[10]....
        /*00a0*/ 	.word	0x00003450


	//   ....[11]....
        /*00a4*/ 	.word	0x000034f0


	//   ....[12]....
        /*00a8*/ 	.word	0x00003570


	//   ....[13]....
        /*00ac*/ 	.word	0x000035d0


	//   ....[14]....
        /*00b0*/ 	.word	0x000035e0


	//   ....[15]....
        /*00b4*/ 	.word	0x00003690


	//   ....[16]....
        /*00b8*/ 	.word	0x000036b0


	//   ....[17]....
        /*00bc*/ 	.word	0x00003710


	//----- nvinfo : EIATTR_VRC_CTA_INIT_COUNT
	.align		4
.L_1236:
        /*00c0*/ 	.byte	0x02, 0x4a
	.zero		1
	.zero		1


	//----- nvinfo : EIATTR_EXIT_INSTR_OFFSETS
	.align		4
        /*00c4*/ 	.byte	0x04, 0x1c
        /*00c6*/ 	.short	(.L_1238 - .L_1237)


	//   ....[0]....
.L_1237:
        /*00c8*/ 	.word	0x000006b0


	//   ....[1]....
        /*00cc*/ 	.word	0x000040d0


	//----- nvinfo : EIATTR_MAX_THREADS
	.align		4
.L_1238:
        /*00d0*/ 	.byte	0x04, 0x05
        /*00d2*/ 	.short	(.L_1240 - .L_1239)
.L_1239:
        /*00d4*/ 	.word	0x00000080
        /*00d8*/ 	.word	0x00000001
        /*00dc*/ 	.word	0x00000001


	//----- nvinfo : EIATTR_CRS_STACK_SIZE
	.align		4
.L_1240:
        /*00e0*/ 	.byte	0x04, 0x1e
        /*00e2*/ 	.short	(.L_1242 - .L_1241)
.L_1241:
        /*00e4*/ 	.word	0x00000000


	//----- nvinfo : EIATTR_CBANK_PARAM_SIZE
	.align		4
.L_1242:
        /*00e8*/ 	.byte	0x03, 0x19
        /*00ea*/ 	.short	0x00e8


	//----- nvinfo : EIATTR_PARAM_CBANK
	.align		4
        /*00ec*/ 	.byte	0x04, 0x0a
        /*00ee*/ 	.short	(.L_1244 - .L_1243)
	.align		4
.L_1243:
        /*00f0*/ 	.word	index@(.nv.constant0._ZN10layer_norm31ln_parallel_residual_fwd_kernelINS_13Kernel_traitsIf6__halfS2_S2_fjLj4096ELj1ELj1ELj4ELj16ENS_18Kernel_traits_baseILj4096EfS2_S2_S2_fjLj128EEEEELb0ELb1ELb0EEEvNS_9FwdParamsE)
        /*00f4*/ 	.short	0x0380
        /*00f6*/ 	.short	0x00e8


	//----- nvinfo : EIATTR_SW_WAR
	.align		4
.L_1244:
        /*00f8*/ 	.byte	0x04, 0x36
        /*00fa*/ 	.short	(.L_1246 - .L_1245)
.L_1245:
        /*00fc*/ 	.word	0x00000008
.L_1246:


//--------------------- .nv.info._ZN10layer_norm31ln_parallel_residual_fwd_kernelINS_13Kernel_traitsIf6__halfS2_S2_fjLj4096ELj1ELj1ELj4ELj16ENS_18Kernel_traits_baseILj4096EfS2_S2_S2_fjLj128EEEEELb0ELb1ELb1EEEvNS_9FwdParamsE --------------------------
	.section	.nv.info._ZN10layer_norm31ln_parallel_residual_fwd_kernelINS_13Kernel_traitsIf6__halfS2_S2_fjLj4096ELj1ELj1ELj4ELj16ENS_18Kernel_traits_baseILj4096EfS2_S2_S2_fjLj128EEEEELb0ELb1ELb1EEEvNS_9FwdParamsE,"",@"SHT_CUDA_INFO"
	.sectionflags	@""
	.align	4


	//----- nvinfo : EIATTR_CUDA_API_VERSION
	.align		4
        /*0000*/ 	.byte	0x04, 0x37
        /*0002*/ 	.short	(.L_1248 - .L_1247)
.L_1247:
        /*0004*/ 	.word	0x00000082


	//----- nvinfo : EIATTR_KPARAM_INFO
	.align		4
.L_1248:
        /*0008*/ 	.byte	0x04, 0x17
        /*000a*/ 	.short	(.L_1250 - .L_1249)
.L_1249:
        /*000c*/ 	.word	0x00000000
        /*0010*/ 	.short	0x0000
        /*0012*/ 	.short	0x0000
        /*0014*/ 	.byte	0x00, 0xf0, 0xa1, 0x03


	//----- nvinfo : EIATTR_SPARSE_MMA_MASK
	.align		4
.L_1250:
        /*0018*/ 	.byte	0x03, 0x50
        /*001a*/ 	.short	0x0000


	//----- nvinfo : EIATTR_MAXREG_COUNT
	.align		4
        /*001c*/ 	.byte	0x03, 0x1b
        /*001e*/ 	.short	0x00ff


	//----- nvinfo : EIATTR_NUM_BARRIERS
	.align		4
        /*0020*/ 	.byte	0x02, 0x4c
        /*0022*/ 	.byte	0x01
	.zero		1


	//----- nvinfo : EIATTR_MERCURY_ISA_VERSION
	.align		4
        /*0024*/ 	.byte	0x03, 0x5f
        /*0026*/ 	.short	0x0101


	//----- nvinfo : EIATTR_COOP_GROUP_MASK_REGIDS
	.align		4
        /*0028*/ 	.byte	0x04, 0x29
        /*002a*/ 	.short	(.L_1252 - .L_1251)


	//   ....[0]....
.L_1251:
        /*002c*/ 	.word	0xffffffff


	//   ....[1]....
        /*0030*/ 	.word	0xffffffff


	//   ....[2]....
        /*0034*/ 	.word	0xffffffff


	//   ....[3]....
        /*0038*/ 	.word	0xffffffff


	//   ....[4]....
        /*003c*/ 	.word	0xffffffff


	//   ....[5]....
        /*0040*/ 	.word	0xffffffff


	//   ....[6]....
        /*0044*/ 	.word	0xffffffff


	//   ....[7]....
        /*0048*/ 	.word	0xffffffff


	//   ....[8]....
        /*004c*/ 	.word	0xffffffff


	//   ....[9]....
        /*0050*/ 	.word	0xffffffff


	//   ....[10]....
        /*0054*/ 	.word	0xffffffff


	//   ....[11]....
        /*0058*/ 	.word	0xffffffff


	//   ....[12]....
        /*005c*/ 	.word	0xffffffff


	//   ....[13]....
        /*0060*/ 	.word	0xffffffff


	//   ....[14]....
        /*0064*/ 	.word	0xffffffff


	//   ....[15]....
        /*0068*/ 	.word	0xffffffff


	//   ....[16]....
        /*006c*/ 	.word	0xffffffff


	//   ....[17]....
        /*0070*/ 	.word	0xffffffff


	//----- nvinfo : EIATTR_COOP_GROUP_INSTR_OFFSETS
	.align		4
.L_1252:
        /*0074*/ 	.byte	0x04, 0x28
        /*0076*/ 	.short	(.L_1254 - .L_1253)


	//   ....[0]....
.L_1253:
        /*0078*/ 	.word	0x000026a0


	//   ....[1]....
        /*007c*/ 	.word	0x000026c0


	//   ....[2]....
        /*0080*/ 	.word	0x000026e0


	//   ....[3]....
        /*0084*/ 	.word	0x00002700


	//   ....[4]....
        /*0088*/ 	.word	0x00002720


	//   ....[5]....
        /*008c*/ 	.word	0x00002b50


	//   ....[6]....
        /*0090*/ 	.word	0x00002b70


	//   ....[7]....
        /*0094*/ 	.word	0x00002b90


	//   ....[8]....
        /*0098*/ 	.word	0x00002bc0


	//   ....[9]....
        /*009c*/ 	.word	0x00002c00


	//   ....[10]....
        /*00a0*/ 	.word	0x00002db0


	//   ....[11]....
        /*00a4*/ 	.word	0x00002df0


	//   ....[12]....
        /*00a8*/ 	.word	0x00002e90


	//   ....[13]....
        /*00ac*/ 	.word	0x00002ee0


	//   ....[14]....
        /*00b0*/ 	.word	0x00002f00


	//   ....[15]....
        /*00b4*/ 	.word	0x00002f10


	//   ....[16]....
        /*00b8*/ 	.word	0x00003010


	//   ....[17]....
        /*00bc*/ 	.word	0x00003020


	//----- nvinfo : EIATTR_VRC_CTA_INIT_COUNT
	.align		4
.L_1254:
        /*00c0*/ 	.byte	0x02, 0x4a
	.zero		1
	.zero		1


	//----- nvinfo : EIATTR_EXIT_INSTR_OFFSETS
	.align		4
        /*00c4*/ 	.byte	0x04, 0x1c
        /*00c6*/ 	.short	(.L_1256 - .L_1255)


	//   ....[0]....
.L_1255:
        /*00c8*/ 	.word	0x000003e0


	//   ....[1]....
        /*00cc*/ 	.word	0x000038b0


	//----- nvinfo : EIATTR_MAX_THREADS
	.align		4
.L_1256:
        /*00d0*/ 	.byte	0x04, 0x05
        /*00d2*/ 	.short	(.L_1258 - .L_1257)
.L_1257:
        /*00d4*/ 	.word	0x00000080
        /*00d8*/ 	.word	0x00000001
        /*00dc*/ 	.word	0x00000001


	//----- nvinfo : EIATTR_CRS_STACK_SIZE
	.align		4
.L_1258:
        /*00e0*/ 	.byte	0x04, 0x1e
        /*00e2*/ 	.short	(.L_1260 - .L_1259)
.L_1259:
        /*00e4*/ 	.word	0x00000000


	//----- nvinfo : EIATTR_CBANK_PARAM_SIZE
	.align		4
.L_1260:
        /*00e8*/ 	.byte	0x03, 0x19
        /*00ea*/ 	.short	0x00e8


	//----- nvinfo : EIATTR_PARAM_CBANK
	.align		4
        /*00ec*/ 	.byte	0x04, 0x0a
        /*00ee*/ 	.short	(.L_1262 - .L_1261)
	.align		4
.L_1261:
        /*00f0*/ 	.word	index@(.nv.constant0._ZN10layer_norm31ln_parallel_residual_fwd_kernelINS_13Kernel_traitsIf6__halfS2_S2_fjLj4096ELj1ELj1ELj4ELj16ENS_18Kernel_traits_baseILj4096EfS2_S2_S2_fjLj128EEEEELb0ELb1ELb1EEEvNS_9FwdParamsE)
        /*00f4*/ 	.short	0x0380
        /*00f6*/ 	.short	0x00e8


	//----- nvinfo : EIATTR_SW_WAR
	.align		4
.L_1262:
        /*00f8*/ 	.byte	0x04, 0x36
        /*00fa*/ 	.short	(.L_1264 - .L_1263)
.L_1263:
        /*00fc*/ 	.word	0x00000008
.L_1264:


//--------------------- .nv.info._ZN10layer_norm31ln_parallel_residual_fwd_kernelINS_13Kernel_traitsIf6__halfS2_S2_fjLj4096ELj1ELj1ELj4ELj16ENS_18Kernel_traits_baseILj4096EfS2_S2_S2_fjLj128EEEEELb1ELb0ELb0EEEvNS_9FwdParamsE --------------------------
	.section	.nv.info._ZN10layer_norm31ln_parallel_residual_fwd_kernelINS_13Kernel_traitsIf6__halfS2_S2_fjLj4096ELj1ELj1ELj4ELj16ENS_18Kernel_traits_baseILj4096EfS2_S2_S2_fjLj128EEEEELb1ELb0ELb0EEEvNS_9FwdParamsE,"",@"SHT_CUDA_INFO"
	.sectionflags	@""
	.align	4


	//----- nvinfo : EIATTR_CUDA_API_VERSION
	.align		4
        /*0000*/ 	.byte	0x04, 0x37
        /*0002*/ 	.short	(.L_1266 - .L_1265)
.L_1265:
        /*0004*/ 	.word	0x00000082


	//----- nvinfo : EIATTR_KPARAM_INFO
	.align		4
.L_1266:
        /*0008*/ 	.byte	0x04, 0x17
        /*000a*/ 	.short	(.L_1268 - .L_1267)
.L_1267:
        /*000c*/ 	.word	0x00000000
        /*0010*/ 	.short	0x0000
        /*0012*/ 	.short	0x0000
        /*0014*/ 	.byte	0x00, 0xf0, 0xa1, 0x03


	//----- nvinfo : EIATTR_SPARSE_MMA_MASK
	.align		4
.L_1268:
        /*0018*/ 	.byte	0x03, 0x50
        /*001a*/ 	.short	0x0000


	//----- nvinfo : EIATTR_MAXREG_COUNT
	.align		4
        /*001c*/ 	.byte	0x03, 0x1b
        /*001e*/ 	.short	0x00ff


	//----- nvinfo : EIATTR_NUM_BARRIERS
	.align		4
        /*0020*/ 	.byte	0x02, 0x4c
        /*0022*/ 	.byte	0x01
	.zero		1


	//----- nvinfo : EIATTR_MERCURY_ISA_VERSION
	.align		4
        /*0024*/ 	.byte	0x03, 0x5f
        /*0026*/ 	.short	0x0101


	//----- nvinfo : EIATTR_COOP_GROUP_MASK_REGIDS
	.align		4
        /*0028*/ 	.byte	0x04, 0x29
        /*002a*/ 	.short	(.L_1270 - .L_1269)


	//   ....[0]....
.L_1269:
        /*002c*/ 	.word	0xffffffff


	//   ....[1]....
        /*0030*/ 	.word	0xffffffff


	//   ....[2]....
        /*0034*/ 	.word	0xffffffff


	//   ....[3]....
        /*0038*/ 	.word	0xffffffff


	//   ....[4]....
        /*003c*/ 	.word	0xffffffff


	//   ....[5]....
        /*0040*/ 	.word	0xffffffff


	//   ....[6]....
        /*0044*/ 	.word	0xffffffff


	//   ....[7]....
        /*0048*/ 	.word	0xffffffff


	//   ....[8]....
        /*004c*/ 	.word	0xffffffff


	//   ....[9]....
        /*0050*/ 	.word	0xffffffff


	//   ....[10]....
        /*0054*/ 	.word	0xffffffff


	//   ....[11]....
        /*0058*/ 	.word	0xffffffff


	//   ....[12]....
        /*005c*/ 	.word	0xffffffff


	//   ....[13]....
        /*0060*/ 	.word	0xffffffff


	//   ....[14]....
        /*0064*/ 	.word	0xffffffff


	//   ....[15]....
        /*0068*/ 	.word	0xffffffff


	//   ....[16]....
        /*006c*/ 	.word	0xffffffff


	//   ....[17]....
        /*0070*/ 	.word	0xffffffff


	//----- nvinfo : EIATTR_COOP_GROUP_INSTR_OFFSETS
	.align		4
.L_1270:
        /*0074*/ 	.byte	0x04, 0x28
        /*0076*/ 	.short	(.L_1272 - .L_1271)


	//   ....[0]....
.L_1271:
        /*0078*/ 	.word	0x00022030


	//   ....[1]....
        /*007c*/ 	.word	0x00022050


	//   ....[2]....
        /*0080*/ 	.word	0x00022070


	//   ....[3]....
        /*0084*/ 	.word	0x00022090


	//   ....[4]....
        /*0088*/ 	.word	0x000220b0


	//   ....[5]....
        /*008c*/ 	.word	0x00022510


	//   ....[6]....
        /*0090*/ 	.word	0x00022530


	//   ....[7]....
        /*0094*/ 	.word	0x00022560


	//   ....[8]....
        /*0098*/ 	.word	0x00022580


	//   ....[9]....
        /*009c*/ 	.word	0x000225c0


	//   ....[10]....
        /*00a0*/ 	.word	0x00022640


	//   ....[11]....
        /*00a4*/ 	.word	0x000226c0


	//   ....[12]....
        /*00a8*/ 	.word	0x00022700


	//   ....[13]....
        /*00ac*/ 	.word	0x00022720


	//   ....[14]....
        /*00b0*/ 	.word	0x000227b0


	//   ....[15]....
        /*00b4*/ 	.word	0x000227e0


	//   ....[16]....
        /*00b8*/ 	.word	0x00022880


	//   ....[17]....
        /*00bc*/ 	.word	0x000228b0


	//----- nvinfo : EIATTR_VRC_CTA_INIT_COUNT
	.align		4
.L_1272:
        /*00c0*/ 	.byte	0x02, 0x4a
	.zero		1
	.zero		1


	//----- nvinfo : EIATTR_EXIT_INSTR_OFFSETS
	.align		4
        /*00c4*/ 	.byte	0x04, 0x1c
        /*00c6*/ 	.short	(.L_1274 - .L_1273)


	//   ....[0]....
.L_1273:
        /*00c8*/ 	.word	0x00001980


	//   ....[1]....
        /*00cc*/ 	.word	0x00023650


	//----- nvinfo : EIATTR_MAX_THREADS
	.align		4
.L_1274:
        /*00d0*/ 	.byte	0x04, 0x05
        /*00d2*/ 	.short	(.L_1276 - .L_1275)
.L_1275:
        /*00d4*/ 	.word	0x00000080
        /*00d8*/ 	.word	0x00000001
        /*00dc*/ 	.word	0x00000001


	//----- nvinfo : EIATTR_CRS_STACK_SIZE
	.align		4
.L_1276:
        /*00e0*/ 	.byte	0x04, 0x1e
        /*00e2*/ 	.short	(.L_1278 - .L_1277)
.L_1277:
        /*00e4*/ 	.word	0x00000000


	//----- nvinfo : EIATTR_CBANK_PARAM_SIZE
	.align		4
.L_1278:
        /*00e8*/ 	.byte	0x03, 0x19
        /*00ea*/ 	.short	0x00e8


	//----- nvinfo : EIATTR_PARAM_CBANK
	.align		4
        /*00ec*/ 	.byte	0x04, 0x0a
        /*00ee*/ 	.short	(.L_1280 - .L_1279)
	.align		4
.L_1279:
        /*00f0*/ 	.word	index@(.nv.constant0._ZN10layer_norm31ln_parallel_residual_fwd_kernelINS_13Kernel_traitsIf6__halfS2_S2_fjLj4096ELj1ELj1ELj4ELj16ENS_18Kernel_traits_baseILj4096EfS2_S2_S2_fjLj128EEEEELb1ELb0ELb0EEEvNS_9FwdParamsE)
        /*00f4*/ 	.short	0x0380
        /*00f6*/ 	.short	0x00e8


	//----- nvinfo : EIATTR_SW_WAR
	.align		4
.L_1280:
        /*00f8*/ 	.byte	0x04, 0x36
        /*00fa*/ 	.short	(.L_1282 - .L_1281)
.L_1281:
        /*00fc*/ 	.word	0x00000008
.L_1282:


//--------------------- .nv.info._ZN10layer_norm31ln_parallel_residual_fwd_kernelINS_13Kernel_traitsIf6__halfS2_S2_fjLj4096ELj1ELj1ELj4ELj16ENS_18Kernel_traits_baseILj4096EfS2_S2_S2_fjLj128EEEEELb1ELb0ELb1EEEvNS_9FwdParamsE --------------------------
	.section	.nv.info._ZN10layer_norm31ln_parallel_residual_fwd_kernelINS_13Kernel_traitsIf6__halfS2_S2_fjLj4096ELj1ELj1ELj4ELj16ENS_18Kernel_traits_baseILj4096EfS2_S2_S2_fjLj128EEEEELb1ELb0ELb1EEEvNS_9FwdParamsE,"",@"SHT_CUDA_INFO"
	.sectionflags	@""
	.align	4


	//----- nvinfo : EIATTR_CUDA_API_VERSION
	.align		4
        /*0000*/ 	.byte	0x04, 0x37
        /*0002*/ 	.short	(.L_1284 - .L_1283)
.L_1283:
        /*0004*/ 	.word	0x00000082


	//----- nvinfo : EIATTR_KPARAM_INFO
	.align		4
.L_1284:
        /*0008*/ 	.byte	0x04, 0x17
        /*000a*/ 	.short	(.L_1286 - .L_1285)
.L_1285:
        /*000c*/ 	.word	0x00000000
        /*0010*/ 	.short	0x0000
        /*0012*/ 	.short	0x0000
        /*0014*/ 	.byte	0x00, 0xf0, 0xa1, 0x03


	//----- nvinfo : EIATTR_SPARSE_MMA_MASK
	.align		4
.L_1286:
        /*0018*/ 	.byte	0x03, 0x50
        /*001a*/ 	.short	0x0000


	//----- nvinfo : EIATTR_MAXREG_COUNT
	.align		4
        /*001c*/ 	.byte	0x03, 0x1b
        /*001e*/ 	.short	0x00ff


	//----- nvinfo : EIATTR_NUM_BARRIERS
	.align		4
        /*0020*/ 	.byte	0x02, 0x4c
        /*0022*/ 	.byte	0x01
	.zero		1


	//----- nvinfo : EIATTR_MERCURY_ISA_VERSION
	.align		4
        /*0024*/ 	.byte	0x03, 0x5f
        /*0026*/ 	.short	0x0101


	//----- nvinfo : EIATTR_COOP_GROUP_MASK_REGIDS
	.align		4
        /*0028*/ 	.byte	0x04, 0x29
        /*002a*/ 	.short	(.L_1288 - .L_1287)


	//   ....[0]....
.L_1287:
        /*002c*/ 	.word	0xffffffff


	//   ....[1]....
        /*0030*/ 	.word	0xffffffff


	//   ....[2]....
        /*0034*/ 	.word	0xffffffff


	//   ....[3]....
        /*0038*/ 	.word	0xffffffff


	//   ....[4]....
        /*003c*/ 	.word	0xffffffff


	//   ....[5]....
        /*0040*/ 	.word	0xffffffff


	//   ....[6]....
        /*0044*/ 	.word	0xffffffff


	//   ....[7]....
        /*0048*/ 	.word	0xffffffff


	//   ....[8]....
        /*004c*/ 	.word	0xffffffff


	//   ....[9]....
        /*0050*/ 	.word	0xffffffff


	//   ....[10]....
        /*0054*/ 	.word	0xffffffff


	//   ....[11]....
        /*0058*/ 	.word	0xffffffff


	//   ....[12]....
        /*005c*/ 	.word	0xffffffff


	//   ....[13]....
        /*0060*/ 	.word	0xffffffff


	//   ....[14]....
        /*0064*/ 	.word	0xffffffff


	//   ....[15]....
        /*0068*/ 	.word	0xffffffff


	//   ....[16]....
        /*006c*/ 	.word	0xffffffff


	//   ....[17]....
        /*0070*/ 	.word	0xffffffff


	//----- nvinfo : EIATTR_COOP_GROUP_INSTR_OFFSETS
	.align		4
.L_1288:
        /*0074*/ 	.byte	0x04, 0x28
        /*0076*/ 	.short	(.L_1290 - .L_1289)


	//   ....[0]....
.L_1289:
        /*0078*/ 	.word	0x0001f780


	//   ....[1]....
        /*007c*/ 	.word	0x0001f7a0


	//   ....[2]....
        /*0080*/ 	.word	0x0001f7c0


	//   ....[3]....
        /*0084*/ 	.word	0x0001f7e0


	//   ....[4]....
        /*0088*/ 	.word	0x0001f800


	//   ....[5]....
        /*008c*/ 	.word	0x0001fc30


	//   ....[6]....
        /*0090*/ 	.word	0x0001fc50


	//   ....[7]....
        /*0094*/ 	.word	0x0001fc80


	//   ....[8]....
        /*0098*/ 	.word	0x0001fca0


	//   ....[9]....
        /*009c*/ 	.word	0x0001fce0


	//   ....[10]....
        /*00a0*/ 	.word	0x0001fd60


	//   ....[11]....
        /*00a4*/ 	.word	0x0001fdc0


	//   ....[12]....
        /*00a8*/ 	.word	0x0001fe00


	//   ....[13]....
        /*00ac*/ 	.word	0x0001fe20


	//   ....[14]....
        /*00b0*/ 	.word	0x0001feb0


	//   ....[15]....
        /*00b4*/ 	.word	0x0001fee0


	//   ....[16]....
        /*00b8*/ 	.word	0x0001ff80


	//   ....[17]....
        /*00bc*/ 	.word	0x0001ffa0


	//----- nvinfo : EIATTR_VRC_CTA_INIT_COUNT
	.align		4
.L_1290:
        /*00c0*/ 	.byte	0x02, 0x4a
	.zero		1
	.zero		1


	//----- nvinfo : EIATTR_EXIT_INSTR_OFFSETS
	.align		4
        /*00c4*/ 	.byte	0x04, 0x1c
        /*00c6*/ 	.short	(.L_1292 - .L_1291)


	//   ....[0]....
.L_1291:
        /*00c8*/ 	.word	0x00000e30


	//   ....[1]....
        /*00cc*/ 	.word	0x00020bd0


	//----- nvinfo : EIATTR_MAX_THREADS
	.align		4
.L_1292:
        /*00d0*/ 	.byte	0x04, 0x05
        /*00d2*/ 	.short	(.L_1294 - .L_1293)
.L_1293:
        /*00d4*/ 	.word	0x00000080
        /*00d8*/ 	.word	0x00000001
        /*00dc*/ 	.word	0x00000001


	//----- nvinfo : EIATTR_CBANK_PARAM_SIZE
	.align		4
.L_1294:
        /*00e0*/ 	.byte	0x03, 0x19
        /*00e2*/ 	.short	0x00e8


	//----- nvinfo : EIATTR_PARAM_CBANK
	.align		4
        /*00e4*/ 	.byte	0x04, 0x0a
        /*00e6*/ 	.short	(.L_1296 - .L_1295)
	.align		4
.L_1295:
        /*00e8*/ 	.word	index@(.nv.constant0._ZN10layer_norm31ln_parallel_residual_fwd_kernelINS_13Kernel_traitsIf6__halfS2_S2_fjLj4096ELj1ELj1ELj4ELj16ENS_18Kernel_traits_baseILj4096EfS2_S2_S2_fjLj128EEEEELb1ELb0ELb1EEEvNS_9FwdParamsE)
        /*00ec*/ 	.short	0x0380
        /*00ee*/ 	.short	0x00e8


	//----- nvinfo : EIATTR_SW_WAR
	.align		4
.L_1296:
        /*00f0*/ 	.byte	0x04, 0x36
        /*00f2*/ 	.short	(.L_1298 - .L_1297)
.L_1297:
        /*00f4*/ 	.word	0x00000008
.L_1298:


//--------------------- .nv.info._ZN10layer_norm31ln_parallel_residual_fwd_kernelINS_13Kernel_traitsIf6__halfS2_S2_fjLj4096ELj1ELj1ELj4ELj16ENS_18Kernel_traits_baseILj4096EfS2_S2_S2_fjLj128EEEEELb1ELb1ELb0EEEvNS_9FwdParamsE --------------------------
	.section	.nv.info._ZN10layer_norm31ln_parallel_residual_fwd_kernelINS_13Kernel_traitsIf6__halfS2_S2_fjLj4096ELj1ELj1ELj4ELj16ENS_18Kernel_traits_baseILj4096EfS2_S2_S2_fjLj128EEEEELb1ELb1ELb0EEEvNS_9FwdParamsE,"",@"SHT_CUDA_INFO"
	.sectionflags	@""
	.align	4


	//----- nvinfo : EIATTR_CUDA_API_VERSION
	.align		4
        /*0000*/ 	.byte	0x04, 0x37
        /*0002*/ 	.short	(.L_1300 - .L_1299)
.L_1299:
        /*0004*/ 	.word	0x00000082


	//----- nvinfo : EIATTR_KPARAM_INFO
	.align		4
.L_1300:
        /*0008*/ 	.byte	0x04, 0x17
        /*000a*/ 	.short	(.L_1302 - .L_1301)
.L_1301:
        /*000c*/ 	.word	0x00000000
        /*0010*/ 	.short	0x0000
        /*0012*/ 	.short	0x0000
        /*0014*/ 	.byte	0x00, 0xf0, 0xa1, 0x03


	//----- nvinfo : EIATTR_SPARSE_MMA_MASK
	.align		4
.L_1302:
        /*0018*/ 	.byte	0x03, 0x50
        /*001a*/ 	.short	0x0000


	//----- nvinfo : EIATTR_MAXREG_COUNT
	.align		4
        /*001c*/ 	.byte	0x03, 0x1b
        /*001e*/ 	.short	0x00ff


	//----- nvinfo : EIATTR_NUM_BARRIERS
	.align		4
        /*0020*/ 	.byte	0x02, 0x4c
        /*0022*/ 	.byte	0x01
	.zero		1


	//----- nvinfo : EIATTR_MERCURY_ISA_VERSION
	.align		4
        /*0024*/ 	.byte	0x03, 0x5f
        /*0026*/ 	.short	0x0101


	//----- nvinfo : EIATTR_COOP_GROUP_MASK_REGIDS
	.align		4
        /*0028*/ 	.byte	0x04, 0x29
        /*002a*/ 	.short	(.L_1304 - .L_1303)


	//   ....[0]....
.L_1303:
        /*002c*/ 	.word	0xffffffff


	//   ....[1]....
        /*0030*/ 	.word	0xffffffff


	//   ....[2]....
        /*0034*/ 	.word	0xffffffff


	//   ....[3]....
        /*0038*/ 	.word	0xffffffff


	//   ....[4]....
        /*003c*/ 	.word	0xffffffff


	//   ....[5]....
        /*0040*/ 	.word	0xffffffff


	//   ....[6]....
        /*0044*/ 	.word	0xffffffff


	//   ....[7]....
        /*0048*/ 	.word	0xffffffff


	//   ....[8]....
        /*004c*/ 	.word	0xffffffff


	//   ....[9]....
        /*0050*/ 	.word	0xffffffff


	//   ....[10]....
        /*0054*/ 	.word	0xffffffff


	//   ....[11]....
        /*0058*/ 	.word	0xffffffff


	//   ....[12]....
        /*005c*/ 	.word	0xffffffff


	//   ....[13]....
        /*0060*/ 	.word	0xffffffff


	//   ....[14]....
        /*0064*/ 	.word	0xffffffff


	//   ....[15]....
        /*0068*/ 	.word	0xffffffff


	//   ....[16]....
        /*006c*/ 	.word	0xffffffff


	//   ....[17]....
        /*0070*/ 	.word	0xffffffff


	//----- nvinfo : EIATTR_COOP_GROUP_INSTR_OFFSETS
	.align		4
.L_1304:
        /*0074*/ 	.byte	0x04, 0x28
        /*0076*/ 	.short	(.L_1306 - .L_1305)


	//   ....[0]....
.L_1305:
        /*0078*/ 	.word	0x00020f40


	//   ....[1]....
        /*007c*/ 	.word	0x00020f60


	//   ....[2]....
        /*0080*/ 	.word	0x00020f80


	//   ....[3]....
        /*0084*/ 	.word	0x00020fa0


	//   ....[4]....
        /*0088*/ 	.word	0x00020fc0


	//   ....[5]....
        /*008c*/ 	.word	0x00021400


	//   ....[6]....
        /*0090*/ 	.word	0x00021420


	//   ....[7]....
        /*0094*/ 	.word	0x00021440


	//   ....[8]....
        /*0098*/ 	.word	0x00021470


	//   ....[9]....
        /*009c*/ 	.word	0x000214a0


	//   ....[10]....
        /*00a0*/ 	.word	0x00021580


	//   ....[11]....
        /*00a4*/ 	.word	0x000215f0


	//   ....[12]....
        /*00a8*/ 	.word	0x00021630


	//   ....[13]....
        /*00ac*/ 	.word	0x00021650


	//   ....[14]....
        /*00b0*/ 	.word	0x000216e0


	//   ....[15]....
        /*00b4*/ 	.word	0x00021710


	//   ....[16]....
        /*00b8*/ 	.word	0x000217b0


	//   ....[17]....
        /*00bc*/ 	.word	0x000217e0


	//----- nvinfo : EIATTR_VRC_CTA_INIT_COUNT
	.align		4
.L_1306:
        /*00c0*/ 	.byte	0x02, 0x4a
	.zero		1
	.zero		1


	//----- nvinfo : EIATTR_EXIT_INSTR_OFFSETS
	.align		4
        /*00c4*/ 	.byte	0x04, 0x1c
        /*00c6*/ 	.short	(.L_1308 - .L_1307)


	//   ....[0]....
.L_1307:
        /*00c8*/ 	.word	0x000008e0


	//   ....[1]....
        /*00cc*/ 	.word	0x000221c0


	//----- nvinfo : EIATTR_MAX_THREADS
	.align		4
.L_1308:
        /*00d0*/ 	.byte	0x04, 0x05
        /*00d2*/ 	.short	(.L_1310 - .L_1309)
.L_1309:
        /*00d4*/ 	.word	0x00000080
        /*00d8*/ 	.word	0x00000001
        /*00dc*/ 	.word	0x00000001


	//----- nvinfo : EIATTR_CRS_STACK_SIZE
	.align		4
.L_1310:
        /*00e0*/ 	.byte	0x04, 0x1e
        /*00e2*/ 	.short	(.L_1312 - .L_1311)
.L_1311:
        /*00e4*/ 	.word	0x00000000


	//----- nvinfo : EIATTR_CBANK_PARAM_SIZE
	.align		4
.L_1312:
        /*00e8*/ 	.byte	0x03, 0x19
        /*00ea*/ 	.short	0x00e8


	//----- nvinfo : EIATTR_PARAM_CBANK
	.align		4
        /*00ec*/ 	.byte	0x04, 0x0a
        /*00ee*/ 	.short	(.L_1314 - .L_1313)
	.align		4
.L_1313:
        /*00f0*/ 	.word	index@(.nv.constant0._ZN10layer_norm31ln_parallel_residual_fwd_kernelINS_13Kernel_traitsIf6__halfS2_S2_fjLj4096ELj1ELj1ELj4ELj16ENS_18Kernel_traits_baseILj4096EfS2_S2_S2_fjLj128EEEEELb1ELb1ELb0EEEvNS_9FwdParamsE)
        /*00f4*/ 	.short	0x0380
        /*00f6*/ 	.short	0x00e8


	//----- nvinfo : EIATTR_SW_WAR
	.align		4
.L_1314:
        /*00f8*/ 	.byte	0x04, 0x36
        /*00fa*/ 	.short	(.L_1316 - .L_1315)
.L_1315:
        /*00fc*/ 	.word	0x00000008
.L_1316:


//--------------------- .nv.info._ZN10layer_norm31ln_parallel_residual_fwd_kernelINS_13Kernel_traitsIf6__halfS2_S2_fjLj4096ELj1ELj1ELj4ELj16ENS_18Kernel_traits_baseILj4096EfS2_S2_S2_fjLj128EEEEELb1ELb1ELb1EEEvNS_9FwdParamsE --------------------------
	.section	.nv.info._ZN10layer_norm31ln_parallel_residual_fwd_kernelINS_13Kernel_traitsIf6__halfS2_S2_fjLj4096ELj1ELj1ELj4ELj16ENS_18Kernel_traits_baseILj4096EfS2_S2_S2_fjLj128EEEEELb1ELb1ELb1EEEvNS_9FwdParamsE,"",@"SHT_CUDA_INFO"
	.sectionflags	@""
	.align	4


	//----- nvinfo : EIATTR_CUDA_API_VERSION
	.align		4
        /*0000*/ 	.byte	0x04, 0x37
        /*0002*/ 	.short	(.L_1318 - .L_1317)
.L_1317:
        /*0004*/ 	.word	0x00000082


	//----- nvinfo : EIATTR_KPARAM_INFO
	.align		4
.L_1318:
        /*0008*/ 	.byte	0x04, 0x17
        /*000a*/ 	.short	(.L_1320 - .L_1319)
.L_1319:
        /*000c*/ 	.word	0x00000000
        /*0010*/ 	.short	0x0000
        /*0012*/ 	.short	0x0000
        /*0014*/ 	.byte	0x00, 0xf0, 0xa1, 0x03


	//----- nvinfo : EIATTR_SPARSE_MMA_MASK
	.align		4
.L_1320:
        /*0018*/ 	.byte	0x03, 0x50
        /*001a*/ 	.short	0x0000


	//----- nvinfo : EIATTR_MAXREG_COUNT
	.align		4
        /*001c*/ 	.byte	0x03, 0x1b
        /*001e*/ 	.short	0x00ff


	//----- nvinfo : EIATTR_NUM_BARRIERS
	.align		4
        /*0020*/ 	.byte	0x02, 0x4c
        /*0022*/ 	.byte	0x01
	.zero		1


	//----- nvinfo : EIATTR_MERCURY_ISA_VERSION
	.align		4
        /*0024*/ 	.byte	0x03, 0x5f
        /*0026*/ 	.short	0x0101


	//----- nvinfo : EIATTR_COOP_GROUP_MASK_REGIDS
	.align		4
        /*0028*/ 	.byte	0x04, 0x29
        /*002a*/ 	.short	(.L_1322 - .L_1321)


	//   ....[0]....
.L_1321:
        /*002c*/ 	.word	0xffffffff


	//   ....[1]....
        /*0030*/ 	.word	0xffffffff


	//   ....[2]....
        /*0034*/ 	.word	0xffffffff


	//   ....[3]....
        /*0038*/ 	.word	0xffffffff


	//   ....[4]....
        /*003c*/ 	.word	0xffffffff


	//   ....[5]....
        /*0040*/ 	.word	0xffffffff


	//   ....[6]....
        /*0044*/ 	.word	0xffffffff


	//   ....[7]....
        /*0048*/ 	.word	0xffffffff


	//   ....[8]....
        /*004c*/ 	.word	0xffffffff


	//   ....[9]....
        /*0050*/ 	.word	0xffffffff


	//   ....[10]....
        /*0054*/ 	.word	0xffffffff


	//   ....[11]....
        /*0058*/ 	.word	0xffffffff


	//   ....[12]....
        /*005c*/ 	.word	0xffffffff


	//   ....[13]....
        /*0060*/ 	.word	0xffffffff


	//   ....[14]....
        /*0064*/ 	.word	0xffffffff


	//   ....[15]....
        /*0068*/ 	.word	0xffffffff


	//   ....[16]....
        /*006c*/ 	.word	0xffffffff


	//   ....[17]....
        /*0070*/ 	.word	0xffffffff


	//----- nvinfo : EIATTR_COOP_GROUP_INSTR_OFFSETS
	.align		4
.L_1322:
        /*0074*/ 	.byte	0x04, 0x28
        /*0076*/ 	.short	(.L_1324 - .L_1323)


	//   ....[0]....
.L_1323:
        /*0078*/ 	.word	0x0001e7f0


	//   ....[1]....
        /*007c*/ 	.word	0x0001e810


	//   ....[2]....
        /*0080*/ 	.word	0x0001e830


	//   ....[3]....
        /*0084*/ 	.word	0x0001e850


	//   ....[4]....
        /*0088*/ 	.word	0x0001e870


	//   ....[5]....
        /*008c*/ 	.word	0x0001eca0


	//   ....[6]....
        /*0090*/ 	.word	0x0001ecc0


	//   ....[7]....
        /*0094*/ 	.word	0x0001ece0


	//   ....[8]....
        /*0098*/ 	.word	0x0001ed10


	//   ....[9]....
        /*009c*/ 	.word	0x0001ed90


	//   ....[10]....
        /*00a0*/ 	.word	0x0001ee10


	//   ....[11]....
        /*00a4*/ 	.word	0x0001ee80


	//   ....[12]....
        /*00a8*/ 	.word	0x0001eeb0


	//   ....[13]....
        /*00ac*/ 	.word	0x0001eed0


	//   ....[14]....
        /*00b0*/ 	.word	0x0001ef70


	//   ....[15]....
        /*00b4*/ 	.word	0x0001efa0


	//   ....[16]....
        /*00b8*/ 	.word	0x0001f040


	//   ....[17]....
        /*00bc*/ 	.word	0x0001f070


	//----- nvinfo : EIATTR_VRC_CTA_INIT_COUNT
	.align		4
.L_1324:
        /*00c0*/ 	.byte	0x02, 0x4a
	.zero		1
	.zero		1


	//----- nvinfo : EIATTR_EXIT_INSTR_OFFSETS
	.align		4
        /*00c4*/ 	.byte	0x04, 0x1c
        /*00c6*/ 	.short	(.L_1326 - .L_1325)


	//   ....[0]....
.L_1325:
        /*00c8*/ 	.word	0x00000600


	//   ....[1]....
        /*00cc*/ 	.word	0x0001f900


	//----- nvinfo : EIATTR_MAX_THREADS
	.align		4
.L_1326:
        /*00d0*/ 	.byte	0x04, 0x05
        /*00d2*/ 	.short	(.L_1328 - .L_1327)
.L_1327:
        /*00d4*/ 	.word	0x00000080
        /*00d8*/ 	.word	0x00000001
        /*00dc*/ 	.word	0x00000001


	//----- nvinfo : EIATTR_CBANK_PARAM_SIZE
	.align		4
.L_1328:
        /*00e0*/ 	.byte	0x03, 0x19
        /*00e2*/ 	.short	0x00e8


	//----- nvinfo : EIATTR_PARAM_CBANK
	.align		4
        /*00e4*/ 	.byte	0x04, 0x0a
        /*00e6*/ 	.short	(.L_1330 - .L_1329)
	.align		4
.L_1329:
        /*00e8*/ 	.word	index@(.nv.constant0._ZN10layer_norm31ln_parallel_residual_fwd_kernelINS_13Kernel_traitsIf6__halfS2_S2_fjLj4096ELj1ELj1ELj4ELj16ENS_18Kernel_traits_baseILj4096EfS2_S2_S2_fjLj128EEEEELb1ELb1ELb1EEEvNS_9FwdParamsE)
        /*00ec*/ 	.short	0x0380
        /*00ee*/ 	.short	0x00e8


	//----- nvinfo : EIATTR_SW_WAR
	.align		4
.L_1330:
        /*00f0*/ 	.byte	0x04, 0x36
        /*00f2*/ 	.short	(.L_1332 - .L_1331)
.L_1331:
        /*00f4*/ 	.word	0x00000008
.L_1332:


//--------------------- .nv.info._ZN10layer_norm31ln_parallel_residual_fwd_kernelINS_13Kernel_traitsI6__halfS2_fS2_fjLj4096ELj1ELj1ELj4ELj16ENS_18Kernel_traits_baseILj4096ES2_S2_fS2_fjLj128EEEEELb0ELb0ELb0EEEvNS_9FwdParamsE --------------------------
	.section	.nv.info._ZN10layer_norm31ln_parallel_residual_fwd_kernelINS_13Kernel_traitsI6__halfS2_fS2_fjLj4096ELj1ELj1ELj4ELj16ENS_18Kernel_traits_baseILj4096ES2_S2_fS2_fjLj128EEEEELb0ELb0ELb0EEEvNS_9FwdParamsE,"",@"SHT_CUDA_INFO"
	.sectionflags	@""
	.align	4


	//----- nvinfo : EIATTR_CUDA_API_VERSION
	.align		4
        /*0000*/ 	.byte	0x04, 0x37
        /*0002*/ 	.short	(.L_1334 - .L_1333)
.L_1333:
        /*0004*/ 	.word	0x00000082


	//----- nvinfo : EIATTR_KPARAM_INFO
	.align		4
.L_1334:
        /*0008*/ 	.byte	0x04, 0x17
        /*000a*/ 	.short	(.L_1336 - .L_1335)
.L_1335:
        /*000c*/ 	.word	0x00000000
        /*0010*/ 	.short	0x0000
        /*0012*/ 	.short	0x0000
        /*0014*/ 	.byte	0x00, 0xf0, 0xa1, 0x03


	//----- nvinfo : EIATTR_SPARSE_MMA_MASK
	.align		4
.L_1336:
        /*0018*/ 	.byte	0x03, 0x50
        /*001a*/ 	.short	0x0000


	//----- nvinfo : EIATTR_MAXREG_COUNT
	.align		4
        /*001c*/ 	.byte	0x03, 0x1b
        /*001e*/ 	.short	0x00ff


	//----- nvinfo : EIATTR_NUM_BARRIERS
	.align		4
        /*0020*/ 	.byte	0x02, 0x4c
        /*0022*/ 	.byte	0x01
	.zero		1


	//----- nvinfo : EIATTR_MERCURY_ISA_VERSION
	.align		4
        /*0024*/ 	.byte	0x03, 0x5f
        /*0026*/ 	.short	0x0101


	//----- nvinfo : EIATTR_COOP_GROUP_MASK_REGIDS
	.align		4
        /*0028*/ 	.byte	0x04, 0x29
        /*002a*/ 	.short	(.L_1338 - .L_1337)


	//   ....[0]....
.L_1337:
        /*002c*/ 	.word	0xffffffff


	//   ....[1]....
        /*0030*/ 	.word	0xffffffff


	//   ....[2]....
        /*0034*/ 	.word	0xffffffff


	//   ....[3]....
        /*0038*/ 	.word	0xffffffff


	//   ....[4]....
        /*003c*/ 	.word	0xffffffff


	//   ....[5]....
        /*0040*/ 	.word	0xffffffff


	//   ....[6]....
        /*0044*/ 	.word	0xffffffff


	//   ....[7]....
        /*0048*/ 	.word	0xffffffff


	//   ....[8]....
        /*004c*/ 	.word	0xffffffff


	//   ....[9]....
        /*0050*/ 	.word	0xffffffff


	//   ....[10]....
        /*0054*/ 	.word	0xffffffff


	//   ....[11]....
        /*0058*/ 	.word	0xffffffff


	//   ....[12]....
        /*005c*/ 	.word	0xffffffff


	//   ....[13]....
        /*0060*/ 	.word	0xffffffff


	//   ....[14]....
        /*0064*/ 	.word	0xffffffff


	//   ....[15]....
        /*0068*/ 	.word	0xffffffff


	//   ....[16]....
        /*006c*/ 	.word	0xffffffff


	//   ....[17]....
        /*0070*/ 	.word	0xffffffff


	//----- nvinfo : EIATTR_COOP_GROUP_INSTR_OFFSETS
	.align		4
.L_1338:
        /*0074*/ 	.byte	0x04, 0x28
        /*0076*/ 	.short	(.L_1340 - .L_1339)


	//   ....[0]....
.L_1339:
        /*0078*/ 	.word	0x00003010


	//   ....[1]....
        /*007c*/ 	.word	0x00003030


	//   ....[2]....
        /*0080*/ 	.word	0x00003050


	//   ....[3]....
        /*0084*/ 	.word	0x00003070


	//   ....[4]....
        /*0088*/ 	.word	0x00003090


	//   ....[5]....
        /*008c*/ 	.word	0x000034d0


	//   ....[6]....
        /*0090*/ 	.word	0x000034f0


	//   ....[7]....
        /*0094*/ 	.word	0x00003510


	//   ....[8]....
        /*0098*/ 	.word	0x00003540


	//   ....[9]....
        /*009c*/ 	.word	0x00003570


	//   ....[10]....
        /*00a0*/ 	.word	0x00003720


	//   ....[11]....
        /*00a4*/ 	.word	0x00003760


	//   ....[12]....
        /*00a8*/ 	.word	0x00003770


	//   ....[13]....
        /*00ac*/ 	.word	0x000037b0


	//   ....[14]....
        /*00b0*/ 	.word	0x00003880


	//   ....[15]....
        /*00b4*/ 	.word	0x000038b0


	//   ....[16]....
        /*00b8*/ 	.word	0x00003960


	//   ....[17]....
        /*00bc*/ 	.word	0x00003990


	//----- nvinfo : EIATTR_VRC_CTA_INIT_COUNT
	.align		4
.L_1340:
        /*00c0*/ 	.byte	0x02, 0x4a
	.zero		1
	.zero		1


	//----- nvinfo : EIATTR_EXIT_INSTR_OFFSETS
	.align		4
        /*00c4*/ 	.byte	0x04, 0x1c
        /*00c6*/ 	.short	(.L_1342 - .L_1341)


	//   ....[0]....
.L_1341:
        /*00c8*/ 	.word	0x00001090


	//   ....[1]....
        /*00cc*/ 	.word	0x00004f00


	//----- nvinfo : EIATTR_MAX_THREADS
	.align		4
.L_1342:
        /*00d0*/ 	.byte	0x04, 0x05
        /*00d2*/ 	.short	(.L_1344 - .L_1343)
.L_1343:
        /*00d4*/ 	.word	0x00000080
        /*00d8*/ 	.word	0x00000001
        /*00dc*/ 	.word	0x00000001


	//----- nvinfo : EIATTR_CRS_STACK_SIZE
	.align		4
.L_1344:
        /*00e0*/ 	.byte	0x04, 0x1e
        /*00e2*/ 	.short	(.L_1346 - .L_1345)
.L_1345:
        /*00e4*/ 	.word	0x00000000


	//----- nvinfo : EIATTR_CBANK_PARAM_SIZE
	.align		4
.L_1346:
        /*00e8*/ 	.byte	0x03, 0x19
        /*00ea*/ 	.short	0x00e8


	//----- nvinfo : EIATTR_PARAM_CBANK
	.align		4
        /*00ec*/ 	.byte	0x04, 0x0a
        /*00ee*/ 	.short	(.L_1348 - .L_1347)
	.align		4
.L_1347:
        /*00f0*/ 	.word	index@(.nv.constant0._ZN10layer_norm31ln_parallel_residual_fwd_kernelINS_13Kernel_traitsI6__halfS2_fS2_fjLj4096ELj1ELj1ELj4ELj16ENS_18Kernel_traits_baseILj4096ES2_S2_fS2_fjLj128EEEEELb0ELb0ELb0EEEvNS_9FwdParamsE)
        /*00f4*/ 	.short	0x0380
        /*00f6*/ 	.short	0x00e8


	//----- nvinfo : EIATTR_SW_WAR
	.align		4
.L_1348:
        /*00f8*/ 	.byte	0x04, 0x36
        /*00fa*/ 	.short	(.L_1350 - .L_1349)
.L_1349:
        /*00fc*/ 	.word	0x00000008
.L_1350:


//--------------------- .nv.info._ZN10layer_norm31ln_parallel_residual_fwd_kernelINS_13Kernel_traitsI6__halfS2_fS2_fjLj4096ELj1ELj1ELj4ELj16ENS_18Kernel_traits_baseILj4096ES2_S2_fS2_fjLj128EEEEELb0ELb0ELb1EEEvNS_9FwdParamsE --------------------------
	.section	.nv.info._ZN10layer_norm31ln_parallel_residual_fwd_kernelINS_13Kernel_traitsI6__halfS2_fS2_fjLj4096ELj1ELj1ELj4ELj16ENS_18Kernel_traits_baseILj4096ES2_S2_fS2_fjLj128EEEEELb0ELb0ELb1EEEvNS_9FwdParamsE,"",@"SHT_CUDA_INFO"
	.sectionflags	@""
	.align	4


	//----- nvinfo : EIATTR_CUDA_API_VERSION
	.align		4
        /*0000*/ 	.byte	0x04, 0x37
        /*0002*/ 	.short	(.L_1352 - .L_1351)
.L_1351:
        /*0004*/ 	.word	0x00000082


	//----- nvinfo : EIATTR_KPARAM_INFO
	.align		4
.L_1352:
        /*0008*/ 	.byte	0x04, 0x17
        /*000a*/ 	.short	(.L_1354 - .L_1353)
.L_1353:
        /*000c*/ 	.word	0x00000000
        /*0010*/ 	.short	0x0000
        /*0012*/ 	.short	0x0000
        /*0014*/ 	.byte	0x00, 0xf0, 0xa1, 0x03


	//----- nvinfo : EIATTR_SPARSE_MMA_MASK
	.align		4
.L_1354:
        /*0018*/ 	.byte	0x03, 0x50
        /*001a*/ 	.short	0x0000


	//----- nvinfo : EIATTR_MAXREG_COUNT
	.align		4
        /*001c*/ 	.byte	0x03, 0x1b
        /*001e*/ 	.short	0x00ff


	//----- nvinfo : EIATTR_NUM_BARRIERS
	.align		4
        /*0020*/ 	.byte	0x02, 0x4c
        /*0022*/ 	.byte	0x01
	.zero		1


	//----- nvinfo : EIATTR_MERCURY_ISA_VERSION
	.align		4
        /*0024*/ 	.byte	0x03, 0x5f
        /*0026*/ 	.short	0x0101


	//----- nvinfo : EIATTR_COOP_GROUP_MASK_REGIDS
	.align		4
        /*0028*/ 	.byte	0x04, 0x29
        /*002a*/ 	.short	(.L_1356 - .L_1355)


	//   ....[0]....
.L_1355:
        /*002c*/ 	.word	0xffffffff


	//   ....[1]....
        /*0030*/ 	.word	0xffffffff


	//   ....[2]....
        /*0034*/ 	.word	0xffffffff


	//   ....[3]....
        /*0038*/ 	.word	0xffffffff


	//   ....[4]....
        /*003c*/ 	.word	0xffffffff


	//   ....[5]....
        /*0040*/ 	.word	0xffffffff


	//   ....[6]....
        /*0044*/ 	.word	0xffffffff


	//   ....[7]....
        /*0048*/ 	.word	0xffffffff


	//   ....[8]....
        /*004c*/ 	.word	0xffffffff


	//   ....[9]....
        /*0050*/ 	.word	0xffffffff


	//   ....[10]....
        /*0054*/ 	.word	0xffffffff


	//   ....[11]....
        /*0058*/ 	.word	0xffffffff


	//   ....[12]....
        /*005c*/ 	.word	0xffffffff


	//   ....[13]....
        /*0060*/ 	.word	0xffffffff


	//   ....[14]....
        /*0064*/ 	.word	0xffffffff


	//   ....[15]....
        /*0068*/ 	.word	0xffffffff


	//   ....[16]....
        /*006c*/ 	.word	0xffffffff


	//   ....[17]....
        /*0070*/ 	.word	0xffffffff


	//----- nvinfo : EIATTR_COOP_GROUP_INSTR_OFFSETS
	.align		4
.L_1356:
        /*0074*/ 	.byte	0x04, 0x28
        /*0076*/ 	.short	(.L_1358 - .L_1357)


	//   ....[0]....
.L_1357:
        /*0078*/ 	.word	0x000024f0


	//   ....[1]....
        /*007c*/ 	.word	0x00002510


	//   ....[2]....
        /*0080*/ 	.word	0x00002530


	//   ....[3]....
        /*0084*/ 	.word	0x00002550


	//   ....[4]....
        /*0088*/ 	.word	0x00002570


	//   ....[5]....
        /*008c*/ 	.word	0x000029a0


	//   ....[6]....
        /*0090*/ 	.word	0x000029c0


	//   ....[7]....
        /*0094*/ 	.word	0x000029e0


	//   ....[8]....
        /*0098*/ 	.word	0x00002a10


	//   ....[9]....
        /*009c*/ 	.word	0x00002a40


	//   ....[10]....
        /*00a0*/ 	.word	0x00002bf0


	//   ....[11]....
        /*00a4*/ 	.word	0x00002c30


	//   ....[12]....
        /*00a8*/ 	.word	0x00002c70


	//   ....[13]....
        /*00ac*/ 	.word	0x00002cd0


	//   ....[14]....
        /*00b0*/ 	.word	0x00002db0


	//   ....[15]....
        /*00b4*/ 	.word	0x00002de0


	//   ....[16]....
        /*00b8*/ 	.word	0x00002eb0


	//   ....[17]....
        /*00bc*/ 	.word	0x00002ee0


	//----- nvinfo : EIATTR_VRC_CTA_INIT_COUNT
	.align		4
.L_1358:
        /*00c0*/ 	.byte	0x02, 0x4a
	.zero		1
	.zero		1


	//----- nvinfo : EIATTR_EXIT_INSTR_OFFSETS
	.align		4
        /*00c4*/ 	.byte	0x04, 0x1c
        /*00c6*/ 	.short	(.L_1360 - .L_1359)


	//   ....[0]....
.L_1359:
        /*00c8*/ 	.word	0x000007e0


	//   ....[1]....
        /*00cc*/ 	.word	0x000042f0


	//----- nvinfo : EIATTR_MAX_THREADS
	.align		4
.L_1360:
        /*00d0*/ 	.byte	0x04, 0x05
        /*00d2*/ 	.short	(.L_1362 - .L_1361)
.L_1361:
        /*00d4*/ 	.word	0x00000080
        /*00d8*/ 	.word	0x00000001
        /*00dc*/ 	.word	0x00000001


	//----- nvinfo : EIATTR_CRS_STACK_SIZE
	.align		4
.L_1362:
        /*00e0*/ 	.byte	0x04, 0x1e
        /*00e2*/ 	.short	(.L_1364 - .L_1363)
.L_1363:
        /*00e4*/ 	.word	0x00000000


	//----- nvinfo : EIATTR_CBANK_PARAM_SIZE
	.align		4
.L_1364:
        /*00e8*/ 	.byte	0x03, 0x19
        /*00ea*/ 	.short	0x00e8


	//----- nvinfo : EIATTR_PARAM_CBANK
	.align		4
        /*00ec*/ 	.byte	0x04, 0x0a
        /*00ee*/ 	.short	(.L_1366 - .L_1365)
	.align		4
.L_1365:
        /*00f0*/ 	.word	index@(.nv.constant0._ZN10layer_norm31ln_parallel_residual_fwd_kernelINS_13Kernel_traitsI6__halfS2_fS2_fjLj4096ELj1ELj1ELj4ELj16ENS_18Kernel_traits_baseILj4096ES2_S2_fS2_fjLj128EEEEELb0ELb0ELb1EEEvNS_9FwdParamsE)
        /*00f4*/ 	.short	0x0380
        /*00f6*/ 	.short	0x00e8


	//----- nvinfo : EIATTR_SW_WAR
	.align		4
.L_1366:
        /*00f8*/ 	.byte	0x04, 0x36
        /*00fa*/ 	.short	(.L_1368 - .L_1367)
.L_1367:
        /*00fc*/ 	.word	0x00000008
.L_1368:


//--------------------- .nv.info._ZN10layer_norm31ln_parallel_residual_fwd_kernelINS_13Kernel_traitsI6__halfS2_fS2_fjLj4096ELj1ELj1ELj4ELj16ENS_18Kernel_traits_baseILj4096ES2_S2_fS2_fjLj128EEEEELb0ELb1ELb0EEEvNS_9FwdParamsE --------------------------
	.section	.nv.info._ZN10layer_norm31ln_parallel_residual_fwd_kernelINS_13Kernel_traitsI6__halfS2_fS2_fjLj4096ELj1ELj1ELj4ELj16ENS_18Kernel_traits_baseILj4096ES2_S2_fS2_fjLj128EEEEELb0ELb1ELb0EEEvNS_9FwdParamsE,"",@"SHT_CUDA_INFO"
	.sectionflags	@""
	.align	4


	//----- nvinfo : EIATTR_CUDA_API_VERSION
	.align		4
        /*0000*/ 	.byte	0x04, 0x37
        /*0002*/ 	.short	(.L_1370 - .L_1369)
.L_1369:
        /*0004*/ 	.word	0x00000082


	//----- nvinfo : EIATTR_KPARAM_INFO
	.align		4
.L_1370:
        /*0008*/ 	.byte	0x04, 0x17
        /*000a*/ 	.short	(.L_1372 - .L_1371)
.L_1371:
        /*000c*/ 	.word	0x00000000
        /*0010*/ 	.short	0x0000
        /*0012*/ 	.short	0x0000
        /*0014*/ 	.byte	0x00, 0xf0, 0xa1, 0x03


	//----- nvinfo : EIATTR_SPARSE_MMA_MASK
	.align		4
.L_1372:
        /*0018*/ 	.byte	0x03, 0x50
        /*001a*/ 	.short	0x0000


	//----- nvinfo : EIATTR_MAXREG_COUNT
	.align		4
        /*001c*/ 	.byte	0x03, 0x1b
        /*001e*/ 	.short	0x00ff


	//----- nvinfo : EIATTR_NUM_BARRIERS
	.align		4
        /*0020*/ 	.byte	0x02, 0x4c
        /*0022*/ 	.byte	0x01
	.zero		1


	//----- nvinfo : EIATTR_MERCURY_ISA_VERSION
	.align		4
        /*0024*/ 	.byte	0x03, 0x5f
        /*0026*/ 	.short	0x0101


	//----- nvinfo : EIATTR_COOP_GROUP_MASK_REGIDS
	.align		4
        /*0028*/ 	.byte	0x04, 0x29
        /*002a*/ 	.short	(.L_1374 - .L_1373)


	//   ....[0]....
.L_1373:
        /*002c*/ 	.word	0xffffffff


	//   ....[1]....
        /*0030*/ 	.word	0xffffffff


	//   ....[2]....
        /*0034*/ 	.word	0xffffffff


	//   ....[3]....
        /*0038*/ 	.word	0xffffffff


	//   ....[4]....
        /*003c*/ 	.word	0xffffffff


	//   ....[5]....
        /*0040*/ 	.word	0xffffffff


	//   ....[6]....
        /*0044*/ 	.word	0xffffffff


	//   ....[7]....
        /*0048*/ 	.word	0xffffffff


	//   ....[8]....
        /*004c*/ 	.word	0xffffffff


	//   ....[9]....
        /*0050*/ 	.word	0xffffffff


	//   ....[10]....
        /*0054*/ 	.word	0xffffffff


	//   ....[11]....
        /*0058*/ 	.word	0xffffffff


	//   ....[12]....
        /*005c*/ 	.word	0xffffffff


	//   ....[13]....
        /*0060*/ 	.word	0xffffffff


	//   ....[14]....
        /*0064*/ 	.word	0xffffffff


	//   ....[15]....
        /*0068*/ 	.word	0xffffffff


	//   ....[16]....
        /*006c*/ 	.word	0xffffffff


	//   ....[17]....
        /*0070*/ 	.word	0xffffffff


	//----- nvinfo : EIATTR_COOP_GROUP_INSTR_OFFSETS
	.align		4
.L_1374:
        /*0074*/ 	.byte	0x04, 0x28
        /*0076*/ 	.short	(.L_1376 - .L_1375)


	//   ....[0]....
.L_1375:
        /*0078*/ 	.word	0x000024d0


	//   ....[1]....
        /*007c*/ 	.word	0x000024f0


	//   ....[2]....
        /*0080*/ 	.word	0x00002510


	//   ....[3]....
        /*0084*/ 	.word	0x00002540


	//   ....[4]....
        /*0088*/ 	.word	0x00002570


	//   ....[5]....
        /*008c*/ 	.word	0x000029d0


	//   ....[6]....
        /*0090*/ 	.word	0x000029f0


	//   ....[7]....
        /*0094*/ 	.word	0x00002a10


	//   ....[8]....
        /*0098*/ 	.word	0x00002a30


	//   ....[9]....
        /*009c*/ 	.word	0x00002a50


	//   ....[10]....
        /*00a0*/ 	.word	0x00002be0


	//   ....[11]....
        /*00a4*/ 	.word	0x00002c20


	//   ....[12]....
        /*00a8*/ 	.word	0x00002c90


	//   ....[13]....
        /*00ac*/ 	.word	0x00002cc0


	//   ....[14]....
        /*00b0*/ 	.word	0x00002d20


	//   ....[15]....
        /*00b4*/ 	.word	0x00002d60


	//   ....[16]....
        /*00b8*/ 	.word	0x00002e30


	//   ....[17]....
        /*00bc*/ 	.word	0x00002e60


	//----- nvinfo : EIATTR_VRC_CTA_INIT_COUNT
	.align		4
.L_1376:
        /*00c0*/ 	.byte	0x02, 0x4a
	.zero		1
	.zero		1


	//----- nvinfo : EIATTR_EXIT_INSTR_OFFSETS
	.align		4
        /*00c4*/ 	.byte	0x04, 0x1c
        /*00c6*/ 	.short	(.L_1378 - .L_1377)


	//   ....[0]....
.L_1377:
        /*00c8*/ 	.word	0x00000540


	//   ....[1]....
        /*00cc*/ 	.word	0x00003c20


	//----- nvinfo : EIATTR_MAX_THREADS
	.align		4
.L_1378:
        /*00d0*/ 	.byte	0x04, 0x05
        /*00d2*/ 	.short	(.L_1380 - .L_1379)
.L_1379:
        /*00d4*/ 	.word	0x00000080
        /*00d8*/ 	.word	0x00000001
        /*00dc*/ 	.word	0x00000001


	//----- nvinfo : EIATTR_CRS_STACK_SIZE
	.align		4
.L_1380:
        /*00e0*/ 	.byte	0x04, 0x1e
        /*00e2*/ 	.short	(.L_1382 - .L_1381)
.L_1381:
        /*00e4*/ 	.word	0x00000000


	//----- nvinfo : EIATTR_CBANK_PARAM_SIZE
	.align		4
.L_1382:
        /*00e8*/ 	.byte	0x03, 0x19
        /*00ea*/ 	.short	0x00e8


	//----- nvinfo : EIATTR_PARAM_CBANK
	.align		4
        /*00ec*/ 	.byte	0x04, 0x0a
        /*00ee*/ 	.short	(.L_1384 - .L_1383)
	.align		4
.L_1383:
        /*00f0*/ 	.word	index@(.nv.constant0._ZN10layer_norm31ln_parallel_residual_fwd_kernelINS_13Kernel_traitsI6__halfS2_fS2_fjLj4096ELj1ELj1ELj4ELj16ENS_18Kernel_traits_baseILj4096ES2_S2_fS2_fjLj128EEEEELb0ELb1ELb0EEEvNS_9FwdParamsE)
        /*00f4*/ 	.short	0x0380
        /*00f6*/ 	.short	0x00e8


	//----- nvinfo : EIATTR_SW_WAR
	.align		4
.L_1384:
        /*00f8*/ 	.byte	0x04, 0x36
        /*00fa*/ 	.short	(.L_1386 - .L_1385)
.L_1385:
        /*00fc*/ 	.word	0x00000008
.L_1386:


//--------------------- .nv.info._ZN10layer_norm31ln_parallel_residual_fwd_kernelINS_13Kernel_traitsI6__halfS2_fS2_fjLj4096ELj1ELj1ELj4ELj16ENS_18Kernel_traits_baseILj4096ES2_S2_fS2_fjLj128EEEEELb0ELb1ELb1EEEvNS_9FwdParamsE --------------------------
	.section	.nv.info._ZN10layer_norm31ln_parallel_residual_fwd_kernelINS_13Kernel_traitsI6__halfS2_fS2_fjLj4096ELj1ELj1ELj4ELj16ENS_18Kernel_traits_baseILj4096ES2_S2_fS2_fjLj128EEEEELb0ELb1ELb1EEEvNS_9FwdParamsE,"",@"SHT_CUDA_INFO"
	.sectionflags	@""
	.align	4


	//----- nvinfo : EIATTR_CUDA_API_VERSION
	.align		4
        /*0000*/ 	.byte	0x04, 0x37
        /*0002*/ 	.short	(.L_1388 - .L_1387)
.L_1387:
        /*0004*/ 	.word	0x00000082


	//----- nvinfo : EIATTR_KPARAM_INFO
	.align		4
.L_1388:
        /*0008*/ 	.byte	0x04, 0x17
        /*000a*/ 	.short	(.L_1390 - .L_1389)
.L_1389:
        /*000c*/ 	.word	0x00000000
        /*0010*/ 	.short	0x0000
        /*0012*/ 	.short	0x0000
        /*0014*/ 	.byte	0x00, 0xf0, 0xa1, 0x03


	//----- nvinfo : EIATTR_SPARSE_MMA_MASK
	.align		4
.L_1390:
        /*0018*/ 	.byte	0x03, 0x50
        /*001a*/ 	.short	0x0000


	//----- nvinfo : EIATTR_MAXREG_COUNT
	.align		4
        /*001c*/ 	.byte	0x03, 0x1b
        /*001e*/ 	.short	0x00ff


	//----- nvinfo : EIATTR_NUM_BARRIERS
	.align		4
        /*0020*/ 	.byte	0x02, 0x4c
        /*0022*/ 	.byte	0x01
	.zero		1


	//----- nvinfo : EIATTR_MERCURY_ISA_VERSION
	.align		4
        /*0024*/ 	.byte	0x03, 0x5f
        /*0026*/ 	.short	0x0101


	//----- nvinfo : EIATTR_COOP_GROUP_MASK_REGIDS
	.align		4
        /*0028*/ 	.byte	0x04, 0x29
        /*002a*/ 	.short	(.L_1392 - .L_1391)


	//   ....[0]....
.L_1391:
        /*002c*/ 	.word	0xffffffff


	//   ....[1]....
        /*0030*/ 	.word	0xffffffff


	//   ....[2]....
        /*0034*/ 	.word	0xffffffff


	//   ....[3]....
        /*0038*/ 	.word	0xffffffff


	//   ....[4]....
        /*003c*/ 	.word	0xffffffff


	//   ....[5]....
        /*0040*/ 	.word	0xffffffff


	//   ....[6]....
        /*0044*/ 	.word	0xffffffff


	//   ....[7]....
        /*0048*/ 	.word	0xffffffff


	//   ....[8]....
        /*004c*/ 	.word	0xffffffff


	//   ....[9]....
        /*0050*/ 	.word	0xffffffff


	//   ....[10]....
        /*0054*/ 	.word	0xffffffff


	//   ....[11]....
        /*0058*/ 	.word	0xffffffff


	//   ....[12]....
        /*005c*/ 	.word	0xffffffff


	//   ....[13]....
        /*0060*/ 	.word	0xffffffff


	//   ....[14]....
        /*0064*/ 	.word	0xffffffff


	//   ....[15]....
        /*0068*/ 	.word	0xffffffff


	//   ....[16]....
        /*006c*/ 	.word	0xffffffff


	//   ....[17]....
        /*0070*/ 	.word	0xffffffff


	//----- nvinfo : EIATTR_COOP_GROUP_INSTR_OFFSETS
	.align		4
.L_1392:
        /*0074*/ 	.byte	0x04, 0x28
        /*0076*/ 	.short	(.L_1394 - .L_1393)


	//   ....[0]....
.L_1393:
        /*0078*/ 	.word	0x00001f50


	//   ....[1]....
        /*007c*/ 	.word	0x00001f70


	//   ....[2]....
        /*0080*/ 	.word	0x00001f90


	//   ....[3]....
        /*0084*/ 	.word	0x00001fb0


	//   ....[4]....
        /*0088*/ 	.word	0x00001fd0


	//   ....[5]....
        /*008c*/ 	.word	0x00002400


	//   ....[6]....
        /*0090*/ 	.word	0x00002420


	//   ....[7]....
        /*0094*/ 	.word	0x00002440


	//   ....[8]....
        /*0098*/ 	.word	0x00002460


	//   ....[9]....
        /*009c*/ 	.word	0x00002480


	//   ....[10]....
        /*00a0*/ 	.word	0x00002630


	//   ....[11]....
        /*00a4*/ 	.word	0x00002670


	//   ....[12]....
        /*00a8*/ 	.word	0x00002720


	//   ....[13]....
        /*00ac*/ 	.word	0x00002750


	//   ....[14]....
        /*00b0*/ 	.word	0x00002780


	//   ....[15]....
        /*00b4*/ 	.word	0x000027c0


	//   ....[16]....
        /*00b8*/ 	.word	0x000028c0


	//   ....[17]....
        /*00bc*/ 	.word	0x000028d0


	//----- nvinfo : EIATTR_VRC_CTA_INIT_COUNT
	.align		4
.L_1394:
        /*00c0*/ 	.byte	0x02, 0x4a
	.zero		1
	.zero		1


	//----- nvinfo : EIATTR_EXIT_INSTR_OFFSETS
	.align		4
        /*00c4*/ 	.byte	0x04, 0x1c
        /*00c6*/ 	.short	(.L_1396 - .L_1395)


	//   ....[0]....
.L_1395:
        /*00c8*/ 	.word	0x00000230


	//   ....[1]....
        /*00cc*/ 	.word	0x00003580


	//----- nvinfo : EIATTR_MAX_THREADS
	.align		4
.L_1396:
        /*00d0*/ 	.byte	0x04, 0x05
        /*00d2*/ 	.short	(.L_1398 - .L_1397)
.L_1397:
        /*00d4*/ 	.word	0x00000080
        /*00d8*/ 	.word	0x00000001
        /*00dc*/ 	.word	0x00000001


	//----- nvinfo : EIATTR_CRS_STACK_SIZE
	.align		4
.L_1398:
        /*00e0*/ 	.byte	0x04, 0x1e
        /*00e2*/ 	.short	(.L_1400 - .L_1399)
.L_1399:
        /*00e4*/ 	.word	0x00000000


	//----- nvinfo : EIATTR_CBANK_PARAM_SIZE
	.align		4
.L_1400:
        /*00e8*/ 	.byte	0x03, 0x19
        /*00ea*/ 	.short	0x00e8


	//----- nvinfo : EIATTR_PARAM_CBANK
	.align		4
        /*00ec*/ 	.byte	0x04, 0x0a
        /*00ee*/ 	.short	(.L_1402 - .L_1401)
	.align		4
.L_1401:
        /*00f0*/ 	.word	index@(.nv.constant0._ZN10layer_norm31ln_parallel_residual_fwd_kernelINS_13Kernel_traitsI6__halfS2_fS2_fjLj4096ELj1ELj1ELj4ELj16ENS_18Kernel_traits_baseILj4096ES2_S2_fS2_fjLj128EEEEELb0ELb1ELb1EEEvNS_9FwdParamsE)
        /*00f4*/ 	.short	0x0380
        /*00f6*/ 	.short	0x00e8


	//----- nvinfo : EIATTR_SW_WAR
	.align		4
.L_1402:
        /*00f8*/ 	.byte	0x04, 0x36
        /*00fa*/ 	.short	(.L_1404 - .L_1403)
.L_1403:
        /*00fc*/ 	.word	0x00000008
.L_1404:


//--------------------- .nv.info._ZN10layer_norm31ln_parallel_residual_fwd_kernelINS_13Kernel_traitsI6__halfS2_fS2_fjLj4096ELj1ELj1ELj4ELj16ENS_18Kernel_traits_baseILj4096ES2_S2_fS2_fjLj128EEEEELb1ELb0ELb0EEEvNS_9FwdParamsE --------------------------
	.section	.nv.info._ZN10layer_norm31ln_parallel_residual_fwd_kernelINS_13Kernel_traitsI6__halfS2_fS2_fjLj4096ELj1ELj1ELj4ELj16ENS_18Kernel_traits_baseILj4096ES2_S2_fS2_fjLj128EEEEELb1ELb0ELb0EEEvNS_9FwdParamsE,"",@"SHT_CUDA_INFO"
	.sectionflags	@""
	.align	4


	//----- nvinfo : EIATTR_CUDA_API_VERSION
	.align		4
        /*0000*/ 	.byte	0x04, 0x37
        /*0002*/ 	.short	(.L_1406 - .L_1405)
.L_1405:
        /*0004*/ 	.word	0x00000082


	//----- nvinfo : EIATTR_KPARAM_INFO
	.align		4
.L_1406:
        /*0008*/ 	.byte	0x04, 0x17
        /*000a*/ 	.short	(.L_1408 - .L_1407)
.L_1407:
        /*000c*/ 	.word	0x00000000
        /*0010*/ 	.short	0x0000
        /*0012*/ 	.short	0x0000
        /*0014*/ 	.byte	0x00, 0xf0, 0xa1, 0x03


	//----- nvinfo : EIATTR_SPARSE_MMA_MASK
	.align		4
.L_1408:
        /*0018*/ 	.byte	0x03, 0x50
        /*001a*/ 	.short	0x0000


	//----- nvinfo : EIATTR_MAXREG_COUNT
	.align		4
        /*001c*/ 	.byte	0x03, 0x1b
        /*001e*/ 	.short	0x00ff


	//----- nvinfo : EIATTR_NUM_BARRIERS
	.align		4
        /*0020*/ 	.byte	0x02, 0x4c
        /*0022*/ 	.byte	0x01
	.zero		1


	//----- nvinfo : EIATTR_MERCURY_ISA_VERSION
	.align		4
        /*0024*/ 	.byte	0x03, 0x5f
        /*0026*/ 	.short	0x0101


	//----- nvinfo : EIATTR_COOP_GROUP_MASK_REGIDS
	.align		4
        /*0028*/ 	.byte	0x04, 0x29
        /*002a*/ 	.short	(.L_1410 - .L_1409)


	//   ....[0]....
.L_1409:
        /*002c*/ 	.word	0xffffffff


	//   ....[1]....
        /*0030*/ 	.word	0xffffffff


	//   ....[2]....
        /*0034*/ 	.word	0xffffffff


	//   ....[3]....
        /*0038*/ 	.word	0xffffffff


	//   ....[4]....
        /*003c*/ 	.word	0xffffffff


	//   ....[5]....
        /*0040*/ 	.word	0xffffffff


	//   ....[6]....
        /*0044*/ 	.word	0xffffffff


	//   ....[7]....
        /*0048*/ 	.word	0xffffffff


	//   ....[8]....
        /*004c*/ 	.word	0xffffffff


	//   ....[9]....
        /*0050*/ 	.word	0xffffffff


	//   ....[10]....
        /*0054*/ 	.word	0xffffffff


	//   ....[11]....
        /*0058*/ 	.word	0xffffffff


	//   ....[12]....
        /*005c*/ 	.word	0xffffffff


	//   ....[13]....
        /*0060*/ 	.word	0xffffffff


	//   ....[14]....
        /*0064*/ 	.word	0xffffffff


	//   ....[15]....
        /*0068*/ 	.word	0xffffffff


	//   ....[16]....
        /*006c*/ 	.word	0xffffffff


	//   ....[17]....
        /*0070*/ 	.word	0xffffffff


	//----- nvinfo : EIATTR_COOP_GROUP_INSTR_OFFSETS
	.align		4
.L_1410:
        /*0074*/ 	.byte	0x04, 0x28
        /*0076*/ 	.short	(.L_1412 - .L_1411)


	//   ....[0]....
.L_1411:
        /*0078*/ 	.word	0x00020bb0


	//   ....[1]....
        /*007c*/ 	.word	0x00020bd0


	//   ....[2]....
        /*0080*/ 	.word	0x00020bf0


	//   ....[3]....
        /*0084*/ 	.word	0x00020c10


	//   ....[4]....
        /*0088*/ 	.word	0x00020c30


	//   ....[5]....
        /*008c*/ 	.word	0x00021090


	//   ....[6]....
        /*0090*/ 	.word	0x000210c0


	//   ....[7]....
        /*0094*/ 	.word	0x000210e0


	//   ....[8]....
        /*0098*/ 	.word	0x00021120


	//   ....[9]....
        /*009c*/ 	.word	0x00021150


	//   ....[10]....
        /*00a0*/ 	.word	0x00021170


	//   ....[11]....
        /*00a4*/ 	.word	0x00021200


	//   ....[12]....
        /*00a8*/ 	.word	0x00021290


	//   ....[13]....
        /*00ac*/ 	.word	0x000212a0


	//   ....[14]....
        /*00b0*/ 	.word	0x00021320


	//   ....[15]....
        /*00b4*/ 	.word	0x00021360


	//   ....[16]....
        /*00b8*/ 	.word	0x00021400


	//   ....[17]....
        /*00bc*/ 	.word	0x00021440


	//----- nvinfo : EIATTR_VRC_CTA_INIT_COUNT
	.align		4
.L_1412:
        /*00c0*/ 	.byte	0x02, 0x4a
	.zero		1
	.zero		1


	//----- nvinfo : EIATTR_EXIT_INSTR_OFFSETS
	.align		4
        /*00c4*/ 	.byte	0x04, 0x1c
        /*00c6*/ 	.short	(.L_1414 - .L_1413)


	//   ....[0]....
.L_1413:
        /*00c8*/ 	.word	0x00001340


	//   ....[1]....
        /*00cc*/ 	.word	0x000229e0


	//----- nvinfo : EIATTR_MAX_THREADS
	.align		4
.L_1414:
        /*00d0*/ 	.byte	0x04, 0x05
        /*00d2*/ 	.short	(.L_1416 - .L_1415)
.L_1415:
        /*00d4*/ 	.word	0x00000080
        /*00d8*/ 	.word	0x00000001
        /*00dc*/ 	.word	0x00000001


	//----- nvinfo : EIATTR_CRS_STACK_SIZE
	.align		4
.L_1416:
        /*00e0*/ 	.byte	0x04, 0x1e
        /*00e2*/ 	.short	(.L_1418 - .L_1417)
.L_1417:
        /*00e4*/ 	.word	0x00000000


	//----- nvinfo : EIATTR_CBANK_PARAM_SIZE
	.align		4
.L_1418:
        /*00e8*/ 	.byte	0x03, 0x19
        /*00ea*/ 	.short	0x00e8


	//----- nvinfo : EIATTR_PARAM_CBANK
	.align		4
        /*00ec*/ 	.byte	0x04, 0x0a
        /*00ee*/ 	.short	(.L_1420 - .L_1419)
	.align		4
.L_1419:
        /*00f0*/ 	.word	index@(.nv.constant0._ZN10layer_norm31ln_parallel_residual_fwd_kernelINS_13Kernel_traitsI6__halfS2_fS2_fjLj4096ELj1ELj1ELj4ELj16ENS_18Kernel_traits_baseILj4096ES2_S2_fS2_fjLj128EEEEELb1ELb0ELb0EEEvNS_9FwdParamsE)
        /*00f4*/ 	.short	0x0380
        /*00f6*/ 	.short	0x00e8


	//----- nvinfo : EIATTR_SW_WAR
	.align		4
.L_1420:
        /*00f8*/ 	.byte	0x04, 0x36
        /*00fa*/ 	.short	(.L_1422 - .L_1421)
.L_1421:
        /*00fc*/ 	.word	0x00000008
.L_1422:


//--------------------- .nv.info._ZN10layer_norm31ln_parallel_residual_fwd_kernelINS_13Kernel_traitsI6__halfS2_fS2_fjLj4096ELj1ELj1ELj4ELj16ENS_18Kernel_traits_baseILj4096ES2_S2_fS2_fjLj128EEEEELb1ELb0ELb1EEEvNS_9FwdParamsE --------------------------
	.section	.nv.info._ZN10layer_norm31ln_parallel_residual_fwd_kernelINS_13Kernel_traitsI6__halfS2_fS2_fjLj4096ELj1ELj1ELj4ELj16ENS_18Kernel_traits_baseILj4096ES2_S2_fS2_fjLj128EEEEELb1ELb0ELb1EEEvNS_9FwdParamsE,"",@"SHT_CUDA_INFO"
	.sectionflags	@""
	.align	4


	//----- nvinfo : EIATTR_CUDA_API_VERSION
	.align		4
        /*0000*/ 	.byte	0x04, 0x37
        /*0002*/ 	.short	(.L_1424 - .L_1423)
.L_1423:
        /*0004*/ 	.word	0x00000082


	//----- nvinfo : EIATTR_KPARAM_INFO
	.align		4
.L_1424:
        /*0008*/ 	.byte	0x04, 0x17
        /*000a*/ 	.short	(.L_1426 - .L_1425)
.L_1425:
        /*000c*/ 	.word	0x00000000
        /*0010*/ 	.short	0x0000
        /*0012*/ 	.short	0x0000
        /*0014*/ 	.byte	0x00, 0xf0, 0xa1, 0x03


	//----- nvinfo : EIATTR_SPARSE_MMA_MASK
	.align		4
.L_1426:
        /*0018*/ 	.byte	0x03, 0x50
        /*001a*/ 	.short	0x0000


	//----- nvinfo : EIATTR_MAXREG_COUNT
	.align		4
        /*001c*/ 	.byte	0x03, 0x1b
        /*001e*/ 	.short	0x00ff


	//----- nvinfo : EIATTR_NUM_BARRIERS
	.align		4
        /*0020*/ 	.byte	0x02, 0x4c
        /*0022*/ 	.byte	0x01
	.zero		1


	//----- nvinfo : EIATTR_MERCURY_ISA_VERSION
	.align		4
        /*0024*/ 	.byte	0x03, 0x5f
        /*0026*/ 	.short	0x0101


	//----- nvinfo : EIATTR_COOP_GROUP_MASK_REGIDS
	.align		4
        /*0028*/ 	.byte	0x04, 0x29
        /*002a*/ 	.short	(.L_1428 - .L_1427)


	//   ....[0]....
.L_1427:
        /*002c*/ 	.word	0xffffffff


	//   ....[1]....
        /*0030*/ 	.word	0xffffffff


	//   ....[2]....
        /*0034*/ 	.word	0xffffffff


	//   ....[3]....
        /*0038*/ 	.word	0xffffffff


	//   ....[4]....
        /*003c*/ 	.word	0xffffffff


	//   ....[5]....
        /*0040*/ 	.word	0xffffffff


	//   ....[6]....
        /*0044*/ 	.word	0xffffffff


	//   ....[7]....
        /*0048*/ 	.word	0xffffffff


	//   ....[8]....
        /*004c*/ 	.word	0xffffffff


	//   ....[9]....
        /*0050*/ 	.word	0xffffffff


	//   ....[10]....
        /*0054*/ 	.word	0xffffffff


	//   ....[11]....
        /*0058*/ 	.word	0xffffffff


	//   ....[12]....
        /*005c*/ 	.word	0xffffffff


	//   ....[13]....
        /*0060*/ 	.word	0xffffffff


	//   ....[14]....
        /*0064*/ 	.word	0xffffffff


	//   ....[15]....
        /*0068*/ 	.word	0xffffffff


	//   ....[16]....
        /*006c*/ 	.word	0xffffffff


	//   ....[17]....
        /*0070*/ 	.word	0xffffffff


	//----- nvinfo : EIATTR_COOP_GROUP_INSTR_OFFSETS
	.align		4
.L_1428:
        /*0074*/ 	.byte	0x04, 0x28
        /*0076*/ 	.short	(.L_1430 - .L_1429)


	//   ....[0]....
.L_1429:
        /*0078*/ 	.word	0x0001e420


	//   ....[1]....
        /*007c*/ 	.word	0x0001e440


	//   ....[2]....
        /*0080*/ 	.word	0x0001e460


	//   ....[3]....
        /*0084*/ 	.word	0x0001e480


	//   ....[4]....
        /*0088*/ 	.word	0x0001e4a0


	//   ....[5]....
        /*008c*/ 	.word	0x0001e8d0


	//   ....[6]....
        /*0090*/ 	.word	0x0001e900


	//   ....[7]....
        /*0094*/ 	.word	0x0001e920


	//   ....[8]....
        /*0098*/ 	.word	0x0001e960


	//   ....[9]....
        /*009c*/ 	.word	0x0001e9a0


	//   ....[10]....
        /*00a0*/ 	.word	0x0001e9b0


	//   ....[11]....
        /*00a4*/ 	.word	0x0001ea50


	//   ....[12]....
        /*00a8*/ 	.word	0x0001ead0


	//   ....[13]....
        /*00ac*/ 	.word	0x0001eae0


	//   ....[14]....
        /*00b0*/ 	.word	0x0001eb60


	//   ....[15]....
        /*00b4*/ 	.word	0x0001ebb0


	//   ....[16]....
        /*00b8*/ 	.word	0x0001ec40


	//   ....[17]....
        /*00bc*/ 	.word	0x0001ec80


	//----- nvinfo : EIATTR_VRC_CTA_INIT_COUNT
	.align		4
.L_1430:
        /*00c0*/ 	.byte	0x02, 0x4a
	.zero		1
	.zero		1


	//----- nvinfo : EIATTR_EXIT_INSTR_OFFSETS
	.align		4
        /*00c4*/ 	.byte	0x04, 0x1c
        /*00c6*/ 	.short	(.L_1432 - .L_1431)


	//   ....[0]....
.L_1431:
        /*00c8*/ 	.word	0x00000a50


	//   ....[1]....
        /*00cc*/ 	.word	0x00020010


	//----- nvinfo : EIATTR_MAX_THREADS
	.align		4
.L_1432:
        /*00d0*/ 	.byte	0x04, 0x05
        /*00d2*/ 	.short	(.L_1434 - .L_1433)
.L_1433:
        /*00d4*/ 	.word	0x00000080
        /*00d8*/ 	.word	0x00000001
        /*00dc*/ 	.word	0x00000001


	//----- nvinfo : EIATTR_CBANK_PARAM_SIZE
	.align		4
.L_1434:
        /*00e0*/ 	.byte	0x03, 0x19
        /*00e2*/ 	.short	0x00e8


	//----- nvinfo : EIATTR_PARAM_CBANK
	.align		4
        /*00e4*/ 	.byte	0x04, 0x0a
        /*00e6*/ 	.short	(.L_1436 - .L_1435)
	.align		4
.L_1435:
        /*00e8*/ 	.word	index@(.nv.constant0._ZN10layer_norm31ln_parallel_residual_fwd_kernelINS_13Kernel_traitsI6__halfS2_fS2_fjLj4096ELj1ELj1ELj4ELj16ENS_18Kernel_traits_baseILj4096ES2_S2_fS2_fjLj128EEEEELb1ELb0ELb1EEEvNS_9FwdParamsE)
        /*00ec*/ 	.short	0x0380
        /*00ee*/ 	.short	0x00e8


	//----- nvinfo : EIATTR_SW_WAR
	.align		4
.L_1436:
        /*00f0*/ 	.byte	0x04, 0x36
        /*00f2*/ 	.short	(.L_1438 - .L_1437)
.L_1437:
        /*00f4*/ 	.word	0x00000008
.L_1438:


//--------------------- .nv.info._ZN10layer_norm31ln_parallel_residual_fwd_kernelINS_13Kernel_traitsI6__halfS2_fS2_fjLj4096ELj1ELj1ELj4ELj16ENS_18Kernel_traits_baseILj4096ES2_S2_fS2_fjLj128EEEEELb1ELb1ELb0EEEvNS_9FwdParamsE --------------------------
	.section	.nv.info._ZN10layer_norm31ln_parallel_residual_fwd_kernelINS_13Kernel_traitsI6__halfS2_fS2_fjLj4096ELj1ELj1ELj4ELj16ENS_18Kernel_traits_baseILj4096ES2_S2_fS2_fjLj128EEEEELb1ELb1ELb0EEEvNS_9FwdParamsE,"",@"SHT_CUDA_INFO"
	.sectionflags	@""
	.align	4


	//----- nvinfo : EIATTR_CUDA_API_VERSION
	.align		4
        /*0000*/ 	.byte	0x04, 0x37
        /*0002*/ 	.short	(.L_1440 - .L_1439)
.L_1439:
        /*0004*/ 	.word	0x00000082


	//----- nvinfo : EIATTR_KPARAM_INFO
	.align		4
.L_1440:
        /*0008*/ 	.byte	0x04, 0x17
        /*000a*/ 	.short	(.L_1442 - .L_1441)
.L_1441:
        /*000c*/ 	.word	0x00000000
        /*0010*/ 	.short	0x0000
        /*0012*/ 	.short	0x0000
        /*0014*/ 	.byte	0x00, 0xf0, 0xa1, 0x03


	//----- nvinfo : EIATTR_SPARSE_MMA_MASK
	.align		4
.L_1442:
        /*0018*/ 	.byte	0x03, 0x50
        /*001a*/ 	.short	0x0000


	//----- nvinfo : EIATTR_MAXREG_COUNT
	.align		4
        /*001c*/ 	.byte	0x03, 0x1b
        /*001e*/ 	.short	0x00ff


	//----- nvinfo : EIATTR_NUM_BARRIERS
	.align		4
        /*0020*/ 	.byte	0x02, 0x4c
        /*0022*/ 	.byte	0x01
	.zero		1


	//----- nvinfo : EIATTR_MERCURY_ISA_VERSION
	.align		4
        /*0024*/ 	.byte	0x03, 0x5f
        /*0026*/ 	.short	0x0101


	//----- nvinfo : EIATTR_COOP_GROUP_MASK_REGIDS
	.align		4
        /*0028*/ 	.byte	0x04, 0x29
        /*002a*/ 	.short	(.L_1444 - .L_1443)


	//   ....[0]....
.L_1443:
        /*002c*/ 	.word	0xffffffff


	//   ....[1]....
        /*0030*/ 	.word	0xffffffff


	//   ....[2]....
        /*0034*/ 	.word	0xffffffff


	//   ....[3]....
        /*0038*/ 	.word	0xffffffff


	//   ....[4]....
        /*003c*/ 	.word	0xffffffff


	//   ....[5]....
        /*0040*/ 	.word	0xffffffff


	//   ....[6]....
        /*0044*/ 	.word	0xffffffff


	//   ....[7]....
        /*0048*/ 	.word	0xffffffff


	//   ....[8]....
        /*004c*/ 	.word	0xffffffff


	//   ....[9]....
        /*0050*/ 	.word	0xffffffff


	//   ....[10]....
        /*0054*/ 	.word	0xffffffff


	//   ....[11]....
        /*0058*/ 	.word	0xffffffff


	//   ....[12]....
        /*005c*/ 	.word	0xffffffff


	//   ....[13]....
        /*0060*/ 	.word	0xffffffff


	//   ....[14]....
        /*0064*/ 	.word	0xffffffff


	//   ....[15]....
        /*0068*/ 	.word	0xffffffff


	//   ....[16]....
        /*006c*/ 	.word	0xffffffff


	//   ....[17]....
        /*0070*/ 	.word	0xffffffff


	//----- nvinfo : EIATTR_COOP_GROUP_INSTR_OFFSETS
	.align		4
.L_1444:
        /*0074*/ 	.byte	0x04, 0x28
        /*0076*/ 	.short	(.L_1446 - .L_1445)


	//   ....[0]....
.L_1445:
        /*0078*/ 	.word	0x0001fd40


	//   ....[1]....
        /*007c*/ 	.word	0x0001fd60


	//   ....[2]....
        /*0080*/ 	.word	0x0001fd80


	//   ....[3]....
        /*0084*/ 	.word	0x0001fda0


	//   ....[4]....
        /*0088*/ 	.word	0x0001fdc0


	//   ....[5]....
        /*008c*/ 	.word	0x00020220


	//   ....[6]....
        /*0090*/ 	.word	0x00020250


	//   ....[7]....
        /*0094*/ 	.word	0x00020280


	//   ....[8]....
        /*0098*/ 	.word	0x000202b0


	//   ....[9]....
        /*009c*/ 	.word	0x000202f0


	//   ....[10]....
        /*00a0*/ 	.word	0x00020320


	//   ....[11]....
        /*00a4*/ 	.word	0x000203c0


	//   ....[12]....
        /*00a8*/ 	.word	0x00020430


	//   ....[13]....
        /*00ac*/ 	.word	0x00020440


	//   ....[14]....
        /*00b0*/ 	.word	0x000204d0


	//   ....[15]....
        /*00b4*/ 	.word	0x00020510


	//   ....[16]....
        /*00b8*/ 	.word	0x000205b0


	//   ....[17]....
        /*00bc*/ 	.word	0x000205f0


	//----- nvinfo : EIATTR_VRC_CTA_INIT_COUNT
	.align		4
.L_1446:
        /*00c0*/ 	.byte	0x02, 0x4a
	.zero		1
	.zero		1


	//----- nvinfo : EIATTR_EXIT_INSTR_OFFSETS
	.align		4
        /*00c4*/ 	.byte	0x04, 0x1c
        /*00c6*/ 	.short	(.L_1448 - .L_1447)


	//   ....[0]....
.L_1447:
        /*00c8*/ 	.word	0x000007c0


	//   ....[1]....
        /*00cc*/ 	.word	0x000213c0


	//----- nvinfo : EIATTR_MAX_THREADS
	.align		4
.L_1448:
        /*00d0*/ 	.byte	0x04, 0x05
        /*00d2*/ 	.short	(.L_1450 - .L_1449)
.L_1449:
        /*00d4*/ 	.word	0x00000080
        /*00d8*/ 	.word	0x00000001
        /*00dc*/ 	.word	0x00000001


	//----- nvinfo : EIATTR_CRS_STACK_SIZE
	.align		4
.L_1450:
        /*00e0*/ 	.byte	0x04, 0x1e
        /*00e2*/ 	.short	(.L_1452 - .L_1451)
.L_1451:
        /*00e4*/ 	.word	0x00000000


	//----- nvinfo : EIATTR_CBANK_PARAM_SIZE
	.align		4
.L_1452:
        /*00e8*/ 	.byte	0x03, 0x19
        /*00ea*/ 	.short	0x00e8


	//----- nvinfo : EIATTR_PARAM_CBANK
	.align		4
        /*00ec*/ 	.byte	0x04, 0x0a
        /*00ee*/ 	.short	(.L_1454 - .L_1453)
	.align		4
.L_1453:
        /*00f0*/ 	.word	index@(.nv.constant0._ZN10layer_norm31ln_parallel_residual_fwd_kernelINS_13Kernel_traitsI6__halfS2_fS2_fjLj4096ELj1ELj1ELj4ELj16ENS_18Kernel_traits_baseILj4096ES2_S2_fS2_fjLj128EEEEELb1ELb1ELb0EEEvNS_9FwdParamsE)
        /*00f4*/ 	.short	0x0380
        /*00f6*/ 	.short	0x00e8


	//----- nvinfo : EIATTR_SW_WAR
	.align		4
.L_1454:
        /*00f8*/ 	.byte	0x04, 0x36
        /*00fa*/ 	.short	(.L_1456 - .L_1455)
.L_1455:
        /*00fc*/ 	.word	0x00000008
.L_1456:


//--------------------- .nv.info._ZN10layer_norm31ln_parallel_residual_fwd_kernelINS_13Kernel_traitsI6__halfS2_fS2_fjLj4096ELj1ELj1ELj4ELj16ENS_18Kernel_traits_baseILj4096ES2_S2_fS2_fjLj128EEEEELb1ELb1ELb1EEEvNS_9FwdParamsE --------------------------
	.section	.nv.info._ZN10layer_norm31ln_parallel_residual_fwd_kernelINS_13Kernel_traitsI6__halfS2_fS2_fjLj4096ELj1ELj1ELj4ELj16ENS_18Kernel_traits_baseILj4096ES2_S2_fS2_fjLj128EEEEELb1ELb1ELb1EEEvNS_9FwdParamsE,"",@"SHT_CUDA_INFO"
	.sectionflags	@""
	.align	4


	//----- nvinfo : EIATTR_CUDA_API_VERSION
	.align		4
        /*0000*/ 	.byte	0x04, 0x37
        /*0002*/ 	.short	(.L_1458 - .L_1457)
.L_1457:
        /*0004*/ 	.word	0x00000082


	//----- nvinfo : EIATTR_KPARAM_INFO
	.align		4
.L_1458:
        /*0008*/ 	.byte	0x04, 0x17
        /*000a*/ 	.short	(.L_1460 - .L_1459)
.L_1459:
        /*000c*/ 	.word	0x00000000
        /*0010*/ 	.short	0x0000
        /*0012*/ 	.short	0x0000
        /*0014*/ 	.byte	0x00, 0xf0, 0xa1, 0x03


	//----- nvinfo : EIATTR_SPARSE_MMA_MASK
	.align		4
.L_1460:
        /*0018*/ 	.byte	0x03, 0x50
        /*001a*/ 	.short	0x0000


	//----- nvinfo : EIATTR_MAXREG_COUNT
	.align		4
        /*001c*/ 	.byte	0x03, 0x1b
        /*001e*/ 	.short	0x00ff


	//----- nvinfo : EIATTR_NUM_BARRIERS
	.align		4
        /*0020*/ 	.byte	0x02, 0x4c
        /*0022*/ 	.byte	0x01
	.zero		1


	//----- nvinfo : EIATTR_MERCURY_ISA_VERSION
	.align		4
        /*0024*/ 	.byte	0x03, 0x5f
        /*0026*/ 	.short	0x0101


	//----- nvinfo : EIATTR_COOP_GROUP_MASK_REGIDS
	.align		4
        /*0028*/ 	.byte	0x04, 0x29
        /*002a*/ 	.short	(.L_1462 - .L_1461)


	//   ....[0]....
.L_1461:
        /*002c*/ 	.word	0xffffffff


	//   ....[1]....
        /*0030*/ 	.word	0xffffffff


	//   ....[2]....
        /*0034*/ 	.word	0xffffffff


	//   ....[3]....
        /*0038*/ 	.word	0xffffffff


	//   ....[4]....
        /*003c*/ 	.word	0xffffffff


	//   ....[5]....
        /*0040*/ 	.word	0xffffffff


	//   ....[6]....
        /*0044*/ 	.word	0xffffffff


	//   ....[7]....
        /*0048*/ 	.word	0xffffffff


	//   ....[8]....
        /*004c*/ 	.word	0xffffffff


	//   ....[9]....
        /*0050*/ 	.word	0xffffffff


	//   ....[10]....
        /*0054*/ 	.word	0xffffffff


	//   ....[11]....
        /*0058*/ 	.word	0xffffffff


	//   ....[12]....
        /*005c*/ 	.word	0xffffffff


	//   ....[13]....
        /*0060*/ 	.word	0xffffffff


	//   ....[14]....
        /*0064*/ 	.word	0xffffffff


	//   ....[15]....
        /*0068*/ 	.word	0xffffffff


	//   ....[16]....
        /*006c*/ 	.word	0xffffffff


	//   ....[17]....
        /*0070*/ 	.word	0xffffffff


	//----- nvinfo : EIATTR_COOP_GROUP_INSTR_OFFSETS
	.align		4
.L_1462:
        /*0074*/ 	.byte	0x04, 0x28
        /*0076*/ 	.short	(.L_1464 - .L_1463)


	//   ....[0]....
.L_1463:
        /*0078*/ 	.word	0x0001dd30


	//   ....[1]....
        /*007c*/ 	.word	0x0001dd60


	//   ....[2]....
        /*0080*/ 	.word	0x0001dd80


	//   ....[3]....
        /*0084*/ 	.word	0x0001dda0


	//   ....[4]....
        /*0088*/ 	.word	0x0001ddc0


	//   ....[5]....
        /*008c*/ 	.word	0x0001e1f0


	//   ....[6]....
        /*0090*/ 	.word	0x0001e220


	//   ....[7]....
        /*0094*/ 	.word	0x0001e240


	//   ....[8]....
        /*0098*/ 	.word	0x0001e260


	//   ....[9]....
        /*009c*/ 	.word	0x0001e290


	//   ....[10]....
        /*00a0*/ 	.word	0x0001e430


	//   ....[11]....
        /*00a4*/ 	.word	0x0001e470


	//   ....[12]....
        /*00a8*/ 	.word	0x0001e4f0


	//   ....[13]....
        /*00ac*/ 	.word	0x0001e530


	//   ....[14]....
        /*00b0*/ 	.word	0x0001e580


	//   ....[15]....
        /*00b4*/ 	.word	0x0001e640


	//   ....[16]....
        /*00b8*/ 	.word	0x0001e680


	//   ....[17]....
        /*00bc*/ 	.word	0x0001e6d0


	//----- nvinfo : EIATTR_VRC_CTA_INIT_COUNT
	.align		4
.L_1464:
        /*00c0*/ 	.byte	0x02, 0x4a
	.zero		1
	.zero		1


	//----- nvinfo : EIATTR_EXIT_INSTR_OFFSETS
	.align		4
        /*00c4*/ 	.byte	0x04, 0x1c
        /*00c6*/ 	.short	(.L_1466 - .L_1465)


	//   ....[0]....
.L_1465:
        /*00c8*/ 	.word	0x00000270


	//   ....[1]....
        /*00cc*/ 	.word	0x0001f340


	//----- nvinfo : EIATTR_MAX_THREADS
	.align		4
.L_1466:
        /*00d0*/ 	.byte	0x04, 0x05
        /*00d2*/ 	.short	(.L_1468 - .L_1467)
.L_1467:
        /*00d4*/ 	.word	0x00000080
        /*00d8*/ 	.word	0x00000001
        /*00dc*/ 	.word	0x00000001


	//----- nvinfo : EIATTR_CRS_STACK_SIZE
	.align		4
.L_1468:
        /*00e0*/ 	.byte	0x04, 0x1e
        /*00e2*/ 	.short	(.L_1470 - .L_1469)
.L_1469:
        /*00e4*/ 	.word	0x00000000


	//----- nvinfo : EIATTR_CBANK_PARAM_SIZE
	.align		4
.L_1470:
        /*00e8*/ 	.byte	0x03, 0x19
        /*00ea*/ 	.short	0x00e8


	//----- nvinfo : EIATTR_PARAM_CBANK
	.align		4
        /*00ec*/ 	.byte	0x04, 0x0a
        /*00ee*/ 	.short	(.L_1472 - .L_1471)
	.align		4
.L_1471:
        /*00f0*/ 	.word	index@(.nv.constant0._ZN10layer_norm31ln_parallel_residual_fwd_kernelINS_13Kernel_traitsI6__halfS2_fS2_fjLj4096ELj1ELj1ELj4ELj16ENS_18Kernel_traits_baseILj4096ES2_S2_fS2_fjLj128EEEEELb1ELb1ELb1EEEvNS_9FwdParamsE)
        /*00f4*/ 	.short	0x0380
        /*00f6*/ 	.short	0x00e8


	//----- nvinfo : EIATTR_SW_WAR
	.align		4
.L_1472:
        /*00f8*/ 	.byte	0x04, 0x36
        /*00fa*/ 	.short	(.L_1474 - .L_1473)
.L_1473:
        /*00fc*/ 	.word	0x00000008
.L_1474:


//--------------------- .nv.info._ZN10layer_norm31ln_parallel_residual_fwd_kernelINS_13Kernel_traitsIf6__halffS2_fjLj4096ELj1ELj1ELj4ELj16ENS_18Kernel_traits_baseILj4096EfS2_fS2_fjLj128EEEEELb0ELb0ELb0EEEvNS_9FwdParamsE --------------------------
	.section	.nv.info._ZN10layer_norm31ln_parallel_residual_fwd_kernelINS_13Kernel_traitsIf6__halffS2_fjLj4096ELj1ELj1ELj4ELj16ENS_18Kernel_traits_baseILj4096EfS2_fS2_fjLj128EEEEELb0ELb0ELb0EEEvNS_9FwdParamsE,"",@"SHT_CUDA_INFO"
	.sectionflags	@""
	.align	4


	//----- nvinfo : EIATTR_CUDA_API_VERSION
	.align		4
        /*0000*/ 	.byte	0x04, 0x37
        /*0002*/ 	.short	(.L_1476 - .L_1475)
.L_1475:
        /*0004*/ 	.word	0x00000082


	//----- nvinfo : EIATTR_KPARAM_INFO
	.align		4
.L_1476:
        /*0008*/ 	.byte	0x04, 0x17
        /*000a*/ 	.short	(.L_1478 - .L_1477)
.L_1477:
        /*000c*/ 	.word	0x00000000
        /*0010*/ 	.short	0x0000
        /*0012*/ 	.short	0x0000
        /*0014*/ 	.byte	0x00, 0xf0, 0xa1, 0x03


	//----- nvinfo : EIATTR_SPARSE_MMA_MASK
	.align		4
.L_1478:
        /*0018*/ 	.byte	0x03, 0x50
        /*001a*/ 	.short	0x0000


	//----- nvinfo : EIATTR_MAXREG_COUNT
	.align		4
        /*001c*/ 	.byte	0x03, 0x1b
        /*001e*/ 	.short	0x00ff


	//----- nvinfo : EIATTR_NUM_BARRIERS
	.align		4
        /*0020*/ 	.byte	0x02, 0x4c
        /*0022*/ 	.byte	0x01
	.zero		1


	//----- nvinfo : EIATTR_MERCURY_ISA_VERSION
	.align		4
        /*0024*/ 	.byte	0x03, 0x5f
        /*0026*/ 	.short	0x0101


	//----- nvinfo : EIATTR_COOP_GROUP_MASK_REGIDS
	.align		4
        /*0028*/ 	.byte	0x04, 0x29
        /*002a*/ 	.short	(.L_1480 - .L_1479)


	//   ....[0]....
.L_1479:
        /*002c*/ 	.word	0xffffffff


	//   ....[1]....
        /*0030*/ 	.word	0xffffffff


	//   ....[2]....
        /*0034*/ 	.word	0xffffffff


	//   ....[3]....
        /*0038*/ 	.word	0xffffffff


	//   ....[4]....
        /*003c*/ 	.word	0xffffffff


	//   ....[5]....
        /*0040*/ 	.word	0xffffffff


	//   ....[6]....
        /*0044*/ 	.word	0xffffffff


	//   ....[7]....
        /*0048*/ 	.word	0xffffffff


	//   ....[8]....
        /*004c*/ 	.word	0xffffffff


	//   ....[9]....
        /*0050*/ 	.word	0xffffffff


	//   ....[10]....
        /*0054*/ 	.word	0xffffffff


	//   ....[11]....
        /*0058*/ 	.word	0xffffffff


	//   ....[12]....
        /*005c*/ 	.word	0xffffffff


	//   ....[13]....
        /*0060*/ 	.word	0xffffffff


	//   ....[14]....
        /*0064*/ 	.word	0xffffffff


	//   ....[15]....
        /*0068*/ 	.word	0xffffffff


	//   ....[16]....
        /*006c*/ 	.word	0xffffffff


	//   ....[17]....
        /*0070*/ 	.word	0xffffffff


	//----- nvinfo : EIATTR_COOP_GROUP_INSTR_OFFSETS
	.align		4
.L_1480:
        /*0074*/ 	.byte	0x04, 0x28
        /*0076*/ 	.short	(.L_1482 - .L_1481)


	//   ....[0]....
.L_1481:
        /*0078*/ 	.word	0x00003670


	//   ....[1]....
        /*007c*/ 	.word	0x00003690


	//   ....[2]....
        /*0080*/ 	.word	0x000036b0


	//   ....[3]....
        /*0084*/ 	.word	0x000036d0


	//   ....[4]....
        /*0088*/ 	.word	0x000036f0


	//   ....[5]....
        /*008c*/ 	.word	0x00003b30


	//   ....[6]....
        /*0090*/ 	.word	0x00003b50


	//   ....[7]....
        /*0094*/ 	.word	0x00003b80


	//   ....[8]....
        /*0098*/ 	.word	0x00003bb0


	//   ....[9]....
        /*009c*/ 	.word	0x00003c00


	//   ....[10]....
        /*00a0*/ 	.word	0x00003d80


	//   ....[11]....
        /*00a4*/ 	.word	0x00003dc0


	//   ....[12]....
        /*00a8*/ 	.word	0x00003dd0


	//   ....[13]....
        /*00ac*/ 	.word	0x00003e10


	//   ....[14]....
        /*00b0*/ 	.word	0x00003ef0


	//   ....[15]....
        /*00b4*/ 	.word	0x00003f20


	//   ....[16]....
        /*00b8*/ 	.word	0x00003fd0


	//   ....[17]....
        /*00bc*/ 	.word	0x00004000


	//----- nvinfo : EIATTR_VRC_CTA_INIT_COUNT
	.align		4
.L_1482:
        /*00c0*/ 	.byte	0x02, 0x4a
	.zero		1
	.zero		1


	//----- nvinfo : EIATTR_EXIT_INSTR_OFFSETS
	.align		4
        /*00c4*/ 	.byte	0x04, 0x1c
        /*00c6*/ 	.short	(.L_1484 - .L_1483)


	//   ....[0]....
.L_1483:
        /*00c8*/ 	.word	0x000016f0


	//   ....[1]....
        /*00cc*/ 	.word	0x00004d60


	//----- nvinfo : EIATTR_MAX_THREADS
	.align		4
.L_1484:
        /*00d0*/ 	.byte	0x04, 0x05
        /*00d2*/ 	.short	(.L_1486 - .L_1485)
.L_1485:
        /*00d4*/ 	.word	0x00000080
        /*00d8*/ 	.word	0x00000001
        /*00dc*/ 	.word	0x00000001


	//----- nvinfo : EIATTR_CRS_STACK_SIZE
	.align		4
.L_1486:
        /*00e0*/ 	.byte	0x04, 0x1e
        /*00e2*/ 	.short	(.L_1488 - .L_1487)
.L_1487:
        /*00e4*/ 	.word	0x00000000


	//----- nvinfo : EIATTR_CBANK_PARAM_SIZE
	.align		4
.L_1488:
        /*00e8*/ 	.byte	0x03, 0x19
        /*00ea*/ 	.short	0x00e8


	//----- nvinfo : EIATTR_PARAM_CBANK
	.align		4
        /*00ec*/ 	.byte	0x04, 0x0a
        /*00ee*/ 	.short	(.L_1490 - .L_1489)
	.align		4
.L_1489:
        /*00f0*/ 	.word	index@(.nv.constant0._ZN10layer_norm31ln_parallel_residual_fwd_kernelINS_13Kernel_traitsIf6__halffS2_fjLj4096ELj1ELj1ELj4ELj16ENS_18Kernel_traits_baseILj4096EfS2_fS2_fjLj128EEEEELb0ELb0ELb0EEEvNS_9FwdParamsE)
        /*00f4*/ 	.short	0x0380
        /*00f6*/ 	.short	0x00e8


	//----- nvinfo : EIATTR_SW_WAR
	.align		4
.L_1490:
        /*00f8*/ 	.byte	0x04, 0x36
        /*00fa*/ 	.short	(.L_1492 - .L_1491)
.L_1491:
        /*00fc*/ 	.word	0x00000008
.L_1492:


//--------------------- .nv.info._ZN10layer_norm31ln_parallel_residual_fwd_kernelINS_13Kernel_traitsIf6__halffS2_fjLj4096ELj1ELj1ELj4ELj16ENS_18Kernel_traits_baseILj4096EfS2_fS2_fjLj128EEEEELb0ELb0ELb1EEEvNS_9FwdParamsE --------------------------
	.section	.nv.info._ZN10layer_norm31ln_parallel_residual_fwd_kernelINS_13Kernel_traitsIf6__halffS2_fjLj4096ELj1ELj1ELj4ELj16ENS_18Kernel_traits_baseILj4096EfS2_fS2_fjLj128EEEEELb0ELb0ELb1EEEvNS_9FwdParamsE,"",@"SHT_CUDA_INFO"
	.sectionflags	@""
	.align	4


	//----- nvinfo : EIATTR_CUDA_API_VERSION
	.align		4
        /*0000*/ 	.byte	0x04, 0x37
        /*0002*/ 	.short	(.L_1494 - .L_1493)
.L_1493:
        /*0004*/ 	.word	0x00000082


	//----- nvinfo : EIATTR_KPARAM_INFO
	.align		4
.L_1494:
        /*0008*/ 	.byte	0x04, 0x17
        /*000a*/ 	.short	(.L_1496 - .L_1495)
.L_1495:
        /*000c*/ 	.word	0x00000000
        /*0010*/ 	.short	0x0000
        /*0012*/ 	.short	0x0000
        /*0014*/ 	.byte	0x00, 0xf0, 0xa1, 0x03


	//----- nvinfo : EIATTR_SPARSE_MMA_MASK
	.align		4
.L_1496:
        /*0018*/ 	.byte	0x03, 0x50
        /*001a*/ 	.short	0x0000


	//----- nvinfo : EIATTR_MAXREG_COUNT
	.align		4
        /*001c*/ 	.byte	0x03, 0x1b
        /*001e*/ 	.short	0x00ff


	//----- nvinfo : EIATTR_NUM_BARRIERS
	.align		4
        /*0020*/ 	.byte	0x02, 0x4c
        /*0022*/ 	.byte	0x01
	.zero		1


	//----- nvinfo : EIATTR_MERCURY_ISA_VERSION
	.align		4
        /*0024*/ 	.byte	0x03, 0x5f
        /*0026*/ 	.short	0x0101


	//----- nvinfo : EIATTR_COOP_GROUP_MASK_REGIDS
	.align		4
        /*0028*/ 	.byte	0x04, 0x29
        /*002a*/ 	.short	(.L_1498 - .L_1497)


	//   ....[0]....
.L_1497:
        /*002c*/ 	.word	0xffffffff


	//   ....[1]....
        /*0030*/ 	.word	0xffffffff


	//   ....[2]....
        /*0034*/ 	.word	0xffffffff


	//   ....[3]....
        /*0038*/ 	.word	0xffffffff


	//   ....[4]....
        /*003c*/ 	.word	0xffffffff


	//   ....[5]....
        /*0040*/ 	.word	0xffffffff


	//   ....[6]....
        /*0044*/ 	.word	0xffffffff


	//   ....[7]....
        /*0048*/ 	.word	0xffffffff


	//   ....[8]....
        /*004c*/ 	.word	0xffffffff


	//   ....[9]....
        /*0050*/ 	.word	0xffffffff


	//   ....[10]....
        /*0054*/ 	.word	0xffffffff


	//   ....[11]....
        /*0058*/ 	.word	0xffffffff


	//   ....[12]....
        /*005c*/ 	.word	0xffffffff


	//   ....[13]....
        /*0060*/ 	.word	0xffffffff


	//   ....[14]....
        /*0064*/ 	.word	0xffffffff


	//   ....[15]....
        /*0068*/ 	.word	0xffffffff


	//   ....[16]....
        /*006c*/ 	.word	0xffffffff


	//   ....[17]....
        /*0070*/ 	.word	0xffffffff


	//----- nvinfo : EIATTR_COOP_GROUP_INSTR_OFFSETS
	.align		4
.L_1498:
        /*0074*/ 	.byte	0x04, 0x28
        /*0076*/ 	.short	(.L_1500 - .L_1499)


	//   ....[0]....
.L_1499:
        /*0078*/ 	.word	0x00002850


	//   ....[1]....
        /*007c*/ 	.word	0x00002870


	//   ....[2]....
        /*0080*/ 	.word	0x00002890


	//   ....[3]....
        /*0084*/ 	.word	0x000028b0


	//   ....[4]....
        /*0088*/ 	.word	0x000028d0


	//   ....[5]....
        /*008c*/ 	.word	0x00002d00


	//   ....[6]....
        /*0090*/ 	.word	0x00002d20


	//   ....[7]....
        /*0094*/ 	.word	0x00002d50


	//   ....[8]....
        /*0098*/ 	.word	0x00002d80


	//   ....[9]....
        /*009c*/ 	.word	0x00002da0


	//   ....[10]....
        /*00a0*/ 	.word	0x00002f50


	//   ....[11]....
        /*00a4*/ 	.word	0x00002f90


	//   ....[12]....
        /*00a8*/ 	.word	0x00002fe0


	//   ....[13]....
        /*00ac*/ 	.word	0x00003010


	//   ....[14]....
        /*00b0*/ 	.word	0x00003090


	//   ....[15]....
        /*00b4*/ 	.word	0x000030f0


	//   ....[16]....
        /*00b8*/ 	.word	0x00003160


	//   ....[17]....
        /*00bc*/ 	.word	0x000031b0


	//----- nvinfo : EIATTR_VRC_CTA_INIT_COUNT
	.align		4
.L_1500:
        /*00c0*/ 	.byte	0x02, 0x4a
	.zero		1
	.zero		1


	//----- nvinfo : EIATTR_EXIT_INSTR_OFFSETS
	.align		4
        /*00c4*/ 	.byte	0x04, 0x1c
        /*00c6*/ 	.short	(.L_1502 - .L_1501)


	//   ....[0]....
.L_1501:
        /*00c8*/ 	.word	0x00000be0


	//   ....[1]....
        /*00cc*/ 	.word	0x00003de0


	//----- nvinfo : EIATTR_MAX_THREADS
	.align		4
.L_1502:
        /*00d0*/ 	.byte	0x04, 0x05
        /*00d2*/ 	.short	(.L_1504 - .L_1503)
.L_1503:
        /*00d4*/ 	.word	0x00000080
        /*00d8*/ 	.word	0x00000001
        /*00dc*/ 	.word	0x00000001


	//----- nvinfo : EIATTR_CRS_STACK_SIZE
	.align		4
.L_1504:
        /*00e0*/ 	.byte	0x04, 0x1e
        /*00e2*/ 	.short	(.L_1506 - .L_1505)
.L_1505:
        /*00e4*/ 	.word	0x00000000


	//----- nvinfo : EIATTR_CBANK_PARAM_SIZE
	.align		4
.L_1506:
        /*00e8*/ 	.byte	0x03, 0x19
        /*00ea*/ 	.short	0x00e8


	//----- nvinfo : EIATTR_PARAM_CBANK
	.align		4
        /*00ec*/ 	.byte	0x04, 0x0a
        /*00ee*/ 	.short	(.L_1508 - .L_1507)
	.align		4
.L_1507:
        /*00f0*/ 	.word	index@(.nv.constant0._ZN10layer_norm31ln_parallel_residual_fwd_kernelINS_13Kernel_traitsIf6__halffS2_fjLj4096ELj1ELj1ELj4ELj16ENS_18Kernel_traits_baseILj4096EfS2_fS2_fjLj128EEEEELb0ELb0ELb1EEEvNS_9FwdParamsE)
        /*00f4*/ 	.short	0x0380
        /*00f6*/ 	.short	0x00e8


	//----- nvinfo : EIATTR_SW_WAR
	.align		4
.L_1508:
        /*00f8*/ 	.byte	0x04, 0x36
        /*00fa*/ 	.short	(.L_1510 - .L_1509)
.L_1509:
        /*00fc*/ 	.word	0x00000008
.L_1510:


//--------------------- .nv.info._ZN10layer_norm31ln_parallel_residual_fwd_kernelINS_13Kernel_traitsIf6__halffS2_fjLj4096ELj1ELj1ELj4ELj16ENS_18Kernel_traits_baseILj4096EfS2_fS2_fjLj128EEEEELb0ELb1ELb0EEEvNS_9FwdParamsE --------------------------
	.section	.nv.info._ZN10layer_norm31ln_parallel_residual_fwd_kernelINS_13Kernel_traitsIf6__halffS2_fjLj4096ELj1ELj1ELj4ELj16ENS_18Kernel_traits_baseILj4096EfS2_fS2_fjLj128EEEEELb0ELb1ELb0EEEvNS_9FwdParamsE,"",@"SHT_CUDA_INFO"
	.sectionflags	@""
	.align	4


	//----- nvinfo : EIATTR_CUDA_API_VERSION
	.align		4
        /*0000*/ 	.byte	0x04, 0x37
        /*0002*/ 	.short	(.L_1512 - .L_1511)
.L_1511:
        /*0004*/ 	.word	0x00000082


	//----- nvinfo : EIATTR_KPARAM_INFO
	.align		4
.L_1512:
        /*0008*/ 	.byte	0x04, 0x17
        /*000a*/ 	.short	(.L_1514 - .L_1513)
.L_1513:
        /*000c*/ 	.word	0x00000000
        /*0010*/ 	.short	0x0000
        /*0012*/ 	.short	0x0000
        /*0014*/ 	.byte	0x00, 0xf0, 0xa1, 0x03


	//----- nvinfo : EIATTR_SPARSE_MMA_MASK
	.align		4
.L_1514:
        /*0018*/ 	.byte	0x03, 0x50
        /*001a*/ 	.short	0x0000


	//----- nvinfo : EIATTR_MAXREG_COUNT
	.align		4
        /*001c*/ 	.byte	0x03, 0x1b
        /*001e*/ 	.short	0x00ff


	//----- nvinfo : EIATTR_NUM_BARRIERS
	.align		4
        /*0020*/ 	.byte	0x02, 0x4c
        /*0022*/ 	.byte	0x01
	.zero		1


	//----- nvinfo : EIATTR_MERCURY_ISA_VERSION
	.align		4
        /*0024*/ 	.byte	0x03, 0x5f
        /*0026*/ 	.short	0x0101


	//----- nvinfo : EIATTR_COOP_GROUP_MASK_REGIDS
	.align		4
        /*0028*/ 	.byte	0x04, 0x29
        /*002a*/ 	.short	(.L_1516 - .L_1515)


	//   ....[0]....
.L_1515:
        /*002c*/ 	.word	0xffffffff


	//   ....[1]....
        /*0030*/ 	.word	0xffffffff


	//   ....[2]....
        /*0034*/ 	.word	0xffffffff


	//   ....[3]....
        /*0038*/ 	.word	0xffffffff


	//   ....[4]....
        /*003c*/ 	.word	0xffffffff


	//   ....[5]....
        /*0040*/ 	.word	0xffffffff


	//   ....[6]....
        /*0044*/ 	.word	0xffffffff


	//   ....[7]....
        /*0048*/ 	.word	0xffffffff


	//   ....[8]....
        /*004c*/ 	.word	0xffffffff


	//   ....[9]....
        /*0050*/ 	.word	0xffffffff


	//   ....[10]....
        /*0054*/ 	.word	0xffffffff


	//   ....[11]....
        /*0058*/ 	.word	0xffffffff


	//   ....[12]....
        /*005c*/ 	.word	0xffffffff


	//   ....[13]....
        /*0060*/ 	.word	0xffffffff


	//   ....[14]....
        /*0064*/ 	.word	0xffffffff


	//   ....[15]....
        /*0068*/ 	.word	0xffffffff


	//   ....[16]....
        /*006c*/ 	.word	0xffffffff


	//   ....[17]....
        /*0070*/ 	.word	0xffffffff


	//----- nvinfo : EIATTR_COOP_GROUP_INSTR_OFFSETS
	.align		4
.L_1516:
        /*0074*/ 	.byte	0x04, 0x28
        /*0076*/ 	.short	(.L_1518 - .L_1517)


	//   ....[0]....
.L_1517:
        /*0078*/ 	.word	0x000025c0


	//   ....[1]....
        /*007c*/ 	.word	0x000025e0


	//   ....[2]....
        /*0080*/ 	.word	0x00002600


	//   ....[3]....
        /*0084*/ 	.word	0x00002620


	//   ....[4]....
        /*0088*/ 	.word	0x00002640


	//   ....[5]....
        /*008c*/ 	.word	0x00002a80


	//   ....[6]....
        /*0090*/ 	.word	0x00002aa0


	//   ....[7]....
        /*0094*/ 	.word	0x00002ac0


	//   ....[8]....
        /*0098*/ 	.word	0x00002af0


	//   ....[9]....
        /*009c*/ 	.word	0x00002b20


	//   ....[10]....
        /*00a0*/ 	.word	0x00002cd0


	//   ....[11]....
        /*00a4*/ 	.word	0x00002d10


	//   ....[12]....
        /*00a8*/ 	.word	0x00002d70


	//   ....[13]....
        /*00ac*/ 	.word	0x00002db0


	//   ....[14]....
        /*00b0*/ 	.word	0x00002e20


	//   ....[15]....
        /*00b4*/ 	.word	0x00002eb0


	//   ....[16]....
        /*00b8*/ 	.word	0x00002f30


	//   ....[17]....
        /*00bc*/ 	.word	0x00002f50


	//----- nvinfo : EIATTR_VRC_CTA_INIT_COUNT
	.align		4
.L_1518:
        /*00c0*/ 	.byte	0x02, 0x4a
	.zero		1
	.zero		1


	//----- nvinfo : EIATTR_EXIT_INSTR_OFFSETS
	.align		4
        /*00c4*/ 	.byte	0x04, 0x1c
        /*00c6*/ 	.short	(.L_1520 - .L_1519)


	//   ....[0]....
.L_1519:
        /*00c8*/ 	.word	0x00000650


	//   ....[1]....
        /*00cc*/ 	.word	0x000038f0


	//----- nvinfo : EIATTR_MAX_THREADS
	.align		4
.L_1520:
        /*00d0*/ 	.byte	0x04, 0x05
        /*00d2*/ 	.short	(.L_1522 - .L_1521)
.L_1521:
        /*00d4*/ 	.word	0x00000080
        /*00d8*/ 	.word	0x00000001
        /*00dc*/ 	.word	0x00000001


	//----- nvinfo : EIATTR_CRS_STACK_SIZE
	.align		4
.L_1522:
        /*00e0*/ 	.byte	0x04, 0x1e
        /*00e2*/ 	.short	(.L_1524 - .L_1523)
.L_1523:
        /*00e4*/ 	.word	0x00000000


	//----- nvinfo : EIATTR_CBANK_PARAM_SIZE
	.align		4
.L_1524:
        /*00e8*/ 	.byte	0x03, 0x19
        /*00ea*/ 	.short	0x00e8


	//----- nvinfo : EIATTR_PARAM_CBANK
	.align		4
        /*00ec*/ 	.byte	0x04, 0x0a
        /*00ee*/ 	.short	(.L_1526 - .L_1525)
	.align		4
.L_1525:
        /*00f0*/ 	.word	index@(.nv.constant0._ZN10layer_norm31ln_parallel_residual_fwd_kernelINS_13Kernel_traitsIf6__halffS2_fjLj4096ELj1ELj1ELj4ELj16ENS_18Kernel_traits_baseILj4096EfS2_fS2_fjLj128EEEEELb0ELb1ELb0EEEvNS_9FwdParamsE)
        /*00f4*/ 	.short	0x0380
        /*00f6*/ 	.short	0x00e8


	//----- nvinfo : EIATTR_SW_WAR
	.align		4
.L_1526:
        /*00f8*/ 	.byte	0x04, 0x36
        /*00fa*/ 	.short	(.L_1528 - .L_1527)
.L_1527:
        /*00fc*/ 	.word	0x00000008
.L_1528:


//--------------------- .nv.info._ZN10layer_norm31ln_parallel_residual_fwd_kernelINS_13Kernel_traitsIf6__halffS2_fjLj4096ELj1ELj1ELj4ELj16ENS_18Kernel_traits_baseILj4096EfS2_fS2_fjLj128EEEEELb0ELb1ELb1EEEvNS_9FwdParamsE --------------------------
	.section	.nv.info._ZN10layer_norm31ln_parallel_residual_fwd_kernelINS_13Kernel_traitsIf6__halffS2_fjLj4096ELj1ELj1ELj4ELj16ENS_18Kernel_traits_baseILj4096EfS2_fS2_fjLj128EEEEELb0ELb1ELb1EEEvNS_9FwdParamsE,"",@"SHT_CUDA_INFO"
	.sectionflags	@""
	.align	4


	//----- nvinfo : EIATTR_CUDA_API_VERSION
	.align		4
        /*0000*/ 	.byte	0x04, 0x37
        /*0002*/ 	.short	(.L_1530 - .L_1529)
.L_1529:
        /*0004*/ 	.word	0x00000082


	//----- nvinfo : EIATTR_KPARAM_INFO
	.align		4
.L_1530:
        /*0008*/ 	.byte	0x04, 0x17
        /*000a*/ 	.short	(.L_1532 - .L_1531)
.L_1531:
        /*000c*/ 	.word	0x00000000
        /*0010*/ 	.short	0x0000
        /*0012*/ 	.short	0x0000
        /*0014*/ 	.byte	0x00, 0xf0, 0xa1, 0x03


	//----- nvinfo : EIATTR_SPARSE_MMA_MASK
	.align		4
.L_1532:
        /*0018*/ 	.byte	0x03, 0x50
        /*001a*/ 	.short	0x0000


	//----- nvinfo : EIATTR_MAXREG_COUNT
	.align		4
        /*001c*/ 	.byte	0x03, 0x1b
        /*001e*/ 	.short	0x00ff


	//----- nvinfo : EIATTR_NUM_BARRIERS
	.align		4
        /*0020*/ 	.byte	0x02, 0x4c
        /*0022*/ 	.byte	0x01
	.zero		1


	//----- nvinfo : EIATTR_MERCURY_ISA_VERSION
	.align		4
        /*0024*/ 	.byte	0x03, 0x5f
        /*0026*/ 	.short	0x0101


	//----- nvinfo : EIATTR_COOP_GROUP_MASK_REGIDS
	.align		4
        /*0028*/ 	.byte	0x04, 0x29
        /*002a*/ 	.short	(.L_1534 - .L_1533)


	//   ....[0]....
.L_1533:
        /*002c*/ 	.word	0xffffffff


	//   ....[1]....
        /*0030*/ 	.word	0xffffffff


	//   ....[2]....
        /*0034*/ 	.word	0xffffffff


	//   ....[3]....
        /*0038*/ 	.word	0xffffffff


	//   ....[4]....
        /*003c*/ 	.word	0xffffffff


	//   ....[5]....
        /*0040*/ 	.word	0xffffffff


	//   ....[6]....
        /*0044*/ 	.word	0xffffffff


	//   ....[7]....
        /*0048*/ 	.word	0xffffffff


	//   ....[8]....
        /*004c*/ 	.word	0xffffffff


	//   ....[9]....
        /*0050*/ 	.word	0xffffffff


	//   ....[10]....
        /*0054*/ 	.word	0xffffffff


	//   ....[11]....
        /*0058*/ 	.word	0xffffffff


	//   ....[12]....
        /*005c*/ 	.word	0xffffffff


	//   ....[13]....
        /*0060*/ 	.word	0xffffffff


	//   ....[14]....
        /*0064*/ 	.word	0xffffffff


	//   ....[15]....
        /*0068*/ 	.word	0xffffffff


	//   ....[16]....
        /*006c*/ 	.word	0xffffffff


	//   ....[17]....
        /*0070*/ 	.word	0xffffffff


	//----- nvinfo : EIATTR_COOP_GROUP_INSTR_OFFSETS
	.align		4
.L_1534:
        /*0074*/ 	.byte	0x04, 0x28
        /*0076*/ 	.short	(.L_1536 - .L_1535)


	//   ....[0]....
.L_1535:
        /*0078*/ 	.word	0x00001ff0


	//   ....[1]....
        /*007c*/ 	.word	0x00002010


	//   ....[2]....
        /*0080*/ 	.word	0x00002030


	//   ....[3]....
        /*0084*/ 	.word	0x00002050


	//   ....[4]....
        /*0088*/ 	.word	0x00002070


	//   ....[5]....
        /*008c*/ 	.word	0x000024a0


	//   ....[6]....
        /*0090*/ 	.word	0x000024c0


	//   ....[7]....
        /*0094*/ 	.word	0x000024e0


	//   ....[8]....
        /*0098*/ 	.word	0x00002500


	//   ....[9]....
        /*009c*/ 	.word	0x00002520


	//   ....[10]....
        /*00a0*/ 	.word	0x000026d0


	//   ....[11]....
        /*00a4*/ 	.word	0x00002710


	//   ....[12]....
        /*00a8*/ 	.word	0x000027c0


	//   ....[13]....
        /*00ac*/ 	.word	0x000027f0


	//   ....[14]....
        /*00b0*/ 	.word	0x00002850


	//   ....[15]....
        /*00b4*/ 	.word	0x000028b0


	//   ....[16]....
        /*00b8*/ 	.word	0x00002910


	//   ....[17]....
        /*00bc*/ 	.word	0x00002960


	//----- nvinfo : EIATTR_VRC_CTA_INIT_COUNT
	.align		4
.L_1536:
        /*00c0*/ 	.byte	0x02, 0x4a
	.zero		1
	.zero		1


	//----- nvinfo : EIATTR_EXIT_INSTR_OFFSETS
	.align		4
        /*00c4*/ 	.byte	0x04, 0x1c
        /*00c6*/ 	.short	(.L_1538 - .L_1537)


	//   ....[0]....
.L_1537:
        /*00c8*/ 	.word	0x000003a0


	//   ....[1]....
        /*00cc*/ 	.word	0x000031e0


	//----- nvinfo : EIATTR_MAX_THREADS
	.align		4
.L_1538:
        /*00d0*/ 	.byte	0x04, 0x05
        /*00d2*/ 	.short	(.L_1540 - .L_1539)
.L_1539:
        /*00d4*/ 	.word	0x00000080
        /*00d8*/ 	.word	0x00000001
        /*00dc*/ 	.word	0x00000001


	//----- nvinfo : EIATTR_CRS_STACK_SIZE
	.align		4
.L_1540:
        /*00e0*/ 	.byte	0x04, 0x1e
        /*00e2*/ 	.short	(.L_1542 - .L_1541)
.L_1541:
        /*00e4*/ 	.word	0x00000000


	//----- nvinfo : EIATTR_CBANK_PARAM_SIZE
	.align		4
.L_1542:
        /*00e8*/ 	.byte	0x03, 0x19
        /*00ea*/ 	.short	0x00e8


	//----- nvinfo : EIATTR_PARAM_CBANK
	.align		4
        /*00ec*/ 	.byte	0x04, 0x0a
        /*00ee*/ 	.short	(.L_1544 - .L_1543)
	.align		4
.L_1543:
        /*00f0*/ 	.word	index@(.nv.constant0._ZN10layer_norm31ln_parallel_residual_fwd_kernelINS_13Kernel_traitsIf6__halffS2_fjLj4096ELj1ELj1ELj4ELj16ENS_18Kernel_traits_baseILj4096EfS2_fS2_fjLj128EEEEELb0ELb1ELb1EEEvNS_9FwdParamsE)
        /*00f4*/ 	.short	0x0380
        /*00f6*/ 	.short	0x00e8


	//----- nvinfo : EIATTR_SW_WAR
	.align		4
.L_1544:
        /*00f8*/ 	.byte	0x04, 0x36
        /*00fa*/ 	.short	(.L_1546 - .L_1545)
.L_1545:
        /*00fc*/ 	.word	0x00000008
.L_1546:


//--------------------- .nv.info._ZN10layer_norm31ln_parallel_residual_fwd_kernelINS_13Kernel_traitsIf6__halffS2_fjLj4096ELj1ELj1ELj4ELj16ENS_18Kernel_traits_baseILj4096EfS2_fS2_fjLj128EEEEELb1ELb0ELb0EEEvNS_9FwdParamsE --------------------------
	.section	.nv.info._ZN10layer_norm31ln_parallel_residual_fwd_kernelINS_13Kernel_traitsIf6__halffS2_fjLj4096ELj1ELj1ELj4ELj16ENS_18Kernel_traits_baseILj4096EfS2_fS2_fjLj128EEEEELb1ELb0ELb0EEEvNS_9FwdParamsE,"",@"SHT_CUDA_INFO"
	.sectionflags	@""
	.align	4


	//----- nvinfo : EIATTR_CUDA_API_VERSION
	.align		4
        /*0000*/ 	.byte	0x04, 0x37
        /*0002*/ 	.short	(.L_1548 - .L_1547)
.L_1547:
        /*0004*/ 	.word	0x00000082


	//----- nvinfo : EIATTR_KPARAM_INFO
	.align		4
.L_1548:
        /*0008*/ 	.byte	0x04, 0x17
        /*000a*/ 	.short	(.L_1550 - .L_1549)
.L_1549:
        /*000c*/ 	.word	0x00000000
        /*0010*/ 	.short	0x0000
        /*0012*/ 	.short	0x0000
        /*0014*/ 	.byte	0x00, 0xf0, 0xa1, 0x03


	//----- nvinfo : EIATTR_SPARSE_MMA_MASK
	.align		4
.L_1550:
        /*0018*/ 	.byte	0x03, 0x50
        /*001a*/ 	.short	0x0000


	//----- nvinfo : EIATTR_MAXREG_COUNT
	.align		4
        /*001c*/ 	.byte	0x03, 0x1b
        /*001e*/ 	.short	0x00ff


	//----- nvinfo : EIATTR_NUM_BARRIERS
	.align		4
        /*0020*/ 	.byte	0x02, 0x4c
        /*0022*/ 	.byte	0x01
	.zero		1


	//----- nvinfo : EIATTR_MERCURY_ISA_VERSION
	.align		4
        /*0024*/ 	.byte	0x03, 0x5f
        /*0026*/ 	.short	0x0101


	//----- nvinfo : EIATTR_COOP_GROUP_MASK_REGIDS
	.align		4
        /*0028*/ 	.byte	0x04, 0x29
        /*002a*/ 	.short	(.L_1552 - .L_1551)


	//   ....[0]....
.L_1551:
        /*002c*/ 	.word	0xffffffff


	//   ....[1]....
        /*0030*/ 	.word	0xffffffff


	//   ....[2]....
        /*0034*/ 	.word	0xffffffff


	//   ....[3]....
        /*0038*/ 	.word	0xffffffff


	//   ....[4]....
        /*003c*/ 	.word	0xffffffff


	//   ....[5]....
        /*0040*/ 	.word	0xffffffff


	//   ....[6]....
        /*0044*/ 	.word	0xffffffff


	//   ....[7]....
        /*0048*/ 	.word	0xffffffff


	//   ....[8]....
        /*004c*/ 	.word	0xffffffff


	//   ....[9]....
        /*0050*/ 	.word	0xffffffff


	//   ....[10]....
        /*0054*/ 	.word	0xffffffff


	//   ....[11]....
        /*0058*/ 	.word	0xffffffff


	//   ....[12]....
        /*005c*/ 	.word	0xffffffff


	//   ....[13]....
        /*0060*/ 	.word	0xffffffff


	//   ....[14]....
        /*0064*/ 	.word	0xffffffff


	//   ....[15]....
        /*0068*/ 	.word	0xffffffff


	//   ....[16]....
        /*006c*/ 	.word	0xffffffff


	//   ....[17]....
        /*0070*/ 	.word	0xffffffff


	//----- nvinfo : EIATTR_COOP_GROUP_INSTR_OFFSETS
	.align		4
.L_1552:
        /*0074*/ 	.byte	0x04, 0x28
        /*0076*/ 	.short	(.L_1554 - .L_1553)


	//   ....[0]....
.L_1553:
        /*0078*/ 	.word	0x000211d0


	//   ....[1]....
        /*007c*/ 	.word	0x000211f0


	//   ....[2]....
        /*0080*/ 	.word	0x00021210


	//   ....[3]....
        /*0084*/ 	.word	0x00021230


	//   ....[4]....
        /*0088*/ 	.word	0x00021250


	//   ....[5]....
        /*008c*/ 	.word	0x000216b0


	//   ....[6]....
        /*0090*/ 	.word	0x000216e0


	//   ....[7]....
        /*0094*/ 	.word	0x00021710


	//   ....[8]....
        /*0098*/ 	.word	0x00021730


	//   ....[9]....
        /*009c*/ 	.word	0x00021760


	//   ....[10]....
        /*00a0*/ 	.word	0x000217e0


	//   ....[11]....
        /*00a4*/ 	.word	0x00021850


	//   ....[12]....
        /*00a8*/ 	.word	0x00021890


	//   ....[13]....
        /*00ac*/ 	.word	0x000218b0


	//   ....[14]....
        /*00b0*/ 	.word	0x00021950


	//   ....[15]....
        /*00b4*/ 	.word	0x00021980


	//   ....[16]....
        /*00b8*/ 	.word	0x00021a20


	//   ....[17]....
        /*00bc*/ 	.word	0x00021a40


	//----- nvinfo : EIATTR_VRC_CTA_INIT_COUNT
	.align		4
.L_1554:
        /*00c0*/ 	.byte	0x02, 0x4a
	.zero		1
	.zero		1


	//----- nvinfo : EIATTR_EXIT_INSTR_OFFSETS
	.align		4
        /*00c4*/ 	.byte	0x04, 0x1c
        /*00c6*/ 	.short	(.L_1556 - .L_1555)


	//   ....[0]....
.L_1555:
        /*00c8*/ 	.word	0x00001980


	//   ....[1]....
        /*00cc*/ 	.word	0x00022800


	//----- nvinfo : EIATTR_MAX_THREADS
	.align		4
.L_1556:
        /*00d0*/ 	.byte	0x04, 0x05
        /*00d2*/ 	.short	(.L_1558 - .L_1557)
.L_1557:
        /*00d4*/ 	.word	0x00000080
        /*00d8*/ 	.word	0x00000001
        /*00dc*/ 	.word	0x00000001


	//----- nvinfo : EIATTR_CRS_STACK_SIZE
	.align		4
.L_1558:
        /*00e0*/ 	.byte	0x04, 0x1e
        /*00e2*/ 	.short	(.L_1560 - .L_1559)
.L_1559:
        /*00e4*/ 	.word	0x00000000


	//----- nvinfo : EIATTR_CBANK_PARAM_SIZE
	.align		4
.L_1560:
        /*00e8*/ 	.byte	0x03, 0x19
        /*00ea*/ 	.short	0x00e8


	//----- nvinfo : EIATTR_PARAM_CBANK
	.align		4
        /*00ec*/ 	.byte	0x04, 0x0a
        /*00ee*/ 	.short	(.L_1562 - .L_1561)
	.align		4
.L_1561:
        /*00f0*/ 	.word	index@(.nv.constant0._ZN10layer_norm31ln_parallel_residual_fwd_kernelINS_13Kernel_traitsIf6__halffS2_fjLj4096ELj1ELj1ELj4ELj16ENS_18Kernel_traits_baseILj4096EfS2_fS2_fjLj128EEEEELb1ELb0ELb0EEEvNS_9FwdParamsE)
        /*00f4*/ 	.short	0x0380
        /*00f6*/ 	.short	0x00e8


	//----- nvinfo : EIATTR_SW_WAR
	.align		4
.L_1562:
        /*00f8*/ 	.byte	0x04, 0x36
        /*00fa*/ 	.short	(.L_1564 - .L_1563)
.L_1563:
        /*00fc*/ 	.word	0x00000008
.L_1564:


//--------------------- .nv.info._ZN10layer_norm31ln_parallel_residual_fwd_kernelINS_13Kernel_traitsIf6__halffS2_fjLj4096ELj1ELj1ELj4ELj16ENS_18Kernel_traits_baseILj4096EfS2_fS2_fjLj128EEEEELb1ELb0ELb1EEEvNS_9FwdParamsE --------------------------
	.section	.nv.info._ZN10layer_norm31ln_parallel_residual_fwd_kernelINS_13Kernel_traitsIf6__halffS2_fjLj4096ELj1ELj1ELj4ELj16ENS_18Kernel_traits_baseILj4096EfS2_fS2_fjLj128EEEEELb1ELb0ELb1EEEvNS_9FwdParamsE,"",@"SHT_CUDA_INFO"
	.sectionflags	@""
	.align	4


	//----- nvinfo : EIATTR_CUDA_API_VERSION
	.align		4
        /*0000*/ 	.byte	0x04, 0x37
        /*0002*/ 	.short	(.L_1566 - .L_1565)
.L_1565:
        /*0004*/ 	.word	0x00000082


	//----- nvinfo : EIATTR_KPARAM_INFO
	.align		4
.L_1566:
        /*0008*/ 	.byte	0x04, 0x17
        /*000a*/ 	.short	(.L_1568 - .L_1567)
.L_1567:
        /*000c*/ 	.word	0x00000000
        /*0010*/ 	.short	0x0000
        /*0012*/ 	.short	0x0000
        /*0014*/ 	.byte	0x00, 0xf0, 0xa1, 0x03


	//----- nvinfo : EIATTR_SPARSE_MMA_MASK
	.align		4
.L_1568:
        /*0018*/ 	.byte	0x03, 0x50
        /*001a*/ 	.short	0x0000


	//----- nvinfo : EIATTR_MAXREG_COUNT
	.align		4
        /*001c*/ 	.byte	0x03, 0x1b
        /*001e*/ 	.short	0x00ff


	//----- nvinfo : EIATTR_NUM_BARRIERS
	.align		4
        /*0020*/ 	.byte	0x02, 0x4c
        /*0022*/ 	.byte	0x01
	.zero		1


	//----- nvinfo : EIATTR_MERCURY_ISA_VERSION
	.align		4
        /*0024*/ 	.byte	0x03, 0x5f
        /*0026*/ 	.short	0x0101


	//----- nvinfo : EIATTR_COOP_GROUP_MASK_REGIDS
	.align		4
        /*0028*/ 	.byte	0x04, 0x29
        /*002a*/ 	.short	(.L_1570 - .L_1569)


	//   ....[0]....
.L_1569:
        /*002c*/ 	.word	0xffffffff


	//   ....[1]....
        /*0030*/ 	.word	0xffffffff


	//   ....[2]....
        /*0034*/ 	.word	0xffffffff


	//   ....[3]....
        /*0038*/ 	.word	0xffffffff


	//   ....[4]....
        /*003c*/ 	.word	0xffffffff


	//   ....[5]....
        /*0040*/ 	.word	0xffffffff


	//   ....[6]....
        /*0044*/ 	.word	0xffffffff


	//   ....[7]....
        /*0048*/ 	.word	0xffffffff


	//   ....[8]....
        /*004c*/ 	.word	0xffffffff


	//   ....[9]....
        /*0050*/ 	.word	0xffffffff


	//   ....[10]....
        /*0054*/ 	.word	0xffffffff


	//   ....[11]....
        /*0058*/ 	.word	0xffffffff


	//   ....[12]....
        /*005c*/ 	.word	0xffffffff


	//   ....[13]....
        /*0060*/ 	.word	0xffffffff


	//   ....[14]....
        /*0064*/ 	.word	0xffffffff


	//   ....[15]....
        /*0068*/ 	.word	0xffffffff


	//   ....[16]....
        /*006c*/ 	.word	0xffffffff


	//   ....[17]....
        /*0070*/ 	.word	0xffffffff


	//----- nvinfo : EIATTR_COOP_GROUP_INSTR_OFFSETS
	.align		4
.L_1570:
        /*0074*/ 	.byte	0x04, 0x28
        /*0076*/ 	.short	(.L_1572 - .L_1571)


	//   ....[0]....
.L_1571:
        /*0078*/ 	.word	0x0001e8a0


	//   ....[1]....
        /*007c*/ 	.word	0x0001e8c0


	//   ....[2]....
        /*0080*/ 	.word	0x0001e8e0


	//   ....[3]....
        /*0084*/ 	.word	0x0001e900


	//   ....[4]....
        /*0088*/ 	.word	0x0001e920


	//   ....[5]....
        /*008c*/ 	.word	0x0001ed50


	//   ....[6]....
        /*0090*/ 	.word	0x0001ed80


	//   ....[7]....
        /*0094*/ 	.word	0x0001edb0


	//   ....[8]....
        /*0098*/ 	.word	0x0001edd0


	//   ....[9]....
        /*009c*/ 	.word	0x0001ee00


	//   ....[10]....
        /*00a0*/ 	.word	0x0001ee80


	//   ....[11]....
        /*00a4*/ 	.word	0x0001eef0


	//   ....[12]....
        /*00a8*/ 	.word	0x0001ef20


	//   ....[13]....
        /*00ac*/ 	.word	0x0001ef50


	//   ....[14]....
        /*00b0*/ 	.word	0x0001efc0


	//   ....[15]....
        /*00b4*/ 	.word	0x0001f010


	//   ....[16]....
        /*00b8*/ 	.word	0x0001f090


	//   ....[17]....
        /*00bc*/ 	.word	0x0001f0d0


	//----- nvinfo : EIATTR_VRC_CTA_INIT_COUNT
	.align		4
.L_1572:
        /*00c0*/ 	.byte	0x02, 0x4a
	.zero		1
	.zero		1


	//----- nvinfo : EIATTR_EXIT_INSTR_OFFSETS
	.align		4
        /*00c4*/ 	.byte	0x04, 0x1c
        /*00c6*/ 	.short	(.L_1574 - .L_1573)


	//   ....[0]....
.L_1573:
        /*00c8*/ 	.word	0x00000e50


	//   ....[1]....
        /*00cc*/ 	.word	0x0001fd20


	//----- nvinfo : EIATTR_MAX_THREADS
	.align		4
.L_1574:
        /*00d0*/ 	.byte	0x04, 0x05
        /*00d2*/ 	.short	(.L_1576 - .L_1575)
.L_1575:
        /*00d4*/ 	.word	0x00000080
        /*00d8*/ 	.word	0x00000001
        /*00dc*/ 	.word	0x00000001


	//----- nvinfo : EIATTR_CBANK_PARAM_SIZE
	.align		4
.L_1576:
        /*00e0*/ 	.byte	0x03, 0x19
        /*00e2*/ 	.short	0x00e8


	//----- nvinfo : EIATTR_PARAM_CBANK
	.align		4
        /*00e4*/ 	.byte	0x04, 0x0a
        /*00e6*/ 	.short	(.L_1578 - .L_1577)
	.align		4
.L_1577:
        /*00e8*/ 	.word	index@(.nv.constant0._ZN10layer_norm31ln_parallel_residual_fwd_kernelINS_13Kernel_traitsIf6__halffS2_fjLj4096ELj1ELj1ELj4ELj16ENS_18Kernel_traits_baseILj4096EfS2_fS2_fjLj128EEEEELb1ELb0ELb1EEEvNS_9FwdParamsE)
        /*00ec*/ 	.short	0x0380
        /*00ee*/ 	.short	0x00e8


	//----- nvinfo : EIATTR_SW_WAR
	.align		4
.L_1578:
        /*00f0*/ 	.byte	0x04, 0x36
        /*00f2*/ 	.short	(.L_1580 - .L_1579)
.L_1579:
        /*00f4*/ 	.word	0x00000008
.L_1580:


//--------------------- .nv.info._ZN10layer_norm31ln_parallel_residual_fwd_kernelINS_13Kernel_traitsIf6__halffS2_fjLj4096ELj1ELj1ELj4ELj16ENS_18Kernel_traits_baseILj4096EfS2_fS2_fjLj128EEEEELb1ELb1ELb0EEEvNS_9FwdParamsE --------------------------
	.section	.nv.info._ZN10layer_norm31ln_parallel_residual_fwd_kernelINS_13Kernel_traitsIf6__halffS2_fjLj4096ELj1ELj1ELj4ELj16ENS_18Kernel_traits_baseILj4096EfS2_fS2_fjLj128EEEEELb1ELb1ELb0EEEvNS_9FwdParamsE,"",@"SHT_CUDA_INFO"
	.sectionflags	@""
	.align	4


	//----- nvinfo : EIATTR_CUDA_API_VERSION
	.align		4
        /*0000*/ 	.byte	0x04, 0x37
        /*0002*/ 	.short	(.L_1582 - .L_1581)
.L_1581:
        /*0004*/ 	.word	0x00000082


	//----- nvinfo : EIATTR_KPARAM_INFO
	.align		4
.L_1582:
        /*0008*/ 	.byte	0x04, 0x17
        /*000a*/ 	.short	(.L_1584 - .L_1583)
.L_1583:
        /*000c*/ 	.word	0x00000000
        /*0010*/ 	.short	0x0000
        /*0012*/ 	.short	0x0000
        /*0014*/ 	.byte	0x00, 0xf0, 0xa1, 0x03


	//----- nvinfo : EIATTR_SPARSE_MMA_MASK
	.align		4
.L_1584:
        /*0018*/ 	.byte	0x03, 0x50
        /*001a*/ 	.short	0x0000


	//----- nvinfo : EIATTR_MAXREG_COUNT
	.align		4
        /*001c*/ 	.byte	0x03, 0x1b
        /*001e*/ 	.short	0x00ff


	//----- nvinfo : EIATTR_NUM_BARRIERS
	.align		4
        /*0020*/ 	.byte	0x02, 0x4c
        /*0022*/ 	.byte	0x01
	.zero		1


	//----- nvinfo : EIATTR_MERCURY_ISA_VERSION
	.align		4
        /*0024*/ 	.byte	0x03, 0x5f
        /*0026*/ 	.short	0x0101


	//----- nvinfo : EIATTR_COOP_GROUP_MASK_REGIDS
	.align		4
        /*0028*/ 	.byte	0x04, 0x29
        /*002a*/ 	.short	(.L_1586 - .L_1585)


	//   ....[0]....
.L_1585:
        /*002c*/ 	.word	0xffffffff


	//   ....[1]....
        /*0030*/ 	.word	0xffffffff


	//   ....[2]....
        /*0034*/ 	.word	0xffffffff


	//   ....[3]....
        /*0038*/ 	.word	0xffffffff


	//   ....[4]....
        /*003c*/ 	.word	0xffffffff


	//   ....[5]....
        /*0040*/ 	.word	0xffffffff


	//   ....[6]....
        /*0044*/ 	.word	0xffffffff


	//   ....[7]....
        /*0048*/ 	.word	0xffffffff


	//   ....[8]....
        /*004c*/ 	.word	0xffffffff


	//   ....[9]....
        /*0050*/ 	.word	0xffffffff


	//   ....[10]....
        /*0054*/ 	.word	0xffffffff


	//   ....[11]....
        /*0058*/ 	.word	0xffffffff


	//   ....[12]....
        /*005c*/ 	.word	0xffffffff


	//   ....[13]....
        /*0060*/ 	.word	0xffffffff


	//   ....[14]....
        /*0064*/ 	.word	0xffffffff


	//   ....[15]....
        /*0068*/ 	.word	0xffffffff


	//   ....[16]....
        /*006c*/ 	.word	0xffffffff


	//   ....[17]....
        /*0070*/ 	.word	0xffffffff


	//----- nvinfo : EIATTR_COOP_GROUP_INSTR_OFFSETS
	.align		4
.L_1586:
        /*0074*/ 	.byte	0x04, 0x28
        /*0076*/ 	.short	(.L_1588 - .L_1587)


	//   ....[0]....
.L_1587:
        /*0078*/ 	.word	0x0001fd30


	//   ....[1]....
        /*007c*/ 	.word	0x0001fd50


	//   ....[2]....
        /*0080*/ 	.word	0x0001fd70


	//   ....[3]....
        /*0084*/ 	.word	0x0001fda0


	//   ....[4]....
        /*0088*/ 	.word	0x0001fdc0


	//   ....[5]....
        /*008c*/ 	.word	0x00020210


	//   ....[6]....
        /*0090*/ 	.word	0x00020240


	//   ....[7]....
        /*0094*/ 	.word	0x00020280


	//   ....[8]....
        /*0098*/ 	.word	0x000202c0


	//   ....[9]....
        /*009c*/ 	.word	0x000202e0


	//   ....[10]....
        /*00a0*/ 	.word	0x00020370


	//   ....[11]....
        /*00a4*/ 	.word	0x000203e0


	//   ....[12]....
        /*00a8*/ 	.word	0x00020420


	//   ....[13]....
        /*00ac*/ 	.word	0x00020440


	//   ....[14]....
        /*00b0*/ 	.word	0x000204d0


	//   ....[15]....
        /*00b4*/ 	.word	0x00020510


	//   ....[16]....
        /*00b8*/ 	.word	0x000205b0


	//   ....[17]....
        /*00bc*/ 	.word	0x000205d0


	//----- nvinfo : EIATTR_VRC_CTA_INIT_COUNT
	.align		4
.L_1588:
        /*00c0*/ 	.byte	0x02, 0x4a
	.zero		1
	.zero		1


	//----- nvinfo : EIATTR_EXIT_INSTR_OFFSETS
	.align		4
        /*00c4*/ 	.byte	0x04, 0x1c
        /*00c6*/ 	.short	(.L_1590 - .L_1589)


	//   ....[0]....
.L_1589:
        /*00c8*/ 	.word	0x00000900


	//   ....[1]....
        /*00cc*/ 	.word	0x00020fc0


	//----- nvinfo : EIATTR_MAX_THREADS
	.align		4
.L_1590:
        /*00d0*/ 	.byte	0x04, 0x05
        /*00d2*/ 	.short	(.L_1592 - .L_1591)
.L_1591:
        /*00d4*/ 	.word	0x00000080
        /*00d8*/ 	.word	0x00000001
        /*00dc*/ 	.word	0x00000001


	//----- nvinfo : EIATTR_CRS_STACK_SIZE
	.align		4
.L_1592:
        /*00e0*/ 	.byte	0x04, 0x1e
        /*00e2*/ 	.short	(.L_1594 - .L_1593)
.L_1593:
        /*00e4*/ 	.word	0x00000000


	//----- nvinfo : EIATTR_CBANK_PARAM_SIZE
	.align		4
.L_1594:
        /*00e8*/ 	.byte	0x03, 0x19
        /*00ea*/ 	.short	0x00e8


	//----- nvinfo : EIATTR_PARAM_CBANK
	.align		4
        /*00ec*/ 	.byte	0x04, 0x0a
        /*00ee*/ 	.short	(.L_1596 - .L_1595)
	.align		4
.L_1595:
        /*00f0*/ 	.word	index@(.nv.constant0._ZN10layer_norm31ln_parallel_residual_fwd_kernelINS_13Kernel_traitsIf6__halffS2_fjLj4096ELj1ELj1ELj4ELj16ENS_18Kernel_traits_baseILj4096EfS2_fS2_fjLj128EEEEELb1ELb1ELb0EEEvNS_9FwdParamsE)
        /*00f4*/ 	.short	0x0380
        /*00f6*/ 	.short	0x00e8


	//----- nvinfo : EIATTR_SW_WAR
	.align		4
.L_1596:
        /*00f8*/ 	.byte	0x04, 0x36
        /*00fa*/ 	.short	(.L_1598 - .L_1597)
.L_1597:
        /*00fc*/ 	.word	0x00000008
.L_1598:


//--------------------- .nv.info._ZN10layer_norm31ln_parallel_residual_fwd_kernelINS_13Kernel_traitsIf6__halffS2_fjLj4096ELj1ELj1ELj4ELj16ENS_18Kernel_traits_baseILj4096EfS2_fS2_fjLj128EEEEELb1ELb1ELb1EEEvNS_9FwdParamsE --------------------------
	.section	.nv.info._ZN10layer_norm31ln_parallel_residual_fwd_kernelINS_13Kernel_traitsIf6__halffS2_fjLj4096ELj1ELj1ELj4ELj16ENS_18Kernel_traits_baseILj4096EfS2_fS2_fjLj128EEEEELb1ELb1ELb1EEEvNS_9FwdParamsE,"",@"SHT_CUDA_INFO"
	.sectionflags	@""
	.align	4


	//----- nvinfo : EIATTR_CUDA_API_VERSION
	.align		4
        /*0000*/ 	.byte	0x04, 0x37
        /*0002*/ 	.short	(.L_1600 - .L_1599)
.L_1599:
        /*0004*/ 	.word	0x00000082


	//----- nvinfo : EIATTR_KPARAM_INFO
	.align		4
.L_1600:
        /*0008*/ 	.byte	0x04, 0x17
        /*000a*/ 	.short	(.L_1602 - .L_1601)
.L_1601:
        /*000c*/ 	.word	0x00000000
        /*0010*/ 	.short	0x0000
        /*0012*/ 	.short	0x0000
        /*0014*/ 	.byte	0x00, 0xf0, 0xa1, 0x03


	//----- nvinfo : EIATTR_SPARSE_MMA_MASK
	.align		4
.L_1602:
        /*0018*/ 	.byte	0x03, 0x50
        /*001a*/ 	.short	0x0000


	//----- nvinfo : EIATTR_MAXREG_COUNT
	.align		4
        /*001c*/ 	.byte	0x03, 0x1b
        /*001e*/ 	.short	0x00ff


	//----- nvinfo : EIATTR_NUM_BARRIERS
	.align		4
        /*0020*/ 	.byte	0x02, 0x4c
        /*0022*/ 	.byte	0x01
	.zero		1


	//----- nvinfo : EIATTR_MERCURY_ISA_VERSION
	.align		4
        /*0024*/ 	.byte	0x03, 0x5f
        /*0026*/ 	.short	0x0101


	//----- nvinfo : EIATTR_COOP_GROUP_MASK_REGIDS
	.align		4
        /*0028*/ 	.byte	0x04, 0x29
        /*002a*/ 	.short	(.L_1604 - .L_1603)


	//   ....[0]....
.L_1603:
        /*002c*/ 	.word	0xffffffff


	//   ....[1]....
        /*0030*/ 	.word	0xffffffff


	//   ....[2]....
        /*0034*/ 	.word	0xffffffff


	//   ....[3]....
        /*0038*/ 	.word	0xffffffff


	//   ....[4]....
        /*003c*/ 	.word	0xffffffff


	//   ....[5]....
        /*0040*/ 	.word	0xffffffff


	//   ....[6]....
        /*0044*/ 	.word	0xffffffff


	//   ....[7]....
        /*0048*/ 	.word	0xffffffff


	//   ....[8]....
        /*004c*/ 	.word	0xffffffff


	//   ....[9]....
        /*0050*/ 	.word	0xffffffff


	//   ....[10]....
        /*0054*/ 	.word	0xffffffff


	//   ....[11]....
        /*0058*/ 	.word	0xffffffff


	//   ....[12]....
        /*005c*/ 	.word	0xffffffff


	//   ....[13]....
        /*0060*/ 	.word	0xffffffff


	//   ....[14]....
        /*0064*/ 	.word	0xffffffff


	//   ....[15]....
        /*0068*/ 	.word	0xffffffff


	//   ....[16]....
        /*006c*/ 	.word	0xffffffff


	//   ....[17]....
        /*0070*/ 	.word	0xffffffff


	//----- nvinfo : EIATTR_COOP_GROUP_INSTR_OFFSETS
	.align		4
.L_1604:
        /*0074*/ 	.byte	0x04, 0x28
        /*0076*/ 	.short	(.L_1606 - .L_1605)


	//   ....[0]....
.L_1605:
        /*0078*/ 	.word	0x0001d940


	//   ....[1]....
        /*007c*/ 	.word	0x0001d970


	//   ....[2]....
        /*0080*/ 	.word	0x0001d990


	//   ....[3]....
        /*0084*/ 	.word	0x0001d9b0


	//   ....[4]....
        /*0088*/ 	.word	0x0001d9d0


	//   ....[5]....
        /*008c*/ 	.word	0x0001de00


	//   ....[6]....
        /*0090*/ 	.word	0x0001de30


	//   ....[7]....
        /*0094*/ 	.word	0x0001de50


	//   ....[8]....
        /*0098*/ 	.word	0x0001de70


	//   ....[9]....
        /*009c*/ 	.word	0x0001dea0


	//   ....[10]....
        /*00a0*/ 	.word	0x0001e040


	//   ....[11]....
        /*00a4*/ 	.word	0x0001e080


	//   ....[12]....
        /*00a8*/ 	.word	0x0001e090


	//   ....[13]....
        /*00ac*/ 	.word	0x0001e0e0


	//   ....[14]....
        /*00b0*/ 	.word	0x0001e1a0


	//   ....[15]....
        /*00b4*/ 	.word	0x0001e1d0


	//   ....[16]....
        /*00b8*/ 	.word	0x0001e270


	//   ....[17]....
        /*00bc*/ 	.word	0x0001e2a0


	//----- nvinfo : EIATTR_VRC_CTA_INIT_COUNT
	.align		4
.L_1606:
        /*00c0*/ 	.byte	0x02, 0x4a
	.zero		1
	.zero		1


	//----- nvinfo : EIATTR_EXIT_INSTR_OFFSETS
	.align		4
        /*00c4*/ 	.byte	0x04, 0x1c
        /*00c6*/ 	.short	(.L_1608 - .L_1607)


	//   ....[0]....
.L_1607:
        /*00c8*/ 	.word	0x00000600


	//   ....[1]....
        /*00cc*/ 	.word	0x0001eb70


	//----- nvinfo : EIATTR_MAX_THREADS
	.align		4
.L_1608:
        /*00d0*/ 	.byte	0x04, 0x05
        /*00d2*/ 	.short	(.L_1610 - .L_1609)
.L_1609:
        /*00d4*/ 	.word	0x00000080
        /*00d8*/ 	.word	0x00000001
        /*00dc*/ 	.word	0x00000001


	//----- nvinfo : EIATTR_CRS_STACK_SIZE
	.align		4
.L_1610:
        /*00e0*/ 	.byte	0x04, 0x1e
        /*00e2*/ 	.short	(.L_1612 - .L_1611)
.L_1611:
        /*00e4*/ 	.word	0x00000000


	//----- nvinfo : EIATTR_CBANK_PARAM_SIZE
	.align		4
.L_1612:
        /*00e8*/ 	.byte	0x03, 0x19
        /*00ea*/ 	.short	0x00e8


	//----- nvinfo : EIATTR_PARAM_CBANK
	.align		4
        /*00ec*/ 	.byte	0x04, 0x0a
        /*00ee*/ 	.short	(.L_1614 - .L_1613)
	.align		4
.L_1613:
        /*00f0*/ 	.word	index@(.nv.constant0._ZN10layer_norm31ln_parallel_residual_fwd_kernelINS_13Kernel_traitsIf6__halffS2_fjLj4096ELj1ELj1ELj4ELj16ENS_18Kernel_traits_baseILj4096EfS2_fS2_fjLj128EEEEELb1ELb1ELb1EEEvNS_9FwdParamsE)
        /*00f4*/ 	.short	0x0380
        /*00f6*/ 	.short	0x00e8


	//----- nvinfo : EIATTR_SW_WAR
	.align		4
.L_1614:
        /*00f8*/ 	.byte	0x04, 0x36
        /*00fa*/ 	.short	(.L_1616 - .L_1615)
.L_1615:
        /*00fc*/ 	.word	0x00000008
.L_1616:


//--------------------- .nv.info._ZN10layer_norm31ln_parallel_residual_fwd_kernelINS_13Kernel_traitsI6__halfffffjLj4096ELj1ELj1ELj4ELj16ENS_18Kernel_traits_baseILj4096ES2_ffffjLj128EEEEELb0ELb0ELb0EEEvNS_9FwdParamsE --------------------------
	.section	.nv.info._ZN10layer_norm31ln_parallel_residual_fwd_kernelINS_13Kernel_traitsI6__halfffffjLj4096ELj1ELj1ELj4ELj16ENS_18Kernel_traits_baseILj4096ES2_ffffjLj128EEEEELb0ELb0ELb0EEEvNS_9FwdParamsE,"",@"SHT_CUDA_INFO"
	.sectionflags	@""
	.align	4


	//----- nvinfo : EIATTR_CUDA_API_VERSION
	.align		4
        /*0000*/ 	.byte	0x04, 0x37
        /*0002*/ 	.short	(.L_1618 - .L_1617)
.L_1617:
        /*0004*/ 	.word	0x00000082


	//----- nvinfo : EIATTR_KPARAM_INFO
	.align		4
.L_1618:
        /*0008*/ 	.byte	0x04, 0x17
        /*000a*/ 	.short	(.L_1620 - .L_1619)
.L_1619:
        /*000c*/ 	.word	0x00000000
        /*0010*/ 	.short	0x0000
        /*0012*/ 	.short	0x0000
        /*0014*/ 	.byte	0x00, 0xf0, 0xa1, 0x03


	//----- nvinfo : EIATTR_SPARSE_MMA_MASK
	.align		4
.L_1620:
        /*0018*/ 	.byte	0x03, 0x50
        /*001a*/ 	.short	0x0000


	//----- nvinfo : EIATTR_MAXREG_COUNT
	.align		4
        /*001c*/ 	.byte	0x03, 0x1b
        /*001e*/ 	.short	0x00ff


	//----- nvinfo : EIATTR_NUM_BARRIERS
	.align		4
        /*0020*/ 	.byte	0x02, 0x4c
        /*0022*/ 	.byte	0x01
	.zero		1


	//----- nvinfo : EIATTR_MERCURY_ISA_VERSION
	.align		4
        /*0024*/ 	.byte	0x03, 0x5f
        /*0026*/ 	.short	0x0101


	//----- nvinfo : EIATTR_COOP_GROUP_MASK_REGIDS
	.align		4
        /*0028*/ 	.byte	0x04, 0x29
        /*002a*/ 	.short	(.L_1622 - .L_1621)


	//   ....[0]....
.L_1621:
        /*002c*/ 	.word	0xffffffff


	//   ....[1]....
        /*0030*/ 	.word	0xffffffff


	//   ....[2]....
        /*0034*/ 	.word	0xffffffff


	//   ....[3]....
        /*0038*/ 	.word	0xffffffff


	//   ....[4]....
        /*003c*/ 	.word	0xffffffff


	//   ....[5]....
        /*0040*/ 	.word	0xffffffff


	//   ....[6]....
        /*0044*/ 	.word	0xffffffff


	//   ....[7]....
        /*0048*/ 	.word	0xffffffff


	//   ....[8]....
        /*004c*/ 	.word	0xffffffff


	//   ....[9]....
        /*0050*/ 	.word	0xffffffff


	//   ....[10]....
        /*0054*/ 	.word	0xffffffff


	//   ....[11]....
        /*0058*/ 	.word	0xffffffff


	//   ....[12]....
        /*005c*/ 	.word	0xffffffff


	//   ....[13]....
        /*0060*/ 	.word	0xffffffff


	//   ....[14]....
        /*0064*/ 	.word	0xffffffff


	//   ....[15]....
        /*0068*/ 	.word	0xffffffff


	//   ....[16]....
        /*006c*/ 	.word	0xffffffff


	//   ....[17]....
        /*0070*/ 	.word	0xffffffff


	//----- nvinfo : EIATTR_COOP_GROUP_INSTR_OFFSETS
	.align		4
.L_1622:
        /*0074*/ 	.byte	0x04, 0x28
        /*0076*/ 	.short	(.L_1624 - .L_1623)


	//   ....[0]....
.L_1623:
        /*0078*/ 	.word	0x000047a0


	//   ....[1]....
        /*007c*/ 	.word	0x000047c0


	//   ....[2]....
        /*0080*/ 	.word	0x000047e0


	//   ....[3]....
        /*0084*/ 	.word	0x00004800


	//   ....[4]....
        /*0088*/ 	.word	0x00004830


	//   ....[5]....
        /*008c*/ 	.word	0x00004cd0


	//   ....[6]....
        /*0090*/ 	.word	0x00004d00


	//   ....[7]....
        /*0094*/ 	.word	0x00004d30


	//   ....[8]....
        /*0098*/ 	.word	0x00004d60


	//   ....[9]....
        /*009c*/ 	.word	0x00004d80


	//   ....[10]....
        /*00a0*/ 	.word	0x00004f10


	//   ....[11]....
        /*00a4*/ 	.word	0x00004f50


	//   ....[12]....
        /*00a8*/ 	.word	0x00004f60


	//   ....[13]....
        /*00ac*/ 	.word	0x00004fa0


	//   ....[14]....
        /*00b0*/ 	.word	0x00005060


	//   ....[15]....
        /*00b4*/ 	.word	0x00005090


	//   ....[16]....
        /*00b8*/ 	.word	0x00005120


	//   ....[17]....
        /*00bc*/ 	.word	0x00005160


	//----- nvinfo : EIATTR_VRC_CTA_INIT_COUNT
	.align		4
.L_1624:
        /*00c0*/ 	.byte	0x02, 0x4a
	.zero		1
	.zero		1


	//----- nvinfo : EIATTR_EXIT_INSTR_OFFSETS
	.align		4
        /*00c4*/ 	.byte	0x04, 0x1c
        /*00c6*/ 	.short	(.L_1626 - .L_1625)


	//   ....[0]....
.L_1625:
        /*00c8*/ 	.word	0x00001b30


	//   ....[1]....
        /*00cc*/ 	.word	0x000067a0


	//----- nvinfo : EIATTR_MAX_THREADS
	.align		4
.L_1626:
        /*00d0*/ 	.byte	0x04, 0x05
        /*00d2*/ 	.short	(.L_1628 - .L_1627)
.L_1627:
        /*00d4*/ 	.word	0x00000080
        /*00d8*/ 	.word	0x00000001
        /*00dc*/ 	.word	0x00000001


	//----- nvinfo : EIATTR_CRS_STACK_SIZE
	.align		4
.L_1628:
        /*00e0*/ 	.byte	0x04, 0x1e
        /*00e2*/ 	.short	(.L_1630 - .L_1629)
.L_1629:
        /*00e4*/ 	.word	0x00000000


	//----- nvinfo : EIATTR_CBANK_PARAM_SIZE
	.align		4
.L_1630:
        /*00e8*/ 	.byte	0x03, 0x19
        /*00ea*/ 	.short	0x00e8


	//----- nvinfo : EIATTR_PARAM_CBANK
	.align		4
        /*00ec*/ 	.byte	0x04, 0x0a
        /*00ee*/ 	.short	(.L_1632 - .L_1631)
	.align		4
.L_1631:
        /*00f0*/ 	.word	index@(.nv.constant0._ZN10layer_norm31ln_parallel_residual_fwd_kernelINS_13Kernel_traitsI6__halfffffjLj4096ELj1ELj1ELj4ELj16ENS_18Kernel_traits_baseILj4096ES2_ffffjLj128EEEEELb0ELb0ELb0EEEvNS_9FwdParamsE)
        /*00f4*/ 	.short	0x0380
        /*00f6*/ 	.short	0x00e8


	//----- nvinfo : EIATTR_SW_WAR
	.align		4
.L_1632:
        /*00f8*/ 	.byte	0x04, 0x36
        /*00fa*/ 	.short	(.L_1634 - .L_1633)
.L_1633:
        /*00fc*/ 	.word	0x00000008
.L_1634:


//--------------------- .nv.info._ZN10layer_norm31ln_parallel_residual_fwd_kernelINS_13Kernel_traitsI6__halfffffjLj4096ELj1ELj1ELj4ELj16ENS_18Kernel_traits_baseILj4096ES2_ffffjLj128EEEEELb0ELb0ELb1EEEvNS_9FwdParamsE --------------------------
	.section	.nv.info._ZN10layer_norm31ln_parallel_residual_fwd_kernelINS_13Kernel_traitsI6__halfffffjLj4096ELj1ELj1ELj4ELj16ENS_18Kernel_traits_baseILj4096ES2_ffffjLj128EEEEELb0ELb0ELb1EEEvNS_9FwdParamsE,"",@"SHT_CUDA_INFO"
	.sectionflags	@""
	.align	4


	//----- nvinfo : EIATTR_CUDA_API_VERSION
	.align		4
        /*0000*/ 	.byte	0x04, 0x37
        /*0002*/ 	.short	(.L_1636 - .L_1635)
.L_1635:
        /*0004*/ 	.word	0x00000082


	//----- nvinfo : EIATTR_KPARAM_INFO
	.align		4
.L_1636:
        /*0008*/ 	.byte	0x04, 0x17
        /*000a*/ 	.short	(.L_1638 - .L_1637)
.L_1637:
        /*000c*/ 	.word	0x00000000
        /*0010*/ 	.short	0x0000
        /*0012*/ 	.short	0x0000
        /*0014*/ 	.byte	0x00, 0xf0, 0xa1, 0x03


	//----- nvinfo : EIATTR_SPARSE_MMA_MASK
	.align		4
.L_1638:
        /*0018*/ 	.byte	0x03, 0x50
        /*001a*/ 	.short	0x0000


	//----- nvinfo : EIATTR_MAXREG_COUNT
	.align		4
        /*001c*/ 	.byte	0x03, 0x1b
        /*001e*/ 	.short	0x00ff


	//----- nvinfo : EIATTR_NUM_BARRIERS
	.align		4
        /*0020*/ 	.byte	0x02, 0x4c
        /*0022*/ 	.byte	0x01
	.zero		1


	//----- nvinfo : EIATTR_MERCURY_ISA_VERSION
	.align		4
        /*0024*/ 	.byte	0x03, 0x5f
        /*0026*/ 	.short	0x0101


	//----- nvinfo : EIATTR_COOP_GROUP_MASK_REGIDS
	.align		4
        /*0028*/ 	.byte	0x04, 0x29
        /*002a*/ 	.short	(.L_1640 - .L_1639)


	//   ....[0]....
.L_1639:
        /*002c*/ 	.word	0xffffffff


	//   ....[1]....
        /*0030*/ 	.word	0xffffffff


	//   ....[2]....
        /*0034*/ 	.word	0xffffffff


	//   ....[3]....
        /*0038*/ 	.word	0xffffffff


	//   ....[4]....
        /*003c*/ 	.word	0xffffffff


	//   ....[5]....
        /*0040*/ 	.word	0xffffffff


	//   ....[6]....
        /*0044*/ 	.word	0xffffffff


	//   ....[7]....
        /*0048*/ 	.word	0xffffffff


	//   ....[8]....
        /*004c*/ 	.word	0xffffffff


	//   ....[9]....
        /*0050*/ 	.word	0xffffffff


	//   ....[10]....
        /*0054*/ 	.word	0xffffffff


	//   ....[11]....
        /*0058*/ 	.word	0xffffffff


	//   ....[12]....
        /*005c*/ 	.word	0xffffffff


	//   ....[13]....
        /*0060*/ 	.word	0xffffffff


	//   ....[14]....
        /*0064*/ 	.word	0xffffffff


	//   ....[15]....
        /*0068*/ 	.word	0xffffffff


	//   ....[16]....
        /*006c*/ 	.word	0xffffffff


	//   ....[17]....
        /*0070*/ 	.word	0xffffffff


	//----- nvinfo : EIATTR_COOP_GROUP_INSTR_OFFSETS
	.align		4
.L_1640:
        /*0074*/ 	.byte	0x04, 0x28
        /*0076*/ 	.short	(.L_1642 - .L_1641)


	//   ....[0]....
.L_1641:
        /*0078*/ 	.word	0x00002f60


	//   ....[1]....
        /*007c*/ 	.word	0x00002f80


	//   ....[2]....
        /*0080*/ 	.word	0x00002fa0


	//   ....[3]....
        /*0084*/ 	.word	0x00002fc0


	//   ....[4]....
        /*0088*/ 	.word	0x00002fe0


	//   ....[5]....
        /*008c*/ 	.word	0x00003410


	//   ....[6]....
        /*0090*/ 	.word	0x00003430


	//   ....[7]....
        /*0094*/ 	.word	0x00003450


	//   ....[8]....
        /*0098*/ 	.word	0x00003470


	//   ....[9]....
        /*009c*/ 	.word	0x00003490


	//   ....[10]....
        /*00a0*/ 	.word	0x00003640


	//   ....[11]....
        /*00a4*/ 	.word	0x00003680


	//   ....[12]....
        /*00a8*/ 	.word	0x000036a0


	//   ....[13]....
        /*00ac*/ 	.word	0x00003700


	//   ....[14]....
        /*00b0*/ 	.word	0x000037f0


	//   ....[15]....
        /*00b4*/ 	.word	0x00003830


	//   ....[16]....
        /*00b8*/ 	.word	0x000038f0


	//   ....[17]....
        /*00bc*/ 	.word	0x00003920


	//----- nvinfo : EIATTR_VRC_CTA_INIT_COUNT
	.align		4
.L_1642:
        /*00c0*/ 	.byte	0x02, 0x4a
	.zero		1
	.zero		1


	//----- nvinfo : EIATTR_EXIT_INSTR_OFFSETS
	.align		4
        /*00c4*/ 	.byte	0x04, 0x1c
        /*00c6*/ 	.short	(.L_1644 - .L_1643)


	//   ....[0]....
.L_1643:
        /*00c8*/ 	.word	0x00000b20


	//   ....[1]....
        /*00cc*/ 	.word	0x00004bd0


	//----- nvinfo : EIATTR_MAX_THREADS
	.align		4
.L_1644:
        /*00d0*/ 	.byte	0x04, 0x05
        /*00d2*/ 	.short	(.L_1646 - .L_1645)
.L_1645:
        /*00d4*/ 	.word	0x00000080
        /*00d8*/ 	.word	0x00000001
        /*00dc*/ 	.word	0x00000001


	//----- nvinfo : EIATTR_CRS_STACK_SIZE
	.align		4
.L_1646:
        /*00e0*/ 	.byte	0x04, 0x1e
        /*00e2*/ 	.short	(.L_1648 - .L_1647)
.L_1647:
        /*00e4*/ 	.word	0x00000000


	//----- nvinfo : EIATTR_CBANK_PARAM_SIZE
	.align		4
.L_1648:
        /*00e8*/ 	.byte	0x03, 0x19
        /*00ea*/ 	.short	0x00e8


	//----- nvinfo : EIATTR_PARAM_CBANK
	.align		4
        /*00ec*/ 	.byte	0x04, 0x0a
        /*00ee*/ 	.short	(.L_1650 - .L_1649)
	.align		4
.L_1649:
        /*00f0*/ 	.word	index@(.nv.constant0._ZN10layer_norm31ln_parallel_residual_fwd_kernelINS_13Kernel_traitsI6__halfffffjLj4096ELj1ELj1ELj4ELj16ENS_18Kernel_traits_baseILj4096ES2_ffffjLj128EEEEELb0ELb0ELb1EEEvNS_9FwdParamsE)
        /*00f4*/ 	.short	0x0380
        /*00f6*/ 	.short	0x00e8


	//----- nvinfo : EIATTR_SW_WAR
	.align		4
.L_1650:
        /*00f8*/ 	.byte	0x04, 0x36
        /*00fa*/ 	.short	(.L_1652 - .L_1651)
.L_1651:
        /*00fc*/ 	.word	0x00000008
.L_1652:


//--------------------- .nv.info._ZN10layer_norm31ln_parallel_residual_fwd_kernelINS_13Kernel_traitsI6__halfffffjLj4096ELj1ELj1ELj4ELj16ENS_18Kernel_traits_baseILj4096ES2_ffffjLj128EEEEELb0ELb1ELb0EEEvNS_9FwdParamsE --------------------------
	.section	.nv.info._ZN10layer_norm31ln_parallel_residual_fwd_kernelINS_13Kernel_traitsI6__halfffffjLj4096ELj1ELj1ELj4ELj16ENS_18Kernel_traits_baseILj4096ES2_ffffjLj128EEEEELb0ELb1ELb0EEEvNS_9FwdParamsE,"",@"SHT_CUDA_INFO"
	.sectionflags	@""
	.align	4


	//----- nvinfo : EIATTR_CUDA_API_VERSION
	.align		4
        /*0000*/ 	.byte	0x04, 0x37
        /*0002*/ 	.short	(.L_1654 - .L_1653)
.L_1653:
        /*0004*/ 	.word	0x00000082


	//----- nvinfo : EIATTR_KPARAM_INFO
	.align		4
.L_1654:
        /*0008*/ 	.byte	0x04, 0x17
        /*000a*/ 	.short	(.L_1656 - .L_1655)
.L_1655:
        /*000c*/ 	.word	0x00000000
        /*0010*/ 	.short	0x0000
        /*0012*/ 	.short	0x0000
        /*0014*/ 	.byte	0x00, 0xf0, 0xa1, 0x03


	//----- nvinfo : EIATTR_SPARSE_MMA_MASK
	.align		4
.L_1656:
        /*0018*/ 	.byte	0x03, 0x50
        /*001a*/ 	.short	0x0000


	//----- nvinfo : EIATTR_MAXREG_COUNT
	.align		4
        /*001c*/ 	.byte	0x03, 0x1b
        /*001e*/ 	.short	0x00ff


	//----- nvinfo : EIATTR_NUM_BARRIERS
	.align		4
        /*0020*/ 	.byte	0x02, 0x4c
        /*0022*/ 	.byte	0x01
	.zero		1


	//----- nvinfo : EIATTR_MERCURY_ISA_VERSION
	.align		4
        /*0024*/ 	.byte	0x03, 0x5f
        /*0026*/ 	.short	0x0101


	//----- nvinfo : EIATTR_COOP_GROUP_MASK_REGIDS
	.align		4
        /*0028*/ 	.byte	0x04, 0x29
        /*002a*/ 	.short	(.L_1658 - .L_1657)


	//   ....[0]....
.L_1657:
        /*002c*/ 	.word	0xffffffff


	//   ....[1]....
        /*0030*/ 	.word	0xffffffff


	//   ....[2]....
        /*0034*/ 	.word	0xffffffff


	//   ....[3]....
        /*0038*/ 	.word	0xffffffff


	//   ....[4]....
        /*003c*/ 	.word	0xffffffff


	//   ....[5]....
        /*0040*/ 	.word	0xffffffff


	//   ....[6]....
        /*0044*/ 	.word	0xffffffff


	//   ....[7]....
        /*0048*/ 	.word	0xffffffff


	//   ....[8]....
        /*004c*/ 	.word	0xffffffff


	//   ....[9]....
        /*0050*/ 	.word	0xffffffff


	//   ....[10]....
        /*0054*/ 	.word	0xffffffff


	//   ....[11]....
        /*0058*/ 	.word	0xffffffff


	//   ....[12]....
        /*005c*/ 	.word	0xffffffff


	//   ....[13]....
        /*0060*/ 	.word	0xffffffff


	//   ....[14]....
        /*0064*/ 	.word	0xffffffff


	//   ....[15]....
        /*0068*/ 	.word	0xffffffff


	//   ....[16]....
        /*006c*/ 	.word	0xffffffff


	//   ....[17]....
        /*0070*/ 	.word	0xffffffff


	//----- nvinfo : EIATTR_COOP_GROUP_INSTR_OFFSETS
	.align		4
.L_1658:
        /*0074*/ 	.byte	0x04, 0x28
        /*0076*/ 	.short	(.L_1660 - .L_1659)


	//   ....[0]....
.L_1659:
        /*0078*/ 	.word	0x000030e0


	//   ....[1]....
        /*007c*/ 	.word	0x00003100


	//   ....[2]....
        /*0080*/ 	.word	0x00003120


	//   ....[3]....
        /*0084*/ 	.word	0x00003140


	//   ....[4]....
        /*0088*/ 	.word	0x00003170


	//   ....[5]....
        /*008c*/ 	.word	0x00003620


	//   ....[6]....
        /*0090*/ 	.word	0x00003650


	//   ....[7]....
        /*0094*/ 	.word	0x00003670


	//   ....[8]....
        /*0098*/ 	.word	0x00003690


	//   ....[9]....
        /*009c*/ 	.word	0x000036b0


	//   ....[10]....
        /*00a0*/ 	.word	0x00003840


	//   ....[11]....
        /*00a4*/ 	.word	0x00003880


	//   ....[12]....
        /*00a8*/ 	.word	0x00003890


	//   ....[13]....
        /*00ac*/ 	.word	0x000038d0


	//   ....[14]....
        /*00b0*/ 	.word	0x00003990


	//   ....[15]....
        /*00b4*/ 	.word	0x000039c0


	//   ....[16]....
        /*00b8*/ 	.word	0x00003a70


	//   ....[17]....
        /*00bc*/ 	.word	0x00003aa0


	//----- nvinfo : EIATTR_VRC_CTA_INIT_COUNT
	.align		4
.L_1660:
        /*00c0*/ 	.byte	0x02, 0x4a
	.zero		1
	.zero		1


	//----- nvinfo : EIATTR_EXIT_INSTR_OFFSETS
	.align		4
        /*00c4*/ 	.byte	0x04, 0x1c
        /*00c6*/ 	.short	(.L_1662 - .L_1661)


	//   ....[0]....
.L_1661:
        /*00c8*/ 	.word	0x00000850


	//   ....[1]....
        /*00cc*/ 	.word	0x00004990


	//----- nvinfo : EIATTR_MAX_THREADS
	.align		4
.L_1662:
        /*00d0*/ 	.byte	0x04, 0x05
        /*00d2*/ 	.short	(.L_1664 - .L_1663)
.L_1663:
        /*00d4*/ 	.word	0x00000080
        /*00d8*/ 	.word	0x00000001
        /*00dc*/ 	.word	0x00000001


	//----- nvinfo : EIATTR_CRS_STACK_SIZE
	.align		4
.L_1664:
        /*00e0*/ 	.byte	0x04, 0x1e
        /*00e2*/ 	.short	(.L_1666 - .L_1665)
.L_1665:
        /*00e4*/ 	.word	0x00000000


	//----- nvinfo : EIATTR_CBANK_PARAM_SIZE
	.align		4
.L_1666:
        /*00e8*/ 	.byte	0x03, 0x19
        /*00ea*/ 	.short	0x00e8


	//----- nvinfo : EIATTR_PARAM_CBANK
	.align		4
        /*00ec*/ 	.byte	0x04, 0x0a
        /*00ee*/ 	.short	(.L_1668 - .L_1667)
	.align		4
.L_1667:
        /*00f0*/ 	.word	index@(.nv.constant0._ZN10layer_norm31ln_parallel_residual_fwd_kernelINS_13Kernel_traitsI6__halfffffjLj4096ELj1ELj1ELj4ELj16ENS_18Kernel_traits_baseILj4096ES2_ffffjLj128EEEEELb0ELb1ELb0EEEvNS_9FwdParamsE)
        /*00f4*/ 	.short	0x0380
        /*00f6*/ 	.short	0x00e8


	//----- nvinfo : EIATTR_SW_WAR
	.align		4
.L_1668:
        /*00f8*/ 	.byte	0x04, 0x36
        /*00fa*/ 	.short	(.L_1670 - .L_1669)
.L_1669:
        /*00fc*/ 	.word	0x00000008
.L_1670:


//--------------------- .nv.info._ZN10layer_norm31ln_parallel_residual_fwd_kernelINS_13Kernel_traitsI6__halfffffjLj4096ELj1ELj1ELj4ELj16ENS_18Kernel_traits_baseILj4096ES2_ffffjLj128EEEEELb0ELb1ELb1EEEvNS_9FwdParamsE --------------------------
	.section	.nv.info._ZN10layer_norm31ln_parallel_residual_fwd_kernelINS_13Kernel_traitsI6__halfffffjLj4096ELj1ELj1ELj4ELj16ENS_18Kernel_traits_baseILj4096ES2_ffffjLj128EEEEELb0ELb1ELb1EEEvNS_9FwdParamsE,"",@"SHT_CUDA_INFO"
	.sectionflags	@""
	.align	4


	//----- nvinfo : EIATTR_CUDA_API_VERSION
	.align		4
        /*0000*/ 	.byte	0x04, 0x37
        /*0002*/ 	.short	(.L_1672 - .L_1671)
.L_1671:
        /*0004*/ 	.word	0x00000082


	//----- nvinfo : EIATTR_KPARAM_INFO
	.align		4
.L_1672:
        /*0008*/ 	.byte	0x04, 0x17
        /*000a*/ 	.short	(.L_1674 - .L_1673)
.L_1673:
        /*000c*/ 	.word	0x00000000
        /*0010*/ 	.short	0x0000
        /*0012*/ 	.short	0x0000
        /*0014*/ 	.byte	0x00, 0xf0, 0xa1, 0x03


	//----- nvinfo : EIATTR_SPARSE_MMA_MASK
	.align		4
.L_1674:
        /*0018*/ 	.byte	0x03, 0x50
        /*001a*/ 	.short	0x0000


	//----- nvinfo : EIATTR_MAXREG_COUNT
	.align		4
        /*001c*/ 	.byte	0x03, 0x1b
        /*001e*/ 	.short	0x00ff


	//----- nvinfo : EIATTR_NUM_BARRIERS
	.align		4
        /*0020*/ 	.byte	0x02, 0x4c
        /*0022*/ 	.byte	0x01
	.zero		1


	//----- nvinfo : EIATTR_MERCURY_ISA_VERSION
	.align		4
        /*0024*/ 	.byte	0x03, 0x5f
        /*0026*/ 	.short	0x0101


	//----- nvinfo : EIATTR_COOP_GROUP_MASK_REGIDS
	.align		4
        /*0028*/ 	.byte	0x04, 0x29
        /*002a*/ 	.short	(.L_1676 - .L_1675)


	//   ....[0]....
.L_1675:
        /*002c*/ 	.word	0xffffffff


	//   ....[1]....
        /*0030*/ 	.word	0xffffffff


	//   ....[2]....
        /*0034*/ 	.word	0xffffffff


	//   ....[3]....
        /*0038*/ 	.word	0xffffffff


	//   ....[4]....
        /*003c*/ 	.word	0xffffffff


	//   ....[5]....
        /*0040*/ 	.word	0xffffffff


	//   ....[6]....
        /*0044*/ 	.word	0xffffffff


	//   ....[7]....
        /*0048*/ 	.word	0xffffffff


	//   ....[8]....
        /*004c*/ 	.word	0xffffffff


	//   ....[9]....
        /*0050*/ 	.word	0xffffffff


	//   ....[10]....
        /*0054*/ 	.word	0xffffffff


	//   ....[11]....
        /*0058*/ 	.word	0xffffffff


	//   ....[12]....
        /*005c*/ 	.word	0xffffffff


	//   ....[13]....
        /*0060*/ 	.word	0xffffffff


	//   ....[14]....
        /*0064*/ 	.word	0xffffffff


	//   ....[15]....
        /*0068*/ 	.word	0xffffffff


	//   ....[16]....
        /*006c*/ 	.word	0xffffffff


	//   ....[17]....
        /*0070*/ 	.word	0xffffffff


	//----- nvinfo : EIATTR_COOP_GROUP_INSTR_OFFSETS
	.align		4
.L_1676:
        /*0074*/ 	.byte	0x04, 0x28
        /*0076*/ 	.short	(.L_1678 - .L_1677)


	//   ....[0]....
.L_1677:
        /*0078*/ 	.word	0x00002530


	//   ....[1]....
        /*007c*/ 	.word	0x00002550


	//   ....[2]....
        /*0080*/ 	.word	0x00002570


	//   ....[3]....
        /*0084*/ 	.word	0x00002590


	//   ....[4]....
        /*0088*/ 	.word	0x000025c0


	//   ....[5]....
        /*008c*/ 	.word	0x00002a00


	//   ....[6]....
        /*0090*/ 	.word	0x00002a20


	//   ....[7]....
        /*0094*/ 	.word	0x00002a40


	//   ....[8]....
        /*0098*/ 	.word	0x00002a70


	//   ....[9]....
        /*009c*/ 	.word	0x00002ab0


	//   ....[10]....
        /*00a0*/ 	.word	0x00002c60


	//   ....[11]....
        /*00a4*/ 	.word	0x00002ca0


	//   ....[12]....
        /*00a8*/ 	.word	0x00002cf0


	//   ....[13]....
        /*00ac*/ 	.word	0x00002d60


	//   ....[14]....
        /*00b0*/ 	.word	0x00002db0


	//   ....[15]....
        /*00b4*/ 	.word	0x00002de0


	//   ....[16]....
        /*00b8*/ 	.word	0x00002ed0


	//   ....[17]....
        /*00bc*/ 	.word	0x00002ee0


	//----- nvinfo : EIATTR_VRC_CTA_INIT_COUNT
	.align		4
.L_1678:
        /*00c0*/ 	.byte	0x02, 0x4a
	.zero		1
	.zero		1


	//----- nvinfo : EIATTR_EXIT_INSTR_OFFSETS
	.align		4
        /*00c4*/ 	.byte	0x04, 0x1c
        /*00c6*/ 	.short	(.L_1680 - .L_1679)


	//   ....[0]....
.L_1679:
        /*00c8*/ 	.word	0x00000360


	//   ....[1]....
        /*00cc*/ 	.word	0x00003750


	//----- nvinfo : EIATTR_MAX_THREADS
	.align		4
.L_1680:
        /*00d0*/ 	.byte	0x04, 0x05
        /*00d2*/ 	.short	(.L_1682 - .L_1681)
.L_1681:
        /*00d4*/ 	.word	0x00000080
        /*00d8*/ 	.word	0x00000001
        /*00dc*/ 	.word	0x00000001


	//----- nvinfo : EIATTR_CRS_STACK_SIZE
	.align		4
.L_1682:
        /*00e0*/ 	.byte	0x04, 0x1e
        /*00e2*/ 	.short	(.L_1684 - .L_1683)
.L_1683:
        /*00e4*/ 	.word	0x00000000


	//----- nvinfo : EIATTR_CBANK_PARAM_SIZE
	.align		4
.L_1684:
        /*00e8*/ 	.byte	0x03, 0x19
        /*00ea*/ 	.short	0x00e8


	//----- nvinfo : EIATTR_PARAM_CBANK
	.align		4
        /*00ec*/ 	.byte	0x04, 0x0a
        /*00ee*/ 	.short	(.L_1686 - .L_1685)
	.align		4
.L_1685:
        /*00f0*/ 	.word	index@(.nv.constant0._ZN10layer_norm31ln_parallel_residual_fwd_kernelINS_13Kernel_traitsI6__halfffffjLj4096ELj1ELj1ELj4ELj16ENS_18Kernel_traits_baseILj4096ES2_ffffjLj128EEEEELb0ELb1ELb1EEEvNS_9FwdParamsE)
        /*00f4*/ 	.short	0x0380
        /*00f6*/ 	.short	0x00e8


	//----- nvinfo : EIATTR_SW_WAR
	.align		4
.L_1686:
        /*00f8*/ 	.byte	0x04, 0x36
        /*00fa*/ 	.short	(.L_1688 - .L_1687)
.L_1687:
        /*00fc*/ 	.word	0x00000008
.L_1688:


//--------------------- .nv.info._ZN10layer_norm31ln_parallel_residual_fwd_kernelINS_13Kernel_traitsI6__halfffffjLj4096ELj1ELj1ELj4ELj16ENS_18Kernel_traits_baseILj4096ES2_ffffjLj128EEEEELb1ELb0ELb0EEEvNS_9FwdParamsE --------------------------
	.section	.nv.info._ZN10layer_norm31ln_parallel_residual_fwd_kernelINS_13Kernel_traitsI6__halfffffjLj4096ELj1ELj1ELj4ELj16ENS_18Kernel_traits_baseILj4096ES2_ffffjLj128EEEEELb1ELb0ELb0EEEvNS_9FwdParamsE,"",@"SHT_CUDA_INFO"
	.sectionflags	@""
	.align	4


	//----- nvinfo : EIATTR_CUDA_API_VERSION
	.align		4
        /*0000*/ 	.byte	0x04, 0x37
        /*0002*/ 	.short	(.L_1690 - .L_1689)
.L_1689:
        /*0004*/ 	.word	0x00000082


	//----- nvinfo : EIATTR_KPARAM_INFO
	.align		4
.L_1690:
        /*0008*/ 	.byte	0x04, 0x17
        /*000a*/ 	.short	(.L_1692 - .L_1691)
.L_1691:
        /*000c*/ 	.word	0x00000000
        /*0010*/ 	.short	0x0000
        /*0012*/ 	.short	0x0000
        /*0014*/ 	.byte	0x00, 0xf0, 0xa1, 0x03


	//----- nvinfo : EIATTR_SPARSE_MMA_MASK
	.align		4
.L_1692:
        /*0018*/ 	.byte	0x03, 0x50
        /*001a*/ 	.short	0x0000


	//----- nvinfo : EIATTR_MAXREG_COUNT
	.align		4
        /*001c*/ 	.byte	0x03, 0x1b
        /*001e*/ 	.short	0x00ff


	//----- nvinfo : EIATTR_NUM_BARRIERS
	.align		4
        /*0020*/ 	.byte	0x02, 0x4c
        /*0022*/ 	.byte	0x01
	.zero		1


	//----- nvinfo : EIATTR_MERCURY_ISA_VERSION
	.align		4
        /*0024*/ 	.byte	0x03, 0x5f
        /*0026*/ 	.short	0x0101


	//----- nvinfo : EIATTR_COOP_GROUP_MASK_REGIDS
	.align		4
        /*0028*/ 	.byte	0x04, 0x29
        /*002a*/ 	.short	(.L_1694 - .L_1693)


	//   ....[0]....
.L_1693:
        /*002c*/ 	.word	0xffffffff


	//   ....[1]....
        /*0030*/ 	.word	0xffffffff


	//   ....[2]....
        /*0034*/ 	.word	0xffffffff


	//   ....[3]....
        /*0038*/ 	.word	0xffffffff


	//   ....[4]....
        /*003c*/ 	.word	0xffffffff


	//   ....[5]....
        /*0040*/ 	.word	0xffffffff


	//   ....[6]....
        /*0044*/ 	.word	0xffffffff


	//   ....[7]....
        /*0048*/ 	.word	0xffffffff


	//   ....[8]....
        /*004c*/ 	.word	0xffffffff


	//   ....[9]....
        /*0050*/ 	.word	0xffffffff


	//   ....[10]....
        /*0054*/ 	.word	0xffffffff


	//   ....[11]....
        /*0058*/ 	.word	0xffffffff


	//   ....[12]....
        /*005c*/ 	.word	0xffffffff


	//   ....[13]....
        /*0060*/ 	.word	0xffffffff


	//   ....[14]....
        /*0064*/ 	.word	0xffffffff


	//   ....[15]....
        /*0068*/ 	.word	0xffffffff


	//   ....[16]....
        /*006c*/ 	.word	0xffffffff


	//   ....[17]....
        /*0070*/ 	.word	0xffffffff


	//----- nvinfo : EIATTR_COOP_GROUP_INSTR_OFFSETS
	.align		4
.L_1694:
        /*0074*/ 	.byte	0x04, 0x28
        /*0076*/ 	.short	(.L_1696 - .L_1695)


	//   ....[0]....
.L_1695:
        /*0078*/ 	.word	0x00028b10


	//   ....[1]....
        /*007c*/ 	.word	0x00028b30


	//   ....[2]....
        /*0080*/ 	.word	0x00028b50


	//   ....[3]....
        /*0084*/ 	.word	0x00028b70


	//   ....[4]....
        /*0088*/ 	.word	0x00028b90


	//   ....[5]....
        /*008c*/ 	.word	0x00028fe0


	//   ....[6]....
        /*0090*/ 	.word	0x00029000


	//   ....[7]....
        /*0094*/ 	.word	0x00029030


	//   ....[8]....
        /*0098*/ 	.word	0x00029070


	//   ....[9]....
        /*009c*/ 	.word	0x000290a0


	//   ....[10]....
        /*00a0*/ 	.word	0x00029230


	//   ....[11]....
        /*00a4*/ 	.word	0x00029270


	//   ....[12]....
        /*00a8*/ 	.word	0x00029280


	//   ....[13]....
        /*00ac*/ 	.word	0x000292c0


	//   ....[14]....
        /*00b0*/ 	.word	0x00029380


	//   ....[15]....
        /*00b4*/ 	.word	0x000293b0


	//   ....[16]....
        /*00b8*/ 	.word	0x00029450


	//   ....[17]....
        /*00bc*/ 	.word	0x00029480


	//----- nvinfo : EIATTR_VRC_CTA_INIT_COUNT
	.align		4
.L_1696:
        /*00c0*/ 	.byte	0x02, 0x4a
	.zero		1
	.zero		1


	//----- nvinfo : EIATTR_EXIT_INSTR_OFFSETS
	.align		4
        /*00c4*/ 	.byte	0x04, 0x1c
        /*00c6*/ 	.short	(.L_1698 - .L_1697)


	//   ....[0]....
.L_1697:
        /*00c8*/ 	.word	0x00001c60


	//   ....[1]....
        /*00cc*/ 	.word	0x0002ab00


	//----- nvinfo : EIATTR_MAX_THREADS
	.align		4
.L_1698:
        /*00d0*/ 	.byte	0x04, 0x05
        /*00d2*/ 	.short	(.L_1700 - .L_1699)
.L_1699:
        /*00d4*/ 	.word	0x00000080
        /*00d8*/ 	.word	0x00000001
        /*00dc*/ 	.word	0x00000001


	//----- nvinfo : EIATTR_CRS_STACK_SIZE
	.align		4
.L_1700:
        /*00e0*/ 	.byte	0x04, 0x1e
        /*00e2*/ 	.short	(.L_1702 - .L_1701)
.L_1701:
        /*00e4*/ 	.word	0x00000000


	//----- nvinfo : EIATTR_CBANK_PARAM_SIZE
	.align		4
.L_1702:
        /*00e8*/ 	.byte	0x03, 0x19
        /*00ea*/ 	.short	0x00e8


	//----- nvinfo : EIATTR_PARAM_CBANK
	.align		4
        /*00ec*/ 	.byte	0x04, 0x0a
        /*00ee*/ 	.short	(.L_1704 - .L_1703)
	.align		4
.L_1703:
        /*00f0*/ 	.word	index@(.nv.constant0._ZN10layer_norm31ln_parallel_residual_fwd_kernelINS_13Kernel_traitsI6__halfffffjLj4096ELj1ELj1ELj4ELj16ENS_18Kernel_traits_baseILj4096ES2_ffffjLj128EEEEELb1ELb0ELb0EEEvNS_9FwdParamsE)
        /*00f4*/ 	.short	0x0380
        /*00f6*/ 	.short	0x00e8


	//----- nvinfo : EIATTR_SW_WAR
	.align		4
.L_1704:
        /*00f8*/ 	.byte	0x04, 0x36
        /*00fa*/ 	.short	(.L_1706 - .L_1705)
.L_1705:
        /*00fc*/ 	.word	0x00000008
.L_1706:


//--------------------- .nv.info._ZN10layer_norm31ln_parallel_residual_fwd_kernelINS_13Kernel_traitsI6__halfffffjLj4096ELj1ELj1ELj4ELj16ENS_18Kernel_traits_baseILj4096ES2_ffffjLj128EEEEELb1ELb0ELb1EEEvNS_9FwdParamsE --------------------------
	.section	.nv.info._ZN10layer_norm31ln_parallel_residual_fwd_kernelINS_13Kernel_traitsI6__halfffffjLj4096ELj1ELj1ELj4ELj16ENS_18Kernel_traits_baseILj4096ES2_ffffjLj128EEEEELb1ELb0ELb1EEEvNS_9FwdParamsE,"",@"SHT_CUDA_INFO"
	.sectionflags	@""
	.align	4


	//----- nvinfo : EIATTR_CUDA_API_VERSION
	.align		4
        /*0000*/ 	.byte	0x04, 0x37
        /*0002*/ 	.short	(.L_1708 - .L_1707)
.L_1707:
        /*0004*/ 	.word	0x00000082


	//----- nvinfo : EIATTR_KPARAM_INFO
	.align		4
.L_1708:
        /*0008*/ 	.byte	0x04, 0x17
        /*000a*/ 	.short	(.L_1710 - .L_1709)
.L_1709:
        /*000c*/ 	.word	0x00000000
        /*0010*/ 	.short	0x0000
        /*0012*/ 	.short	0x0000
        /*0014*/ 	.byte	0x00, 0xf0, 0xa1, 0x03


	//----- nvinfo : EIATTR_SPARSE_MMA_MASK
	.align		4
.L_1710:
        /*0018*/ 	.byte	0x03, 0x50
        /*001a*/ 	.short	0x0000


	//----- nvinfo : EIATTR_MAXREG_COUNT
	.align		4
        /*001c*/ 	.byte	0x03, 0x1b
        /*001e*/ 	.short	0x00ff


	//----- nvinfo : EIATTR_NUM_BARRIERS
	.align		4
        /*0020*/ 	.byte	0x02, 0x4c
        /*0022*/ 	.byte	0x01
	.zero		1


	//----- nvinfo : EIATTR_MERCURY_ISA_VERSION
	.align		4
        /*0024*/ 	.byte	0x03, 0x5f
        /*0026*/ 	.short	0x0101


	//----- nvinfo : EIATTR_COOP_GROUP_MASK_REGIDS
	.align		4
        /*0028*/ 	.byte	0x04, 0x29
        /*002a*/ 	.short	(.L_1712 - .L_1711)


	//   ....[0]....
.L_1711:
        /*002c*/ 	.word	0xffffffff


	//   ....[1]....
        /*0030*/ 	.word	0xffffffff


	//   ....[2]....
        /*0034*/ 	.word	0xffffffff


	//   ....[3]....
        /*0038*/ 	.word	0xffffffff


	//   ....[4]....
        /*003c*/ 	.word	0xffffffff


	//   ....[5]....
        /*0040*/ 	.word	0xffffffff


	//   ....[6]....
        /*0044*/ 	.word	0xffffffff


	//   ....[7]....
        /*0048*/ 	.word	0xffffffff


	//   ....[8]....
        /*004c*/ 	.word	0xffffffff


	//   ....[9]....
        /*0050*/ 	.word	0xffffffff


	//   ....[10]....
        /*0054*/ 	.word	0xffffffff


	//   ....[11]....
        /*0058*/ 	.word	0xffffffff


	//   ....[12]....
        /*005c*/ 	.word	0xffffffff


	//   ....[13]....
        /*0060*/ 	.word	0xffffffff


	//   ....[14]....
        /*0064*/ 	.word	0xffffffff


	//   ....[15]....
        /*0068*/ 	.word	0xffffffff


	//   ....[16]....
        /*006c*/ 	.word	0xffffffff


	//   ....[17]....
        /*0070*/ 	.word	0xffffffff


	//----- nvinfo : EIATTR_COOP_GROUP_INSTR_OFFSETS
	.align		4
.L_1712:
        /*0074*/ 	.byte	0x04, 0x28
        /*0076*/ 	.short	(.L_1714 - .L_1713)


	//   ....[0]....
.L_1713:
        /*0078*/ 	.word	0x0001e720


	//   ....[1]....
        /*007c*/ 	.word	0x0001e740


	//   ....[2]....
        /*0080*/ 	.word	0x0001e760


	//   ....[3]....
        /*0084*/ 	.word	0x0001e780


	//   ....[4]....
        /*0088*/ 	.word	0x0001e7a0


	//   ....[5]....
        /*008c*/ 	.word	0x0001ebd0


	//   ....[6]....
        /*0090*/ 	.word	0x0001ebf0


	//   ....[7]....
        /*0094*/ 	.word	0x0001ec20


	//   ....[8]....
        /*0098*/ 	.word	0x0001ec40


	//   ....[9]....
        /*009c*/ 	.word	0x0001ec80


	//   ....[10]....
        /*00a0*/ 	.word	0x0001ed00


	//   ....[11]....
        /*00a4*/ 	.word	0x0001ed60


	//   ....[12]....
        /*00a8*/ 	.word	0x0001eda0


	//   ....[13]....
        /*00ac*/ 	.word	0x0001ee20


	//   ....[14]....
        /*00b0*/ 	.word	0x0001ee40


	//   ....[15]....
        /*00b4*/ 	.word	0x0001eea0


	//   ....[16]....
        /*00b8*/ 	.word	0x0001ef00


	//   ....[17]....
        /*00bc*/ 	.word	0x0001ef40


	//----- nvinfo : EIATTR_VRC_CTA_INIT_COUNT
	.align		4
.L_1714:
        /*00c0*/ 	.byte	0x02, 0x4a
	.zero		1
	.zero		1


	//----- nvinfo : EIATTR_EXIT_INSTR_OFFSETS
	.align		4
        /*00c4*/ 	.byte	0x04, 0x1c
        /*00c6*/ 	.short	(.L_1716 - .L_1715)


	//   ....[0]....
.L_1715:
        /*00c8*/ 	.word	0x00000d30


	//   ....[1]....
        /*00cc*/ 	.word	0x00020270


	//----- nvinfo : EIATTR_MAX_THREADS
	.align		4
.L_1716:
        /*00d0*/ 	.byte	0x04, 0x05
        /*00d2*/ 	.short	(.L_1718 - .L_1717)
.L_1717:
        /*00d4*/ 	.word	0x00000080
        /*00d8*/ 	.word	0x00000001
        /*00dc*/ 	.word	0x00000001


	//----- nvinfo : EIATTR_CBANK_PARAM_SIZE
	.align		4
.L_1718:
        /*00e0*/ 	.byte	0x03, 0x19
        /*00e2*/ 	.short	0x00e8


	//----- nvinfo : EIATTR_PARAM_CBANK
	.align		4
        /*00e4*/ 	.byte	0x04, 0x0a
        /*00e6*/ 	.short	(.L_1720 - .L_1719)
	.align		4
.L_1719:
        /*00e8*/ 	.word	index@(.nv.constant0._ZN10layer_norm31ln_parallel_residual_fwd_kernelINS_13Kernel_traitsI6__halfffffjLj4096ELj1ELj1ELj4ELj16ENS_18Kernel_traits_baseILj4096ES2_ffffjLj128EEEEELb1ELb0ELb1EEEvNS_9FwdParamsE)
        /*00ec*/ 	.short	0x0380
        /*00ee*/ 	.short	0x00e8


	//----- nvinfo : EIATTR_SW_WAR
	.align		4
.L_1720:
        /*00f0*/ 	.byte	0x04, 0x36
        /*00f2*/ 	.short	(.L_1722 - .L_1721)
.L_1721:
        /*00f4*/ 	.word	0x00000008
.L_1722:


//--------------------- .nv.info._ZN10layer_norm31ln_parallel_residual_fwd_kernelINS_13Kernel_traitsI6__halfffffjLj4096ELj1ELj1ELj4ELj16ENS_18Kernel_traits_baseILj4096ES2_ffffjLj128EEEEELb1ELb1ELb0EEEvNS_9FwdParamsE --------------------------
	.section	.nv.info._ZN10layer_norm31ln_parallel_residual_fwd_kernelINS_13Kernel_traitsI6__halfffffjLj4096ELj1ELj1ELj4ELj16ENS_18Kernel_traits_baseILj4096ES2_ffffjLj128EEEEELb1ELb1ELb0EEEvNS_9FwdParamsE,"",@"SHT_CUDA_INFO"
	.sectionflags	@""
	.align	4


	//----- nvinfo : EIATTR_CUDA_API_VERSION
	.align		4
        /*0000*/ 	.byte	0x04, 0x37
        /*0002*/ 	.short	(.L_1724 - .L_1723)
.L_1723:
        /*0004*/ 	.word	0x00000082


	//----- nvinfo : EIATTR_KPARAM_INFO
	.align		4
.L_1724:
        /*0008*/ 	.byte	0x04, 0x17
        /*000a*/ 	.short	(.L_1726 - .L_1725)
.L_1725:
        /*000c*/ 	.word	0x00000000
        /*0010*/ 	.short	0x0000
        /*0012*/ 	.short	0x0000
        /*0014*/ 	.byte	0x00, 0xf0, 0xa1, 0x03


	//----- nvinfo : EIATTR_SPARSE_MMA_MASK
	.align		4
.L_1726:
        /*0018*/ 	.byte	0x03, 0x50
        /*001a*/ 	.short	0x0000


	//----- nvinfo : EIATTR_MAXREG_COUNT
	.align		4
        /*001c*/ 	.byte	0x03, 0x1b
        /*001e*/ 	.short	0x00ff


	//----- nvinfo : EIATTR_NUM_BARRIERS
	.align		4
        /*0020*/ 	.byte	0x02, 0x4c
        /*0022*/ 	.byte	0x01
	.zero		1


	//----- nvinfo : EIATTR_MERCURY_ISA_VERSION
	.align		4
        /*0024*/ 	.byte	0x03, 0x5f
        /*0026*/ 	.short	0x0101


	//----- nvinfo : EIATTR_COOP_GROUP_MASK_REGIDS
	.align		4
        /*0028*/ 	.byte	0x04, 0x29
        /*002a*/ 	.short	(.L_1728 - .L_1727)


	//   ....[0]....
.L_1727:
        /*002c*/ 	.word	0xffffffff


	//   ....[1]....
        /*0030*/ 	.word	0xffffffff


	//   ....[2]....
        /*0034*/ 	.word	0xffffffff


	//   ....[3]....
        /*0038*/ 	.word	0xffffffff


	//   ....[4]....
        /*003c*/ 	.word	0xffffffff


	//   ....[5]....
        /*0040*/ 	.word	0xffffffff


	//   ....[6]....
        /*0044*/ 	.word	0xffffffff


	//   ....[7]....
        /*0048*/ 	.word	0xffffffff


	//   ....[8]....
        /*004c*/ 	.word	0xffffffff


	//   ....[9]....
        /*0050*/ 	.word	0xffffffff


	//   ....[10]....
        /*0054*/ 	.word	0xffffffff


	//   ....[11]....
        /*0058*/ 	.word	0xffffffff


	//   ....[12]....
        /*005c*/ 	.word	0xffffffff


	//   ....[13]....
        /*0060*/ 	.word	0xffffffff


	//   ....[14]....
        /*0064*/ 	.word	0xffffffff


	//   ....[15]....
        /*0068*/ 	.word	0xffffffff


	//   ....[16]....
        /*006c*/ 	.word	0xffffffff


	//   ....[17]....
        /*0070*/ 	.word	0xffffffff


	//----- nvinfo : EIATTR_COOP_GROUP_INSTR_OFFSETS
	.align		4
.L_1728:
        /*0074*/ 	.byte	0x04, 0x28
        /*0076*/ 	.short	(.L_1730 - .L_1729)


	//   ....[0]....
.L_1729:
        /*0078*/ 	.word	0x00020150


	//   ....[1]....
        /*007c*/ 	.word	0x00020170


	//   ....[2]....
        /*0080*/ 	.word	0x00020190


	//   ....[3]....
        /*0084*/ 	.word	0x000201b0


	//   ....[4]....
        /*0088*/ 	.word	0x000201d0


	//   ....[5]....
        /*008c*/ 	.word	0x00020660


	//   ....[6]....
        /*0090*/ 	.word	0x00020680


	//   ....[7]....
        /*0094*/ 	.word	0x000206a0


	//   ....[8]....
        /*0098*/ 	.word	0x000206c0


	//   ....[9]....
        /*009c*/ 	.word	0x000206e0


	//   ....[10]....
        /*00a0*/ 	.word	0x00020870


	//   ....[11]....
        /*00a4*/ 	.word	0x000208a0


	//   ....[12]....
        /*00a8*/ 	.word	0x000208b0


	//   ....[13]....
        /*00ac*/ 	.word	0x000208f0


	//   ....[14]....
        /*00b0*/ 	.word	0x000209d0


	//   ....[15]....
        /*00b4*/ 	.word	0x00020a00


	//   ....[16]....
        /*00b8*/ 	.word	0x00020a90


	//   ....[17]....
        /*00bc*/ 	.word	0x00020ac0


	//----- nvinfo : EIATTR_VRC_CTA_INIT_COUNT
	.align		4
.L_1730:
        /*00c0*/ 	.byte	0x02, 0x4a
	.zero		1
	.zero		1


	//----- nvinfo : EIATTR_EXIT_INSTR_OFFSETS
	.align		4
        /*00c4*/ 	.byte	0x04, 0x1c
        /*00c6*/ 	.short	(.L_1732 - .L_1731)


	//   ....[0]....
.L_1731:
        /*00c8*/ 	.word	0x00000ad0


	//   ....[1]....
        /*00cc*/ 	.word	0x00021950


	//----- nvinfo : EIATTR_MAX_THREADS
	.align		4
.L_1732:
        /*00d0*/ 	.byte	0x04, 0x05
        /*00d2*/ 	.short	(.L_1734 - .L_1733)
.L_1733:
        /*00d4*/ 	.word	0x00000080
        /*00d8*/ 	.word	0x00000001
        /*00dc*/ 	.word	0x00000001


	//----- nvinfo : EIATTR_CRS_STACK_SIZE
	.align		4
.L_1734:
        /*00e0*/ 	.byte	0x04, 0x1e
        /*00e2*/ 	.short	(.L_1736 - .L_1735)
.L_1735:
        /*00e4*/ 	.word	0x00000000


	//----- nvinfo : EIATTR_CBANK_PARAM_SIZE
	.align		4
.L_1736:
        /*00e8*/ 	.byte	0x03, 0x19
        /*00ea*/ 	.short	0x00e8


	//----- nvinfo : EIATTR_PARAM_CBANK
	.align		4
        /*00ec*/ 	.byte	0x04, 0x0a
        /*00ee*/ 	.short	(.L_1738 - .L_1737)
	.align		4
.L_1737:
        /*00f0*/ 	.word	index@(.nv.constant0._ZN10layer_norm31ln_parallel_residual_fwd_kernelINS_13Kernel_traitsI6__halfffffjLj4096ELj1ELj1ELj4ELj16ENS_18Kernel_traits_baseILj4096ES2_ffffjLj128EEEEELb1ELb1ELb0EEEvNS_9FwdParamsE)
        /*00f4*/ 	.short	0x0380
        /*00f6*/ 	.short	0x00e8


	//----- nvinfo : EIATTR_SW_WAR
	.align		4
.L_1738:
        /*00f8*/ 	.byte	0x04, 0x36
        /*00fa*/ 	.short	(.L_1740 - .L_1739)
.L_1739:
        /*00fc*/ 	.word	0x00000008
.L_1740:


//--------------------- .nv.info._ZN10layer_norm31ln_parallel_residual_fwd_kernelINS_13Kernel_traitsI6__halfffffjLj4096ELj1ELj1ELj4ELj16ENS_18Kernel_traits_baseILj4096ES2_ffffjLj128EEEEELb1ELb1ELb1EEEvNS_9FwdParamsE --------------------------
	.section	.nv.info._ZN10layer_norm31ln_parallel_residual_fwd_kernelINS_13Kernel_traitsI6__halfffffjLj4096ELj1ELj1ELj4ELj16ENS_18Kernel_traits_baseILj4096ES2_ffffjLj128EEEEELb1ELb1ELb1EEEvNS_9FwdParamsE,"",@"SHT_CUDA_INFO"
	.sectionflags	@""
	.align	4


	//----- nvinfo : EIATTR_CUDA_API_VERSION
	.align		4
        /*0000*/ 	.byte	0x04, 0x37
        /*0002*/ 	.short	(.L_1742 - .L_1741)
.L_1741:
        /*0004*/ 	.word	0x00000082


	//----- nvinfo : EIATTR_KPARAM_INFO
	.align		4
.L_1742:
        /*0008*/ 	.byte	0x04, 0x17
        /*000a*/ 	.short	(.L_1744 - .L_1743)
.L_1743:
        /*000c*/ 	.word	0x00000000
        /*0010*/ 	.short	0x0000
        /*0012*/ 	.short	0x0000
        /*0014*/ 	.byte	0x00, 0xf0, 0xa1, 0x03


	//----- nvinfo : EIATTR_SPARSE_MMA_MASK
	.align		4
.L_1744:
        /*0018*/ 	.byte	0x03, 0x50
        /*001a*/ 	.short	0x0000


	//----- nvinfo : EIATTR_MAXREG_COUNT
	.align		4
        /*001c*/ 	.byte	0x03, 0x1b
        /*001e*/ 	.short	0x00ff


	//----- nvinfo : EIATTR_NUM_BARRIERS
	.align		4
        /*0020*/ 	.byte	0x02, 0x4c
        /*0022*/ 	.byte	0x01
	.zero		1


	//----- nvinfo : EIATTR_MERCURY_ISA_VERSION
	.align		4
        /*0024*/ 	.byte	0x03, 0x5f
        /*0026*/ 	.short	0x0101


	//----- nvinfo : EIATTR_COOP_GROUP_MASK_REGIDS
	.align		4
        /*0028*/ 	.byte	0x04, 0x29
        /*002a*/ 	.short	(.L_1746 - .L_1745)


	//   ....[0]....
.L_1745:
        /*002c*/ 	.word	0xffffffff


	//   ....[1]....
        /*0030*/ 	.word	0xffffffff


	//   ....[2]....
        /*0034*/ 	.word	0xffffffff


	//   ....[3]....
        /*0038*/ 	.word	0xffffffff


	//   ....[4]....
        /*003c*/ 	.word	0xffffffff


	//   ....[5]....
        /*0040*/ 	.word	0xffffffff


	//   ....[6]....
        /*0044*/ 	.word	0xffffffff


	//   ....[7]....
        /*0048*/ 	.word	0xffffffff


	//   ....[8]....
        /*004c*/ 	.word	0xffffffff


	//   ....[9]....
        /*0050*/ 	.word	0xffffffff


	//   ....[10]....
        /*0054*/ 	.word	0xffffffff


	//   ....[11]....
        /*0058*/ 	.word	0xffffffff


	//   ....[12]....
        /*005c*/ 	.word	0xffffffff


	//   ....[13]....
        /*0060*/ 	.word	0xffffffff


	//   ....[14]....
        /*0064*/ 	.word	0xffffffff


	//   ....[15]....
        /*0068*/ 	.word	0xffffffff


	//   ....[16]....
        /*006c*/ 	.word	0xffffffff


	//   ....[17]....
        /*0070*/ 	.word	0xffffffff


	//----- nvinfo : EIATTR_COOP_GROUP_INSTR_OFFSETS
	.align		4
.L_1746:
        /*0074*/ 	.byte	0x04, 0x28
        /*0076*/ 	.short	(.L_1748 - .L_1747)


	//   ....[0]....
.L_1747:
        /*0078*/ 	.word	0x0001db80


	//   ....[1]....
        /*007c*/ 	.word	0x0001dbb0


	//   ....[2]....
        /*0080*/ 	.word	0x0001dbd0


	//   ....[3]....
        /*0084*/ 	.word	0x0001dbf0


	//   ....[4]....
        /*0088*/ 	.word	0x0001dc10


	//   ....[5]....
        /*008c*/ 	.word	0x0001e040


	//   ....[6]....
        /*0090*/ 	.word	0x0001e060


	//   ....[7]....
        /*0094*/ 	.word	0x0001e080


	//   ....[8]....
        /*0098*/ 	.word	0x0001e0b0


	//   ....[9]....
        /*009c*/ 	.word	0x0001e0e0


	//   ....[10]....
        /*00a0*/ 	.word	0x0001e290


	//   ....[11]....
        /*00a4*/ 	.word	0x0001e2d0


	//   ....[12]....
        /*00a8*/ 	.word	0x0001e2e0


	//   ....[13]....
        /*00ac*/ 	.word	0x0001e330


	//   ....[14]....
        /*00b0*/ 	.word	0x0001e3f0


	//   ....[15]....
        /*00b4*/ 	.word	0x0001e420


	//   ....[16]....
        /*00b8*/ 	.word	0x0001e4d0


	//   ....[17]....
        /*00bc*/ 	.word	0x0001e4f0


	//----- nvinfo : EIATTR_VRC_CTA_INIT_COUNT
	.align		4
.L_1748:
        /*00c0*/ 	.byte	0x02, 0x4a
	.zero		1
	.zero		1


	//----- nvinfo : EIATTR_EXIT_INSTR_OFFSETS
	.align		4
        /*00c4*/ 	.byte	0x04, 0x1c
        /*00c6*/ 	.short	(.L_1750 - .L_1749)


	//   ....[0]....
.L_1749:
        /*00c8*/ 	.word	0x00000580


	//   ....[1]....
        /*00cc*/ 	.word	0x0001ed20


	//----- nvinfo : EIATTR_MAX_THREADS
	.align		4
.L_1750:
        /*00d0*/ 	.byte	0x04, 0x05
        /*00d2*/ 	.short	(.L_1752 - .L_1751)
.L_1751:
        /*00d4*/ 	.word	0x00000080
        /*00d8*/ 	.word	0x00000001
        /*00dc*/ 	.word	0x00000001


	//----- nvinfo : EIATTR_CRS_STACK_SIZE
	.align		4
.L_1752:
        /*00e0*/ 	.byte	0x04, 0x1e
        /*00e2*/ 	.short	(.L_1754 - .L_1753)
.L_1753:
        /*00e4*/ 	.word	0x00000000


	//----- nvinfo : EIATTR_CBANK_PARAM_SIZE
	.align		4
.L_1754:
        /*00e8*/ 	.byte	0x03, 0x19
        /*00ea*/ 	.short	0x00e8


	//----- nvinfo : EIATTR_PARAM_CBANK
	.align		4
        /*00ec*/ 	.byte	0x04, 0x0a
        /*00ee*/ 	.short	(.L_1756 - .L_1755)
	.align		4
.L_1755:
        /*00f0*/ 	.word	index@(.nv.constant0._ZN10layer_norm31ln_parallel_residual_fwd_kernelINS_13Kernel_traitsI6__halfffffjLj4096ELj1ELj1ELj4ELj16ENS_18Kernel_traits_baseILj4096ES2_ffffjLj128EEEEELb1ELb1ELb1EEEvNS_9FwdParamsE)
        /*00f4*/ 	.short	0x0380
        /*00f6*/ 	.short	0x00e8


	//----- nvinfo : EIATTR_SW_WAR
	.align		4
.L_1756:
        /*00f8*/ 	.byte	0x04, 0x36
        /*00fa*/ 	.short	(.L_1758 - .L_1757)
.L_1757:
        /*00fc*/ 	.word	0x00000008
.L_1758:


//--------------------- .nv.info._ZN10layer_norm31ln_parallel_residual_fwd_kernelINS_13Kernel_traitsIfffffjLj4096ELj1ELj1ELj4ELj16ENS_18Kernel_traits_baseILj4096EfffffjLj128EEEEELb0ELb0ELb0EEEvNS_9FwdParamsE --------------------------
	.section	.nv.info._ZN10layer_norm31ln_parallel_residual_fwd_kernelINS_13Kernel_traitsIfffffjLj4096ELj1ELj1ELj4ELj16ENS_18Kernel_traits_baseILj4096EfffffjLj128EEEEELb0ELb0ELb0EEEvNS_9FwdParamsE,"",@"SHT_CUDA_INFO"
	.sectionflags	@""
	.align	4


	//----- nvinfo : EIATTR_CUDA_API_VERSION
	.align		4
        /*0000*/ 	.byte	0x04, 0x37
        /*0002*/ 	.short	(.L_1760 - .L_1759)
.L_1759:
        /*0004*/ 	.word	0x00000082


	//----- nvinfo : EIATTR_KPARAM_INFO
	.align		4
.L_1760:
        /*0008*/ 	.byte	0x04, 0x17
        /*000a*/ 	.short	(.L_1762 - .L_1761)
.L_1761:
        /*000c*/ 	.word	0x00000000
        /*0010*/ 	.short	0x0000
        /*0012*/ 	.short	0x0000
        /*0014*/ 	.byte	0x00, 0xf0, 0xa1, 0x03


	//----- nvinfo : EIATTR_SPARSE_MMA_MASK
	.align		4
.L_1762:
        /*0018*/ 	.byte	0x03, 0x50
        /*001a*/ 	.short	0x0000


	//----- nvinfo : EIATTR_MAXREG_COUNT
	.align		4
        /*001c*/ 	.byte	0x03, 0x1b
        /*001e*/ 	.short	0x00ff


	//----- nvinfo : EIATTR_NUM_BARRIERS
	.align		4
        /*0020*/ 	.byte	0x02, 0x4c
        /*0022*/ 	.byte	0x01
	.zero		1


	//----- nvinfo : EIATTR_MERCURY_ISA_VERSION
	.align		4
        /*0024*/ 	.byte	0x03, 0x5f
        /*0026*/ 	.short	0x0101


	//----- nvinfo : EIATTR_COOP_GROUP_MASK_REGIDS
	.align		4
        /*0028*/ 	.byte	0x04, 0x29
        /*002a*/ 	.short	(.L_1764 - .L_1763)


	//   ....[0]....
.L_1763:
        /*002c*/ 	.word	0xffffffff


	//   ....[1]....
        /*0030*/ 	.word	0xffffffff


	//   ....[2]....
        /*0034*/ 	.word	0xffffffff


	//   ....[3]....
        /*0038*/ 	.word	0xffffffff


	//   ....[4]....
        /*003c*/ 	.word	0xffffffff


	//   ....[5]....
        /*0040*/ 	.word	0xffffffff


	//   ....[6]....
        /*0044*/ 	.word	0xffffffff


	//   ....[7]....
        /*0048*/ 	.word	0xffffffff


	//   ....[8]....
        /*004c*/ 	.word	0xffffffff


	//   ....[9]....
        /*0050*/ 	.word	0xffffffff


	//   ....[10]....
        /*0054*/ 	.word	0xffffffff


	//   ....[11]....
        /*0058*/ 	.word	0xffffffff


	//   ....[12]....
        /*005c*/ 	.word	0xffffffff


	//   ....[13]....
        /*0060*/ 	.word	0xffffffff


	//   ....[14]....
        /*0064*/ 	.word	0xffffffff


	//   ....[15]....
        /*0068*/ 	.word	0xffffffff


	//   ....[16]....
        /*006c*/ 	.word	0xffffffff


	//   ....[17]....
        /*0070*/ 	.word	0xffffffff


	//----- nvinfo : EIATTR_COOP_GROUP_INSTR_OFFSETS
	.align		4
.L_1764:
        /*0074*/ 	.byte	0x04, 0x28
        /*0076*/ 	.short	(.L_1766 - .L_1765)


	//   ....[0]....
.L_1765:
        /*0078*/ 	.word	0x000042d0


	//   ....[1]....
        /*007c*/ 	.word	0x000042f0


	//   ....[2]....
        /*0080*/ 	.word	0x00004310


	//   ....[3]....
        /*0084*/ 	.word	0x00004330


	//   ....[4]....
        /*0088*/ 	.word	0x00004350


	//   ....[5]....
        /*008c*/ 	.word	0x00004800


	//   ....[6]....
        /*0090*/ 	.word	0x00004830


	//   ....[7]....
        /*0094*/ 	.word	0x00004860


	//   ....[8]....
        /*0098*/ 	.word	0x00004880


	//   ....[9]....
        /*009c*/ 	.word	0x000048a0


	//   ....[10]....
        /*00a0*/ 	.word	0x00004a30


	//   ....[11]....
        /*00a4*/ 	.word	0x00004a60


	//   ....[12]....
        /*00a8*/ 	.word	0x00004aa0


	//   ....[13]....
        /*00ac*/ 	.word	0x00004b50


	//   ....[14]....
        /*00b0*/ 	.word	0x00004c00


	//   ....[15]....
        /*00b4*/ 	.word	0x00004c40


	//   ....[16]....
        /*00b8*/ 	.word	0x00004c80


	//   ....[17]....
        /*00bc*/ 	.word	0x00004cc0


	//----- nvinfo : EIATTR_VRC_CTA_INIT_COUNT
	.align		4
.L_1766:
        /*00c0*/ 	.byte	0x02, 0x4a
	.zero		1
	.zero		1


	//----- nvinfo : EIATTR_EXIT_INSTR_OFFSETS
	.align		4
        /*00c4*/ 	.byte	0x04, 0x1c
        /*00c6*/ 	.short	(.L_1768 - .L_1767)


	//   ....[0]....
.L_1767:
        /*00c8*/ 	.word	0x00001f70


	//   ....[1]....
        /*00cc*/ 	.word	0x00005ac0


	//----- nvinfo : EIATTR_MAX_THREADS
	.align		4
.L_1768:
        /*00d0*/ 	.byte	0x04, 0x05
        /*00d2*/ 	.short	(.L_1770 - .L_1769)
.L_1769:
        /*00d4*/ 	.word	0x00000080
        /*00d8*/ 	.word	0x00000001
        /*00dc*/ 	.word	0x00000001


	//----- nvinfo : EIATTR_CRS_STACK_SIZE
	.align		4
.L_1770:
        /*00e0*/ 	.byte	0x04, 0x1e
        /*00e2*/ 	.short	(.L_1772 - .L_1771)
.L_1771:
        /*00e4*/ 	.word	0x00000000


	//----- nvinfo : EIATTR_CBANK_PARAM_SIZE
	.align		4
.L_1772:
        /*00e8*/ 	.byte	0x03, 0x19
        /*00ea*/ 	.short	0x00e8


	//----- nvinfo : EIATTR_PARAM_CBANK
	.align		4
        /*00ec*/ 	.byte	0x04, 0x0a
        /*00ee*/ 	.short	(.L_1774 - .L_1773)
	.align		4
.L_1773:
        /*00f0*/ 	.word	index@(.nv.constant0._ZN10layer_norm31ln_parallel_residual_fwd_kernelINS_13Kernel_traitsIfffffjLj4096ELj1ELj1ELj4ELj16ENS_18Kernel_traits_baseILj4096EfffffjLj128EEEEELb0ELb0ELb0EEEvNS_9FwdParamsE)
        /*00f4*/ 	.short	0x0380
        /*00f6*/ 	.short	0x00e8


	//----- nvinfo : EIATTR_SW_WAR
	.align		4
.L_1774:
        /*00f8*/ 	.byte	0x04, 0x36
        /*00fa*/ 	.short	(.L_1776 - .L_1775)
.L_1775:
        /*00fc*/ 	.word	0x00000008
.L_1776:


//--------------------- .nv.info._ZN10layer_norm31ln_parallel_residual_fwd_kernelINS_13Kernel_traitsIfffffjLj4096ELj1ELj1ELj4ELj16ENS_18Kernel_traits_baseILj4096EfffffjLj128EEEEELb0ELb0ELb1EEEvNS_9FwdParamsE --------------------------
	.section	.nv.info._ZN10layer_norm31ln_parallel_residual_fwd_kernelINS_13Kernel_traitsIfffffjLj4096ELj1ELj1ELj4ELj16ENS_18Kernel_traits_baseILj4096EfffffjLj128EEEEELb0ELb0ELb1EEEvNS_9FwdParamsE,"",@"SHT_CUDA_INFO"
	.sectionflags	@""
	.align	4


	//----- nvinfo : EIATTR_CUDA_API_VERSION
	.align		4
        /*0000*/ 	.byte	0x04, 0x37
        /*0002*/ 	.short	(.L_1778 - .L_1777)
.L_1777:
        /*0004*/ 	.word	0x00000082


	//----- nvinfo : EIATTR_KPARAM_INFO
	.align		4
.L_1778:
        /*0008*/ 	.byte	0x04, 0x17
        /*000a*/ 	.short	(.L_1780 - .L_1779)
.L_1779:
        /*000c*/ 	.word	0x00000000
        /*0010*/ 	.short	0x0000
        /*0012*/ 	.short	0x0000
        /*0014*/ 	.byte	0x00, 0xf0, 0xa1, 0x03


	//----- nvinfo : EIATTR_SPARSE_MMA_MASK
	.align		4
.L_1780:
        /*0018*/ 	.byte	0x03, 0x50
        /*001a*/ 	.short	0x0000


	//----- nvinfo : EIATTR_MAXREG_COUNT
	.align		4
        /*001c*/ 	.byte	0x03, 0x1b
        /*001e*/ 	.short	0x00ff


	//----- nvinfo : EIATTR_NUM_BARRIERS
	.align		4
        /*0020*/ 	.byte	0x02, 0x4c
        /*0022*/ 	.byte	0x01
	.zero		1


	//----- nvinfo : EIATTR_MERCURY_ISA_VERSION
	.align		4
        /*0024*/ 	.byte	0x03, 0x5f
        /*0026*/ 	.short	0x0101


	//----- nvinfo : EIATTR_COOP_GROUP_MASK_REGIDS
	.align		4
        /*0028*/ 	.byte	0x04, 0x29
        /*002a*/ 	.short	(.L_1782 - .L_1781)


	//   ....[0]....
.L_1781:
        /*002c*/ 	.word	0xffffffff


	//   ....[1]....
        /*0030*/ 	.word	0xffffffff


	//   ....[2]....
        /*0034*/ 	.word	0xffffffff


	//   ....[3]....
        /*0038*/ 	.word	0xffffffff


	//   ....[4]....
        /*003c*/ 	.word	0xffffffff


	//   ....[5]....
        /*0040*/ 	.word	0xffffffff


	//   ....[6]....
        /*0044*/ 	.word	0xffffffff


	//   ....[7]....
        /*0048*/ 	.word	0xffffffff


	//   ....[8]....
        /*004c*/ 	.word	0xffffffff


	//   ....[9]....
        /*0050*/ 	.word	0xffffffff


	//   ....[10]....
        /*0054*/ 	.word	0xffffffff


	//   ....[11]....
        /*0058*/ 	.word	0xffffffff


	//   ....[12]....
        /*005c*/ 	.word	0xffffffff


	//   ....[13]....
        /*0060*/ 	.word	0xffffffff


	//   ....[14]....
        /*0064*/ 	.word	0xffffffff


	//   ....[15]....
        /*0068*/ 	.word	0xffffffff


	//   ....[16]....
        /*006c*/ 	.word	0xffffffff


	//   ....[17]....
        /*0070*/ 	.word	0xffffffff


	//----- nvinfo : EIATTR_COOP_GROUP_INSTR_OFFSETS
	.align		4
.L_1782:
        /*0074*/ 	.byte	0x04, 0x28
        /*0076*/ 	.short	(.L_1784 - .L_1783)


	//   ....[0]....
.L_1783:
        /*0078*/ 	.word	0x00002710


	//   ....[1]....
        /*007c*/ 	.word	0x00002730


	//   ....[2]....
        /*0080*/ 	.word	0x00002750


	//   ....[3]....
        /*0084*/ 	.word	0x00002770


	//   ....[4]....
        /*0088*/ 	.word	0x00002790


	//   ....[5]....
        /*008c*/ 	.word	0x00002bc0


	//   ....[6]....
        /*0090*/ 	.word	0x00002be0


	//   ....[7]....
        /*0094*/ 	.word	0x00002c10


	//   ....[8]....
        /*0098*/ 	.word	0x00002c50


	//   ....[9]....
        /*009c*/ 	.word	0x00002c90


	//   ....[10]....
        /*00a0*/ 	.word	0x00002e40


	//   ....[11]....
        /*00a4*/ 	.word	0x00002e80


	//   ....[12]....
        /*00a8*/ 	.word	0x00002e90


	//   ....[13]....
        /*00ac*/ 	.word	0x00002ed0


	//   ....[14]....
        /*00b0*/ 	.word	0x00002fa0


	//   ....[15]....
        /*00b4*/ 	.word	0x00002fd0


	//   ....[16]....
        /*00b8*/ 	.word	0x00003080


	//   ....[17]....
        /*00bc*/ 	.word	0x000030a0


	//----- nvinfo : EIATTR_VRC_CTA_INIT_COUNT
	.align		4
.L_1784:
        /*00c0*/ 	.byte	0x02, 0x4a
	.zero		1
	.zero		1


	//----- nvinfo : EIATTR_EXIT_INSTR_OFFSETS
	.align		4
        /*00c4*/ 	.byte	0x04, 0x1c
        /*00c6*/ 	.short	(.L_1786 - .L_1785)


	//   ....[0]....
.L_1785:
        /*00c8*/ 	.word	0x00000c20


	//   ....[1]....
        /*00cc*/ 	.word	0x00003bd0


	//----- nvinfo : EIATTR_MAX_THREADS
	.align		4
.L_1786:
        /*00d0*/ 	.byte	0x04, 0x05
        /*00d2*/ 	.short	(.L_1788 - .L_1787)
.L_1787:
        /*00d4*/ 	.word	0x00000080
        /*00d8*/ 	.word	0x00000001
        /*00dc*/ 	.word	0x00000001


	//----- nvinfo : EIATTR_CRS_STACK_SIZE
	.align		4
.L_1788:
        /*00e0*/ 	.byte	0x04, 0x1e
        /*00e2*/ 	.short	(.L_1790 - .L_1789)
.L_1789:
        /*00e4*/ 	.word	0x00000000


	//----- nvinfo : EIATTR_CBANK_PARAM_SIZE
	.align		4
.L_1790:
        /*00e8*/ 	.byte	0x03, 0x19
        /*00ea*/ 	.short	0x00e8


	//----- nvinfo : EIATTR_PARAM_CBANK
	.align		4
        /*00ec*/ 	.byte	0x04, 0x0a
        /*00ee*/ 	.short	(.L_1792 - .L_1791)
	.align		4
.L_1791:
        /*00f0*/ 	.word	index@(.nv.constant0._ZN10layer_norm31ln_parallel_residual_fwd_kernelINS_13Kernel_traitsIfffffjLj4096ELj1ELj1ELj4ELj16ENS_18Kernel_traits_baseILj4096EfffffjLj128EEEEELb0ELb0ELb1EEEvNS_9FwdParamsE)
        /*00f4*/ 	.short	0x0380
        /*00f6*/ 	.short	0x00e8


	//----- nvinfo : EIATTR_SW_WAR
	.align		4
.L_1792:
        /*00f8*/ 	.byte	0x04, 0x36
        /*00fa*/ 	.short	(.L_1794 - .L_1793)
.L_1793:
        /*00fc*/ 	.word	0x00000008
.L_1794:


//--------------------- .nv.info._ZN10layer_norm31ln_parallel_residual_fwd_kernelINS_13Kernel_traitsIfffffjLj4096ELj1ELj1ELj4ELj16ENS_18Kernel_traits_baseILj4096EfffffjLj128EEEEELb0ELb1ELb0EEEvNS_9FwdParamsE --------------------------
	.section	.nv.info._ZN10layer_norm31ln_parallel_residual_fwd_kernelINS_13Kernel_traitsIfffffjLj4096ELj1ELj1ELj4ELj16ENS_18Kernel_traits_baseILj4096EfffffjLj128EEEEELb0ELb1ELb0EEEvNS_9FwdParamsE,"",@"SHT_CUDA_INFO"
	.sectionflags	@""
	.align	4


	//----- nvinfo : EIATTR_CUDA_API_VERSION
	.align		4
        /*0000*/ 	.byte	0x04, 0x37
        /*0002*/ 	.short	(.L_1796 - .L_1795)
.L_1795:
        /*0004*/ 	.word	0x00000082


	//----- nvinfo : EIATTR_KPARAM_INFO
	.align		4
.L_1796:
        /*0008*/ 	.byte	0x04, 0x17
        /*000a*/ 	.short	(.L_1798 - .L_1797)
.L_1797:
        /*000c*/ 	.word	0x00000000
        /*0010*/ 	.short	0x0000
        /*0012*/ 	.short	0x0000
        /*0014*/ 	.byte	0x00, 0xf0, 0xa1, 0x03


	//----- nvinfo : EIATTR_SPARSE_MMA_MASK
	.align		4
.L_1798:
        /*0018*/ 	.byte	0x03, 0x50
        /*001a*/ 	.short	0x0000


	//----- nvinfo : EIATTR_MAXREG_COUNT
	.align		4
        /*001c*/ 	.byte	0x03, 0x1b
        /*001e*/ 	.short	0x00ff


	//----- nvinfo : EIATTR_NUM_BARRIERS
	.align		4
        /*0020*/ 	.byte	0x02, 0x4c
        /*0022*/ 	.byte	0x01
	.zero		1


	//----- nvinfo : EIATTR_MERCURY_ISA_VERSION
	.align		4
        /*0024*/ 	.byte	0x03, 0x5f
        /*0026*/ 	.short	0x0101


	//----- nvinfo : EIATTR_COOP_GROUP_MASK_REGIDS
	.align		4
        /*0028*/ 	.byte	0x04, 0x29
        /*002a*/ 	.short	(.L_1800 - .L_1799)


	//   ....[0]....
.L_1799:
        /*002c*/ 	.word	0xffffffff


	//   ....[1]....
        /*0030*/ 	.word	0xffffffff


	//   ....[2]....
        /*0034*/ 	.word	0xffffffff


	//   ....[3]....
        /*0038*/ 	.word	0xffffffff


	//   ....[4]....
        /*003c*/ 	.word	0xffffffff


	//   ....[5]....
        /*0040*/ 	.word	0xffffffff


	//   ....[6]....
        /*0044*/ 	.word	0xffffffff


	//   ....[7]....
        /*0048*/ 	.word	0xffffffff


	//   ....[8]....
        /*004c*/ 	.word	0xffffffff


	//   ....[9]....
        /*0050*/ 	.word	0xffffffff


	//   ....[10]....
        /*0054*/ 	.word	0xffffffff


	//   ....[11]....
        /*0058*/ 	.word	0xffffffff


	//   ....[12]....
        /*005c*/ 	.word	0xffffffff


	//   ....[13]....
        /*0060*/ 	.word	0xffffffff


	//   ....[14]....
        /*0064*/ 	.word	0xffffffff


	//   ....[15]....
        /*0068*/ 	.word	0xffffffff


	//   ....[16]....
        /*006c*/ 	.word	0xffffffff


	//   ....[17]....
        /*0070*/ 	.word	0xffffffff


	//----- nvinfo : EIATTR_COOP_GROUP_INSTR_OFFSETS
	.align		4
.L_1800:
        /*0074*/ 	.byte	0x04, 0x28
        /*0076*/ 	.short	(.L_1802 - .L_1801)


	//   ....[0]....
.L_1801:
        /*0078*/ 	.word	0x00002da0


	//   ....[1]....
        /*007c*/ 	.word	0x00002dc0


	//   ....[2]....
        /*0080*/ 	.word	0x00002de0


	//   ....[3]....
        /*0084*/ 	.word	0x00002e10


	//   ....[4]....
        /*0088*/ 	.word	0x00002e30


	//   ....[5]....
        /*008c*/ 	.word	0x000032d0


	//   ....[6]....
        /*0090*/ 	.word	0x00003300


	//   ....[7]....
        /*0094*/ 	.word	0x00003320


	//   ....[8]....
        /*0098*/ 	.word	0x00003340


	//   ....[9]....
        /*009c*/ 	.word	0x00003360


	//   ....[10]....
        /*00a0*/ 	.word	0x00003500


	//   ....[11]....
        /*00a4*/ 	.word	0x00003540


	//   ....[12]....
        /*00a8*/ 	.word	0x000035b0


	//   ....[13]....
        /*00ac*/ 	.word	0x000035e0


	//   ....[14]....
        /*00b0*/ 	.word	0x00003640


	//   ....[15]....
        /*00b4*/ 	.word	0x00003690


	//   ....[16]....
        /*00b8*/ 	.word	0x00003740


	//   ....[17]....
        /*00bc*/ 	.word	0x00003770


	//----- nvinfo : EIATTR_VRC_CTA_INIT_COUNT
	.align		4
.L_1802:
        /*00c0*/ 	.byte	0x02, 0x4a
	.zero		1
	.zero		1


	//----- nvinfo : EIATTR_EXIT_INSTR_OFFSETS
	.align		4
        /*00c4*/ 	.byte	0x04, 0x1c
        /*00c6*/ 	.short	(.L_1804 - .L_1803)


	//   ....[0]....
.L_1803:
        /*00c8*/ 	.word	0x000008d0


	//   ....[1]....
        /*00cc*/ 	.word	0x00004220


	//----- nvinfo : EIATTR_MAX_THREADS
	.align		4
.L_1804:
        /*00d0*/ 	.byte	0x04, 0x05
        /*00d2*/ 	.short	(.L_1806 - .L_1805)
.L_1805:
        /*00d4*/ 	.word	0x00000080
        /*00d8*/ 	.word	0x00000001
        /*00dc*/ 	.word	0x00000001


	//----- nvinfo : EIATTR_CRS_STACK_SIZE
	.align		4
.L_1806:
        /*00e0*/ 	.byte	0x04, 0x1e
        /*00e2*/ 	.short	(.L_1808 - .L_1807)
.L_1807:
        /*00e4*/ 	.word	0x00000000


	//----- nvinfo : EIATTR_CBANK_PARAM_SIZE
	.align		4
.L_1808:
        /*00e8*/ 	.byte	0x03, 0x19
        /*00ea*/ 	.short	0x00e8


	//----- nvinfo : EIATTR_PARAM_CBANK
	.align		4
        /*00ec*/ 	.byte	0x04, 0x0a
        /*00ee*/ 	.short	(.L_1810 - .L_1809)
	.align		4
.L_1809:
        /*00f0*/ 	.word	index@(.nv.constant0._ZN10layer_norm31ln_parallel_residual_fwd_kernelINS_13Kernel_traitsIfffffjLj4096ELj1ELj1ELj4ELj16ENS_18Kernel_traits_baseILj4096EfffffjLj128EEEEELb0ELb1ELb0EEEvNS_9FwdParamsE)
        /*00f4*/ 	.short	0x0380
        /*00f6*/ 	.short	0x00e8


	//----- nvinfo : EIATTR_SW_WAR
	.align		4
.L_1810:
        /*00f8*/ 	.byte	0x04, 0x36
        /*00fa*/ 	.short	(.L_1812 - .L_1811)
.L_1811:
        /*00fc*/ 	.word	0x00000008
.L_1812:


//--------------------- .nv.info._ZN10layer_norm31ln_parallel_residual_fwd_kernelINS_13Kernel_traitsIfffffjLj4096ELj1ELj1ELj4ELj16ENS_18Kernel_traits_baseILj4096EfffffjLj128EEEEELb0ELb1ELb1EEEvNS_9FwdParamsE --------------------------
	.section	.nv.info._ZN10layer_norm31ln_parallel_residual_fwd_kernelINS_13Kernel_traitsIfffffjLj4096ELj1ELj1ELj4ELj16ENS_18Kernel_traits_baseILj4096EfffffjLj128EEEEELb0ELb1ELb1EEEvNS_9FwdParamsE,"",@"SHT_CUDA_INFO"
	.sectionflags	@""
	.align	4


	//----- nvinfo : EIATTR_CUDA_API_VERSION
	.align		4
        /*0000*/ 	.byte	0x04, 0x37
        /*0002*/ 	.short	(.L_1814 - .L_1813)
.L_1813:
        /*0004*/ 	.word	0x00000082


	//----- nvinfo : EIATTR_KPARAM_INFO
	.align		4
.L_1814:
        /*0008*/ 	.byte	0x04, 0x17
        /*000a*/ 	.short	(.L_1816 - .L_1815)
.L_1815:
        /*000c*/ 	.word	0x00000000
        /*0010*/ 	.short	0x0000
        /*0012*/ 	.short	0x0000
        /*0014*/ 	.byte	0x00, 0xf0, 0xa1, 0x03


	//----- nvinfo : EIATTR_SPARSE_MMA_MASK
	.align		4
.L_1816:
        /*0018*/ 	.byte	0x03, 0x50
        /*001a*/ 	.short	0x0000


	//----- nvinfo : EIATTR_MAXREG_COUNT
	.align		4
        /*001c*/ 	.byte	0x03, 0x1b
        /*001e*/ 	.short	0x00ff


	//----- nvinfo : EIATTR_NUM_BARRIERS
	.align		4
        /*0020*/ 	.byte	0x02, 0x4c
        /*0022*/ 	.byte	0x01
	.zero		1


	//----- nvinfo : EIATTR_MERCURY_ISA_VERSION
	.align		4
        /*0024*/ 	.byte	0x03, 0x5f
        /*0026*/ 	.short	0x0101


	//----- nvinfo : EIATTR_COOP_GROUP_MASK_REGIDS
	.align		4
        /*0028*/ 	.byte	0x04, 0x29
        /*002a*/ 	.short	(.L_1818 - .L_1817)


	//   ....[0]....
.L_1817:
        /*002c*/ 	.word	0xffffffff


	//   ....[1]....
        /*0030*/ 	.word	0xffffffff


	//   ....[2]....
        /*0034*/ 	.word	0xffffffff


	//   ....[3]....
        /*0038*/ 	.word	0xffffffff


	//   ....[4]....
        /*003c*/ 	.word	0xffffffff


	//   ....[5]....
        /*0040*/ 	.word	0xffffffff


	//   ....[6]....
        /*0044*/ 	.word	0xffffffff


	//   ....[7]....
        /*0048*/ 	.word	0xffffffff


	//   ....[8]....
        /*004c*/ 	.word	0xffffffff


	//   ....[9]....
        /*0050*/ 	.word	0xffffffff


	//   ....[10]....
        /*0054*/ 	.word	0xffffffff


	//   ....[11]....
        /*0058*/ 	.word	0xffffffff


	//   ....[12]....
        /*005c*/ 	.word	0xffffffff


	//   ....[13]....
        /*0060*/ 	.word	0xffffffff


	//   ....[14]....
        /*0064*/ 	.word	0xffffffff


	//   ....[15]....
        /*0068*/ 	.word	0xffffffff


	//   ....[16]....
        /*006c*/ 	.word	0xffffffff


	//   ....[17]....
        /*0070*/ 	.word	0xffffffff


	//----- nvinfo : EIATTR_COOP_GROUP_INSTR_OFFSETS
	.align		4
.L_1818:
        /*0074*/ 	.byte	0x04, 0x28
        /*0076*/ 	.short	(.L_1820 - .L_1819)


	//   ....[0]....
.L_1819:
        /*0078*/ 	.word	0x00001ee0


	//   ....[1]....
        /*007c*/ 	.word	0x00001f00


	//   ....[2]....
        /*0080*/ 	.word	0x00001f20


	//   ....[3]....
        /*0084*/ 	.word	0x00001f40


	//   ....[4]....
        /*0088*/ 	.word	0x00001f60


	//   ....[5]....
        /*008c*/ 	.word	0x00002390


	//   ....[6]....
        /*0090*/ 	.word	0x000023b0


	//   ....[7]....
        /*0094*/ 	.word	0x000023e0


	//   ....[8]....
        /*0098*/ 	.word	0x00002410


	//   ....[9]....
        /*009c*/ 	.word	0x00002450


	//   ....[10]....
        /*00a0*/ 	.word	0x000025f0


	//   ....[11]....
        /*00a4*/ 	.word	0x00002630


	//   ....[12]....
        /*00a8*/ 	.word	0x00002650


	//   ....[13]....
        /*00ac*/ 	.word	0x000026f0


	//   ....[14]....
        /*00b0*/ 	.word	0x00002740


	//   ....[15]....
        /*00b4*/ 	.word	0x00002750


	//   ....[16]....
        /*00b8*/ 	.word	0x00002830


	//   ....[17]....
        /*00bc*/ 	.word	0x00002850


	//----- nvinfo : EIATTR_VRC_CTA_INIT_COUNT
	.align		4
.L_1820:
        /*00c0*/ 	.byte	0x02, 0x4a
	.zero		1
	.zero		1


	//----- nvinfo : EIATTR_EXIT_INSTR_OFFSETS
	.align		4
        /*00c4*/ 	.byte	0x04, 0x1c
        /*00c6*/ 	.short	(.L_1822 - .L_1821)


	//   ....[0]....
.L_1821:
        /*00c8*/ 	.word	0x000003e0


	//   ....[1]....
        /*00cc*/ 	.word	0x000030e0


	//----- nvinfo : EIATTR_MAX_THREADS
	.align		4
.L_1822:
        /*00d0*/ 	.byte	0x04, 0x05
        /*00d2*/ 	.short	(.L_1824 - .L_1823)
.L_1823:
        /*00d4*/ 	.word	0x00000080
        /*00d8*/ 	.word	0x00000001
        /*00dc*/ 	.word	0x00000001


	//----- nvinfo : EIATTR_CRS_STACK_SIZE
	.align		4
.L_1824:
        /*00e0*/ 	.byte	0x04, 0x1e
        /*00e2*/ 	.short	(.L_1826 - .L_1825)
.L_1825:
        /*00e4*/ 	.word	0x00000000


	//----- nvinfo : EIATTR_CBANK_PARAM_SIZE
	.align		4
.L_1826:
        /*00e8*/ 	.byte	0x03, 0x19
        /*00ea*/ 	.short	0x00e8


	//----- nvinfo : EIATTR_PARAM_CBANK
	.align		4
        /*00ec*/ 	.byte	0x04, 0x0a
        /*00ee*/ 	.short	(.L_1828 - .L_1827)
	.align		4
.L_1827:
        /*00f0*/ 	.word	index@(.nv.constant0._ZN10layer_norm31ln_parallel_residual_fwd_kernelINS_13Kernel_traitsIfffffjLj4096ELj1ELj1ELj4ELj16ENS_18Kernel_traits_baseILj4096EfffffjLj128EEEEELb0ELb1ELb1EEEvNS_9FwdParamsE)
        /*00f4*/ 	.short	0x0380
        /*00f6*/ 	.short	0x00e8


	//----- nvinfo : EIATTR_SW_WAR
	.align		4
.L_1828:
        /*00f8*/ 	.byte	0x04, 0x36
        /*00fa*/ 	.short	(.L_1830 - .L_1829)
.L_1829:
        /*00fc*/ 	.word	0x00000008
.L_1830:


//--------------------- .nv.info._ZN10layer_norm31ln_parallel_residual_fwd_kernelINS_13Kernel_traitsIfffffjLj4096ELj1ELj1ELj4ELj16ENS_18Kernel_traits_baseILj4096EfffffjLj128EEEEELb1ELb0ELb0EEEvNS_9FwdParamsE --------------------------
	.section	.nv.info._ZN10layer_norm31ln_parallel_residual_fwd_kernelINS_13Kernel_traitsIfffffjLj4096ELj1ELj1ELj4ELj16ENS_18Kernel_traits_baseILj4096EfffffjLj128EEEEELb1ELb0ELb0EEEvNS_9FwdParamsE,"",@"SHT_CUDA_INFO"
	.sectionflags	@""
	.align	4


	//----- nvinfo : EIATTR_CUDA_API_VERSION
	.align		4
        /*0000*/ 	.byte	0x04, 0x37
        /*0002*/ 	.short	(.L_1832 - .L_1831)
.L_1831:
        /*0004*/ 	.word	0x00000082


	//----- nvinfo : EIATTR_KPARAM_INFO
	.align		4
.L_1832:
        /*0008*/ 	.byte	0x04, 0x17
        /*000a*/ 	.short	(.L_1834 - .L_1833)
.L_1833:
        /*000c*/ 	.word	0x00000000
        /*0010*/ 	.short	0x0000
        /*0012*/ 	.short	0x0000
        /*0014*/ 	.byte	0x00, 0xf0, 0xa1, 0x03


	//----- nvinfo : EIATTR_SPARSE_MMA_MASK
	.align		4
.L_1834:
        /*0018*/ 	.byte	0x03, 0x50
        /*001a*/ 	.short	0x0000


	//----- nvinfo : EIATTR_MAXREG_COUNT
	.align		4
        /*001c*/ 	.byte	0x03, 0x1b
        /*001e*/ 	.short	0x00ff


	//----- nvinfo : EIATTR_NUM_BARRIERS
	.align		4
        /*0020*/ 	.byte	0x02, 0x4c
        /*0022*/ 	.byte	0x01
	.zero		1


	//----- nvinfo : EIATTR_MERCURY_ISA_VERSION
	.align		4
        /*0024*/ 	.byte	0x03, 0x5f
        /*0026*/ 	.short	0x0101


	//----- nvinfo : EIATTR_COOP_GROUP_MASK_REGIDS
	.align		4
        /*0028*/ 	.byte	0x04, 0x29
        /*002a*/ 	.short	(.L_1836 - .L_1835)


	//   ....[0]....
.L_1835:
        /*002c*/ 	.word	0xffffffff


	//   ....[1]....
        /*0030*/ 	.word	0xffffffff


	//   ....[2]....
        /*0034*/ 	.word	0xffffffff


	//   ....[3]....
        /*0038*/ 	.word	0xffffffff


	//   ....[4]....
        /*003c*/ 	.word	0xffffffff


	//   ....[5]....
        /*0040*/ 	.word	0xffffffff


	//   ....[6]....
        /*0044*/ 	.word	0xffffffff


	//   ....[7]....
        /*0048*/ 	.word	0xffffffff


	//   ....[8]....
        /*004c*/ 	.word	0xffffffff


	//   ....[9]....
        /*0050*/ 	.word	0xffffffff


	//   ....[10]....
        /*0054*/ 	.word	0xffffffff


	//   ....[11]....
        /*0058*/ 	.word	0xffffffff


	//   ....[12]....
        /*005c*/ 	.word	0xffffffff


	//   ....[13]....
        /*0060*/ 	.word	0xffffffff


	//   ....[14]....
        /*0064*/ 	.word	0xffffffff


	//   ....[15]....
        /*0068*/ 	.word	0xffffffff


	//   ....[16]....
        /*006c*/ 	.word	0xffffffff


	//   ....[17]....
        /*0070*/ 	.word	0xffffffff


	//----- nvinfo : EIATTR_COOP_GROUP_INSTR_OFFSETS
	.align		4
.L_1836:
        /*0074*/ 	.byte	0x04, 0x28
        /*0076*/ 	.short	(.L_1838 - .L_1837)


	//   ....[0]....
.L_1837:
        /*0078*/ 	.word	0x00028670


	//   ....[1]....
        /*007c*/ 	.word	0x00028690


	//   ....[2]....
        /*0080*/ 	.word	0x000286b0


	//   ....[3]....
        /*0084*/ 	.word	0x000286d0


	//   ....[4]....
        /*0088*/ 	.word	0x000286f0


	//   ....[5]....
        /*008c*/ 	.word	0x00028b40


	//   ....[6]....
        /*0090*/ 	.word	0x00028b60


	//   ....[7]....
        /*0094*/ 	.word	0x00028b80


	//   ....[8]....
        /*0098*/ 	.word	0x00028bb0


	//   ....[9]....
        /*009c*/ 	.word	0x00028be0


	//   ....[10]....
        /*00a0*/ 	.word	0x00028d80


	//   ....[11]....
        /*00a4*/ 	.word	0x00028dc0


	//   ....[12]....
        /*00a8*/ 	.word	0x00028e00


	//   ....[13]....
        /*00ac*/ 	.word	0x00028ea0


	//   ....[14]....
        /*00b0*/ 	.word	0x00028f20


	//   ....[15]....
        /*00b4*/ 	.word	0x00028f70


	//   ....[16]....
        /*00b8*/ 	.word	0x00028fd0


	//   ....[17]....
        /*00bc*/ 	.word	0x00029020


	//----- nvinfo : EIATTR_VRC_CTA_INIT_COUNT
	.align		4
.L_1838:
        /*00c0*/ 	.byte	0x02, 0x4a
	.zero		1
	.zero		1


	//----- nvinfo : EIATTR_EXIT_INSTR_OFFSETS
	.align		4
        /*00c4*/ 	.byte	0x04, 0x1c
        /*00c6*/ 	.short	(.L_1840 - .L_1839)


	//   ....[0]....
.L_1839:
        /*00c8*/ 	.word	0x000020d0


	//   ....[1]....
        /*00cc*/ 	.word	0x00029e50


	//----- nvinfo : EIATTR_MAX_THREADS
	.align		4
.L_1840:
        /*00d0*/ 	.byte	0x04, 0x05
        /*00d2*/ 	.short	(.L_1842 - .L_1841)
.L_1841:
        /*00d4*/ 	.word	0x00000080
        /*00d8*/ 	.word	0x00000001
        /*00dc*/ 	.word	0x00000001


	//----- nvinfo : EIATTR_CRS_STACK_SIZE
	.align		4
.L_1842:
        /*00e0*/ 	.byte	0x04, 0x1e
        /*00e2*/ 	.short	(.L_1844 - .L_1843)
.L_1843:
        /*00e4*/ 	.word	0x00000000


	//----- nvinfo : EIATTR_CBANK_PARAM_SIZE
	.align		4
.L_1844:
        /*00e8*/ 	.byte	0x03, 0x19
        /*00ea*/ 	.short	0x00e8


	//----- nvinfo : EIATTR_PARAM_CBANK
	.align		4
        /*00ec*/ 	.byte	0x04, 0x0a
        /*00ee*/ 	.short	(.L_1846 - .L_1845)
	.align		4
.L_1845:
        /*00f0*/ 	.word	index@(.nv.constant0._ZN10layer_norm31ln_parallel_residual_fwd_kernelINS_13Kernel_traitsIfffffjLj4096ELj1ELj1ELj4ELj16ENS_18Kernel_traits_baseILj4096EfffffjLj128EEEEELb1ELb0ELb0EEEvNS_9FwdParamsE)
        /*00f4*/ 	.short	0x0380
        /*00f6*/ 	.short	0x00e8


	//----- nvinfo : EIATTR_SW_WAR
	.align		4
.L_1846:
        /*00f8*/ 	.byte	0x04, 0x36
        /*00fa*/ 	.short	(.L_1848 - .L_1847)
.L_1847:
        /*00fc*/ 	.word	0x00000008
.L_1848:


//--------------------- .nv.info._ZN10layer_norm31ln_parallel_residual_fwd_kernelINS_13Kernel_traitsIfffffjLj4096ELj1ELj1ELj4ELj16ENS_18Kernel_traits_baseILj4096EfffffjLj128EEEEELb1ELb0ELb1EEEvNS_9FwdParamsE --------------------------
	.section	.nv.info._ZN10layer_norm31ln_parallel_residual_fwd_kernelINS_13Kernel_traitsIfffffjLj4096ELj1ELj1ELj4ELj16ENS_18Kernel_traits_baseILj4096EfffffjLj128EEEEELb1ELb0ELb1EEEvNS_9FwdParamsE,"",@"SHT_CUDA_INFO"
	.sectionflags	@""
	.align	4


	//----- nvinfo : EIATTR_CUDA_API_VERSION
	.align		4
        /*0000*/ 	.byte	0x04, 0x37
        /*0002*/ 	.short	(.L_1850 - .L_1849)
.L_1849:
        /*0004*/ 	.word	0x00000082


	//----- nvinfo : EIATTR_KPARAM_INFO
	.align		4
.L_1850:
        /*0008*/ 	.byte	0x04, 0x17
        /*000a*/ 	.short	(.L_1852 - .L_1851)
.L_1851:
        /*000c*/ 	.word	0x00000000
        /*0010*/ 	.short	0x0000
        /*0012*/ 	.short	0x0000
        /*0014*/ 	.byte	0x00, 0xf0, 0xa1, 0x03


	//----- nvinfo : EIATTR_SPARSE_MMA_MASK
	.align		4
.L_1852:
        /*0018*/ 	.byte	0x03, 0x50
        /*001a*/ 	.short	0x0000


	//----- nvinfo : EIATTR_MAXREG_COUNT
	.align		4
        /*001c*/ 	.byte	0x03, 0x1b
        /*001e*/ 	.short	0x00ff


	//----- nvinfo : EIATTR_NUM_BARRIERS
	.align		4
        /*0020*/ 	.byte	0x02, 0x4c
        /*0022*/ 	.byte	0x01
	.zero		1


	//----- nvinfo : EIATTR_MERCURY_ISA_VERSION
	.align		4
        /*0024*/ 	.byte	0x03, 0x5f
        /*0026*/ 	.short	0x0101


	//----- nvinfo : EIATTR_COOP_GROUP_MASK_REGIDS
	.align		4
        /*0028*/ 	.byte	0x04, 0x29
        /*002a*/ 	.short	(.L_1854 - .L_1853)


	//   ....[0]....
.L_1853:
        /*002c*/ 	.word	0xffffffff


	//   ....[1]....
        /*0030*/ 	.word	0xffffffff


	//   ....[2]....
        /*0034*/ 	.word	0xffffffff


	//   ....[3]....
        /*0038*/ 	.word	0xffffffff


	//   ....[4]....
        /*003c*/ 	.word	0xffffffff


	//   ....[5]....
        /*0040*/ 	.word	0xffffffff


	//   ....[6]....
        /*0044*/ 	.word	0xffffffff


	//   ....[7]....
        /*0048*/ 	.word	0xffffffff


	//   ....[8]....
        /*004c*/ 	.word	0xffffffff


	//   ....[9]....
        /*0050*/ 	.word	0xffffffff


	//   ....[10]....
        /*0054*/ 	.word	0xffffffff


	//   ....[11]....
        /*0058*/ 	.word	0xffffffff


	//   ....[12]....
        /*005c*/ 	.word	0xffffffff


	//   ....[13]....
        /*0060*/ 	.word	0xffffffff


	//   ....[14]....
        /*0064*/ 	.word	0xffffffff


	//   ....[15]....
        /*0068*/ 	.word	0xffffffff


	//   ....[16]....
        /*006c*/ 	.word	0xffffffff


	//   ....[17]....
        /*0070*/ 	.word	0xffffffff


	//----- nvinfo : EIATTR_COOP_GROUP_INSTR_OFFSETS
	.align		4
.L_1854:
        /*0074*/ 	.byte	0x04, 0x28
        /*0076*/ 	.short	(.L_1856 - .L_1855)


	//   ....[0]....
.L_1855:
        /*0078*/ 	.word	0x0001deb0


	//   ....[1]....
        /*007c*/ 	.word	0x0001ded0


	//   ....[2]....
        /*0080*/ 	.word	0x0001def0


	//   ....[3]....
        /*0084*/ 	.word	0x0001df10


	//   ....[4]....
        /*0088*/ 	.word	0x0001df30


	//   ....[5]....
        /*008c*/ 	.word	0x0001e360


	//   ....[6]....
        /*0090*/ 	.word	0x0001e380


	//   ....[7]....
        /*0094*/ 	.word	0x0001e3b0


	//   ....[8]....
        /*0098*/ 	.word	0x0001e3d0


	//   ....[9]....
        /*009c*/ 	.word	0x0001e410


	//   ....[10]....
        /*00a0*/ 	.word	0x0001e490


	//   ....[11]....
        /*00a4*/ 	.word	0x0001e500


	//   ....[12]....
        /*00a8*/ 	.word	0x0001e550


	//   ....[13]....
        /*00ac*/ 	.word	0x0001e570


	//   ....[14]....
        /*00b0*/ 	.word	0x0001e5f0


	//   ....[15]....
        /*00b4*/ 	.word	0x0001e630


	//   ....[16]....
        /*00b8*/ 	.word	0x0001e6a0


	//   ....[17]....
        /*00bc*/ 	.word	0x0001e6f0


	//----- nvinfo : EIATTR_VRC_CTA_INIT_COUNT
	.align		4
.L_1856:
        /*00c0*/ 	.byte	0x02, 0x4a
	.zero		1
	.zero		1


	//----- nvinfo : EIATTR_EXIT_INSTR_OFFSETS
	.align		4
        /*00c4*/ 	.byte	0x04, 0x1c
        /*00c6*/ 	.short	(.L_1858 - .L_1857)


	//   ....[0]....
.L_1857:
        /*00c8*/ 	.word	0x00000e30


	//   ....[1]....
        /*00cc*/ 	.word	0x0001f200


	//----- nvinfo : EIATTR_MAX_THREADS
	.align		4
.L_1858:
        /*00d0*/ 	.byte	0x04, 0x05
        /*00d2*/ 	.short	(.L_1860 - .L_1859)
.L_1859:
        /*00d4*/ 	.word	0x00000080
        /*00d8*/ 	.word	0x00000001
        /*00dc*/ 	.word	0x00000001


	//----- nvinfo : EIATTR_CBANK_PARAM_SIZE
	.align		4
.L_1860:
        /*00e0*/ 	.byte	0x03, 0x19
        /*00e2*/ 	.short	0x00e8


	//----- nvinfo : EIATTR_PARAM_CBANK
	.align		4
        /*00e4*/ 	.byte	0x04, 0x0a
        /*00e6*/ 	.short	(.L_1862 - .L_1861)
	.align		4
.L_1861:
        /*00e8*/ 	.word	index@(.nv.constant0._ZN10layer_norm31ln_parallel_residual_fwd_kernelINS_13Kernel_traitsIfffffjLj4096ELj1ELj1ELj4ELj16ENS_18Kernel_traits_baseILj4096EfffffjLj128EEEEELb1ELb0ELb1EEEvNS_9FwdParamsE)
        /*00ec*/ 	.short	0x0380
        /*00ee*/ 	.short	0x00e8


	//----- nvinfo : EIATTR_SW_WAR
	.align		4
.L_1862:
        /*00f0*/ 	.byte	0x04, 0x36
        /*00f2*/ 	.short	(.L_1864 - .L_1863)
.L_1863:
        /*00f4*/ 	.word	0x00000008
.L_1864:


//--------------------- .nv.info._ZN10layer_norm31ln_parallel_residual_fwd_kernelINS_13Kernel_traitsIfffffjLj4096ELj1ELj1ELj4ELj16ENS_18Kernel_traits_baseILj4096EfffffjLj128EEEEELb1ELb1ELb0EEEvNS_9FwdParamsE --------------------------
	.section	.nv.info._ZN10layer_norm31ln_parallel_residual_fwd_kernelINS_13Kernel_traitsIfffffjLj4096ELj1ELj1ELj4ELj16ENS_18Kernel_traits_baseILj4096EfffffjLj128EEEEELb1ELb1ELb0EEEvNS_9FwdParamsE,"",@"SHT_CUDA_INFO"
	.sectionflags	@""
	.align	4


	//----- nvinfo : EIATTR_CUDA_API_VERSION
	.align		4
        /*0000*/ 	.byte	0x04, 0x37
        /*0002*/ 	.short	(.L_1866 - .L_1865)
.L_1865:
        /*0004*/ 	.word	0x00000082


	//----- nvinfo : EIATTR_KPARAM_INFO
	.align		4
.L_1866:
        /*0008*/ 	.byte	0x04, 0x17
        /*000a*/ 	.short	(.L_1868 - .L_1867)
.L_1867:
        /*000c*/ 	.word	0x00000000
        /*0010*/ 	.short	0x0000
        /*0012*/ 	.short	0x0000
        /*0014*/ 	.byte	0x00, 0xf0, 0xa1, 0x03


	//----- nvinfo : EIATTR_SPARSE_MMA_MASK
	.align		4
.L_1868:
        /*0018*/ 	.byte	0x03, 0x50
        /*001a*/ 	.short	0x0000


	//----- nvinfo : EIATTR_MAXREG_COUNT
	.align		4
        /*001c*/ 	.byte	0x03, 0x1b
        /*001e*/ 	.short	0x00ff


	//----- nvinfo : EIATTR_NUM_BARRIERS
	.align		4
        /*0020*/ 	.byte	0x02, 0x4c
        /*0022*/ 	.byte	0x01
	.zero		1


	//----- nvinfo : EIATTR_MERCURY_ISA_VERSION
	.align		4
        /*0024*/ 	.byte	0x03, 0x5f
        /*0026*/ 	.short	0x0101


	//----- nvinfo : EIATTR_COOP_GROUP_MASK_REGIDS
	.align		4
        /*0028*/ 	.byte	0x04, 0x29
        /*002a*/ 	.short	(.L_1870 - .L_1869)


	//   ....[0]....
.L_1869:
        /*002c*/ 	.word	0xffffffff


	//   ....[1]....
        /*0030*/ 	.word	0xffffffff


	//   ....[2]....
        /*0034*/ 	.word	0xffffffff


	//   ....[3]....
        /*0038*/ 	.word	0xffffffff


	//   ....[4]....
        /*003c*/ 	.word	0xffffffff


	//   ....[5]....
        /*0040*/ 	.word	0xffffffff


	//   ....[6]....
        /*0044*/ 	.word	0xffffffff


	//   ....[7]....
        /*0048*/ 	.word	0xffffffff


	//   ....[8]....
        /*004c*/ 	.word	0xffffffff


	//   ....[9]....
        /*0050*/ 	.word	0xffffffff


	//   ....[10]....
        /*0054*/ 	.word	0xffffffff


	//   ....[11]....
        /*0058*/ 	.word	0xffffffff


	//   ....[12]....
        /*005c*/ 	.word	0xffffffff


	//   ....[13]....
        /*0060*/ 	.word	0xffffffff


	//   ....[14]....
        /*0064*/ 	.word	0xffffffff


	//   ....[15]....
        /*0068*/ 	.word	0xffffffff


	//   ....[16]....
        /*006c*/ 	.word	0xffffffff


	//   ....[17]....
        /*0070*/ 	.word	0xffffffff


	//----- nvinfo : EIATTR_COOP_GROUP_INSTR_OFFSETS
	.align		4
.L_1870:
        /*0074*/ 	.byte	0x04, 0x28
        /*0076*/ 	.short	(.L_1872 - .L_1871)


	//   ....[0]....
.L_1871:
        /*0078*/ 	.word	0x00020290


	//   ....[1]....
        /*007c*/ 	.word	0x000202b0


	//   ....[2]....
        /*0080*/ 	.word	0x000202d0


	//   ....[3]....
        /*0084*/ 	.word	0x000202f0


	//   ....[4]....
        /*0088*/ 	.word	0x00020310


	//   ....[5]....
        /*008c*/ 	.word	0x00020760


	//   ....[6]....
        /*0090*/ 	.word	0x00020780


	//   ....[7]....
        /*0094*/ 	.word	0x000207a0


	//   ....[8]....
        /*0098*/ 	.word	0x000207d0


	//   ....[9]....
        /*009c*/ 	.word	0x00020800


	//   ....[10]....
        /*00a0*/ 	.word	0x000209a0


	//   ....[11]....
        /*00a4*/ 	.word	0x000209e0


	//   ....[12]....
        /*00a8*/ 	.word	0x00020a20


	//   ....[13]....
        /*00ac*/ 	.word	0x00020ad0


	//   ....[14]....
        /*00b0*/ 	.word	0x00020b70


	//   ....[15]....
        /*00b4*/ 	.word	0x00020bc0


	//   ....[16]....
        /*00b8*/ 	.word	0x00020c10


	//   ....[17]....
        /*00bc*/ 	.word	0x00020c60


	//----- nvinfo : EIATTR_VRC_CTA_INIT_COUNT
	.align		4
.L_1872:
        /*00c0*/ 	.byte	0x02, 0x4a
	.zero		1
	.zero		1


	//----- nvinfo : EIATTR_EXIT_INSTR_OFFSETS
	.align		4
        /*00c4*/ 	.byte	0x04, 0x1c
        /*00c6*/ 	.short	(.L_1874 - .L_1873)


	//   ....[0]....
.L_1873:
        /*00c8*/ 	.word	0x00000b40


	//   ....[1]....
        /*00cc*/ 	.word	0x00021700


	//----- nvinfo : EIATTR_MAX_THREADS
	.align		4
.L_1874:
        /*00d0*/ 	.byte	0x04, 0x05
        /*00d2*/ 	.short	(.L_1876 - .L_1875)
.L_1875:
        /*00d4*/ 	.word	0x00000080
        /*00d8*/ 	.word	0x00000001
        /*00dc*/ 	.word	0x00000001


	//----- nvinfo : EIATTR_CRS_STACK_SIZE
	.align		4
.L_1876:
        /*00e0*/ 	.byte	0x04, 0x1e
        /*00e2*/ 	.short	(.L_1878 - .L_1877)
.L_1877:
        /*00e4*/ 	.word	0x00000000


	//----- nvinfo : EIATTR_CBANK_PARAM_SIZE
	.align		4
.L_1878:
        /*00e8*/ 	.byte	0x03, 0x19
        /*00ea*/ 	.short	0x00e8


	//----- nvinfo : EIATTR_PARAM_CBANK
	.align		4
        /*00ec*/ 	.byte	0x04, 0x0a
        /*00ee*/ 	.short	(.L_1880 - .L_1879)
	.align		4
.L_1879:
        /*00f0*/ 	.word	index@(.nv.constant0._ZN10layer_norm31ln_parallel_residual_fwd_kernelINS_13Kernel_traitsIfffffjLj4096ELj1ELj1ELj4ELj16ENS_18Kernel_traits_baseILj4096EfffffjLj128EEEEELb1ELb1ELb0EEEvNS_9FwdParamsE)
        /*00f4*/ 	.short	0x0380
        /*00f6*/ 	.short	0x00e8


	//----- nvinfo : EIATTR_SW_WAR
	.align		4
.L_1880:
        /*00f8*/ 	.byte	0x04, 0x36
        /*00fa*/ 	.short	(.L_1882 - .L_1881)
.L_1881:
        /*00fc*/ 	.word	0x00000008
.L_1882:


//--------------------- .nv.info._ZN10layer_norm31ln_parallel_residual_fwd_kernelINS_13Kernel_traitsIfffffjLj4096ELj1ELj1ELj4ELj16ENS_18Kernel_traits_baseILj4096EfffffjLj128EEEEELb1ELb1ELb1EEEvNS_9FwdParamsE --------------------------
	.section	.nv.info._ZN10layer_norm31ln_parallel_residual_fwd_kernelINS_13Kernel_traitsIfffffjLj4096ELj1ELj1ELj4ELj16ENS_18Kernel_traits_baseILj4096EfffffjLj128EEEEELb1ELb1ELb1EEEvNS_9FwdParamsE,"",@"SHT_CUDA_INFO"
	.sectionflags	@""
	.align	4


	//----- nvinfo : EIATTR_CUDA_API_VERSION
	.align		4
        /*0000*/ 	.byte	0x04, 0x37
        /*0002*/ 	.short	(.L_1884 - .L_1883)
.L_1883:
        /*0004*/ 	.word	0x00000082


	//----- nvinfo : EIATTR_KPARAM_INFO
	.align		4
.L_1884:
        /*0008*/ 	.byte	0x04, 0x17
        /*000a*/ 	.short	(.L_1886 - .L_1885)
.L_1885:
        /*000c*/ 	.word	0x00000000
        /*0010*/ 	.short	0x0000
        /*0012*/ 	.short	0x0000
        /*0014*/ 	.byte	0x00, 0xf0, 0xa1, 0x03


	//----- nvinfo : EIATTR_SPARSE_MMA_MASK
	.align		4
.L_1886:
        /*0018*/ 	.byte	0x03, 0x50
        /*001a*/ 	.short	0x0000


	//----- nvinfo : EIATTR_MAXREG_COUNT
	.align		4
        /*001c*/ 	.byte	0x03, 0x1b
        /*001e*/ 	.short	0x00ff


	//----- nvinfo : EIATTR_NUM_BARRIERS
	.align		4
        /*0020*/ 	.byte	0x02, 0x4c
        /*0022*/ 	.byte	0x01
	.zero		1


	//----- nvinfo : EIATTR_MERCURY_ISA_VERSION
	.align		4
        /*0024*/ 	.byte	0x03, 0x5f
        /*0026*/ 	.short	0x0101


	//----- nvinfo : EIATTR_COOP_GROUP_MASK_REGIDS
	.align		4
        /*0028*/ 	.byte	0x04, 0x29
        /*002a*/ 	.short	(.L_1888 - .L_1887)


	//   ....[0]....
.L_1887:
        /*002c*/ 	.word	0xffffffff


	//   ....[1]....
        /*0030*/ 	.word	0xffffffff


	//   ....[2]....
        /*0034*/ 	.word	0xffffffff


	//   ....[3]....
        /*0038*/ 	.word	0xffffffff


	//   ....[4]....
        /*003c*/ 	.word	0xffffffff


	//   ....[5]....
        /*0040*/ 	.word	0xffffffff


	//   ....[6]....
        /*0044*/ 	.word	0xffffffff


	//   ....[7]....
        /*0048*/ 	.word	0xffffffff


	//   ....[8]....
        /*004c*/ 	.word	0xffffffff


	//   ....[9]....
        /*0050*/ 	.word	0xffffffff


	//   ....[10]....
        /*0054*/ 	.word	0xffffffff


	//   ....[11]....
        /*0058*/ 	.word	0xffffffff


	//   ....[12]....
        /*005c*/ 	.word	0xffffffff


	//   ....[13]....
        /*0060*/ 	.word	0xffffffff


	//   ....[14]....
        /*0064*/ 	.word	0xffffffff


	//   ....[15]....
        /*0068*/ 	.word	0xffffffff


	//   ....[16]....
        /*006c*/ 	.word	0xffffffff


	//   ....[17]....
        /*0070*/ 	.word	0xffffffff


	//----- nvinfo : EIATTR_COOP_GROUP_INSTR_OFFSETS
	.align		4
.L_1888:
        /*0074*/ 	.byte	0x04, 0x28
        /*0076*/ 	.short	(.L_1890 - .L_1889)


	//   ....[0]....
.L_1889:
        /*0078*/ 	.word	0x0001db80


	//   ....[1]....
        /*007c*/ 	.word	0x0001dbb0


	//   ....[2]....
        /*0080*/ 	.word	0x0001dbd0


	//   ....[3]....
        /*0084*/ 	.word	0x0001dbf0


	//   ....[4]....
        /*0088*/ 	.word	0x0001dc10


	//   ....[5]....
        /*008c*/ 	.word	0x0001e040


	//   ....[6]....
        /*0090*/ 	.word	0x0001e060


	//   ....[7]....
        /*0094*/ 	.word	0x0001e080


	//   ....[8]....
        /*0098*/ 	.word	0x0001e0b0


	//   ....[9]....
        /*009c*/ 	.word	0x0001e0e0


	//   ....[10]....
        /*00a0*/ 	.word	0x0001e280


	//   ....[11]....
        /*00a4*/ 	.word	0x0001e2c0


	//   ....[12]....
        /*00a8*/ 	.word	0x0001e300


	//   ....[13]....
        /*00ac*/ 	.word	0x0001e330


	//   ....[14]....
        /*00b0*/ 	.word	0x0001e3b0


	//   ....[15]....
        /*00b4*/ 	.word	0x0001e430


	//   ....[16]....
        /*00b8*/ 	.word	0x0001e4a0


	//   ....[17]....
        /*00bc*/ 	.word	0x0001e4f0


	//----- nvinfo : EIATTR_VRC_CTA_INIT_COUNT
	.align		4
.L_1890:
        /*00c0*/ 	.byte	0x02, 0x4a
	.zero		1
	.zero		1


	//----- nvinfo : EIATTR_EXIT_INSTR_OFFSETS
	.align		4
        /*00c4*/ 	.byte	0x04, 0x1c
        /*00c6*/ 	.short	(.L_1892 - .L_1891)


	//   ....[0]....
.L_1891:
        /*00c8*/ 	.word	0x00000600


	//   ....[1]....
        /*00cc*/ 	.word	0x0001ed10


	//----- nvinfo : EIATTR_MAX_THREADS
	.align		4
.L_1892:
        /*00d0*/ 	.byte	0x04, 0x05
        /*00d2*/ 	.short	(.L_1894 - .L_1893)
.L_1893:
        /*00d4*/ 	.word	0x00000080
        /*00d8*/ 	.word	0x00000001
        /*00dc*/ 	.word	0x00000001


	//----- nvinfo : EIATTR_CRS_STACK_SIZE
	.align		4
.L_1894:
        /*00e0*/ 	.byte	0x04, 0x1e
        /*00e2*/ 	.short	(.L_1896 - .L_1895)
.L_1895:
        /*00e4*/ 	.word	0x00000000


	//----- nvinfo : EIATTR_CBANK_PARAM_SIZE
	.align		4
.L_1896:
        /*00e8*/ 	.byte	0x03, 0x19
        /*00ea*/ 	.short	0x00e8


	//----- nvinfo : EIATTR_PARAM_CBANK
	.align		4
        /*00ec*/ 	.byte	0x04, 0x0a
        /*00ee*/ 	.short	(.L_1898 - .L_1897)
	.align		4
.L_1897:
        /*00f0*/ 	.word	index@(.nv.constant0._ZN10layer_norm31ln_parallel_residual_fwd_kernelINS_13Kernel_traitsIfffffjLj4096ELj1ELj1ELj4ELj16ENS_18Kernel_traits_baseILj4096EfffffjLj128EEEEELb1ELb1ELb1EEEvNS_9FwdParamsE)
        /*00f4*/ 	.short	0x0380
        /*00f6*/ 	.short	0x00e8


	//----- nvinfo : EIATTR_SW_WAR
	.align		4
.L_1898:
        /*00f8*/ 	.byte	0x04, 0x36
        /*00fa*/ 	.short	(.L_1900 - .L_1899)
.L_1899:
        /*00fc*/ 	.word	0x00000008
.L_1900:


//--------------------- .nv.callgraph             --------------------------
	.section	.nv.callgraph,"",@"SHT_CUDA_CALLGRAPH"
	.align	4
	.sectionentsize	8
	.align		4
        /*0000*/ 	.word	0x00000000
	.align		4
        /*0004*/ 	.word	0xffffffff
	.align		4
        /*0008*/ 	.word	0x00000000
	.align		4
        /*000c*/ 	.word	0xfffffffe
	.align		4
        /*0010*/ 	.word	0x00000000
	.align		4
        /*0014*/ 	.word	0xfffffffd
	.align		4
        /*0018*/ 	.word	0x00000000
	.align		4
        /*001c*/ 	.word	0xfffffffc


//--------------------- .nv.constant4             --------------------------
	.section	.nv.constant4,"a",@progbits
	.align	8
	.align		8
.nv.constant4:
        /*0000*/ 	.dword	precalc_xorwow_matrix
	.align		8
        /*0008*/ 	.dword	precalc_xorwow_offset_matrix
	.align		8
        /*0010*/ 	.dword	mrg32k3aM1
	.align		8
        /*0018*/ 	.dword	mrg32k3aM2
	.align		8
        /*0020*/ 	.dword	mrg32k3aM1SubSeq
	.align		8
        /*0028*/ 	.dword	mrg32k3aM2SubSeq
	.align		8
        /*0030*/ 	.dword	mrg32k3aM1Seq
	.align		8
        /*0038*/ 	.dword	mrg32k3aM2Seq


//--------------------- .nv.constant3             --------------------------
	.section	.nv.constant3,"a",@progbits
	.align	8
.nv.constant3:
	.type		__cr_lgamma_table,@object
	.size		__cr_lgamma_table,(.L_8 - __cr_lgamma_table)
__cr_lgamma_table:
        /*0000*/ 	.byte	0x00, 0x00, 0x00, 0x00, 0x00, 0x00, 0x00, 0x00, 0x00, 0x00, 0x00, 0x00, 0x00, 0x00, 0x00, 0x00
        /*0010*/ 	.byte	0xef, 0x39, 0xfa, 0xfe, 0x42, 0x2e, 0xe6, 0x3f, 0x02, 0x20, 0x2a, 0xfa, 0x0b, 0xab, 0xfc, 0x3f
        /*0020*/ 	.byte	0xf9, 0x2c, 0x92, 0x7c, 0xa7, 0x6c, 0x09, 0x40, 0xc9, 0x79, 0x44, 0x3c, 0x64, 0x26, 0x13, 0x40
        /*0030*/ 	.byte	0xca, 0x01, 0xcf, 0x3a, 0x27, 0x51, 0x1a, 0x40, 0x30, 0xcc, 0x2d, 0xf3, 0xe1, 0x0c, 0x21, 0x40
        /*0040*/ 	.byte	0x0d, 0xb7, 0xfc, 0x82, 0x8e, 0x35, 0x25, 0x40
.L_8:


//--------------------- .text._ZN10layer_norm31ln_parallel_residual_fwd_kernelINS_13Kernel_traitsI13__nv_bfloat16S2_S2_S2_fjLj4096ELj1ELj1ELj4ELj16ENS_18Kernel_traits_baseILj4096ES2_S2_S2_S2_fjLj128EEEEELb0ELb0ELb0EEEvNS_9FwdParamsE --------------------------
	.section	.text._ZN10layer_norm31ln_parallel_residual_fwd_kernelINS_13Kernel_traitsI13__nv_bfloat16S2_S2_S2_fjLj4096ELj1ELj1ELj4ELj16ENS_18Kernel_traits_baseILj4096ES2_S2_S2_S2_fjLj128EEEEELb0ELb0ELb0EEEvNS_9FwdParamsE,"ax",@progbits
	.align	128
        .global         _ZN10layer_norm31ln_parallel_residual_fwd_kernelINS_13Kernel_traitsI13__nv_bfloat16S2_S2_S2_fjLj4096ELj1ELj1ELj4ELj16ENS_18Kernel_traits_baseILj4096ES2_S2_S2_S2_fjLj128EEEEELb0ELb0ELb0EEEvNS_9FwdParamsE
        .type           _ZN10layer_norm31ln_parallel_residual_fwd_kernelINS_13Kernel_traitsI13__nv_bfloat16S2_S2_S2_fjLj4096ELj1ELj1ELj4ELj16ENS_18Kernel_traits_baseILj4096ES2_S2_S2_S2_fjLj128EEEEELb0ELb0ELb0EEEvNS_9FwdParamsE,@function
        .size           _ZN10layer_norm31ln_parallel_residual_fwd_kernelINS_13Kernel_traitsI13__nv_bfloat16S2_S2_S2_fjLj4096ELj1ELj1ELj4ELj16ENS_18Kernel_traits_baseILj4096ES2_S2_S2_S2_fjLj128EEEEELb0ELb0ELb0EEEvNS_9FwdParamsE,(.L_x_17940 - _ZN10layer_norm31ln_parallel_residual_fwd_kernelINS_13Kernel_traitsI13__nv_bfloat16S2_S2_S2_fjLj4096ELj1ELj1ELj4ELj16ENS_18Kernel_traits_baseILj4096ES2_S2_S2_S2_fjLj128EEEEELb0ELb0ELb0EEEvNS_9FwdParamsE)
        .other          _ZN10layer_norm31ln_parallel_residual_fwd_kernelINS_13Kernel_traitsI13__nv_bfloat16S2_S2_S2_fjLj4096ELj1ELj1ELj4ELj16ENS_18Kernel_traits_baseILj4096ES2_S2_S2_S2_fjLj128EEEEELb0ELb0ELb0EEEvNS_9FwdParamsE,@"STO_CUDA_ENTRY STV_DEFAULT"
_ZN10layer_norm31ln_parallel_residual_fwd_kernelINS_13Kernel_traitsI13__nv_bfloat16S2_S2_S2_fjLj4096ELj1ELj1ELj4ELj16ENS_18Kernel_traits_baseILj4096ES2_S2_S2_S2_fjLj128EEEEELb0ELb0ELb0EEEvNS_9FwdParamsE:
.text._ZN10layer_norm31ln_parallel_residual_fwd_kernelINS_13Kernel_traitsI13__nv_bfloat16S2_S2_S2_fjLj4096ELj1ELj1ELj4ELj16ENS_18Kernel_traits_baseILj4096ES2_S2_S2_S2_fjLj128EEEEELb0ELb0ELb0EEEvNS_9FwdParamsE:
[----:B------:R-:W-:Y:S01]  /*0000*/  LDC R1, c[0x0][0x37c] ;  /* 0x0000df00ff017b82 */ /* 0x000fe20000000800 */
[----:B------:R-:W0:Y:S01]  /*0010*/  S2R R190, SR_TID.X ;  /* 0x0000000000be7919 */ /* 0x000e220000002100 */
[----:B------:R-:W1:Y:S06]  /*0020*/  LDCU.64 UR10, c[0x0][0x438] ;  /* 0x00008700ff0a77ac */ /* 0x000e6c0008000a00 */
[----:B------:R-:W2:Y:S01]  /*0030*/  LDC R3, c[0x0][0x388] ;  /* 0x0000e200ff037b82 */ /* 0x000ea20000000800 */
[----:B------:R-:W-:Y:S01]  /*0040*/  BSSY.RECONVERGENT B0, `(.L_x_0) ;  /* 0x0000106000007945 */ /* 0x000fe20003800200 */
[----:B------:R-:W3:Y:S01]  /*0050*/  LDCU.64 UR8, c[0x0][0x3a0] ;  /* 0x00007400ff0877ac */ /* 0x000ee20008000a00 */
[----:B------:R-:W4:Y:S05]  /*0060*/  LDCU.64 UR6, c[0x0][0x358] ;  /* 0x00006b00ff0677ac */ /* 0x000f2a0008000a00 */
[----:B------:R-:W3:Y:S08]  /*0070*/  LDC.64 R4, c[0x0][0x398] ;  /* 0x0000e600ff047b82 */ /* 0x000ef00000000a00 */
[----:B------:R-:W5:Y:S01]  /*0080*/  S2UR UR4, SR_CTAID.X ;  /* 0x00000000000479c3 */ /* 0x000f620000002500 */
[----:B-1----:R-:W-:-:S04]  /*0090*/  UISETP.NE.U32.AND UP0, UPT, UR10, URZ, UPT ;  /* 0x000000ff0a00728c */ /* 0x002fc8000bf05070 */
[----:B------:R-:W-:Y:S01]  /*00a0*/  UISETP.NE.AND.EX UP0, UPT, UR11, URZ, UPT, UP0 ;  /* 0x000000ff0b00728c */ /* 0x000fe2000bf05300 */
[----:B--2---:R-:W-:-:S04]  /*00b0*/  SHF.R.S32.HI R0, RZ, 0x1f, R3 ;  /* 0x0000001fff007819 */ /* 0x004fc80000011403 */
[----:B------:R-:W-:Y:S02]  /*00c0*/  LEA.HI R0, R0, R3, RZ, 0x3 ;  /* 0x0000000300007211 */ /* 0x000fe400078f18ff */
[----:B0-----:R-:W-:Y:S02]  /*00d0*/  LOP3.LUT R151, R190, 0x7f, RZ, 0x3c, !PT ;  /* 0x0000007fbe977812 */ /* 0x001fe400078e3cff */
[----:B---3--:R-:W-:Y:S02]  /*00e0*/  LOP3.LUT P0, RZ, R4, UR8, RZ, 0xfc, !PT ;  /* 0x0000000804ff7c12 */ /* 0x008fe4000f80fcff */
[----:B------:R-:W-:Y:S02]  /*00f0*/  LOP3.LUT R2, R190, 0x60, RZ, 0xc0, !PT ;  /* 0x00000060be027812 */ /* 0x000fe400078ec0ff */
[----:B------:R-:W-:Y:S02]  /*0100*/  LOP3.LUT P0, RZ, R5, UR9, RZ, 0xfc, P0 ;  /* 0x0000000905ff7c12 */ /* 0x000fe4000800fcff */
[----:B------:R-:W-:Y:S01]  /*0110*/  MOV R3, R190 ;  /* 0x000000be00037202 */ /* 0x000fe20000000f00 */
[----:B-----5:R-:W-:Y:S01]  /*0120*/  IMAD.U32 R152, RZ, RZ, UR4 ;  /* 0x00000004ff987e24 */ /* 0x020fe2000f8e00ff */
[----:B------:R-:W-:Y:S01]  /*0130*/  LEA.HI.SX32 R151, R0, R151, 0x1d ;  /* 0x0000009700977211 */ /* 0x000fe200078feaff */
[----:B----4-:R-:W-:Y:S08]  /*0140*/  BRA.U UP0, `(.L_x_1) ;  /* 0x0000000900087547 */ /* 0x010ff0000b800000 */
[----:B------:R-:W0:Y:S02]  /*0150*/  LDCU.64 UR4, c[0x0][0x440] ;  /* 0x00008800ff0477ac */ /* 0x000e240008000a00 */
[----:B0-----:R-:W-:-:S04]  /*0160*/  UISETP.NE.U32.AND UP0, UPT, UR4, URZ, UPT ;  /* 0x000000ff0400728c */ /* 0x001fc8000bf05070 */
[----:B------:R-:W-:-:S09]  /*0170*/  UISETP.NE.AND.EX UP0, UPT, UR5, URZ, UPT, UP0 ;  /* 0x000000ff0500728c */ /* 0x000fd2000bf05300 */
[----:B------:R-:W-:Y:S05]  /*0180*/  BRA.U UP0, `(.L_x_2) ;  /* 0x0000000500007547 */ /* 0x000fea000b800000 */
[----:B------:R-:W0:Y:S01]  /*0190*/  LDC.64 R4, c[0x0][0x3d0] ;  /* 0x0000f400ff047b82 */ /* 0x000e220000000a00 */
[C---:B------:R-:W-:Y:S02]  /*01a0*/  ISETP.GE.U32.AND P1, PT, R151.reuse, 0x80, PT ;  /* 0x000000809700780c */ /* 0x040fe40003f26070 */
[C---:B------:R-:W-:Y:S02]  /*01b0*/  ISETP.GE.U32.AND P2, PT, R151.reuse, 0x100, PT ;  /* 0x000001009700780c */ /* 0x040fe40003f46070 */
[----:B------:R-:W-:-:S03]  /*01c0*/  ISETP.GE.U32.AND P3, PT, R151, 0x180, PT ;  /* 0x000001809700780c */ /* 0x000fc60003f66070 */
[----:B------:R-:W1:Y:S08]  /*01d0*/  LDC.64 R6, c[0x0][0x3d8] ;  /* 0x0000f600ff067b82 */ /* 0x000e700000000a00 */
[----:B------:R-:W2:Y:S08]  /*01e0*/  LDC.64 R8, c[0x0][0x3d0] ;  /* 0x0000f400ff087b82 */ /* 0x000eb00000000a00 */
[----:B------:R-:W3:Y:S01]  /*01f0*/  LDC.64 R10, c[0x0][0x3d8] ;  /* 0x0000f600ff0a7b82 */ /* 0x000ee20000000a00 */
[----:B0-----:R-:W-:-:S05]  /*0200*/  @P1 IMAD.WIDE.U32 R4, R3, 0x10, R4 ;  /* 0x0000001003041825 */ /* 0x001fca00078e0004 */
[----:B------:R0:W5:Y:S02]  /*0210*/  @P1 LDG.E.128 R44, desc[UR6][R4.64] ;  /* 0x00000006042c1981 */ /* 0x000164000c1e1d00 */
[----:B------:R-:W4:Y:S01]  /*0220*/  LDC.64 R12, c[0x0][0x3d0] ;  /* 0x0000f400ff0c7b82 */ /* 0x000f220000000a00 */
[C---:B-1----:R-:W-:Y:S01]  /*0230*/  @P1 IMAD.WIDE.U32 R6, R3.reuse, 0x10, R6 ;  /* 0x0000001003061825 */ /* 0x042fe200078e0006 */
[----:B------:R-:W-:-:S04]  /*0240*/  @P1 LOP3.LUT R3, R3, 0x80, RZ, 0xfc, !PT ;  /* 0x0000008003031812 */ /* 0x000fc800078efcff */
[----:B------:R0:W5:Y:S02]  /*0250*/  @P1 LDG.E.128 R48, desc[UR6][R6.64] ;  /* 0x0000000606301981 */ /* 0x000164000c1e1d00 */
[----:B------:R-:W1:Y:S01]  /*0260*/  LDC.64 R14, c[0x0][0x3d8] ;  /* 0x0000f600ff0e7b82 */ /* 0x000e620000000a00 */
[----:B--2---:R-:W-:-:S05]  /*0270*/  @P2 IMAD.WIDE.U32 R8, R3, 0x10, R8 ;  /* 0x0000001003082825 */ /* 0x004fca00078e0008 */
[----:B------:R0:W5:Y:S01]  /*0280*/  @P2 LDG.E.128 R52, desc[UR6][R8.64] ;  /* 0x0000000608342981 */ /* 0x000162000c1e1d00 */
[C---:B---3--:R-:W-:Y:S01]  /*0290*/  @P2 IMAD.WIDE.U32 R10, R3.reuse, 0x10, R10 ;  /* 0x00000010030a2825 */ /* 0x048fe200078e000a */
[----:B------:R-:W-:-:S04]  /*02a0*/  @P2 IADD3 R3, PT, PT, R3, 0x80, RZ ;  /* 0x0000008003032810 */ /* 0x000fc80007ffe0ff */
[----:B------:R0:W5:Y:S01]  /*02b0*/  @P2 LDG.E.128 R56, desc[UR6][R10.64] ;  /* 0x000000060a382981 */ /* 0x000162000c1e1d00 */
[----:B----4-:R-:W-:-:S05]  /*02c0*/  @P3 IMAD.WIDE.U32 R12, R3, 0x10, R12 ;  /* 0x00000010030c3825 */ /* 0x010fca00078e000c */
[----:B------:R0:W5:Y:S01]  /*02d0*/  @P3 LDG.E.128 R60, desc[UR6][R12.64] ;  /* 0x000000060c3c3981 */ /* 0x000162000c1e1d00 */
[----:B-1----:R-:W-:-:S05]  /*02e0*/  @P3 IMAD.WIDE.U32 R14, R3, 0x10, R14 ;  /* 0x00000010030e3825 */ /* 0x002fca00078e000e */
[----:B------:R0:W5:Y:S01]  /*02f0*/  @P3 LDG.E.128 R64, desc[UR6][R14.64] ;  /* 0x000000060e403981 */ /* 0x000162000c1e1d00 */
[----:B------:R-:W-:Y:S01]  /*0300*/  ISETP.GE.U32.AND P4, PT, R151, 0x200, PT ;  /* 0x000002009700780c */ /* 0x000fe20003f86070 */
[----:B------:R-:W-:Y:S02]  /*0310*/  HFMA2 R74, -RZ, RZ, 0, 0 ;  /* 0x00000000ff4a7431 */ /* 0x000fe400000001ff */
[----:B------:R-:W-:Y:S01]  /*0320*/  IMAD.MOV.U32 R70, RZ, RZ, RZ ;  /* 0x000000ffff467224 */ /* 0x000fe200078e00ff */
[----:B------:R-:W-:Y:S02]  /*0330*/  CS2R R68, SRZ ;  /* 0x0000000000447805 */ /* 0x000fe4000001ff00 */
[----:B------:R-:W-:Y:S01]  /*0340*/  CS2R R72, SRZ ;  /* 0x0000000000487805 */ /* 0x000fe2000001ff00 */
[----:B------:R-:W-:Y:S01]  /*0350*/  IMAD.MOV.U32 R78, RZ, RZ, RZ ;  /* 0x000000ffff4e7224 */ /* 0x000fe200078e00ff */
[----:B------:R-:W-:Y:S02]  /*0360*/  CS2R R76, SRZ ;  /* 0x00000000004c7805 */ /* 0x000fe4000001ff00 */
[----:B------:R-:W-:-:S02]  /*0370*/  CS2R R82, SRZ ;  /* 0x0000000000527805 */ /* 0x000fc4000001ff00 */
[----:B------:R-:W-:Y:S02]  /*0380*/  CS2R R80, SRZ ;  /* 0x0000000000507805 */ /* 0x000fe4000001ff00 */
[----:B------:R-:W-:Y:S02]  /*0390*/  CS2R R86, SRZ ;  /* 0x0000000000567805 */ /* 0x000fe4000001ff00 */
[----:B------:R-:W-:Y:S02]  /*03a0*/  CS2R R84, SRZ ;  /* 0x0000000000547805 */ /* 0x000fe4000001ff00 */
[----:B------:R-:W-:Y:S02]  /*03b0*/  CS2R R90, SRZ ;  /* 0x00000000005a7805 */ /* 0x000fe4000001ff00 */
[----:B------:R-:W-:Y:S02]  /*03c0*/  CS2R R88, SRZ ;  /* 0x0000000000587805 */ /* 0x000fe4000001ff00 */
[----:B------:R-:W-:Y:S01]  /*03d0*/  @P1 MOV R79, RZ ;  /* 0x000000ff004f1202 */ /* 0x000fe20000000f00 */
[----:B------:R-:W-:Y:S01]  /*03e0*/  @P2 IMAD.MOV.U32 R75, RZ, RZ, RZ ;  /* 0x000000ffff4b2224 */ /* 0x000fe200078e00ff */
[----:B------:R-:W-:Y:S01]  /*03f0*/  @P3 MOV R71, RZ ;  /* 0x000000ff00473202 */ /* 0x000fe20000000f00 */
[----:B------:R-:W-:Y:S01]  /*0400*/  @P3 VIADD R3, R3, 0x80 ;  /* 0x0000008003033836 */ /* 0x000fe20000000000 */
[----:B0-----:R-:W-:Y:S06]  /*0410*/  @!P4 BRA `(.L_x_3) ;  /* 0x0000000c0020c947 */ /* 0x001fec0003800000 */
[----:B------:R-:W0:Y:S08]  /*0420*/  LDC.64 R92, c[0x0][0x3d0] ;  /* 0x0000f400ff5c7b82 */ /* 0x000e300000000a00 */
[----:B------:R-:W1:Y:S01]  /*0430*/  LDC.64 R96, c[0x0][0x3d8] ;  /* 0x0000f600ff607b82 */ /* 0x000e620000000a00 */
[----:B0-----:R-:W-:-:S06]  /*0440*/  IMAD.WIDE.U32 R92, R3, 0x10, R92 ;  /* 0x00000010035c7825 */ /* 0x001fcc00078e005c */
[----:B------:R-:W5:Y:S01]  /*0450*/  LDG.E.128 R92, desc[UR6][R92.64] ;  /* 0x000000065c5c7981 */ /* 0x000f62000c1e1d00 */
[----:B-1----:R-:W-:-:S06]  /*0460*/  IMAD.WIDE.U32 R96, R3, 0x10, R96 ;  /* 0x0000001003607825 */ /* 0x002fcc00078e0060 */
[----:B------:R-:W5:Y:S01]  /*0470*/  LDG.E.128 R96, desc[UR6][R96.64] ;  /* 0x0000000660607981 */ /* 0x000f62000c1e1d00 */
[----:B------:R-:W-:Y:S02]  /*0480*/  CS2R R102, SRZ ;  /* 0x0000000000667805 */ /* 0x000fe4000001ff00 */
[----:B------:R-:W-:Y:S02]  /*0490*/  CS2R R100, SRZ ;  /* 0x0000000000647805 */ /* 0x000fe4000001ff00 */
[----:B------:R-:W-:Y:S02]  /*04a0*/  MOV R70, RZ ;  /* 0x000000ff00467202 */ /* 0x000fe40000000f00 */
[----:B------:R-:W-:Y:S01]  /*04b0*/  CS2R R68, SRZ ;  /* 0x0000000000447805 */ /* 0x000fe2000001ff00 */
[----:B------:R-:W-:Y:S01]  /*04c0*/  IMAD.MOV.U32 R74, RZ, RZ, RZ ;  /* 0x000000ffff4a7224 */ /* 0x000fe200078e00ff */
[----:B------:R-:W-:Y:S02]  /*04d0*/  CS2R R72, SRZ ;  /* 0x0000000000487805 */ /* 0x000fe4000001ff00 */
[----:B------:R-:W-:-:S02]  /*04e0*/  MOV R78, RZ ;  /* 0x000000ff004e7202 */ /* 0x000fc40000000f00 */
[----:B------:R-:W-:Y:S02]  /*04f0*/  CS2R R76, SRZ ;  /* 0x00000000004c7805 */ /* 0x000fe4000001ff00 */
[----:B------:R-:W-:Y:S02]  /*0500*/  CS2R R106, SRZ ;  /* 0x00000000006a7805 */ /* 0x000fe4000001ff00 */
[----:B------:R-:W-:Y:S02]  /*0510*/  CS2R R104, SRZ ;  /* 0x0000000000687805 */ /* 0x000fe4000001ff00 */
[----:B------:R-:W-:Y:S02]  /*0520*/  CS2R R82, SRZ ;  /* 0x0000000000527805 */ /* 0x000fe4000001ff00 */
[----:B------:R-:W-:Y:S02]  /*0530*/  CS2R R80, SRZ ;  /* 0x0000000000507805 */ /* 0x000fe4000001ff00 */
[----:B------:R-:W-:-:S02]  /*0540*/  CS2R R86, SRZ ;  /* 0x0000000000567805 */ /* 0x000fc4000001ff00 */
[----:B------:R-:W-:Y:S02]  /*0550*/  CS2R R84, SRZ ;  /* 0x0000000000547805 */ /* 0x000fe4000001ff00 */
[----:B------:R-:W-:Y:S02]  /*0560*/  CS2R R90, SRZ ;  /* 0x00000000005a7805 */ /* 0x000fe4000001ff00 */
[----:B------:R-:W-:Y:S01]  /*0570*/  CS2R R88, SRZ ;  /* 0x0000000000587805 */ /* 0x000fe2000001ff00 */
[----:B------:R-:W-:Y:S06]  /*0580*/  BRA `(.L_x_3) ;  /* 0x0000000800c47947 */ /* 0x000fec0003800000 */
.L_x_2:
[C---:B------:R-:W-:Y:S01]  /*0590*/  ISETP.GE.U32.AND P1, PT, R151.reuse, 0x80, PT ;  /* 0x000000809700780c */ /* 0x040fe20003f26070 */
[----:B------:R-:W0:Y:S01]  /*05a0*/  LDC.64 R6, c[0x0][0x3d0] ;  /* 0x0000f400ff067b82 */ /* 0x000e220000000a00 */
[C---:B------:R-:W-:Y:S02]  /*05b0*/  ISETP.GE.U32.AND P2, PT, R151.reuse, 0x100, PT ;  /* 0x000001009700780c */ /* 0x040fe40003f46070 */
[----:B------:R-:W-:-:S05]  /*05c0*/  ISETP.GE.U32.AND P3, PT, R151, 0x180, PT ;  /* 0x000001809700780c */ /* 0x000fca0003f66070 */
[----:B------:R-:W1:Y:S08]  /*05d0*/  LDC.64 R8, c[0x0][0x3d8] ;  /* 0x0000f600ff087b82 */ /* 0x000e700000000a00 */
[----:B------:R-:W2:Y:S08]  /*05e0*/  @P1 LDC.64 R4, c[0x0][0x440] ;  /* 0x00011000ff041b82 */ /* 0x000eb00000000a00 */
[----:B------:R-:W3:Y:S01]  /*05f0*/  LDC.64 R10, c[0x0][0x3d0] ;  /* 0x0000f400ff0a7b82 */ /* 0x000ee20000000a00 */
[----:B0-----:R-:W-:-:S05]  /*0600*/  @P1 IMAD.WIDE.U32 R6, R3, 0x10, R6 ;  /* 0x0000001003061825 */ /* 0x001fca00078e0006 */
[----:B------:R0:W5:Y:S02]  /*0610*/  @P1 LDG.E.128 R44, desc[UR6][R6.64] ;  /* 0x00000006062c1981 */ /* 0x000164000c1e1d00 */
[----:B------:R-:W4:Y:S01]  /*0620*/  LDC.64 R12, c[0x0][0x3d8] ;  /* 0x0000f600ff0c7b82 */ /* 0x000f220000000a00 */
[----:B-1----:R-:W-:-:S05]  /*0630*/  @P1 IMAD.WIDE.U32 R8, R3, 0x10, R8 ;  /* 0x0000001003081825 */ /* 0x002fca00078e0008 */
[----:B------:R0:W5:Y:S02]  /*0640*/  @P1 LDG.E.128 R48, desc[UR6][R8.64] ;  /* 0x0000000608301981 */ /* 0x000164000c1e1d00 */
[----:B------:R-:W1:Y:S01]  /*0650*/  @P2 LDC.64 R14, c[0x0][0x440] ;  /* 0x00011000ff0e2b82 */ /* 0x000e620000000a00 */
[C---:B--2---:R-:W-:Y:S01]  /*0660*/  @P1 IMAD.WIDE.U32 R4, R3.reuse, 0x10, R4 ;  /* 0x0000001003041825 */ /* 0x044fe200078e0004 */
[----:B------:R-:W-:-:S04]  /*0670*/  @P1 LOP3.LUT R3, R3, 0x80, RZ, 0xfc, !PT ;  /* 0x0000008003031812 */ /* 0x000fc800078efcff */
[----:B------:R0:W5:Y:S02]  /*0680*/  @P1 LD.E.128 R88, desc[UR6][R4.64] ;  /* 0x0000000604581980 */ /* 0x000164000c101d00 */
[----:B------:R-:W2:Y:S01]  /*0690*/  LDC.64 R16, c[0x0][0x3d0] ;  /* 0x0000f400ff107b82 */ /* 0x000ea20000000a00 */
[----:B---3--:R-:W-:-:S05]  /*06a0*/  @P2 IMAD.WIDE.U32 R10, R3, 0x10, R10 ;  /* 0x00000010030a2825 */ /* 0x008fca00078e000a */
[----:B------:R0:W5:Y:S02]  /*06b0*/  @P2 LDG.E.128 R52, desc[UR6][R10.64] ;  /* 0x000000060a342981 */ /* 0x000164000c1e1d00 */
[----:B------:R-:W3:Y:S01]  /*06c0*/  LDC.64 R18, c[0x0][0x3d8] ;  /* 0x0000f600ff127b82 */ /* 0x000ee20000000a00 */
[----:B----4-:R-:W-:-:S05]  /*06d0*/  @P2 IMAD.WIDE.U32 R12, R3, 0x10, R12 ;  /* 0x00000010030c2825 */ /* 0x010fca00078e000c */
[----:B------:R0:W5:Y:S02]  /*06e0*/  @P2 LDG.E.128 R56, desc[UR6][R12.64] ;  /* 0x000000060c382981 */ /* 0x000164000c1e1d00 */
[----:B------:R-:W4:Y:S01]  /*06f0*/  @P3 LDC.64 R20, c[0x0][0x440] ;  /* 0x00011000ff143b82 */ /* 0x000f220000000a00 */
[----:B-1----:R-:W-:-:S04]  /*0700*/  @P2 IMAD.WIDE.U32 R14, R3, 0x10, R14 ;  /* 0x00000010030e2825 */ /* 0x002fc800078e000e */
[----:B------:R-:W-:Y:S01]  /*0710*/  @P2 VIADD R3, R3, 0x80 ;  /* 0x0000008003032836 */ /* 0x000fe20000000000 */
[----:B------:R0:W5:Y:S03]  /*0720*/  @P2 LD.E.128 R84, desc[UR6][R14.64] ;  /* 0x000000060e542980 */ /* 0x000166000c101d00 */
[----:B--2---:R-:W-:-:S05]  /*0730*/  @P3 IMAD.WIDE.U32 R16, R3, 0x10, R16 ;  /* 0x0000001003103825 */ /* 0x004fca00078e0010 */
[----:B------:R0:W5:Y:S01]  /*0740*/  @P3 LDG.E.128 R60, desc[UR6][R16.64] ;  /* 0x00000006103c3981 */ /* 0x000162000c1e1d00 */
[----:B---3--:R-:W-:-:S05]  /*0750*/  @P3 IMAD.WIDE.U32 R18, R3, 0x10, R18 ;  /* 0x0000001003123825 */ /* 0x008fca00078e0012 */
[----:B------:R0:W5:Y:S01]  /*0760*/  @P3 LDG.E.128 R64, desc[UR6][R18.64] ;  /* 0x0000000612403981 */ /* 0x000162000c1e1d00 */
[----:B----4-:R-:W-:-:S05]  /*0770*/  @P3 IMAD.WIDE.U32 R20, R3, 0x10, R20 ;  /* 0x0000001003143825 */ /* 0x010fca00078e0014 */
[----:B------:R0:W5:Y:S01]  /*0780*/  @P3 LD.E.128 R80, desc[UR6][R20.64] ;  /* 0x0000000614503980 */ /* 0x000162000c101d00 */
[----:B------:R-:W-:Y:S01]  /*0790*/  ISETP.GE.U32.AND P4, PT, R151, 0x200, PT ;  /* 0x000002009700780c */ /* 0x000fe20003f86070 */
[----:B------:R-:W-:Y:S01]  /*07a0*/  HFMA2 R70, -RZ, RZ, 0, 0 ;  /* 0x00000000ff467431 */ /* 0x000fe200000001ff */
[----:B------:R-:W-:Y:S01]  /*07b0*/  CS2R R68, SRZ ;  /* 0x0000000000447805 */ /* 0x000fe2000001ff00 */
[----:B------:R-:W-:Y:S01]  /*07c0*/  IMAD.MOV.U32 R74, RZ, RZ, RZ ;  /* 0x000000ffff4a7224 */ /* 0x000fe200078e00ff */
[----:B------:R-:W-:Y:S02]  /*07d0*/  CS2R R72, SRZ ;  /* 0x0000000000487805 */ /* 0x000fe4000001ff00 */
[----:B------:R-:W-:Y:S02]  /*07e0*/  MOV R78, RZ ;  /* 0x000000ff004e7202 */ /* 0x000fe40000000f00 */
[----:B------:R-:W-:Y:S01]  /*07f0*/  CS2R R76, SRZ ;  /* 0x00000000004c7805 */ /* 0x000fe2000001ff00 */
[----:B------:R-:W-:Y:S01]  /*0800*/  @P1 IMAD.MOV.U32 R79, RZ, RZ, RZ ;  /* 0x000000ffff4f1224 */ /* 0x000fe200078e00ff */
[----:B------:R-:W-:Y:S01]  /*0810*/  @P2 MOV R75, RZ ;  /* 0x000000ff004b2202 */ /* 0x000fe20000000f00 */
[----:B------:R-:W-:Y:S01]  /*0820*/  @P3 IMAD.MOV.U32 R71, RZ, RZ, RZ ;  /* 0x000000ffff473224 */ /* 0x000fe200078e00ff */
[----:B------:R-:W-:Y:S01]  /*0830*/  @P3 IADD3 R3, PT, PT, R3, 0x80, RZ ;  /* 0x0000008003033810 */ /* 0x000fe20007ffe0ff */
[----:B0-----:R-:W-:Y:S06]  /*0840*/  @!P4 BRA `(.L_x_3) ;  /* 0x000000080014c947 */ /* 0x001fec0003800000 */
[----:B------:R-:W0:Y:S08]  /*0850*/  LDC.64 R92, c[0x0][0x3d0] ;  /* 0x0000f400ff5c7b82 */ /* 0x000e300000000a00 */
[----:B------:R-:W1:Y:S08]  /*0860*/  LDC.64 R96, c[0x0][0x3d8] ;  /* 0x0000f600ff607b82 */ /* 0x000e700000000a00 */
[----:B------:R-:W2:Y:S01]  /*0870*/  LDC.64 R104, c[0x0][0x440] ;  /* 0x00011000ff687b82 */ /* 0x000ea20000000a00 */
[----:B0-----:R-:W-:-:S06]  /*0880*/  IMAD.WIDE.U32 R92, R3, 0x10, R92 ;  /* 0x00000010035c7825 */ /* 0x001fcc00078e005c */
[----:B------:R-:W5:Y:S01]  /*0890*/  LDG.E.128 R92, desc[UR6][R92.64] ;  /* 0x000000065c5c7981 */ /* 0x000f62000c1e1d00 */
[----:B-1----:R-:W-:-:S06]  /*08a0*/  IMAD.WIDE.U32 R96, R3, 0x10, R96 ;  /* 0x0000001003607825 */ /* 0x002fcc00078e0060 */
[----:B------:R-:W5:Y:S01]  /*08b0*/  LDG.E.128 R96, desc[UR6][R96.64] ;  /* 0x0000000660607981 */ /* 0x000f62000c1e1d00 */
[----:B--2---:R-:W-:-:S06]  /*08c0*/  IMAD.WIDE.U32 R104, R3, 0x10, R104 ;  /* 0x0000001003687825 */ /* 0x004fcc00078e0068 */
[----:B------:R-:W5:Y:S01]  /*08d0*/  LD.E.128 R104, desc[UR6][R104.64] ;  /* 0x0000000668687980 */ /* 0x000f62000c101d00 */
[----:B------:R-:W-:Y:S02]  /*08e0*/  CS2R R102, SRZ ;  /* 0x0000000000667805 */ /* 0x000fe4000001ff00 */
[----:B------:R-:W-:Y:S01]  /*08f0*/  CS2R R100, SRZ ;  /* 0x0000000000647805 */ /* 0x000fe2000001ff00 */
[----:B------:R-:W-:Y:S01]  /*0900*/  IMAD.MOV.U32 R70, RZ, RZ, RZ ;  /* 0x000000ffff467224 */ /* 0x000fe200078e00ff */
[----:B------:R-:W-:Y:S02]  /*0910*/  CS2R R68, SRZ ;  /* 0x0000000000447805 */ /* 0x000fe4000001ff00 */
[----:B------:R-:W-:Y:S02]  /*0920*/  MOV R74, RZ ;  /* 0x000000ff004a7202 */ /* 0x000fe40000000f00 */
[----:B------:R-:W-:Y:S01]  /*0930*/  CS2R R72, SRZ ;  /* 0x0000000000487805 */ /* 0x000fe2000001ff00 */
[----:B------:R-:W-:Y:S01]  /*0940*/  IMAD.MOV.U32 R78, RZ, RZ, RZ ;  /* 0x000000ffff4e7224 */ /* 0x000fe200078e00ff */
[----:B------:R-:W-:Y:S01]  /*0950*/  CS2R R76, SRZ ;  /* 0x00000000004c7805 */ /* 0x000fe2000001ff00 */
[----:B------:R-:W-:Y:S06]  /*0960*/  BRA `(.L_x_3) ;  /* 0x0000000400cc7947 */ /* 0x000fec0003800000 */
.L_x_1:
[----:B------:R-:W0:Y:S02]  /*0970*/  LDCU.64 UR4, c[0x0][0x440] ;  /* 0x00008800ff0477ac */ /* 0x000e240008000a00 */
[----:B0-----:R-:W-:-:S04]  /*0980*/  UISETP.NE.U32.AND UP0, UPT, UR4, URZ, UPT ;  /* 0x000000ff0400728c */ /* 0x001fc8000bf05070 */
[----:B------:R-:W-:-:S09]  /*0990*/  UISETP.NE.AND.EX UP0, UPT, UR5, URZ, UPT, UP0 ;  /* 0x000000ff0500728c */ /* 0x000fd2000bf05300 */
[----:B------:R-:W-:Y:S05]  /*09a0*/  BRA.U !UP0, `(.L_x_4) ;  /* 0x0000000108e47547 */ /* 0x000fea000b800000 */
[C---:B------:R-:W-:Y:S01]  /*09b0*/  ISETP.GE.U32.AND P1, PT, R151.reuse, 0x80, PT ;  /* 0x000000809700780c */ /* 0x040fe20003f26070 */
[----:B------:R-:W0:Y:S01]  /*09c0*/  LDC.64 R6, c[0x0][0x3d0] ;  /* 0x0000f400ff067b82 */ /* 0x000e220000000a00 */
[C---:B------:R-:W-:Y:S02]  /*09d0*/  ISETP.GE.U32.AND P2, PT, R151.reuse, 0x100, PT ;  /* 0x000001009700780c */ /* 0x040fe40003f46070 */
[----:B------:R-:W-:-:S05]  /*09e0*/  ISETP.GE.U32.AND P3, PT, R151, 0x180, PT ;  /* 0x000001809700780c */ /* 0x000fca0003f66070 */
[----:B------:R-:W1:Y:S08]  /*09f0*/  LDC.64 R8, c[0x0][0x3d8] ;  /* 0x0000f600ff087b82 */ /* 0x000e700000000a00 */
[----:B------:R-:W2:Y:S08]  /*0a00*/  @P1 LDC.64 R4, c[0x0][0x438] ;  /* 0x00010e00ff041b82 */ /* 0x000eb00000000a00 */
[----:B------:R-:W3:Y:S01]  /*0a10*/  @P1 LDC.64 R10, c[0x0][0x440] ;  /* 0x00011000ff0a1b82 */ /* 0x000ee20000000a00 */
[----:B0-----:R-:W-:-:S05]  /*0a20*/  @P1 IMAD.WIDE.U32 R6, R3, 0x10, R6 ;  /* 0x0000001003061825 */ /* 0x001fca00078e0006 */
[----:B------:R0:W5:Y:S02]  /*0a30*/  @P1 LDG.E.128 R44, desc[UR6][R6.64] ;  /* 0x00000006062c1981 */ /* 0x000164000c1e1d00 */
[----:B------:R-:W4:Y:S01]  /*0a40*/  LDC.64 R12, c[0x0][0x3d0] ;  /* 0x0000f400ff0c7b82 */ /* 0x000f220000000a00 */
[----:B-1----:R-:W-:-:S05]  /*0a50*/  @P1 IMAD.WIDE.U32 R8, R3, 0x10, R8 ;  /* 0x0000001003081825 */ /* 0x002fca00078e0008 */
[----:B------:R0:W5:Y:S02]  /*0a60*/  @P1 LDG.E.128 R48, desc[UR6][R8.64] ;  /* 0x0000000608301981 */ /* 0x000164000c1e1d00 */
[----:B------:R-:W1:Y:S01]  /*0a70*/  @P2 LDC.64 R14, c[0x0][0x438] ;  /* 0x00010e00ff0e2b82 */ /* 0x000e620000000a00 */
[----:B--2---:R-:W-:-:S05]  /*0a80*/  @P1 IMAD.WIDE.U32 R4, R3, 0x10, R4 ;  /* 0x0000001003041825 */ /* 0x004fca00078e0004 */
[----:B------:R0:W5:Y:S02]  /*0a90*/  @P1 LD.E.128 R76, desc[UR6][R4.64] ;  /* 0x00000006044c1980 */ /* 0x000164000c101d00 */
[----:B------:R-:W2:Y:S01]  /*0aa0*/  LDC.64 R16, c[0x0][0x3d8] ;  /* 0x0000f600ff107b82 */ /* 0x000ea20000000a00 */
[C---:B---3--:R-:W-:Y:S01]  /*0ab0*/  @P1 IMAD.WIDE.U32 R10, R3.reuse, 0x10, R10 ;  /* 0x00000010030a1825 */ /* 0x048fe200078e000a */
[----:B------:R-:W-:-:S04]  /*0ac0*/  @P1 LOP3.LUT R3, R3, 0x80, RZ, 0xfc, !PT ;  /* 0x0000008003031812 */ /* 0x000fc800078efcff */
[----:B------:R0:W5:Y:S02]  /*0ad0*/  @P1 LD.E.128 R88, desc[UR6][R10.64] ;  /* 0x000000060a581980 */ /* 0x000164000c101d00 */
[----:B------:R-:W3:Y:S08]  /*0ae0*/  @P2 LDC.64 R18, c[0x0][0x440] ;  /* 0x00011000ff122b82 */ /* 0x000ef00000000a00 */
[----:B------:R-:W0:Y:S08]  /*0af0*/  LDC.64 R20, c[0x0][0x3d0] ;  /* 0x0000f400ff147b82 */ /* 0x000e300000000a00 */
[----:B------:R-:W0:Y:S08]  /*0b00*/  @P3 LDC.64 R22, c[0x0][0x438] ;  /* 0x00010e00ff163b82 */ /* 0x000e300000000a00 */
[----:B------:R-:W0:Y:S08]  /*0b10*/  LDC.64 R24, c[0x0][0x3d8] ;  /* 0x0000f600ff187b82 */ /* 0x000e300000000a00 */
[----:B------:R-:W0:Y:S01]  /*0b20*/  @P3 LDC.64 R26, c[0x0][0x440] ;  /* 0x00011000ff1a3b82 */ /* 0x000e220000000a00 */
[----:B----4-:R-:W-:-:S04]  /*0b30*/  @P2 IMAD.WIDE.U32 R12, R3, 0x10, R12 ;  /* 0x00000010030c2825 */ /* 0x010fc800078e000c */
[C---:B-1----:R-:W-:Y:S01]  /*0b40*/  @P2 IMAD.WIDE.U32 R14, R3.reuse, 0x10, R14 ;  /* 0x00000010030e2825 */ /* 0x042fe200078e000e */
[----:B------:R1:W5:Y:S03]  /*0b50*/  @P2 LDG.E.128 R52, desc[UR6][R12.64] ;  /* 0x000000060c342981 */ /* 0x000366000c1e1d00 */
[C---:B--2---:R-:W-:Y:S01]  /*0b60*/  @P2 IMAD.WIDE.U32 R16, R3.reuse, 0x10, R16 ;  /* 0x0000001003102825 */ /* 0x044fe200078e0010 */
[----:B------:R1:W5:Y:S03]  /*0b70*/  @P2 LD.E.128 R72, desc[UR6][R14.64] ;  /* 0x000000060e482980 */ /* 0x000366000c101d00 */
[C---:B---3--:R-:W-:Y:S01]  /*0b80*/  @P2 IMAD.WIDE.U32 R18, R3.reuse, 0x10, R18 ;  /* 0x0000001003122825 */ /* 0x048fe200078e0012 */
[----:B------:R-:W-:Y:S01]  /*0b90*/  @P2 IADD3 R3, PT, PT, R3, 0x80, RZ ;  /* 0x0000008003032810 */ /* 0x000fe20007ffe0ff */
[----:B------:R1:W5:Y:S04]  /*0ba0*/  @P2 LDG.E.128 R56, desc[UR6][R16.64] ;  /* 0x0000000610382981 */ /* 0x000368000c1e1d00 */
[C---:B0-----:R-:W-:Y:S01]  /*0bb0*/  @P3 IMAD.WIDE.U32 R20, R3.reuse, 0x10, R20 ;  /* 0x0000001003143825 */ /* 0x041fe200078e0014 */
[----:B------:R1:W5:Y:S03]  /*0bc0*/  @P2 LD.E.128 R84, desc[UR6][R18.64] ;  /* 0x0000000612542980 */ /* 0x000366000c101d00 */
[C---:B------:R-:W-:Y:S01]  /*0bd0*/  @P3 IMAD.WIDE.U32 R22, R3.reuse, 0x10, R22 ;  /* 0x0000001003163825 */ /* 0x040fe200078e0016 */
[----:B------:R1:W5:Y:S03]  /*0be0*/  @P3 LDG.E.128 R60, desc[UR6][R20.64] ;  /* 0x00000006143c3981 */ /* 0x000366000c1e1d00 */
[C---:B------:R-:W-:Y:S01]  /*0bf0*/  @P3 IMAD.WIDE.U32 R24, R3.reuse, 0x10, R24 ;  /* 0x0000001003183825 */ /* 0x040fe200078e0018 */
[----:B------:R1:W5:Y:S03]  /*0c00*/  @P3 LD.E.128 R68, desc[UR6][R22.64] ;  /* 0x0000000616443980 */ /* 0x000366000c101d00 */
[----:B------:R-:W-:Y:S01]  /*0c10*/  @P3 IMAD.WIDE.U32 R26, R3, 0x10, R26 ;  /* 0x00000010031a3825 */ /* 0x000fe200078e001a */
[----:B------:R1:W5:Y:S04]  /*0c20*/  @P3 LDG.E.128 R64, desc[UR6][R24.64] ;  /* 0x0000000618403981 */ /* 0x000368000c1e1d00 */
[----:B------:R1:W5:Y:S01]  /*0c30*/  @P3 LD.E.128 R80, desc[UR6][R26.64] ;  /* 0x000000061a503980 */ /* 0x000362000c101d00 */
[----:B------:R-:W-:Y:S01]  /*0c40*/  ISETP.GE.U32.AND P2, PT, R151, 0x200, PT ;  /* 0x000002009700780c */ /* 0x000fe20003f46070 */
[----:B------:R-:W-:-:S12]  /*0c50*/  @P3 VIADD R3, R3, 0x80 ;  /* 0x0000008003033836 */ /* 0x000fd80000000000 */
[----:B-1----:R-:W-:Y:S05]  /*0c60*/  @!P2 BRA `(.L_x_3) ;  /* 0x00000004000ca947 */ /* 0x002fea0003800000 */
[----:B------:R-:W0:Y:S08]  /*0c70*/  LDC.64 R92, c[0x0][0x3d0] ;  /* 0x0000f400ff5c7b82 */ /* 0x000e300000000a00 */
[----:B------:R-:W1:Y:S08]  /*0c80*/  LDC.64 R100, c[0x0][0x438] ;  /* 0x00010e00ff647b82 */ /* 0x000e700000000a00 */
[----:B------:R-:W2:Y:S08]  /*0c90*/  LDC.64 R96, c[0x0][0x3d8] ;  /* 0x0000f600ff607b82 */ /* 0x000eb00000000a00 */
[----:B------:R-:W3:Y:S01]  /*0ca0*/  LDC.64 R104, c[0x0][0x440] ;  /* 0x00011000ff687b82 */ /* 0x000ee20000000a00 */
[----:B0-----:R-:W-:-:S06]  /*0cb0*/  IMAD.WIDE.U32 R92, R3, 0x10, R92 ;  /* 0x00000010035c7825 */ /* 0x001fcc00078e005c */
[----:B------:R-:W5:Y:S01]  /*0cc0*/  LDG.E.128 R92, desc[UR6][R92.64] ;  /* 0x000000065c5c7981 */ /* 0x000f62000c1e1d00 */
[----:B-1----:R-:W-:-:S06]  /*0cd0*/  IMAD.WIDE.U32 R100, R3, 0x10, R100 ;  /* 0x0000001003647825 */ /* 0x002fcc00078e0064 */
[----:B------:R-:W5:Y:S01]  /*0ce0*/  LD.E.128 R100, desc[UR6][R100.64] ;  /* 0x0000000664647980 */ /* 0x000f62000c101d00 */
[----:B--2---:R-:W-:-:S06]  /*0cf0*/  IMAD.WIDE.U32 R96, R3, 0x10, R96 ;  /* 0x0000001003607825 */ /* 0x004fcc00078e0060 */
[----:B------:R-:W5:Y:S01]  /*0d00*/  LDG.E.128 R96, desc[UR6][R96.64] ;  /* 0x0000000660607981 */ /* 0x000f62000c1e1d00 */
[----:B---3--:R-:W-:-:S06]  /*0d10*/  IMAD.WIDE.U32 R104, R3, 0x10, R104 ;  /* 0x0000001003687825 */ /* 0x008fcc00078e0068 */
[----:B------:R-:W5:Y:S01]  /*0d20*/  LD.E.128 R104, desc[UR6][R104.64] ;  /* 0x0000000668687980 */ /* 0x000f62000c101d00 */
[----:B------:R-:W-:Y:S05]  /*0d30*/  BRA `(.L_x_3) ;  /* 0x0000000000d87947 */ /* 0x000fea0003800000 */
.L_x_4:
[C---:B------:R-:W-:Y:S01]  /*0d40*/  ISETP.GE.U32.AND P1, PT, R151.reuse, 0x80, PT ;  /* 0x000000809700780c */ /* 0x040fe20003f26070 */
[----:B------:R-:W0:Y:S01]  /*0d50*/  LDC.64 R4, c[0x0][0x3d0] ;  /* 0x0000f400ff047b82 */ /* 0x000e220000000a00 */
[C---:B------:R-:W-:Y:S02]  /*0d60*/  ISETP.GE.U32.AND P2, PT, R151.reuse, 0x100, PT ;  /* 0x000001009700780c */ /* 0x040fe40003f46070 */
[C---:B------:R-:W-:Y:S02]  /*0d70*/  ISETP.GE.U32.AND P3, PT, R151.reuse, 0x180, PT ;  /* 0x000001809700780c */ /* 0x040fe40003f66070 */
[----:B------:R-:W-:-:S03]  /*0d80*/  ISETP.GE.U32.AND P4, PT, R151, 0x200, PT ;  /* 0x000002009700780c */ /* 0x000fc60003f86070 */
[----:B------:R-:W1:Y:S08]  /*0d90*/  LDC.64 R8, c[0x0][0x3d8] ;  /* 0x0000f600ff087b82 */ /* 0x000e700000000a00 */
[----:B------:R-:W2:Y:S08]  /*0da0*/  @P1 LDC.64 R6, c[0x0][0x438] ;  /* 0x00010e00ff061b82 */ /* 0x000eb00000000a00 */
[----:B------:R-:W3:Y:S01]  /*0db0*/  LDC.64 R16, c[0x0][0x3d0] ;  /* 0x0000f400ff107b82 */ /* 0x000ee20000000a00 */
[----:B0-----:R-:W-:-:S05]  /*0dc0*/  @P1 IMAD.WIDE.U32 R10, R3, 0x10, R4 ;  /* 0x00000010030a1825 */ /* 0x001fca00078e0004 */
[----:B------:R0:W5:Y:S02]  /*0dd0*/  @P1 LDG.E.128 R44, desc[UR6][R10.64] ;  /* 0x000000060a2c1981 */ /* 0x000164000c1e1d00 */
[----:B------:R-:W4:Y:S01]  /*0de0*/  @P2 LDC.64 R18, c[0x0][0x438] ;  /* 0x00010e00ff122b82 */ /* 0x000f220000000a00 */
[----:B-1----:R-:W-:-:S05]  /*0df0*/  @P1 IMAD.WIDE.U32 R14, R3, 0x10, R8 ;  /* 0x00000010030e1825 */ /* 0x002fca00078e0008 */
[----:B------:R0:W5:Y:S02]  /*0e00*/  @P1 LDG.E.128 R48, desc[UR6][R14.64] ;  /* 0x000000060e301981 */ /* 0x000164000c1e1d00 */
[----:B------:R-:W1:Y:S01]  /*0e10*/  LDC.64 R20, c[0x0][0x3d8] ;  /* 0x0000f600ff147b82 */ /* 0x000e620000000a00 */
[C---:B--2---:R-:W-:Y:S01]  /*0e20*/  @P1 IMAD.WIDE.U32 R12, R3.reuse, 0x10, R6 ;  /* 0x00000010030c1825 */ /* 0x044fe200078e0006 */
[----:B------:R-:W-:-:S04]  /*0e30*/  @P1 LOP3.LUT R3, R3, 0x80, RZ, 0xfc, !PT ;  /* 0x0000008003031812 */ /* 0x000fc800078efcff */
[----:B------:R0:W5:Y:S02]  /*0e40*/  @P1 LD.E.128 R76, desc[UR6][R12.64] ;  /* 0x000000060c4c1980 */ /* 0x000164000c101d00 */
[----:B------:R-:W2:Y:S01]  /*0e50*/  LDC.64 R22, c[0x0][0x3d0] ;  /* 0x0000f400ff167b82 */ /* 0x000ea20000000a00 */
[----:B---3--:R-:W-:-:S05]  /*0e60*/  @P2 IMAD.WIDE.U32 R16, R3, 0x10, R16 ;  /* 0x0000001003102825 */ /* 0x008fca00078e0010 */
[----:B------:R0:W5:Y:S02]  /*0e70*/  @P2 LDG.E.128 R52, desc[UR6][R16.64] ;  /* 0x0000000610342981 */ /* 0x000164000c1e1d00 */
[----:B------:R-:W3:Y:S01]  /*0e80*/  @P3 LDC.64 R24, c[0x0][0x438] ;  /* 0x00010e00ff183b82 */ /* 0x000ee20000000a00 */
[----:B----4-:R-:W-:-:S05]  /*0e90*/  @P2 IMAD.WIDE.U32 R18, R3, 0x10, R18 ;  /* 0x0000001003122825 */ /* 0x010fca00078e0012 */
[----:B------:R0:W5:Y:S02]  /*0ea0*/  @P2 LD.E.128 R72, desc[UR6][R18.64] ;  /* 0x0000000612482980 */ /* 0x000164000c101d00 */
[----:B------:R-:W4:Y:S01]  /*0eb0*/  LDC.64 R26, c[0x0][0x3d8] ;  /* 0x0000f600ff1a7b82 */ /* 0x000f220000000a00 */
[C---:B-1----:R-:W-:Y:S01]  /*0ec0*/  @P2 IMAD.WIDE.U32 R20, R3.reuse, 0x10, R20 ;  /* 0x0000001003142825 */ /* 0x042fe200078e0014 */
[----:B------:R-:W-:-:S04]  /*0ed0*/  @P2 IADD3 R3, PT, PT, R3, 0x80, RZ ;  /* 0x0000008003032810 */ /* 0x000fc80007ffe0ff */
[----:B------:R0:W5:Y:S02]  /*0ee0*/  @P2 LDG.E.128 R56, desc[UR6][R20.64] ;  /* 0x0000000614382981 */ /* 0x000164000c1e1d00 */
[----:B------:R-:W1:Y:S01]  /*0ef0*/  LDC.64 R28, c[0x0][0x3d0] ;  /* 0x0000f400ff1c7b82 */ /* 0x000e620000000a00 */
[----:B--2---:R-:W-:-:S05]  /*0f00*/  @P3 IMAD.WIDE.U32 R22, R3, 0x10, R22 ;  /* 0x0000001003163825 */ /* 0x004fca00078e0016 */
[----:B------:R0:W5:Y:S02]  /*0f10*/  @P3 LDG.E.128 R60, desc[UR6][R22.64] ;  /* 0x00000006163c3981 */ /* 0x000164000c1e1d00 */
[----:B------:R-:W2:Y:S01]  /*0f20*/  LDC.64 R32, c[0x0][0x3d8] ;  /* 0x0000f600ff207b82 */ /* 0x000ea20000000a00 */
[----:B---3--:R-:W-:-:S05]  /*0f30*/  @P3 IMAD.WIDE.U32 R24, R3, 0x10, R24 ;  /* 0x0000001003183825 */ /* 0x008fca00078e0018 */
[----:B------:R0:W5:Y:S02]  /*0f40*/  @P3 LD.E.128 R68, desc[UR6][R24.64] ;  /* 0x0000000618443980 */ /* 0x000164000c101d00 */
[----:B------:R-:W3:Y:S01]  /*0f50*/  @P4 LDC.64 R30, c[0x0][0x438] ;  /* 0x00010e00ff1e4b82 */ /* 0x000ee20000000a00 */
[----:B----4-:R-:W-:-:S04]  /*0f60*/  @P3 IMAD.WIDE.U32 R26, R3, 0x10, R26 ;  /* 0x00000010031a3825 */ /* 0x010fc800078e001a */
[----:B------:R-:W-:Y:S01]  /*0f70*/  @P3 VIADD R3, R3, 0x80 ;  /* 0x0000008003033836 */ /* 0x000fe20000000000 */
[----:B------:R0:W5:Y:S03]  /*0f80*/  @P3 LDG.E.128 R64, desc[UR6][R26.64] ;  /* 0x000000061a403981 */ /* 0x000166000c1e1d00 */
[----:B-1----:R-:W-:-:S05]  /*0f90*/  @P4 IMAD.WIDE.U32 R4, R3, 0x10, R28 ;  /* 0x0000001003044825 */ /* 0x002fca00078e001c */
[----:B------:R0:W5:Y:S01]  /*0fa0*/  @P4 LDG.E.128 R92, desc[UR6][R4.64] ;  /* 0x00000006045c4981 */ /* 0x000162000c1e1d00 */
[----:B--2---:R-:W-:-:S05]  /*0fb0*/  @P4 IMAD.WIDE.U32 R8, R3, 0x10, R32 ;  /* 0x0000001003084825 */ /* 0x004fca00078e0020 */
[----:B------:R0:W5:Y:S01]  /*0fc0*/  @P4 LDG.E.128 R96, desc[UR6][R8.64] ;  /* 0x0000000608604981 */ /* 0x000162000c1e1d00 */
[----:B---3--:R-:W-:-:S05]  /*0fd0*/  @P4 IMAD.WIDE.U32 R6, R3, 0x10, R30 ;  /* 0x0000001003064825 */ /* 0x008fca00078e001e */
[----:B------:R0:W5:Y:S01]  /*0fe0*/  @P4 LD.E.128 R100, desc[UR6][R6.64] ;  /* 0x0000000606644980 */ /* 0x000162000c101d00 */
[----:B------:R-:W-:Y:S01]  /*0ff0*/  HFMA2 R82, -RZ, RZ, 0, 0 ;  /* 0x00000000ff527431 */ /* 0x000fe200000001ff */
[----:B------:R-:W-:Y:S01]  /*1000*/  CS2R R80, SRZ ;  /* 0x0000000000507805 */ /* 0x000fe2000001ff00 */
[----:B------:R-:W-:Y:S01]  /*1010*/  IMAD.MOV.U32 R86, RZ, RZ, RZ ;  /* 0x000000ffff567224 */ /* 0x000fe200078e00ff */
[----:B------:R-:W-:Y:S02]  /*1020*/  CS2R R84, SRZ ;  /* 0x0000000000547805 */ /* 0x000fe4000001ff00 */
[----:B------:R-:W-:Y:S02]  /*1030*/  MOV R90, RZ ;  /* 0x000000ff005a7202 */ /* 0x000fe40000000f00 */
[----:B------:R-:W-:Y:S01]  /*1040*/  CS2R R88, SRZ ;  /* 0x0000000000587805 */ /* 0x000fe2000001ff00 */
[----:B------:R-:W-:Y:S01]  /*1050*/  @P1 IMAD.MOV.U32 R91, RZ, RZ, RZ ;  /* 0x000000ffff5b1224 */ /* 0x000fe200078e00ff */
[----:B------:R-:W-:-:S02]  /*1060*/  @P4 CS2R R106, SRZ ;  /* 0x00000000006a4805 */ /* 0x000fc4000001ff00 */
[----:B------:R-:W-:Y:S02]  /*1070*/  @P4 CS2R R104, SRZ ;  /* 0x0000000000684805 */ /* 0x000fe4000001ff00 */
[----:B------:R-:W-:Y:S01]  /*1080*/  @P2 MOV R87, RZ ;  /* 0x000000ff00572202 */ /* 0x000fe20000000f00 */
[----:B0-----:R-:W-:-:S07]  /*1090*/  @P3 IMAD.MOV.U32 R83, RZ, RZ, RZ ;  /* 0x000000ffff533224 */ /* 0x001fce00078e00ff */
.L_x_3:
[----:B------:R-:W-:Y:S05]  /*10a0*/  BSYNC.RECONVERGENT B0 ;  /* 0x0000000000007941 */ /* 0x000fea0003800200 */
.L_x_0:
[----:B------:R-:W0:Y:S02]  /*10b0*/  LDCU UR4, c[0x0][0x384] ;  /* 0x00007080ff0477ac */ /* 0x000e240008000800 */
[----:B0-----:R-:W-:-:S13]  /*10c0*/  ISETP.GE.AND P2, PT, R152, UR4, PT ;  /* 0x0000000498007c0c */ /* 0x001fda000bf46270 */
[----:B------:R-:W-:Y:S05]  /*10d0*/  @P2 EXIT ;  /* 0x000000000000294d */ /* 0x000fea0003800000 */
[----:B------:R-:W-:Y:S01]  /*10e0*/  SHF.R.S32.HI R0, RZ, 0x3, R0 ;  /* 0x00000003ff007819 */ /* 0x000fe20000011400 */
[----:B------:R-:W-:Y:S01]  /*10f0*/  UPLOP3.LUT UP1, UPT, UPT, UPT, UPT, 0x40, 0x4 ;  /* 0x000000000004789c */ /* 0x000fe20003f2e870 */
[----:B------:R-:W-:Y:S01]  /*1100*/  SHF.L.U32 R4, R190, 0x5, RZ ;  /* 0x00000005be047819 */ /* 0x000fe200000006ff */
[----:B------:R-:W0:Y:S01]  /*1110*/  LDCU UR10, c[0x0][0x388] ;  /* 0x00007100ff0a77ac */ /* 0x000e220008000800 */
[C---:B------:R-:W-:Y:S01]  /*1120*/  LOP3.LUT R3, R0.reuse, 0x7f, RZ, 0xc0, !PT ;  /* 0x0000007f00037812 */ /* 0x040fe200078ec0ff */
[----:B------:R-:W-:Y:S01]  /*1130*/  IMAD.SHL.U32 R0, R0, 0x2, RZ ;  /* 0x0000000200007824 */ /* 0x000fe200078e00ff */
[----:B------:R-:W-:Y:S01]  /*1140*/  LOP3.LUT R4, R4, 0x3e0, RZ, 0xc0, !PT ;  /* 0x000003e004047812 */ /* 0x000fe200078ec0ff */
[----:B------:R-:W1:Y:S01]  /*1150*/  LDCU.U8 UR8, c[0x0][0x410] ;  /* 0x00008200ff0877ac */ /* 0x000e620008000000 */
[C---:B------:R-:W-:Y:S02]  /*1160*/  VIADDMNMX R2, R3.reuse, -R2, RZ, !PT ;  /* 0x8000000203027246 */ /* 0x040fe400078001ff */
[----:B------:R-:W-:Y:S01]  /*1170*/  VIADDMNMX R4, R3, -R4, RZ, !PT ;  /* 0x8000000403047246 */ /* 0x000fe200078001ff */
[----:B------:R-:W2:Y:S01]  /*1180*/  LDCU UR9, c[0x0][0x400] ;  /* 0x00008000ff0977ac */ /* 0x000ea20008000800 */
[----:B------:R-:W-:-:S02]  /*1190*/  LOP3.LUT R3, R0, 0xffffff00, RZ, 0xc0, !PT ;  /* 0xffffff0000037812 */ /* 0x000fc400078ec0ff */
[----:B------:R-:W-:Y:S01]  /*11a0*/  VIMNMX R2, PT, PT, R2, 0x20, PT ;  /* 0x0000002002027848 */ /* 0x000fe20003fe0100 */
[----:B------:R-:W3:Y:S01]  /*11b0*/  LDCU.64 UR12, c[0x0][0x398] ;  /* 0x00007300ff0c77ac */ /* 0x000ee20008000a00 */
[----:B------:R-:W-:Y:S02]  /*11c0*/  VIMNMX R4, PT, PT, R4, 0x20, PT ;  /* 0x0000002004047848 */ /* 0x000fe40003fe0100 */
[----:B------:R-:W-:Y:S01]  /*11d0*/  LEA R2, R2, R3, 0x3 ;  /* 0x0000000302027211 */ /* 0x000fe200078e18ff */
[----:B------:R-:W4:Y:S01]  /*11e0*/  LDCU.64 UR14, c[0x0][0x3a0] ;  /* 0x00007400ff0e77ac */ /* 0x000f220008000a00 */
[----:B-----5:R-:W-:Y:S01]  /*11f0*/  PRMT R149, R107, 0x7632, R149 ;  /* 0x000076326b957816 */ /* 0x020fe20000000095 */
[----:B------:R-:W-:Y:S01]  /*1200*/  IMAD R150, R4, 0x8, R3 ;  /* 0x0000000804967824 */ /* 0x000fe200078e0203 */
[----:B------:R-:W-:Y:S02]  /*1210*/  I2FP.F32.U32 R11, R2 ;  /* 0x00000002000b7245 */ /* 0x000fe40000201000 */
[----:B------:R-:W-:-:S02]  /*1220*/  PRMT R148, R99, 0x7632, R148 ;  /* 0x0000763263947816 */ /* 0x000fc40000000094 */
[----:B------:R-:W-:Y:S02]  /*1230*/  PRMT R147, R103, 0x7632, R147 ;  /* 0x0000763267937816 */ /* 0x000fe40000000093 */
[----:B------:R-:W0:Y:S01]  /*1240*/  MUFU.RCP R11, R11 ;  /* 0x0000000b000b7308 */ /* 0x000e220000001000 */
[----:B------:R-:W-:Y:S02]  /*1250*/  PRMT R146, R95, 0x7632, R146 ;  /* 0x000076325f927816 */ /* 0x000fe40000000092 */
[----:B------:R-:W-:Y:S02]  /*1260*/  PRMT R145, R106, 0x7632, R145 ;  /* 0x000076326a917816 */ /* 0x000fe40000000091 */
[----:B------:R-:W-:Y:S02]  /*1270*/  PRMT R144, R98, 0x7632, R144 ;  /* 0x0000763262907816 */ /* 0x000fe40000000090 */
[----:B------:R-:W-:Y:S02]  /*1280*/  PRMT R143, R102, 0x7632, R143 ;  /* 0x00007632668f7816 */ /* 0x000fe4000000008f */
[----:B------:R-:W-:-:S02]  /*1290*/  PRMT R142, R94, 0x7632, R142 ;  /* 0x000076325e8e7816 */ /* 0x000fc4000000008e */
[----:B------:R-:W-:Y:S02]  /*12a0*/  PRMT R141, R105, 0x7632, R141 ;  /* 0x00007632698d7816 */ /* 0x000fe4000000008d */
        /* <DEDUP_REMOVED lines=54> */
[----:B01234-:R-:W-:-:S07]  /*1610*/  PRMT R0, R44, 0x7632, R0 ;  /* 0x000076322c007816 */ /* 0x01ffce0000000000 */
.L_x_41:
[----:B------:R-:W-:Y:S01]  /*1620*/  IMAD R120, R152, UR10, RZ ;  /* 0x0000000a98787c24 */ /* 0x000fe2000f8e02ff */
[----:B------:R-:W-:Y:S04]  /*1630*/  BSSY.RECONVERGENT B0, `(.L_x_5) ;  /* 0x00000a9000007945 */ /* 0x000fe80003800200 */
[----:B------:R-:W-:-:S04]  /*1640*/  SHF.R.S32.HI R121, RZ, 0x1f, R120 ;  /* 0x0000001fff797819 */ /* 0x000fc80000011478 */
[----:B------:R-:W-:-:S04]  /*1650*/  LEA.HI R121, R121, R120, RZ, 0x3 ;  /* 0x0000007879797211 */ /* 0x000fc800078f18ff */
[----:B------:R-:W-:-:S04]  /*1660*/  LEA.HI.SX32 R189, R121, R190, 0x1d ;  /* 0x000000be79bd7211 */ /* 0x000fc800078feaff */
[----:B------:R-:W-:Y:S01]  /*1670*/  MOV R179, R189 ;  /* 0x000000bd00b37202 */ /* 0x000fe20000000f00 */
[----:B------:R-:W-:Y:S06]  /*1680*/  @!P1 BRA `(.L_x_6) ;  /* 0x00000008008c9947 */ /* 0x000fec0003800000 */
[----:B------:R-:W-:Y:S01]  /*1690*/  ISETP.NE.U32.AND P1, PT, RZ, UR12, PT ;  /* 0x0000000cff007c0c */ /* 0x000fe2000bf25070 */
[----:B------:R-:W0:Y:S01]  /*16a0*/  LDC.64 R120, c[0x0][0x390] ;  /* 0x0000e400ff787b82 */ /* 0x000e220000000a00 */
[----:B------:R-:W-:Y:S02]  /*16b0*/  ISETP.NE.U32.AND P2, PT, RZ, UR14, PT ;  /* 0x0000000eff007c0c */ /* 0x000fe4000bf45070 */
[----:B------:R-:W-:Y:S02]  /*16c0*/  ISETP.NE.AND.EX P1, PT, RZ, UR13, PT, P1 ;  /* 0x0000000dff007c0c */ /* 0x000fe4000bf25310 */
[----:B------:R-:W-:-:S11]  /*16d0*/  ISETP.NE.AND.EX P2, PT, RZ, UR15, PT, P2 ;  /* 0x0000000fff007c0c */ /* 0x000fd6000bf45320 */
[----:B------:R-:W1:Y:S08]  /*16e0*/  @P1 LDC.64 R126, c[0x0][0x398] ;  /* 0x0000e600ff7e1b82 */ /* 0x000e700000000a00 */
[----:B------:R-:W2:Y:S01]  /*16f0*/  @P2 LDC.64 R124, c[0x0][0x3a0] ;  /* 0x0000e800ff7c2b82 */ /* 0x000ea20000000a00 */
[----:B0-----:R-:W-:-:S06]  /*1700*/  IMAD.WIDE.U32 R120, R189, 0x10, R120 ;  /* 0x00000010bd787825 */ /* 0x001fcc00078e0078 */
[----:B------:R-:W5:Y:S01]  /*1710*/  LDG.E.128 R120, desc[UR6][R120.64] ;  /* 0x0000000678787981 */ /* 0x000f62000c1e1d00 */
[----:B-1----:R-:W-:-:S05]  /*1720*/  @P1 IMAD.WIDE.U32 R126, R189, 0x10, R126 ;  /* 0x00000010bd7e1825 */ /* 0x002fca00078e007e */
[----:B------:R0:W5:Y:S01]  /*1730*/  @P1 LDG.E.128 R108, desc[UR6][R126.64] ;  /* 0x000000067e6c1981 */ /* 0x000162000c1e1d00 */
[----:B--2---:R-:W-:-:S05]  /*1740*/  @P2 IMAD.WIDE.U32 R124, R189, 0x10, R124 ;  /* 0x00000010bd7c2825 */ /* 0x004fca00078e007c */
[----:B------:R0:W5:Y:S01]  /*1750*/  @P2 LDG.E.128 R112, desc[UR6][R124.64] ;  /* 0x000000067c702981 */ /* 0x000162000c1e1d00 */
[----:B------:R-:W-:Y:S05]  /*1760*/  @!P1 BRA `(.L_x_7) ;  /* 0x00000004007c9947 */ /* 0x000fea0003800000 */
[----:B------:R-:W-:Y:S05]  /*1770*/  @!P2 BRA `(.L_x_8) ;  /* 0x0000000000e4a947 */ /* 0x000fea0003800000 */
[C---:B-----5:R-:W-:Y:S01]  /*1780*/  PRMT R116, R120.reuse, 0x7632, R116 ;  /* 0x0000763278747816 */ /* 0x060fe20000000074 */
[----:B------:R-:W-:Y:S01]  /*1790*/  IMAD.U32 R120, R120, 0x10000, RZ ;  /* 0x0001000078787824 */ /* 0x000fe200078e00ff */
[----:B------:R-:W-:Y:S01]  /*17a0*/  SHF.L.U32 R119, R122, 0x10, RZ ;  /* 0x000000107a777819 */ /* 0x000fe200000006ff */
[----:B------:R-:W-:Y:S01]  /*17b0*/  IMAD.U32 R117, R108, 0x10000, RZ ;  /* 0x000100006c757824 */ /* 0x000fe200078e00ff */
[----:B------:R-:W-:Y:S01]  /*17c0*/  SHF.L.U32 R116, R116, 0x10, RZ ;  /* 0x0000001074747819 */ /* 0x000fe200000006ff */
[----:B------:R-:W-:Y:S01]  /*17d0*/  IMAD.U32 R154, R111, 0x10000, RZ ;  /* 0x000100006f9a7824 */ /* 0x000fe200078e00ff */
[----:B------:R-:W-:Y:S01]  /*17e0*/  SHF.L.U32 R159, R112, 0x10, RZ ;  /* 0x00000010709f7819 */ /* 0x000fe200000006ff */
[--C-:B------:R-:W-:Y:S01]  /*17f0*/  FADD.FTZ R120, R120, R117.reuse ;  /* 0x0000007578787221 */ /* 0x100fe20000010000 */
[----:B------:R-:W-:Y:S01]  /*1800*/  PRMT R117, R108, 0x7632, R117 ;  /* 0x000076326c757816 */ /* 0x000fe20000000075 */
[----:B------:R-:W-:Y:S01]  /*1810*/  IMAD.U32 R175, R114, 0x10000, RZ ;  /* 0x0001000072af7824 */ /* 0x000fe200078e00ff */
[----:B0-----:R-:W-:Y:S01]  /*1820*/  SHF.L.U32 R126, R110, 0x10, RZ ;  /* 0x000000106e7e7819 */ /* 0x001fe200000006ff */
[----:B------:R-:W-:Y:S01]  /*1830*/  FADD.FTZ R159, R120, R159 ;  /* 0x0000009f789f7221 */ /* 0x000fe20000010000 */
[----:B------:R-:W-:Y:S01]  /*1840*/  PRMT R118, R121, 0x7632, R118 ;  /* 0x0000763279767816 */ /* 0x000fe20000000076 */
[----:B------:R-:W-:Y:S01]  /*1850*/  IMAD.U32 R117, R117, 0x10000, RZ ;  /* 0x0001000075757824 */ /* 0x000fe200078e00ff */
[----:B------:R-:W-:Y:S01]  /*1860*/  SHF.L.U32 R121, R121, 0x10, RZ ;  /* 0x0000001079797819 */ /* 0x000fe200000006ff */
[----:B------:R-:W-:Y:S01]  /*1870*/  FADD.FTZ R126, R119, R126 ;  /* 0x0000007e777e7221 */ /* 0x000fe20000010000 */
[----:B------:R-:W-:Y:S01]  /*1880*/  PRMT R124, R122, 0x7632, R124 ;  /* 0x000076327a7c7816 */ /* 0x000fe2000000007c */
[----:B------:R-:W-:Y:S01]  /*1890*/  FADD.FTZ R117, R116, R117 ;  /* 0x0000007574757221 */ /* 0x000fe20000010000 */
[C---:B------:R-:W-:Y:S01]  /*18a0*/  PRMT R116, R109.reuse, 0x7632, R116 ;  /* 0x000076326d747816 */ /* 0x040fe20000000074 */
[----:B------:R-:W-:Y:S01]  /*18b0*/  IMAD.U32 R122, R109, 0x10000, RZ ;  /* 0x000100006d7a7824 */ /* 0x000fe200078e00ff */
[C---:B------:R-:W-:Y:S01]  /*18c0*/  PRMT R125, R123.reuse, 0x7632, R125 ;  /* 0x000076327b7d7816 */ /* 0x040fe2000000007d */
[----:B------:R-:W-:Y:S01]  /*18d0*/  IMAD.U32 R123, R123, 0x10000, RZ ;  /* 0x000100007b7b7824 */ /* 0x000fe200078e00ff */
[----:B------:R-:W-:Y:S01]  /*18e0*/  PRMT R127, R111, 0x7632, R127 ;  /* 0x000076326f7f7816 */ /* 0x000fe2000000007f */
[----:B------:R-:W-:Y:S01]  /*18f0*/  IMAD.U32 R119, R116, 0x10000, RZ ;  /* 0x0001000074777824 */ /* 0x000fe200078e00ff */
[----:B------:R-:W-:Y:S01]  /*1900*/  SHF.L.U32 R120, R113, 0x10, RZ ;  /* 0x0000001071787819 */ /* 0x000fe200000006ff */
[----:B------:R-:W-:Y:S01]  /*1910*/  FADD.FTZ R121, R121, R122 ;  /* 0x0000007a79797221 */ /* 0x000fe20000010000 */
[----:B------:R-:W-:Y:S01]  /*1920*/  SHF.L.U32 R118, R118, 0x10, RZ ;  /* 0x0000001076767819 */ /* 0x000fe200000006ff */
[----:B------:R-:W-:Y:S01]  /*1930*/  IMAD.U32 R116, R127, 0x10000, RZ ;  /* 0x000100007f747824 */ /* 0x000fe200078e00ff */
[----:B------:R-:W-:Y:S01]  /*1940*/  SHF.L.U32 R125, R125, 0x10, RZ ;  /* 0x000000107d7d7819 */ /* 0x000fe200000006ff */
[----:B------:R-:W-:Y:S01]  /*1950*/  FADD.FTZ R167, R121, R120 ;  /* 0x0000007879a77221 */ /* 0x000fe20000010000 */
[----:B------:R-:W-:Y:S01]  /*1960*/  PRMT R122, R110, 0x7632, R122 ;  /* 0x000076326e7a7816 */ /* 0x000fe2000000007a */
[----:B------:R-:W-:Y:S01]  /*1970*/  FADD.FTZ R119, R118, R119 ;  /* 0x0000007776777221 */ /* 0x000fe20000010000 */
[----:B------:R-:W-:Y:S01]  /*1980*/  FADD.FTZ R154, R123, R154 ;  /* 0x0000009a7b9a7221 */ /* 0x000fe20000010000 */
[--C-:B------:R-:W-:Y:S01]  /*1990*/  FADD.FTZ R125, R125, R116.reuse ;  /* 0x000000747d7d7221 */ /* 0x100fe20000010000 */
[----:B------:R-:W-:Y:S01]  /*19a0*/  SHF.L.U32 R124, R124, 0x10, RZ ;  /* 0x000000107c7c7819 */ /* 0x000fe200000006ff */
[----:B------:R-:W-:Y:S01]  /*19b0*/  IMAD.U32 R123, R122, 0x10000, RZ ;  /* 0x000100007a7b7824 */ /* 0x000fe200078e00ff */
[----:B------:R-:W-:Y:S01]  /*19c0*/  PRMT R116, R112, 0x7632, R116 ;  /* 0x0000763270747816 */ /* 0x000fe20000000074 */
[----:B------:R-:W-:Y:S01]  /*19d0*/  FADD.FTZ R175, R126, R175 ;  /* 0x000000af7eaf7221 */ /* 0x000fe20000010000 */
[----:B------:R-:W-:Y:S01]  /*19e0*/  PRMT R121, R115, 0x7632, R121 ;  /* 0x0000763273797816 */ /* 0x000fe20000000079 */
[----:B------:R-:W-:Y:S01]  /*19f0*/  FADD.FTZ R123, R124, R123 ;  /* 0x0000007b7c7b7221 */ /* 0x000fe20000010000 */
[----:B------:R-:W-:-:S02]  /*1a00*/  PRMT R120, R114, 0x7632, R120 ;  /* 0x0000763272787816 */ /* 0x000fc40000000078 */
[----:B------:R-:W-:Y:S01]  /*1a10*/  PRMT R118, R113, 0x7632, R118 ;  /* 0x0000763271767816 */ /* 0x000fe20000000076 */
[----:B------:R-:W-:Y:S01]  /*1a20*/  IMAD.U32 R122, R121, 0x10000, RZ ;  /* 0x00010000797a7824 */ /* 0x000fe200078e00ff */
[----:B------:R-:W-:Y:S02]  /*1a30*/  SHF.L.U32 R177, R115, 0x10, RZ ;  /* 0x0000001073b17819 */ /* 0x000fe400000006ff */
[----:B------:R-:W-:Y:S01]  /*1a40*/  SHF.L.U32 R120, R120, 0x10, RZ ;  /* 0x0000001078787819 */ /* 0x000fe200000006ff */
[----:B------:R-:W-:Y:S01]  /*1a50*/  IMAD.U32 R118, R118, 0x10000, RZ ;  /* 0x0001000076767824 */ /* 0x000fe200078e00ff */
[----:B------:R-:W-:Y:S01]  /*1a60*/  SHF.L.U32 R116, R116, 0x10, RZ ;  /* 0x0000001074747819 */ /* 0x000fe200000006ff */
[----:B------:R-:W-:Y:S01]  /*1a70*/  FADD.FTZ R177, R154, R177 ;  /* 0x000000b19ab17221 */ /* 0x000fe20000010000 */
[----:B------:R-:W-:Y:S01]  /*1a80*/  FADD.FTZ R154, R125, R122 ;  /* 0x0000007a7d9a7221 */ /* 0x000fe20000010000 */
[----:B------:R-:W-:Y:S01]  /*1a90*/  FADD.FTZ R156, R123, R120 ;  /* 0x000000787b9c7221 */ /* 0x000fe20000010000 */
[----:B------:R-:W-:Y:S01]  /*1aa0*/  FADD.FTZ R158, R119, R118 ;  /* 0x00000076779e7221 */ /* 0x000fe20000010000 */
[----:B------:R-:W-:-:S02]  /*1ab0*/  FADD.FTZ R160, R117, R116 ;  /* 0x0000007475a07221 */ /* 0x000fc40000010000 */
[----:B------:R-:W-:Y:S02]  /*1ac0*/  F2FP.BF16.F32.PACK_AB R119, R154, R177 ;  /* 0x000000b19a77723e */ /* 0x000fe400000010ff */
[----:B------:R-:W-:Y:S02]  /*1ad0*/  F2FP.BF16.F32.PACK_AB R118, R156, R175 ;  /* 0x000000af9c76723e */ /* 0x000fe400000010ff */
[----:B------:R-:W-:Y:S02]  /*1ae0*/  F2FP.BF16.F32.PACK_AB R117, R158, R167 ;  /* 0x000000a79e75723e */ /* 0x000fe400000010ff */
[----:B------:R-:W-:Y:S01]  /*1af0*/  F2FP.BF16.F32.PACK_AB R116, R160, R159 ;  /* 0x0000009fa074723e */ /* 0x000fe200000010ff */
[----:B------:R-:W-:Y:S06]  /*1b00*/  BRA `(.L_x_9) ;  /* 0x00000004005c7947 */ /* 0x000fec0003800000 */
.L_x_8:
[----:B0----5:R-:W-:Y:S01]  /*1b10*/  PRMT R125, R121, 0x7632, R125 ;  /* 0x00007632797d7816 */ /* 0x021fe2000000007d */
[----:B------:R-:W-:Y:S01]  /*1b20*/  IMAD.U32 R116, R109, 0x10000, RZ ;  /* 0x000100006d747824 */ /* 0x000fe200078e00ff */
[----:B------:R-:W-:Y:S01]  /*1b30*/  SHF.L.U32 R121, R121, 0x10, RZ ;  /* 0x0000001079797819 */ /* 0x000fe200000006ff */
[----:B------:R-:W-:Y:S01]  /*1b40*/  IMAD.U32 R177, R123, 0x10000, RZ ;  /* 0x000100007bb17824 */ /* 0x000fe200078e00ff */
[C---:B------:R-:W-:Y:S01]  /*1b50*/  PRMT R124, R120.reuse, 0x7632, R124 ;  /* 0x00007632787c7816 */ /* 0x040fe2000000007c */
[----:B------:R-:W-:Y:S01]  /*1b60*/  IMAD.U32 R120, R120, 0x10000, RZ ;  /* 0x0001000078787824 */ /* 0x000fe200078e00ff */
[----:B------:R-:W-:Y:S01]  /*1b70*/  SHF.L.U32 R159, R108, 0x10, RZ ;  /* 0x000000106c9f7819 */ /* 0x000fe200000006ff */
[----:B------:R-:W-:Y:S01]  /*1b80*/  FADD.FTZ R167, R121, R116 ;  /* 0x0000007479a77221 */ /* 0x000fe20000010000 */
[C---:B------:R-:W-:Y:S01]  /*1b90*/  PRMT R126, R122.reuse, 0x7632, R126 ;  /* 0x000076327a7e7816 */ /* 0x040fe2000000007e */
[----:B------:R-:W-:Y:S01]  /*1ba0*/  IMAD.U32 R122, R122, 0x10000, RZ ;  /* 0x000100007a7a7824 */ /* 0x000fe200078e00ff */
[----:B------:R-:W-:Y:S01]  /*1bb0*/  PRMT R127, R123, 0x7632, R127 ;  /* 0x000076327b7f7816 */ /* 0x000fe2000000007f */
[----:B------:R-:W-:Y:S01]  /*1bc0*/  FADD.FTZ R159, R120, R159 ;  /* 0x0000009f789f7221 */ /* 0x000fe20000010000 */
[----:B------:R-:W-:Y:S01]  /*1bd0*/  PRMT R116, R108, 0x7632, R116 ;  /* 0x000076326c747816 */ /* 0x000fe20000000074 */
[----:B------:R-:W-:Y:S01]  /*1be0*/  IMAD.U32 R121, R124, 0x10000, RZ ;  /* 0x000100007c797824 */ /* 0x000fe200078e00ff */
[----:B------:R-:W-:Y:S01]  /*1bf0*/  PRMT R117, R109, 0x7632, R117 ;  /* 0x000076326d757816 */ /* 0x000fe20000000075 */
[----:B------:R-:W-:Y:S01]  /*1c00*/  IMAD.U32 R123, R126, 0x10000, RZ ;  /* 0x000100007e7b7824 */ /* 0x000fe200078e00ff */
        /* <DEDUP_REMOVED lines=8> */
[----:B------:R-:W-:Y:S01]  /*1c90*/  SHF.L.U32 R154, R127, 0x10, RZ ;  /* 0x000000107f9a7819 */ /* 0x000fe200000006ff */
[----:B------:R-:W-:Y:S01]  /*1ca0*/  FADD.FTZ R177, R177, R120 ;  /* 0x00000078b1b17221 */ /* 0x000fe20000010000 */
[----:B------:R-:W-:Y:S01]  /*1cb0*/  SHF.L.U32 R118, R118, 0x10, RZ ;  /* 0x0000001076767819 */ /* 0x000fe200000006ff */
[----:B------:R-:W-:Y:S01]  /*1cc0*/  FADD.FTZ R158, R158, R117 ;  /* 0x000000759e9e7221 */ /* 0x000fe20000010000 */
[----:B------:R-:W-:Y:S01]  /*1cd0*/  SHF.L.U32 R116, R116, 0x10, RZ ;  /* 0x0000001074747819 */ /* 0x000fe200000006ff */
[----:B------:R-:W-:-:S02]  /*1ce0*/  FADD.FTZ R154, R154, R119 ;  /* 0x000000779a9a7221 */ /* 0x000fc40000010000 */
[----:B------:R-:W-:Y:S01]  /*1cf0*/  FADD.FTZ R156, R123, R118 ;  /* 0x000000767b9c7221 */ /* 0x000fe20000010000 */
[----:B------:R-:W-:Y:S01]  /*1d00*/  F2FP.BF16.F32.PACK_AB R117, R158, R167 ;  /* 0x000000a79e75723e */ /* 0x000fe200000010ff */
[----:B------:R-:W-:Y:S01]  /*1d10*/  FADD.FTZ R160, R121, R116 ;  /* 0x0000007479a07221 */ /* 0x000fe20000010000 */
[----:B------:R-:W-:Y:S02]  /*1d20*/  F2FP.BF16.F32.PACK_AB R119, R154, R177 ;  /* 0x000000b19a77723e */ /* 0x000fe400000010ff */
[----:B------:R-:W-:Y:S02]  /*1d30*/  F2FP.BF16.F32.PACK_AB R118, R156, R175 ;  /* 0x000000af9c76723e */ /* 0x000fe400000010ff */
[----:B------:R-:W-:Y:S01]  /*1d40*/  F2FP.BF16.F32.PACK_AB R116, R160, R159 ;  /* 0x0000009fa074723e */ /* 0x000fe200000010ff */
[----:B------:R-:W-:Y:S06]  /*1d50*/  BRA `(.L_x_9) ;  /* 0x0000000000c87947 */ /* 0x000fec0003800000 */
.L_x_7:
[----:B------:R-:W-:Y:S05]  /*1d60*/  @!P2 BRA `(.L_x_10) ;  /* 0x000000000094a947 */ /* 0x000fea0003800000 */
        /* <DEDUP_REMOVED lines=37> */
.L_x_10:
[C---:B-----5:R-:W-:Y:S01]  /*1fc0*/  PRMT R160, R120.reuse, 0x7632, R160 ;  /* 0x0000763278a07816 */ /* 0x060fe200000000a0 */
[----:B------:R-:W-:Y:S01]  /*1fd0*/  IMAD.U32 R159, R120, 0x10000, RZ ;  /* 0x00010000789f7824 */ /* 0x000fe200078e00ff */
[C---:B------:R-:W-:Y:S01]  /*1fe0*/  PRMT R156, R122.reuse, 0x7632, R156 ;  /* 0x000076327a9c7816 */ /* 0x040fe2000000009c */
[----:B------:R-:W-:Y:S01]  /*1ff0*/  IMAD.U32 R175, R122, 0x10000, RZ ;  /* 0x000100007aaf7824 */ /* 0x000fe200078e00ff */
[----:B------:R-:W-:Y:S01]  /*2000*/  PRMT R158, R121, 0x7632, R158 ;  /* 0x00007632799e7816 */ /* 0x000fe2000000009e */
[----:B------:R-:W-:Y:S01]  /*2010*/  IMAD.U32 R160, R160, 0x10000, RZ ;  /* 0x00010000a0a07824 */ /* 0x000fe200078e00ff */
[----:B------:R-:W-:Y:S01]  /*2020*/  PRMT R154, R123, 0x7632, R154 ;  /* 0x000076327b9a7816 */ /* 0x000fe2000000009a */
[----:B------:R-:W-:Y:S01]  /*2030*/  IMAD.U32 R156, R156, 0x10000, RZ ;  /* 0x000100009c9c7824 */ /* 0x000fe200078e00ff */
[----:B------:R-:W-:Y:S02]  /*2040*/  SHF.L.U32 R167, R121, 0x10, RZ ;  /* 0x0000001079a77819 */ /* 0x000fe400000006ff */
[----:B------:R-:W-:-:S02]  /*2050*/  SHF.L.U32 R177, R123, 0x10, RZ ;  /* 0x000000107bb17819 */ /* 0x000fc400000006ff */
[----:B------:R-:W-:Y:S02]  /*2060*/  SHF.L.U32 R158, R158, 0x10, RZ ;  /* 0x000000109e9e7819 */ /* 0x000fe400000006ff */
[----:B------:R-:W-:-:S07]  /*2070*/  SHF.L.U32 R154, R154, 0x10, RZ ;  /* 0x000000109a9a7819 */ /* 0x000fce00000006ff */
.L_x_9:
[----:B------:R-:W1:Y:S01]  /*2080*/  @P0 LDC.64 R120, c[0x0][0x3a8] ;  /* 0x0000ea00ff780b82 */ /* 0x000e620000000a00 */
[C---:B------:R-:W-:Y:S02]  /*2090*/  VIADD R179, R189.reuse, 0x80 ;  /* 0x00000080bdb37836 */ /* 0x040fe40000000000 */
[----:B-1----:R-:W-:-:S05]  /*20a0*/  @P0 IMAD.WIDE.U32 R120, R189, 0x10, R120 ;  /* 0x00000010bd780825 */ /* 0x002fca00078e0078 */
[----:B------:R1:W-:Y:S02]  /*20b0*/  @P0 STG.E.128 desc[UR6][R120.64], R116 ;  /* 0x0000007478000986 */ /* 0x0003e4000c101d06 */
.L_x_6:
[----:B------:R-:W-:Y:S05]  /*20c0*/  BSYNC.RECONVERGENT B0 ;  /* 0x0000000000007941 */ /* 0x000fea0003800200 */
.L_x_5:
[----:B------:R-:W-:Y:S01]  /*20d0*/  ISETP.GE.U32.AND P2, PT, R151, 0x100, PT ;  /* 0x000001009700780c */ /* 0x000fe20003f46070 */
[----:B------:R-:W-:-:S12]  /*20e0*/  BSSY.RECONVERGENT B0, `(.L_x_11) ;  /* 0x00000ab000007945 */ /* 0x000fd80003800200 */
[----:B------:R-:W-:Y:S05]  /*20f0*/  @!P2 BRA `(.L_x_12) ;  /* 0x0000000800a4a947 */ /* 0x000fea0003800000 */
[----:B------:R-:W-:Y:S01]  /*2100*/  ISETP.NE.U32.AND P1, PT, RZ, UR12, PT ;  /* 0x0000000cff007c0c */ /* 0x000fe2000bf25070 */
[----:B-1----:R-:W1:Y:S01]  /*2110*/  LDC.64 R120, c[0x0][0x390] ;  /* 0x0000e400ff787b82 */ /* 0x002e620000000a00 */
[----:B------:R-:W-:Y:S02]  /*2120*/  ISETP.NE.U32.AND P3, PT, RZ, UR14, PT ;  /* 0x0000000eff007c0c */ /* 0x000fe4000bf65070 */
[----:B------:R-:W-:Y:S02]  /*2130*/  ISETP.NE.AND.EX P1, PT, RZ, UR13, PT, P1 ;  /* 0x0000000dff007c0c */ /* 0x000fe4000bf25310 */
[----:B------:R-:W-:-:S11]  /*2140*/  ISETP.NE.AND.EX P3, PT, RZ, UR15, PT, P3 ;  /* 0x0000000fff007c0c */ /* 0x000fd6000bf65330 */
[----:B0-----:R-:W0:Y:S08]  /*2150*/  @P1 LDC.64 R126, c[0x0][0x398] ;  /* 0x0000e600ff7e1b82 */ /* 0x001e300000000a00 */
[----:B------:R-:W2:Y:S01]  /*2160*/  @P3 LDC.64 R124, c[0x0][0x3a0] ;  /* 0x0000e800ff7c3b82 */ /* 0x000ea20000000a00 */
[----:B-1----:R-:W-:-:S06]  /*2170*/  IMAD.WIDE.U32 R120, R179, 0x10, R120 ;  /* 0x00000010b3787825 */ /* 0x002fcc00078e0078 */
[----:B------:R-:W5:Y:S01]  /*2180*/  LDG.E.128 R120, desc[UR6][R120.64] ;  /* 0x0000000678787981 */ /* 0x000f62000c1e1d00 */
[----:B0-----:R-:W-:-:S05]  /*2190*/  @P1 IMAD.WIDE.U32 R126, R179, 0x10, R126 ;  /* 0x00000010b37e1825 */ /* 0x001fca00078e007e */
[----:B------:R0:W5:Y:S01]  /*21a0*/  @P1 LDG.E.128 R108, desc[UR6][R126.64] ;  /* 0x000000067e6c1981 */ /* 0x000162000c1e1d00 */
[----:B--2---:R-:W-:-:S05]  /*21b0*/  @P3 IMAD.WIDE.U32 R124, R179, 0x10, R124 ;  /* 0x00000010b37c3825 */ /* 0x004fca00078e007c */
[----:B------:R0:W5:Y:S01]  /*21c0*/  @P3 LDG.E.128 R112, desc[UR6][R124.64] ;  /* 0x000000067c703981 */ /* 0x000162000c1e1d00 */
[----:B------:R-:W-:-:S04]  /*21d0*/  UISETP.NE.U32.AND UP0, UPT, UR12, URZ, UPT ;  /* 0x000000ff0c00728c */ /* 0x000fc8000bf05070 */
[----:B------:R-:W-:-:S09]  /*21e0*/  UISETP.NE.AND.EX UP0, UPT, UR13, URZ, UPT, UP0 ;  /* 0x000000ff0d00728c */ /* 0x000fd2000bf05300 */
[----:B0-----:R-:W-:Y:S05]  /*21f0*/  BRA.U UP0, `(.L_x_13) ;  /* 0x0000000100d47547 */ /* 0x001fea000b800000 */
[----:B------:R-:W-:-:S04]  /*2200*/  UISETP.NE.U32.AND UP0, UPT, UR14, URZ, UPT ;  /* 0x000000ff0e00728c */ /* 0x000fc8000bf05070 */
[----:B------:R-:W-:-:S09]  /*2210*/  UISETP.NE.AND.EX UP0, UPT, UR15, URZ, UPT, UP0 ;  /* 0x000000ff0f00728c */ /* 0x000fd2000bf05300 */
[----:B------:R-:W-:Y:S05]  /*2220*/  BRA.U UP0, `(.L_x_14) ;  /* 0x0000000100347547 */ /* 0x000fea000b800000 */
        /* <DEDUP_REMOVED lines=11> */
[----:B------:R-:W-:Y:S01]  /*22e0*/  SHF.L.U32 R166, R166, 0x10, RZ ;  /* 0x00000010a6a67819 */ /* 0x000fe200000006ff */
[----:B------:R-:W-:Y:S06]  /*22f0*/  BRA `(.L_x_15) ;  /* 0x0000000800147947 */ /* 0x000fec0003800000 */
.L_x_14:
[C---:B-----5:R-:W-:Y:S01]  /*2300*/  PRMT R125, R121.reuse, 0x7632, R125 ;  /* 0x00007632797d7816 */ /* 0x060fe2000000007d */
[----:B------:R-:W-:Y:S01]  /*2310*/  IMAD.U32 R121, R121, 0x10000, RZ ;  /* 0x0001000079797824 */ /* 0x000fe200078e00ff */
[----:B------:R-:W-:Y:S01]  /*2320*/  SHF.L.U32 R116, R113, 0x10, RZ ;  /* 0x0000001071747819 */ /* 0x000fe200000006ff */
[----:B------:R-:W-:Y:S01]  /*2330*/  IMAD.U32 R157, R112, 0x10000, RZ ;  /* 0x00010000709d7824 */ /* 0x000fe200078e00ff */
[----:B------:R-:W-:Y:S01]  /*2340*/  PRMT R124, R120, 0x7632, R124 ;  /* 0x00007632787c7816 */ /* 0x000fe2000000007c */
[----:B------:R-:W-:Y:S01]  /*2350*/  IMAD.U32 R173, R114, 0x10000, RZ ;  /* 0x0001000072ad7824 */ /* 0x000fe200078e00ff */
[----:B------:R-:W-:Y:S01]  /*2360*/  SHF.L.U32 R120, R120, 0x10, RZ ;  /* 0x0000001078787819 */ /* 0x000fe200000006ff */
[----:B------:R-:W-:Y:S01]  /*2370*/  FADD.FTZ R165, R116, R121 ;  /* 0x0000007974a57221 */ /* 0x000fe20000010000 */
[----:B------:R-:W-:Y:S01]  /*2380*/  PRMT R126, R122, 0x7632, R126 ;  /* 0x000076327a7e7816 */ /* 0x000fe2000000007e */
[----:B------:R-:W-:Y:S01]  /*2390*/  IMAD.U32 R164, R125, 0x10000, RZ ;  /* 0x000100007da47824 */ /* 0x000fe200078e00ff */
[----:B------:R-:W-:Y:S01]  /*23a0*/  PRMT R127, R123, 0x7632, R127 ;  /* 0x000076327b7f7816 */ /* 0x000fe2000000007f */
[----:B------:R-:W-:Y:S01]  /*23b0*/  FADD.FTZ R157, R157, R120 ;  /* 0x000000789d9d7221 */ /* 0x000fe20000010000 */
[----:B------:R-:W-:Y:S01]  /*23c0*/  PRMT R116, R112, 0x7632, R116 ;  /* 0x0000763270747816 */ /* 0x000fe20000000074 */
[----:B------:R-:W-:Y:S01]  /*23d0*/  IMAD.U32 R120, R115, 0x10000, RZ ;  /* 0x0001000073787824 */ /* 0x000fe200078e00ff */
[----:B------:R-:W-:Y:S01]  /*23e0*/  PRMT R117, R113, 0x7632, R117 ;  /* 0x0000763271757816 */ /* 0x000fe20000000075 */
[----:B------:R-:W-:Y:S01]  /*23f0*/  IMAD.U32 R168, R127, 0x10000, RZ ;  /* 0x000100007fa87824 */ /* 0x000fe200078e00ff */
[----:B------:R-:W-:Y:S01]  /*2400*/  PRMT R118, R114, 0x7632, R118 ;  /* 0x0000763272767816 */ /* 0x000fe20000000076 */
[----:B------:R-:W-:Y:S01]  /*2410*/  IMAD.U32 R116, R116, 0x10000, RZ ;  /* 0x0001000074747824 */ /* 0x000fe200078e00ff */
[----:B------:R-:W-:-:S02]  /*2420*/  PRMT R119, R115, 0x7632, R119 ;  /* 0x0000763273777816 */ /* 0x000fc40000000077 */
[----:B------:R-:W-:Y:S01]  /*2430*/  SHF.L.U32 R183, R123, 0x10, RZ ;  /* 0x000000107bb77819 */ /* 0x000fe200000006ff */
[----:B------:R-:W-:Y:S01]  /*2440*/  IMAD.U32 R118, R118, 0x10000, RZ ;  /* 0x0001000076767824 */ /* 0x000fe200078e00ff */
[----:B------:R-:W-:Y:S02]  /*2450*/  SHF.L.U32 R122, R122, 0x10, RZ ;  /* 0x000000107a7a7819 */ /* 0x000fe400000006ff */
        /* <DEDUP_REMOVED lines=15> */
.L_x_13:
[----:B------:R-:W-:-:S04]  /*2550*/  UISETP.NE.U32.AND UP0, UPT, UR14, URZ, UPT ;  /* 0x000000ff0e00728c */ /* 0x000fc8000bf05070 */
[----:B------:R-:W-:-:S09]  /*2560*/  UISETP.NE.AND.EX UP0, UPT, UR15, URZ, UPT, UP0 ;  /* 0x000000ff0f00728c */ /* 0x000fd2000bf05300 */
[----:B------:R-:W-:Y:S05]  /*2570*/  BRA.U UP0, `(.L_x_16) ;  /* 0x0000000100947547 */ /* 0x000fea000b800000 */
        /* <DEDUP_REMOVED lines=37> */
.L_x_16:
[----:B-----5:R-:W-:Y:S01]  /*27d0*/  PRMT R117, R120, 0x7632, R117 ;  /* 0x0000763278757816 */ /* 0x020fe20000000075 */
[----:B------:R-:W-:Y:S01]  /*27e0*/  IMAD.U32 R118, R112, 0x10000, RZ ;  /* 0x0001000070767824 */ /* 0x000fe200078e00ff */
[----:B------:R-:W-:Y:S01]  /*27f0*/  PRMT R116, R108, 0x7632, R116 ;  /* 0x000076326c747816 */ /* 0x000fe20000000074 */
[----:B------:R-:W-:Y:S01]  /*2800*/  IMAD.U32 R165, R113, 0x10000, RZ ;  /* 0x0001000071a57824 */ /* 0x000fe200078e00ff */
[----:B------:R-:W-:Y:S01]  /*2810*/  SHF.L.U32 R120, R120, 0x10, RZ ;  /* 0x0000001078787819 */ /* 0x000fe200000006ff */
[----:B------:R-:W-:Y:S01]  /*2820*/  IMAD.U32 R117, R117, 0x10000, RZ ;  /* 0x0001000075757824 */ /* 0x000fe200078e00ff */
[----:B------:R-:W-:Y:S02]  /*2830*/  SHF.L.U32 R119, R108, 0x10, RZ ;  /* 0x000000106c777819 */ /* 0x000fe400000006ff */
[----:B------:R-:W-:Y:S02]  /*2840*/  SHF.L.U32 R127, R123, 0x10, RZ ;  /* 0x000000107b7f7819 */ /* 0x000fe400000006ff */
[----:B------:R-:W-:Y:S01]  /*2850*/  SHF.L.U32 R162, R111, 0x10, RZ ;  /* 0x000000106fa27819 */ /* 0x000fe200000006ff */
[----:B------:R-:W-:Y:S01]  /*2860*/  FADD.FTZ R119, R119, R120 ;  /* 0x0000007877777221 */ /* 0x000fe20000010000 */
[----:B------:R-:W-:-:S02]  /*2870*/  SHF.L.U32 R116, R116, 0x10, RZ ;  /* 0x0000001074747819 */ /* 0x000fc400000006ff */
[----:B------:R-:W-:Y:S01]  /*2880*/  PRMT R124, R121, 0x7632, R124 ;  /* 0x00007632797c7816 */ /* 0x000fe2000000007c */
[----:B------:R-:W-:Y:S01]  /*2890*/  FADD.FTZ R127, R162, R127 ;  /* 0x0000007fa27f7221 */ /* 0x000fe20000010000 */
[----:B------:R-:W-:Y:S01]  /*28a0*/  SHF.L.U32 R120, R109, 0x10, RZ ;  /* 0x000000106d787819 */ /* 0x000fe200000006ff */
[--C-:B------:R-:W-:Y:S01]  /*28b0*/  FADD.FTZ R162, R117, R116.reuse ;  /* 0x0000007475a27221 */ /* 0x100fe20000010000 */
[----:B------:R-:W-:Y:S01]  /*28c0*/  FADD.FTZ R157, R118, R119 ;  /* 0x00000077769d7221 */ /* 0x000fe20000010000 */
[----:B------:R-:W-:Y:S01]  /*28d0*/  PRMT R116, R109, 0x7632, R116 ;  /* 0x000076326d747816 */ /* 0x000fe20000000074 */
[----:B------:R-:W-:Y:S01]  /*28e0*/  IMAD.U32 R121, R121, 0x10000, RZ ;  /* 0x0001000079797824 */ /* 0x000fe200078e00ff */
        /* <DEDUP_REMOVED lines=15> */
[--C-:B------:R-:W-:Y:S01]  /*29e0*/  FADD.FTZ R166, R166, R117.reuse ;  /* 0x00000075a6a67221 */ /* 0x100fe20000010000 */
[----:B------:R-:W-:Y:S01]  /*29f0*/  PRMT R116, R112, 0x7632, R116 ;  /* 0x0000763270747816 */ /* 0x000fe20000000074 */
[--C-:B------:R-:W-:Y:S01]  /*2a00*/  FADD.FTZ R168, R121, R118.reuse ;  /* 0x0000007679a87221 */ /* 0x100fe20000010000 */
[C---:B------:R-:W-:Y:S01]  /*2a10*/  PRMT R118, R114.reuse, 0x7632, R118 ;  /* 0x0000763272767816 */ /* 0x040fe20000000076 */
[----:B------:R-:W-:Y:S01]  /*2a20*/  FADD.FTZ R122, R123, R122 ;  /* 0x0000007a7b7a7221 */ /* 0x000fe20000010000 */
[----:B------:R-:W-:Y:S01]  /*2a30*/  PRMT R117, R113, 0x7632, R117 ;  /* 0x0000763271757816 */ /* 0x000fe20000000075 */
[----:B------:R-:W-:Y:S01]  /*2a40*/  FADD.FTZ R165, R165, R120 ;  /* 0x00000078a5a57221 */ /* 0x000fe20000010000 */
[----:B------:R-:W-:Y:S01]  /*2a50*/  SHF.L.U32 R123, R119, 0x10, RZ ;  /* 0x00000010777b7819 */ /* 0x000fe200000006ff */
[----:B------:R-:W-:Y:S01]  /*2a60*/  IMAD.U32 R120, R115, 0x10000, RZ ;  /* 0x0001000073787824 */ /* 0x000fe200078e00ff */
[----:B------:R-:W-:Y:S01]  /*2a70*/  SHF.L.U32 R173, R114, 0x10, RZ ;  /* 0x0000001072ad7819 */ /* 0x000fe200000006ff */
[----:B------:R-:W-:Y:S01]  /*2a80*/  IMAD.U32 R121, R118, 0x10000, RZ ;  /* 0x0001000076797824 */ /* 0x000fe200078e00ff */
[----:B------:R-:W-:Y:S01]  /*2a90*/  SHF.L.U32 R119, R117, 0x10, RZ ;  /* 0x0000001075777819 */ /* 0x000fe200000006ff */
[----:B------:R-:W-:-:S02]  /*2aa0*/  IMAD.U32 R117, R116, 0x10000, RZ ;  /* 0x0001000074757824 */ /* 0x000fc400078e00ff */
[----:B------:R-:W-:Y:S01]  /*2ab0*/  FADD.FTZ R183, R120, R127 ;  /* 0x0000007f78b77221 */ /* 0x000fe20000010000 */
[----:B------:R-:W-:Y:S01]  /*2ac0*/  FADD.FTZ R173, R173, R122 ;  /* 0x0000007aadad7221 */ /* 0x000fe20000010000 */
[----:B------:R-:W-:Y:S01]  /*2ad0*/  FADD.FTZ R168, R168, R123 ;  /* 0x0000007ba8a87221 */ /* 0x000fe20000010000 */
[----:B------:R-:W-:Y:S01]  /*2ae0*/  FADD.FTZ R166, R166, R121 ;  /* 0x00000079a6a67221 */ /* 0x000fe20000010000 */
[----:B------:R-:W-:Y:S01]  /*2af0*/  FADD.FTZ R164, R164, R119 ;  /* 0x00000077a4a47221 */ /* 0x000fe20000010000 */
[----:B------:R-:W-:Y:S02]  /*2b00*/  FADD.FTZ R162, R162, R117 ;  /* 0x00000075a2a27221 */ /* 0x000fe40000010000 */
[----:B------:R-:W-:Y:S02]  /*2b10*/  F2FP.BF16.F32.PACK_AB R119, R168, R183 ;  /* 0x000000b7a877723e */ /* 0x000fe400000010ff */
[----:B------:R-:W-:Y:S02]  /*2b20*/  F2FP.BF16.F32.PACK_AB R118, R166, R173 ;  /* 0x000000ada676723e */ /* 0x000fe400000010ff */
[----:B------:R-:W-:-:S02]  /*2b30*/  F2FP.BF16.F32.PACK_AB R117, R164, R165 ;  /* 0x000000a5a475723e */ /* 0x000fc400000010ff */
[----:B------:R-:W-:-:S07]  /*2b40*/  F2FP.BF16.F32.PACK_AB R116, R162, R157 ;  /* 0x0000009da274723e */ /* 0x000fce00000010ff */
.L_x_15:
[----:B------:R-:W0:Y:S02]  /*2b50*/  @P0 LDC.64 R120, c[0x0][0x3a8] ;  /* 0x0000ea00ff780b82 */ /* 0x000e240000000a00 */
[C---:B0-----:R-:W-:Y:S01]  /*2b60*/  @P0 IMAD.WIDE.U32 R120, R179.reuse, 0x10, R120 ;  /* 0x00000010b3780825 */ /* 0x041fe200078e0078 */
[----:B------:R-:W-:-:S04]  /*2b70*/  IADD3 R179, PT, PT, R179, 0x80, RZ ;  /* 0x00000080b3b37810 */ /* 0x000fc80007ffe0ff */
[----:B------:R2:W-:Y:S03]  /*2b80*/  @P0 STG.E.128 desc[UR6][R120.64], R116 ;  /* 0x0000007478000986 */ /* 0x0005e6000c101d06 */
.L_x_12:
[----:B------:R-:W-:Y:S05]  /*2b90*/  BSYNC.RECONVERGENT B0 ;  /* 0x0000000000007941 */ /* 0x000fea0003800200 */
.L_x_11:
[----:B------:R-:W-:Y:S01]  /*2ba0*/  ISETP.GE.U32.AND P3, PT, R151, 0x180, PT ;  /* 0x000001809700780c */ /* 0x000fe20003f66070 */
[----:B------:R-:W-:-:S12]  /*2bb0*/  BSSY.RECONVERGENT B0, `(.L_x_17) ;  /* 0x00000ab000007945 */ /* 0x000fd80003800200 */
[----:B------:R-:W-:Y:S05]  /*2bc0*/  @!P3 BRA `(.L_x_18) ;  /* 0x0000000800a4b947 */ /* 0x000fea0003800000 */
[----:B------:R-:W-:Y:S01]  /*2bd0*/  ISETP.NE.U32.AND P1, PT, RZ, UR12, PT ;  /* 0x0000000cff007c0c */ /* 0x000fe2000bf25070 */
[----:B-12---:R-:W1:Y:S01]  /*2be0*/  LDC.64 R120, c[0x0][0x390] ;  /* 0x0000e400ff787b82 */ /* 0x006e620000000a00 */
        /* <DEDUP_REMOVED lines=30> */
.L_x_20:
[----:B-----5:R-:W-:Y:S01]  /*2dd0*/  PRMT R125, R121, 0x7632, R125 ;  /* 0x00007632797d7816 */ /* 0x020fe2000000007d */
[----:B------:R-:W-:Y:S01]  /*2de0*/  IMAD.U32 R116, R113, 0x10000, RZ ;  /* 0x0001000071747824 */ /* 0x000fe200078e00ff */
[----:B------:R-:W-:Y:S01]  /*2df0*/  SHF.L.U32 R121, R121, 0x10, RZ ;  /* 0x0000001079797819 */ /* 0x000fe200000006ff */
[C---:B------:R-:W-:Y:S01]  /*2e00*/  IMAD.U32 R185, R123.reuse, 0x10000, RZ ;  /* 0x000100007bb97824 */ /* 0x040fe200078e00ff */
        /* <DEDUP_REMOVED lines=33> */
.L_x_19:
[----:B------:R-:W-:-:S04]  /*3020*/  UISETP.NE.U32.AND UP0, UPT, UR14, URZ, UPT ;  /* 0x000000ff0e00728c */ /* 0x000fc8000bf05070 */
[----:B------:R-:W-:-:S09]  /*3030*/  UISETP.NE.AND.EX UP0, UPT, UR15, URZ, UPT, UP0 ;  /* 0x000000ff0f00728c */ /* 0x000fd2000bf05300 */
[----:B------:R-:W-:Y:S05]  /*3040*/  BRA.U UP0, `(.L_x_22) ;  /* 0x0000000100947547 */ /* 0x000fea000b800000 */
        /* <DEDUP_REMOVED lines=37> */
.L_x_22:
[C---:B-----5:R-:W-:Y:S01]  /*32a0*/  PRMT R117, R120.reuse, 0x7632, R117 ;  /* 0x0000763278757816 */ /* 0x060fe20000000075 */
[----:B------:R-:W-:Y:S01]  /*32b0*/  IMAD.U32 R120, R120, 0x10000, RZ ;  /* 0x0001000078787824 */ /* 0x000fe200078e00ff */
[C---:B------:R-:W-:Y:S01]  /*32c0*/  PRMT R116, R108.reuse, 0x7632, R116 ;  /* 0x000076326c747816 */ /* 0x040fe20000000074 */
[----:B------:R-:W-:Y:S01]  /*32d0*/  IMAD.U32 R119, R108, 0x10000, RZ ;  /* 0x000100006c777824 */ /* 0x000fe200078e00ff */
[----:B------:R-:W-:Y:S01]  /*32e0*/  SHF.L.U32 R117, R117, 0x10, RZ ;  /* 0x0000001075757819 */ /* 0x000fe200000006ff */
[----:B------:R-:W-:Y:S01]  /*32f0*/  IMAD.U32 R127, R123, 0x10000, RZ ;  /* 0x000100007b7f7824 */ /* 0x000fe200078e00ff */
[----:B------:R-:W-:Y:S01]  /*3300*/  SHF.L.U32 R118, R112, 0x10, RZ ;  /* 0x0000001070767819 */ /* 0x000fe200000006ff */
[----:B------:R-:W-:Y:S02]  /*3310*/  IMAD.U32 R170, R111, 0x10000, RZ ;  /* 0x000100006faa7824 */ /* 0x000fe400078e00ff */
[----:B------:R-:W-:Y:S01]  /*3320*/  FADD.FTZ R119, R119, R120 ;  /* 0x0000007877777221 */ /* 0x000fe20000010000 */
[----:B------:R-:W-:Y:S01]  /*3330*/  IMAD.U32 R116, R116, 0x10000, RZ ;  /* 0x0001000074747824 */ /* 0x000fe200078e00ff */
[C---:B------:R-:W-:Y:S01]  /*3340*/  PRMT R124, R121.reuse, 0x7632, R124 ;  /* 0x00007632797c7816 */ /* 0x040fe2000000007c */
[----:B------:R-:W-:Y:S01]  /*3350*/  FADD.FTZ R127, R170, R127 ;  /* 0x0000007faa7f7221 */ /* 0x000fe20000010000 */
[----:B------:R-:W-:Y:S01]  /*3360*/  SHF.L.U32 R121, R121, 0x10, RZ ;  /* 0x0000001079797819 */ /* 0x000fe200000006ff */
[--C-:B------:R-:W-:Y:S01]  /*3370*/  FADD.FTZ R170, R117, R116.reuse ;  /* 0x0000007475aa7221 */ /* 0x100fe20000010000 */
[C---:B------:R-:W-:Y:S01]  /*3380*/  PRMT R116, R109.reuse, 0x7632, R116 ;  /* 0x000076326d747816 */ /* 0x040fe20000000074 */
[----:B------:R-:W-:Y:S01]  /*3390*/  IMAD.U32 R120, R109, 0x10000, RZ ;  /* 0x000100006d787824 */ /* 0x000fe200078e00ff */
[----:B------:R-:W-:Y:S01]  /*33a0*/  PRMT R125, R122, 0x7632, R125 ;  /* 0x000076327a7d7816 */ /* 0x000fe2000000007d */
[----:B------:R-:W-:Y:S01]  /*33b0*/  FADD.FTZ R155, R118, R119 ;  /* 0x00000077769b7221 */ /* 0x000fe20000010000 */
[----:B------:R-:W-:Y:S01]  /*33c0*/  PRMT R117, R110, 0x7632, R117 ;  /* 0x000076326e757816 */ /* 0x000fe20000000075 */
[----:B------:R-:W-:Y:S01]  /*33d0*/  IMAD.U32 R116, R116, 0x10000, RZ ;  /* 0x0001000074747824 */ /* 0x000fe200078e00ff */
[----:B------:R-:W-:Y:S01]  /*33e0*/  PRMT R126, R123, 0x7632, R126 ;  /* 0x000076327b7e7816 */ /* 0x000fe2000000007e */
[----:B------:R-:W-:Y:S01]  /*33f0*/  FADD.FTZ R120, R120, R121 ;  /* 0x0000007978787221 */ /* 0x000fe20000010000 */
[----:B------:R-:W-:Y:S01]  /*3400*/  PRMT R118, R111, 0x7632, R118 ;  /* 0x000076326f767816 */ /* 0x000fe20000000076 */
[----:B------:R-:W-:Y:S01]  /*3410*/  IMAD.U32 R117, R117, 0x10000, RZ ;  /* 0x0001000075757824 */ /* 0x000fe200078e00ff */
[----:B------:R-:W-:Y:S01]  /*3420*/  SHF.L.U32 R119, R124, 0x10, RZ ;  /* 0x000000107c777819 */ /* 0x000fe200000006ff */
[----:B------:R-:W-:Y:S01]  /*3430*/  IMAD.U32 R171, R114, 0x10000, RZ ;  /* 0x0001000072ab7824 */ /* 0x000fe200078e00ff */
        /* <DEDUP_REMOVED lines=8> */
[----:B------:R-:W-:-:S02]  /*34c0*/  PRMT R119, R115, 0x7632, R119 ;  /* 0x0000763273777816 */ /* 0x000fc40000000077 */
        /* <DEDUP_REMOVED lines=9> */
[----:B------:R-:W-:Y:S01]  /*3560*/  FADD.FTZ R171, R171, R122 ;  /* 0x0000007aabab7221 */ /* 0x000fe20000010000 */
[----:B------:R-:W-:Y:S01]  /*3570*/  SHF.L.U32 R121, R118, 0x10, RZ ;  /* 0x0000001076797819 */ /* 0x000fe200000006ff */
[----:B------:R-:W-:Y:S01]  /*3580*/  FADD.FTZ R176, R176, R123 ;  /* 0x0000007bb0b07221 */ /* 0x000fe20000010000 */
[----:B------:R-:W-:Y:S01]  /*3590*/  SHF.L.U32 R117, R116, 0x10, RZ ;  /* 0x0000001074757819 */ /* 0x000fe200000006ff */
[----:B------:R-:W-:Y:S01]  /*35a0*/  FADD.FTZ R185, R120, R127 ;  /* 0x0000007f78b97221 */ /* 0x000fe20000010000 */
[----:B------:R-:W-:Y:S01]  /*35b0*/  FADD.FTZ R172, R172, R119 ;  /* 0x00000077acac7221 */ /* 0x000fe20000010000 */
[----:B------:R-:W-:-:S02]  /*35c0*/  FADD.FTZ R174, R174, R121 ;  /* 0x00000079aeae7221 */ /* 0x000fc40000010000 */
[----:B------:R-:W-:Y:S01]  /*35d0*/  FADD.FTZ R170, R170, R117 ;  /* 0x00000075aaaa7221 */ /* 0x000fe20000010000 */
[----:B------:R-:W-:Y:S02]  /*35e0*/  F2FP.BF16.F32.PACK_AB R119, R176, R185 ;  /* 0x000000b9b077723e */ /* 0x000fe400000010ff */
[----:B------:R-:W-:Y:S02]  /*35f0*/  F2FP.BF16.F32.PACK_AB R118, R174, R171 ;  /* 0x000000abae76723e */ /* 0x000fe400000010ff */
[----:B------:R-:W-:Y:S02]  /*3600*/  F2FP.BF16.F32.PACK_AB R117, R172, R163 ;  /* 0x000000a3ac75723e */ /* 0x000fe400000010ff */
[----:B------:R-:W-:-:S07]  /*3610*/  F2FP.BF16.F32.PACK_AB R116, R170, R155 ;  /* 0x0000009baa74723e */ /* 0x000fce00000010ff */
.L_x_21:
[----:B------:R-:W0:Y:S02]  /*3620*/  @P0 LDC.64 R120, c[0x0][0x3a8] ;  /* 0x0000ea00ff780b82 */ /* 0x000e240000000a00 */
[----:B0-----:R-:W-:-:S04]  /*3630*/  @P0 IMAD.WIDE.U32 R120, R179, 0x10, R120 ;  /* 0x00000010b3780825 */ /* 0x001fc800078e0078 */
[----:B------:R-:W-:Y:S01]  /*3640*/  VIADD R179, R179, 0x80 ;  /* 0x00000080b3b37836 */ /* 0x000fe20000000000 */
[----:B------:R3:W-:Y:S06]  /*3650*/  @P0 STG.E.128 desc[UR6][R120.64], R116 ;  /* 0x0000007478000986 */ /* 0x0007ec000c101d06 */
.L_x_18:
[----:B------:R-:W-:Y:S05]  /*3660*/  BSYNC.RECONVERGENT B0 ;  /* 0x0000000000007941 */ /* 0x000fea0003800200 */
.L_x_17:
[----:B------:R-:W-:Y:S01]  /*3670*/  ISETP.GE.U32.AND P4, PT, R151, 0x200, PT ;  /* 0x000002009700780c */ /* 0x000fe20003f86070 */
[----:B------:R-:W-:-:S12]  /*3680*/  BSSY.RECONVERGENT B0, `(.L_x_23) ;  /* 0x00000aa000007945 */ /* 0x000fd80003800200 */
[----:B------:R-:W-:Y:S05]  /*3690*/  @!P4 BRA `(.L_x_24) ;  /* 0x0000000800a0c947 */ /* 0x000fea0003800000 */
[----:B------:R-:W-:Y:S01]  /*36a0*/  ISETP.NE.U32.AND P1, PT, RZ, UR12, PT ;  /* 0x0000000cff007c0c */ /* 0x000fe2000bf25070 */
[----:B-123--:R-:W1:Y:S01]  /*36b0*/  LDC.64 R120, c[0x0][0x390] ;  /* 0x0000e400ff787b82 */ /* 0x00ee620000000a00 */
        /* <DEDUP_REMOVED lines=17> */
[----:B-----5:R-:W-:Y:S01]  /*37d0*/  PRMT R186, R122, 0x7632, R186 ;  /* 0x000076327aba7816 */ /* 0x020fe200000000ba */
[----:B------:R-:W-:Y:S01]  /*37e0*/  IMAD.U32 R161, R121, 0x10000, RZ ;  /* 0x0001000079a17824 */ /* 0x000fe200078e00ff */
[----:B------:R-:W-:Y:S01]  /*37f0*/  PRMT R182, R120, 0x7632, R182 ;  /* 0x0000763278b67816 */ /* 0x000fe200000000b6 */
[----:B------:R-:W-:Y:S01]  /*3800*/  IMAD.U32 R187, R123, 0x10000, RZ ;  /* 0x000100007bbb7824 */ /* 0x000fe200078e00ff */
[----:B------:R-:W-:Y:S01]  /*3810*/  PRMT R184, R121, 0x7632, R184 ;  /* 0x0000763279b87816 */ /* 0x000fe200000000b8 */
[----:B------:R-:W-:Y:S01]  /*3820*/  IMAD.U32 R186, R186, 0x10000, RZ ;  /* 0x00010000baba7824 */ /* 0x000fe200078e00ff */
[----:B------:R-:W-:Y:S02]  /*3830*/  PRMT R188, R123, 0x7632, R188 ;  /* 0x000076327bbc7816 */ /* 0x000fe400000000bc */
[----:B------:R-:W-:Y:S02]  /*3840*/  SHF.L.U32 R153, R120, 0x10, RZ ;  /* 0x0000001078997819 */ /* 0x000fe400000006ff */
[----:B------:R-:W-:-:S02]  /*3850*/  SHF.L.U32 R169, R122, 0x10, RZ ;  /* 0x000000107aa97819 */ /* 0x000fc400000006ff */
[----:B------:R-:W-:Y:S02]  /*3860*/  SHF.L.U32 R182, R182, 0x10, RZ ;  /* 0x00000010b6b67819 */ /* 0x000fe400000006ff */
[----:B------:R-:W-:Y:S02]  /*3870*/  SHF.L.U32 R184, R184, 0x10, RZ ;  /* 0x00000010b8b87819 */ /* 0x000fe400000006ff */
[----:B------:R-:W-:Y:S01]  /*3880*/  SHF.L.U32 R188, R188, 0x10, RZ ;  /* 0x00000010bcbc7819 */ /* 0x000fe200000006ff */
[----:B------:R-:W-:Y:S06]  /*3890*/  BRA `(.L_x_27) ;  /* 0x0000000800147947 */ /* 0x000fec0003800000 */
.L_x_26:
[C---:B-----5:R-:W-:Y:S01]  /*38a0*/  PRMT R125, R121.reuse, 0x7632, R125 ;  /* 0x00007632797d7816 */ /* 0x060fe2000000007d */
[----:B------:R-:W-:Y:S01]  /*38b0*/  IMAD.U32 R121, R121, 0x10000, RZ ;  /* 0x0001000079797824 */ /* 0x000fe200078e00ff */
[C---:B------:R-:W-:Y:S01]  /*38c0*/  PRMT R124, R120.reuse, 0x7632, R124 ;  /* 0x00007632787c7816 */ /* 0x040fe2000000007c */
[----:B------:R-:W-:Y:S01]  /*38d0*/  IMAD.U32 R116, R113, 0x10000, RZ ;  /* 0x0001000071747824 */ /* 0x000fe200078e00ff */
[----:B------:R-:W-:Y:S02]  /*38e0*/  SHF.L.U32 R120, R120, 0x10, RZ ;  /* 0x0000001078787819 */ /* 0x000fe400000006ff */
[----:B------:R-:W-:Y:S01]  /*38f0*/  SHF.L.U32 R153, R112, 0x10, RZ ;  /* 0x0000001070997819 */ /* 0x000fe200000006ff */
[----:B------:R-:W-:Y:S01]  /*3900*/  FADD.FTZ R161, R116, R121 ;  /* 0x0000007974a17221 */ /* 0x000fe20000010000 */
[----:B------:R-:W-:Y:S02]  /*3910*/  PRMT R126, R122, 0x7632, R126 ;  /* 0x000076327a7e7816 */ /* 0x000fe4000000007e */
[----:B------:R-:W-:Y:S01]  /*3920*/  PRMT R127, R123, 0x7632, R127 ;  /* 0x000076327b7f7816 */ /* 0x000fe2000000007f */
[----:B------:R-:W-:Y:S01]  /*3930*/  FADD.FTZ R153, R153, R120 ;  /* 0x0000007899997221 */ /* 0x000fe20000010000 */
[----:B------:R-:W-:Y:S01]  /*3940*/  PRMT R116, R112, 0x7632, R116 ;  /* 0x0000763270747816 */ /* 0x000fe20000000074 */
[----:B------:R-:W-:Y:S01]  /*3950*/  IMAD.U32 R120, R115, 0x10000, RZ ;  /* 0x0001000073787824 */ /* 0x000fe200078e00ff */
[----:B------:R-:W-:-:S02]  /*3960*/  PRMT R117, R113, 0x7632, R117 ;  /* 0x0000763271757816 */ /* 0x000fc40000000075 */
[----:B------:R-:W-:Y:S02]  /*3970*/  PRMT R118, R114, 0x7632, R118 ;  /* 0x0000763272767816 */ /* 0x000fe40000000076 */
[----:B------:R-:W-:Y:S02]  /*3980*/  PRMT R119, R115, 0x7632, R119 ;  /* 0x0000763273777816 */ /* 0x000fe40000000077 */
[----:B------:R-:W-:Y:S01]  /*3990*/  SHF.L.U32 R122, R122, 0x10, RZ ;  /* 0x000000107a7a7819 */ /* 0x000fe200000006ff */
        /* <DEDUP_REMOVED lines=10> */
[----:B------:R-:W-:-:S02]  /*3a40*/  SHF.L.U32 R119, R119, 0x10, RZ ;  /* 0x0000001077777819 */ /* 0x000fc400000006ff */
[----:B------:R-:W-:Y:S02]  /*3a50*/  SHF.L.U32 R117, R117, 0x10, RZ ;  /* 0x0000001075757819 */ /* 0x000fe400000006ff */
[----:B------:R-:W-:Y:S01]  /*3a60*/  SHF.L.U32 R116, R116, 0x10, RZ ;  /* 0x0000001074747819 */ /* 0x000fe200000006ff */
[----:B------:R-:W-:Y:S01]  /*3a70*/  FADD.FTZ R188, R188, R119 ;  /* 0x00000077bcbc7221 */ /* 0x000fe20000010000 */
[----:B------:R-:W-:Y:S01]  /*3a80*/  F2FP.BF16.F32.PACK_AB R118, R186, R169 ;  /* 0x000000a9ba76723e */ /* 0x000fe200000010ff */
[----:B------:R-:W-:Y:S02]  /*3a90*/  FADD.FTZ R184, R184, R117 ;  /* 0x00000075b8b87221 */ /* 0x000fe40000010000 */
[----:B------:R-:W-:Y:S01]  /*3aa0*/  FADD.FTZ R182, R121, R116 ;  /* 0x0000007479b67221 */ /* 0x000fe20000010000 */
[----:B------:R-:W-:Y:S02]  /*3ab0*/  F2FP.BF16.F32.PACK_AB R119, R188, R187 ;  /* 0x000000bbbc77723e */ /* 0x000fe400000010ff */
[----:B------:R-:W-:-:S02]  /*3ac0*/  F2FP.BF16.F32.PACK_AB R117, R184, R161 ;  /* 0x000000a1b875723e */ /* 0x000fc400000010ff */
[----:B------:R-:W-:Y:S01]  /*3ad0*/  F2FP.BF16.F32.PACK_AB R116, R182, R153 ;  /* 0x00000099b674723e */ /* 0x000fe200000010ff */
[----:B------:R-:W-:Y:S06]  /*3ae0*/  BRA `(.L_x_27) ;  /* 0x0000000400807947 */ /* 0x000fec0003800000 */
.L_x_25:
[----:B------:R-:W-:-:S04]  /*3af0*/  UISETP.NE.U32.AND UP0, UPT, UR14, URZ, UPT ;  /* 0x000000ff0e00728c */ /* 0x000fc8000bf05070 */
[----:B------:R-:W-:-:S09]  /*3b00*/  UISETP.NE.AND.EX UP0, UPT, UR15, URZ, UPT, UP0 ;  /* 0x000000ff0f00728c */ /* 0x000fd2000bf05300 */
[----:B------:R-:W-:Y:S05]  /*3b10*/  BRA.U UP0, `(.L_x_28) ;  /* 0x0000000100947547 */ /* 0x000fea000b800000 */
[C---:B-----5:R-:W-:Y:S01]  /*3b20*/  PRMT R125, R121.reuse, 0x7632, R125 ;  /* 0x00007632797d7816 */ /* 0x060fe2000000007d */
[----:B------:R-:W-:Y:S01]  /*3b30*/  IMAD.U32 R153, R108, 0x10000, RZ ;  /* 0x000100006c997824 */ /* 0x000fe200078e00ff */
[----:B------:R-:W-:Y:S01]  /*3b40*/  SHF.L.U32 R121, R121, 0x10, RZ ;  /* 0x0000001079797819 */ /* 0x000fe200000006ff */
[----:B------:R-:W-:Y:S01]  /*3b50*/  IMAD.U32 R187, R123, 0x10000, RZ ;  /* 0x000100007bbb7824 */ /* 0x000fe200078e00ff */
[----:B------:R-:W-:Y:S01]  /*3b60*/  SHF.L.U32 R116, R109, 0x10, RZ ;  /* 0x000000106d747819 */ /* 0x000fe200000006ff */
[----:B------:R-:W-:Y:S01]  /*3b70*/  IMAD.U32 R184, R125, 0x10000, RZ ;  /* 0x000100007db87824 */ /* 0x000fe200078e00ff */
[C---:B------:R-:W-:Y:S01]  /*3b80*/  PRMT R124, R120.reuse, 0x7632, R124 ;  /* 0x00007632787c7816 */ /* 0x040fe2000000007c */
[----:B------:R-:W-:Y:S01]  /*3b90*/  IMAD.U32 R120, R120, 0x10000, RZ ;  /* 0x0001000078787824 */ /* 0x000fe200078e00ff */
[----:B------:R-:W-:Y:S01]  /*3ba0*/  PRMT R126, R122, 0x7632, R126 ;  /* 0x000076327a7e7816 */ /* 0x000fe2000000007e */
[----:B------:R-:W-:Y:S01]  /*3bb0*/  FADD.FTZ R161, R116, R121 ;  /* 0x0000007974a17221 */ /* 0x000fe20000010000 */
[----:B------:R-:W-:Y:S01]  /*3bc0*/  PRMT R127, R123, 0x7632, R127 ;  /* 0x000076327b7f7816 */ /* 0x000fe2000000007f */
[----:B------:R-:W-:Y:S01]  /*3bd0*/  FADD.FTZ R153, R153, R120 ;  /* 0x0000007899997221 */ /* 0x000fe20000010000 */
[----:B------:R-:W-:-:S02]  /*3be0*/  PRMT R116, R108, 0x7632, R116 ;  /* 0x000076326c747816 */ /* 0x000fc40000000074 */
[----:B------:R-:W-:Y:S02]  /*3bf0*/  PRMT R117, R109, 0x7632, R117 ;  /* 0x000076326d757816 */ /* 0x000fe40000000075 */
[----:B------:R-:W-:Y:S01]  /*3c00*/  PRMT R118, R110, 0x7632, R118 ;  /* 0x000076326e767816 */ /* 0x000fe20000000076 */
[----:B------:R-:W-:Y:S01]  /*3c10*/  IMAD.U32 R116, R116, 0x10000, RZ ;  /* 0x0001000074747824 */ /* 0x000fe200078e00ff */
[----:B------:R-:W-:Y:S02]  /*3c20*/  PRMT R119, R111, 0x7632, R119 ;  /* 0x000076326f777816 */ /* 0x000fe40000000077 */
[----:B------:R-:W-:Y:S02]  /*3c30*/  SHF.L.U32 R122, R122, 0x10, RZ ;  /* 0x000000107a7a7819 */ /* 0x000fe400000006ff */
[----:B------:R-:W-:Y:S01]  /*3c40*/  SHF.L.U32 R169, R110, 0x10, RZ ;  /* 0x000000106ea97819 */ /* 0x000fe200000006ff */
[----:B------:R-:W-:Y:S01]  /*3c50*/  IMAD.U32 R119, R119, 0x10000, RZ ;  /* 0x0001000077777824 */ /* 0x000fe200078e00ff */
[----:B------:R-:W-:-:S02]  /*3c60*/  SHF.L.U32 R120, R111, 0x10, RZ ;  /* 0x000000106f787819 */ /* 0x000fc400000006ff */
[----:B------:R-:W-:Y:S01]  /*3c70*/  SHF.L.U32 R121, R124, 0x10, RZ ;  /* 0x000000107c797819 */ /* 0x000fe200000006ff */
[----:B------:R-:W-:Y:S01]  /*3c80*/  FADD.FTZ R169, R169, R122 ;  /* 0x0000007aa9a97221 */ /* 0x000fe20000010000 */
[----:B------:R-:W-:Y:S01]  /*3c90*/  SHF.L.U32 R123, R126, 0x10, RZ ;  /* 0x000000107e7b7819 */ /* 0x000fe200000006ff */
[----:B------:R-:W-:Y:S01]  /*3ca0*/  FADD.FTZ R187, R120, R187 ;  /* 0x000000bb78bb7221 */ /* 0x000fe20000010000 */
[----:B------:R-:W-:Y:S01]  /*3cb0*/  SHF.L.U32 R188, R127, 0x10, RZ ;  /* 0x000000107fbc7819 */ /* 0x000fe200000006ff */
[----:B------:R-:W-:Y:S01]  /*3cc0*/  FADD.FTZ R182, R121, R116 ;  /* 0x0000007479b67221 */ /* 0x000fe20000010000 */
[----:B------:R-:W-:Y:S02]  /*3cd0*/  SHF.L.U32 R118, R118, 0x10, RZ ;  /* 0x0000001076767819 */ /* 0x000fe400000006ff */
[----:B------:R-:W-:Y:S01]  /*3ce0*/  SHF.L.U32 R117, R117, 0x10, RZ ;  /* 0x0000001075757819 */ /* 0x000fe200000006ff */
[----:B------:R-:W-:Y:S01]  /*3cf0*/  FADD.FTZ R188, R188, R119 ;  /* 0x00000077bcbc7221 */ /* 0x000fe20000010000 */
[----:B------:R-:W-:Y:S01]  /*3d00*/  F2FP.BF16.F32.PACK_AB R116, R182, R153 ;  /* 0x00000099b674723e */ /* 0x000fe200000010ff */
[----:B------:R-:W-:-:S02]  /*3d10*/  FADD.FTZ R186, R123, R118 ;  /* 0x000000767bba7221 */ /* 0x000fc40000010000 */
[----:B------:R-:W-:Y:S01]  /*3d20*/  FADD.FTZ R184, R184, R117 ;  /* 0x00000075b8b87221 */ /* 0x000fe20000010000 */
[----:B------:R-:W-:Y:S02]  /*3d30*/  F2FP.BF16.F32.PACK_AB R119, R188, R187 ;  /* 0x000000bbbc77723e */ /* 0x000fe400000010ff */
[----:B------:R-:W-:Y:S02]  /*3d40*/  F2FP.BF16.F32.PACK_AB R118, R186, R169 ;  /* 0x000000a9ba76723e */ /* 0x000fe400000010ff */
[----:B------:R-:W-:Y:S01]  /*3d50*/  F2FP.BF16.F32.PACK_AB R117, R184, R161 ;  /* 0x000000a1b875723e */ /* 0x000fe200000010ff */
[----:B------:R-:W-:Y:S06]  /*3d60*/  BRA `(.L_x_27) ;  /* 0x0000000000e07947 */ /* 0x000fec0003800000 */
.L_x_28:
[----:B-----5:R-:W-:Y:S01]  /*3d70*/  PRMT R117, R120, 0x7632, R117 ;  /* 0x0000763278757816 */ /* 0x020fe20000000075 */
[C---:B------:R-:W-:Y:S01]  /*3d80*/  IMAD.U32 R119, R108.reuse, 0x10000, RZ ;  /* 0x000100006c777824 */ /* 0x040fe200078e00ff */
        /* <DEDUP_REMOVED lines=8> */
[----:B------:R-:W-:-:S02]  /*3e10*/  PRMT R124, R121, 0x7632, R124 ;  /* 0x00007632797c7816 */ /* 0x000fc4000000007c */
[----:B------:R-:W-:Y:S01]  /*3e20*/  SHF.L.U32 R121, R121, 0x10, RZ ;  /* 0x0000001079797819 */ /* 0x000fe200000006ff */
[--C-:B------:R-:W-:Y:S01]  /*3e30*/  FADD.FTZ R182, R117, R116.reuse ;  /* 0x0000007475b67221 */ /* 0x100fe20000010000 */
[C---:B------:R-:W-:Y:S01]  /*3e40*/  PRMT R116, R109.reuse, 0x7632, R116 ;  /* 0x000076326d747816 */ /* 0x040fe20000000074 */
[----:B------:R-:W-:Y:S01]  /*3e50*/  FADD.FTZ R153, R118, R119 ;  /* 0x0000007776997221 */ /* 0x000fe20000010000 */
[----:B------:R-:W-:Y:S02]  /*3e60*/  SHF.L.U32 R120, R109, 0x10, RZ ;  /* 0x000000106d787819 */ /* 0x000fe400000006ff */
[----:B------:R-:W-:Y:S01]  /*3e70*/  PRMT R125, R122, 0x7632, R125 ;  /* 0x000076327a7d7816 */ /* 0x000fe2000000007d */
[----:B------:R-:W-:Y:S01]  /*3e80*/  IMAD.U32 R116, R116, 0x10000, RZ ;  /* 0x0001000074747824 */ /* 0x000fe200078e00ff */
[----:B------:R-:W-:Y:S01]  /*3e90*/  PRMT R126, R123, 0x7632, R126 ;  /* 0x000076327b7e7816 */ /* 0x000fe2000000007e */
[----:B------:R-:W-:Y:S01]  /*3ea0*/  FADD.FTZ R120, R120, R121 ;  /* 0x0000007978787221 */ /* 0x000fe20000010000 */
[----:B------:R-:W-:-:S02]  /*3eb0*/  PRMT R117, R110, 0x7632, R117 ;  /* 0x000076326e757816 */ /* 0x000fc40000000075 */
[----:B------:R-:W-:Y:S01]  /*3ec0*/  PRMT R118, R111, 0x7632, R118 ;  /* 0x000076326f767816 */ /* 0x000fe20000000076 */
[----:B------:R-:W-:Y:S01]  /*3ed0*/  IMAD.U32 R121, R126, 0x10000, RZ ;  /* 0x000100007e797824 */ /* 0x000fe200078e00ff */
[----:B------:R-:W-:Y:S01]  /*3ee0*/  SHF.L.U32 R119, R124, 0x10, RZ ;  /* 0x000000107c777819 */ /* 0x000fe200000006ff */
[----:B------:R-:W-:Y:S01]  /*3ef0*/  FADD.FTZ R161, R161, R120 ;  /* 0x00000078a1a17221 */ /* 0x000fe20000010000 */
[----:B------:R-:W-:Y:S02]  /*3f00*/  SHF.L.U32 R186, R125, 0x10, RZ ;  /* 0x000000107dba7819 */ /* 0x000fe400000006ff */
[----:B------:R-:W-:Y:S01]  /*3f10*/  SHF.L.U32 R117, R117, 0x10, RZ ;  /* 0x0000001075757819 */ /* 0x000fe200000006ff */
[----:B------:R-:W-:Y:S01]  /*3f20*/  FADD.FTZ R184, R119, R116 ;  /* 0x0000007477b87221 */ /* 0x000fe20000010000 */
[----:B------:R-:W-:Y:S02]  /*3f30*/  SHF.L.U32 R118, R118, 0x10, RZ ;  /* 0x0000001076767819 */ /* 0x000fe400000006ff */
[----:B------:R-:W-:Y:S01]  /*3f40*/  SHF.L.U32 R127, R123, 0x10, RZ ;  /* 0x000000107b7f7819 */ /* 0x000fe200000006ff */
[----:B------:R-:W-:Y:S01]  /*3f50*/  FADD.FTZ R186, R186, R117 ;  /* 0x00000075baba7221 */ /* 0x000fe20000010000 */
[----:B------:R-:W-:Y:S01]  /*3f60*/  SHF.L.U32 R122, R122, 0x10, RZ ;  /* 0x000000107a7a7819 */ /* 0x000fe200000006ff */
[----:B------:R-:W-:Y:S01]  /*3f70*/  FADD.FTZ R188, R121, R118 ;  /* 0x0000007679bc7221 */ /* 0x000fe20000010000 */
[----:B------:R-:W-:Y:S01]  /*3f80*/  SHF.L.U32 R123, R110, 0x10, RZ ;  /* 0x000000106e7b7819 */ /* 0x000fe200000006ff */
[----:B------:R-:W-:Y:S01]  /*3f90*/  FADD.FTZ R127, R178, R127 ;  /* 0x0000007fb27f7221 */ /* 0x000fe20000010000 */
[----:B------:R-:W-:-:S02]  /*3fa0*/  PRMT R119, R115, 0x7632, R119 ;  /* 0x0000763273777816 */ /* 0x000fc40000000077 */
[----:B------:R-:W-:Y:S01]  /*3fb0*/  PRMT R116, R112, 0x7632, R116 ;  /* 0x0000763270747816 */ /* 0x000fe20000000074 */
[----:B------:R-:W-:Y:S01]  /*3fc0*/  FADD.FTZ R122, R123, R122 ;  /* 0x0000007a7b7a7221 */ /* 0x000fe20000010000 */
[C---:B------:R-:W-:Y:S01]  /*3fd0*/  PRMT R118, R114.reuse, 0x7632, R118 ;  /* 0x0000763272767816 */ /* 0x040fe20000000076 */
[----:B------:R-:W-:Y:S01]  /*3fe0*/  IMAD.U32 R123, R119, 0x10000, RZ ;  /* 0x00010000777b7824 */ /* 0x000fe200078e00ff */
[----:B------:R-:W-:Y:S02]  /*3ff0*/  PRMT R117, R113, 0x7632, R117 ;  /* 0x0000763271757816 */ /* 0x000fe40000000075 */
[----:B------:R-:W-:Y:S01]  /*4000*/  SHF.L.U32 R169, R114, 0x10, RZ ;  /* 0x0000001072a97819 */ /* 0x000fe200000006ff */
[----:B------:R-:W-:Y:S01]  /*4010*/  FADD.FTZ R188, R188, R123 ;  /* 0x0000007bbcbc7221 */ /* 0x000fe20000010000 */
[----:B------:R-:W-:Y:S02]  /*4020*/  SHF.L.U32 R120, R115, 0x10, RZ ;  /* 0x0000001073787819 */ /* 0x000fe400000006ff */
[----:B------:R-:W-:Y:S01]  /*4030*/  SHF.L.U32 R121, R118, 0x10, RZ ;  /* 0x0000001076797819 */ /* 0x000fe200000006ff */
[----:B------:R-:W-:Y:S01]  /*4040*/  FADD.FTZ R169, R169, R122 ;  /* 0x0000007aa9a97221 */ /* 0x000fe20000010000 */
[----:B------:R-:W-:Y:S01]  /*4050*/  SHF.L.U32 R119, R117, 0x10, RZ ;  /* 0x0000001075777819 */ /* 0x000fe200000006ff */
[----:B------:R-:W-:-:S02]  /*4060*/  IMAD.U32 R117, R116, 0x10000, RZ ;  /* 0x0001000074757824 */ /* 0x000fc400078e00ff */
[----:B------:R-:W-:Y:S01]  /*4070*/  FADD.FTZ R187, R120, R127 ;  /* 0x0000007f78bb7221 */ /* 0x000fe20000010000 */
[----:B------:R-:W-:Y:S01]  /*4080*/  FADD.FTZ R186, R186, R121 ;  /* 0x00000079baba7221 */ /* 0x000fe20000010000 */
[----:B------:R-:W-:Y:S01]  /*4090*/  FADD.FTZ R184, R184, R119 ;  /* 0x00000077b8b87221 */ /* 0x000fe20000010000 */
[----:B------:R-:W-:Y:S02]  /*40a0*/  FADD.FTZ R182, R182, R117 ;  /* 0x00000075b6b67221 */ /* 0x000fe40000010000 */
[----:B------:R-:W-:Y:S02]  /*40b0*/  F2FP.BF16.F32.PACK_AB R119, R188, R187 ;  /* 0x000000bbbc77723e */ /* 0x000fe400000010ff */
[----:B------:R-:W-:Y:S02]  /*40c0*/  F2FP.BF16.F32.PACK_AB R118, R186, R169 ;  /* 0x000000a9ba76723e */ /* 0x000fe400000010ff */
[----:B------:R-:W-:Y:S02]  /*40d0*/  F2FP.BF16.F32.PACK_AB R117, R184, R161 ;  /* 0x000000a1b875723e */ /* 0x000fe400000010ff */
[----:B------:R-:W-:-:S07]  /*40e0*/  F2FP.BF16.F32.PACK_AB R116, R182, R153 ;  /* 0x00000099b674723e */ /* 0x000fce00000010ff */
.L_x_27:
[----:B------:R-:W0:Y:S02]  /*40f0*/  @P0 LDC.64 R120, c[0x0][0x3a8] ;  /* 0x0000ea00ff780b82 */ /* 0x000e240000000a00 */
[----:B0-----:R-:W-:-:S05]  /*4100*/  @P0 IMAD.WIDE.U32 R120, R179, 0x10, R120 ;  /* 0x00000010b3780825 */ /* 0x001fca00078e0078 */
[----:B------:R4:W-:Y:S02]  /*4110*/  @P0 STG.E.128 desc[UR6][R120.64], R116 ;  /* 0x0000007478000986 */ /* 0x0009e4000c101d06 */
.L_x_24:
[----:B------:R-:W-:Y:S05]  /*4120*/  BSYNC.RECONVERGENT B0 ;  /* 0x0000000000007941 */ /* 0x000fea0003800200 */
.L_x_23:
[----:B-1234-:R-:W-:Y:S01]  /*4130*/  FADD.FTZ R121, RZ, R159 ;  /* 0x0000009fff797221 */ /* 0x01efe20000010000 */
[C---:B------:R-:W-:Y:S01]  /*4140*/  ISETP.GE.U32.AND P1, PT, R151.reuse, 0x80, PT ;  /* 0x000000809700780c */ /* 0x040fe20003f26070 */
[----:B------:R-:W0:Y:S01]  /*4150*/  S2R R190, SR_TID.X ;  /* 0x0000000000be7919 */ /* 0x000e220000002100 */
[C---:B------:R-:W-:Y:S01]  /*4160*/  ISETP.GT.U32.AND P6, PT, R151.reuse, 0xff, PT ;  /* 0x000000ff9700780c */ /* 0x040fe20003fc4070 */
[----:B------:R-:W-:Y:S01]  /*4170*/  FADD.FTZ R120, R160, R121 ;  /* 0x00000079a0787221 */ /* 0x000fe20000010000 */
[----:B------:R-:W-:Y:S01]  /*4180*/  ISETP.GT.U32.AND P5, PT, R151, 0x17f, PT ;  /* 0x0000017f9700780c */ /* 0x000fe20003fa4070 */
[----:B------:R-:W-:Y:S01]  /*4190*/  BSSY.RECONVERGENT B0, `(.L_x_29) ;  /* 0x0000086000007945 */ /* 0x000fe20003800200 */
[----:B------:R-:W-:Y:S01]  /*41a0*/  P2R R123, PR, RZ, 0x1 ;  /* 0x00000001ff7b7803 */ /* 0x000fe20000000000 */
[----:B------:R-:W-:Y:S01]  /*41b0*/  FADD.FTZ R121, R167, R120 ;  /* 0x00000078a7797221 */ /* 0x000fe20000010000 */
[----:B------:R-:W-:-:S03]  /*41c0*/  ISETP.GT.U32.AND P0, PT, R151, 0x1ff, PT ;  /* 0x000001ff9700780c */ /* 0x000fc60003f04070 */
[----:B------:R-:W-:-:S04]  /*41d0*/  FADD.FTZ R120, R158, R121 ;  /* 0x000000799e787221 */ /* 0x000fc80000010000 */
[----:B------:R-:W-:-:S04]  /*41e0*/  FADD.FTZ R121, R175, R120 ;  /* 0x00000078af797221 */ /* 0x000fc80000010000 */
[----:B------:R-:W-:-:S04]  /*41f0*/  FADD.FTZ R120, R156, R121 ;  /* 0x000000799c787221 */ /* 0x000fc80000010000 */
[----:B------:R-:W-:-:S04]  /*4200*/  FADD.FTZ R121, R177, R120 ;  /* 0x00000078b1797221 */ /* 0x000fc80000010000 */
[----:B------:R-:W-:-:S05]  /*4210*/  FADD.FTZ R121, R154, R121 ;  /* 0x000000799a797221 */ /* 0x000fca0000010000 */
[----:B------:R-:W-:Y:S02]  /*4220*/  FSEL R122, R121, RZ, P1 ;  /* 0x000000ff797a7208 */ /* 0x000fe40000800000 */
[----:B0-----:R-:W-:-:S03]  /*4230*/  LOP3.LUT R127, R190, 0x1f, RZ, 0xc0, !PT ;  /* 0x0000001fbe7f7812 */ /* 0x001fc600078ec0ff */
[----:B------:R-:W-:-:S04]  /*4240*/  FADD.FTZ R121, R157, R122 ;  /* 0x0000007a9d797221 */ /* 0x000fc80000010000 */
[----:B------:R-:W-:-:S04]  /*4250*/  FADD.FTZ R120, R162, R121 ;  /* 0x00000079a2787221 */ /* 0x000fc80000010000 */
[----:B------:R-:W-:-:S04]  /*4260*/  FADD.FTZ R121, R165, R120 ;  /* 0x00000078a5797221 */ /* 0x000fc80000010000 */
[----:B------:R-:W-:-:S04]  /*4270*/  FADD.FTZ R120, R164, R121 ;  /* 0x00000079a4787221 */ /* 0x000fc80000010000 */
[----:B------:R-:W-:-:S04]  /*4280*/  FADD.FTZ R121, R173, R120 ;  /* 0x00000078ad797221 */ /* 0x000fc80000010000 */
[----:B------:R-:W-:-:S04]  /*4290*/  FADD.FTZ R120, R166, R121 ;  /* 0x00000079a6787221 */ /* 0x000fc80000010000 */
[----:B------:R-:W-:-:S04]  /*42a0*/  FADD.FTZ R121, R183, R120 ;  /* 0x00000078b7797221 */ /* 0x000fc80000010000 */
[----:B------:R-:W-:-:S04]  /*42b0*/  @P6 FADD.FTZ R122, R168, R121 ;  /* 0x00000079a87a6221 */ /* 0x000fc80000010000 */
        /* <DEDUP_REMOVED lines=15> */
[----:B------:R-:W-:Y:S01]  /*43b0*/  @P0 FADD.FTZ R122, R188, R121 ;  /* 0x00000079bc7a0221 */ /* 0x000fe20000010000 */
[----:B------:R-:W-:-:S04]  /*43c0*/  ISETP.NE.AND P0, PT, R123, RZ, PT ;  /* 0x000000ff7b00720c */ /* 0x000fc80003f05270 */
[----:B------:R-:W0:Y:S02]  /*43d0*/  SHFL.BFLY PT, R121, R122, 0x1, 0x1f ;  /* 0x0c201f007a797f89 */ /* 0x000e2400000e0000 */
[----:B0-----:R-:W-:-:S05]  /*43e0*/  FADD.FTZ R123, R122, R121 ;  /* 0x000000797a7b7221 */ /* 0x001fca0000010000 */
[----:B------:R-:W0:Y:S02]  /*43f0*/  SHFL.BFLY PT, R120, R123, 0x2, 0x1f ;  /* 0x0c401f007b787f89 */ /* 0x000e2400000e0000 */
[----:B0-----:R-:W-:-:S05]  /*4400*/  FADD.FTZ R124, R123, R120 ;  /* 0x000000787b7c7221 */ /* 0x001fca0000010000 */
[----:B------:R-:W0:Y:S02]  /*4410*/  SHFL.BFLY PT, R121, R124, 0x4, 0x1f ;  /* 0x0c801f007c797f89 */ /* 0x000e2400000e0000 */
[----:B0-----:R-:W-:-:S05]  /*4420*/  FADD.FTZ R125, R124, R121 ;  /* 0x000000797c7d7221 */ /* 0x001fca0000010000 */
[----:B------:R-:W0:Y:S02]  /*4430*/  SHFL.BFLY PT, R120, R125, 0x8, 0x1f ;  /* 0x0d001f007d787f89 */ /* 0x000e2400000e0000 */
[----:B0-----:R-:W-:-:S05]  /*4440*/  FADD.FTZ R126, R125, R120 ;  /* 0x000000787d7e7221 */ /* 0x001fca0000010000 */
[----:B------:R-:W0:Y:S02]  /*4450*/  SHFL.BFLY PT, R121, R126, 0x10, 0x1f ;  /* 0x0e001f007e797f89 */ /* 0x000e2400000e0000 */
[----:B0-----:R-:W-:-:S04]  /*4460*/  FADD.FTZ R120, R126, R121 ;  /* 0x000000797e787221 */ /* 0x001fc80000010000 */
[----:B------:R-:W-:-:S04]  /*4470*/  FMUL.FTZ R120, R11, R120 ;  /* 0x000000780b787220 */ /* 0x000fc80000410000 */
[--C-:B------:R-:W-:Y:S01]  /*4480*/  FADD.FTZ R121, R159, -R120.reuse ;  /* 0x800000789f797221 */ /* 0x100fe20000010000 */
[--C-:B------:R-:W-:Y:S01]  /*4490*/  FADD.FTZ R122, R160, -R120.reuse ;  /* 0x80000078a07a7221 */ /* 0x100fe20000010000 */
[--C-:B------:R-:W-:Y:S01]  /*44a0*/  FADD.FTZ R178, R167, -R120.reuse ;  /* 0x80000078a7b27221 */ /* 0x100fe20000010000 */
[--C-:B------:R-:W-:Y:S01]  /*44b0*/  FADD.FTZ R124, R175, -R120.reuse ;  /* 0x80000078af7c7221 */ /* 0x100fe20000010000 */
[----:B------:R-:W-:Y:S01]  /*44c0*/  FFMA.FTZ R121, R121, R121, RZ ;  /* 0x0000007979797223 */ /* 0x000fe200000100ff */
[--C-:B------:R-:W-:Y:S01]  /*44d0*/  FADD.FTZ R123, R162, -R120.reuse ;  /* 0x80000078a27b7221 */ /* 0x100fe20000010000 */
[--C-:B------:R-:W-:Y:S02]  /*44e0*/  FADD.FTZ R125, R165, -R120.reuse ;  /* 0x80000078a57d7221 */ /* 0x100fe40000010000 */
[----:B------:R-:W-:Y:S01]  /*44f0*/  FFMA.FTZ R121, R122, R122, R121 ;  /* 0x0000007a7a797223 */ /* 0x000fe20000010079 */
[----:B------:R-:W-:-:S03]  /*4500*/  FADD.FTZ R122, R158, -R120 ;  /* 0x800000789e7a7221 */ /* 0x000fc60000010000 */
[----:B------:R-:W-:-:S04]  /*4510*/  FFMA.FTZ R121, R178, R178, R121 ;  /* 0x000000b2b2797223 */ /* 0x000fc80000010079 */
[----:B------:R-:W-:Y:S01]  /*4520*/  FFMA.FTZ R121, R122, R122, R121 ;  /* 0x0000007a7a797223 */ /* 0x000fe20000010079 */
[----:B------:R-:W-:-:S03]  /*4530*/  FADD.FTZ R122, R156, -R120 ;  /* 0x800000789c7a7221 */ /* 0x000fc60000010000 */
[----:B------:R-:W-:Y:S01]  /*4540*/  FFMA.FTZ R121, R124, R124, R121 ;  /* 0x0000007c7c797223 */ /* 0x000fe20000010079 */
[----:B------:R-:W-:-:S03]  /*4550*/  FADD.FTZ R124, R177, -R120 ;  /* 0x80000078b17c7221 */ /* 0x000fc60000010000 */
[----:B------:R-:W-:Y:S01]  /*4560*/  FFMA.FTZ R121, R122, R122, R121 ;  /* 0x0000007a7a797223 */ /* 0x000fe20000010079 */
[----:B------:R-:W-:-:S03]  /*4570*/  FADD.FTZ R122, R154, -R120 ;  /* 0x800000789a7a7221 */ /* 0x000fc60000010000 */
[----:B------:R-:W-:Y:S01]  /*4580*/  FFMA.FTZ R121, R124, R124, R121 ;  /* 0x0000007c7c797223 */ /* 0x000fe20000010079 */
[----:B------:R-:W-:-:S03]  /*4590*/  FADD.FTZ R124, R153, -R120 ;  /* 0x80000078997c7221 */ /* 0x000fc60000010000 */
[----:B------:R-:W-:Y:S01]  /*45a0*/  FFMA.FTZ R121, R122, R122, R121 ;  /* 0x0000007a7a797223 */ /* 0x000fe20000010079 */
[----:B------:R-:W-:-:S04]  /*45b0*/  FADD.FTZ R122, R157, -R120 ;  /* 0x800000789d7a7221 */ /* 0x000fc80000010000 */
[----:B------:R-:W-:-:S05]  /*45c0*/  FSEL R121, R121, RZ, P1 ;  /* 0x000000ff79797208 */ /* 0x000fca0000800000 */
        /* <DEDUP_REMOVED lines=13> */
[----:B------:R-:W-:Y:S01]  /*46a0*/  @P6 FFMA.FTZ R121, R123, R123, R122 ;  /* 0x0000007b7b796223 */ /* 0x000fe2000001007a */
[--C-:B------:R-:W-:Y:S01]  /*46b0*/  FADD.FTZ R122, R155, -R120.reuse ;  /* 0x800000789b7a7221 */ /* 0x100fe20000010000 */
[----:B------:R-:W-:Y:S01]  /*46c0*/  FADD.FTZ R123, R170, -R120 ;  /* 0x80000078aa7b7221 */ /* 0x000fe20000010000 */
[----:B------:R-:W-:Y:S02]  /*46d0*/  ISETP.GT.U32.AND P6, PT, R151, 0x1ff, PT ;  /* 0x000001ff9700780c */ /* 0x000fe40003fc4070 */
        /* <DEDUP_REMOVED lines=14> */
[----:B------:R-:W-:Y:S01]  /*47c0*/  FADD.FTZ R123, R182, -R120 ;  /* 0x80000078b67b7221 */ /* 0x000fe20000010000 */
[----:B------:R-:W-:Y:S02]  /*47d0*/  LOP3.LUT P5, RZ, R190, 0x1f, RZ, 0xc0, !PT ;  /* 0x0000001fbeff7812 */ /* 0x000fe400078ac0ff */
        /* <DEDUP_REMOVED lines=11> */
[----:B------:R-:W-:-:S04]  /*4890*/  FFMA.FTZ R124, R125, R125, R124 ;  /* 0x0000007d7d7c7223 */ /* 0x000fc8000001007c */
[----:B------:R-:W-:Y:S01]  /*48a0*/  @P6 FFMA.FTZ R121, R123, R123, R124 ;  /* 0x0000007b7b796223 */ /* 0x000fe2000001007c */
[----:B------:R-:W-:Y:S01]  /*48b0*/  ISETP.GT.U32.AND P6, PT, R127, 0x3, PT ;  /* 0x000000037f00780c */ /* 0x000fe20003fc4070 */
[----:B------:R-:W-:-:S03]  /*48c0*/  HFMA2 R127, -RZ, RZ, 0, 0 ;  /* 0x00000000ff7f7431 */ /* 0x000fc600000001ff */
        /* <DEDUP_REMOVED lines=9> */
[----:B0-----:R-:W-:Y:S01]  /*4960*/  FADD.FTZ R121, R125, R126 ;  /* 0x0000007e7d797221 */ /* 0x001fe20000010000 */
[----:B------:R-:W-:Y:S06]  /*4970*/  @P5 BRA `(.L_x_30) ;  /* 0x00000000001c5947 */ /* 0x000fec0003800000 */
[----:B------:R-:W0:Y:S01]  /*4980*/  S2UR UR5, SR_CgaCtaId ;  /* 0x00000000000579c3 */ /* 0x000e220000008800 */
[----:B------:R-:W-:Y:S01]  /*4990*/  UMOV UR4, 0x400 ;  /* 0x0000040000047882 */ /* 0x000fe20000000000 */
[----:B------:R-:W-:-:S04]  /*49a0*/  SHF.R.U32.HI R122, RZ, 0x2, R190 ;  /* 0x00000002ff7a7819 */ /* 0x000fc800000116be */
[----:B------:R-:W-:Y:S01]  /*49b0*/  LOP3.LUT R122, R122, 0x18, RZ, 0xc0, !PT ;  /* 0x000000187a7a7812 */ /* 0x000fe200078ec0ff */
[----:B0-----:R-:W-:-:S04]  /*49c0*/  ULEA UR4, UR5, UR4, 0x18 ;  /* 0x0000000405047291 */ /* 0x001fc8000f8ec0ff */
[----:B------:R-:W-:-:S09]  /*49d0*/  @UP1 UIADD3 UR4, UPT, UPT, UR4, 0x20, URZ ;  /* 0x0000002004041890 */ /* 0x000fd2000fffe0ff */
[----:B------:R0:W-:Y:S03]  /*49e0*/  STS.64 [R122+UR4], R120 ;  /* 0x000000787a007988 */ /* 0x0001e60008000a04 */
.L_x_30:
[----:B------:R-:W-:Y:S05]  /*49f0*/  BSYNC.RECONVERGENT B0 ;  /* 0x0000000000007941 */ /* 0x000fea0003800200 */
.L_x_29:
[----:B------:R-:W-:Y:S01]  /*4a00*/  BAR.SYNC.DEFER_BLOCKING 0x0 ;  /* 0x0000000000007b1d */ /* 0x000fe20000010000 */
[----:B0-----:R-:W-:-:S05]  /*4a10*/  CS2R R120, SRZ ;  /* 0x0000000000787805 */ /* 0x001fca000001ff00 */
[----:B------:R-:W-:Y:S04]  /*4a20*/  BSSY.RECONVERGENT B0, `(.L_x_31) ;  /* 0x000000a000007945 */ /* 0x000fe80003800200 */
[----:B------:R-:W-:Y:S05]  /*4a30*/  @P6 BRA `(.L_x_32) ;  /* 0x0000000000206947 */ /* 0x000fea0003800000 */
[----:B------:R-:W0:Y:S01]  /*4a40*/  S2UR UR5, SR_CgaCtaId ;  /* 0x00000000000579c3 */ /* 0x000e220000008800 */
[----:B------:R-:W-:Y:S01]  /*4a50*/  UMOV UR4, 0x400 ;  /* 0x0000040000047882 */ /* 0x000fe20000000000 */
[----:B------:R-:W-:Y:S01]  /*4a60*/  SHF.L.U32 R120, R190, 0x3, RZ ;  /* 0x00000003be787819 */ /* 0x000fe200000006ff */
[----:B------:R-:W-:-:S03]  /*4a70*/  IMAD.MOV.U32 R127, RZ, RZ, R150 ;  /* 0x000000ffff7f7224 */ /* 0x000fc600078e0096 */
[----:B------:R-:W-:Y:S01]  /*4a80*/  LOP3.LUT R120, R120, 0xf8, RZ, 0xc0, !PT ;  /* 0x000000f878787812 */ /* 0x000fe200078ec0ff */
[----:B0-----:R-:W-:-:S04]  /*4a90*/  ULEA UR4, UR5, UR4, 0x18 ;  /* 0x0000000405047291 */ /* 0x001fc8000f8ec0ff */
[----:B------:R-:W-:-:S09]  /*4aa0*/  @UP1 UIADD3 UR4, UPT, UPT, UR4, 0x20, URZ ;  /* 0x0000002004041890 */ /* 0x000fd2000fffe0ff */
[----:B------:R-:W0:Y:S03]  /*4ab0*/  LDS.64 R120, [R120+UR4] ;  /* 0x0000000478787984 */ /* 0x000e260008000a00 */
.L_x_32:
[----:B------:R-:W-:Y:S05]  /*4ac0*/  BSYNC.RECONVERGENT B0 ;  /* 0x0000000000007941 */ /* 0x000fea0003800200 */
.L_x_31:
[----:B------:R-:W1:Y:S01]  /*4ad0*/  SHFL.DOWN PT, R122, R127, 0x2, 0x1f ;  /* 0x08401f007f7a7f89 */ /* 0x000e6200000e0000 */
[----:B------:R-:W-:Y:S01]  /*4ae0*/  ISETP.NE.AND P5, PT, R190, RZ, PT ;  /* 0x000000ffbe00720c */ /* 0x000fe20003fa5270 */
[----:B------:R-:W-:Y:S01]  /*4af0*/  BSSY.RECONVERGENT B0, `(.L_x_33) ;  /* 0x0000081000007945 */ /* 0x000fe20003800200 */
[----:B------:R-:W-:Y:S01]  /*4b00*/  ISETP.NE.AND P6, PT, RZ, UR8, PT ;  /* 0x00000008ff007c0c */ /* 0x000fe2000bfc5270 */
[----:B0-----:R-:W0:Y:S04]  /*4b10*/  SHFL.DOWN PT, R123, R120, 0x2, 0x1f ;  /* 0x08401f00787b7f89 */ /* 0x001e2800000e0000 */
[----:B------:R-:W2:Y:S01]  /*4b20*/  SHFL.DOWN PT, R124, R121, 0x2, 0x1f ;  /* 0x08401f00797c7f89 */ /* 0x000ea200000e0000 */
[----:B-1----:R-:W-:Y:S02]  /*4b30*/  IADD3 R125, PT, PT, R122, R127, RZ ;  /* 0x0000007f7a7d7210 */ /* 0x002fe40007ffe0ff */
[----:B------:R-:W-:-:S02]  /*4b40*/  I2FP.F32.S32 R180, R122 ;  /* 0x0000007a00b47245 */ /* 0x000fc40000201400 */
[----:B------:R-:W-:Y:S01]  /*4b50*/  I2FP.F32.S32 R126, R125 ;  /* 0x0000007d007e7245 */ /* 0x000fe20000201400 */
[----:B------:R-:W1:Y:S01]  /*4b60*/  SHFL.DOWN PT, R192, R125, 0x1, 0x1f ;  /* 0x08201f007dc07f89 */ /* 0x000e6200000e0000 */
[----:B------:R-:W-:Y:S01]  /*4b70*/  I2FP.F32.S32 R122, R127 ;  /* 0x0000007f007a7245 */ /* 0x000fe20000201400 */
[C---:B0-----:R-:W-:Y:S01]  /*4b80*/  FMUL.FTZ R179, R123.reuse, R180 ;  /* 0x000000b47bb37220 */ /* 0x041fe20000410000 */
[----:B------:R-:W0:Y:S01]  /*4b90*/  MUFU.RCP R178, R126 ;  /* 0x0000007e00b27308 */ /* 0x000e220000001000 */
[----:B------:R-:W-:Y:S01]  /*4ba0*/  FADD.FTZ R123, -R123, R120 ;  /* 0x000000787b7b7221 */ /* 0x000fe20000010100 */
[----:B--2---:R-:W-:Y:S01]  /*4bb0*/  FADD.FTZ R121, R124, R121 ;  /* 0x000000797c797221 */ /* 0x004fe20000010000 */
[----:B------:R-:W-:Y:S02]  /*4bc0*/  FFMA.FTZ R179, R122, R120, R179 ;  /* 0x000000787ab37223 */ /* 0x000fe400000100b3 */
[----:B------:R-:W-:-:S04]  /*4bd0*/  FMUL.FTZ R123, R123, R123 ;  /* 0x0000007b7b7b7220 */ /* 0x000fc80000410000 */
[----:B------:R-:W-:-:S04]  /*4be0*/  FMUL.FTZ R123, R123, R122 ;  /* 0x0000007a7b7b7220 */ /* 0x000fc80000410000 */
[----:B------:R-:W-:Y:S01]  /*4bf0*/  FMUL.FTZ R123, R123, R180 ;  /* 0x000000b47b7b7220 */ /* 0x000fe20000410000 */
[----:B0-----:R-:W-:-:S03]  /*4c00*/  FMUL.FTZ R179, R178, R179 ;  /* 0x000000b3b2b37220 */ /* 0x001fc60000410000 */
[----:B------:R-:W-:Y:S02]  /*4c10*/  FFMA.FTZ R121, R178, R123, R121 ;  /* 0x0000007bb2797223 */ /* 0x000fe40000010079 */
[----:B------:R-:W0:Y:S01]  /*4c20*/  LDC R178, c[0x0][0x448] ;  /* 0x00011200ffb27b82 */ /* 0x000e220000000800 */
[-C--:B-1----:R-:W-:Y:S01]  /*4c30*/  IADD3 R125, PT, PT, R125, R192.reuse, RZ ;  /* 0x000000c07d7d7210 */ /* 0x082fe20007ffe0ff */
[----:B------:R-:W1:Y:S01]  /*4c40*/  SHFL.DOWN PT, R120, R179, 0x1, 0x1f ;  /* 0x08201f00b3787f89 */ /* 0x000e6200000e0000 */
[----:B------:R-:W-:Y:S02]  /*4c50*/  I2FP.F32.S32 R192, R192 ;  /* 0x000000c000c07245 */ /* 0x000fe40000201400 */
[----:B------:R-:W-:Y:S01]  /*4c60*/  I2FP.F32.S32 R125, R125 ;  /* 0x0000007d007d7245 */ /* 0x000fe20000201400 */
[----:B------:R-:W2:Y:S05]  /*4c70*/  SHFL.DOWN PT, R122, R121, 0x1, 0x1f ;  /* 0x08201f00797a7f89 */ /* 0x000eaa00000e0000 */
[----:B------:R-:W3:Y:S01]  /*4c80*/  MUFU.RCP R125, R125 ;  /* 0x0000007d007d7308 */ /* 0x000ee20000001000 */
[----:B-1----:R-:W-:Y:S01]  /*4c90*/  FADD.FTZ R123, R179, -R120 ;  /* 0x80000078b37b7221 */ /* 0x002fe20000010000 */
[----:B------:R-:W-:-:S03]  /*4ca0*/  FMUL.FTZ R127, R120, R192 ;  /* 0x000000c0787f7220 */ /* 0x000fc60000410000 */
[----:B------:R-:W-:Y:S01]  /*4cb0*/  FMUL.FTZ R123, R123, R123 ;  /* 0x0000007b7b7b7220 */ /* 0x000fe20000410000 */
[C---:B------:R-:W-:Y:S01]  /*4cc0*/  FFMA.FTZ R120, R126.reuse, R179, R127 ;  /* 0x000000b37e787223 */ /* 0x040fe2000001007f */
[----:B--2---:R-:W-:Y:S02]  /*4cd0*/  FADD.FTZ R122, R121, R122 ;  /* 0x0000007a797a7221 */ /* 0x004fe40000010000 */
[----:B------:R-:W-:Y:S01]  /*4ce0*/  FMUL.FTZ R123, R126, R123 ;  /* 0x0000007b7e7b7220 */ /* 0x000fe20000410000 */
[----:B---3--:R-:W-:Y:S02]  /*4cf0*/  FMUL.FTZ R124, R125, R120 ;  /* 0x000000787d7c7220 */ /* 0x008fe40000410000 */
[----:B------:R-:W1:Y:S01]  /*4d00*/  @!P5 LDC.64 R120, c[0x0][0x3c8] ;  /* 0x0000f200ff78db82 */ /* 0x000e620000000a00 */
[----:B------:R-:W-:Y:S02]  /*4d10*/  FMUL.FTZ R123, R123, R192 ;  /* 0x000000c07b7b7220 */ /* 0x000fe40000410000 */
[----:B------:R-:W2:Y:S02]  /*4d20*/  SHFL.IDX PT, R179, R124, RZ, 0x1f ;  /* 0x00001fff7cb37589 */ /* 0x000ea400000e0000 */
[----:B------:R-:W-:-:S03]  /*4d30*/  FFMA.FTZ R125, R125, R123, R122 ;  /* 0x0000007b7d7d7223 */ /* 0x000fc6000001007a */
[----:B------:R-:W3:Y:S03]  /*4d40*/  @!P5 LDC.64 R122, c[0x0][0x3c0] ;  /* 0x0000f000ff7adb82 */ /* 0x000ee60000000a00 */
[----:B------:R-:W0:Y:S01]  /*4d50*/  SHFL.IDX PT, R125, R125, RZ, 0x1f ;  /* 0x00001fff7d7d7589 */ /* 0x000e2200000e0000 */
[----:B-1----:R-:W-:-:S04]  /*4d60*/  @!P5 IMAD.WIDE R120, R152, 0x4, R120 ;  /* 0x000000049878d825 */ /* 0x002fc800078e0278 */
[C---:B--2---:R-:W-:Y:S01]  /*4d70*/  FMUL.FTZ R126, R179.reuse, R179 ;  /* 0x000000b3b37e7220 */ /* 0x044fe20000410000 */
[----:B------:R-:W-:-:S04]  /*4d80*/  FSEL R192, R179, RZ, !P6 ;  /* 0x000000ffb3c07208 */ /* 0x000fc80007000000 */
[----:B------:R-:W-:Y:S01]  /*4d90*/  FSEL R127, R126, RZ, P6 ;  /* 0x000000ff7e7f7208 */ /* 0x000fe20003000000 */
[----:B---3--:R-:W-:-:S04]  /*4da0*/  @!P5 IMAD.WIDE R122, R152, 0x4, R122 ;  /* 0x00000004987ad825 */ /* 0x008fc800078e027a */
[----:B0-----:R-:W-:Y:S01]  /*4db0*/  FFMA.FTZ R126, R125, UR9, R178 ;  /* 0x000000097d7e7c23 */ /* 0x001fe200080100b2 */
[----:B------:R0:W-:Y:S03]  /*4dc0*/  @!P5 STG.E desc[UR6][R122.64], R179 ;  /* 0x000000b37a00d986 */ /* 0x0001e6000c101906 */
[----:B------:R-:W-:-:S04]  /*4dd0*/  FADD.FTZ R126, R126, R127 ;  /* 0x0000007f7e7e7221 */ /* 0x000fc80000010000 */
[----:B------:R-:W1:Y:S02]  /*4de0*/  MUFU.RSQ R191, R126 ;  /* 0x0000007e00bf7308 */ /* 0x000e640000001400 */
[----:B-1----:R0:W-:Y:S01]  /*4df0*/  @!P5 STG.E desc[UR6][R120.64], R191 ;  /* 0x000000bf7800d986 */ /* 0x0021e2000c101906 */
[----:B------:R-:W-:Y:S05]  /*4e00*/  @!P1 BRA `(.L_x_34) ;  /* 0x00000004003c9947 */ /* 0x000fea0003800000 */
[--C-:B------:R-:W-:Y:S01]  /*4e10*/  FADD.FTZ R124, R154, -R192.reuse ;  /* 0x800000c09a7c7221 */ /* 0x100fe20000010000 */
[----:B------:R-:W-:Y:S01]  /*4e20*/  SHF.L.U32 R126, R14, 0x10, RZ ;  /* 0x000000100e7e7819 */ /* 0x000fe200000006ff */
[--C-:B0-----:R-:W-:Y:S01]  /*4e30*/  FADD.FTZ R120, R177, -R192.reuse ;  /* 0x800000c0b1787221 */ /* 0x101fe20000010000 */
[----:B------:R-:W-:Y:S01]  /*4e40*/  SHF.L.U32 R178, R15, 0x10, RZ ;  /* 0x000000100fb27819 */ /* 0x000fe200000006ff */
[----:B------:R-:W-:Y:S01]  /*4e50*/  FMUL.FTZ R179, R191, R124 ;  /* 0x0000007cbfb37220 */ /* 0x000fe20000410000 */
[----:B------:R-:W-:Y:S01]  /*4e60*/  FADD.FTZ R124, R156, -R192 ;  /* 0x800000c09c7c7221 */ /* 0x000fe20000010000 */
[----:B------:R-:W-:Y:S01]  /*4e70*/  SHF.L.U32 R123, R79, 0x10, RZ ;  /* 0x000000104f7b7819 */ /* 0x000fe200000006ff */
[----:B------:R-:W-:Y:S01]  /*4e80*/  IMAD.U32 R121, R47, 0x10000, RZ ;  /* 0x000100002f797824 */ /* 0x000fe200078e00ff */
[----:B------:R-:W-:Y:S01]  /*4e90*/  SHF.L.U32 R125, R51, 0x10, RZ ;  /* 0x00000010337d7819 */ /* 0x000fe200000006ff */
[----:B------:R-:W-:Y:S02]  /*4ea0*/  IMAD.U32 R122, R91, 0x10000, RZ ;  /* 0x000100005b7a7824 */ /* 0x000fe400078e00ff */
[----:B------:R-:W-:Y:S01]  /*4eb0*/  FMUL.FTZ R120, R191, R120 ;  /* 0x00000078bf787220 */ /* 0x000fe20000410000 */
[----:B------:R-:W-:Y:S01]  /*4ec0*/  FFMA.FTZ R210, R179, R126, R178 ;  /* 0x0000007eb3d27223 */ /* 0x000fe200000100b2 */
[----:B------:R-:W-:Y:S01]  /*4ed0*/  SHF.L.U32 R194, R17, 0x10, RZ ;  /* 0x0000001011c27819 */ /* 0x000fe200000006ff */
[----:B------:R-:W-:Y:S01]  /*4ee0*/  IMAD.U32 R180, R16, 0x10000, RZ ;  /* 0x0001000010b47824 */ /* 0x000fe200078e00ff */
[----:B------:R-:W-:Y:S01]  /*4ef0*/  SHF.L.U32 R178, R10, 0x10, RZ ;  /* 0x000000100ab27819 */ /* 0x000fe200000006ff */
[----:B------:R-:W-:-:S02]  /*4f00*/  IMAD.U32 R126, R9, 0x10000, RZ ;  /* 0x00010000097e7824 */ /* 0x000fc400078e00ff */
[----:B------:R-:W-:Y:S01]  /*4f10*/  FMUL.FTZ R127, R191, R124 ;  /* 0x0000007cbf7f7220 */ /* 0x000fe20000410000 */
[C---:B------:R-:W-:Y:S01]  /*4f20*/  FFMA.FTZ R207, R120.reuse, R121, R123 ;  /* 0x0000007978cf7223 */ /* 0x040fe2000001007b */
[----:B------:R-:W-:Y:S01]  /*4f30*/  FFMA.FTZ R208, R120, R125, R122 ;  /* 0x0000007d78d07223 */ /* 0x000fe2000001007a */
[--C-:B------:R-:W-:Y:S01]  /*4f40*/  FADD.FTZ R124, R158, -R192.reuse ;  /* 0x800000c09e7c7221 */ /* 0x100fe20000010000 */
[----:B------:R-:W-:Y:S01]  /*4f50*/  FADD.FTZ R120, R175, -R192 ;  /* 0x800000c0af787221 */ /* 0x000fe20000010000 */
[----:B------:R-:W-:Y:S01]  /*4f60*/  FFMA.FTZ R209, R179, R180, R194 ;  /* 0x000000b4b3d17223 */ /* 0x000fe200000100c2 */
[----:B------:R-:W-:Y:S01]  /*4f70*/  FFMA.FTZ R206, R127, R126, R178 ;  /* 0x0000007e7fce7223 */ /* 0x000fe200000100b2 */
[----:B------:R-:W-:Y:S01]  /*4f80*/  SHF.L.U32 R180, R12, 0x10, RZ ;  /* 0x000000100cb47819 */ /* 0x000fe200000006ff */
[----:B------:R-:W-:Y:S01]  /*4f90*/  IMAD.U32 R194, R13, 0x10000, RZ ;  /* 0x000100000dc27824 */ /* 0x000fe200078e00ff */
[----:B------:R-:W-:Y:S01]  /*4fa0*/  SHF.L.U32 R126, R5, 0x10, RZ ;  /* 0x00000010057e7819 */ /* 0x000fe200000006ff */
[----:B------:R-:W-:Y:S01]  /*4fb0*/  IMAD.U32 R178, R6, 0x10000, RZ ;  /* 0x0001000006b27824 */ /* 0x000fe200078e00ff */
[----:B------:R-:W-:Y:S01]  /*4fc0*/  SHF.L.U32 R121, R46, 0x10, RZ ;  /* 0x000000102e797819 */ /* 0x000fe200000006ff */
[C---:B------:R-:W-:Y:S01]  /*4fd0*/  FMUL.FTZ R193, R191.reuse, R124 ;  /* 0x0000007cbfc17220 */ /* 0x040fe20000410000 */
[----:B------:R-:W-:Y:S01]  /*4fe0*/  SHF.L.U32 R125, R50, 0x10, RZ ;  /* 0x00000010327d7819 */ /* 0x000fe200000006ff */
[----:B------:R-:W-:Y:S01]  /*4ff0*/  IMAD.U32 R123, R78, 0x10000, RZ ;  /* 0x000100004e7b7824 */ /* 0x000fe200078e00ff */
[----:B------:R-:W-:Y:S01]  /*5000*/  SHF.L.U32 R122, R90, 0x10, RZ ;  /* 0x000000105a7a7819 */ /* 0x000fe200000006ff */
[----:B------:R-:W-:Y:S01]  /*5010*/  FMUL.FTZ R120, R191, R120 ;  /* 0x00000078bf787220 */ /* 0x000fe20000410000 */
[----:B------:R-:W-:Y:S01]  /*5020*/  FFMA.FTZ R205, R127, R180, R194 ;  /* 0x000000b47fcd7223 */ /* 0x000fe200000100c2 */
[----:B------:R-:W-:Y:S01]  /*5030*/  FFMA.FTZ R199, R193, R126, R178 ;  /* 0x0000007ec1c77223 */ /* 0x000fe200000100b2 */
[----:B------:R-:W0:Y:S01]  /*5040*/  LDC.64 R180, c[0x0][0x428] ;  /* 0x00010a00ffb47b82 */ /* 0x000e220000000a00 */
[C---:B------:R-:W-:Y:S01]  /*5050*/  FFMA.FTZ R203, R120.reuse, R121, R123 ;  /* 0x0000007978cb7223 */ /* 0x040fe2000001007b */
[----:B------:R-:W-:Y:S01]  /*5060*/  FFMA.FTZ R204, R120, R125, R122 ;  /* 0x0000007d78cc7223 */ /* 0x000fe2000001007a */
[--C-:B------:R-:W-:Y:S01]  /*5070*/  FADD.FTZ R120, R167, -R192.reuse ;  /* 0x800000c0a7787221 */ /* 0x100fe20000010000 */
[----:B------:R-:W-:Y:S01]  /*5080*/  SHF.L.U32 R121, R45, 0x10, RZ ;  /* 0x000000102d797819 */ /* 0x000fe200000006ff */
[----:B------:R-:W-:Y:S01]  /*5090*/  IMAD.U32 R125, R49, 0x10000, RZ ;  /* 0x00010000317d7824 */ /* 0x000fe200078e00ff */
[----:B------:R-:W-:Y:S01]  /*50a0*/  SHF.L.U32 R123, R77, 0x10, RZ ;  /* 0x000000104d7b7819 */ /* 0x000fe200000006ff */
[----:B------:R-:W-:Y:S01]  /*50b0*/  FMUL.FTZ R120, R191, R120 ;  /* 0x00000078bf787220 */ /* 0x000fe20000410000 */
[----:B------:R-:W1:Y:S01]  /*50c0*/  LDC.64 R178, c[0x0][0x430] ;  /* 0x00010c00ffb27b82 */ /* 0x000e620000000a00 */
[----:B------:R-:W-:Y:S01]  /*50d0*/  SHF.L.U32 R122, R89, 0x10, RZ ;  /* 0x00000010597a7819 */ /* 0x000fe200000006ff */
[----:B------:R-:W-:Y:S01]  /*50e0*/  FADD.FTZ R124, R160, -R192 ;  /* 0x800000c0a07c7221 */ /* 0x000fe20000010000 */
[----:B------:R-:W-:Y:S01]  /*50f0*/  FFMA.FTZ R196, R120, R121, R123 ;  /* 0x0000007978c47223 */ /* 0x000fe2000001007b */
[----:B------:R-:W-:Y:S01]  /*5100*/  SHF.L.U32 R200, R7, 0x10, RZ ;  /* 0x0000001007c87819 */ /* 0x000fe200000006ff */
[----:B------:R-:W-:-:S02]  /*5110*/  IMAD.U32 R121, R44, 0x10000, RZ ;  /* 0x000100002c797824 */ /* 0x000fc400078e00ff */
[----:B------:R-:W-:Y:S01]  /*5120*/  FFMA.FTZ R198, R120, R125, R122 ;  /* 0x0000007d78c67223 */ /* 0x000fe2000001007a */
[----:B------:R-:W-:Y:S01]  /*5130*/  FADD.FTZ R120, R159, -R192 ;  /* 0x800000c09f787221 */ /* 0x000fe20000010000 */
[----:B------:R-:W-:Y:S01]  /*5140*/  SHF.L.U32 R202, R8, 0x10, RZ ;  /* 0x0000001008ca7819 */ /* 0x000fe200000006ff */
[C---:B------:R-:W-:Y:S01]  /*5150*/  FMUL.FTZ R126, R191.reuse, R124 ;  /* 0x0000007cbf7e7220 */ /* 0x040fe20000410000 */
[----:B------:R-:W-:Y:S01]  /*5160*/  SHF.L.U32 R123, R76, 0x10, RZ ;  /* 0x000000104c7b7819 */ /* 0x000fe200000006ff */
[----:B------:R-:W-:Y:S01]  /*5170*/  FMUL.FTZ R120, R191, R120 ;  /* 0x00000078bf787220 */ /* 0x000fe20000410000 */
[----:B------:R-:W-:Y:S01]  /*5180*/  SHF.L.U32 R127, R0, 0x10, RZ ;  /* 0x00000010007f7819 */ /* 0x000fe200000006ff */
[----:B------:R-:W-:Y:S01]  /*5190*/  IMAD.U32 R122, R88, 0x10000, RZ ;  /* 0x00010000587a7824 */ /* 0x000fe200078e00ff */
[----:B------:R-:W-:Y:S01]  /*51a0*/  SHF.L.U32 R195, R2, 0x10, RZ ;  /* 0x0000001002c37819 */ /* 0x000fe200000006ff */
[----:B------:R-:W-:Y:S01]  /*51b0*/  IMAD.U32 R197, R3, 0x10000, RZ ;  /* 0x0001000003c57824 */ /* 0x000fe200078e00ff */
[----:B------:R-:W-:Y:S01]  /*51c0*/  SHF.L.U32 R125, R48, 0x10, RZ ;  /* 0x00000010307d7819 */ /* 0x000fe200000006ff */
[----:B------:R-:W-:Y:S01]  /*51d0*/  FFMA.FTZ R201, R193, R200, R202 ;  /* 0x000000c8c1c97223 */ /* 0x000fe200000100ca */
[----:B------:R-:W-:Y:S01]  /*51e0*/  SHF.L.U32 R194, R4, 0x10, RZ ;  /* 0x0000001004c27819 */ /* 0x000fe200000006ff */
[----:B------:R-:W-:Y:S01]  /*51f0*/  FFMA.FTZ R124, R120, R121, R123 ;  /* 0x00000079787c7223 */ /* 0x000fe2000001007b */
[----:B------:R-:W-:Y:S01]  /*5200*/  FFMA.FTZ R127, R126, R127, R195 ;  /* 0x0000007f7e7f7223 */ /* 0x000fe200000100c3 */
[----:B------:R-:W-:Y:S01]  /*5210*/  FFMA.FTZ R193, R120, R125, R122 ;  /* 0x0000007d78c17223 */ /* 0x000fe2000001007a */
[----:B------:R-:W-:Y:S01]  /*5220*/  F2FP.BF16.F32.PACK_AB R123, R210, R207 ;  /* 0x000000cfd27b723e */ /* 0x000fe200000010ff */
[----:B------:R-:W-:Y:S01]  /*5230*/  FFMA.FTZ R194, R126, R197, R194 ;  /* 0x000000c57ec27223 */ /* 0x000fe200000100c2 */
[----:B------:R-:W-:Y:S01]  /*5240*/  F2FP.BF16.F32.PACK_AB R122, R206, R203 ;  /* 0x000000cbce7a723e */ /* 0x000fe200000010ff */
[----:B0-----:R-:W-:Y:S01]  /*5250*/  IMAD.WIDE.U32 R180, R189, 0x10, R180 ;  /* 0x00000010bdb47825 */ /* 0x001fe200078e00b4 */
[----:B------:R-:W-:-:S02]  /*5260*/  F2FP.BF16.F32.PACK_AB R121, R199, R196 ;  /* 0x000000c4c779723e */ /* 0x000fc400000010ff */
[----:B------:R-:W-:Y:S01]  /*5270*/  F2FP.BF16.F32.PACK_AB R120, R127, R124 ;  /* 0x0000007c7f78723e */ /* 0x000fe200000010ff */
[----:B-1----:R-:W-:Y:S01]  /*5280*/  IMAD.WIDE.U32 R178, R189, 0x10, R178 ;  /* 0x00000010bdb27825 */ /* 0x002fe200078e00b2 */
[----:B------:R-:W-:Y:S02]  /*5290*/  F2FP.BF16.F32.PACK_AB R127, R209, R208 ;  /* 0x000000d0d17f723e */ /* 0x000fe400000010ff */
[----:B------:R-:W-:Y:S01]  /*52a0*/  F2FP.BF16.F32.PACK_AB R126, R205, R204 ;  /* 0x000000cccd7e723e */ /* 0x000fe200000010ff */
[----:B------:R1:W-:Y:S01]  /*52b0*/  STG.E.128 desc[UR6][R180.64], R120 ;  /* 0x00000078b4007986 */ /* 0x0003e2000c101d06 */
[----:B------:R-:W-:Y:S02]  /*52c0*/  F2FP.BF16.F32.PACK_AB R125, R201, R198 ;  /* 0x000000c6c97d723e */ /* 0x000fe400000010ff */
[----:B------:R-:W-:Y:S02]  /*52d0*/  F2FP.BF16.F32.PACK_AB R124, R194, R193 ;  /* 0x000000c1c27c723e */ /* 0x000fe400000010ff */
[----:B------:R-:W-:-:S03]  /*52e0*/  IADD3 R189, PT, PT, R189, 0x80, RZ ;  /* 0x00000080bdbd7810 */ /* 0x000fc60007ffe0ff */
[----:B------:R1:W-:Y:S04]  /*52f0*/  STG.E.128 desc[UR6][R178.64], R124 ;  /* 0x0000007cb2007986 */ /* 0x0003e8000c101d06 */
.L_x_34:
[----:B------:R-:W-:Y:S05]  /*5300*/  BSYNC.RECONVERGENT B0 ;  /* 0x0000000000007941 */ /* 0x000fea0003800200 */
.L_x_33:
[----:B------:R-:W-:Y:S04]  /*5310*/  BSSY.RECONVERGENT B0, `(.L_x_35) ;  /* 0x0000051000007945 */ /* 0x000fe80003800200 */
[----:B------:R-:W-:Y:S05]  /*5320*/  @!P2 BRA `(.L_x_36) ;  /* 0x00000004003ca947 */ /* 0x000fea0003800000 */
[--C-:B-1----:R-:W-:Y:S01]  /*5330*/  FADD.FTZ R124, R168, -R192.reuse ;  /* 0x800000c0a87c7221 */ /* 0x102fe20000010000 */
        /* <DEDUP_REMOVED lines=78> */
.L_x_36:
[----:B------:R-:W-:Y:S05]  /*5820*/  BSYNC.RECONVERGENT B0 ;  /* 0x0000000000007941 */ /* 0x000fea0003800200 */
.L_x_35:
[----:B------:R-:W-:Y:S04]  /*5830*/  BSSY.RECONVERGENT B0, `(.L_x_37) ;  /* 0x0000051000007945 */ /* 0x000fe80003800200 */
[----:B------:R-:W-:Y:S05]  /*5840*/  @!P3 BRA `(.L_x_38) ;  /* 0x00000004003cb947 */ /* 0x000fea0003800000 */
[--C-:B-12---:R-:W-:Y:S01]  /*5850*/  FADD.FTZ R124, R176, -R192.reuse ;  /* 0x800000c0b07c7221 */ /* 0x106fe20000010000 */
        /* <DEDUP_REMOVED lines=78> */
.L_x_38:
[----:B------:R-:W-:Y:S05]  /*5d40*/  BSYNC.RECONVERGENT B0 ;  /* 0x0000000000007941 */ /* 0x000fea0003800200 */
.L_x_37:
[----:B------:R-:W-:Y:S04]  /*5d50*/  BSSY.RECONVERGENT B0, `(.L_x_39) ;  /* 0x0000050000007945 */ /* 0x000fe80003800200 */
[----:B------:R-:W-:Y:S05]  /*5d60*/  @!P4 BRA `(.L_x_40) ;  /* 0x000000040038c947 */ /* 0x000fea0003800000 */
[--C-:B0123--:R-:W-:Y:S01]  /*5d70*/  FADD.FTZ R120, R153, -R192.reuse ;  /* 0x800000c099787221 */ /* 0x10ffe20000010000 */
[----:B------:R-:W-:Y:S01]  /*5d80*/  SHF.L.U32 R123, R100, 0x10, RZ ;  /* 0x00000010647b7819 */ /* 0x000fe200000006ff */
[----:B------:R-:W-:Y:S02]  /*5d90*/  IMAD.U32 R121, R92, 0x10000, RZ ;  /* 0x000100005c797824 */ /* 0x000fe400078e00ff */
[--C-:B------:R-:W-:Y:S01]  /*5da0*/  FADD.FTZ R180, R169, -R192.reuse ;  /* 0x800000c0a9b47221 */ /* 0x100fe20000010000 */
[----:B------:R-:W-:Y:S01]  /*5db0*/  FMUL.FTZ R120, R191, R120 ;  /* 0x00000078bf787220 */ /* 0x000fe20000410000 */
[--C-:B------:R-:W-:Y:S01]  /*5dc0*/  FADD.FTZ R124, R161, -R192.reuse ;  /* 0x800000c0a17c7221 */ /* 0x100fe20000010000 */
[--C-:B------:R-:W-:Y:S01]  /*5dd0*/  FADD.FTZ R126, R184, -R192.reuse ;  /* 0x800000c0b87e7221 */ /* 0x100fe20000010000 */
[--C-:B------:R-:W-:Y:S01]  /*5de0*/  FADD.FTZ R122, R182, -R192.reuse ;  /* 0x800000c0b67a7221 */ /* 0x100fe20000010000 */
[----:B------:R-:W-:Y:S01]  /*5df0*/  FFMA.FTZ R123, R120, R121, R123 ;  /* 0x00000079787b7223 */ /* 0x000fe2000001007b */
[--C-:B------:R-:W-:Y:S01]  /*5e00*/  FADD.FTZ R196, R186, -R192.reuse ;  /* 0x800000c0bac47221 */ /* 0x100fe20000010000 */
[--C-:B------:R-:W-:Y:S01]  /*5e10*/  FADD.FTZ R200, R187, -R192.reuse ;  /* 0x800000c0bbc87221 */ /* 0x100fe20000010000 */
[----:B------:R-:W-:Y:S01]  /*5e20*/  FADD.FTZ R202, R188, -R192 ;  /* 0x800000c0bcca7221 */ /* 0x000fe20000010000 */
[C---:B------:R-:W-:Y:S01]  /*5e30*/  FMUL.FTZ R194, R191.reuse, R180 ;  /* 0x000000b4bfc27220 */ /* 0x040fe20000410000 */
[----:B------:R-:W-:Y:S01]  /*5e40*/  SHF.L.U32 R121, R96, 0x10, RZ ;  /* 0x0000001060797819 */ /* 0x000fe200000006ff */
[C---:B------:R-:W-:Y:S01]  /*5e50*/  FMUL.FTZ R178, R191.reuse, R124 ;  /* 0x0000007cbfb27220 */ /* 0x040fe20000410000 */
[C---:B------:R-:W-:Y:S01]  /*5e60*/  FMUL.FTZ R192, R191.reuse, R126 ;  /* 0x0000007ebfc07220 */ /* 0x040fe20000410000 */
[----:B------:R-:W-:Y:S01]  /*5e70*/  IMAD.U32 R125, R104, 0x10000, RZ ;  /* 0x00010000687d7824 */ /* 0x000fe200078e00ff */
        /* <DEDUP_REMOVED lines=9> */
[----:B------:R-:W-:Y:S01]  /*5f10*/  FMUL.FTZ R198, R191, R196 ;  /* 0x000000c4bfc67220 */ /* 0x000fe20000410000 */
[----:B------:R-:W-:Y:S01]  /*5f20*/  SHF.L.U32 R126, R137, 0x10, RZ ;  /* 0x00000010897e7819 */ /* 0x000fe200000006ff */
[C---:B------:R-:W-:Y:S01]  /*5f30*/  FMUL.FTZ R200, R191.reuse, R200 ;  /* 0x000000c8bfc87220 */ /* 0x040fe20000410000 */
[----:B------:R-:W-:Y:S01]  /*5f40*/  FMUL.FTZ R202, R191, R202 ;  /* 0x000000cabfca7220 */ /* 0x000fe20000410000 */
[----:B------:R-:W-:Y:S01]  /*5f50*/  FFMA.FTZ R120, R122, R127, R179 ;  /* 0x0000007f7a787223 */ /* 0x000fe200000100b3 */
[C---:B------:R-:W-:Y:S01]  /*5f60*/  FFMA.FTZ R121, R178.reuse, R193, R195 ;  /* 0x000000c1b2797223 */ /* 0x040fe200000100c3 */
[----:B------:R-:W-:Y:S01]  /*5f70*/  FFMA.FTZ R125, R178, R197, R180 ;  /* 0x000000c5b27d7223 */ /* 0x000fe200000100b4 */
[----:B------:R-:W-:Y:S01]  /*5f80*/  FFMA.FTZ R191, R122, R181, R126 ;  /* 0x000000b57abf7223 */ /* 0x000fe2000001007e */
[----:B------:R-:W0:Y:S01]  /*5f90*/  LDC.64 R178, c[0x0][0x428] ;  /* 0x00010a00ffb27b82 */ /* 0x000e220000000a00 */
[----:B------:R-:W-:Y:S01]  /*5fa0*/  SHF.L.U32 R193, R139, 0x10, RZ ;  /* 0x000000108bc17819 */ /* 0x000fe200000006ff */
[----:B------:R-:W-:Y:S01]  /*5fb0*/  IMAD.U32 R127, R138, 0x10000, RZ ;  /* 0x000100008a7f7824 */ /* 0x000fe200078e00ff */
[----:B------:R-:W-:Y:S01]  /*5fc0*/  SHF.L.U32 R195, R140, 0x10, RZ ;  /* 0x000000108cc37819 */ /* 0x000fe200000006ff */
[----:B------:R-:W-:Y:S01]  /*5fd0*/  IMAD.U32 R122, R141, 0x10000, RZ ;  /* 0x000100008d7a7824 */ /* 0x000fe200078e00ff */
[----:B------:R-:W-:Y:S01]  /*5fe0*/  SHF.L.U32 R197, R94, 0x10, RZ ;  /* 0x000000105ec57819 */ /* 0x000fe200000006ff */
[----:B------:R-:W-:Y:S01]  /*5ff0*/  IMAD.U32 R201, R98, 0x10000, RZ ;  /* 0x0001000062c97824 */ /* 0x000fe200078e00ff */
[----:B------:R-:W-:Y:S01]  /*6000*/  SHF.L.U32 R199, R102, 0x10, RZ ;  /* 0x0000001066c77819 */ /* 0x000fe200000006ff */
[----:B------:R-:W1:Y:S01]  /*6010*/  LDC.64 R180, c[0x0][0x430] ;  /* 0x00010c00ffb47b82 */ /* 0x000e620000000a00 */
[----:B------:R-:W-:Y:S01]  /*6020*/  SHF.L.U32 R196, R106, 0x10, RZ ;  /* 0x000000106ac47819 */ /* 0x000fe200000006ff */
[----:B------:R-:W-:Y:S01]  /*6030*/  IMAD.U32 R205, R143, 0x10000, RZ ;  /* 0x000100008fcd7824 */ /* 0x000fe200078e00ff */
[----:B------:R-:W-:Y:S01]  /*6040*/  SHF.L.U32 R203, R142, 0x10, RZ ;  /* 0x000000108ecb7819 */ /* 0x000fe200000006ff */
[C---:B------:R-:W-:Y:S01]  /*6050*/  FFMA.FTZ R126, R192.reuse, R127, R193 ;  /* 0x0000007fc07e7223 */ /* 0x040fe200000100c1 */
[----:B------:R-:W-:Y:S01]  /*6060*/  FFMA.FTZ R192, R192, R195, R122 ;  /* 0x000000c3c0c07223 */ /* 0x000fe2000001007a */
[----:B------:R-:W-:Y:S01]  /*6070*/  FFMA.FTZ R122, R194, R197, R199 ;  /* 0x000000c5c27a7223 */ /* 0x000fe200000100c7 */
[----:B------:R-:W-:Y:S01]  /*6080*/  SHF.L.U32 R127, R144, 0x10, RZ ;  /* 0x00000010907f7819 */ /* 0x000fe200000006ff */
[----:B------:R-:W-:Y:S01]  /*6090*/  FFMA.FTZ R196, R194, R201, R196 ;  /* 0x000000c9c2c47223 */ /* 0x000fe200000100c4 */
[----:B------:R-:W-:Y:S01]  /*60a0*/  SHF.L.U32 R193, R145, 0x10, RZ ;  /* 0x0000001091c17819 */ /* 0x000fe200000006ff */
[----:B------:R-:W-:Y:S01]  /*60b0*/  FFMA.FTZ R203, R198, R203, R205 ;  /* 0x000000cbc6cb7223 */ /* 0x000fe200000100cd */
[----:B------:R-:W-:Y:S01]  /*60c0*/  SHF.L.U32 R199, R99, 0x10, RZ ;  /* 0x0000001063c77819 */ /* 0x000fe200000006ff */
[----:B------:R-:W-:Y:S01]  /*60d0*/  IMAD.U32 R194, R107, 0x10000, RZ ;  /* 0x000100006bc27824 */ /* 0x000fe200078e00ff */
[----:B------:R-:W-:Y:S01]  /*60e0*/  SHF.L.U32 R197, R103, 0x10, RZ ;  /* 0x0000001067c57819 */ /* 0x000fe200000006ff */
[----:B------:R-:W-:Y:S01]  /*60f0*/  IMAD.U32 R195, R95, 0x10000, RZ ;  /* 0x000100005fc37824 */ /* 0x000fe200078e00ff */
[----:B------:R-:W-:Y:S01]  /*6100*/  SHF.L.U32 R201, R146, 0x10, RZ ;  /* 0x0000001092c97819 */ /* 0x000fe200000006ff */
[----:B------:R-:W-:Y:S01]  /*6110*/  IMAD.U32 R207, R148, 0x10000, RZ ;  /* 0x0001000094cf7824 */ /* 0x000fe200078e00ff */
[----:B------:R-:W-:Y:S01]  /*6120*/  SHF.L.U32 R205, R147, 0x10, RZ ;  /* 0x0000001093cd7819 */ /* 0x000fe200000006ff */
[----:B------:R-:W-:Y:S01]  /*6130*/  FFMA.FTZ R193, R198, R127, R193 ;  /* 0x0000007fc6c17223 */ /* 0x000fe200000100c1 */
[----:B------:R-:W-:Y:S01]  /*6140*/  SHF.L.U32 R204, R149, 0x10, RZ ;  /* 0x0000001095cc7819 */ /* 0x000fe200000006ff */
[C---:B------:R-:W-:Y:S01]  /*6150*/  FFMA.FTZ R127, R200.reuse, R199, R194 ;  /* 0x000000c7c87f7223 */ /* 0x040fe200000100c2 */
[----:B------:R-:W-:Y:S01]  /*6160*/  FFMA.FTZ R195, R200, R195, R197 ;  /* 0x000000c3c8c37223 */ /* 0x000fe200000100c5 */
[----:B------:R-:W-:Y:S01]  /*6170*/  FFMA.FTZ R194, R202, R201, R205 ;  /* 0x000000c9cac27223 */ /* 0x000fe200000100cd */
[----:B------:R-:W-:Y:S01]  /*6180*/  F2FP.BF16.F32.PACK_AB R120, R120, R123 ;  /* 0x0000007b7878723e */ /* 0x000fe200000010ff */
[----:B------:R-:W-:Y:S01]  /*6190*/  FFMA.FTZ R204, R202, R207, R204 ;  /* 0x000000cfcacc7223 */ /* 0x000fe200000100cc */
[----:B0-----:R-:W-:Y:S01]  /*61a0*/  IMAD.WIDE.U32 R178, R189, 0x10, R178 ;  /* 0x00000010bdb27825 */ /* 0x001fe200078e00b2 */
[----:B------:R-:W-:-:S02]  /*61b0*/  F2FP.BF16.F32.PACK_AB R122, R203, R122 ;  /* 0x0000007acb7a723e */ /* 0x000fc400000010ff */
[----:B------:R-:W-:Y:S01]  /*61c0*/  F2FP.BF16.F32.PACK_AB R121, R126, R121 ;  /* 0x000000797e79723e */ /* 0x000fe200000010ff */
[----:B-1----:R-:W-:Y:S01]  /*61d0*/  IMAD.WIDE.U32 R180, R189, 0x10, R180 ;  /* 0x00000010bdb47825 */ /* 0x002fe200078e00b4 */
[----:B------:R-:W-:Y:S02]  /*61e0*/  F2FP.BF16.F32.PACK_AB R123, R194, R195 ;  /* 0x000000c3c27b723e */ /* 0x000fe400000010ff */
[----:B------:R-:W-:Y:S02]  /*61f0*/  F2FP.BF16.F32.PACK_AB R127, R204, R127 ;  /* 0x0000007fcc7f723e */ /* 0x000fe400000010ff */
[----:B------:R-:W-:Y:S01]  /*6200*/  F2FP.BF16.F32.PACK_AB R126, R193, R196 ;  /* 0x000000c4c17e723e */ /* 0x000fe200000010ff */
[----:B------:R4:W-:Y:S01]  /*6210*/  STG.E.128 desc[UR6][R178.64], R120 ;  /* 0x00000078b2007986 */ /* 0x0009e2000c101d06 */
[----:B------:R-:W-:Y:S02]  /*6220*/  F2FP.BF16.F32.PACK_AB R125, R192, R125 ;  /* 0x0000007dc07d723e */ /* 0x000fe400000010ff */
[----:B------:R-:W-:-:S05]  /*6230*/  F2FP.BF16.F32.PACK_AB R124, R191, R124 ;  /* 0x0000007cbf7c723e */ /* 0x000fca00000010ff */
[----:B------:R4:W-:Y:S02]  /*6240*/  STG.E.128 desc[UR6][R180.64], R124 ;  /* 0x0000007cb4007986 */ /* 0x0009e4000c101d06 */
.L_x_40:
[----:B------:R-:W-:Y:S05]  /*6250*/  BSYNC.RECONVERGENT B0 ;  /* 0x0000000000007941 */ /* 0x000fea0003800200 */
.L_x_39:
[----:B01234-:R-:W0:Y:S01]  /*6260*/  LDC.64 R120, c[0x0][0x380] ;  /* 0x0000e000ff787b82 */ /* 0x01fe220000000a00 */
[----:B------:R-:W-:Y:S01]  /*6270*/  UPLOP3.LUT UP1, UPT, UPT, UPT, UP1, 0x40, 0x4 ;  /* 0x000000000004789c */ /* 0x000fe20003f2e810 */
[----:B0-----:R-:W-:-:S04]  /*6280*/  IADD3 R152, PT, PT, R152, R120, RZ ;  /* 0x0000007898987210 */ /* 0x001fc80007ffe0ff */
[----:B------:R-:W-:-:S13]  /*6290*/  ISETP.GE.AND P2, PT, R152, R121, PT ;  /* 0x000000799800720c */ /* 0x000fda0003f46270 */
[----:B------:R-:W-:Y:S05]  /*62a0*/  @!P2 BRA `(.L_x_41) ;  /* 0xffffffb000dca947 */ /* 0x000fea000383ffff */
[----:B------:R-:W-:Y:S05]  /*62b0*/  EXIT ;  /* 0x000000000000794d */ /* 0x000fea0003800000 */
.L_x_42:
[----:B------:R-:W-:-:S00]  /*62c0*/  BRA `(.L_x_42) ;  /* 0xfffffffc00fc7947 */ /* 0x000fc0000383ffff */
[----:B------:R-:W-:-:S00]  /*62d0*/  NOP ;  /* 0x0000000000007918 */ /* 0x000fc00000000000 */
        /* <DEDUP_REMOVED lines=10> */
.L_x_17940:


//--------------------- .text._ZN10layer_norm31ln_parallel_residual_fwd_kernelINS_13Kernel_traitsI13__nv_bfloat16S2_S2_S2_fjLj4096ELj1ELj1ELj4ELj16ENS_18Kernel_traits_baseILj4096ES2_S2_S2_S2_fjLj128EEEEELb0ELb0ELb1EEEvNS_9FwdParamsE --------------------------
	.section	.text._ZN10layer_norm31ln_parallel_residual_fwd_kernelINS_13Kernel_traitsI13__nv_bfloat16S2_S2_S2_fjLj4096ELj1ELj1ELj4ELj16ENS_18Kernel_traits_baseILj4096ES2_S2_S2_S2_fjLj128EEEEELb0ELb0ELb1EEEvNS_9FwdParamsE,"ax",@progbits
	.align	128
        .global         _ZN10layer_norm31ln_parallel_residual_fwd_kernelINS_13Kernel_traitsI13__nv_bfloat16S2_S2_S2_fjLj4096ELj1ELj1ELj4ELj16ENS_18Kernel_traits_baseILj4096ES2_S2_S2_S2_fjLj128EEEEELb0ELb0ELb1EEEvNS_9FwdParamsE
        .type           _ZN10layer_norm31ln_parallel_residual_fwd_kernelINS_13Kernel_traitsI13__nv_bfloat16S2_S2_S2_fjLj4096ELj1ELj1ELj4ELj16ENS_18Kernel_traits_baseILj4096ES2_S2_S2_S2_fjLj128EEEEELb0ELb0ELb1EEEvNS_9FwdParamsE,@function
        .size           _ZN10layer_norm31ln_parallel_residual_fwd_kernelINS_13Kernel_traitsI13__nv_bfloat16S2_S2_S2_fjLj4096ELj1ELj1ELj4ELj16ENS_18Kernel_traits_baseILj4096ES2_S2_S2_S2_fjLj128EEEEELb0ELb0ELb1EEEvNS_9FwdParamsE,(.L_x_17941 - _ZN10layer_norm31ln_parallel_residual_fwd_kernelINS_13Kernel_traitsI13__nv_bfloat16S2_S2_S2_fjLj4096ELj1ELj1ELj4ELj16ENS_18Kernel_traits_baseILj4096ES2_S2_S2_S2_fjLj128EEEEELb0ELb0ELb1EEEvNS_9FwdParamsE)
        .other          _ZN10layer_norm31ln_parallel_residual_fwd_kernelINS_13Kernel_traitsI13__nv_bfloat16S2_S2_S2_fjLj4096ELj1ELj1ELj4ELj16ENS_18Kernel_traits_baseILj4096ES2_S2_S2_S2_fjLj128EEEEELb0ELb0ELb1EEEvNS_9FwdParamsE,@"STO_CUDA_ENTRY STV_DEFAULT"
_ZN10layer_norm31ln_parallel_residual_fwd_kernelINS_13Kernel_traitsI13__nv_bfloat16S2_S2_S2_fjLj4096ELj1ELj1ELj4ELj16ENS_18Kernel_traits_baseILj4096ES2_S2_S2_S2_fjLj128EEEEELb0ELb0ELb1EEEvNS_9FwdParamsE:
.text._ZN10layer_norm31ln_parallel_residual_fwd_kernelINS_13Kernel_traitsI13__nv_bfloat16S2_S2_S2_fjLj4096ELj1ELj1ELj4ELj16ENS_18Kernel_traits_baseILj4096ES2_S2_S2_S2_fjLj128EEEEELb0ELb0ELb1EEEvNS_9FwdParamsE:
[----:B------:R-:W-:Y:S01]  /*0000*/  LDC R1, c[0x0][0x37c] ;  /* 0x0000df00ff017b82 */ /* 0x000fe20000000800 */
[----:B------:R-:W0:Y:S07]  /*0010*/  LDCU.64 UR10, c[0x0][0x438] ;  /* 0x00008700ff0a77ac */ /* 0x000e2e0008000a00 */
[----:B------:R-:W1:Y:S01]  /*0020*/  LDC.64 R70, c[0x0][0x398] ;  /* 0x0000e600ff467b82 */ /* 0x000e620000000a00 */
[----:B------:R-:W2:Y:S01]  /*0030*/  S2R R0, SR_TID.X ;  /* 0x0000000000007919 */ /* 0x000ea20000002100 */
[----:B------:R-:W1:Y:S01]  /*0040*/  LDCU.64 UR8, c[0x0][0x3a0] ;  /* 0x00007400ff0877ac */ /* 0x000e620008000a00 */
[----:B------:R-:W3:Y:S05]  /*0050*/  LDCU.64 UR6, c[0x0][0x358] ;  /* 0x00006b00ff0677ac */ /* 0x000eea0008000a00 */
[----:B------:R-:W4:Y:S01]  /*0060*/  S2UR UR4, SR_CTAID.X ;  /* 0x00000000000479c3 */ /* 0x000f220000002500 */
[----:B0-----:R-:W-:-:S04]  /*0070*/  UISETP.NE.U32.AND UP0, UPT, UR10, URZ, UPT ;  /* 0x000000ff0a00728c */ /* 0x001fc8000bf05070 */
[----:B------:R-:W-:Y:S01]  /*0080*/  UISETP.NE.AND.EX UP0, UPT, UR11, URZ, UPT, UP0 ;  /* 0x000000ff0b00728c */ /* 0x000fe2000bf05300 */
[----:B-1----:R-:W-:-:S04]  /*0090*/  LOP3.LUT P0, RZ, R70, UR8, RZ, 0xfc, !PT ;  /* 0x0000000846ff7c12 */ /* 0x002fc8000f80fcff */
[----:B------:R-:W-:Y:S02]  /*00a0*/  LOP3.LUT P0, RZ, R71, UR9, RZ, 0xfc, P0 ;  /* 0x0000000947ff7c12 */ /* 0x000fe4000800fcff */
[----:B----4-:R-:W-:Y:S02]  /*00b0*/  MOV R104, UR4 ;  /* 0x0000000400687c02 */ /* 0x010fe40008000f00 */
[----:B--23--:R-:W-:Y:S09]  /*00c0*/  BRA.U UP0, `(.L_x_43) ;  /* 0x0000000100f07547 */ /* 0x00cff2000b800000 */
[----:B------:R-:W0:Y:S02]  /*00d0*/  LDCU.64 UR4, c[0x0][0x440] ;  /* 0x00008800ff0477ac */ /* 0x000e240008000a00 */
[----:B0-----:R-:W-:-:S04]  /*00e0*/  UISETP.NE.U32.AND UP0, UPT, UR4, URZ, UPT ;  /* 0x000000ff0400728c */ /* 0x001fc8000bf05070 */
[----:B------:R-:W-:-:S09]  /*00f0*/  UISETP.NE.AND.EX UP0, UPT, UR5, URZ, UPT, UP0 ;  /* 0x000000ff0500728c */ /* 0x000fd2000bf05300 */
[----:B------:R-:W-:Y:S05]  /*0100*/  BRA.U UP0, `(.L_x_44) ;  /* 0x0000000100747547 */ /* 0x000fea000b800000 */
[----:B------:R-:W0:Y:S08]  /*0110*/  LDC.64 R2, c[0x0][0x3d0] ;  /* 0x0000f400ff027b82 */ /* 0x000e300000000a00 */
[----:B------:R-:W1:Y:S01]  /*0120*/  LDC.64 R4, c[0x0][0x3d8] ;  /* 0x0000f600ff047b82 */ /* 0x000e620000000a00 */
[----:B0-----:R-:W-:-:S05]  /*0130*/  IMAD.WIDE.U32 R2, R0, 0x10, R2 ;  /* 0x0000001000027825 */ /* 0x001fca00078e0002 */
[----:B------:R0:W5:Y:S01]  /*0140*/  LDG.E.128 R108, desc[UR6][R2.64] ;  /* 0x00000006026c7981 */ /* 0x000162000c1e1d00 */
[----:B-1----:R-:W-:-:S03]  /*0150*/  IMAD.WIDE.U32 R4, R0, 0x10, R4 ;  /* 0x0000001000047825 */ /* 0x002fc600078e0004 */
[----:B------:R0:W5:Y:S04]  /*0160*/  LDG.E.128 R8, desc[UR6][R2.64+0x800] ;  /* 0x0008000602087981 */ /* 0x000168000c1e1d00 */
[----:B------:R0:W5:Y:S04]  /*0170*/  LDG.E.128 R12, desc[UR6][R2.64+0x1000] ;  /* 0x00100006020c7981 */ /* 0x000168000c1e1d00 */
[----:B------:R0:W5:Y:S04]  /*0180*/  LDG.E.128 R16, desc[UR6][R2.64+0x1800] ;  /* 0x0018000602107981 */ /* 0x000168000c1e1d00 */
[----:B------:R0:W5:Y:S04]  /*0190*/  LDG.E.128 R20, desc[UR6][R4.64] ;  /* 0x0000000604147981 */ /* 0x000168000c1e1d00 */
[----:B------:R0:W5:Y:S04]  /*01a0*/  LDG.E.128 R24, desc[UR6][R4.64+0x800] ;  /* 0x0008000604187981 */ /* 0x000168000c1e1d00 */
[----:B------:R0:W5:Y:S04]  /*01b0*/  LDG.E.128 R28, desc[UR6][R4.64+0x1000] ;  /* 0x00100006041c7981 */ /* 0x000168000c1e1d00 */
[----:B------:R0:W5:Y:S01]  /*01c0*/  LDG.E.128 R32, desc[UR6][R4.64+0x1800] ;  /* 0x0018000604207981 */ /* 0x000162000c1e1d00 */
[----:B------:R-:W-:-:S02]  /*01d0*/  CS2R R38, SRZ ;  /* 0x0000000000267805 */ /* 0x000fc4000001ff00 */
        /* <DEDUP_REMOVED lines=15> */
[----:B0-----:R-:W-:Y:S06]  /*02d0*/  BRA `(.L_x_45) ;  /* 0x0000000400487947 */ /* 0x001fec0003800000 */
.L_x_44:
[----:B------:R-:W0:Y:S08]  /*02e0*/  LDC.64 R4, c[0x0][0x3d0] ;  /* 0x0000f400ff047b82 */ /* 0x000e300000000a00 */
[----:B------:R-:W1:Y:S08]  /*02f0*/  LDC.64 R6, c[0x0][0x3d8] ;  /* 0x0000f600ff067b82 */ /* 0x000e700000000a00 */
[----:B------:R-:W2:Y:S01]  /*0300*/  LDC.64 R2, c[0x0][0x440] ;  /* 0x00011000ff027b82 */ /* 0x000ea20000000a00 */
[----:B0-----:R-:W-:-:S05]  /*0310*/  IMAD.WIDE.U32 R4, R0, 0x10, R4 ;  /* 0x0000001000047825 */ /* 0x001fca00078e0004 */
[----:B------:R0:W5:Y:S01]  /*0320*/  LDG.E.128 R108, desc[UR6][R4.64] ;  /* 0x00000006046c7981 */ /* 0x000162000c1e1d00 */
[----:B-1----:R-:W-:-:S03]  /*0330*/  IMAD.WIDE.U32 R6, R0, 0x10, R6 ;  /* 0x0000001000067825 */ /* 0x002fc600078e0006 */
[----:B------:R0:W5:Y:S04]  /*0340*/  LDG.E.128 R8, desc[UR6][R4.64+0x800] ;  /* 0x0008000604087981 */ /* 0x000168000c1e1d00 */
[----:B------:R0:W5:Y:S01]  /*0350*/  LDG.E.128 R12, desc[UR6][R4.64+0x1000] ;  /* 0x00100006040c7981 */ /* 0x000162000c1e1d00 */
[----:B--2---:R-:W-:-:S03]  /*0360*/  IMAD.WIDE.U32 R2, R0, 0x10, R2 ;  /* 0x0000001000027825 */ /* 0x004fc600078e0002 */
[----:B------:R0:W5:Y:S04]  /*0370*/  LDG.E.128 R16, desc[UR6][R4.64+0x1800] ;  /* 0x0018000604107981 */ /* 0x000168000c1e1d00 */
[----:B------:R0:W5:Y:S04]  /*0380*/  LDG.E.128 R20, desc[UR6][R6.64] ;  /* 0x0000000606147981 */ /* 0x000168000c1e1d00 */
        /* <DEDUP_REMOVED lines=14> */
[----:B------:R-:W-:Y:S01]  /*0470*/  CS2R R48, SRZ ;  /* 0x0000000000307805 */ /* 0x000fe2000001ff00 */
[----:B0-----:R-:W-:Y:S06]  /*0480*/  BRA `(.L_x_45) ;  /* 0x0000000000dc7947 */ /* 0x001fec0003800000 */
.L_x_43:
[----:B------:R-:W0:Y:S02]  /*0490*/  LDCU.64 UR4, c[0x0][0x440] ;  /* 0x00008800ff0477ac */ /* 0x000e240008000a00 */
[----:B0-----:R-:W-:-:S04]  /*04a0*/  UISETP.NE.U32.AND UP0, UPT, UR4, URZ, UPT ;  /* 0x000000ff0400728c */ /* 0x001fc8000bf05070 */
[----:B------:R-:W-:-:S09]  /*04b0*/  UISETP.NE.AND.EX UP0, UPT, UR5, URZ, UPT, UP0 ;  /* 0x000000ff0500728c */ /* 0x000fd2000bf05300 */
[----:B------:R-:W-:Y:S05]  /*04c0*/  BRA.U !UP0, `(.L_x_46) ;  /* 0x0000000108647547 */ /* 0x000fea000b800000 */
[----:B------:R-:W0:Y:S08]  /*04d0*/  LDC.64 R4, c[0x0][0x3d0] ;  /* 0x0000f400ff047b82 */ /* 0x000e300000000a00 */
[----:B------:R-:W1:Y:S08]  /*04e0*/  LDC.64 R2, c[0x0][0x438] ;  /* 0x00010e00ff027b82 */ /* 0x000e700000000a00 */
[----:B------:R-:W2:Y:S08]  /*04f0*/  LDC.64 R6, c[0x0][0x3d8] ;  /* 0x0000f600ff067b82 */ /* 0x000eb00000000a00 */
[----:B------:R-:W3:Y:S01]  /*0500*/  LDC.64 R8, c[0x0][0x440] ;  /* 0x00011000ff087b82 */ /* 0x000ee20000000a00 */
[----:B0-----:R-:W-:-:S05]  /*0510*/  IMAD.WIDE.U32 R4, R0, 0x10, R4 ;  /* 0x0000001000047825 */ /* 0x001fca00078e0004 */
[----:B------:R0:W5:Y:S01]  /*0520*/  LDG.E.128 R108, desc[UR6][R4.64] ;  /* 0x00000006046c7981 */ /* 0x000162000c1e1d00 */
[----:B-1----:R-:W-:-:S03]  /*0530*/  IMAD.WIDE.U32 R2, R0, 0x10, R2 ;  /* 0x0000001000027825 */ /* 0x002fc600078e0002 */
[----:B------:R0:W5:Y:S04]  /*0540*/  LDG.E.128 R12, desc[UR6][R4.64+0x1000] ;  /* 0x00100006040c7981 */ /* 0x000168000c1e1d00 */
[----:B------:R0:W5:Y:S01]  /*0550*/  LDG.E.128 R16, desc[UR6][R4.64+0x1800] ;  /* 0x0018000604107981 */ /* 0x000162000c1e1d00 */
[----:B--2---:R-:W-:-:S03]  /*0560*/  IMAD.WIDE.U32 R6, R0, 0x10, R6 ;  /* 0x0000001000067825 */ /* 0x004fc600078e0006 */
[----:B------:R0:W5:Y:S04]  /*0570*/  LDG.E.128 R48, desc[UR6][R2.64] ;  /* 0x0000000602307981 */ /* 0x000168000c1e1d00 */
[----:B------:R0:W5:Y:S01]  /*0580*/  LDG.E.128 R44, desc[UR6][R2.64+0x800] ;  /* 0x00080006022c7981 */ /* 0x000162000c1e1d00 */
[----:B---3--:R-:W-:-:S03]  /*0590*/  IMAD.WIDE.U32 R68, R0, 0x10, R8 ;  /* 0x0000001000447825 */ /* 0x008fc600078e0008 */
        /* <DEDUP_REMOVED lines=11> */
[----:B------:R-:W-:Y:S05]  /*0650*/  BRA `(.L_x_45) ;  /* 0x0000000000687947 */ /* 0x000fea0003800000 */
.L_x_46:
        /* <DEDUP_REMOVED lines=25> */
[----:B0-----:R-:W-:-:S07]  /*07f0*/  CS2R R64, SRZ ;  /* 0x0000000000407805 */ /* 0x001fce000001ff00 */
.L_x_45:
[----:B------:R-:W1:Y:S02]  /*0800*/  LDCU UR4, c[0x0][0x384] ;  /* 0x00007080ff0477ac */ /* 0x000e640008000800 */
[----:B-1----:R-:W-:-:S13]  /*0810*/  ISETP.GE.AND P1, PT, R104, UR4, PT ;  /* 0x0000000468007c0c */ /* 0x002fda000bf26270 */
[----:B------:R-:W-:Y:S05]  /*0820*/  @P1 EXIT ;  /* 0x000000000000194d */ /* 0x000fea0003800000 */
[----:B------:R-:W-:Y:S01]  /*0830*/  ISETP.NE.U32.AND P1, PT, R70, RZ, PT ;  /* 0x000000ff4600720c */ /* 0x000fe20003f25070 */
[----:B------:R-:W-:Y:S01]  /*0840*/  UPLOP3.LUT UP1, UPT, UPT, UPT, UPT, 0x40, 0x4 ;  /* 0x000000000004789c */ /* 0x000fe20003f2e870 */
[----:B-----5:R-:W-:Y:S01]  /*0850*/  PRMT R105, R55, 0x7632, R105 ;  /* 0x0000763237697816 */ /* 0x020fe20000000069 */
[----:B------:R-:W1:Y:S01]  /*0860*/  LDCU UR8, c[0x0][0x388] ;  /* 0x00007100ff0877ac */ /* 0x000e620008000800 */
[----:B------:R-:W-:Y:S02]  /*0870*/  ISETP.NE.AND.EX P1, PT, R71, RZ, PT, P1 ;  /* 0x000000ff4700720c */ /* 0x000fe40003f25310 */
[----:B------:R-:W-:Y:S01]  /*0880*/  PRMT R112, R35, 0x7632, R112 ;  /* 0x0000763223707816 */ /* 0x000fe20000000070 */
[----:B------:R-:W2:Y:S01]  /*0890*/  LDCU.U8 UR9, c[0x0][0x410] ;  /* 0x00008200ff0977ac */ /* 0x000ea20008000000 */
[----:B------:R-:W-:Y:S02]  /*08a0*/  PRMT R113, R39, 0x7632, R113 ;  /* 0x0000763227717816 */ /* 0x000fe40000000071 */
[----:B------:R-:W-:Y:S01]  /*08b0*/  PRMT R114, R19, 0x7632, R114 ;  /* 0x0000763213727816 */ /* 0x000fe20000000072 */
[----:B------:R-:W3:Y:S01]  /*08c0*/  LDCU UR10, c[0x0][0x400] ;  /* 0x00008000ff0a77ac */ /* 0x000ee20008000800 */
[----:B------:R-:W-:-:S02]  /*08d0*/  PRMT R115, R54, 0x7632, R115 ;  /* 0x0000763236737816 */ /* 0x000fc40000000073 */
[----:B------:R-:W-:Y:S01]  /*08e0*/  PRMT R116, R34, 0x7632, R116 ;  /* 0x0000763222747816 */ /* 0x000fe20000000074 */
[----:B------:R-:W4:Y:S01]  /*08f0*/  LDCU.64 UR12, c[0x0][0x3a0] ;  /* 0x00007400ff0c77ac */ /* 0x000f220008000a00 */
        /* <DEDUP_REMOVED lines=57> */
[----:B-1234-:R-:W-:-:S07]  /*0c90*/  PRMT R174, R108, 0x7632, R174 ;  /* 0x000076326cae7816 */ /* 0x01efce00000000ae */
.L_x_67:
[----:B------:R-:W-:Y:S01]  /*0ca0*/  ISETP.NE.U32.AND P2, PT, RZ, UR12, PT ;  /* 0x0000000cff007c0c */ /* 0x000fe2000bf45070 */
[----:B0--3--:R-:W0:Y:S01]  /*0cb0*/  LDC.64 R2, c[0x0][0x390] ;  /* 0x0000e400ff027b82 */ /* 0x009e220000000a00 */
[----:B------:R-:W-:Y:S02]  /*0cc0*/  IMAD R76, R104, UR8, RZ ;  /* 0x00000008684c7c24 */ /* 0x000fe4000f8e02ff */
[----:B------:R-:W-:-:S03]  /*0cd0*/  ISETP.NE.AND.EX P2, PT, RZ, UR13, PT, P2 ;  /* 0x0000000dff007c0c */ /* 0x000fc6000bf45320 */
[----:B------:R-:W-:Y:S02]  /*0ce0*/  SHF.R.S32.HI R77, RZ, 0x1f, R76 ;  /* 0x0000001fff4d7819 */ /* 0x000fe4000001144c */
[----:B------:R-:W1:Y:S02]  /*0cf0*/  @P1 LDC.64 R82, c[0x0][0x398] ;  /* 0x0000e600ff521b82 */ /* 0x000e640000000a00 */
[----:B------:R-:W-:-:S04]  /*0d00*/  LEA.HI R77, R77, R76, RZ, 0x3 ;  /* 0x0000004c4d4d7211 */ /* 0x000fc800078f18ff */
[----:B------:R-:W-:Y:S02]  /*0d10*/  LEA.HI.SX32 R95, R77, R0, 0x1d ;  /* 0x000000004d5f7211 */ /* 0x000fe400078feaff */
[----:B------:R-:W2:Y:S03]  /*0d20*/  @P2 LDC.64 R84, c[0x0][0x3a0] ;  /* 0x0000e800ff542b82 */ /* 0x000ea60000000a00 */
[----:B0-----:R-:W-:-:S05]  /*0d30*/  IMAD.WIDE.U32 R76, R95, 0x10, R2 ;  /* 0x000000105f4c7825 */ /* 0x001fca00078e0002 */
[----:B------:R-:W0:Y:S01]  /*0d40*/  LDC.64 R80, c[0x0][0x398] ;  /* 0x0000e600ff507b82 */ /* 0x000e220000000a00 */
[----:B------:R-:W5:Y:S01]  /*0d50*/  LDG.E.128 R76, desc[UR6][R76.64] ;  /* 0x000000064c4c7981 */ /* 0x000f62000c1e1d00 */
[----:B-1----:R-:W-:-:S05]  /*0d60*/  @P1 IMAD.WIDE.U32 R82, R95, 0x10, R82 ;  /* 0x000000105f521825 */ /* 0x002fca00078e0052 */
[----:B------:R1:W5:Y:S01]  /*0d70*/  @P1 LDG.E.128 R4, desc[UR6][R82.64] ;  /* 0x0000000652041981 */ /* 0x000362000c1e1d00 */
[----:B--2---:R-:W-:-:S05]  /*0d80*/  @P2 IMAD.WIDE.U32 R84, R95, 0x10, R84 ;  /* 0x000000105f542825 */ /* 0x004fca00078e0054 */
[----:B------:R1:W5:Y:S01]  /*0d90*/  @P2 LDG.E.128 R68, desc[UR6][R84.64] ;  /* 0x0000000654442981 */ /* 0x000362000c1e1d00 */
[----:B0-----:R-:W-:-:S04]  /*0da0*/  ISETP.NE.U32.AND P1, PT, R80, RZ, PT ;  /* 0x000000ff5000720c */ /* 0x001fc80003f25070 */
[----:B------:R-:W-:-:S13]  /*0db0*/  ISETP.NE.AND.EX P1, PT, R81, RZ, PT, P1 ;  /* 0x000000ff5100720c */ /* 0x000fda0003f25310 */
[----:B-1----:R-:W-:Y:S05]  /*0dc0*/  @!P1 BRA `(.L_x_47) ;  /* 0x00000004007c9947 */ /* 0x002fea0003800000 */
[----:B------:R-:W-:Y:S05]  /*0dd0*/  @!P2 BRA `(.L_x_48) ;  /* 0x0000000000e4a947 */ /* 0x000fea0003800000 */
[C---:B-----5:R-:W-:Y:S01]  /*0de0*/  PRMT R0, R76.reuse, 0x7632, R0 ;  /* 0x000076324c007816 */ /* 0x060fe20000000000 */
[----:B------:R-:W-:Y:S01]  /*0df0*/  IMAD.U32 R76, R76, 0x10000, RZ ;  /* 0x000100004c4c7824 */ /* 0x000fe200078e00ff */
[C---:B------:R-:W-:Y:S01]  /*0e00*/  PRMT R72, R4.reuse, 0x7632, R72 ;  /* 0x0000763204487816 */ /* 0x040fe20000000048 */
[----:B------:R-:W-:Y:S01]  /*0e10*/  IMAD.U32 R73, R4, 0x10000, RZ ;  /* 0x0001000004497824 */ /* 0x000fe200078e00ff */
[----:B------:R-:W-:Y:S01]  /*0e20*/  SHF.L.U32 R74, R68, 0x10, RZ ;  /* 0x00000010444a7819 */ /* 0x000fe200000006ff */
[----:B------:R-:W-:Y:S01]  /*0e30*/  IMAD.U32 R85, R79, 0x10000, RZ ;  /* 0x000100004f557824 */ /* 0x000fe200078e00ff */
[----:B------:R-:W-:Y:S01]  /*0e40*/  SHF.L.U32 R0, R0, 0x10, RZ ;  /* 0x0000001000007819 */ /* 0x000fe200000006ff */
[----:B------:R-:W-:Y:S01]  /*0e50*/  FADD.FTZ R73, R76, R73 ;  /* 0x000000494c497221 */ /* 0x000fe20000010000 */
[C---:B------:R-:W-:Y:S01]  /*0e60*/  PRMT R82, R77.reuse, 0x7632, R82 ;  /* 0x000076324d527816 */ /* 0x040fe20000000052 */
[----:B------:R-:W-:Y:S01]  /*0e70*/  IMAD.U32 R75, R72, 0x10000, RZ ;  /* 0x00010000484b7824 */ /* 0x000fe200078e00ff */
[----:B------:R-:W-:Y:S01]  /*0e80*/  SHF.L.U32 R77, R77, 0x10, RZ ;  /* 0x000000104d4d7819 */ /* 0x000fe200000006ff */
[----:B------:R-:W-:Y:S01]  /*0e90*/  IMAD.U32 R76, R5, 0x10000, RZ ;  /* 0x00010000054c7824 */ /* 0x000fe200078e00ff */
[----:B------:R-:W-:Y:S01]  /*0ea0*/  PRMT R83, R78, 0x7632, R83 ;  /* 0x000076324e537816 */ /* 0x000fe20000000053 */
[----:B------:R-:W-:Y:S01]  /*0eb0*/  FADD.FTZ R87, R73, R74 ;  /* 0x0000004a49577221 */ /* 0x000fe20000010000 */
[----:B------:R-:W-:Y:S01]  /*0ec0*/  PRMT R72, R6, 0x7632, R72 ;  /* 0x0000763206487816 */ /* 0x000fe20000000048 */
[----:B------:R-:W-:Y:S01]  /*0ed0*/  FADD.FTZ R75, R0, R75 ;  /* 0x0000004b004b7221 */ /* 0x000fe20000010000 */
[----:B------:R-:W-:Y:S01]  /*0ee0*/  SHF.L.U32 R89, R69, 0x10, RZ ;  /* 0x0000001045597819 */ /* 0x000fe200000006ff */
[----:B------:R-:W-:Y:S01]  /*0ef0*/  FADD.FTZ R76, R77, R76 ;  /* 0x0000004c4d4c7221 */ /* 0x000fe20000010000 */
[----:B------:R-:W-:Y:S01]  /*0f00*/  PRMT R0, R5, 0x7632, R0 ;  /* 0x0000763205007816 */ /* 0x000fe20000000000 */
[----:B------:R-:W-:Y:S01]  /*0f10*/  IMAD.U32 R72, R72, 0x10000, RZ ;  /* 0x0001000048487824 */ /* 0x000fe200078e00ff */
[----:B------:R-:W-:Y:S01]  /*0f20*/  PRMT R74, R7, 0x7632, R74 ;  /* 0x00007632074a7816 */ /* 0x000fe2000000004a */
[----:B------:R-:W-:Y:S01]  /*0f30*/  FADD.FTZ R89, R76, R89 ;  /* 0x000000594c597221 */ /* 0x000fe20000010000 */
[----:B------:R-:W-:Y:S01]  /*0f40*/  SHF.L.U32 R83, R83, 0x10, RZ ;  /* 0x0000001053537819 */ /* 0x000fe200000006ff */
        /* <DEDUP_REMOVED lines=8> */
[----:B------:R-:W-:Y:S01]  /*0fd0*/  IMAD.U32 R93, R70, 0x10000, RZ ;  /* 0x00010000465d7824 */ /* 0x000fe200078e00ff */
[----:B------:R-:W-:Y:S01]  /*0fe0*/  SHF.L.U32 R84, R84, 0x10, RZ ;  /* 0x0000001054547819 */ /* 0x000fe200000006ff */
[----:B------:R-:W-:Y:S01]  /*0ff0*/  FADD.FTZ R78, R78, R79 ;  /* 0x0000004f4e4e7221 */ /* 0x000fe20000010000 */
[----:B------:R-:W-:Y:S01]  /*1000*/  PRMT R0, R68, 0x7632, R0 ;  /* 0x0000763244007816 */ /* 0x000fe20000000000 */
[----:B------:R-:W-:Y:S01]  /*1010*/  FADD.FTZ R85, R85, R86 ;  /* 0x0000005655557221 */ /* 0x000fe20000010000 */
[----:B------:R-:W-:Y:S01]  /*1020*/  PRMT R76, R71, 0x7632, R76 ;  /* 0x00007632474c7816 */ /* 0x000fe2000000004c */
[----:B------:R-:W-:Y:S01]  /*1030*/  FADD.FTZ R73, R82, R73 ;  /* 0x0000004952497221 */ /* 0x000fe20000010000 */
[----:B------:R-:W-:Y:S01]  /*1040*/  PRMT R74, R70, 0x7632, R74 ;  /* 0x00007632464a7816 */ /* 0x000fe2000000004a */
[----:B------:R-:W-:Y:S01]  /*1050*/  FADD.FTZ R77, R84, R77 ;  /* 0x0000004d544d7221 */ /* 0x000fe20000010000 */
        /* <DEDUP_REMOVED lines=17> */
.L_x_48:
[----:B-----5:R-:W-:Y:S01]  /*1170*/  PRMT R82, R77, 0x7632, R82 ;  /* 0x000076324d527816 */ /* 0x020fe20000000052 */
[----:B------:R-:W-:Y:S01]  /*1180*/  IMAD.U32 R0, R5, 0x10000, RZ ;  /* 0x0001000005007824 */ /* 0x000fe200078e00ff */
[----:B------:R-:W-:Y:S02]  /*1190*/  SHF.L.U32 R77, R77, 0x10, RZ ;  /* 0x000000104d4d7819 */ /* 0x000fe400000006ff */
[C---:B------:R-:W-:Y:S01]  /*11a0*/  PRMT R75, R76.reuse, 0x7632, R75 ;  /* 0x000076324c4b7816 */ /* 0x040fe2000000004b */
[----:B------:R-:W-:Y:S01]  /*11b0*/  IMAD.U32 R76, R76, 0x10000, RZ ;  /* 0x000100004c4c7824 */ /* 0x000fe200078e00ff */
[C---:B------:R-:W-:Y:S01]  /*11c0*/  PRMT R83, R78.reuse, 0x7632, R83 ;  /* 0x000076324e537816 */ /* 0x040fe20000000053 */
[----:B------:R-:W-:Y:S01]  /*11d0*/  FADD.FTZ R89, R77, R0 ;  /* 0x000000004d597221 */ /* 0x000fe20000010000 */
[C---:B------:R-:W-:Y:S01]  /*11e0*/  PRMT R84, R79.reuse, 0x7632, R84 ;  /* 0x000076324f547816 */ /* 0x040fe20000000054 */
[----:B------:R-:W-:Y:S01]  /*11f0*/  IMAD.U32 R78, R78, 0x10000, RZ ;  /* 0x000100004e4e7824 */ /* 0x000fe200078e00ff */
[----:B------:R-:W-:Y:S01]  /*1200*/  PRMT R0, R4, 0x7632, R0 ;  /* 0x0000763204007816 */ /* 0x000fe20000000000 */
[----:B------:R-:W-:Y:S01]  /*1210*/  IMAD.U32 R79, R79, 0x10000, RZ ;  /* 0x000100004f4f7824 */ /* 0x000fe200078e00ff */
[----:B------:R-:W-:Y:S01]  /*1220*/  PRMT R72, R5, 0x7632, R72 ;  /* 0x0000763205487816 */ /* 0x000fe20000000048 */
[----:B------:R-:W-:Y:S01]  /*1230*/  IMAD.U32 R75, R75, 0x10000, RZ ;  /* 0x000100004b4b7824 */ /* 0x000fe200078e00ff */
[----:B------:R-:W-:Y:S01]  /*1240*/  PRMT R73, R6, 0x7632, R73 ;  /* 0x0000763206497816 */ /* 0x000fe20000000049 */
[----:B------:R-:W-:Y:S01]  /*1250*/  IMAD.U32 R86, R83, 0x10000, RZ ;  /* 0x0001000053567824 */ /* 0x000fe200078e00ff */
[----:B------:R-:W-:Y:S01]  /*1260*/  PRMT R74, R7, 0x7632, R74 ;  /* 0x00007632074a7816 */ /* 0x000fe2000000004a */
[----:B------:R-:W-:Y:S01]  /*1270*/  IMAD.U32 R72, R72, 0x10000, RZ ;  /* 0x0001000048487824 */ /* 0x000fe200078e00ff */
[----:B------:R-:W-:-:S02]  /*1280*/  SHF.L.U32 R87, R4, 0x10, RZ ;  /* 0x0000001004577819 */ /* 0x000fc400000006ff */
        /* <DEDUP_REMOVED lines=19> */
.L_x_47:
[----:B------:R-:W-:Y:S05]  /*13c0*/  @!P2 BRA `(.L_x_50) ;  /* 0x000000000094a947 */ /* 0x000fea0003800000 */
        /* <DEDUP_REMOVED lines=37> */
.L_x_50:
        /* <DEDUP_REMOVED lines=12> */
.L_x_49:
[----:B------:R-:W0:Y:S01]  /*16e0*/  @P0 LDC.64 R82, c[0x0][0x3a8] ;  /* 0x0000ea00ff520b82 */ /* 0x000e220000000a00 */
[----:B------:R-:W-:-:S04]  /*16f0*/  VIADD R99, R95, 0x80 ;  /* 0x000000805f637836 */ /* 0x000fc80000000000 */
[----:B------:R-:W-:-:S03]  /*1700*/  IMAD.WIDE.U32 R76, R99, 0x10, R2 ;  /* 0x00000010634c7825 */ /* 0x000fc600078e0002 */
[----:B------:R-:W1:Y:S08]  /*1710*/  @P1 LDC.64 R84, c[0x0][0x398] ;  /* 0x0000e600ff541b82 */ /* 0x000e700000000a00 */
[----:B------:R-:W2:Y:S01]  /*1720*/  @P2 LDC.64 R100, c[0x0][0x3a0] ;  /* 0x0000e800ff642b82 */ /* 0x000ea20000000a00 */
[----:B0-----:R-:W-:-:S05]  /*1730*/  @P0 IMAD.WIDE.U32 R82, R95, 0x10, R82 ;  /* 0x000000105f520825 */ /* 0x001fca00078e0052 */
[----:B------:R0:W-:Y:S01]  /*1740*/  @P0 STG.E.128 desc[UR6][R82.64], R72 ;  /* 0x0000004852000986 */ /* 0x0001e2000c101d06 */
[----:B-1----:R-:W-:-:S03]  /*1750*/  @P1 IMAD.WIDE.U32 R84, R99, 0x10, R84 ;  /* 0x0000001063541825 */ /* 0x002fc600078e0054 */
[----:B------:R-:W5:Y:S04]  /*1760*/  LDG.E.128 R76, desc[UR6][R76.64] ;  /* 0x000000064c4c7981 */ /* 0x000f68000c1e1d00 */
[----:B------:R0:W5:Y:S01]  /*1770*/  @P1 LDG.E.128 R4, desc[UR6][R84.64] ;  /* 0x0000000654041981 */ /* 0x000162000c1e1d00 */
[----:B--2---:R-:W-:-:S05]  /*1780*/  @P2 IMAD.WIDE.U32 R100, R99, 0x10, R100 ;  /* 0x0000001063642825 */ /* 0x004fca00078e0064 */
[----:B------:R0:W5:Y:S01]  /*1790*/  @P2 LDG.E.128 R68, desc[UR6][R100.64] ;  /* 0x0000000664442981 */ /* 0x000162000c1e1d00 */
[----:B------:R-:W-:-:S04]  /*17a0*/  ISETP.NE.U32.AND P3, PT, R80, RZ, PT ;  /* 0x000000ff5000720c */ /* 0x000fc80003f65070 */
[----:B------:R-:W-:-:S13]  /*17b0*/  ISETP.NE.AND.EX P3, PT, R81, RZ, PT, P3 ;  /* 0x000000ff5100720c */ /* 0x000fda0003f65330 */
[----:B0-----:R-:W-:Y:S05]  /*17c0*/  @P3 BRA `(.L_x_51) ;  /* 0x0000000000d43947 */ /* 0x001fea0003800000 */
        /* <DEDUP_REMOVED lines=16> */
.L_x_52:
        /* <DEDUP_REMOVED lines=14> */
[----:B------:R-:W-:-:S02]  /*19b0*/  PRMT R72, R69, 0x7632, R72 ;  /* 0x0000763245487816 */ /* 0x000fc40000000048 */
[----:B------:R-:W-:Y:S01]  /*19c0*/  PRMT R73, R70, 0x7632, R73 ;  /* 0x0000763246497816 */ /* 0x000fe20000000049 */
[----:B------:R-:W-:Y:S01]  /*19d0*/  IMAD.U32 R0, R0, 0x10000, RZ ;  /* 0x0001000000007824 */ /* 0x000fe200078e00ff */
[----:B------:R-:W-:Y:S02]  /*19e0*/  PRMT R74, R71, 0x7632, R74 ;  /* 0x00007632474a7816 */ /* 0x000fe4000000004a */
[----:B------:R-:W-:Y:S01]  /*19f0*/  SHF.L.U32 R78, R78, 0x10, RZ ;  /* 0x000000104e4e7819 */ /* 0x000fe200000006ff */
[----:B------:R-:W-:Y:S01]  /*1a00*/  IMAD.U32 R73, R73, 0x10000, RZ ;  /* 0x0001000049497824 */ /* 0x000fe200078e00ff */
[----:B------:R-:W-:Y:S02]  /*1a10*/  SHF.L.U32 R79, R79, 0x10, RZ ;  /* 0x000000104f4f7819 */ /* 0x000fe400000006ff */
[----:B------:R-:W-:Y:S01]  /*1a20*/  SHF.L.U32 R75, R75, 0x10, RZ ;  /* 0x000000104b4b7819 */ /* 0x000fe200000006ff */
[----:B------:R-:W-:Y:S01]  /*1a30*/  FADD.FTZ R103, R103, R78 ;  /* 0x0000004e67677221 */ /* 0x000fe20000010000 */
[----:B------:R-:W-:Y:S01]  /*1a40*/  SHF.L.U32 R96, R81, 0x10, RZ ;  /* 0x0000001051607819 */ /* 0x000fe200000006ff */
[----:B------:R-:W-:Y:S01]  /*1a50*/  IMAD.U32 R81, R82, 0x10000, RZ ;  /* 0x0001000052517824 */ /* 0x000fe200078e00ff */
        /* <DEDUP_REMOVED lines=10> */
[----:B------:R-:W-:Y:S01]  /*1b00*/  F2FP.BF16.F32.PACK_AB R72, R100, R175 ;  /* 0x000000af6448723e */ /* 0x000fe200000010ff */
[----:B------:R-:W-:Y:S06]  /*1b10*/  BRA `(.L_x_53) ;  /* 0x0000000400807947 */ /* 0x000fec0003800000 */
.L_x_51:
        /* <DEDUP_REMOVED lines=40> */
.L_x_54:
[----:B-----5:R-:W-:Y:S01]  /*1da0*/  PRMT R72, R76, 0x7632, R72 ;  /* 0x000076324c487816 */ /* 0x020fe20000000048 */
[----:B------:R-:W-:Y:S01]  /*1db0*/  IMAD.U32 R74, R68, 0x10000, RZ ;  /* 0x00010000444a7824 */ /* 0x000fe200078e00ff */
[----:B------:R-:W-:Y:S01]  /*1dc0*/  SHF.L.U32 R76, R76, 0x10, RZ ;  /* 0x000000104c4c7819 */ /* 0x000fe200000006ff */
[----:B------:R-:W-:Y:S01]  /*1dd0*/  IMAD.U32 R107, R69, 0x10000, RZ ;  /* 0x00010000456b7824 */ /* 0x000fe200078e00ff */
[----:B------:R-:W-:Y:S01]  /*1de0*/  SHF.L.U32 R73, R4, 0x10, RZ ;  /* 0x0000001004497819 */ /* 0x000fe200000006ff */
[----:B------:R-:W-:Y:S01]  /*1df0*/  IMAD.U32 R75, R72, 0x10000, RZ ;  /* 0x00010000484b7824 */ /* 0x000fe200078e00ff */
[----:B------:R-:W-:Y:S02]  /*1e00*/  PRMT R0, R4, 0x7632, R0 ;  /* 0x0000763204007816 */ /* 0x000fe40000000000 */
[----:B------:R-:W-:Y:S01]  /*1e10*/  PRMT R82, R79, 0x7632, R82 ;  /* 0x000076324f527816 */ /* 0x000fe20000000052 */
[----:B------:R-:W-:Y:S01]  /*1e20*/  FADD.FTZ R73, R73, R76 ;  /* 0x0000004c49497221 */ /* 0x000fe20000010000 */
[----:B------:R-:W-:-:S02]  /*1e30*/  SHF.L.U32 R0, R0, 0x10, RZ ;  /* 0x0000001000007819 */ /* 0x000fc400000006ff */
[----:B------:R-:W-:Y:S01]  /*1e40*/  PRMT R80, R77, 0x7632, R80 ;  /* 0x000076324d507816 */ /* 0x000fe20000000050 */
[--C-:B------:R-:W-:Y:S01]  /*1e50*/  FADD.FTZ R175, R74, R73.reuse ;  /* 0x000000494aaf7221 */ /* 0x100fe20000010000 */
[----:B------:R-:W-:Y:S01]  /*1e60*/  PRMT R73, R7, 0x7632, R73 ;  /* 0x0000763207497816 */ /* 0x000fe20000000049 */
[--C-:B------:R-:W-:Y:S01]  /*1e70*/  FADD.FTZ R100, R75, R0.reuse ;  /* 0x000000004b647221 */ /* 0x100fe20000010000 */
[----:B------:R-:W-:Y:S01]  /*1e80*/  PRMT R81, R78, 0x7632, R81 ;  /* 0x000076324e517816 */ /* 0x000fe20000000051 */
[----:B------:R-:W-:Y:S01]  /*1e90*/  IMAD.U32 R82, R82, 0x10000, RZ ;  /* 0x0001000052527824 */ /* 0x000fe200078e00ff */
        /* <DEDUP_REMOVED lines=13> */
[----:B------:R-:W-:-:S02]  /*1f70*/  IMAD.U32 R79, R6, 0x10000, RZ ;  /* 0x00010000064f7824 */ /* 0x000fc400078e00ff */
[----:B------:R-:W-:Y:S01]  /*1f80*/  FADD.FTZ R96, R81, R72 ;  /* 0x0000004851607221 */ /* 0x000fe20000010000 */
[----:B------:R-:W-:Y:S01]  /*1f90*/  PRMT R73, R70, 0x7632, R73 ;  /* 0x0000763246497816 */ /* 0x000fe20000000049 */
[----:B------:R-:W-:Y:S01]  /*1fa0*/  FADD.FTZ R76, R76, R77 ;  /* 0x0000004d4c4c7221 */ /* 0x000fe20000010000 */
[----:B------:R-:W-:Y:S01]  /*1fb0*/  SHF.L.U32 R84, R7, 0x10, RZ ;  /* 0x0000001007547819 */ /* 0x000fe200000006ff */
[----:B------:R-:W-:Y:S01]  /*1fc0*/  FADD.FTZ R78, R79, R78 ;  /* 0x0000004e4f4e7221 */ /* 0x000fe20000010000 */
[----:B------:R-:W-:Y:S01]  /*1fd0*/  PRMT R0, R68, 0x7632, R0 ;  /* 0x0000763244007816 */ /* 0x000fe20000000000 */
[----:B------:R-:W-:Y:S01]  /*1fe0*/  FADD.FTZ R107, R107, R76 ;  /* 0x0000004c6b6b7221 */ /* 0x000fe20000010000 */
[----:B------:R-:W-:Y:S01]  /*1ff0*/  PRMT R74, R71, 0x7632, R74 ;  /* 0x00007632474a7816 */ /* 0x000fe2000000004a */
[----:B------:R-:W-:Y:S01]  /*2000*/  IMAD.U32 R77, R73, 0x10000, RZ ;  /* 0x00010000494d7824 */ /* 0x000fe200078e00ff */
[----:B------:R-:W-:Y:S01]  /*2010*/  PRMT R72, R69, 0x7632, R72 ;  /* 0x0000763245487816 */ /* 0x000fe20000000048 */
[----:B------:R-:W-:Y:S01]  /*2020*/  FADD.FTZ R83, R84, R83 ;  /* 0x0000005354537221 */ /* 0x000fe20000010000 */
[----:B------:R-:W-:Y:S01]  /*2030*/  SHF.L.U32 R103, R70, 0x10, RZ ;  /* 0x0000001046677819 */ /* 0x000fe200000006ff */
[----:B------:R-:W-:Y:S01]  /*2040*/  IMAD.U32 R76, R71, 0x10000, RZ ;  /* 0x00010000474c7824 */ /* 0x000fe200078e00ff */
[----:B------:R-:W-:Y:S01]  /*2050*/  SHF.L.U32 R79, R74, 0x10, RZ ;  /* 0x000000104a4f7819 */ /* 0x000fe200000006ff */
[----:B------:R-:W-:Y:S01]  /*2060*/  IMAD.U32 R73, R0, 0x10000, RZ ;  /* 0x0001000000497824 */ /* 0x000fe200078e00ff */
[----:B------:R-:W-:Y:S01]  /*2070*/  SHF.L.U32 R75, R72, 0x10, RZ ;  /* 0x00000010484b7819 */ /* 0x000fe200000006ff */
[----:B------:R-:W-:Y:S01]  /*2080*/  FADD.FTZ R103, R103, R78 ;  /* 0x0000004e67677221 */ /* 0x000fe20000010000 */
        /* <DEDUP_REMOVED lines=8> */
[----:B------:R-:W-:-:S07]  /*2110*/  F2FP.BF16.F32.PACK_AB R72, R100, R175 ;  /* 0x000000af6448723e */ /* 0x000fce00000010ff */
.L_x_53:
[----:B------:R-:W0:Y:S01]  /*2120*/  @P2 LDC.64 R76, c[0x0][0x3a0] ;  /* 0x0000e800ff4c2b82 */ /* 0x000e220000000a00 */
[----:B------:R-:W-:-:S07]  /*2130*/  IADD3 R101, PT, PT, R95, 0x100, RZ ;  /* 0x000001005f657810 */ /* 0x000fce0007ffe0ff */
[----:B------:R-:W1:Y:S08]  /*2140*/  @P0 LDC.64 R80, c[0x0][0x3a8] ;  /* 0x0000ea00ff500b82 */ /* 0x000e700000000a00 */
[----:B------:R-:W2:Y:S01]  /*2150*/  @P1 LDC.64 R82, c[0x0][0x398] ;  /* 0x0000e600ff521b82 */ /* 0x000ea20000000a00 */
[----:B0-----:R-:W-:-:S04]  /*2160*/  @P2 IMAD.WIDE.U32 R84, R101, 0x10, R76 ;  /* 0x0000001065542825 */ /* 0x001fc800078e004c */
[----:B------:R-:W-:-:S04]  /*2170*/  IMAD.WIDE.U32 R76, R101, 0x10, R2 ;  /* 0x00000010654c7825 */ /* 0x000fc800078e0002 */
[----:B-1----:R-:W-:-:S05]  /*2180*/  @P0 IMAD.WIDE.U32 R80, R99, 0x10, R80 ;  /* 0x0000001063500825 */ /* 0x002fca00078e0050 */
[----:B------:R0:W-:Y:S01]  /*2190*/  @P0 STG.E.128 desc[UR6][R80.64], R72 ;  /* 0x0000004850000986 */ /* 0x0001e2000c101d06 */
[----:B--2---:R-:W-:-:S03]  /*21a0*/  @P1 IMAD.WIDE.U32 R82, R101, 0x10, R82 ;  /* 0x0000001065521825 */ /* 0x004fc600078e0052 */
[----:B------:R0:W5:Y:S04]  /*21b0*/  @P2 LDG.E.128 R68, desc[UR6][R84.64] ;  /* 0x0000000654442981 */ /* 0x000168000c1e1d00 */
[----:B------:R0:W5:Y:S04]  /*21c0*/  @P1 LDG.E.128 R4, desc[UR6][R82.64] ;  /* 0x0000000652041981 */ /* 0x000168000c1e1d00 */
[----:B------:R-:W5:Y:S01]  /*21d0*/  LDG.E.128 R76, desc[UR6][R76.64] ;  /* 0x000000064c4c7981 */ /* 0x000f62000c1e1d00 */
[----:B------:R-:W-:Y:S05]  /*21e0*/  @P3 BRA `(.L_x_55) ;  /* 0x0000000000cc3947 */ /* 0x000fea0003800000 */
[----:B------:R-:W-:Y:S05]  /*21f0*/  BRA.U UP0, `(.L_x_56) ;  /* 0x0000000100347547 */ /* 0x000fea000b800000 */
[----:B-----5:R-:W-:Y:S01]  /*2200*/  PRMT R176, R77, 0x7632, R176 ;  /* 0x000076324db07816 */ /* 0x020fe200000000b0 */
[C---:B------:R-:W-:Y:S01]  /*2210*/  IMAD.U32 R179, R76.reuse, 0x10000, RZ ;  /* 0x000100004cb37824 */ /* 0x040fe200078e00ff */
[----:B------:R-:W-:Y:S01]  /*2220*/  PRMT R178, R76, 0x7632, R178 ;  /* 0x000076324cb27816 */ /* 0x000fe200000000b2 */
[C---:B------:R-:W-:Y:S01]  /*2230*/  IMAD.U32 R183, R78.reuse, 0x10000, RZ ;  /* 0x000100004eb77824 */ /* 0x040fe200078e00ff */
        /* <DEDUP_REMOVED lines=9> */
.L_x_56:
[C---:B0----5:R-:W-:Y:S01]  /*22d0*/  PRMT R80, R77.reuse, 0x7632, R80 ;  /* 0x000076324d507816 */ /* 0x061fe20000000050 */
[----:B------:R-:W-:Y:S01]  /*22e0*/  IMAD.U32 R179, R68, 0x10000, RZ ;  /* 0x0001000044b37824 */ /* 0x000fe200078e00ff */
[----:B------:R-:W-:Y:S02]  /*22f0*/  SHF.L.U32 R77, R77, 0x10, RZ ;  /* 0x000000104d4d7819 */ /* 0x000fe400000006ff */
[----:B------:R-:W-:Y:S02]  /*2300*/  SHF.L.U32 R0, R69, 0x10, RZ ;  /* 0x0000001045007819 */ /* 0x000fe400000006ff */
[C---:B------:R-:W-:Y:S01]  /*2310*/  PRMT R75, R76.reuse, 0x7632, R75 ;  /* 0x000076324c4b7816 */ /* 0x040fe2000000004b */
[----:B------:R-:W-:Y:S01]  /*2320*/  IMAD.U32 R76, R76, 0x10000, RZ ;  /* 0x000100004c4c7824 */ /* 0x000fe200078e00ff */
[----:B------:R-:W-:Y:S01]  /*2330*/  PRMT R81, R78, 0x7632, R81 ;  /* 0x000076324e517816 */ /* 0x000fe20000000051 */
[----:B------:R-:W-:Y:S01]  /*2340*/  FADD.FTZ R181, R0, R77 ;  /* 0x0000004d00b57221 */ /* 0x000fe20000010000 */
        /* <DEDUP_REMOVED lines=9> */
[----:B------:R-:W-:Y:S02]  /*23e0*/  SHF.L.U32 R106, R81, 0x10, RZ ;  /* 0x00000010516a7819 */ /* 0x000fe400000006ff */
[----:B------:R-:W-:Y:S01]  /*23f0*/  SHF.L.U32 R78, R78, 0x10, RZ ;  /* 0x000000104e4e7819 */ /* 0x000fe200000006ff */
[----:B------:R-:W-:Y:S01]  /*2400*/  IMAD.U32 R74, R74, 0x10000, RZ ;  /* 0x000100004a4a7824 */ /* 0x000fe200078e00ff */
[----:B------:R-:W-:Y:S02]  /*2410*/  SHF.L.U32 R183, R70, 0x10, RZ ;  /* 0x0000001046b77819 */ /* 0x000fe400000006ff */
        /* <DEDUP_REMOVED lines=9> */
[----:B------:R-:W-:Y:S02]  /*24b0*/  FADD.FTZ R106, R106, R73 ;  /* 0x000000496a6a7221 */ /* 0x000fe40000010000 */
[----:B------:R-:W-:Y:S01]  /*24c0*/  FADD.FTZ R176, R77, R72 ;  /* 0x000000484db07221 */ /* 0x000fe20000010000 */
[----:B------:R-:W-:Y:S02]  /*24d0*/  F2FP.BF16.F32.PACK_AB R75, R102, R185 ;  /* 0x000000b9664b723e */ /* 0x000fe400000010ff */
[----:B------:R-:W-:Y:S02]  /*24e0*/  F2FP.BF16.F32.PACK_AB R74, R106, R183 ;  /* 0x000000b76a4a723e */ /* 0x000fe400000010ff */
[----:B------:R-:W-:Y:S02]  /*24f0*/  F2FP.BF16.F32.PACK_AB R73, R176, R181 ;  /* 0x000000b5b049723e */ /* 0x000fe400000010ff */
[----:B------:R-:W-:Y:S01]  /*2500*/  F2FP.BF16.F32.PACK_AB R72, R178, R179 ;  /* 0x000000b3b248723e */ /* 0x000fe200000010ff */
[----:B------:R-:W-:Y:S06]  /*2510*/  BRA `(.L_x_57) ;  /* 0x0000000400787947 */ /* 0x000fec0003800000 */
.L_x_55:
[----:B------:R-:W-:Y:S05]  /*2520*/  BRA.U UP0, `(.L_x_58) ;  /* 0x0000000100947547 */ /* 0x000fea000b800000 */
[C---:B0----5:R-:W-:Y:S01]  /*2530*/  PRMT R80, R77.reuse, 0x7632, R80 ;  /* 0x000076324d507816 */ /* 0x061fe20000000050 */
[----:B------:R-:W-:Y:S01]  /*2540*/  IMAD.U32 R183, R6, 0x10000, RZ ;  /* 0x0001000006b77824 */ /* 0x000fe200078e00ff */
[----:B------:R-:W-:Y:S02]  /*2550*/  SHF.L.U32 R77, R77, 0x10, RZ ;  /* 0x000000104d4d7819 */ /* 0x000fe400000006ff */
[----:B------:R-:W-:Y:S02]  /*2560*/  SHF.L.U32 R0, R5, 0x10, RZ ;  /* 0x0000001005007819 */ /* 0x000fe400000006ff */
[C---:B------:R-:W-:Y:S02]  /*2570*/  PRMT R75, R76.reuse, 0x7632, R75 ;  /* 0x000076324c4b7816 */ /* 0x040fe4000000004b */
[----:B------:R-:W-:Y:S01]  /*2580*/  SHF.L.U32 R76, R76, 0x10, RZ ;  /* 0x000000104c4c7819 */ /* 0x000fe200000006ff */
[----:B------:R-:W-:Y:S01]  /*2590*/  FADD.FTZ R181, R0, R77 ;  /* 0x0000004d00b57221 */ /* 0x000fe20000010000 */
        /* <DEDUP_REMOVED lines=12> */
[----:B------:R-:W-:Y:S02]  /*2660*/  SHF.L.U32 R79, R79, 0x10, RZ ;  /* 0x000000104f4f7819 */ /* 0x000fe400000006ff */
[----:B------:R-:W-:Y:S02]  /*2670*/  SHF.L.U32 R76, R7, 0x10, RZ ;  /* 0x00000010074c7819 */ /* 0x000fe400000006ff */
        /* <DEDUP_REMOVED lines=16> */
.L_x_58:
[C---:B0----5:R-:W-:Y:S01]  /*2780*/  PRMT R72, R76.reuse, 0x7632, R72 ;  /* 0x000076324c487816 */ /* 0x061fe20000000048 */
[----:B------:R-:W-:Y:S01]  /*2790*/  IMAD.U32 R83, R79, 0x10000, RZ ;  /* 0x000100004f537824 */ /* 0x000fe200078e00ff */
[----:B------:R-:W-:Y:S02]  /*27a0*/  SHF.L.U32 R76, R76, 0x10, RZ ;  /* 0x000000104c4c7819 */ /* 0x000fe400000006ff */
[C---:B------:R-:W-:Y:S02]  /*27b0*/  SHF.L.U32 R73, R4.reuse, 0x10, RZ ;  /* 0x0000001004497819 */ /* 0x040fe400000006ff */
[----:B------:R-:W-:Y:S02]  /*27c0*/  PRMT R0, R4, 0x7632, R0 ;  /* 0x0000763204007816 */ /* 0x000fe40000000000 */
[----:B------:R-:W-:Y:S01]  /*27d0*/  SHF.L.U32 R74, R68, 0x10, RZ ;  /* 0x00000010444a7819 */ /* 0x000fe200000006ff */
[----:B------:R-:W-:Y:S01]  /*27e0*/  FADD.FTZ R73, R73, R76 ;  /* 0x0000004c49497221 */ /* 0x000fe20000010000 */
[----:B------:R-:W-:Y:S01]  /*27f0*/  SHF.L.U32 R75, R72, 0x10, RZ ;  /* 0x00000010484b7819 */ /* 0x000fe200000006ff */
[----:B------:R-:W-:Y:S01]  /*2800*/  IMAD.U32 R0, R0, 0x10000, RZ ;  /* 0x0001000000007824 */ /* 0x000fe200078e00ff */
[----:B------:R-:W-:Y:S01]  /*2810*/  PRMT R82, R79, 0x7632, R82 ;  /* 0x000076324f527816 */ /* 0x000fe20000000052 */
[--C-:B------:R-:W-:Y:S01]  /*2820*/  FADD.FTZ R179, R74, R73.reuse ;  /* 0x000000494ab37221 */ /* 0x100fe20000010000 */
[----:B------:R-:W-:Y:S01]  /*2830*/  PRMT R73, R7, 0x7632, R73 ;  /* 0x0000763207497816 */ /* 0x000fe20000000049 */
[----:B------:R-:W-:Y:S01]  /*2840*/  FADD.FTZ R178, R75, R0 ;  /* 0x000000004bb27221 */ /* 0x000fe20000010000 */
[C---:B------:R-:W-:Y:S01]  /*2850*/  PRMT R80, R77.reuse, 0x7632, R80 ;  /* 0x000076324d507816 */ /* 0x040fe20000000050 */
        /* <DEDUP_REMOVED lines=18> */
[----:B------:R-:W-:Y:S01]  /*2980*/  PRMT R73, R70, 0x7632, R73 ;  /* 0x0000763246497816 */ /* 0x000fe20000000049 */
[----:B------:R-:W-:Y:S01]  /*2990*/  FADD.FTZ R78, R79, R78 ;  /* 0x0000004e4f4e7221 */ /* 0x000fe20000010000 */
[----:B------:R-:W-:Y:S01]  /*29a0*/  SHF.L.U32 R84, R7, 0x10, RZ ;  /* 0x0000001007547819 */ /* 0x000fe200000006ff */
[----:B------:R-:W-:Y:S01]  /*29b0*/  FADD.FTZ R181, R181, R76 ;  /* 0x0000004cb5b57221 */ /* 0x000fe20000010000 */
[----:B------:R-:W-:Y:S01]  /*29c0*/  PRMT R0, R68, 0x7632, R0 ;  /* 0x0000763244007816 */ /* 0x000fe20000000000 */
[C---:B------:R-:W-:Y:S01]  /*29d0*/  IMAD.U32 R76, R71.reuse, 0x10000, RZ ;  /* 0x00010000474c7824 */ /* 0x040fe200078e00ff */
[----:B------:R-:W-:Y:S01]  /*29e0*/  PRMT R74, R71, 0x7632, R74 ;  /* 0x00007632474a7816 */ /* 0x000fe2000000004a */
[----:B------:R-:W-:Y:S01]  /*29f0*/  FADD.FTZ R83, R84, R83 ;  /* 0x0000005354537221 */ /* 0x000fe20000010000 */
[----:B------:R-:W-:-:S02]  /*2a00*/  PRMT R72, R69, 0x7632, R72 ;  /* 0x0000763245487816 */ /* 0x000fc40000000048 */
        /* <DEDUP_REMOVED lines=9> */
[----:B------:R-:W-:Y:S02]  /*2aa0*/  FADD.FTZ R102, R102, R79 ;  /* 0x0000004f66667221 */ /* 0x000fe40000010000 */
[----:B------:R-:W-:Y:S01]  /*2ab0*/  FADD.FTZ R178, R178, R73 ;  /* 0x00000049b2b27221 */ /* 0x000fe20000010000 */
[----:B------:R-:W-:-:S02]  /*2ac0*/  F2FP.BF16.F32.PACK_AB R74, R106, R183 ;  /* 0x000000b76a4a723e */ /* 0x000fc400000010ff */
[----:B------:R-:W-:Y:S02]  /*2ad0*/  F2FP.BF16.F32.PACK_AB R75, R102, R185 ;  /* 0x000000b9664b723e */ /* 0x000fe400000010ff */
[----:B------:R-:W-:Y:S02]  /*2ae0*/  F2FP.BF16.F32.PACK_AB R73, R176, R181 ;  /* 0x000000b5b049723e */ /* 0x000fe400000010ff */
[----:B------:R-:W-:-:S07]  /*2af0*/  F2FP.BF16.F32.PACK_AB R72, R178, R179 ;  /* 0x000000b3b248723e */ /* 0x000fce00000010ff */
.L_x_57:
[----:B------:R-:W1:Y:S01]  /*2b00*/  @P2 LDC.64 R76, c[0x0][0x3a0] ;  /* 0x0000e800ff4c2b82 */ /* 0x000e620000000a00 */
[----:B------:R-:W-:-:S07]  /*2b10*/  IADD3 R91, PT, PT, R95, 0x180, RZ ;  /* 0x000001805f5b7810 */ /* 0x000fce0007ffe0ff */
[----:B0-----:R-:W0:Y:S08]  /*2b20*/  @P0 LDC.64 R80, c[0x0][0x3a8] ;  /* 0x0000ea00ff500b82 */ /* 0x001e300000000a00 */
[----:B------:R-:W2:Y:S01]  /*2b30*/  @P1 LDC.64 R82, c[0x0][0x398] ;  /* 0x0000e600ff521b82 */ /* 0x000ea20000000a00 */
[----:B-1----:R-:W-:-:S04]  /*2b40*/  @P2 IMAD.WIDE.U32 R84, R91, 0x10, R76 ;  /* 0x000000105b542825 */ /* 0x002fc800078e004c */
[----:B------:R-:W-:-:S04]  /*2b50*/  IMAD.WIDE.U32 R76, R91, 0x10, R2 ;  /* 0x000000105b4c7825 */ /* 0x000fc800078e0002 */
[----:B0-----:R-:W-:-:S05]  /*2b60*/  @P0 IMAD.WIDE.U32 R80, R101, 0x10, R80 ;  /* 0x0000001065500825 */ /* 0x001fca00078e0050 */
[----:B------:R0:W-:Y:S01]  /*2b70*/  @P0 STG.E.128 desc[UR6][R80.64], R72 ;  /* 0x0000004850000986 */ /* 0x0001e2000c101d06 */
[----:B--2---:R-:W-:-:S03]  /*2b80*/  @P1 IMAD.WIDE.U32 R82, R91, 0x10, R82 ;  /* 0x000000105b521825 */ /* 0x004fc600078e0052 */
[----:B------:R0:W5:Y:S04]  /*2b90*/  @P2 LDG.E.128 R68, desc[UR6][R84.64] ;  /* 0x0000000654442981 */ /* 0x000168000c1e1d00 */
[----:B------:R0:W5:Y:S04]  /*2ba0*/  @P1 LDG.E.128 R4, desc[UR6][R82.64] ;  /* 0x0000000652041981 */ /* 0x000168000c1e1d00 */
[----:B------:R-:W5:Y:S01]  /*2bb0*/  LDG.E.128 R76, desc[UR6][R76.64] ;  /* 0x000000064c4c7981 */ /* 0x000f62000c1e1d00 */
[----:B------:R-:W-:Y:S05]  /*2bc0*/  @P3 BRA `(.L_x_59) ;  /* 0x0000000000cc3947 */ /* 0x000fea0003800000 */
[----:B------:R-:W-:Y:S05]  /*2bd0*/  BRA.U UP0, `(.L_x_60) ;  /* 0x0000000100347547 */ /* 0x000fea000b800000 */
[----:B0----5:R-:W-:Y:S01]  /*2be0*/  PRMT R80, R78, 0x7632, R80 ;  /* 0x000076324e507816 */ /* 0x021fe20000000050 */
[----:B------:R-:W-:Y:S01]  /*2bf0*/  IMAD.U32 R81, R76, 0x10000, RZ ;  /* 0x000100004c517824 */ /* 0x000fe200078e00ff */
[----:B------:R-:W-:Y:S02]  /*2c00*/  SHF.L.U32 R85, R78, 0x10, RZ ;  /* 0x000000104e557819 */ /* 0x000fe400000006ff */
[----:B------:R-:W-:Y:S01]  /*2c10*/  PRMT R84, R76, 0x7632, R84 ;  /* 0x000076324c547816 */ /* 0x000fe20000000054 */
[----:B------:R-:W-:Y:S01]  /*2c20*/  IMAD.U32 R80, R80, 0x10000, RZ ;  /* 0x0001000050507824 */ /* 0x000fe200078e00ff */
[----:B------:R-:W-:Y:S02]  /*2c30*/  PRMT R82, R77, 0x7632, R82 ;  /* 0x000076324d527816 */ /* 0x000fe40000000052 */
[C---:B------:R-:W-:Y:S01]  /*2c40*/  PRMT R78, R79.reuse, 0x7632, R78 ;  /* 0x000076324f4e7816 */ /* 0x040fe2000000004e */
[----:B------:R-:W-:Y:S01]  /*2c50*/  IMAD.U32 R79, R79, 0x10000, RZ ;  /* 0x000100004f4f7824 */ /* 0x000fe200078e00ff */
[----:B------:R-:W-:-:S02]  /*2c60*/  SHF.L.U32 R83, R77, 0x10, RZ ;  /* 0x000000104d537819 */ /* 0x000fc400000006ff */
[----:B------:R-:W-:Y:S02]  /*2c70*/  SHF.L.U32 R84, R84, 0x10, RZ ;  /* 0x0000001054547819 */ /* 0x000fe400000006ff */
[----:B------:R-:W-:Y:S02]  /*2c80*/  SHF.L.U32 R82, R82, 0x10, RZ ;  /* 0x0000001052527819 */ /* 0x000fe400000006ff */
[----:B------:R-:W-:Y:S01]  /*2c90*/  SHF.L.U32 R78, R78, 0x10, RZ ;  /* 0x000000104e4e7819 */ /* 0x000fe200000006ff */
[----:B------:R-:W-:Y:S06]  /*2ca0*/  BRA `(.L_x_61) ;  /* 0x00000008000c7947 */ /* 0x000fec0003800000 */
.L_x_60:
[C---:B0----5:R-:W-:Y:S01]  /*2cb0*/  PRMT R74, R77.reuse, 0x7632, R74 ;  /* 0x000076324d4a7816 */ /* 0x061fe2000000004a */
        /* <DEDUP_REMOVED lines=11> */
[----:B------:R-:W-:Y:S01]  /*2d70*/  PRMT R2, R69, 0x7632, R2 ;  /* 0x0000763245027816 */ /* 0x000fe20000000002 */
[----:B------:R-:W-:Y:S01]  /*2d80*/  IMAD.U32 R80, R80, 0x10000, RZ ;  /* 0x0001000050507824 */ /* 0x000fe200078e00ff */
[----:B------:R-:W-:-:S02]  /*2d90*/  PRMT R3, R70, 0x7632, R3 ;  /* 0x0000763246037816 */ /* 0x000fc40000000003 */
[----:B------:R-:W-:Y:S02]  /*2da0*/  PRMT R72, R71, 0x7632, R72 ;  /* 0x0000763247487816 */ /* 0x000fe40000000048 */
        /* <DEDUP_REMOVED lines=11> */
[----:B------:R-:W-:Y:S02]  /*2e60*/  SHF.L.U32 R2, R2, 0x10, RZ ;  /* 0x0000001002027819 */ /* 0x000fe400000006ff */
[----:B------:R-:W-:Y:S01]  /*2e70*/  SHF.L.U32 R0, R0, 0x10, RZ ;  /* 0x0000001000007819 */ /* 0x000fe200000006ff */
[----:B------:R-:W-:Y:S01]  /*2e80*/  FADD.FTZ R78, R77, R72 ;  /* 0x000000484d4e7221 */ /* 0x000fe20000010000 */
[----:B------:R-:W-:Y:S01]  /*2e90*/  F2FP.BF16.F32.PACK_AB R74, R80, R85 ;  /* 0x00000055504a723e */ /* 0x000fe200000010ff */
[----:B------:R-:W-:Y:S02]  /*2ea0*/  FADD.FTZ R82, R75, R2 ;  /* 0x000000024b527221 */ /* 0x000fe40000010000 */
[----:B------:R-:W-:Y:S01]  /*2eb0*/  FADD.FTZ R84, R73, R0 ;  /* 0x0000000049547221 */ /* 0x000fe20000010000 */
[----:B------:R-:W-:-:S02]  /*2ec0*/  F2FP.BF16.F32.PACK_AB R75, R78, R79 ;  /* 0x0000004f4e4b723e */ /* 0x000fc400000010ff */
[----:B------:R-:W-:Y:S02]  /*2ed0*/  F2FP.BF16.F32.PACK_AB R73, R82, R83 ;  /* 0x000000535249723e */ /* 0x000fe400000010ff */
[----:B------:R-:W-:Y:S01]  /*2ee0*/  F2FP.BF16.F32.PACK_AB R72, R84, R81 ;  /* 0x000000515448723e */ /* 0x000fe200000010ff */
[----:B------:R-:W-:Y:S06]  /*2ef0*/  BRA `(.L_x_61) ;  /* 0x0000000400787947 */ /* 0x000fec0003800000 */
.L_x_59:
[----:B------:R-:W-:Y:S05]  /*2f00*/  BRA.U UP0, `(.L_x_62) ;  /* 0x0000000100947547 */ /* 0x000fea000b800000 */
[C---:B0----5:R-:W-:Y:S01]  /*2f10*/  PRMT R74, R77.reuse, 0x7632, R74 ;  /* 0x000076324d4a7816 */ /* 0x061fe2000000004a */
[----:B------:R-:W-:Y:S01]  /*2f20*/  IMAD.U32 R81, R4, 0x10000, RZ ;  /* 0x0001000004517824 */ /* 0x000fe200078e00ff */
[----:B------:R-:W-:Y:S02]  /*2f30*/  SHF.L.U32 R77, R77, 0x10, RZ ;  /* 0x000000104d4d7819 */ /* 0x000fe400000006ff */
        /* <DEDUP_REMOVED lines=10> */
[----:B------:R-:W-:-:S02]  /*2fe0*/  PRMT R2, R5, 0x7632, R2 ;  /* 0x0000763205027816 */ /* 0x000fc40000000002 */
[----:B------:R-:W-:Y:S01]  /*2ff0*/  PRMT R3, R6, 0x7632, R3 ;  /* 0x0000763206037816 */ /* 0x000fe20000000003 */
[----:B------:R-:W-:Y:S01]  /*3000*/  IMAD.U32 R0, R0, 0x10000, RZ ;  /* 0x0001000000007824 */ /* 0x000fe200078e00ff */
[C---:B------:R-:W-:Y:S02]  /*3010*/  PRMT R72, R7.reuse, 0x7632, R72 ;  /* 0x0000763207487816 */ /* 0x040fe40000000048 */
        /* <DEDUP_REMOVED lines=11> */
[----:B------:R-:W-:Y:S01]  /*30d0*/  SHF.L.U32 R2, R2, 0x10, RZ ;  /* 0x0000001002027819 */ /* 0x000fe200000006ff */
[----:B------:R-:W-:Y:S01]  /*30e0*/  FADD.FTZ R78, R77, R72 ;  /* 0x000000484d4e7221 */ /* 0x000fe20000010000 */
[----:B------:R-:W-:Y:S01]  /*30f0*/  F2FP.BF16.F32.PACK_AB R72, R84, R81 ;  /* 0x000000515448723e */ /* 0x000fe200000010ff */
[----:B------:R-:W-:Y:S02]  /*3100*/  FADD.FTZ R80, R80, R3 ;  /* 0x0000000350507221 */ /* 0x000fe40000010000 */
[----:B------:R-:W-:Y:S01]  /*3110*/  FADD.FTZ R82, R75, R2 ;  /* 0x000000024b527221 */ /* 0x000fe20000010000 */
[----:B------:R-:W-:Y:S02]  /*3120*/  F2FP.BF16.F32.PACK_AB R75, R78, R79 ;  /* 0x0000004f4e4b723e */ /* 0x000fe400000010ff */
[----:B------:R-:W-:Y:S02]  /*3130*/  F2FP.BF16.F32.PACK_AB R74, R80, R85 ;  /* 0x00000055504a723e */ /* 0x000fe400000010ff */
[----:B------:R-:W-:Y:S01]  /*3140*/  F2FP.BF16.F32.PACK_AB R73, R82, R83 ;  /* 0x000000535249723e */ /* 0x000fe200000010ff */
[----:B------:R-:W-:Y:S06]  /*3150*/  BRA `(.L_x_61) ;  /* 0x0000000000e07947 */ /* 0x000fec0003800000 */
.L_x_62:
[----:B-----5:R-:W-:Y:S01]  /*3160*/  PRMT R2, R76, 0x7632, R2 ;  /* 0x000076324c027816 */ /* 0x020fe20000000002 */
[----:B------:R-:W-:Y:S01]  /*3170*/  IMAD.U32 R3, R4, 0x10000, RZ ;  /* 0x0001000004037824 */ /* 0x000fe200078e00ff */
[----:B------:R-:W-:Y:S01]  /*3180*/  SHF.L.U32 R76, R76, 0x10, RZ ;  /* 0x000000104c4c7819 */ /* 0x000fe200000006ff */
[----:B0-----:R-:W-:Y:S01]  /*3190*/  IMAD.U32 R82, R7, 0x10000, RZ ;  /* 0x0001000007527824 */ /* 0x001fe200078e00ff */
[----:B------:R-:W-:Y:S01]  /*31a0*/  PRMT R0, R4, 0x7632, R0 ;  /* 0x0000763204007816 */ /* 0x000fe20000000000 */
[----:B------:R-:W-:Y:S01]  /*31b0*/  IMAD.U32 R72, R68, 0x10000, RZ ;  /* 0x0001000044487824 */ /* 0x000fe200078e00ff */
[----:B------:R-:W-:Y:S01]  /*31c0*/  PRMT R75, R78, 0x7632, R75 ;  /* 0x000076324e4b7816 */ /* 0x000fe2000000004b */
[----:B------:R-:W-:Y:S01]  /*31d0*/  FADD.FTZ R3, R3, R76 ;  /* 0x0000004c03037221 */ /* 0x000fe20000010000 */
[----:B------:R-:W-:Y:S01]  /*31e0*/  PRMT R80, R79, 0x7632, R80 ;  /* 0x000076324f507816 */ /* 0x000fe20000000050 */
[----:B------:R-:W-:Y:S01]  /*31f0*/  IMAD.U32 R83, R69, 0x10000, RZ ;  /* 0x0001000045537824 */ /* 0x000fe200078e00ff */
[----:B------:R-:W-:-:S02]  /*3200*/  SHF.L.U32 R81, R79, 0x10, RZ ;  /* 0x000000104f517819 */ /* 0x000fc400000006ff */
[----:B------:R-:W-:Y:S02]  /*3210*/  SHF.L.U32 R78, R78, 0x10, RZ ;  /* 0x000000104e4e7819 */ /* 0x000fe400000006ff */
[----:B------:R-:W-:Y:S02]  /*3220*/  SHF.L.U32 R79, R6, 0x10, RZ ;  /* 0x00000010064f7819 */ /* 0x000fe400000006ff */
[----:B------:R-:W-:Y:S02]  /*3230*/  SHF.L.U32 R73, R2, 0x10, RZ ;  /* 0x0000001002497819 */ /* 0x000fe400000006ff */
[----:B------:R-:W-:Y:S01]  /*3240*/  SHF.L.U32 R0, R0, 0x10, RZ ;  /* 0x0000001000007819 */ /* 0x000fe200000006ff */
[----:B------:R-:W-:Y:S01]  /*3250*/  FADD.FTZ R78, R79, R78 ;  /* 0x0000004e4f4e7221 */ /* 0x000fe20000010000 */
[----:B------:R-:W-:Y:S01]  /*3260*/  FADD.FTZ R79, R82, R81 ;  /* 0x00000051524f7221 */ /* 0x000fe20000010000 */
[----:B------:R-:W-:Y:S01]  /*3270*/  FADD.FTZ R81, R72, R3 ;  /* 0x0000000348517221 */ /* 0x000fe20000010000 */
[----:B------:R-:W-:Y:S01]  /*3280*/  PRMT R74, R77, 0x7632, R74 ;  /* 0x000076324d4a7816 */ /* 0x000fe2000000004a */
[--C-:B------:R-:W-:Y:S01]  /*3290*/  FADD.FTZ R84, R73, R0.reuse ;  /* 0x0000000049547221 */ /* 0x100fe20000010000 */
[----:B------:R-:W-:Y:S01]  /*32a0*/  PRMT R0, R5, 0x7632, R0 ;  /* 0x0000763205007816 */ /* 0x000fe20000000000 */
[----:B------:R-:W-:Y:S01]  /*32b0*/  IMAD.U32 R72, R80, 0x10000, RZ ;  /* 0x0001000050487824 */ /* 0x000fe200078e00ff */
[----:B------:R-:W-:-:S02]  /*32c0*/  PRMT R2, R6, 0x7632, R2 ;  /* 0x0000763206027816 */ /* 0x000fc40000000002 */
[----:B------:R-:W-:Y:S01]  /*32d0*/  PRMT R3, R7, 0x7632, R3 ;  /* 0x0000763207037816 */ /* 0x000fe20000000003 */
[----:B------:R-:W-:Y:S01]  /*32e0*/  IMAD.U32 R0, R0, 0x10000, RZ ;  /* 0x0001000000007824 */ /* 0x000fe200078e00ff */
[----:B------:R-:W-:Y:S02]  /*32f0*/  SHF.L.U32 R85, R70, 0x10, RZ ;  /* 0x0000001046557819 */ /* 0x000fe400000006ff */
[----:B------:R-:W-:Y:S02]  /*3300*/  SHF.L.U32 R73, R74, 0x10, RZ ;  /* 0x000000104a497819 */ /* 0x000fe400000006ff */
[----:B------:R-:W-:Y:S01]  /*3310*/  SHF.L.U32 R75, R75, 0x10, RZ ;  /* 0x000000104b4b7819 */ /* 0x000fe200000006ff */
[----:B------:R-:W-:Y:S01]  /*3320*/  FADD.FTZ R85, R85, R78 ;  /* 0x0000004e55557221 */ /* 0x000fe20000010000 */
[----:B------:R-:W-:Y:S01]  /*3330*/  SHF.L.U32 R2, R2, 0x10, RZ ;  /* 0x0000001002027819 */ /* 0x000fe200000006ff */
[----:B------:R-:W-:Y:S01]  /*3340*/  FADD.FTZ R82, R73, R0 ;  /* 0x0000000049527221 */ /* 0x000fe20000010000 */
[----:B------:R-:W-:-:S02]  /*3350*/  SHF.L.U32 R3, R3, 0x10, RZ ;  /* 0x0000001003037819 */ /* 0x000fc400000006ff */
[----:B------:R-:W-:Y:S01]  /*3360*/  SHF.L.U32 R77, R77, 0x10, RZ ;  /* 0x000000104d4d7819 */ /* 0x000fe200000006ff */
[----:B------:R-:W-:Y:S01]  /*3370*/  FADD.FTZ R80, R75, R2 ;  /* 0x000000024b507221 */ /* 0x000fe20000010000 */
[----:B------:R-:W-:Y:S01]  /*3380*/  SHF.L.U32 R76, R5, 0x10, RZ ;  /* 0x00000010054c7819 */ /* 0x000fe200000006ff */
[----:B------:R-:W-:Y:S01]  /*3390*/  FADD.FTZ R78, R72, R3 ;  /* 0x00000003484e7221 */ /* 0x000fe20000010000 */
[----:B------:R-:W-:Y:S02]  /*33a0*/  PRMT R0, R68, 0x7632, R0 ;  /* 0x0000763244007816 */ /* 0x000fe40000000000 */
[----:B------:R-:W-:Y:S01]  /*33b0*/  PRMT R72, R71, 0x7632, R72 ;  /* 0x0000763247487816 */ /* 0x000fe20000000048 */
[----:B------:R-:W-:Y:S01]  /*33c0*/  FADD.FTZ R76, R76, R77 ;  /* 0x0000004d4c4c7221 */ /* 0x000fe20000010000 */
[----:B------:R-:W-:Y:S02]  /*33d0*/  PRMT R3, R70, 0x7632, R3 ;  /* 0x0000763246037816 */ /* 0x000fe40000000003 */
        /* <DEDUP_REMOVED lines=16> */
.L_x_61:
[----:B------:R-:W-:Y:S01]  /*34e0*/  FADD.FTZ R3, RZ, R87 ;  /* 0x00000057ff037221 */ /* 0x000fe20000010000 */
[----:B------:R-:W-:Y:S03]  /*34f0*/  BSSY.RECONVERGENT B0, `(.L_x_63) ;  /* 0x0000082000007945 */ /* 0x000fe60003800200 */
[----:B------:R-:W-:-:S04]  /*3500*/  FADD.FTZ R0, R3, R92 ;  /* 0x0000005c03007221 */ /* 0x000fc80000010000 */
        /* <DEDUP_REMOVED lines=29> */
[----:B------:R-:W-:-:S05]  /*36e0*/  FADD.FTZ R3, R3, R78 ;  /* 0x0000004e03037221 */ /* 0x000fca0000010000 */
        /* <DEDUP_REMOVED lines=10> */
[----:B------:R-:W-:-:S04]  /*3790*/  FMUL.FTZ R2, R0, 0.0009765625 ;  /* 0x3a80000000027820 */ /* 0x000fc80000410000 */
[C---:B------:R-:W-:Y:S01]  /*37a0*/  FADD.FTZ R0, -R2.reuse, R87 ;  /* 0x0000005702007221 */ /* 0x040fe20000010100 */
[C---:B------:R-:W-:Y:S01]  /*37b0*/  FADD.FTZ R3, -R2.reuse, R92 ;  /* 0x0000005c02037221 */ /* 0x040fe20000010100 */
[C---:B------:R-:W-:Y:S01]  /*37c0*/  FADD.FTZ R189, -R2.reuse, R89 ;  /* 0x0000005902bd7221 */ /* 0x040fe20000010100 */
[----:B------:R-:W-:Y:S01]  /*37d0*/  FADD.FTZ R77, -R2, R93 ;  /* 0x0000005d024d7221 */ /* 0x000fe20000010100 */
[----:B------:R-:W-:-:S04]  /*37e0*/  FFMA.FTZ R0, R0, R0, RZ ;  /* 0x0000000000007223 */ /* 0x000fc800000100ff */
[----:B------:R-:W-:Y:S01]  /*37f0*/  FFMA.FTZ R0, R3, R3, R0 ;  /* 0x0000000303007223 */ /* 0x000fe20000010000 */
[----:B------:R-:W-:-:S03]  /*3800*/  FADD.FTZ R3, -R2, R90 ;  /* 0x0000005a02037221 */ /* 0x000fc60000010100 */
[----:B------:R-:W-:-:S04]  /*3810*/  FFMA.FTZ R0, R189, R189, R0 ;  /* 0x000000bdbd007223 */ /* 0x000fc80000010000 */
[----:B------:R-:W-:Y:S01]  /*3820*/  FFMA.FTZ R0, R3, R3, R0 ;  /* 0x0000000303007223 */ /* 0x000fe20000010000 */
[----:B------:R-:W-:-:S03]  /*3830*/  FADD.FTZ R3, -R2, R86 ;  /* 0x0000005602037221 */ /* 0x000fc60000010100 */
        /* <DEDUP_REMOVED lines=52> */
[----:B------:R-:W-:-:S04]  /*3b80*/  FFMA.FTZ R0, R77, R77, R0 ;  /* 0x0000004d4d007223 */ /* 0x000fc80000010000 */
[----:B------:R-:W-:-:S05]  /*3b90*/  FFMA.FTZ R3, R3, R3, R0 ;  /* 0x0000000303037223 */ /* 0x000fca0000010000 */
[----:B------:R-:W0:Y:S02]  /*3ba0*/  SHFL.BFLY PT, R0, R3, 0x1, 0x1f ;  /* 0x0c201f0003007f89 */ /* 0x000e2400000e0000 */
[----:B0-----:R-:W-:Y:S02]  /*3bb0*/  FADD.FTZ R180, R3, R0 ;  /* 0x0000000003b47221 */ /* 0x001fe40000010000 */
[----:B------:R-:W0:Y:S03]  /*3bc0*/  S2R R0, SR_TID.X ;  /* 0x0000000000007919 */ /* 0x000e260000002100 */
[----:B------:R-:W1:Y:S02]  /*3bd0*/  SHFL.BFLY PT, R77, R180, 0x2, 0x1f ;  /* 0x0c401f00b44d7f89 */ /* 0x000e6400000e0000 */
[----:B-1----:R-:W-:Y:S01]  /*3be0*/  FADD.FTZ R182, R180, R77 ;  /* 0x0000004db4b67221 */ /* 0x002fe20000010000 */
[----:B0-----:R-:W-:-:S04]  /*3bf0*/  LOP3.LUT P2, RZ, R0, 0x1f, RZ, 0xc0, !PT ;  /* 0x0000001f00ff7812 */ /* 0x001fc8000784c0ff */
[----:B------:R-:W0:Y:S02]  /*3c00*/  SHFL.BFLY PT, R77, R182, 0x4, 0x1f ;  /* 0x0c801f00b64d7f89 */ /* 0x000e2400000e0000 */
[----:B0-----:R-:W-:Y:S02]  /*3c10*/  FADD.FTZ R184, R182, R77 ;  /* 0x0000004db6b87221 */ /* 0x001fe40000010000 */
[----:B------:R-:W0:Y:S03]  /*3c20*/  @P0 LDC.64 R76, c[0x0][0x3a8] ;  /* 0x0000ea00ff4c0b82 */ /* 0x000e260000000a00 */
[----:B------:R-:W1:Y:S01]  /*3c30*/  SHFL.BFLY PT, R187, R184, 0x8, 0x1f ;  /* 0x0d001f00b8bb7f89 */ /* 0x000e6200000e0000 */
[----:B0-----:R-:W-:-:S04]  /*3c40*/  @P0 IMAD.WIDE.U32 R76, R91, 0x10, R76 ;  /* 0x000000105b4c0825 */ /* 0x001fc800078e004c */
[----:B-1----:R-:W-:Y:S01]  /*3c50*/  FADD.FTZ R187, R184, R187 ;  /* 0x000000bbb8bb7221 */ /* 0x002fe20000010000 */
[----:B------:R-:W-:Y:S04]  /*3c60*/  @P0 STG.E.128 desc[UR6][R76.64], R72 ;  /* 0x000000484c000986 */ /* 0x000fe8000c101d06 */
        /* <DEDUP_REMOVED lines=10> */
.L_x_64:
[----:B------:R-:W-:Y:S05]  /*3d10*/  BSYNC.RECONVERGENT B0 ;  /* 0x0000000000007941 */ /* 0x000fea0003800200 */
.L_x_63:
[----:B0-----:R-:W-:Y:S01]  /*3d20*/  LOP3.LUT R2, R0, 0x1f, RZ, 0xc0, !PT ;  /* 0x0000001f00027812 */ /* 0x001fe200078ec0ff */
[----:B------:R-:W-:Y:S01]  /*3d30*/  BAR.SYNC.DEFER_BLOCKING 0x0 ;  /* 0x0000000000007b1d */ /* 0x000fe20000010000 */
[----:B------:R-:W-:Y:S02]  /*3d40*/  HFMA2 R76, -RZ, RZ, 0, 0 ;  /* 0x00000000ff4c7431 */ /* 0x000fe400000001ff */
[----:B------:R-:W-:Y:S02]  /*3d50*/  ISETP.GT.U32.AND P2, PT, R2, 0x3, PT ;  /* 0x000000030200780c */ /* 0x000fe40003f44070 */
[----:B------:R-:W-:Y:S01]  /*3d60*/  CS2R R2, SRZ ;  /* 0x0000000000027805 */ /* 0x000fe2000001ff00 */
[----:B------:R-:W-:Y:S10]  /*3d70*/  BSSY.RECONVERGENT B0, `(.L_x_65) ;  /* 0x000000a000007945 */ /* 0x000ff40003800200 */
[----:B------:R-:W-:Y:S05]  /*3d80*/  @P2 BRA `(.L_x_66) ;  /* 0x0000000000202947 */ /* 0x000fea0003800000 */
[----:B------:R-:W0:Y:S01]  /*3d90*/  S2UR UR5, SR_CgaCtaId ;  /* 0x00000000000579c3 */ /* 0x000e220000008800 */
[----:B------:R-:W-:Y:S01]  /*3da0*/  UMOV UR4, 0x400 ;  /* 0x0000040000047882 */ /* 0x000fe20000000000 */
[----:B------:R-:W-:Y:S01]  /*3db0*/  SHF.L.U32 R2, R0, 0x3, RZ ;  /* 0x0000000300027819 */ /* 0x000fe200000006ff */
[----:B------:R-:W-:-:S03]  /*3dc0*/  IMAD.MOV.U32 R76, RZ, RZ, 0x400 ;  /* 0x00000400ff4c7424 */ /* 0x000fc600078e00ff */
[----:B------:R-:W-:Y:S01]  /*3dd0*/  LOP3.LUT R2, R2, 0xf8, RZ, 0xc0, !PT ;  /* 0x000000f802027812 */ /* 0x000fe200078ec0ff */
[----:B0-----:R-:W-:-:S04]  /*3de0*/  ULEA UR4, UR5, UR4, 0x18 ;  /* 0x0000000405047291 */ /* 0x001fc8000f8ec0ff */
[----:B------:R-:W-:-:S09]  /*3df0*/  @UP1 UIADD3 UR4, UPT, UPT, UR4, 0x20, URZ ;  /* 0x0000002004041890 */ /* 0x000fd2000fffe0ff */
[----:B------:R-:W0:Y:S03]  /*3e00*/  LDS.64 R2, [R2+UR4] ;  /* 0x0000000402027984 */ /* 0x000e260008000a00 */
.L_x_66:
[----:B------:R-:W-:Y:S05]  /*3e10*/  BSYNC.RECONVERGENT B0 ;  /* 0x0000000000007941 */ /* 0x000fea0003800200 */
.L_x_65:
[----:B------:R-:W1:Y:S01]  /*3e20*/  SHFL.DOWN PT, R77, R76, 0x2, 0x1f ;  /* 0x08401f004c4d7f89 */ /* 0x000e6200000e0000 */
[----:B------:R-:W-:Y:S01]  /*3e30*/  ISETP.NE.AND P2, PT, R0, RZ, PT ;  /* 0x000000ff0000720c */ /* 0x000fe20003f45270 */
[----:B------:R-:W-:Y:S01]  /*3e40*/  IMAD.U32 R217, R10, 0x10000, RZ ;  /* 0x000100000ad97824 */ /* 0x000fe200078e00ff */
[----:B------:R-:W-:Y:S01]  /*3e50*/  ISETP.NE.AND P3, PT, RZ, UR9, PT ;  /* 0x00000009ff007c0c */ /* 0x000fe2000bf65270 */
[----:B0-----:R-:W0:Y:S01]  /*3e60*/  SHFL.DOWN PT, R187, R2, 0x2, 0x1f ;  /* 0x08401f0002bb7f89 */ /* 0x001e2200000e0000 */
[----:B------:R-:W-:Y:S01]  /*3e70*/  SHF.L.U32 R213, R23, 0x10, RZ ;  /* 0x0000001017d57819 */ /* 0x000fe200000006ff */
[----:B------:R-:W-:Y:S01]  /*3e80*/  IMAD.U32 R197, R148, 0x10000, RZ ;  /* 0x0001000094c57824 */ /* 0x000fe200078e00ff */
[----:B------:R-:W-:Y:S01]  /*3e90*/  SHF.L.U32 R215, R9, 0x10, RZ ;  /* 0x0000001009d77819 */ /* 0x000fe200000006ff */
[----:B------:R-:W2:Y:S01]  /*3ea0*/  SHFL.DOWN PT, R180, R3, 0x2, 0x1f ;  /* 0x08401f0003b47f89 */ /* 0x000ea200000e0000 */
[----:B------:R-:W-:Y:S01]  /*3eb0*/  SHF.L.U32 R220, R154, 0x10, RZ ;  /* 0x000000109adc7819 */ /* 0x000fe200000006ff */
[----:B------:R-:W-:Y:S01]  /*3ec0*/  IMAD.U32 R207, R134, 0x10000, RZ ;  /* 0x0001000086cf7824 */ /* 0x000fe200078e00ff */
[----:B------:R-:W-:Y:S01]  /*3ed0*/  SHF.L.U32 R219, R11, 0x10, RZ ;  /* 0x000000100bdb7819 */ /* 0x000fe200000006ff */
[----:B------:R-:W-:Y:S01]  /*3ee0*/  IMAD.U32 R223, R19, 0x10000, RZ ;  /* 0x0001000013df7824 */ /* 0x000fe200078e00ff */
[----:B------:R-:W-:Y:S01]  /*3ef0*/  SHF.L.U32 R205, R144, 0x10, RZ ;  /* 0x0000001090cd7819 */ /* 0x000fe200000006ff */
[----:B------:R-:W-:Y:S01]  /*3f00*/  UPLOP3.LUT UP1, UPT, UPT, UPT, UP1, 0x40, 0x4 ;  /* 0x000000000004789c */ /* 0x000fe20003f2e810 */
[----:B------:R-:W-:-:S02]  /*3f10*/  SHF.L.U32 R209, R130, 0x10, RZ ;  /* 0x0000001082d17819 */ /* 0x000fc400000006ff */
[----:B------:R-:W-:Y:S02]  /*3f20*/  SHF.L.U32 R201, R128, 0x10, RZ ;  /* 0x0000001080c97819 */ /* 0x000fe400000006ff */
[----:B------:R-:W-:Y:S02]  /*3f30*/  SHF.L.U32 R221, R116, 0x10, RZ ;  /* 0x0000001074dd7819 */ /* 0x000fe400000006ff */
[----:B------:R-:W-:Y:S02]  /*3f40*/  SHF.L.U32 R203, R18, 0x10, RZ ;  /* 0x0000001012cb7819 */ /* 0x000fe400000006ff */
[----:B------:R-:W-:Y:S02]  /*3f50*/  SHF.L.U32 R211, R38, 0x10, RZ ;  /* 0x0000001026d37819 */ /* 0x000fe400000006ff */
[----:B-1----:R-:W-:Y:S02]  /*3f60*/  IADD3 R182, PT, PT, R77, R76, RZ ;  /* 0x0000004c4db67210 */ /* 0x002fe40007ffe0ff */
[----:B------:R-:W-:-:S02]  /*3f70*/  I2FP.F32.S32 R188, R77 ;  /* 0x0000004d00bc7245 */ /* 0x000fc40000201400 */
[----:B------:R-:W-:Y:S01]  /*3f80*/  I2FP.F32.S32 R184, R182 ;  /* 0x000000b600b87245 */ /* 0x000fe20000201400 */
[----:B------:R-:W1:Y:S01]  /*3f90*/  SHFL.DOWN PT, R191, R182, 0x1, 0x1f ;  /* 0x08201f00b6bf7f89 */ /* 0x000e6200000e0000 */
[----:B------:R-:W-:Y:S01]  /*3fa0*/  I2FP.F32.U32 R77, R76 ;  /* 0x0000004c004d7245 */ /* 0x000fe20000201000 */
[C---:B0-----:R-:W-:Y:S01]  /*3fb0*/  FMUL.FTZ R190, R187.reuse, R188 ;  /* 0x000000bcbbbe7220 */ /* 0x041fe20000410000 */
[----:B------:R-:W0:Y:S01]  /*3fc0*/  MUFU.RCP R186, R184 ;  /* 0x000000b800ba7308 */ /* 0x000e220000001000 */
[----:B------:R-:W-:Y:S01]  /*3fd0*/  FADD.FTZ R187, -R187, R2 ;  /* 0x00000002bbbb7221 */ /* 0x000fe20000010100 */
[----:B--2---:R-:W-:Y:S01]  /*3fe0*/  FADD.FTZ R3, R180, R3 ;  /* 0x00000003b4037221 */ /* 0x004fe20000010000 */
[----:B------:R-:W-:Y:S01]  /*3ff0*/  FFMA.FTZ R189, R77, R2, R190 ;  /* 0x000000024dbd7223 */ /* 0x000fe200000100be */
[----:B------:R-:W2:Y:S01]  /*4000*/  LDC R180, c[0x0][0x448] ;  /* 0x00011200ffb47b82 */ /* 0x000ea20000000800 */
[----:B------:R-:W-:Y:S01]  /*4010*/  FMUL.FTZ R187, R187, R187 ;  /* 0x000000bbbbbb7220 */ /* 0x000fe20000410000 */
[----:B------:R-:W-:-:S03]  /*4020*/  SHF.L.U32 R225, R39, 0x10, RZ ;  /* 0x0000001027e17819 */ /* 0x000fc600000006ff */
[----:B------:R-:W-:-:S04]  /*4030*/  FMUL.FTZ R187, R187, R77 ;  /* 0x0000004dbbbb7220 */ /* 0x000fc80000410000 */
[----:B------:R-:W-:Y:S01]  /*4040*/  FMUL.FTZ R187, R187, R188 ;  /* 0x000000bcbbbb7220 */ /* 0x000fe20000410000 */
[----:B0-----:R-:W-:-:S03]  /*4050*/  FMUL.FTZ R189, R186, R189 ;  /* 0x000000bdbabd7220 */ /* 0x001fc60000410000 */
[----:B------:R-:W-:Y:S01]  /*4060*/  FFMA.FTZ R3, R186, R187, R3 ;  /* 0x000000bbba037223 */ /* 0x000fe20000010003 */
[-C--:B-1----:R-:W-:Y:S01]  /*4070*/  IADD3 R182, PT, PT, R182, R191.reuse, RZ ;  /* 0x000000bfb6b67210 */ /* 0x082fe20007ffe0ff */
[----:B------:R-:W0:Y:S01]  /*4080*/  SHFL.DOWN PT, R2, R189, 0x1, 0x1f ;  /* 0x08201f00bd027f89 */ /* 0x000e2200000e0000 */
[----:B------:R-:W-:Y:S02]  /*4090*/  I2FP.F32.S32 R191, R191 ;  /* 0x000000bf00bf7245 */ /* 0x000fe40000201400 */
[----:B------:R-:W-:Y:S01]  /*40a0*/  I2FP.F32.S32 R182, R182 ;  /* 0x000000b600b67245 */ /* 0x000fe20000201400 */
[----:B------:R-:W1:Y:S05]  /*40b0*/  SHFL.DOWN PT, R76, R3, 0x1, 0x1f ;  /* 0x08201f00034c7f89 */ /* 0x000e6a00000e0000 */
[----:B------:R-:W3:Y:S01]  /*40c0*/  MUFU.RCP R182, R182 ;  /* 0x000000b600b67308 */ /* 0x000ee20000001000 */
[----:B0-----:R-:W-:Y:S01]  /*40d0*/  FADD.FTZ R77, R189, -R2 ;  /* 0x80000002bd4d7221 */ /* 0x001fe20000010000 */
[----:B------:R-:W-:-:S03]  /*40e0*/  FMUL.FTZ R187, R2, R191 ;  /* 0x000000bf02bb7220 */ /* 0x000fc60000410000 */
[----:B------:R-:W-:Y:S01]  /*40f0*/  FMUL.FTZ R77, R77, R77 ;  /* 0x0000004d4d4d7220 */ /* 0x000fe20000410000 */
[----:B------:R-:W-:-:S03]  /*4100*/  FFMA.FTZ R187, R184, R189, R187 ;  /* 0x000000bdb8bb7223 */ /* 0x000fc600000100bb */
[----:B------:R-:W-:Y:S01]  /*4110*/  FMUL.FTZ R184, R184, R77 ;  /* 0x0000004db8b87220 */ /* 0x000fe20000410000 */
[----:B---3--:R-:W-:Y:S01]  /*4120*/  FMUL.FTZ R187, R182, R187 ;  /* 0x000000bbb6bb7220 */ /* 0x008fe20000410000 */
[----:B-1----:R-:W-:Y:S02]  /*4130*/  FADD.FTZ R77, R3, R76 ;  /* 0x0000004c034d7221 */ /* 0x002fe40000010000 */
[----:B------:R-:W-:Y:S01]  /*4140*/  FMUL.FTZ R184, R184, R191 ;  /* 0x000000bfb8b87220 */ /* 0x000fe20000410000 */
[----:B------:R-:W0:Y:S01]  /*4150*/  @!P2 LDC.64 R2, c[0x0][0x3c0] ;  /* 0x0000f000ff02ab82 */ /* 0x000e220000000a00 */
[----:B------:R1:W3:Y:S02]  /*4160*/  SHFL.IDX PT, R193, R187, RZ, 0x1f ;  /* 0x00001fffbbc17589 */ /* 0x0002e400000e0000 */
[----:B------:R-:W-:-:S06]  /*4170*/  FFMA.FTZ R77, R182, R184, R77 ;  /* 0x000000b8b64d7223 */ /* 0x000fcc000001004d */
[----:B------:R-:W2:Y:S01]  /*4180*/  SHFL.IDX PT, R77, R77, RZ, 0x1f ;  /* 0x00001fff4d4d7589 */ /* 0x000ea200000e0000 */
[----:B-1----:R-:W-:Y:S02]  /*4190*/  IMAD.U32 R187, R108, 0x10000, RZ ;  /* 0x000100006cbb7824 */ /* 0x002fe400078e00ff */
[----:B0-----:R-:W-:-:S04]  /*41a0*/  @!P2 IMAD.WIDE R2, R104, 0x4, R2 ;  /* 0x000000046802a825 */ /* 0x001fc800078e0202 */
[C---:B---3--:R-:W-:Y:S01]  /*41b0*/  FMUL.FTZ R76, R193.reuse, R193 ;  /* 0x000000c1c14c7220 */ /* 0x048fe20000410000 */
[----:B------:R-:W-:Y:S01]  /*41c0*/  FSEL R191, R193, RZ, !P3 ;  /* 0x000000ffc1bf7208 */ /* 0x000fe20005800000 */
[----:B------:R0:W-:Y:S03]  /*41d0*/  @!P2 STG.E desc[UR6][R2.64], R193 ;  /* 0x000000c10200a986 */ /* 0x0001e6000c101906 */
[----:B------:R-:W-:Y:S01]  /*41e0*/  FSEL R189, R76, RZ, P3 ;  /* 0x000000ff4cbd7208 */ /* 0x000fe20001800000 */
[C---:B------:R-:W-:Y:S01]  /*41f0*/  FADD.FTZ R208, -R191.reuse, R92 ;  /* 0x0000005cbfd07221 */ /* 0x040fe20000010100 */
[----:B------:R-:W-:Y:S01]  /*4200*/  FADD.FTZ R206, -R191, R87 ;  /* 0x00000057bfce7221 */ /* 0x000fe20000010100 */
[----:B--2---:R-:W-:Y:S01]  /*4210*/  FFMA.FTZ R76, R77, UR10, R180 ;  /* 0x0000000a4d4c7c23 */ /* 0x004fe200080100b4 */
[C---:B------:R-:W-:Y:S01]  /*4220*/  FADD.FTZ R210, -R191.reuse, R89 ;  /* 0x00000059bfd27221 */ /* 0x040fe20000010100 */
[C---:B------:R-:W-:Y:S01]  /*4230*/  FADD.FTZ R186, -R191.reuse, R98 ;  /* 0x00000062bfba7221 */ /* 0x040fe20000010100 */
[C---:B------:R-:W-:Y:S01]  /*4240*/  FADD.FTZ R98, -R191.reuse, R81 ;  /* 0x00000051bf627221 */ /* 0x040fe20000010100 */
[----:B------:R-:W-:Y:S01]  /*4250*/  FADD.FTZ R76, R76, R189 ;  /* 0x000000bd4c4c7221 */ /* 0x000fe20000010000 */
[C---:B------:R-:W-:Y:S01]  /*4260*/  FADD.FTZ R92, -R191.reuse, R85 ;  /* 0x00000055bf5c7221 */ /* 0x040fe20000010100 */
[C---:B------:R-:W-:Y:S01]  /*4270*/  FADD.FTZ R216, -R191.reuse, R86 ;  /* 0x00000056bfd87221 */ /* 0x040fe20000010100 */
[----:B------:R-:W-:Y:S01]  /*4280*/  FADD.FTZ R194, -R191, R96 ;  /* 0x00000060bfc27221 */ /* 0x000fe20000010100 */
[----:B------:R1:W2:Y:S01]  /*4290*/  MUFU.RSQ R195, R76 ;  /* 0x0000004c00c37308 */ /* 0x0002a20000001400 */
[----:B------:R-:W-:Y:S01]  /*42a0*/  SHF.L.U32 R81, R20, 0x10, RZ ;  /* 0x0000001014517819 */ /* 0x000fe200000006ff */
[----:B------:R-:W-:Y:S01]  /*42b0*/  IMAD.U32 R85, R172, 0x10000, RZ ;  /* 0x00010000ac557824 */ /* 0x000fe200078e00ff */
[----:B------:R-:W-:Y:S01]  /*42c0*/  SHF.L.U32 R87, R109, 0x10, RZ ;  /* 0x000000106d577819 */ /* 0x000fe200000006ff */
[C---:B------:R-:W-:Y:S01]  /*42d0*/  FADD.FTZ R96, -R191.reuse, R83 ;  /* 0x00000053bf607221 */ /* 0x040fe20000010100 */
[----:B------:R-:W-:Y:S01]  /*42e0*/  FADD.FTZ R86, -R191, R79 ;  /* 0x0000004fbf567221 */ /* 0x000fe20000010100 */
[----:B------:R-:W-:Y:S01]  /*42f0*/  IMAD.U32 R77, R64, 0x10000, RZ ;  /* 0x00010000404d7824 */ /* 0x000fe200078e00ff */
[----:B------:R-:W-:Y:S01]  /*4300*/  SHF.L.U32 R79, R174, 0x10, RZ ;  /* 0x00000010ae4f7819 */ /* 0x000fe200000006ff */
[----:B------:R-:W-:Y:S01]  /*4310*/  IMAD.U32 R89, R49, 0x10000, RZ ;  /* 0x0001000031597824 */ /* 0x000fe200078e00ff */
[----:B-1----:R-:W-:Y:S01]  /*4320*/  SHF.L.U32 R76, R171, 0x10, RZ ;  /* 0x00000010ab4c7819 */ /* 0x002fe200000006ff */
[----:B------:R-:W-:Y:S01]  /*4330*/  FADD.FTZ R212, -R191, R90 ;  /* 0x0000005abfd47221 */ /* 0x000fe20000010100 */
[----:B------:R-:W-:Y:S01]  /*4340*/  SHF.L.U32 R83, R173, 0x10, RZ ;  /* 0x00000010ad537819 */ /* 0x000fe200000006ff */
[C---:B------:R-:W-:Y:S01]  /*4350*/  FADD.FTZ R214, -R191.reuse, R93 ;  /* 0x0000005dbfd67221 */ /* 0x040fe20000010100 */
[C---:B------:R-:W-:Y:S01]  /*4360*/  FADD.FTZ R202, -R191.reuse, R97 ;  /* 0x00000061bfca7221 */ /* 0x040fe20000010100 */
[----:B------:R-:W-:Y:S01]  /*4370*/  FADD.FTZ R90, -R191, R100 ;  /* 0x00000064bf5a7221 */ /* 0x000fe20000010100 */
[----:B0-----:R-:W-:Y:S01]  /*4380*/  SHF.L.U32 R3, R65, 0x10, RZ ;  /* 0x0000001041037819 */ /* 0x001fe200000006ff */
[----:B------:R-:W-:-:S02]  /*4390*/  IMAD.U32 R100, R167, 0x10000, RZ ;  /* 0x00010000a7647824 */ /* 0x000fc400078e00ff */
[C---:B--2---:R-:W-:Y:S01]  /*43a0*/  FMUL.FTZ R208, R195.reuse, R208 ;  /* 0x000000d0c3d07220 */ /* 0x044fe20000410000 */
[C---:B------:R-:W-:Y:S01]  /*43b0*/  FMUL.FTZ R206, R195.reuse, R206 ;  /* 0x000000cec3ce7220 */ /* 0x040fe20000410000 */
[----:B------:R-:W-:Y:S01]  /*43c0*/  FMUL.FTZ R210, R195, R210 ;  /* 0x000000d2c3d27220 */ /* 0x000fe20000410000 */
[----:B------:R-:W-:Y:S01]  /*43d0*/  SHF.L.U32 R93, R110, 0x10, RZ ;  /* 0x000000106e5d7819 */ /* 0x000fe200000006ff */
[----:B------:R-:W-:Y:S01]  /*43e0*/  FFMA.FTZ R76, R208, R85, R76 ;  /* 0x00000055d04c7223 */ /* 0x000fe2000001004c */
[----:B------:R-:W-:Y:S01]  /*43f0*/  FFMA.FTZ R81, R206, R81, R77 ;  /* 0x00000051ce517223 */ /* 0x000fe2000001004d */
[----:B------:R-:W-:Y:S01]  /*4400*/  FFMA.FTZ R85, R210, R87, R89 ;  /* 0x00000057d2557223 */ /* 0x000fe20000010059 */
[----:B------:R-:W-:Y:S01]  /*4410*/  SHF.L.U32 R77, R21, 0x10, RZ ;  /* 0x00000010154d7819 */ /* 0x000fe200000006ff */
[----:B------:R-:W-:Y:S01]  /*4420*/  FFMA.FTZ R79, R208, R79, R83 ;  /* 0x0000004fd04f7223 */ /* 0x000fe20000010053 */
[----:B------:R-:W-:Y:S01]  /*4430*/  SHF.L.U32 R89, R168, 0x10, RZ ;  /* 0x00000010a8597819 */ /* 0x000fe200000006ff */
[----:B------:R-:W-:Y:S01]  /*4440*/  FMUL.FTZ R212, R195, R212 ;  /* 0x000000d4c3d47220 */ /* 0x000fe20000410000 */
[----:B------:R-:W-:Y:S01]  /*4450*/  SHF.L.U32 R87, R169, 0x10, RZ ;  /* 0x00000010a9577819 */ /* 0x000fe200000006ff */
[----:B------:R-:W-:Y:S01]  /*4460*/  IMAD.U32 R83, R170, 0x10000, RZ ;  /* 0x00010000aa537824 */ /* 0x000fe200078e00ff */
[----:B------:R-:W-:Y:S01]  /*4470*/  SHF.L.U32 R97, R50, 0x10, RZ ;  /* 0x0000001032617819 */ /* 0x000fe200000006ff */
[----:B------:R-:W-:Y:S01]  /*4480*/  FMUL.FTZ R214, R195, R214 ;  /* 0x000000d6c3d67220 */ /* 0x000fe20000410000 */
[----:B------:R-:W-:Y:S01]  /*4490*/  FFMA.FTZ R77, R210, R77, R3 ;  /* 0x0000004dd24d7223 */ /* 0x000fe20000010003 */
[C---:B------:R-:W-:Y:S01]  /*44a0*/  FFMA.FTZ R100, R212.reuse, R89, R100 ;  /* 0x00000059d4647223 */ /* 0x040fe20000010064 */
[C---:B------:R-:W-:Y:S01]  /*44b0*/  FADD.FTZ R218, -R191.reuse, R88 ;  /* 0x00000058bfda7221 */ /* 0x040fe20000010100 */
[----:B------:R-:W-:Y:S01]  /*44c0*/  FFMA.FTZ R210, R212, R83, R87 ;  /* 0x00000053d4d27223 */ /* 0x000fe20000010057 */
[----:B------:R-:W-:Y:S01]  /*44d0*/  FFMA.FTZ R89, R214, R93, R97 ;  /* 0x0000005dd6597223 */ /* 0x000fe20000010061 */
[----:B------:R-:W-:Y:S01]  /*44e0*/  SHF.L.U32 R3, R66, 0x10, RZ ;  /* 0x0000001042037819 */ /* 0x000fe200000006ff */
[----:B------:R-:W-:Y:S01]  /*44f0*/  IMAD.U32 R83, R22, 0x10000, RZ ;  /* 0x0001000016537824 */ /* 0x000fe200078e00ff */
[----:B------:R-:W-:Y:S01]  /*4500*/  SHF.L.U32 R87, R166, 0x10, RZ ;  /* 0x00000010a6577819 */ /* 0x000fe200000006ff */
[----:B------:R-:W-:Y:S01]  /*4510*/  FADD.FTZ R200, -R191, R107 ;  /* 0x0000006bbfc87221 */ /* 0x000fe20000010100 */
[----:B------:R-:W-:Y:S01]  /*4520*/  SHF.L.U32 R97, R164, 0x10, RZ ;  /* 0x00000010a4617819 */ /* 0x000fe200000006ff */
[----:B------:R-:W-:Y:S01]  /*4530*/  IMAD.U32 R93, R165, 0x10000, RZ ;  /* 0x00010000a55d7824 */ /* 0x000fe200078e00ff */
[----:B------:R-:W-:Y:S01]  /*4540*/  SHF.L.U32 R212, R163, 0x10, RZ ;  /* 0x00000010a3d47819 */ /* 0x000fe200000006ff */
[----:B------:R-:W-:Y:S01]  /*4550*/  FMUL.FTZ R216, R195, R216 ;  /* 0x000000d8c3d87220 */ /* 0x000fe20000410000 */
[----:B------:R-:W-:Y:S01]  /*4560*/  FADD.FTZ R198, -R191, R103 ;  /* 0x00000067bfc67221 */ /* 0x000fe20000010100 */
[----:B------:R-:W-:Y:S01]  /*4570*/  SHF.L.U32 R107, R51, 0x10, RZ ;  /* 0x00000010336b7819 */ /* 0x000fe200000006ff */
[----:B------:R-:W-:-:S02]  /*4580*/  IMAD.U32 R103, R111, 0x10000, RZ ;  /* 0x000100006f677824 */ /* 0x000fc400078e00ff */
[----:B------:R-:W-:Y:S01]  /*4590*/  FMUL.FTZ R218, R195, R218 ;  /* 0x000000dac3da7220 */ /* 0x000fe20000410000 */
[----:B------:R-:W-:Y:S01]  /*45a0*/  FFMA.FTZ R83, R214, R83, R3 ;  /* 0x00000053d6537223 */ /* 0x000fe20000010003 */
[----:B------:R-:W-:Y:S01]  /*45b0*/  FADD.FTZ R204, -R191, R175 ;  /* 0x000000afbfcc7221 */ /* 0x000fe20000010100 */
[C---:B------:R-:W-:Y:S01]  /*45c0*/  FFMA.FTZ R214, R216.reuse, R87, R93 ;  /* 0x00000057d8d67223 */ /* 0x040fe2000001005d */
[----:B------:R-:W-:Y:S01]  /*45d0*/  FFMA.FTZ R212, R216, R97, R212 ;  /* 0x00000061d8d47223 */ /* 0x000fe200000100d4 */
[----:B------:R-:W-:Y:S01]  /*45e0*/  IMAD.U32 R3, R67, 0x10000, RZ ;  /* 0x0001000043037824 */ /* 0x000fe200078e00ff */
[----:B------:R-:W-:Y:S01]  /*45f0*/  SHF.L.U32 R93, R162, 0x10, RZ ;  /* 0x00000010a25d7819 */ /* 0x000fe200000006ff */
[----:B------:R-:W-:Y:S01]  /*4600*/  FFMA.FTZ R87, R218, R103, R107 ;  /* 0x00000067da577223 */ /* 0x000fe2000001006b */
[----:B------:R-:W-:Y:S01]  /*4610*/  SHF.L.U32 R97, R161, 0x10, RZ ;  /* 0x00000010a1617819 */ /* 0x000fe200000006ff */
[----:B------:R-:W-:Y:S01]  /*4620*/  FMUL.FTZ R202, R195, R202 ;  /* 0x000000cac3ca7220 */ /* 0x000fe20000410000 */
[----:B------:R-:W-:Y:S01]  /*4630*/  SHF.L.U32 R216, R159, 0x10, RZ ;  /* 0x000000109fd87819 */ /* 0x000fe200000006ff */
[----:B------:R-:W-:Y:S01]  /*4640*/  IMAD.U32 R103, R160, 0x10000, RZ ;  /* 0x00010000a0677824 */ /* 0x000fe200078e00ff */
[----:B------:R-:W-:Y:S01]  /*4650*/  SHF.L.U32 R107, R8, 0x10, RZ ;  /* 0x00000010086b7819 */ /* 0x000fe200000006ff */
[----:B------:R-:W-:-:S02]  /*4660*/  IMAD.U32 R175, R44, 0x10000, RZ ;  /* 0x000100002caf7824 */ /* 0x000fc400078e00ff */
[----:B------:R-:W-:Y:S01]  /*4670*/  FMUL.FTZ R204, R195, R204 ;  /* 0x000000ccc3cc7220 */ /* 0x000fe20000410000 */
[----:B------:R-:W-:Y:S01]  /*4680*/  FFMA.FTZ R213, R218, R213, R3 ;  /* 0x000000d5dad57223 */ /* 0x000fe20000010003 */
[C---:B------:R-:W-:Y:S01]  /*4690*/  FADD.FTZ R182, -R191.reuse, R176 ;  /* 0x000000b0bfb67221 */ /* 0x040fe20000010100 */
[C---:B------:R-:W-:Y:S01]  /*46a0*/  FADD.FTZ R88, -R191.reuse, R82 ;  /* 0x00000052bf587221 */ /* 0x040fe20000010100 */
[----:B------:R-:W-:Y:S01]  /*46b0*/  FFMA.FTZ R218, R202, R93, R97 ;  /* 0x0000005dcada7223 */ /* 0x000fe20000010061 */
[C---:B------:R-:W-:Y:S01]  /*46c0*/  FADD.FTZ R176, -R191.reuse, R106 ;  /* 0x0000006abfb07221 */ /* 0x040fe20000010100 */
[----:B------:R-:W-:Y:S01]  /*46d0*/  FADD.FTZ R82, -R191, R80 ;  /* 0x00000050bf527221 */ /* 0x000fe20000010100 */
[----:B------:R-:W-:Y:S01]  /*46e0*/  SHF.L.U32 R3, R24, 0x10, RZ ;  /* 0x0000001018037819 */ /* 0x000fe200000006ff */
[----:B------:R-:W-:Y:S01]  /*46f0*/  FFMA.FTZ R216, R202, R103, R216 ;  /* 0x00000067cad87223 */ /* 0x000fe200000100d8 */
[----:B------:R-:W-:Y:S01]  /*4700*/  SHF.L.U32 R93, R60, 0x10, RZ ;  /* 0x000000103c5d7819 */ /* 0x000fe200000006ff */
[----:B------:R-:W-:Y:S01]  /*4710*/  FFMA.FTZ R80, R204, R107, R175 ;  /* 0x0000006bcc507223 */ /* 0x000fe200000100af */
[----:B------:R-:W-:Y:S01]  /*4720*/  SHF.L.U32 R106, R157, 0x10, RZ ;  /* 0x000000109d6a7819 */ /* 0x000fe200000006ff */
[----:B------:R-:W-:Y:S01]  /*4730*/  IMAD.U32 R2, R158, 0x10000, RZ ;  /* 0x000100009e027824 */ /* 0x000fe200078e00ff */
[----:B------:R-:W-:Y:S01]  /*4740*/  SHF.L.U32 R202, R156, 0x10, RZ ;  /* 0x000000109cca7819 */ /* 0x000fe200000006ff */
[----:B------:R-:W-:Y:S01]  /*4750*/  FMUL.FTZ R107, R195, R90 ;  /* 0x0000005ac36b7220 */ /* 0x000fe20000410000 */
[----:B------:R-:W-:Y:S01]  /*4760*/  IMAD.U32 R97, R155, 0x10000, RZ ;  /* 0x000100009b617824 */ /* 0x000fe200078e00ff */
[----:B------:R-:W-:Y:S01]  /*4770*/  SHF.L.U32 R189, R48, 0x10, RZ ;  /* 0x0000001030bd7819 */ /* 0x000fe200000006ff */
[----:B------:R-:W-:Y:S01]  /*4780*/  FMUL.FTZ R200, R195, R200 ;  /* 0x000000c8c3c87220 */ /* 0x000fe20000410000 */
[----:B------:R-:W-:Y:S01]  /*4790*/  SHF.L.U32 R103, R45, 0x10, RZ ;  /* 0x000000102d677819 */ /* 0x000fe200000006ff */
[----:B------:R-:W-:Y:S01]  /*47a0*/  FFMA.FTZ R90, R204, R3, R93 ;  /* 0x00000003cc5a7223 */ /* 0x000fe2000001005d */
[----:B------:R-:W-:Y:S01]  /*47b0*/  FFMA.FTZ R93, R107, R2, R106 ;  /* 0x000000026b5d7223 */ /* 0x000fe2000001006a */
[----:B------:R-:W-:Y:S01]  /*47c0*/  FADD.FTZ R190, -R191, R94 ;  /* 0x0000005ebfbe7221 */ /* 0x000fe20000010100 */
[----:B------:R-:W-:Y:S01]  /*47d0*/  FFMA.FTZ R107, R107, R202, R97 ;  /* 0x000000ca6b6b7223 */ /* 0x000fe20000010061 */
[----:B------:R-:W-:Y:S01]  /*47e0*/  FADD.FTZ R94, -R191, R84 ;  /* 0x00000054bf5e7221 */ /* 0x000fe20000010100 */
[----:B------:R-:W-:Y:S01]  /*47f0*/  SHF.L.U32 R97, R61, 0x10, RZ ;  /* 0x000000103d617819 */ /* 0x000fe200000006ff */
[----:B------:R-:W-:Y:S01]  /*4800*/  FFMA.FTZ R84, R206, R187, R189 ;  /* 0x000000bbce547223 */ /* 0x000fe200000100bd */
[----:B------:R-:W-:Y:S01]  /*4810*/  FFMA.FTZ R215, R200, R215, R103 ;  /* 0x000000d7c8d77223 */ /* 0x000fe20000010067 */
[----:B------:R-:W-:Y:S01]  /*4820*/  IMAD.U32 R3, R25, 0x10000, RZ ;  /* 0x0001000019037824 */ /* 0x000fe200078e00ff */
[----:B------:R-:W-:Y:S01]  /*4830*/  SHF.L.U32 R106, R152, 0x10, RZ ;  /* 0x00000010986a7819 */ /* 0x000fe200000006ff */
[----:B------:R-:W-:Y:S01]  /*4840*/  IMAD.U32 R2, R153, 0x10000, RZ ;  /* 0x0001000099027824 */ /* 0x000fe200078e00ff */
[----:B------:R-:W-:Y:S01]  /*4850*/  SHF.L.U32 R103, R151, 0x10, RZ ;  /* 0x0000001097677819 */ /* 0x000fe200000006ff */
[C---:B------:R-:W-:Y:S01]  /*4860*/  FMUL.FTZ R187, R195.reuse, R186 ;  /* 0x000000bac3bb7220 */ /* 0x040fe20000410000 */
[----:B------:R-:W-:Y:S01]  /*4870*/  SHF.L.U32 R175, R46, 0x10, RZ ;  /* 0x000000102eaf7819 */ /* 0x000fe200000006ff */
[----:B------:R-:W-:Y:S01]  /*4880*/  FMUL.FTZ R198, R195, R198 ;  /* 0x000000c6c3c67220 */ /* 0x000fe20000410000 */
[----:B------:R-:W-:Y:S01]  /*4890*/  FADD.FTZ R196, -R191, R177 ;  /* 0x000000b1bfc47221 */ /* 0x000fe20000010100 */
[----:B------:R-:W-:Y:S01]  /*48a0*/  FFMA.FTZ R186, R200, R3, R97 ;  /* 0x00000003c8ba7223 */ /* 0x000fe20000010061 */
[C---:B------:R-:W-:Y:S01]  /*48b0*/  FFMA.FTZ R220, R187.reuse, R220, R2 ;  /* 0x000000dcbbdc7223 */ /* 0x040fe20000010002 */
[----:B------:R-:W-:Y:S01]  /*48c0*/  SHF.L.U32 R3, R26, 0x10, RZ ;  /* 0x000000101a037819 */ /* 0x000fe200000006ff */
[----:B------:R-:W-:Y:S01]  /*48d0*/  FFMA.FTZ R187, R187, R106, R103 ;  /* 0x0000006abbbb7223 */ /* 0x000fe20000010067 */
[----:B------:R-:W-:Y:S01]  /*48e0*/  FFMA.FTZ R217, R198, R217, R175 ;  /* 0x000000d9c6d97223 */ /* 0x000fe200000100af */
[----:B------:R-:W-:Y:S01]  /*48f0*/  IMAD.U32 R97, R62, 0x10000, RZ ;  /* 0x000100003e617824 */ /* 0x000fe200078e00ff */
[----:B------:R-:W-:Y:S01]  /*4900*/  SHF.L.U32 R103, R150, 0x10, RZ ;  /* 0x0000001096677819 */ /* 0x000fe200000006ff */
[----:B------:R-:W-:Y:S01]  /*4910*/  IMAD.U32 R177, R47, 0x10000, RZ ;  /* 0x000100002fb17824 */ /* 0x000fe200078e00ff */
[----:B------:R-:W-:Y:S01]  /*4920*/  SHF.L.U32 R175, R149, 0x10, RZ ;  /* 0x0000001095af7819 */ /* 0x000fe200000006ff */
[----:B------:R-:W-:Y:S01]  /*4930*/  FMUL.FTZ R204, R195, R196 ;  /* 0x000000c4c3cc7220 */ /* 0x000fe20000410000 */
[----:B------:R-:W-:Y:S01]  /*4940*/  SHF.L.U32 R2, R147, 0x10, RZ ;  /* 0x0000001093027819 */ /* 0x000fe200000006ff */
[----:B------:R-:W-:Y:S01]  /*4950*/  FMUL.FTZ R194, R195, R194 ;  /* 0x000000c2c3c27220 */ /* 0x000fe20000410000 */
[----:B------:R-:W-:Y:S01]  /*4960*/  FADD.FTZ R192, -R191, R179 ;  /* 0x000000b3bfc07221 */ /* 0x000fe20000010100 */
[----:B------:R-:W-:Y:S01]  /*4970*/  FFMA.FTZ R196, R198, R3, R97 ;  /* 0x00000003c6c47223 */ /* 0x000fe20000010061 */
[----:B------:R-:W-:Y:S01]  /*4980*/  FFMA.FTZ R219, R204, R219, R177 ;  /* 0x000000dbccdb7223 */ /* 0x000fe200000100b1 */
[----:B------:R-:W-:Y:S01]  /*4990*/  SHF.L.U32 R3, R27, 0x10, RZ ;  /* 0x000000101b037819 */ /* 0x000fe200000006ff */
[C---:B------:R-:W-:Y:S01]  /*49a0*/  FFMA.FTZ R222, R194.reuse, R103, R175 ;  /* 0x00000067c2de7223 */ /* 0x040fe200000100af */
[----:B------:R-:W-:Y:S01]  /*49b0*/  SHF.L.U32 R97, R63, 0x10, RZ ;  /* 0x000000103f617819 */ /* 0x000fe200000006ff */
[----:B------:R-:W-:Y:S01]  /*49c0*/  FFMA.FTZ R197, R194, R197, R2 ;  /* 0x000000c5c2c57223 */ /* 0x000fe20000010002 */
[----:B------:R-:W-:Y:S01]  /*49d0*/  SHF.L.U32 R177, R12, 0x10, RZ ;  /* 0x000000100cb17819 */ /* 0x000fe200000006ff */
[----:B------:R-:W-:Y:S01]  /*49e0*/  IMAD.U32 R2, R143, 0x10000, RZ ;  /* 0x000100008f027824 */ /* 0x000fe200078e00ff */
[----:B------:R-:W-:Y:S01]  /*49f0*/  SHF.L.U32 R179, R40, 0x10, RZ ;  /* 0x0000001028b37819 */ /* 0x000fe200000006ff */
[----:B------:R-:W-:Y:S01]  /*4a00*/  FMUL.FTZ R190, R195, R190 ;  /* 0x000000bec3be7220 */ /* 0x000fe20000410000 */
[----:B------:R-:W-:Y:S01]  /*4a10*/  SHF.L.U32 R175, R145, 0x10, RZ ;  /* 0x0000001091af7819 */ /* 0x000fe200000006ff */
[----:B------:R-:W-:Y:S01]  /*4a20*/  FMUL.FTZ R192, R195, R192 ;  /* 0x000000c0c3c07220 */ /* 0x000fe20000410000 */
[----:B------:R-:W-:-:S02]  /*4a30*/  IMAD.U32 R103, R146, 0x10000, RZ ;  /* 0x0001000092677824 */ /* 0x000fc400078e00ff */
[C---:B------:R-:W-:Y:S01]  /*4a40*/  FADD.FTZ R180, -R191.reuse, R178 ;  /* 0x000000b2bfb47221 */ /* 0x040fe20000010100 */
[----:B------:R-:W-:Y:S01]  /*4a50*/  FADD.FTZ R188, -R191, R181 ;  /* 0x000000b5bfbc7221 */ /* 0x000fe20000010100 */
[----:B------:R-:W-:Y:S01]  /*4a60*/  FFMA.FTZ R204, R204, R3, R97 ;  /* 0x00000003cccc7223 */ /* 0x000fe20000010061 */
[----:B------:R-:W-:Y:S01]  /*4a70*/  FFMA.FTZ R205, R190, R205, R2 ;  /* 0x000000cdbecd7223 */ /* 0x000fe20000010002 */
[----:B------:R-:W-:Y:S01]  /*4a80*/  FFMA.FTZ R106, R192, R177, R179 ;  /* 0x000000b1c06a7223 */ /* 0x000fe200000100b3 */
[----:B------:R-:W-:Y:S01]  /*4a90*/  SHF.L.U32 R97, R56, 0x10, RZ ;  /* 0x0000001038617819 */ /* 0x000fe200000006ff */
[----:B------:R-:W-:Y:S01]  /*4aa0*/  FFMA.FTZ R224, R190, R103, R175 ;  /* 0x00000067bee07223 */ /* 0x000fe200000100af */
[----:B------:R-:W-:Y:S01]  /*4ab0*/  IMAD.U32 R3, R28, 0x10000, RZ ;  /* 0x000100001c037824 */ /* 0x000fe200078e00ff */
[----:B------:R-:W-:Y:S01]  /*4ac0*/  SHF.L.U32 R2, R142, 0x10, RZ ;  /* 0x000000108e027819 */ /* 0x000fe200000006ff */
        /* <DEDUP_REMOVED lines=9> */
[C---:B------:R-:W-:Y:S01]  /*4b60*/  FFMA.FTZ R189, R181.reuse, R2, R190 ;  /* 0x00000002b5bd7223 */ /* 0x040fe200000100be */
[----:B------:R-:W-:Y:S01]  /*4b70*/  FFMA.FTZ R192, R188, R175, R177 ;  /* 0x000000afbcc07223 */ /* 0x000fe200000100b1 */
[----:B------:R-:W-:Y:S01]  /*4b80*/  FFMA.FTZ R181, R181, R194, R103 ;  /* 0x000000c2b5b57223 */ /* 0x000fe20000010067 */
[----:B------:R-:W-:Y:S01]  /*4b90*/  SHF.L.U32 R3, R29, 0x10, RZ ;  /* 0x000000101d037819 */ /* 0x000fe200000006ff */
[----:B------:R-:W-:Y:S01]  /*4ba0*/  IMAD.U32 R97, R57, 0x10000, RZ ;  /* 0x0001000039617824 */ /* 0x000fe200078e00ff */
[----:B------:R-:W-:Y:S01]  /*4bb0*/  SHF.L.U32 R2, R138, 0x10, RZ ;  /* 0x000000108a027819 */ /* 0x000fe200000006ff */
[----:B------:R-:W-:Y:S01]  /*4bc0*/  FMUL.FTZ R183, R195, R182 ;  /* 0x000000b6c3b77220 */ /* 0x000fe20000410000 */
[----:B------:R-:W-:Y:S01]  /*4bd0*/  SHF.L.U32 R190, R137, 0x10, RZ ;  /* 0x0000001089be7819 */ /* 0x000fe200000006ff */
[----:B------:R-:W-:Y:S01]  /*4be0*/  IMAD.U32 R177, R42, 0x10000, RZ ;  /* 0x000100002ab17824 */ /* 0x000fe200078e00ff */
[----:B------:R-:W-:Y:S01]  /*4bf0*/  SHF.L.U32 R175, R14, 0x10, RZ ;  /* 0x000000100eaf7819 */ /* 0x000fe200000006ff */
[----:B------:R-:W-:Y:S01]  /*4c00*/  FMUL.FTZ R184, R195, R184 ;  /* 0x000000b8c3b87220 */ /* 0x000fe20000410000 */
[----:B------:R-:W-:Y:S01]  /*4c10*/  SHF.L.U32 R103, R135, 0x10, RZ ;  /* 0x0000001087677819 */ /* 0x000fe200000006ff */
[----:B------:R-:W-:-:S02]  /*4c20*/  IMAD.U32 R194, R136, 0x10000, RZ ;  /* 0x0001000088c27824 */ /* 0x000fc400078e00ff */
[----:B------:R-:W-:Y:S01]  /*4c30*/  FADD.FTZ R178, -R191, R185 ;  /* 0x000000b9bfb27221 */ /* 0x000fe20000010100 */
[----:B------:R-:W-:Y:S01]  /*4c40*/  FFMA.FTZ R182, R188, R3, R97 ;  /* 0x00000003bcb67223 */ /* 0x000fe20000010061 */
[C---:B------:R-:W-:Y:S01]  /*4c50*/  FFMA.FTZ R199, R183.reuse, R2, R190 ;  /* 0x00000002b7c77223 */ /* 0x040fe200000100be */
[----:B------:R-:W-:Y:S01]  /*4c60*/  FFMA.FTZ R202, R184, R175, R177 ;  /* 0x000000afb8ca7223 */ /* 0x000fe200000100b1 */
[----:B------:R-:W-:Y:S01]  /*4c70*/  FFMA.FTZ R183, R183, R194, R103 ;  /* 0x000000c2b7b77223 */ /* 0x000fe20000010067 */
[----:B------:R-:W-:Y:S01]  /*4c80*/  SHF.L.U32 R3, R30, 0x10, RZ ;  /* 0x000000101e037819 */ /* 0x000fe200000006ff */
[C---:B------:R-:W-:Y:S01]  /*4c90*/  FMUL.FTZ R178, R195.reuse, R178 ;  /* 0x000000b2c3b27220 */ /* 0x040fe20000410000 */
[----:B------:R-:W-:Y:S01]  /*4ca0*/  SHF.L.U32 R97, R58, 0x10, RZ ;  /* 0x000000103a617819 */ /* 0x000fe200000006ff */
[----:B------:R-:W-:Y:S01]  /*4cb0*/  FMUL.FTZ R176, R195, R176 ;  /* 0x000000b0c3b07220 */ /* 0x000fe20000410000 */
[----:B------:R-:W-:Y:S01]  /*4cc0*/  SHF.L.U32 R175, R15, 0x10, RZ ;  /* 0x000000100faf7819 */ /* 0x000fe200000006ff */
[----:B------:R-:W-:Y:S01]  /*4cd0*/  FADD.FTZ R102, -R191, R102 ;  /* 0x00000066bf667221 */ /* 0x000fe20000010100 */
[----:B------:R-:W-:Y:S01]  /*4ce0*/  SHF.L.U32 R177, R43, 0x10, RZ ;  /* 0x000000102bb17819 */ /* 0x000fe200000006ff */
[----:B------:R-:W-:Y:S01]  /*4cf0*/  FADD.FTZ R78, -R191, R78 ;  /* 0x0000004ebf4e7221 */ /* 0x000fe20000010100 */
[----:B------:R-:W-:Y:S01]  /*4d00*/  SHF.L.U32 R103, R133, 0x10, RZ ;  /* 0x0000001085677819 */ /* 0x000fe200000006ff */
[----:B------:R-:W-:Y:S01]  /*4d10*/  FFMA.FTZ R188, R184, R3, R97 ;  /* 0x00000003b8bc7223 */ /* 0x000fe20000010061 */
[----:B------:R-:W-:Y:S01]  /*4d20*/  SHF.L.U32 R191, R132, 0x10, RZ ;  /* 0x0000001084bf7819 */ /* 0x000fe200000006ff */
[----:B------:R-:W-:Y:S01]  /*4d30*/  FFMA.FTZ R208, R178, R175, R177 ;  /* 0x000000afb2d07223 */ /* 0x000fe200000100b1 */
[----:B------:R-:W-:-:S02]  /*4d40*/  IMAD.U32 R2, R131, 0x10000, RZ ;  /* 0x0001000083027824 */ /* 0x000fc400078e00ff */
[----:B------:R-:W-:Y:S01]  /*4d50*/  FFMA.FTZ R207, R176, R207, R103 ;  /* 0x000000cfb0cf7223 */ /* 0x000fe20000010067 */
[----:B------:R-:W-:Y:S01]  /*4d60*/  SHF.L.U32 R97, R59, 0x10, RZ ;  /* 0x000000103b617819 */ /* 0x000fe200000006ff */
[----:B------:R-:W-:Y:S01]  /*4d70*/  IMAD.U32 R3, R31, 0x10000, RZ ;  /* 0x000100001f037824 */ /* 0x000fe200078e00ff */
[----:B------:R-:W-:Y:S01]  /*4d80*/  SHF.L.U32 R175, R36, 0x10, RZ ;  /* 0x0000001024af7819 */ /* 0x000fe200000006ff */
[----:B------:R-:W-:Y:S02]  /*4d90*/  IMAD.U32 R103, R129, 0x10000, RZ ;  /* 0x0001000081677824 */ /* 0x000fe400078e00ff */
[C---:B------:R-:W-:Y:S01]  /*4da0*/  FMUL.FTZ R102, R195.reuse, R102 ;  /* 0x00000066c3667220 */ /* 0x040fe20000410000 */
[----:B------:R-:W-:Y:S02]  /*4db0*/  IMAD.U32 R177, R16, 0x10000, RZ ;  /* 0x0001000010b17824 */ /* 0x000fe400078e00ff */
[----:B------:R-:W-:Y:S01]  /*4dc0*/  FMUL.FTZ R98, R195, R98 ;  /* 0x00000062c3627220 */ /* 0x000fe20000410000 */
[----:B------:R-:W-:Y:S01]  /*4dd0*/  FFMA.FTZ R191, R176, R191, R2 ;  /* 0x000000bfb0bf7223 */ /* 0x000fe20000010002 */
[----:B------:R-:W-:Y:S01]  /*4de0*/  FFMA.FTZ R200, R178, R3, R97 ;  /* 0x00000003b2c87223 */ /* 0x000fe20000010061 */
        /* <DEDUP_REMOVED lines=11> */
[----:B------:R-:W-:Y:S01]  /*4ea0*/  FMUL.FTZ R96, R195, R96 ;  /* 0x00000060c3607220 */ /* 0x000fe20000410000 */
[----:B------:R-:W-:Y:S01]  /*4eb0*/  SHF.L.U32 R185, R17, 0x10, RZ ;  /* 0x0000001011b97819 */ /* 0x000fe200000006ff */
[----:B------:R-:W-:Y:S01]  /*4ec0*/  FFMA.FTZ R176, R94, R179, R176 ;  /* 0x000000b35eb07223 */ /* 0x000fe200000100b0 */
[----:B------:R-:W-:Y:S01]  /*4ed0*/  FFMA.FTZ R201, R102, R201, R2 ;  /* 0x000000c966c97223 */ /* 0x000fe20000010002 */
[----:B------:R-:W-:Y:S01]  /*4ee0*/  FFMA.FTZ R175, R98, R175, R3 ;  /* 0x000000af62af7223 */ /* 0x000fe20000010003 */
        /* <DEDUP_REMOVED lines=9> */
[C---:B------:R-:W-:Y:S01]  /*4f80*/  FMUL.FTZ R92, R195.reuse, R92 ;  /* 0x0000005cc35c7220 */ /* 0x040fe20000410000 */
[C---:B------:R-:W-:Y:S01]  /*4f90*/  FMUL.FTZ R82, R195.reuse, R82 ;  /* 0x00000052c3527220 */ /* 0x040fe20000410000 */
[----:B------:R-:W-:Y:S01]  /*4fa0*/  FFMA.FTZ R194, R88, R103, R179 ;  /* 0x0000006758c27223 */ /* 0x000fe200000100b3 */
[----:B------:R-:W-:Y:S01]  /*4fb0*/  FFMA.FTZ R178, R96, R3, R97 ;  /* 0x0000000360b27223 */ /* 0x000fe20000010061 */
[----:B------:R-:W-:Y:S01]  /*4fc0*/  FFMA.FTZ R179, R88, R193, R2 ;  /* 0x000000c158b37223 */ /* 0x000fe20000010002 */
[----:B------:R-:W0:Y:S01]  /*4fd0*/  LDC.64 R96, c[0x0][0x428] ;  /* 0x00010a00ff607b82 */ /* 0x000e220000000a00 */
[----:B------:R-:W-:Y:S01]  /*4fe0*/  IMAD.U32 R103, R34, 0x10000, RZ ;  /* 0x0001000022677824 */ /* 0x000fe200078e00ff */
[----:B------:R-:W-:Y:S01]  /*4ff0*/  SHF.L.U32 R193, R54, 0x10, RZ ;  /* 0x0000001036c17819 */ /* 0x000fe200000006ff */
[----:B------:R-:W-:Y:S01]  /*5000*/  FMUL.FTZ R94, R195, R86 ;  /* 0x00000056c35e7220 */ /* 0x000fe20000410000 */
[----:B------:R-:W-:Y:S01]  /*5010*/  SHF.L.U32 R88, R115, 0x10, RZ ;  /* 0x0000001073587819 */ /* 0x000fe200000006ff */
[----:B------:R-:W-:Y:S01]  /*5020*/  FFMA.FTZ R198, R92, R203, R211 ;  /* 0x000000cb5cc67223 */ /* 0x000fe200000100d3 */
[----:B------:R-:W-:Y:S01]  /*5030*/  F2FP.BF16.F32.PACK_AB R86, R214, R89 ;  /* 0x00000059d656723e */ /* 0x000fe200000010ff */
[----:B------:R-:W-:Y:S01]  /*5040*/  FFMA.FTZ R190, R92, R103, R193 ;  /* 0x000000675cbe7223 */ /* 0x000fe200000100c1 */
[----:B------:R-:W1:Y:S01]  /*5050*/  @!P2 LDC.64 R2, c[0x0][0x3c8] ;  /* 0x0000f200ff02ab82 */ /* 0x000e620000000a00 */
[----:B------:R-:W-:Y:S01]  /*5060*/  FFMA.FTZ R193, R82, R221, R88 ;  /* 0x000000dd52c17223 */ /* 0x000fe20000010058 */
[----:B------:R-:W-:Y:S01]  /*5070*/  F2FP.BF16.F32.PACK_AB R87, R218, R87 ;  /* 0x00000057da57723e */ /* 0x000fe200000010ff */
[----:B------:R-:W-:Y:S01]  /*5080*/  IMAD.U32 R211, R117, 0x10000, RZ ;  /* 0x0001000075d37824 */ /* 0x000fe200078e00ff */
[----:B------:R-:W-:Y:S01]  /*5090*/  F2FP.BF16.F32.PACK_AB R85, R210, R85 ;  /* 0x00000055d255723e */ /* 0x000fe200000010ff */
[----:B------:R-:W-:Y:S01]  /*50a0*/  FFMA.FTZ R206, R94, R223, R225 ;  /* 0x000000df5ece7223 */ /* 0x000fe200000100e1 */
[----:B------:R-:W-:Y:S01]  /*50b0*/  F2FP.BF16.F32.PACK_AB R84, R79, R84 ;  /* 0x000000544f54723e */ /* 0x000fe200000010ff */
[----:B------:R-:W-:Y:S01]  /*50c0*/  IMAD.U32 R225, R112, 0x10000, RZ ;  /* 0x0001000070e17824 */ /* 0x000fe200078e00ff */
[----:B------:R-:W2:Y:S01]  /*50d0*/  LDC.64 R102, c[0x0][0x430] ;  /* 0x00010c00ff667b82 */ /* 0x000ea20000000a00 */
[----:B------:R-:W-:Y:S01]  /*50e0*/  SHF.L.U32 R203, R118, 0x10, RZ ;  /* 0x0000001076cb7819 */ /* 0x000fe200000006ff */
[----:B------:R-:W-:Y:S01]  /*50f0*/  FMUL.FTZ R78, R195, R78 ;  /* 0x0000004ec34e7220 */ /* 0x000fe20000410000 */
[----:B------:R-:W-:-:S02]  /*5100*/  SHF.L.U32 R79, R35, 0x10, RZ ;  /* 0x00000010234f7819 */ /* 0x000fc400000006ff */
[----:B------:R-:W-:Y:S01]  /*5110*/  SHF.L.U32 R221, R114, 0x10, RZ ;  /* 0x0000001072dd7819 */ /* 0x000fe200000006ff */
[----:B------:R-:W-:Y:S01]  /*5120*/  FFMA.FTZ R203, R82, R203, R211 ;  /* 0x000000cb52cb7223 */ /* 0x000fe200000100d3 */
[----:B------:R-:W-:Y:S01]  /*5130*/  IMAD.U32 R211, R55, 0x10000, RZ ;  /* 0x0001000037d37824 */ /* 0x000fe200078e00ff */
[----:B------:R-:W-:Y:S01]  /*5140*/  SHF.L.U32 R223, R113, 0x10, RZ ;  /* 0x0000001071df7819 */ /* 0x000fe200000006ff */
[----:B0-----:R-:W-:Y:S01]  /*5150*/  IMAD.WIDE.U32 R88, R95, 0x10, R96 ;  /* 0x000000105f587825 */ /* 0x001fe200078e0060 */
[----:B------:R-:W-:-:S03]  /*5160*/  SHF.L.U32 R82, R105, 0x10, RZ ;  /* 0x0000001069527819 */ /* 0x000fc600000006ff */
[----:B------:R-:W-:Y:S01]  /*5170*/  FFMA.FTZ R210, R94, R79, R211 ;  /* 0x0000004f5ed27223 */ /* 0x000fe200000100d3 */
[----:B------:R-:W-:Y:S01]  /*5180*/  F2FP.BF16.F32.PACK_AB R79, R216, R213 ;  /* 0x000000d5d84f723e */ /* 0x000fe200000010ff */
[----:B------:R-:W-:Y:S01]  /*5190*/  FFMA.FTZ R221, R78, R221, R223 ;  /* 0x000000dd4edd7223 */ /* 0x000fe200000100df */
[----:B------:R-:W-:Y:S01]  /*51a0*/  F2FP.BF16.F32.PACK_AB R77, R100, R77 ;  /* 0x0000004d644d723e */ /* 0x000fe200000010ff */
[----:B------:R-:W-:Y:S01]  /*51b0*/  FFMA.FTZ R211, R78, R225, R82 ;  /* 0x000000e14ed37223 */ /* 0x000fe20000010052 */
[----:B-1----:R-:W-:Y:S01]  /*51c0*/  @!P2 IMAD.WIDE R2, R104, 0x4, R2 ;  /* 0x000000046802a825 */ /* 0x002fe200078e0202 */
[----:B------:R-:W-:Y:S02]  /*51d0*/  F2FP.BF16.F32.PACK_AB R78, R212, R83 ;  /* 0x00000053d44e723e */ /* 0x000fe400000010ff */
[----:B------:R-:W-:Y:S02]  /*51e0*/  F2FP.BF16.F32.PACK_AB R76, R76, R81 ;  /* 0x000000514c4c723e */ /* 0x000fe400000010ff */
[----:B------:R0:W-:Y:S01]  /*51f0*/  @!P2 STG.E desc[UR6][R2.64], R195 ;  /* 0x000000c30200a986 */ /* 0x0001e2000c101906 */
[----:B------:R-:W-:Y:S01]  /*5200*/  F2FP.BF16.F32.PACK_AB R80, R93, R80 ;  /* 0x000000505d50723e */ /* 0x000fe200000010ff */
[----:B------:R-:W-:Y:S01]  /*5210*/  IMAD.WIDE.U32 R92, R99, 0x10, R96 ;  /* 0x00000010635c7825 */ /* 0x000fe200078e0060 */
[----:B------:R-:W-:Y:S01]  /*5220*/  F2FP.BF16.F32.PACK_AB R83, R224, R219 ;  /* 0x000000dbe053723e */ /* 0x000fe200000010ff */
[----:B------:R1:W-:Y:S01]  /*5230*/  STG.E.128 desc[UR6][R88.64], R84 ;  /* 0x0000005458007986 */ /* 0x0003e2000c101d06 */
[----:B------:R-:W-:Y:S01]  /*5240*/  F2FP.BF16.F32.PACK_AB R82, R222, R217 ;  /* 0x000000d9de52723e */ /* 0x000fe200000010ff */
[----:B--2---:R-:W-:Y:S01]  /*5250*/  IMAD.WIDE.U32 R94, R95, 0x10, R102 ;  /* 0x000000105f5e7825 */ /* 0x004fe200078e0066 */
[----:B------:R-:W-:-:S03]  /*5260*/  F2FP.BF16.F32.PACK_AB R81, R220, R215 ;  /* 0x000000d7dc51723e */ /* 0x000fc600000010ff */
[----:B------:R-:W-:Y:S01]  /*5270*/  IMAD.WIDE.U32 R98, R99, 0x10, R102 ;  /* 0x0000001063627825 */ /* 0x000fe200078e0066 */
[----:B------:R2:W-:Y:S03]  /*5280*/  STG.E.128 desc[UR6][R94.64], R76 ;  /* 0x0000004c5e007986 */ /* 0x0005e6000c101d06 */
[C---:B0-----:R-:W-:Y:S01]  /*5290*/  IMAD.WIDE.U32 R2, R101.reuse, 0x10, R96 ;  /* 0x0000001065027825 */ /* 0x041fe200078e0060 */
[----:B------:R0:W-:Y:S03]  /*52a0*/  STG.E.128 desc[UR6][R92.64], R80 ;  /* 0x000000505c007986 */ /* 0x0001e6000c101d06 */
[----:B------:R-:W-:Y:S01]  /*52b0*/  IMAD.WIDE.U32 R100, R101, 0x10, R102 ;  /* 0x0000001065647825 */ /* 0x000fe200078e0066 */
[----:B-1----:R-:W-:-:S03]  /*52c0*/  F2FP.BF16.F32.PACK_AB R84, R107, R90 ;  /* 0x0000005a6b54723e */ /* 0x002fc600000010ff */
[----:B------:R-:W-:Y:S01]  /*52d0*/  IMAD.WIDE.U32 R96, R91, 0x10, R96 ;  /* 0x000000105b607825 */ /* 0x000fe200078e0060 */
[----:B------:R-:W-:Y:S02]  /*52e0*/  F2FP.BF16.F32.PACK_AB R88, R189, R106 ;  /* 0x0000006abd58723e */ /* 0x000fe400000010ff */
[----:B------:R-:W1:Y:S01]  /*52f0*/  LDC.64 R106, c[0x0][0x380] ;  /* 0x0000e000ff6a7b82 */ /* 0x000e620000000a00 */
[----:B------:R-:W-:Y:S01]  /*5300*/  IMAD.WIDE.U32 R102, R91, 0x10, R102 ;  /* 0x000000105b667825 */ /* 0x000fe200078e0066 */
[----:B------:R-:W-:Y:S02]  /*5310*/  F2FP.BF16.F32.PACK_AB R87, R205, R204 ;  /* 0x000000cccd57723e */ /* 0x000fe400000010ff */
[----:B------:R-:W-:Y:S02]  /*5320*/  F2FP.BF16.F32.PACK_AB R86, R197, R196 ;  /* 0x000000c4c556723e */ /* 0x000fe400000010ff */
[----:B------:R-:W-:Y:S02]  /*5330*/  F2FP.BF16.F32.PACK_AB R85, R187, R186 ;  /* 0x000000babb55723e */ /* 0x000fe400000010ff */
[----:B------:R-:W-:-:S02]  /*5340*/  F2FP.BF16.F32.PACK_AB R91, R209, R208 ;  /* 0x000000d0d15b723e */ /* 0x000fc400000010ff */
[----:B------:R-:W-:Y:S01]  /*5350*/  F2FP.BF16.F32.PACK_AB R90, R207, R202 ;  /* 0x000000cacf5a723e */ /* 0x000fe200000010ff */
[----:B------:R3:W-:Y:S01]  /*5360*/  STG.E.128 desc[UR6][R98.64], R84 ;  /* 0x0000005462007986 */ /* 0x0007e2000c101d06 */
[----:B------:R-:W-:Y:S02]  /*5370*/  F2FP.BF16.F32.PACK_AB R89, R199, R192 ;  /* 0x000000c0c759723e */ /* 0x000fe400000010ff */
[----:B--2---:R-:W-:Y:S02]  /*5380*/  F2FP.BF16.F32.PACK_AB R79, R201, R200 ;  /* 0x000000c8c94f723e */ /* 0x004fe400000010ff */
[----:B------:R-:W-:Y:S01]  /*5390*/  F2FP.BF16.F32.PACK_AB R78, R191, R188 ;  /* 0x000000bcbf4e723e */ /* 0x000fe200000010ff */
[----:B------:R3:W-:Y:S01]  /*53a0*/  STG.E.128 desc[UR6][R2.64], R88 ;  /* 0x0000005802007986 */ /* 0x0007e2000c101d06 */
[----:B------:R-:W-:Y:S02]  /*53b0*/  F2FP.BF16.F32.PACK_AB R77, R183, R182 ;  /* 0x000000b6b74d723e */ /* 0x000fe400000010ff */
[----:B------:R-:W-:-:S02]  /*53c0*/  F2FP.BF16.F32.PACK_AB R76, R181, R180 ;  /* 0x000000b4b54c723e */ /* 0x000fc400000010ff */
[----:B0-----:R-:W-:Y:S02]  /*53d0*/  F2FP.BF16.F32.PACK_AB R83, R221, R206 ;  /* 0x000000cedd53723e */ /* 0x001fe400000010ff */
[----:B------:R-:W-:Y:S01]  /*53e0*/  F2FP.BF16.F32.PACK_AB R82, R203, R198 ;  /* 0x000000c6cb52723e */ /* 0x000fe200000010ff */
[----:B------:R3:W-:Y:S01]  /*53f0*/  STG.E.128 desc[UR6][R100.64], R76 ;  /* 0x0000004c64007986 */ /* 0x0007e2000c101d06 */
[----:B------:R-:W-:Y:S02]  /*5400*/  F2FP.BF16.F32.PACK_AB R81, R194, R185 ;  /* 0x000000b9c251723e */ /* 0x000fe400000010ff */
[----:B------:R-:W-:Y:S02]  /*5410*/  F2FP.BF16.F32.PACK_AB R80, R184, R177 ;  /* 0x000000b1b850723e */ /* 0x000fe400000010ff */
[----:B------:R-:W-:Y:S02]  /*5420*/  F2FP.BF16.F32.PACK_AB R95, R211, R210 ;  /* 0x000000d2d35f723e */ /* 0x000fe400000010ff */
[----:B------:R-:W-:Y:S01]  /*5430*/  F2FP.BF16.F32.PACK_AB R94, R193, R190 ;  /* 0x000000bec15e723e */ /* 0x000fe200000010ff */
[----:B------:R3:W-:Y:S01]  /*5440*/  STG.E.128 desc[UR6][R96.64], R80 ;  /* 0x0000005060007986 */ /* 0x0007e2000c101d06 */
[----:B------:R-:W-:-:S02]  /*5450*/  F2FP.BF16.F32.PACK_AB R93, R179, R178 ;  /* 0x000000b2b35d723e */ /* 0x000fc400000010ff */
[----:B------:R-:W-:Y:S02]  /*5460*/  F2FP.BF16.F32.PACK_AB R92, R176, R175 ;  /* 0x000000afb05c723e */ /* 0x000fe400000010ff */
[----:B-1----:R-:W-:-:S03]  /*5470*/  IADD3 R104, PT, PT, R104, R106, RZ ;  /* 0x0000006a68687210 */ /* 0x002fc60007ffe0ff */
[----:B------:R3:W-:Y:S01]  /*5480*/  STG.E.128 desc[UR6][R102.64], R92 ;  /* 0x0000005c66007986 */ /* 0x0007e2000c101d06 */
[----:B------:R-:W-:-:S13]  /*5490*/  ISETP.GE.AND P2, PT, R104, R107, PT ;  /* 0x0000006b6800720c */ /* 0x000fda0003f46270 */
[----:B------:R-:W-:Y:S05]  /*54a0*/  @!P2 BRA `(.L_x_67) ;  /* 0xffffffb400fca947 */ /* 0x000fea000383ffff */
[----:B------:R-:W-:Y:S05]  /*54b0*/  EXIT ;  /* 0x000000000000794d */ /* 0x000fea0003800000 */
.L_x_68:
        /* <DEDUP_REMOVED lines=12> */
.L_x_17941:


//--------------------- .text._ZN10layer_norm31ln_parallel_residual_fwd_kernelINS_13Kernel_traitsI13__nv_bfloat16S2_S2_S2_fjLj4096ELj1ELj1ELj4ELj16ENS_18Kernel_traits_baseILj4096ES2_S2_S2_S2_fjLj128EEEEELb0ELb1ELb0EEEvNS_9FwdParamsE --------------------------
	.section	.text._ZN10layer_norm31ln_parallel_residual_fwd_kernelINS_13Kernel_traitsI13__nv_bfloat16S2_S2_S2_fjLj4096ELj1ELj1ELj4ELj16ENS_18Kernel_traits_baseILj4096ES2_S2_S2_S2_fjLj128EEEEELb0ELb1ELb0EEEvNS_9FwdParamsE,"ax",@progbits
	.align	128
        .global         _ZN10layer_norm31ln_parallel_residual_fwd_kernelINS_13Kernel_traitsI13__nv_bfloat16S2_S2_S2_fjLj4096ELj1ELj1ELj4ELj16ENS_18Kernel_traits_baseILj4096ES2_S2_S2_S2_fjLj128EEEEELb0ELb1ELb0EEEvNS_9FwdParamsE
        .type           _ZN10layer_norm31ln_parallel_residual_fwd_kernelINS_13Kernel_traitsI13__nv_bfloat16S2_S2_S2_fjLj4096ELj1ELj1ELj4ELj16ENS_18Kernel_traits_baseILj4096ES2_S2_S2_S2_fjLj128EEEEELb0ELb1ELb0EEEvNS_9FwdParamsE,@function
        .size           _ZN10layer_norm31ln_parallel_residual_fwd_kernelINS_13Kernel_traitsI13__nv_bfloat16S2_S2_S2_fjLj4096ELj1ELj1ELj4ELj16ENS_18Kernel_traits_baseILj4096ES2_S2_S2_S2_fjLj128EEEEELb0ELb1ELb0EEEvNS_9FwdParamsE,(.L_x_17942 - _ZN10layer_norm31ln_parallel_residual_fwd_kernelINS_13Kernel_traitsI13__nv_bfloat16S2_S2_S2_fjLj4096ELj1ELj1ELj4ELj16ENS_18Kernel_traits_baseILj4096ES2_S2_S2_S2_fjLj128EEEEELb0ELb1ELb0EEEvNS_9FwdParamsE)
        .other          _ZN10layer_norm31ln_parallel_residual_fwd_kernelINS_13Kernel_traitsI13__nv_bfloat16S2_S2_S2_fjLj4096ELj1ELj1ELj4ELj16ENS_18Kernel_traits_baseILj4096ES2_S2_S2_S2_fjLj128EEEEELb0ELb1ELb0EEEvNS_9FwdParamsE,@"STO_CUDA_ENTRY STV_DEFAULT"
_ZN10layer_norm31ln_parallel_residual_fwd_kernelINS_13Kernel_traitsI13__nv_bfloat16S2_S2_S2_fjLj4096ELj1ELj1ELj4ELj16ENS_18Kernel_traits_baseILj4096ES2_S2_S2_S2_fjLj128EEEEELb0ELb1ELb0EEEvNS_9FwdParamsE:
.text._ZN10layer_norm31ln_parallel_residual_fwd_kernelINS_13Kernel_traitsI13__nv_bfloat16S2_S2_S2_fjLj4096ELj1ELj1ELj4ELj16ENS_18Kernel_traits_baseILj4096ES2_S2_S2_S2_fjLj128EEEEELb0ELb1ELb0EEEvNS_9FwdParamsE:
[----:B------:R-:W-:Y:S01]  /*0000*/  LDC R1, c[0x0][0x37c] ;  /* 0x0000df00ff017b82 */ /* 0x000fe20000000800 */
[----:B------:R-:W0:Y:S07]  /*0010*/  S2R R87, SR_TID.X ;  /* 0x0000000000577919 */ /* 0x000e2e0000002100 */
[----:B------:R-:W1:Y:S01]  /*0020*/  LDC R3, c[0x0][0x388] ;  /* 0x0000e200ff037b82 */ /* 0x000e620000000800 */
[----:B------:R-:W2:Y:S01]  /*0030*/  LDCU.64 UR12, c[0x0][0x438] ;  /* 0x00008700ff0c77ac */ /* 0x000ea20008000a00 */
[----:B------:R-:W-:Y:S01]  /*0040*/  BSSY.RECONVERGENT B0, `(.L_x_69) ;  /* 0x0000052000007945 */ /* 0x000fe20003800200 */
[----:B------:R-:W3:Y:S05]  /*0050*/  LDCU.64 UR4, c[0x0][0x3a0] ;  /* 0x00007400ff0477ac */ /* 0x000eea0008000a00 */
[----:B------:R-:W4:Y:S01]  /*0060*/  S2UR UR6, SR_CTAID.X ;  /* 0x00000000000679c3 */ /* 0x000f220000002500 */
[----:B------:R-:W3:Y:S01]  /*0070*/  LDCU.64 UR10, c[0x0][0x398] ;  /* 0x00007300ff0a77ac */ /* 0x000ee20008000a00 */
[----:B------:R-:W0:Y:S01]  /*0080*/  LDCU.64 UR8, c[0x0][0x358] ;  /* 0x00006b00ff0877ac */ /* 0x000e220008000a00 */
[----:B--2---:R-:W-:-:S04]  /*0090*/  UISETP.NE.U32.AND UP1, UPT, UR12, URZ, UPT ;  /* 0x000000ff0c00728c */ /* 0x004fc8000bf25070 */
[----:B------:R-:W-:Y:S01]  /*00a0*/  UISETP.NE.AND.EX UP1, UPT, UR13, URZ, UPT, UP1 ;  /* 0x000000ff0d00728c */ /* 0x000fe2000bf25310 */
[----:B-1----:R-:W-:Y:S01]  /*00b0*/  SHF.R.S32.HI R2, RZ, 0x1f, R3 ;  /* 0x0000001fff027819 */ /* 0x002fe20000011403 */
[----:B---3--:R-:W-:-:S03]  /*00c0*/  ULOP3.LUT UP0, URZ, UR4, UR10, URZ, 0xfc, !UPT ;  /* 0x0000000a04ff7292 */ /* 0x008fc6000f80fcff */
[----:B------:R-:W-:Y:S02]  /*00d0*/  LEA.HI R14, R2, R3, RZ, 0x3 ;  /* 0x00000003020e7211 */ /* 0x000fe400078f18ff */
[C---:B0-----:R-:W-:Y:S01]  /*00e0*/  LOP3.LUT R0, R87.reuse, 0x60, RZ, 0xc0, !PT ;  /* 0x0000006057007812 */ /* 0x041fe200078ec0ff */
[----:B------:R-:W-:Y:S01]  /*00f0*/  ULOP3.LUT UP0, URZ, UR5, UR11, URZ, 0xfc, UP0 ;  /* 0x0000000b05ff7292 */ /* 0x000fe2000800fcff */
[----:B------:R-:W-:Y:S02]  /*0100*/  LOP3.LUT R85, R87, 0x1f, RZ, 0xc0, !PT ;  /* 0x0000001f57557812 */ /* 0x000fe400078ec0ff */
[----:B------:R-:W-:-:S04]  /*0110*/  LOP3.LUT R86, R0, 0x1f, R87, 0xf8, !PT ;  /* 0x0000001f00567812 */ /* 0x000fc800078ef857 */
[----:B------:R-:W-:-:S04]  /*0120*/  LOP3.LUT R3, R86, 0x7f, RZ, 0x3c, !PT ;  /* 0x0000007f56037812 */ /* 0x000fc800078e3cff */
[----:B------:R-:W-:Y:S01]  /*0130*/  LEA.HI.SX32 R84, R14, R3, 0x1d ;  /* 0x000000030e547211 */ /* 0x000fe200078feaff */
[----:B----4-:R-:W-:Y:S06]  /*0140*/  BRA.U !UP1, `(.L_x_70) ;  /* 0x0000000109887547 */ /* 0x010fec000b800000 */
[C---:B------:R-:W-:Y:S02]  /*0150*/  ISETP.GE.U32.AND P1, PT, R84.reuse, 0x100, PT ;  /* 0x000001005400780c */ /* 0x040fe40003f26070 */
[C---:B------:R-:W-:Y:S02]  /*0160*/  ISETP.GE.U32.AND P0, PT, R84.reuse, 0x80, PT ;  /* 0x000000805400780c */ /* 0x040fe40003f06070 */
[----:B------:R-:W-:Y:S02]  /*0170*/  ISETP.GE.U32.AND P2, PT, R84, 0x180, PT ;  /* 0x000001805400780c */ /* 0x000fe40003f46070 */
[----:B------:R-:W-:-:S07]  /*0180*/  MOV R15, R86 ;  /* 0x00000056000f7202 */ /* 0x000fce0000000f00 */
[----:B------:R-:W0:Y:S02]  /*0190*/  @P1 LDC.64 R6, c[0x0][0x3d0] ;  /* 0x0000f400ff061b82 */ /* 0x000e240000000a00 */
[----:B------:R-:W-:-:S06]  /*01a0*/  @P0 LOP3.LUT R15, R86, 0x80, RZ, 0xfc, !PT ;  /* 0x00000080560f0812 */ /* 0x000fcc00078efcff */
[----:B------:R-:W1:Y:S08]  /*01b0*/  @P1 LDC.64 R8, c[0x0][0x438] ;  /* 0x00010e00ff081b82 */ /* 0x000e700000000a00 */
[----:B------:R-:W2:Y:S08]  /*01c0*/  @P0 LDC.64 R2, c[0x0][0x3d0] ;  /* 0x0000f400ff020b82 */ /* 0x000eb00000000a00 */
[----:B------:R-:W3:Y:S01]  /*01d0*/  @P0 LDC.64 R4, c[0x0][0x438] ;  /* 0x00010e00ff040b82 */ /* 0x000ee20000000a00 */
[----:B0-----:R-:W-:-:S05]  /*01e0*/  @P1 IMAD.WIDE.U32 R6, R15, 0x10, R6 ;  /* 0x000000100f061825 */ /* 0x001fca00078e0006 */
[----:B------:R0:W5:Y:S02]  /*01f0*/  @P1 LDG.E.128 R64, desc[UR8][R6.64] ;  /* 0x0000000806401981 */ /* 0x000164000c1e1d00 */
[----:B------:R-:W4:Y:S01]  /*0200*/  @P2 LDC.64 R10, c[0x0][0x3d0] ;  /* 0x0000f400ff0a2b82 */ /* 0x000f220000000a00 */
[----:B-1----:R-:W-:-:S04]  /*0210*/  @P1 IMAD.WIDE.U32 R8, R15, 0x10, R8 ;  /* 0x000000100f081825 */ /* 0x002fc800078e0008 */
[----:B------:R-:W-:Y:S01]  /*0220*/  @P1 VIADD R15, R15, 0x80 ;  /* 0x000000800f0f1836 */ /* 0x000fe20000000000 */
[----:B------:R0:W5:Y:S02]  /*0230*/  @P1 LD.E.128 R60, desc[UR8][R8.64] ;  /* 0x00000008083c1980 */ /* 0x000164000c101d00 */
[----:B------:R-:W1:Y:S01]  /*0240*/  @P2 LDC.64 R12, c[0x0][0x438] ;  /* 0x00010e00ff0c2b82 */ /* 0x000e620000000a00 */
[----:B--2---:R-:W-:-:S05]  /*0250*/  @P0 IMAD.WIDE.U32 R2, R86, 0x10, R2 ;  /* 0x0000001056020825 */ /* 0x004fca00078e0002 */
[----:B------:R0:W5:Y:S01]  /*0260*/  @P0 LDG.E.128 R72, desc[UR8][R2.64] ;  /* 0x0000000802480981 */ /* 0x000162000c1e1d00 */
[----:B---3--:R-:W-:-:S05]  /*0270*/  @P0 IMAD.WIDE.U32 R4, R86, 0x10, R4 ;  /* 0x0000001056040825 */ /* 0x008fca00078e0004 */
[----:B------:R0:W5:Y:S01]  /*0280*/  @P0 LD.E.128 R68, desc[UR8][R4.64] ;  /* 0x0000000804440980 */ /* 0x000162000c101d00 */
[----:B----4-:R-:W-:-:S05]  /*0290*/  @P2 IMAD.WIDE.U32 R10, R15, 0x10, R10 ;  /* 0x000000100f0a2825 */ /* 0x010fca00078e000a */
[----:B------:R0:W5:Y:S01]  /*02a0*/  @P2 LDG.E.128 R56, desc[UR8][R10.64] ;  /* 0x000000080a382981 */ /* 0x000162000c1e1d00 */
[----:B-1----:R-:W-:-:S05]  /*02b0*/  @P2 IMAD.WIDE.U32 R12, R15, 0x10, R12 ;  /* 0x000000100f0c2825 */ /* 0x002fca00078e000c */
[----:B------:R0:W5:Y:S01]  /*02c0*/  @P2 LD.E.128 R52, desc[UR8][R12.64] ;  /* 0x000000080c342980 */ /* 0x000162000c101d00 */
[----:B------:R-:W-:Y:S02]  /*02d0*/  ISETP.GE.U32.AND P1, PT, R84, 0x200, PT ;  /* 0x000002005400780c */ /* 0x000fe40003f26070 */
[----:B------:R-:W-:-:S11]  /*02e0*/  @P2 IADD3 R15, PT, PT, R15, 0x80, RZ ;  /* 0x000000800f0f2810 */ /* 0x000fd60007ffe0ff */
[----:B0-----:R-:W-:Y:S05]  /*02f0*/  @!P1 BRA `(.L_x_71) ;  /* 0x0000000000989947 */ /* 0x001fea0003800000 */
[----:B------:R-:W0:Y:S08]  /*0300*/  LDC.64 R48, c[0x0][0x3d0] ;  /* 0x0000f400ff307b82 */ /* 0x000e300000000a00 */
[----:B------:R-:W1:Y:S01]  /*0310*/  LDC.64 R44, c[0x0][0x438] ;  /* 0x00010e00ff2c7b82 */ /* 0x000e620000000a00 */
[----:B0-----:R-:W-:-:S06]  /*0320*/  IMAD.WIDE.U32 R48, R15, 0x10, R48 ;  /* 0x000000100f307825 */ /* 0x001fcc00078e0030 */
[----:B------:R-:W5:Y:S01]  /*0330*/  LDG.E.128 R48, desc[UR8][R48.64] ;  /* 0x0000000830307981 */ /* 0x000f62000c1e1d00 */
[----:B-1----:R-:W-:-:S06]  /*0340*/  IMAD.WIDE.U32 R44, R15, 0x10, R44 ;  /* 0x000000100f2c7825 */ /* 0x002fcc00078e002c */
[----:B------:R-:W5:Y:S01]  /*0350*/  LD.E.128 R44, desc[UR8][R44.64] ;  /* 0x000000082c2c7980 */ /* 0x000f62000c101d00 */
[----:B------:R-:W-:Y:S05]  /*0360*/  BRA `(.L_x_71) ;  /* 0x00000000007c7947 */ /* 0x000fea0003800000 */
.L_x_70:
[C---:B------:R-:W-:Y:S01]  /*0370*/  ISETP.GE.U32.AND P1, PT, R84.reuse, 0x100, PT ;  /* 0x000001005400780c */ /* 0x040fe20003f26070 */
[----:B------:R-:W-:Y:S01]  /*0380*/  IMAD.MOV.U32 R13, RZ, RZ, R86 ;  /* 0x000000ffff0d7224 */ /* 0x000fe200078e0056 */
[C---:B------:R-:W-:Y:S02]  /*0390*/  ISETP.GE.U32.AND P2, PT, R84.reuse, 0x180, PT ;  /* 0x000001805400780c */ /* 0x040fe40003f46070 */
[C---:B------:R-:W-:Y:S02]  /*03a0*/  ISETP.GE.U32.AND P0, PT, R84.reuse, 0x80, PT ;  /* 0x000000805400780c */ /* 0x040fe40003f06070 */
[----:B------:R-:W-:-:S07]  /*03b0*/  ISETP.GE.U32.AND P3, PT, R84, 0x200, PT ;  /* 0x000002005400780c */ /* 0x000fce0003f66070 */
[----:B------:R-:W0:Y:S04]  /*03c0*/  @P1 LDC.64 R2, c[0x0][0x3d0] ;  /* 0x0000f400ff021b82 */ /* 0x000e280000000a00 */
[----:B------:R-:W-:-:S04]  /*03d0*/  @P0 LOP3.LUT R13, R86, 0x80, RZ, 0xfc, !PT ;  /* 0x00000080560d0812 */ /* 0x000fc800078efcff */
[----:B------:R-:W1:Y:S08]  /*03e0*/  @P2 LDC.64 R4, c[0x0][0x3d0] ;  /* 0x0000f400ff042b82 */ /* 0x000e700000000a00 */
[----:B------:R-:W2:Y:S08]  /*03f0*/  @P3 LDC.64 R10, c[0x0][0x3d0] ;  /* 0x0000f400ff0a3b82 */ /* 0x000eb00000000a00 */
[----:B------:R-:W3:Y:S01]  /*0400*/  @P0 LDC.64 R6, c[0x0][0x3d0] ;  /* 0x0000f400ff060b82 */ /* 0x000ee20000000a00 */
[C---:B0-----:R-:W-:Y:S01]  /*0410*/  @P1 IMAD.WIDE.U32 R2, R13.reuse, 0x10, R2 ;  /* 0x000000100d021825 */ /* 0x041fe200078e0002 */
[----:B------:R-:W-:-:S04]  /*0420*/  @P1 IADD3 R13, PT, PT, R13, 0x80, RZ ;  /* 0x000000800d0d1810 */ /* 0x000fc80007ffe0ff */
[----:B------:R0:W5:Y:S01]  /*0430*/  @P1 LDG.E.128 R64, desc[UR8][R2.64] ;  /* 0x0000000802401981 */ /* 0x000162000c1e1d00 */
[----:B-1----:R-:W-:-:S04]  /*0440*/  @P2 IMAD.WIDE.U32 R8, R13, 0x10, R4 ;  /* 0x000000100d082825 */ /* 0x002fc800078e0004 */
[----:B------:R-:W-:Y:S01]  /*0450*/  @P2 VIADD R13, R13, 0x80 ;  /* 0x000000800d0d2836 */ /* 0x000fe20000000000 */
[----:B------:R0:W5:Y:S03]  /*0460*/  @P2 LDG.E.128 R56, desc[UR8][R8.64] ;  /* 0x0000000808382981 */ /* 0x000166000c1e1d00 */
[----:B--2---:R-:W-:-:S05]  /*0470*/  @P3 IMAD.WIDE.U32 R4, R13, 0x10, R10 ;  /* 0x000000100d043825 */ /* 0x004fca00078e000a */
[----:B------:R0:W5:Y:S01]  /*0480*/  @P3 LDG.E.128 R48, desc[UR8][R4.64] ;  /* 0x0000000804303981 */ /* 0x000162000c1e1d00 */
[----:B---3--:R-:W-:-:S05]  /*0490*/  @P0 IMAD.WIDE.U32 R6, R86, 0x10, R6 ;  /* 0x0000001056060825 */ /* 0x008fca00078e0006 */
[----:B------:R0:W5:Y:S01]  /*04a0*/  @P0 LDG.E.128 R72, desc[UR8][R6.64] ;  /* 0x0000000806480981 */ /* 0x000162000c1e1d00 */
        /* <DEDUP_REMOVED lines=11> */
.L_x_71:
[----:B------:R-:W-:Y:S05]  /*0560*/  BSYNC.RECONVERGENT B0 ;  /* 0x0000000000007941 */ /* 0x000fea0003800200 */
.L_x_69:
[----:B------:R-:W0:Y:S02]  /*0570*/  LDCU UR4, c[0x0][0x384] ;  /* 0x00007080ff0477ac */ /* 0x000e240008000800 */
[----:B0-----:R-:W-:-:S06]  /*0580*/  UISETP.GE.AND UP1, UPT, UR6, UR4, UPT ;  /* 0x000000040600728c */ /* 0x001fcc000bf26270 */
[----:B------:R-:W-:-:S13]  /*0590*/  PLOP3.LUT P1, PT, PT, PT, UP1, 0x80, 0x8 ;  /* 0x000000000008781c */ /* 0x000fda0003f2f018 */
[----:B------:R-:W-:Y:S05]  /*05a0*/  @P1 EXIT ;  /* 0x000000000000194d */ /* 0x000fea0003800000 */
[----:B------:R-:W-:Y:S01]  /*05b0*/  SHF.R.S32.HI R14, RZ, 0x3, R14 ;  /* 0x00000003ff0e7819 */ /* 0x000fe2000001140e */
[----:B------:R-:W0:Y:S01]  /*05c0*/  LDCU.U8 UR4, c[0x0][0x410] ;  /* 0x00008200ff0477ac */ /* 0x000e220008000000 */
[----:B-----5:R-:W-:Y:S02]  /*05d0*/  PRMT R82, R47, 0x7632, R82 ;  /* 0x000076322f527816 */ /* 0x020fe40000000052 */
[C---:B------:R-:W-:Y:S01]  /*05e0*/  LOP3.LUT R2, R14.reuse, 0x7f, RZ, 0xc0, !PT ;  /* 0x0000007f0e027812 */ /* 0x040fe200078ec0ff */
[----:B------:R-:W-:Y:S01]  /*05f0*/  UPLOP3.LUT UP2, UPT, UPT, UPT, UPT, 0x40, 0x4 ;  /* 0x000000000004789c */ /* 0x000fe20003f4e870 */
[----:B------:R-:W-:Y:S01]  /*0600*/  SHF.L.U32 R14, R14, 0x1, RZ ;  /* 0x000000010e0e7819 */ /* 0x000fe200000006ff */
[----:B------:R-:W1:Y:S01]  /*0610*/  LDCU UR12, c[0x0][0x388] ;  /* 0x00007100ff0c77ac */ /* 0x000e620008000800 */
[----:B------:R-:W-:Y:S01]  /*0620*/  VIADDMNMX R0, R2, -R0, RZ, !PT ;  /* 0x8000000002007246 */ /* 0x000fe200078001ff */
[----:B------:R-:W-:Y:S01]  /*0630*/  IMAD R3, R85, -0x20, R2 ;  /* 0xffffffe055037824 */ /* 0x000fe200078e0202 */
[----:B------:R-:W-:Y:S01]  /*0640*/  LOP3.LUT R83, R14, 0xffffff00, RZ, 0xc0, !PT ;  /* 0xffffff000e537812 */ /* 0x000fe200078ec0ff */
[----:B------:R-:W2:Y:S01]  /*0650*/  LDCU UR7, c[0x0][0x400] ;  /* 0x00008000ff0777ac */ /* 0x000ea20008000800 */
[----:B------:R-:W-:-:S02]  /*0660*/  VIMNMX R0, PT, PT, R0, 0x20, PT ;  /* 0x0000002000007848 */ /* 0x000fc40003fe0100 */
[----:B------:R-:W-:Y:S01]  /*0670*/  VIMNMX R3, PT, PT, RZ, R3, !PT ;  /* 0x00000003ff037248 */ /* 0x000fe20007fe0100 */
[----:B------:R-:W3:Y:S01]  /*0680*/  LDCU.64 UR14, c[0x0][0x398] ;  /* 0x00007300ff0e77ac */ /* 0x000ee20008000a00 */
[----:B------:R-:W-:Y:S01]  /*0690*/  PRMT R81, R51, 0x7632, R81 ;  /* 0x0000763233517816 */ /* 0x000fe20000000051 */
[----:B------:R-:W-:Y:S01]  /*06a0*/  IMAD R0, R0, 0x8, R83 ;  /* 0x0000000800007824 */ /* 0x000fe200078e0253 */
[----:B------:R-:W-:Y:S01]  /*06b0*/  VIMNMX R2, PT, PT, R3, 0x20, PT ;  /* 0x0000002003027848 */ /* 0x000fe20003fe0100 */
[----:B------:R-:W4:Y:S01]  /*06c0*/  LDCU.64 UR16, c[0x0][0x3a0] ;  /* 0x00007400ff1077ac */ /* 0x000f220008000a00 */
[----:B------:R-:W-:Y:S02]  /*06d0*/  PRMT R80, R46, 0x7632, R80 ;  /* 0x000076322e507816 */ /* 0x000fe40000000050 */
[----:B------:R-:W-:Y:S01]  /*06e0*/  I2FP.F32.U32 R10, R0 ;  /* 0x00000000000a7245 */ /* 0x000fe20000201000 */
[----:B------:R-:W1:Y:S01]  /*06f0*/  LDCU.64 UR10, c[0x0][0x380] ;  /* 0x00007000ff0a77ac */ /* 0x000e620008000a00 */
[----:B------:R-:W-:-:S02]  /*0700*/  LEA R83, R2, R83, 0x3 ;  /* 0x0000005302537211 */ /* 0x000fc400078e18ff */
[----:B------:R-:W-:Y:S01]  /*0710*/  PRMT R31, R50, 0x7632, R31 ;  /* 0x00007632321f7816 */ /* 0x000fe2000000001f */
[----:B0-----:R-:W-:Y:S01]  /*0720*/  UISETP.NE.AND UP3, UPT, UR4, URZ, UPT ;  /* 0x000000ff0400728c */ /* 0x001fe2000bf65270 */
        /* <DEDUP_REMOVED lines=29> */
[----:B01234-:R-:W-:-:S07]  /*0900*/  SHF.R.U32.HI R0, RZ, 0x5, R87 ;  /* 0x00000005ff007819 */ /* 0x01ffce0000011657 */
.L_x_104:
[----:B------:R-:W-:Y:S01]  /*0910*/  UIMAD UR4, UR6, UR12, URZ ;  /* 0x0000000c060472a4 */ /* 0x000fe2000f8e02ff */
[----:B------:R-:W-:Y:S03]  /*0920*/  BSSY.RECONVERGENT B0, `(.L_x_72) ;  /* 0x00000a9000007945 */ /* 0x000fe60003800200 */
[----:B------:R-:W-:-:S04]  /*0930*/  USHF.R.S32.HI UR5, URZ, 0x1f, UR4 ;  /* 0x0000001fff057899 */ /* 0x000fc80008011404 */
[----:B------:R-:W-:-:S06]  /*0940*/  ULEA.HI UR5, UR5, UR4, URZ, 0x3 ;  /* 0x0000000405057291 */ /* 0x000fcc000f8f18ff */
[----:B------:R-:W-:-:S05]  /*0950*/  IMAD.U32 R123, RZ, RZ, UR5 ;  /* 0x00000005ff7b7e24 */ /* 0x000fca000f8e00ff */
[----:B------:R-:W-:-:S04]  /*0960*/  LEA.HI.SX32 R123, R123, R86, 0x1d ;  /* 0x000000567b7b7211 */ /* 0x000fc800078feaff */
[----:B------:R-:W-:Y:S01]  /*0970*/  MOV R127, R123 ;  /* 0x0000007b007f7202 */ /* 0x000fe20000000f00 */
[----:B01234-:R-:W-:Y:S06]  /*0980*/  @!P0 BRA `(.L_x_73) ;  /* 0x0000000800888947 */ /* 0x01ffec0003800000 */
[----:B------:R-:W-:Y:S01]  /*0990*/  ISETP.NE.U32.AND P1, PT, RZ, UR16, PT ;  /* 0x00000010ff007c0c */ /* 0x000fe2000bf25070 */
[----:B------:R-:W0:Y:S01]  /*09a0*/  LDC.64 R94, c[0x0][0x390] ;  /* 0x0000e400ff5e7b82 */ /* 0x000e220000000a00 */
[----:B------:R-:W-:Y:S02]  /*09b0*/  ISETP.NE.U32.AND P0, PT, RZ, UR14, PT ;  /* 0x0000000eff007c0c */ /* 0x000fe4000bf05070 */
[----:B------:R-:W-:Y:S02]  /*09c0*/  ISETP.NE.AND.EX P1, PT, RZ, UR17, PT, P1 ;  /* 0x00000011ff007c0c */ /* 0x000fe4000bf25310 */
[----:B------:R-:W-:-:S11]  /*09d0*/  ISETP.NE.AND.EX P0, PT, RZ, UR15, PT, P0 ;  /* 0x0000000fff007c0c */ /* 0x000fd6000bf05300 */
[----:B------:R-:W1:Y:S08]  /*09e0*/  @P1 LDC.64 R76, c[0x0][0x3a0] ;  /* 0x0000e800ff4c1b82 */ /* 0x000e700000000a00 */
[----:B------:R-:W2:Y:S01]  /*09f0*/  @P0 LDC.64 R78, c[0x0][0x398] ;  /* 0x0000e600ff4e0b82 */ /* 0x000ea20000000a00 */
[----:B-1----:R-:W-:-:S04]  /*0a00*/  @P1 IMAD.WIDE.U32 R116, R123, 0x10, R76 ;  /* 0x000000107b741825 */ /* 0x002fc800078e004c */
[C---:B0-----:R-:W-:Y:S01]  /*0a10*/  IMAD.WIDE.U32 R76, R123.reuse, 0x10, R94 ;  /* 0x000000107b4c7825 */ /* 0x041fe200078e005e */
[----:B------:R-:W3:Y:S03]  /*0a20*/  @P1 LDG.E.128 R40, desc[UR8][R116.64] ;  /* 0x0000000874281981 */ /* 0x000ee6000c1e1d00 */
[----:B--2---:R-:W-:Y:S02]  /*0a30*/  @P0 IMAD.WIDE.U32 R94, R123, 0x10, R78 ;  /* 0x000000107b5e0825 */ /* 0x004fe400078e004e */
[----:B------:R-:W5:Y:S04]  /*0a40*/  LDG.E.128 R76, desc[UR8][R76.64] ;  /* 0x000000084c4c7981 */ /* 0x000f68000c1e1d00 */
[----:B------:R0:W5:Y:S01]  /*0a50*/  @P0 LDG.E.128 R36, desc[UR8][R94.64] ;  /* 0x000000085e240981 */ /* 0x000162000c1e1d00 */
[----:B---3--:R-:W-:-:S02]  /*0a60*/  PRMT R113, R43, 0x7632, R113 ;  /* 0x000076322b717816 */ /* 0x008fc40000000071 */
[----:B------:R-:W-:Y:S02]  /*0a70*/  PRMT R90, R42, 0x7632, R90 ;  /* 0x000076322a5a7816 */ /* 0x000fe4000000005a */
[----:B------:R-:W-:Y:S02]  /*0a80*/  PRMT R92, R41, 0x7632, R92 ;  /* 0x00007632295c7816 */ /* 0x000fe4000000005c */
[----:B------:R-:W-:Y:S01]  /*0a90*/  PRMT R88, R40, 0x7632, R88 ;  /* 0x0000763228587816 */ /* 0x000fe20000000058 */
[----:B0-----:R-:W-:Y:S06]  /*0aa0*/  @!P0 BRA `(.L_x_74) ;  /* 0x00000004006c8947 */ /* 0x001fec0003800000 */
[----:B-----5:R-:W-:Y:S01]  /*0ab0*/  PRMT R32, R36, 0x7632, R32 ;  /* 0x0000763224207816 */ /* 0x020fe20000000020 */
[----:B------:R-:W-:Y:S06]  /*0ac0*/  @!P1 BRA `(.L_x_75) ;  /* 0x0000000000d49947 */ /* 0x000fec0003800000 */
[C---:B------:R-:W-:Y:S01]  /*0ad0*/  PRMT R94, R77.reuse, 0x7632, R94 ;  /* 0x000076324d5e7816 */ /* 0x040fe2000000005e */
        /* <DEDUP_REMOVED lines=8> */
[--C-:B------:R-:W-:Y:S01]  /*0b60*/  FADD.FTZ R77, R77, R32.reuse ;  /* 0x000000204d4d7221 */ /* 0x100fe20000010000 */
[----:B------:R-:W-:Y:S01]  /*0b70*/  PRMT R32, R37, 0x7632, R32 ;  /* 0x0000763225207816 */ /* 0x000fe20000000020 */
[----:B------:R-:W-:Y:S01]  /*0b80*/  IMAD.U32 R33, R33, 0x10000, RZ ;  /* 0x0001000021217824 */ /* 0x000fe200078e00ff */
[----:B------:R-:W-:Y:S01]  /*0b90*/  SHF.L.U32 R34, R34, 0x10, RZ ;  /* 0x0000001022227819 */ /* 0x000fe200000006ff */
[----:B------:R-:W-:Y:S01]  /*0ba0*/  FADD.FTZ R35, R76, R35 ;  /* 0x000000234c237221 */ /* 0x000fe20000010000 */
[C---:B------:R-:W-:Y:S01]  /*0bb0*/  PRMT R111, R79.reuse, 0x7632, R111 ;  /* 0x000076324f6f7816 */ /* 0x040fe2000000006f */
[----:B------:R-:W-:Y:S01]  /*0bc0*/  IMAD.U32 R92, R92, 0x10000, RZ ;  /* 0x000100005c5c7824 */ /* 0x000fe200078e00ff */
[----:B------:R-:W-:Y:S01]  /*0bd0*/  SHF.L.U32 R116, R79, 0x10, RZ ;  /* 0x000000104f747819 */ /* 0x000fe200000006ff */
[----:B------:R-:W-:Y:S01]  /*0be0*/  FADD.FTZ R34, R33, R34 ;  /* 0x0000002221227221 */ /* 0x000fe20000010000 */
[----:B------:R-:W-:-:S02]  /*0bf0*/  SHF.L.U32 R79, R32, 0x10, RZ ;  /* 0x00000010204f7819 */ /* 0x000fc400000006ff */
[C---:B------:R-:W-:Y:S01]  /*0c00*/  PRMT R95, R78.reuse, 0x7632, R95 ;  /* 0x000076324e5f7816 */ /* 0x040fe2000000005f */
        /* <DEDUP_REMOVED lines=13> */
[----:B------:R-:W-:Y:S01]  /*0ce0*/  FADD.FTZ R95, R35, R32 ;  /* 0x00000020235f7221 */ /* 0x000fe20000010000 */
[----:B------:R-:W-:Y:S01]  /*0cf0*/  FADD.FTZ R122, R33, R122 ;  /* 0x0000007a217a7221 */ /* 0x000fe20000010000 */
[----:B------:R-:W-:Y:S01]  /*0d00*/  FADD.FTZ R103, R77, R76 ;  /* 0x0000004c4d677221 */ /* 0x000fe20000010000 */
[----:B------:R-:W-:Y:S01]  /*0d10*/  SHF.L.U32 R35, R90, 0x10, RZ ;  /* 0x000000105a237819 */ /* 0x000fe200000006ff */
[----:B------:R-:W-:Y:S01]  /*0d20*/  FADD.FTZ R116, R116, R117 ;  /* 0x0000007574747221 */ /* 0x000fe20000010000 */
        /* <DEDUP_REMOVED lines=9> */
[----:B------:R-:W-:Y:S01]  /*0dc0*/  FADD.FTZ R94, R34, R33 ;  /* 0x00000021225e7221 */ /* 0x000fe20000010000 */
[----:B------:R-:W-:Y:S02]  /*0dd0*/  F2FP.BF16.F32.PACK_AB R34, R90, R111 ;  /* 0x0000006f5a22723e */ /* 0x000fe400000010ff */
[----:B------:R-:W-:Y:S02]  /*0de0*/  F2FP.BF16.F32.PACK_AB R35, R88, R113 ;  /* 0x000000715823723e */ /* 0x000fe400000010ff */
[----:B------:R-:W-:-:S02]  /*0df0*/  F2FP.BF16.F32.PACK_AB R33, R92, R103 ;  /* 0x000000675c21723e */ /* 0x000fc400000010ff */
[----:B------:R-:W-:Y:S01]  /*0e00*/  F2FP.BF16.F32.PACK_AB R32, R94, R95 ;  /* 0x0000005f5e20723e */ /* 0x000fe200000010ff */
[----:B------:R-:W-:Y:S06]  /*0e10*/  BRA `(.L_x_76) ;  /* 0x0000000400487947 */ /* 0x000fec0003800000 */
.L_x_75:
[----:B------:R-:W-:Y:S01]  /*0e20*/  PRMT R90, R77, 0x7632, R90 ;  /* 0x000076324d5a7816 */ /* 0x000fe2000000005a */
        /* <DEDUP_REMOVED lines=35> */
.L_x_74:
[----:B------:R-:W-:Y:S05]  /*1060*/  @!P1 BRA `(.L_x_77) ;  /* 0x0000000000849947 */ /* 0x000fea0003800000 */
[C---:B-----5:R-:W-:Y:S01]  /*1070*/  PRMT R34, R77.reuse, 0x7632, R34 ;  /* 0x000076324d227816 */ /* 0x060fe20000000022 */
[C---:B------:R-:W-:Y:S01]  /*1080*/  IMAD.U32 R111, R78.reuse, 0x10000, RZ ;  /* 0x000100004e6f7824 */ /* 0x040fe200078e00ff */
[----:B------:R-:W-:Y:S01]  /*1090*/  PRMT R94, R78, 0x7632, R94 ;  /* 0x000076324e5e7816 */ /* 0x000fe2000000005e */
[----:B------:R-:W-:Y:S01]  /*10a0*/  IMAD.U32 R116, R42, 0x10000, RZ ;  /* 0x000100002a747824 */ /* 0x000fe200078e00ff */
[----:B------:R-:W-:Y:S01]  /*10b0*/  SHF.L.U32 R77, R77, 0x10, RZ ;  /* 0x000000104d4d7819 */ /* 0x000fe200000006ff */
[----:B------:R-:W-:Y:S01]  /*10c0*/  IMAD.U32 R35, R92, 0x10000, RZ ;  /* 0x000100005c237824 */ /* 0x000fe200078e00ff */
[----:B------:R-:W-:Y:S01]  /*10d0*/  SHF.L.U32 R78, R41, 0x10, RZ ;  /* 0x00000010294e7819 */ /* 0x000fe200000006ff */
[----:B------:R-:W-:Y:S01]  /*10e0*/  IMAD.U32 R34, R34, 0x10000, RZ ;  /* 0x0001000022227824 */ /* 0x000fe200078e00ff */
[C---:B------:R-:W-:Y:S01]  /*10f0*/  PRMT R32, R76.reuse, 0x7632, R32 ;  /* 0x000076324c207816 */ /* 0x040fe20000000020 */
        /* <DEDUP_REMOVED lines=17> */
[----:B------:R-:W-:Y:S01]  /*1210*/  F2FP.BF16.F32.PACK_AB R34, R90, R111 ;  /* 0x0000006f5a22723e */ /* 0x000fe200000010ff */
[----:B------:R-:W-:Y:S02]  /*1220*/  FADD.FTZ R88, R117, R88 ;  /* 0x0000005875587221 */ /* 0x000fe40000010000 */
[----:B------:R-:W-:Y:S01]  /*1230*/  FADD.FTZ R94, R32, R33 ;  /* 0x00000021205e7221 */ /* 0x000fe20000010000 */
[----:B------:R-:W-:Y:S02]  /*1240*/  F2FP.BF16.F32.PACK_AB R33, R92, R103 ;  /* 0x000000675c21723e */ /* 0x000fe400000010ff */
[----:B------:R-:W-:Y:S02]  /*1250*/  F2FP.BF16.F32.PACK_AB R35, R88, R113 ;  /* 0x000000715823723e */ /* 0x000fe400000010ff */
[----:B------:R-:W-:Y:S01]  /*1260*/  F2FP.BF16.F32.PACK_AB R32, R94, R95 ;  /* 0x0000005f5e20723e */ /* 0x000fe200000010ff */
[----:B------:R-:W-:Y:S06]  /*1270*/  BRA `(.L_x_76) ;  /* 0x0000000000307947 */ /* 0x000fec0003800000 */
.L_x_77:
[----:B-----5:R-:W-:Y:S01]  /*1280*/  PRMT R94, R76, 0x7632, R94 ;  /* 0x000076324c5e7816 */ /* 0x020fe2000000005e */
[----:B------:R-:W-:Y:S01]  /*1290*/  IMAD.U32 R103, R77, 0x10000, RZ ;  /* 0x000100004d677824 */ /* 0x000fe200078e00ff */
[----:B------:R-:W-:Y:S02]  /*12a0*/  PRMT R88, R79, 0x7632, R88 ;  /* 0x000076324f587816 */ /* 0x000fe40000000058 */
[----:B------:R-:W-:Y:S01]  /*12b0*/  PRMT R92, R77, 0x7632, R92 ;  /* 0x000076324d5c7816 */ /* 0x000fe2000000005c */
[----:B------:R-:W-:Y:S01]  /*12c0*/  IMAD.U32 R94, R94, 0x10000, RZ ;  /* 0x000100005e5e7824 */ /* 0x000fe200078e00ff */
[----:B------:R-:W-:Y:S01]  /*12d0*/  PRMT R90, R78, 0x7632, R90 ;  /* 0x000076324e5a7816 */ /* 0x000fe2000000005a */
[----:B------:R-:W-:Y:S01]  /*12e0*/  IMAD.U32 R88, R88, 0x10000, RZ ;  /* 0x0001000058587824 */ /* 0x000fe200078e00ff */
[----:B------:R-:W-:Y:S02]  /*12f0*/  SHF.L.U32 R95, R76, 0x10, RZ ;  /* 0x000000104c5f7819 */ /* 0x000fe400000006ff */
[----:B------:R-:W-:-:S02]  /*1300*/  SHF.L.U32 R111, R78, 0x10, RZ ;  /* 0x000000104e6f7819 */ /* 0x000fc400000006ff */
[----:B------:R-:W-:Y:S02]  /*1310*/  SHF.L.U32 R113, R79, 0x10, RZ ;  /* 0x000000104f717819 */ /* 0x000fe400000006ff */
[----:B------:R-:W-:Y:S02]  /*1320*/  SHF.L.U32 R92, R92, 0x10, RZ ;  /* 0x000000105c5c7819 */ /* 0x000fe400000006ff */
[----:B------:R-:W-:-:S07]  /*1330*/  SHF.L.U32 R90, R90, 0x10, RZ ;  /* 0x000000105a5a7819 */ /* 0x000fce00000006ff */
.L_x_76:
[----:B------:R-:W0:Y:S01]  /*1340*/  @UP0 LDCU.64 UR4, c[0x0][0x3a8] ;  /* 0x00007500ff0407ac */ /* 0x000e220008000a00 */
[----:B------:R-:W-:Y:S01]  /*1350*/  PLOP3.LUT P0, PT, PT, PT, UP0, 0x80, 0x8 ;  /* 0x000000000008781c */ /* 0x000fe20003f0f008 */
[----:B------:R-:W-:Y:S01]  /*1360*/  HFMA2 R76, -RZ, RZ, 0, 9.5367431640625e-07 ;  /* 0x00000010ff4c7431 */ /* 0x000fe200000001ff */
[----:B------:R-:W-:Y:S02]  /*1370*/  PLOP3.LUT P1, PT, PT, PT, UP0, 0x80, 0x8 ;  /* 0x000000000008781c */ /* 0x000fe40003f2f008 */
[----:B------:R-:W-:-:S09]  /*1380*/  IADD3 R127, PT, PT, R123, 0x80, RZ ;  /* 0x000000807b7f7810 */ /* 0x000fd20007ffe0ff */
[----:B0-----:R-:W-:-:S05]  /*1390*/  @P0 IMAD.WIDE.U32 R76, R123, R76, UR4 ;  /* 0x000000047b4c0e25 */ /* 0x001fca000f8e004c */
[----:B------:R0:W-:Y:S02]  /*13a0*/  @P1 STG.E.128 desc[UR8][R76.64], R32 ;  /* 0x000000204c001986 */ /* 0x0001e4000c101d08 */
.L_x_73:
[----:B------:R-:W-:Y:S05]  /*13b0*/  BSYNC.RECONVERGENT B0 ;  /* 0x0000000000007941 */ /* 0x000fea0003800200 */
.L_x_72:
[----:B------:R-:W-:Y:S01]  /*13c0*/  ISETP.GE.U32.AND P2, PT, R84, 0x100, PT ;  /* 0x000001005400780c */ /* 0x000fe20003f46070 */
[----:B------:R-:W-:-:S12]  /*13d0*/  BSSY.RECONVERGENT B0, `(.L_x_78) ;  /* 0x00000aa000007945 */ /* 0x000fd80003800200 */
[----:B------:R-:W-:Y:S05]  /*13e0*/  @!P2 BRA `(.L_x_79) ;  /* 0x0000000800a0a947 */ /* 0x000fea0003800000 */
[----:B------:R-:W-:Y:S01]  /*13f0*/  ISETP.NE.U32.AND P0, PT, RZ, UR16, PT ;  /* 0x00000010ff007c0c */ /* 0x000fe2000bf05070 */
[----:B------:R-:W1:Y:S03]  /*1400*/  LDC.64 R100, c[0x0][0x390] ;  /* 0x0000e400ff647b82 */ /* 0x000e660000000a00 */
[----:B------:R-:W-:Y:S02]  /*1410*/  ISETP.NE.AND.EX P1, PT, RZ, UR17, PT, P0 ;  /* 0x00000011ff007c0c */ /* 0x000fe4000bf25300 */
[----:B------:R-:W-:-:S04]  /*1420*/  ISETP.NE.U32.AND P0, PT, RZ, UR14, PT ;  /* 0x0000000eff007c0c */ /* 0x000fc8000bf05070 */
[----:B------:R-:W-:-:S07]  /*1430*/  ISETP.NE.AND.EX P0, PT, RZ, UR15, PT, P0 ;  /* 0x0000000fff007c0c */ /* 0x000fce000bf05300 */
[----:B0-----:R-:W0:Y:S08]  /*1440*/  @P1 LDC.64 R76, c[0x0][0x3a0] ;  /* 0x0000e800ff4c1b82 */ /* 0x001e300000000a00 */
[----:B------:R-:W2:Y:S01]  /*1450*/  @P0 LDC.64 R78, c[0x0][0x398] ;  /* 0x0000e600ff4e0b82 */ /* 0x000ea20000000a00 */
[----:B0-----:R-:W-:-:S04]  /*1460*/  @P1 IMAD.WIDE.U32 R116, R127, 0x10, R76 ;  /* 0x000000107f741825 */ /* 0x001fc800078e004c */
[C---:B-1----:R-:W-:Y:S01]  /*1470*/  IMAD.WIDE.U32 R76, R127.reuse, 0x10, R100 ;  /* 0x000000107f4c7825 */ /* 0x042fe200078e0064 */
[----:B------:R-:W3:Y:S03]  /*1480*/  @P1 LDG.E.128 R40, desc[UR8][R116.64] ;  /* 0x0000000874281981 */ /* 0x000ee6000c1e1d00 */
[----:B--2---:R-:W-:Y:S02]  /*1490*/  @P0 IMAD.WIDE.U32 R100, R127, 0x10, R78 ;  /* 0x000000107f640825 */ /* 0x004fe400078e004e */
[----:B------:R-:W5:Y:S04]  /*14a0*/  LDG.E.128 R76, desc[UR8][R76.64] ;  /* 0x000000084c4c7981 */ /* 0x000f68000c1e1d00 */
[----:B------:R0:W5:Y:S01]  /*14b0*/  @P0 LDG.E.128 R36, desc[UR8][R100.64] ;  /* 0x0000000864240981 */ /* 0x000162000c1e1d00 */
[----:B------:R-:W-:-:S04]  /*14c0*/  UISETP.NE.U32.AND UP1, UPT, UR14, URZ, UPT ;  /* 0x000000ff0e00728c */ /* 0x000fc8000bf25070 */
[----:B------:R-:W-:Y:S01]  /*14d0*/  UISETP.NE.AND.EX UP1, UPT, UR15, URZ, UPT, UP1 ;  /* 0x000000ff0f00728c */ /* 0x000fe2000bf25310 */
[----:B---3--:R-:W-:Y:S02]  /*14e0*/  PRMT R96, R43, 0x7632, R96 ;  /* 0x000076322b607816 */ /* 0x008fe40000000060 */
[----:B------:R-:W-:Y:S02]  /*14f0*/  PRMT R115, R42, 0x7632, R115 ;  /* 0x000076322a737816 */ /* 0x000fe40000000073 */
[----:B------:R-:W-:Y:S02]  /*1500*/  PRMT R102, R41, 0x7632, R102 ;  /* 0x0000763229667816 */ /* 0x000fe40000000066 */
[----:B------:R-:W-:Y:S02]  /*1510*/  PRMT R98, R40, 0x7632, R98 ;  /* 0x0000763228627816 */ /* 0x000fe40000000062 */
[----:B0-----:R-:W-:Y:S05]  /*1520*/  BRA.U UP1, `(.L_x_80) ;  /* 0x0000000101c47547 */ /* 0x001fea000b800000 */
[----:B------:R-:W-:-:S04]  /*1530*/  UISETP.NE.U32.AND UP1, UPT, UR16, URZ, UPT ;  /* 0x000000ff1000728c */ /* 0x000fc8000bf25070 */
[----:B------:R-:W-:-:S09]  /*1540*/  UISETP.NE.AND.EX UP1, UPT, UR17, URZ, UPT, UP1 ;  /* 0x000000ff1100728c */ /* 0x000fd2000bf25310 */
[----:B------:R-:W-:Y:S05]  /*1550*/  BRA.U UP1, `(.L_x_81) ;  /* 0x0000000101347547 */ /* 0x000fea000b800000 */
[----:B-----5:R-:W-:Y:S01]  /*1560*/  PRMT R100, R78, 0x7632, R100 ;  /* 0x000076324e647816 */ /* 0x020fe20000000064 */
[C---:B------:R-:W-:Y:S01]  /*1570*/  IMAD.U32 R93, R76.reuse, 0x10000, RZ ;  /* 0x000100004c5d7824 */ /* 0x040fe200078e00ff */
        /* <DEDUP_REMOVED lines=11> */
.L_x_81:
[C---:B-----5:R-:W-:Y:S01]  /*1630*/  PRMT R33, R76.reuse, 0x7632, R33 ;  /* 0x000076324c217816 */ /* 0x060fe20000000021 */
[----:B------:R-:W-:Y:S01]  /*1640*/  IMAD.U32 R32, R41, 0x10000, RZ ;  /* 0x0001000029207824 */ /* 0x000fe200078e00ff */
[C---:B------:R-:W-:Y:S01]  /*1650*/  PRMT R34, R77.reuse, 0x7632, R34 ;  /* 0x000076324d227816 */ /* 0x040fe20000000022 */
[----:B------:R-:W-:Y:S01]  /*1660*/  IMAD.U32 R77, R77, 0x10000, RZ ;  /* 0x000100004d4d7824 */ /* 0x000fe200078e00ff */
[----:B------:R-:W-:Y:S01]  /*1670*/  SHF.L.U32 R76, R76, 0x10, RZ ;  /* 0x000000104c4c7819 */ /* 0x000fe200000006ff */
        /* <DEDUP_REMOVED lines=9> */
[----:B------:R-:W-:-:S02]  /*1710*/  SHF.L.U32 R117, R116, 0x10, RZ ;  /* 0x0000001074757819 */ /* 0x000fc400000006ff */
[----:B------:R-:W-:Y:S02]  /*1720*/  SHF.L.U32 R109, R42, 0x10, RZ ;  /* 0x000000102a6d7819 */ /* 0x000fe400000006ff */
[----:B------:R-:W-:Y:S02]  /*1730*/  SHF.L.U32 R79, R79, 0x10, RZ ;  /* 0x000000104f4f7819 */ /* 0x000fe400000006ff */
[----:B------:R-:W-:Y:S01]  /*1740*/  SHF.L.U32 R98, R102, 0x10, RZ ;  /* 0x0000001066627819 */ /* 0x000fe200000006ff */
[----:B------:R-:W-:Y:S01]  /*1750*/  FADD.FTZ R102, R117, R96 ;  /* 0x0000006075667221 */ /* 0x000fe20000010000 */
[----:B------:R-:W-:Y:S01]  /*1760*/  SHF.L.U32 R100, R115, 0x10, RZ ;  /* 0x0000001073647819 */ /* 0x000fe200000006ff */
[----:B------:R-:W-:Y:S01]  /*1770*/  FADD.FTZ R109, R109, R78 ;  /* 0x0000004e6d6d7221 */ /* 0x000fe20000010000 */
[----:B------:R-:W-:Y:S02]  /*1780*/  SHF.L.U32 R76, R43, 0x10, RZ ;  /* 0x000000102b4c7819 */ /* 0x000fe400000006ff */
        /* <DEDUP_REMOVED lines=11> */
.L_x_80:
        /* <DEDUP_REMOVED lines=40> */
.L_x_83:
[C---:B-----5:R-:W-:Y:S01]  /*1ac0*/  PRMT R93, R77.reuse, 0x7632, R93 ;  /* 0x000076324d5d7816 */ /* 0x060fe2000000005d */
[----:B------:R-:W-:Y:S01]  /*1ad0*/  IMAD.U32 R33, R36, 0x10000, RZ ;  /* 0x0001000024217824 */ /* 0x000fe200078e00ff */
[----:B------:R-:W-:Y:S01]  /*1ae0*/  SHF.L.U32 R77, R77, 0x10, RZ ;  /* 0x000000104d4d7819 */ /* 0x000fe200000006ff */
[----:B------:R-:W-:Y:S01]  /*1af0*/  IMAD.U32 R96, R96, 0x10000, RZ ;  /* 0x0001000060607824 */ /* 0x000fe200078e00ff */
[----:B------:R-:W-:Y:S02]  /*1b00*/  SHF.L.U32 R32, R37, 0x10, RZ ;  /* 0x0000001025207819 */ /* 0x000fe400000006ff */
[C---:B------:R-:W-:Y:S02]  /*1b10*/  PRMT R34, R76.reuse, 0x7632, R34 ;  /* 0x000076324c227816 */ /* 0x040fe40000000022 */
        /* <DEDUP_REMOVED lines=8> */
[----:B------:R-:W-:-:S02]  /*1ba0*/  PRMT R33, R37, 0x7632, R33 ;  /* 0x0000763225217816 */ /* 0x000fc40000000021 */
[----:B------:R-:W-:Y:S01]  /*1bb0*/  SHF.L.U32 R122, R39, 0x10, RZ ;  /* 0x00000010277a7819 */ /* 0x000fe200000006ff */
[----:B------:R-:W-:Y:S01]  /*1bc0*/  FADD.FTZ R32, R35, R32 ;  /* 0x0000002023207221 */ /* 0x000fe20000010000 */
[C---:B------:R-:W-:Y:S01]  /*1bd0*/  PRMT R100, R78.reuse, 0x7632, R100 ;  /* 0x000076324e647816 */ /* 0x040fe20000000064 */
[----:B------:R-:W-:Y:S01]  /*1be0*/  IMAD.U32 R33, R33, 0x10000, RZ ;  /* 0x0001000021217824 */ /* 0x000fe200078e00ff */
[----:B------:R-:W-:Y:S01]  /*1bf0*/  SHF.L.U32 R101, R78, 0x10, RZ ;  /* 0x000000104e657819 */ /* 0x000fe200000006ff */
[----:B------:R-:W-:Y:S01]  /*1c00*/  FADD.FTZ R122, R122, R79 ;  /* 0x0000004f7a7a7221 */ /* 0x000fe20000010000 */
[----:B------:R-:W-:Y:S02]  /*1c10*/  SHF.L.U32 R78, R93, 0x10, RZ ;  /* 0x000000105d4e7819 */ /* 0x000fe400000006ff */
[----:B------:R-:W-:Y:S02]  /*1c20*/  PRMT R34, R38, 0x7632, R34 ;  /* 0x0000763226227816 */ /* 0x000fe40000000022 */
        /* <DEDUP_REMOVED lines=29> */
.L_x_82:
[----:B------:R-:W0:Y:S01]  /*1e00*/  @UP0 LDCU.64 UR4, c[0x0][0x3a8] ;  /* 0x00007500ff0407ac */ /* 0x000e220008000a00 */
[----:B------:R-:W-:Y:S02]  /*1e10*/  PLOP3.LUT P0, PT, PT, PT, UP0, 0x80, 0x8 ;  /* 0x000000000008781c */ /* 0x000fe40003f0f008 */
[----:B------:R-:W-:Y:S02]  /*1e20*/  PLOP3.LUT P1, PT, PT, PT, UP0, 0x80, 0x8 ;  /* 0x000000000008781c */ /* 0x000fe40003f2f008 */
[----:B------:R-:W-:-:S09]  /*1e30*/  MOV R76, 0x10 ;  /* 0x00000010004c7802 */ /* 0x000fd20000000f00 */
[C---:B0-----:R-:W-:Y:S01]  /*1e40*/  @P0 IMAD.WIDE.U32 R76, R127.reuse, R76, UR4 ;  /* 0x000000047f4c0e25 */ /* 0x041fe2000f8e004c */
[----:B------:R-:W-:-:S04]  /*1e50*/  IADD3 R127, PT, PT, R127, 0x80, RZ ;  /* 0x000000807f7f7810 */ /* 0x000fc80007ffe0ff */
[----:B------:R1:W-:Y:S03]  /*1e60*/  @P1 STG.E.128 desc[UR8][R76.64], R32 ;  /* 0x000000204c001986 */ /* 0x0003e6000c101d08 */
.L_x_79:
[----:B------:R-:W-:Y:S05]  /*1e70*/  BSYNC.RECONVERGENT B0 ;  /* 0x0000000000007941 */ /* 0x000fea0003800200 */
.L_x_78:
[----:B------:R-:W-:Y:S01]  /*1e80*/  ISETP.GE.U32.AND P3, PT, R84, 0x180, PT ;  /* 0x000001805400780c */ /* 0x000fe20003f66070 */
[----:B------:R-:W-:-:S12]  /*1e90*/  BSSY.RECONVERGENT B0, `(.L_x_84) ;  /* 0x00000a8000007945 */ /* 0x000fd80003800200 */
[----:B------:R-:W-:Y:S05]  /*1ea0*/  @!P3 BRA `(.L_x_85) ;  /* 0x000000080098b947 */ /* 0x000fea0003800000 */
[----:B------:R-:W-:Y:S01]  /*1eb0*/  ISETP.NE.U32.AND P0, PT, RZ, UR14, PT ;  /* 0x0000000eff007c0c */ /* 0x000fe2000bf05070 */
[----:B01----:R-:W0:Y:S01]  /*1ec0*/  LDC.64 R76, c[0x0][0x390] ;  /* 0x0000e400ff4c7b82 */ /* 0x003e220000000a00 */
        /* <DEDUP_REMOVED lines=8> */
[----:B------:R-:W3:Y:S01]  /*1f50*/  @P0 LDG.E.128 R36, desc[UR8][R116.64] ;  /* 0x0000000874240981 */ /* 0x000ee2000c1e1d00 */
[----:B--2---:R-:W-:-:S05]  /*1f60*/  @P1 IMAD.WIDE.U32 R106, R127, 0x10, R106 ;  /* 0x000000107f6a1825 */ /* 0x004fca00078e006a */
[----:B------:R-:W2:Y:S01]  /*1f70*/  @P1 LDG.E.128 R40, desc[UR8][R106.64] ;  /* 0x000000086a281981 */ /* 0x000ea2000c1e1d00 */
[----:B------:R-:W-:-:S04]  /*1f80*/  UISETP.NE.U32.AND UP1, UPT, UR14, URZ, UPT ;  /* 0x000000ff0e00728c */ /* 0x000fc8000bf25070 */
[----:B------:R-:W-:Y:S01]  /*1f90*/  UISETP.NE.AND.EX UP1, UPT, UR15, URZ, UPT, UP1 ;  /* 0x000000ff0f00728c */ /* 0x000fe2000bf25310 */
[----:B---3--:R-:W-:Y:S02]  /*1fa0*/  PRMT R119, R39, 0x7632, R119 ;  /* 0x0000763227777816 */ /* 0x008fe40000000077 */
[----:B------:R-:W-:Y:S02]  /*1fb0*/  PRMT R122, R38, 0x7632, R122 ;  /* 0x00007632267a7816 */ /* 0x000fe4000000007a */
[----:B------:R-:W-:Y:S02]  /*1fc0*/  PRMT R124, R37, 0x7632, R124 ;  /* 0x00007632257c7816 */ /* 0x000fe4000000007c */
[----:B------:R-:W-:Y:S02]  /*1fd0*/  PRMT R125, R36, 0x7632, R125 ;  /* 0x00007632247d7816 */ /* 0x000fe4000000007d */
[----:B--2---:R-:W-:Y:S02]  /*1fe0*/  PRMT R104, R43, 0x7632, R104 ;  /* 0x000076322b687816 */ /* 0x004fe40000000068 */
[----:B------:R-:W-:-:S02]  /*1ff0*/  PRMT R110, R42, 0x7632, R110 ;  /* 0x000076322a6e7816 */ /* 0x000fc4000000006e */
[----:B------:R-:W-:Y:S02]  /*2000*/  PRMT R108, R41, 0x7632, R108 ;  /* 0x00007632296c7816 */ /* 0x000fe4000000006c */
[----:B------:R-:W-:Y:S01]  /*2010*/  PRMT R106, R40, 0x7632, R106 ;  /* 0x00007632286a7816 */ /* 0x000fe2000000006a */
[----:B------:R-:W-:Y:S06]  /*2020*/  BRA.U UP1, `(.L_x_86) ;  /* 0x0000000101c47547 */ /* 0x000fec000b800000 */
        /* <DEDUP_REMOVED lines=16> */
.L_x_87:
        /* <DEDUP_REMOVED lines=33> */
.L_x_86:
[----:B------:R-:W-:-:S04]  /*2340*/  UISETP.NE.U32.AND UP1, UPT, UR16, URZ, UPT ;  /* 0x000000ff1000728c */ /* 0x000fc8000bf25070 */
[----:B------:R-:W-:-:S09]  /*2350*/  UISETP.NE.AND.EX UP1, UPT, UR17, URZ, UPT, UP1 ;  /* 0x000000ff1100728c */ /* 0x000fd2000bf25310 */
[----:B------:R-:W-:Y:S05]  /*2360*/  BRA.U UP1, `(.L_x_89) ;  /* 0x0000000101847547 */ /* 0x000fea000b800000 */
[C---:B-----5:R-:W-:Y:S01]  /*2370*/  PRMT R33, R77.reuse, 0x7632, R33 ;  /* 0x000076324d217816 */ /* 0x060fe20000000021 */
[----:B------:R-:W-:Y:S01]  /*2380*/  IMAD.U32 R91, R36, 0x10000, RZ ;  /* 0x00010000245b7824 */ /* 0x000fe200078e00ff */
[----:B------:R-:W-:Y:S01]  /*2390*/  SHF.L.U32 R77, R77, 0x10, RZ ;  /* 0x000000104d4d7819 */ /* 0x000fe200000006ff */
[----:B------:R-:W-:Y:S01]  /*23a0*/  IMAD.U32 R108, R122, 0x10000, RZ ;  /* 0x000100007a6c7824 */ /* 0x000fe200078e00ff */
[----:B------:R-:W-:Y:S02]  /*23b0*/  SHF.L.U32 R34, R37, 0x10, RZ ;  /* 0x0000001025227819 */ /* 0x000fe400000006ff */
[----:B------:R-:W-:Y:S02]  /*23c0*/  PRMT R35, R78, 0x7632, R35 ;  /* 0x000076324e237816 */ /* 0x000fe40000000023 */
        /* <DEDUP_REMOVED lines=17> */
[----:B------:R-:W-:Y:S02]  /*24e0*/  IMAD.U32 R33, R32, 0x10000, RZ ;  /* 0x0001000020217824 */ /* 0x000fe400078e00ff */
[----:B------:R-:W-:Y:S01]  /*24f0*/  FADD.FTZ R110, R117, R110 ;  /* 0x0000006e756e7221 */ /* 0x000fe20000010000 */
[----:B------:R-:W-:Y:S01]  /*2500*/  FADD.FTZ R119, R34, R79 ;  /* 0x0000004f22777221 */ /* 0x000fe20000010000 */
[----:B------:R-:W-:Y:S01]  /*2510*/  F2FP.BF16.F32.PACK_AB R34, R108, R107 ;  /* 0x0000006b6c22723e */ /* 0x000fe200000010ff */
[----:B------:R-:W-:Y:S01]  /*2520*/  FADD.FTZ R106, R35, R124 ;  /* 0x0000007c236a7221 */ /* 0x000fe20000010000 */
[----:B------:R-:W-:Y:S02]  /*2530*/  FADD.FTZ R104, R33, R104 ;  /* 0x0000006821687221 */ /* 0x000fe40000010000 */
[----:B------:R-:W-:-:S02]  /*2540*/  F2FP.BF16.F32.PACK_AB R35, R110, R119 ;  /* 0x000000776e23723e */ /* 0x000fc400000010ff */
[----:B------:R-:W-:Y:S02]  /*2550*/  F2FP.BF16.F32.PACK_AB R33, R106, R99 ;  /* 0x000000636a21723e */ /* 0x000fe400000010ff */
[----:B------:R-:W-:Y:S01]  /*2560*/  F2FP.BF16.F32.PACK_AB R32, R104, R91 ;  /* 0x0000005b6820723e */ /* 0x000fe200000010ff */
[----:B------:R-:W-:Y:S06]  /*2570*/  BRA `(.L_x_88) ;  /* 0x0000000000c87947 */ /* 0x000fec0003800000 */
.L_x_89:
[----:B-----5:R-:W-:Y:S01]  /*2580*/  PRMT R33, R76, 0x7632, R33 ;  /* 0x000076324c217816 */ /* 0x020fe20000000021 */
[----:B------:R-:W-:Y:S01]  /*2590*/  IMAD.U32 R35, R36, 0x10000, RZ ;  /* 0x0001000024237824 */ /* 0x000fe200078e00ff */
        /* <DEDUP_REMOVED lines=8> */
[----:B------:R-:W-:-:S02]  /*2620*/  SHF.L.U32 R33, R33, 0x10, RZ ;  /* 0x0000001021217819 */ /* 0x000fc400000006ff */
[----:B------:R-:W-:Y:S01]  /*2630*/  PRMT R99, R78, 0x7632, R99 ;  /* 0x000076324e637816 */ /* 0x000fe20000000063 */
[----:B------:R-:W-:Y:S01]  /*2640*/  FADD.FTZ R77, R76, R77 ;  /* 0x0000004d4c4d7221 */ /* 0x000fe20000010000 */
[----:B------:R-:W-:Y:S01]  /*2650*/  PRMT R107, R79, 0x7632, R107 ;  /* 0x000076324f6b7816 */ /* 0x000fe2000000006b */
[----:B------:R-:W-:Y:S01]  /*2660*/  FADD.FTZ R76, R33, R34 ;  /* 0x00000022214c7221 */ /* 0x000fe20000010000 */
[----:B------:R-:W-:Y:S02]  /*2670*/  SHF.L.U32 R116, R79, 0x10, RZ ;  /* 0x000000104f747819 */ /* 0x000fe400000006ff */
[----:B------:R-:W-:Y:S01]  /*2680*/  SHF.L.U32 R78, R78, 0x10, RZ ;  /* 0x000000104e4e7819 */ /* 0x000fe200000006ff */
[----:B------:R-:W-:Y:S01]  /*2690*/  IMAD.U32 R124, R107, 0x10000, RZ ;  /* 0x000100006b7c7824 */ /* 0x000fe200078e00ff */
[----:B------:R-:W-:Y:S01]  /*26a0*/  PRMT R32, R37, 0x7632, R32 ;  /* 0x0000763225207816 */ /* 0x000fe20000000020 */
[----:B------:R-:W-:Y:S01]  /*26b0*/  FADD.FTZ R117, R117, R116 ;  /* 0x0000007475757221 */ /* 0x000fe20000010000 */
[----:B------:R-:W-:-:S02]  /*26c0*/  SHF.L.U32 R79, R38, 0x10, RZ ;  /* 0x00000010264f7819 */ /* 0x000fc400000006ff */
        /* <DEDUP_REMOVED lines=8> */
[----:B------:R-:W-:Y:S02]  /*2750*/  SHF.L.U32 R34, R40, 0x10, RZ ;  /* 0x0000001028227819 */ /* 0x000fe400000006ff */
[----:B------:R-:W-:Y:S01]  /*2760*/  SHF.L.U32 R116, R42, 0x10, RZ ;  /* 0x000000102a747819 */ /* 0x000fe200000006ff */
[----:B------:R-:W-:Y:S01]  /*2770*/  FADD.FTZ R122, R99, R122 ;  /* 0x0000007a637a7221 */ /* 0x000fe20000010000 */
[----:B------:R-:W-:Y:S01]  /*2780*/  SHF.L.U32 R33, R33, 0x10, RZ ;  /* 0x0000001021217819 */ /* 0x000fe200000006ff */
        /* <DEDUP_REMOVED lines=17> */
.L_x_88:
[----:B------:R-:W0:Y:S01]  /*28a0*/  @UP0 LDCU.64 UR4, c[0x0][0x3a8] ;  /* 0x00007500ff0407ac */ /* 0x000e220008000a00 */
[----:B------:R-:W-:Y:S01]  /*28b0*/  PLOP3.LUT P0, PT, PT, PT, UP0, 0x80, 0x8 ;  /* 0x000000000008781c */ /* 0x000fe20003f0f008 */
[----:B------:R-:W-:Y:S01]  /*28c0*/  HFMA2 R76, -RZ, RZ, 0, 9.5367431640625e-07 ;  /* 0x00000010ff4c7431 */ /* 0x000fe200000001ff */
[----:B------:R-:W-:-:S11]  /*28d0*/  PLOP3.LUT P1, PT, PT, PT, UP0, 0x80, 0x8 ;  /* 0x000000000008781c */ /* 0x000fd60003f2f008 */
[C---:B0-----:R-:W-:Y:S01]  /*28e0*/  @P0 IMAD.WIDE.U32 R76, R127.reuse, R76, UR4 ;  /* 0x000000047f4c0e25 */ /* 0x041fe2000f8e004c */
[----:B------:R-:W-:-:S04]  /*28f0*/  IADD3 R127, PT, PT, R127, 0x80, RZ ;  /* 0x000000807f7f7810 */ /* 0x000fc80007ffe0ff */
[----:B------:R2:W-:Y:S03]  /*2900*/  @P1 STG.E.128 desc[UR8][R76.64], R32 ;  /* 0x000000204c001986 */ /* 0x0005e6000c101d08 */
.L_x_85:
[----:B------:R-:W-:Y:S05]  /*2910*/  BSYNC.RECONVERGENT B0 ;  /* 0x0000000000007941 */ /* 0x000fea0003800200 */
.L_x_84:
[----:B------:R-:W-:Y:S01]  /*2920*/  ISETP.GE.U32.AND P4, PT, R84, 0x200, PT ;  /* 0x000002005400780c */ /* 0x000fe20003f86070 */
[----:B------:R-:W-:-:S12]  /*2930*/  BSSY.RECONVERGENT B0, `(.L_x_90) ;  /* 0x00000a7000007945 */ /* 0x000fd80003800200 */
[----:B------:R-:W-:Y:S05]  /*2940*/  @!P4 BRA `(.L_x_91) ;  /* 0x000000080094c947 */ /* 0x000fea0003800000 */
[----:B------:R-:W-:Y:S01]  /*2950*/  ISETP.NE.U32.AND P0, PT, RZ, UR14, PT ;  /* 0x0000000eff007c0c */ /* 0x000fe2000bf05070 */
[----:B------:R-:W3:Y:S01]  /*2960*/  LDC.64 R116, c[0x0][0x390] ;  /* 0x0000e400ff747b82 */ /* 0x000ee20000000a00 */
[----:B------:R-:W-:Y:S02]  /*2970*/  ISETP.NE.U32.AND P1, PT, RZ, UR16, PT ;  /* 0x00000010ff007c0c */ /* 0x000fe4000bf25070 */
[----:B------:R-:W-:Y:S02]  /*2980*/  ISETP.NE.AND.EX P0, PT, RZ, UR15, PT, P0 ;  /* 0x0000000fff007c0c */ /* 0x000fe4000bf05300 */
[----:B------:R-:W-:-:S11]  /*2990*/  ISETP.NE.AND.EX P1, PT, RZ, UR17, PT, P1 ;  /* 0x00000011ff007c0c */ /* 0x000fd6000bf25310 */
[----:B------:R-:W4:Y:S08]  /*29a0*/  @P0 LDC.64 R78, c[0x0][0x398] ;  /* 0x0000e600ff4e0b82 */ /* 0x000f300000000a00 */
[----:B012---:R-:W0:Y:S01]  /*29b0*/  @P1 LDC.64 R76, c[0x0][0x3a0] ;  /* 0x0000e800ff4c1b82 */ /* 0x007e220000000a00 */
[----:B----4-:R-:W-:-:S05]  /*29c0*/  @P0 IMAD.WIDE.U32 R120, R127, 0x10, R78 ;  /* 0x000000107f780825 */ /* 0x010fca00078e004e */
[----:B------:R-:W2:Y:S01]  /*29d0*/  @P0 LDG.E.128 R36, desc[UR8][R120.64] ;  /* 0x0000000878240981 */ /* 0x000ea2000c1e1d00 */
[----:B0-----:R-:W-:-:S04]  /*29e0*/  @P1 IMAD.WIDE.U32 R124, R127, 0x10, R76 ;  /* 0x000000107f7c1825 */ /* 0x001fc800078e004c */
[----:B---3--:R-:W-:Y:S01]  /*29f0*/  IMAD.WIDE.U32 R76, R127, 0x10, R116 ;  /* 0x000000107f4c7825 */ /* 0x008fe200078e0074 */
[----:B------:R-:W3:Y:S05]  /*2a00*/  @P1 LDG.E.128 R40, desc[UR8][R124.64] ;  /* 0x000000087c281981 */ /* 0x000eea000c1e1d00 */
[----:B------:R-:W5:Y:S01]  /*2a10*/  LDG.E.128 R76, desc[UR8][R76.64] ;  /* 0x000000084c4c7981 */ /* 0x000f62000c1e1d00 */
[----:B------:R-:W-:-:S04]  /*2a20*/  UISETP.NE.U32.AND UP1, UPT, UR14, URZ, UPT ;  /* 0x000000ff0e00728c */ /* 0x000fc8000bf25070 */
[----:B------:R-:W-:Y:S01]  /*2a30*/  UISETP.NE.AND.EX UP1, UPT, UR15, URZ, UPT, UP1 ;  /* 0x000000ff0f00728c */ /* 0x000fe2000bf25310 */
[----:B--2---:R-:W-:Y:S02]  /*2a40*/  PRMT R118, R38, 0x7632, R118 ;  /* 0x0000763226767816 */ /* 0x004fe40000000076 */
[----:B------:R-:W-:Y:S02]  /*2a50*/  PRMT R89, R37, 0x7632, R89 ;  /* 0x0000763225597816 */ /* 0x000fe40000000059 */
[----:B------:R-:W-:Y:S02]  /*2a60*/  PRMT R122, R36, 0x7632, R122 ;  /* 0x00007632247a7816 */ /* 0x000fe4000000007a */
[----:B---3--:R-:W-:Y:S02]  /*2a70*/  PRMT R112, R43, 0x7632, R112 ;  /* 0x000076322b707816 */ /* 0x008fe40000000070 */
[----:B------:R-:W-:Y:S02]  /*2a80*/  PRMT R117, R42, 0x7632, R117 ;  /* 0x000076322a757816 */ /* 0x000fe40000000075 */
[----:B------:R-:W-:-:S02]  /*2a90*/  PRMT R116, R41, 0x7632, R116 ;  /* 0x0000763229747816 */ /* 0x000fc40000000074 */
        /* <DEDUP_REMOVED lines=18> */
.L_x_93:
        /* <DEDUP_REMOVED lines=13> */
[----:B------:R-:W-:Y:S01]  /*2c90*/  SHF.L.U32 R77, R118, 0x10, RZ ;  /* 0x00000010764d7819 */ /* 0x000fe200000006ff */
[----:B------:R-:W-:Y:S01]  /*2ca0*/  IMAD.U32 R118, R35, 0x10000, RZ ;  /* 0x0001000023767824 */ /* 0x000fe200078e00ff */
[----:B------:R-:W-:Y:S02]  /*2cb0*/  SHF.L.U32 R105, R42, 0x10, RZ ;  /* 0x000000102a697819 */ /* 0x000fe400000006ff */
        /* <DEDUP_REMOVED lines=8> */
[----:B------:R-:W-:Y:S01]  /*2d40*/  SHF.L.U32 R33, R33, 0x10, RZ ;  /* 0x0000001021217819 */ /* 0x000fe200000006ff */
[----:B------:R-:W-:Y:S02]  /*2d50*/  FADD.FTZ R121, R76, R79 ;  /* 0x0000004f4c797221 */ /* 0x000fe40000010000 */
[----:B------:R-:W-:Y:S01]  /*2d60*/  FADD.FTZ R114, R35, R114 ;  /* 0x0000007223727221 */ /* 0x000fe20000010000 */
[----:B------:R-:W-:Y:S01]  /*2d70*/  F2FP.BF16.F32.PACK_AB R34, R118, R105 ;  /* 0x000000697622723e */ /* 0x000fe200000010ff */
[----:B------:R-:W-:Y:S01]  /*2d80*/  FADD.FTZ R112, R33, R32 ;  /* 0x0000002021707221 */ /* 0x000fe20000010000 */
[----:B------:R-:W-:-:S02]  /*2d90*/  F2FP.BF16.F32.PACK_AB R35, R120, R121 ;  /* 0x000000797823723e */ /* 0x000fc400000010ff */
[----:B------:R-:W-:Y:S02]  /*2da0*/  F2FP.BF16.F32.PACK_AB R33, R114, R97 ;  /* 0x000000617221723e */ /* 0x000fe400000010ff */
[----:B------:R-:W-:Y:S01]  /*2db0*/  F2FP.BF16.F32.PACK_AB R32, R112, R89 ;  /* 0x000000597020723e */ /* 0x000fe200000010ff */
[----:B------:R-:W-:Y:S06]  /*2dc0*/  BRA `(.L_x_94) ;  /* 0x00000004005c7947 */ /* 0x000fec0003800000 */
.L_x_92:
        /* <DEDUP_REMOVED lines=15> */
[C---:B------:R-:W-:Y:S01]  /*2ec0*/  IMAD.U32 R76, R39.reuse, 0x10000, RZ ;  /* 0x00010000274c7824 */ /* 0x040fe200078e00ff */
        /* <DEDUP_REMOVED lines=9> */
[----:B------:R-:W-:Y:S01]  /*2f60*/  IMAD.U32 R35, R34, 0x10000, RZ ;  /* 0x0001000022237824 */ /* 0x000fe200078e00ff */
[----:B------:R-:W-:-:S02]  /*2f70*/  SHF.L.U32 R116, R116, 0x10, RZ ;  /* 0x0000001074747819 */ /* 0x000fc400000006ff */
[----:B------:R-:W-:Y:S01]  /*2f80*/  SHF.L.U32 R79, R114, 0x10, RZ ;  /* 0x00000010724f7819 */ /* 0x000fe200000006ff */
[----:B------:R-:W-:Y:S01]  /*2f90*/  FADD.FTZ R112, R35, R112 ;  /* 0x0000007023707221 */ /* 0x000fe20000010000 */
[----:B------:R-:W-:Y:S01]  /*2fa0*/  SHF.L.U32 R32, R32, 0x10, RZ ;  /* 0x0000001020207819 */ /* 0x000fe200000006ff */
[----:B------:R-:W-:Y:S02]  /*2fb0*/  FADD.FTZ R120, R116, R33 ;  /* 0x0000002174787221 */ /* 0x000fe40000010000 */
[----:B------:R-:W-:Y:S02]  /*2fc0*/  FADD.FTZ R118, R79, R118 ;  /* 0x000000764f767221 */ /* 0x000fe40000010000 */
[----:B------:R-:W-:Y:S01]  /*2fd0*/  FADD.FTZ R114, R77, R32 ;  /* 0x000000204d727221 */ /* 0x000fe20000010000 */
[----:B------:R-:W-:Y:S02]  /*2fe0*/  F2FP.BF16.F32.PACK_AB R35, R120, R121 ;  /* 0x000000797823723e */ /* 0x000fe400000010ff */
[----:B------:R-:W-:-:S02]  /*2ff0*/  F2FP.BF16.F32.PACK_AB R34, R118, R105 ;  /* 0x000000697622723e */ /* 0x000fc400000010ff */
[----:B------:R-:W-:Y:S02]  /*3000*/  F2FP.BF16.F32.PACK_AB R33, R114, R97 ;  /* 0x000000617221723e */ /* 0x000fe400000010ff */
[----:B------:R-:W-:Y:S01]  /*3010*/  F2FP.BF16.F32.PACK_AB R32, R112, R89 ;  /* 0x000000597020723e */ /* 0x000fe200000010ff */
[----:B------:R-:W-:Y:S06]  /*3020*/  BRA `(.L_x_94) ;  /* 0x0000000000c47947 */ /* 0x000fec0003800000 */
.L_x_95:
[----:B-----5:R-:W-:Y:S01]  /*3030*/  PRMT R32, R76, 0x7632, R32 ;  /* 0x000076324c207816 */ /* 0x020fe20000000020 */
[----:B------:R-:W-:Y:S01]  /*3040*/  IMAD.U32 R33, R36, 0x10000, RZ ;  /* 0x0001000024217824 */ /* 0x000fe200078e00ff */
[----:B------:R-:W-:Y:S01]  /*3050*/  SHF.L.U32 R76, R76, 0x10, RZ ;  /* 0x000000104c4c7819 */ /* 0x000fe200000006ff */
[----:B------:R-:W-:Y:S01]  /*3060*/  IMAD.U32 R112, R112, 0x10000, RZ ;  /* 0x0001000070707824 */ /* 0x000fe200078e00ff */
[----:B------:R-:W-:Y:S02]  /*3070*/  PRMT R34, R77, 0x7632, R34 ;  /* 0x000076324d227816 */ /* 0x000fe40000000022 */
[----:B------:R-:W-:Y:S01]  /*3080*/  SHF.L.U32 R32, R32, 0x10, RZ ;  /* 0x0000001020207819 */ /* 0x000fe200000006ff */
[----:B------:R-:W-:Y:S01]  /*3090*/  FADD.FTZ R76, R33, R76 ;  /* 0x0000004c214c7221 */ /* 0x000fe20000010000 */
        /* <DEDUP_REMOVED lines=8> */
[----:B------:R-:W-:Y:S01]  /*3120*/  SHF.L.U32 R78, R37, 0x10, RZ ;  /* 0x00000010254e7819 */ /* 0x000fe200000006ff */
[----:B------:R-:W-:Y:S01]  /*3130*/  FADD.FTZ R32, R120, R89 ;  /* 0x0000005978207221 */ /* 0x000fe20000010000 */
[----:B------:R-:W-:Y:S01]  /*3140*/  PRMT R105, R79, 0x7632, R105 ;  /* 0x000076324f697816 */ /* 0x000fe20000000069 */
        /* <DEDUP_REMOVED lines=31> */
.L_x_94:
[----:B------:R-:W0:Y:S01]  /*3340*/  @UP0 LDCU.64 UR4, c[0x0][0x3a8] ;  /* 0x00007500ff0407ac */ /* 0x000e220008000a00 */
[----:B------:R-:W-:Y:S02]  /*3350*/  PLOP3.LUT P0, PT, PT, PT, UP0, 0x80, 0x8 ;  /* 0x000000000008781c */ /* 0x000fe40003f0f008 */
[----:B------:R-:W-:Y:S02]  /*3360*/  PLOP3.LUT P1, PT, PT, PT, UP0, 0x80, 0x8 ;  /* 0x000000000008781c */ /* 0x000fe40003f2f008 */
[----:B------:R-:W-:-:S09]  /*3370*/  MOV R76, 0x10 ;  /* 0x00000010004c7802 */ /* 0x000fd20000000f00 */
[----:B0-----:R-:W-:-:S05]  /*3380*/  @P0 IMAD.WIDE.U32 R76, R127, R76, UR4 ;  /* 0x000000047f4c0e25 */ /* 0x001fca000f8e004c */
[----:B------:R3:W-:Y:S02]  /*3390*/  @P1 STG.E.128 desc[UR8][R76.64], R32 ;  /* 0x000000204c001986 */ /* 0x0007e4000c101d08 */
.L_x_91:
[----:B------:R-:W-:Y:S05]  /*33a0*/  BSYNC.RECONVERGENT B0 ;  /* 0x0000000000007941 */ /* 0x000fea0003800200 */
.L_x_90:
[----:B0123--:R-:W-:Y:S01]  /*33b0*/  FADD.FTZ R77, RZ, R95 ;  /* 0x0000005fff4d7221 */ /* 0x00ffe20000010000 */
[C---:B------:R-:W-:Y:S01]  /*33c0*/  ISETP.GE.U32.AND P0, PT, R84.reuse, 0x80, PT ;  /* 0x000000805400780c */ /* 0x040fe20003f06070 */
[----:B------:R-:W0:Y:S01]  /*33d0*/  S2UR UR5, SR_CgaCtaId ;  /* 0x00000000000579c3 */ /* 0x000e220000008800 */
[----:B------:R-:W-:Y:S01]  /*33e0*/  ISETP.GT.U32.AND P6, PT, R84, 0xff, PT ;  /* 0x000000ff5400780c */ /* 0x000fe20003fc4070 */
[----:B------:R-:W-:Y:S01]  /*33f0*/  FADD.FTZ R76, R94, R77 ;  /* 0x0000004d5e4c7221 */ /* 0x000fe20000010000 */
[C---:B------:R-:W-:Y:S01]  /*3400*/  ISETP.GT.U32.AND P5, PT, R84.reuse, 0x17f, PT ;  /* 0x0000017f5400780c */ /* 0x040fe20003fa4070 */
[----:B------:R-:W-:Y:S01]  /*3410*/  UMOV UR4, 0x400 ;  /* 0x0000040000047882 */ /* 0x000fe20000000000 */
[----:B------:R-:W-:Y:S01]  /*3420*/  ISETP.GT.U32.AND P1, PT, R84, 0x1ff, PT ;  /* 0x000001ff5400780c */ /* 0x000fe20003f24070 */
[----:B------:R-:W-:Y:S01]  /*3430*/  FADD.FTZ R77, R103, R76 ;  /* 0x0000004c674d7221 */ /* 0x000fe20000010000 */
[----:B------:R-:W-:Y:S01]  /*3440*/  IMAD.U32 R131, RZ, RZ, UR6 ;  /* 0x00000006ff837e24 */ /* 0x000fe2000f8e00ff */
[----:B------:R-:W-:Y:S02]  /*3450*/  BSSY.RECONVERGENT B0, `(.L_x_96) ;  /* 0x00000e6000007945 */ /* 0x000fe40003800200 */
[----:B------:R-:W-:-:S04]  /*3460*/  FADD.FTZ R76, R92, R77 ;  /* 0x0000004d5c4c7221 */ /* 0x000fc80000010000 */
[----:B------:R-:W-:-:S04]  /*3470*/  FADD.FTZ R77, R111, R76 ;  /* 0x0000004c6f4d7221 */ /* 0x000fc80000010000 */
[----:B------:R-:W-:-:S04]  /*3480*/  FADD.FTZ R76, R90, R77 ;  /* 0x0000004d5a4c7221 */ /* 0x000fc80000010000 */
[----:B------:R-:W-:Y:S01]  /*3490*/  FADD.FTZ R77, R113, R76 ;  /* 0x0000004c714d7221 */ /* 0x000fe20000010000 */
[----:B0-----:R-:W-:-:S03]  /*34a0*/  ULEA UR4, UR5, UR4, 0x18 ;  /* 0x0000000405047291 */ /* 0x001fc6000f8ec0ff */
[----:B------:R-:W-:Y:S01]  /*34b0*/  FADD.FTZ R77, R88, R77 ;  /* 0x0000004d584d7221 */ /* 0x000fe20000010000 */
[----:B------:R-:W-:-:S04]  /*34c0*/  @UP2 UIADD3 UR4, UPT, UPT, UR4, 0x20, URZ ;  /* 0x0000002004042890 */ /* 0x000fc8000fffe0ff */
[----:B------:R-:W-:-:S05]  /*34d0*/  FSEL R78, R77, RZ, P0 ;  /* 0x000000ff4d4e7208 */ /* 0x000fca0000000000 */
        /* <DEDUP_REMOVED lines=23> */
[----:B------:R-:W-:-:S05]  /*3650*/  @P1 FADD.FTZ R78, R120, R77 ;  /* 0x0000004d784e1221 */ /* 0x000fca0000010000 */
        /* <DEDUP_REMOVED lines=47> */
[----:B------:R-:W-:Y:S02]  /*3950*/  FADD.FTZ R78, R89, -R76 ;  /* 0x8000004c594e7221 */ /* 0x000fe40000010000 */
        /* <DEDUP_REMOVED lines=29> */
[----:B------:R-:W-:-:S04]  /*3b30*/  ISETP.NE.AND P1, PT, R85, RZ, PT ;  /* 0x000000ff5500720c */ /* 0x000fc80003f25270 */
[----:B------:R-:W0:Y:S02]  /*3b40*/  SHFL.BFLY PT, R78, R77, 0x1, 0x1f ;  /* 0x0c201f004d4e7f89 */ /* 0x000e2400000e0000 */
[----:B0-----:R-:W-:-:S05]  /*3b50*/  FADD.FTZ R78, R77, R78 ;  /* 0x0000004e4d4e7221 */ /* 0x001fca0000010000 */
[----:B------:R-:W0:Y:S02]  /*3b60*/  SHFL.BFLY PT, R79, R78, 0x2, 0x1f ;  /* 0x0c401f004e4f7f89 */ /* 0x000e2400000e0000 */
[----:B0-----:R-:W-:-:S05]  /*3b70*/  FADD.FTZ R79, R78, R79 ;  /* 0x0000004f4e4f7221 */ /* 0x001fca0000010000 */
[----:B------:R-:W0:Y:S02]  /*3b80*/  SHFL.BFLY PT, R116, R79, 0x4, 0x1f ;  /* 0x0c801f004f747f89 */ /* 0x000e2400000e0000 */
[----:B0-----:R-:W-:Y:S01]  /*3b90*/  FADD.FTZ R116, R79, R116 ;  /* 0x000000744f747221 */ /* 0x001fe20000010000 */
[----:B------:R-:W-:-:S04]  /*3ba0*/  CS2R R78, SRZ ;  /* 0x00000000004e7805 */ /* 0x000fc8000001ff00 */
[----:B------:R-:W0:Y:S02]  /*3bb0*/  SHFL.BFLY PT, R117, R116, 0x8, 0x1f ;  /* 0x0d001f0074757f89 */ /* 0x000e2400000e0000 */
[----:B0-----:R-:W-:Y:S01]  /*3bc0*/  FADD.FTZ R117, R116, R117 ;  /* 0x0000007574757221 */ /* 0x001fe20000010000 */
[----:B------:R-:W-:-:S04]  /*3bd0*/  @!P1 LEA R116, R0, UR4, 0x3 ;  /* 0x0000000400749c11 */ /* 0x000fc8000f8e18ff */
[----:B------:R-:W0:Y:S02]  /*3be0*/  SHFL.BFLY PT, R122, R117, 0x10, 0x1f ;  /* 0x0e001f00757a7f89 */ /* 0x000e2400000e0000 */
[----:B0-----:R-:W-:Y:S01]  /*3bf0*/  FADD.FTZ R77, R117, R122 ;  /* 0x0000007a754d7221 */ /* 0x001fe20000010000 */
[----:B------:R-:W-:Y:S01]  /*3c00*/  @!P5 LEA R122, R85, UR4, 0x3 ;  /* 0x00000004557adc11 */ /* 0x000fe2000f8e18ff */
[----:B------:R-:W-:-:S03]  /*3c10*/  HFMA2 R117, -RZ, RZ, 0, 0 ;  /* 0x00000000ff757431 */ /* 0x000fc600000001ff */
[----:B------:R0:W-:Y:S01]  /*3c20*/  @!P1 STS.64 [R116], R76 ;  /* 0x0000004c74009388 */ /* 0x0001e20000000a00 */
[----:B------:R-:W-:Y:S01]  /*3c30*/  BAR.SYNC.DEFER_BLOCKING 0x0 ;  /* 0x0000000000007b1d */ /* 0x000fe20000010000 */
[----:B------:R-:W-:Y:S01]  /*3c40*/  @!P5 IMAD.MOV.U32 R117, RZ, RZ, R83 ;  /* 0x000000ffff75d224 */ /* 0x000fe200078e0053 */
[----:B------:R-:W-:-:S04]  /*3c50*/  ISETP.NE.AND P1, PT, R87, RZ, PT ;  /* 0x000000ff5700720c */ /* 0x000fc80003f25270 */
[----:B------:R-:W1:Y:S01]  /*3c60*/  SHFL.DOWN PT, R124, R117, 0x2, 0x1f ;  /* 0x08401f00757c7f89 */ /* 0x000e6200000e0000 */
[----:B0-----:R-:W-:-:S03]  /*3c70*/  I2FP.F32.S32 R76, R117 ;  /* 0x00000075004c7245 */ /* 0x001fc60000201400 */
[----:B------:R-:W-:Y:S01]  /*3c80*/  @!P5 LDS.64 R78, [R122] ;  /* 0x000000007a4ed984 */ /* 0x000fe20000000a00 */
[----:B------:R-:W-:Y:S02]  /*3c90*/  PLOP3.LUT P5, PT, PT, PT, UP3, 0x40, 0x4 ;  /* 0x000000000004781c */ /* 0x000fe40003fae838 */
[----:B-1----:R-:W-:Y:S02]  /*3ca0*/  IADD3 R127, PT, PT, R124, R117, RZ ;  /* 0x000000757c7f7210 */ /* 0x002fe40007ffe0ff */
[----:B------:R-:W-:Y:S02]  /*3cb0*/  I2FP.F32.S32 R124, R124 ;  /* 0x0000007c007c7245 */ /* 0x000fe40000201400 */
[----:B------:R-:W-:Y:S01]  /*3cc0*/  I2FP.F32.S32 R128, R127 ;  /* 0x0000007f00807245 */ /* 0x000fe20000201400 */
[----:B------:R-:W0:Y:S03]  /*3cd0*/  SHFL.DOWN PT, R130, R127, 0x1, 0x1f ;  /* 0x08201f007f827f89 */ /* 0x000e2600000e0000 */
[----:B------:R-:W1:Y:S01]  /*3ce0*/  MUFU.RCP R129, R128 ;  /* 0x0000008000817308 */ /* 0x000e620000001000 */
[----:B0-----:R-:W-:-:S02]  /*3cf0*/  IADD3 R127, PT, PT, R127, R130, RZ ;  /* 0x000000827f7f7210 */ /* 0x001fc40007ffe0ff */
[----:B------:R-:W-:Y:S01]  /*3d00*/  I2FP.F32.S32 R130, R130 ;  /* 0x0000008200827245 */ /* 0x000fe20000201400 */
[----:B------:R-:W0:Y:S01]  /*3d10*/  SHFL.DOWN PT, R125, R78, 0x2, 0x1f ;  /* 0x08401f004e7d7f89 */ /* 0x000e2200000e0000 */
[----:B------:R-:W-:-:S03]  /*3d20*/  I2FP.F32.S32 R127, R127 ;  /* 0x0000007f007f7245 */ /* 0x000fc60000201400 */
[----:B------:R-:W2:Y:S03]  /*3d30*/  SHFL.DOWN PT, R126, R79, 0x2, 0x1f ;  /* 0x08401f004f7e7f89 */ /* 0x000ea600000e0000 */
[----:B------:R-:W3:Y:S01]  /*3d40*/  MUFU.RCP R127, R127 ;  /* 0x0000007f007f7308 */ /* 0x000ee20000001000 */
[C---:B0-----:R-:W-:Y:S01]  /*3d50*/  FMUL.FTZ R77, R125.reuse, R124 ;  /* 0x0000007c7d4d7220 */ /* 0x041fe20000410000 */
[----:B------:R-:W-:-:S03]  /*3d60*/  FADD.FTZ R125, -R125, R78 ;  /* 0x0000004e7d7d7221 */ /* 0x000fc60000010100 */
[----:B------:R-:W-:Y:S01]  /*3d70*/  FFMA.FTZ R116, R76, R78, R77 ;  /* 0x0000004e4c747223 */ /* 0x000fe2000001004d */
[----:B------:R-:W-:Y:S01]  /*3d80*/  FMUL.FTZ R125, R125, R125 ;  /* 0x0000007d7d7d7220 */ /* 0x000fe20000410000 */
[----:B--2---:R-:W-:Y:S02]  /*3d90*/  FADD.FTZ R126, R126, R79 ;  /* 0x0000004f7e7e7221 */ /* 0x004fe40000010000 */
[----:B-1----:R-:W-:Y:S01]  /*3da0*/  FMUL.FTZ R77, R129, R116 ;  /* 0x00000074814d7220 */ /* 0x002fe20000410000 */
[----:B------:R-:W-:-:S04]  /*3db0*/  FMUL.FTZ R125, R125, R76 ;  /* 0x0000004c7d7d7220 */ /* 0x000fc80000410000 */
[----:B------:R-:W0:Y:S01]  /*3dc0*/  SHFL.DOWN PT, R76, R77, 0x1, 0x1f ;  /* 0x08201f004d4c7f89 */ /* 0x000e2200000e0000 */
[----:B------:R-:W-:Y:S02]  /*3dd0*/  FMUL.FTZ R125, R125, R124 ;  /* 0x0000007c7d7d7220 */ /* 0x000fe40000410000 */
[----:B------:R-:W1:Y:S02]  /*3de0*/  LDC R124, c[0x0][0x448] ;  /* 0x00011200ff7c7b82 */ /* 0x000e640000000800 */
[----:B------:R-:W-:-:S05]  /*3df0*/  FFMA.FTZ R125, R129, R125, R126 ;  /* 0x0000007d817d7223 */ /* 0x000fca000001007e */
[----:B------:R-:W2:Y:S01]  /*3e00*/  SHFL.DOWN PT, R78, R125, 0x1, 0x1f ;  /* 0x08201f007d4e7f89 */ /* 0x000ea200000e0000 */
[----:B0-----:R-:W-:Y:S01]  /*3e10*/  FADD.FTZ R79, R77, -R76 ;  /* 0x8000004c4d4f7221 */ /* 0x001fe20000010000 */
[----:B------:R-:W-:-:S03]  /*3e20*/  FMUL.FTZ R117, R76, R130 ;  /* 0x000000824c757220 */ /* 0x000fc60000410000 */
[----:B------:R-:W-:Y:S01]  /*3e30*/  FMUL.FTZ R79, R79, R79 ;  /* 0x0000004f4f4f7220 */ /* 0x000fe20000410000 */
[----:B------:R-:W-:-:S03]  /*3e40*/  FFMA.FTZ R76, R128, R77, R117 ;  /* 0x0000004d804c7223 */ /* 0x000fc60000010075 */
[----:B------:R-:W-:Y:S01]  /*3e50*/  FMUL.FTZ R79, R128, R79 ;  /* 0x0000004f804f7220 */ /* 0x000fe20000410000 */
[----:B---3--:R-:W-:Y:S01]  /*3e60*/  FMUL.FTZ R116, R127, R76 ;  /* 0x0000004c7f747220 */ /* 0x008fe20000410000 */
[----:B--2---:R-:W-:Y:S01]  /*3e70*/  FADD.FTZ R78, R125, R78 ;  /* 0x0000004e7d4e7221 */ /* 0x004fe20000010000 */
[----:B------:R-:W0:Y:S01]  /*3e80*/  @!P1 LDC.64 R76, c[0x0][0x3c0] ;  /* 0x0000f000ff4c9b82 */ /* 0x000e220000000a00 */
[----:B------:R-:W-:Y:S02]  /*3e90*/  FMUL.FTZ R79, R79, R130 ;  /* 0x000000824f4f7220 */ /* 0x000fe40000410000 */
[----:B------:R-:W2:Y:S02]  /*3ea0*/  SHFL.IDX PT, R129, R116, RZ, 0x1f ;  /* 0x00001fff74817589 */ /* 0x000ea400000e0000 */
[----:B------:R-:W-:-:S03]  /*3eb0*/  FFMA.FTZ R127, R127, R79, R78 ;  /* 0x0000004f7f7f7223 */ /* 0x000fc6000001004e */
[----:B------:R-:W3:Y:S03]  /*3ec0*/  @!P1 LDC.64 R78, c[0x0][0x3c8] ;  /* 0x0000f200ff4e9b82 */ /* 0x000ee60000000a00 */
[----:B------:R-:W1:Y:S01]  /*3ed0*/  SHFL.IDX PT, R127, R127, RZ, 0x1f ;  /* 0x00001fff7f7f7589 */ /* 0x000e6200000e0000 */
[----:B0-----:R-:W-:-:S04]  /*3ee0*/  @!P1 IMAD.WIDE R76, R131, 0x4, R76 ;  /* 0x00000004834c9825 */ /* 0x001fc800078e024c */
[----:B--2---:R-:W-:Y:S01]  /*3ef0*/  FMUL.FTZ R117, R129, R129 ;  /* 0x0000008181757220 */ /* 0x004fe20000410000 */
[----:B------:R0:W-:Y:S04]  /*3f00*/  @!P1 STG.E desc[UR8][R76.64], R129 ;  /* 0x000000814c009986 */ /* 0x0001e8000c101908 */
[----:B------:R-:W-:Y:S02]  /*3f10*/  FSEL R122, R117, RZ, !P5 ;  /* 0x000000ff757a7208 */ /* 0x000fe40006800000 */
[----:B------:R-:W-:Y:S01]  /*3f20*/  PLOP3.LUT P5, PT, PT, PT, UP3, 0x40, 0x4 ;  /* 0x000000000004781c */ /* 0x000fe20003fae838 */
[----:B-1----:R-:W-:Y:S01]  /*3f30*/  FFMA.FTZ R117, R127, UR7, R124 ;  /* 0x000000077f757c23 */ /* 0x002fe2000801007c */
[----:B------:R-:W-:-:S03]  /*3f40*/  MOV R127, UR6 ;  /* 0x00000006007f7c02 */ /* 0x000fc60008000f00 */
[----:B------:R-:W-:Y:S01]  /*3f50*/  FADD.FTZ R117, R117, R122 ;  /* 0x0000007a75757221 */ /* 0x000fe20000010000 */
[----:B------:R-:W-:Y:S01]  /*3f60*/  FSEL R122, R129, RZ, P5 ;  /* 0x000000ff817a7208 */ /* 0x000fe20002800000 */
[----:B---3--:R-:W-:Y:S02]  /*3f70*/  @!P1 IMAD.WIDE R78, R127, 0x4, R78 ;  /* 0x000000047f4e9825 */ /* 0x008fe400078e024e */
[----:B------:R-:W1:Y:S03]  /*3f80*/  MUFU.RSQ R125, R117 ;  /* 0x00000075007d7308 */ /* 0x000e660000001400 */
[----:B-1----:R0:W-:Y:S01]  /*3f90*/  @!P1 STG.E desc[UR8][R78.64], R125 ;  /* 0x0000007d4e009986 */ /* 0x0021e2000c101908 */
[----:B------:R-:W-:Y:S05]  /*3fa0*/  @!P0 BRA `(.L_x_97) ;  /* 0x0000000000c08947 */ /* 0x000fea0003800000 */
[--C-:B------:R-:W-:Y:S01]  /*3fb0*/  FADD.FTZ R116, R111, -R122.reuse ;  /* 0x8000007a6f747221 */ /* 0x100fe20000010000 */
[--C-:B0-----:R-:W-:Y:S01]  /*3fc0*/  FADD.FTZ R78, R103, -R122.reuse ;  /* 0x8000007a674e7221 */ /* 0x101fe20000010000 */
[----:B------:R-:W-:Y:S01]  /*3fd0*/  SHF.L.U32 R117, R73, 0x10, RZ ;  /* 0x0000001049757819 */ /* 0x000fe200000006ff */
[--C-:B------:R-:W-:Y:S01]  /*3fe0*/  FADD.FTZ R124, R113, -R122.reuse ;  /* 0x8000007a717c7221 */ /* 0x100fe20000010000 */
[----:B------:R-:W-:Y:S01]  /*3ff0*/  SHF.L.U32 R127, R69, 0x10, RZ ;  /* 0x00000010457f7819 */ /* 0x000fe200000006ff */
[C---:B------:R-:W-:Y:S01]  /*4000*/  FMUL.FTZ R116, R125.reuse, R116 ;  /* 0x000000747d747220 */ /* 0x040fe20000410000 */
[----:B------:R-:W-:Y:S01]  /*4010*/  SHF.L.U32 R131, R70, 0x10, RZ ;  /* 0x0000001046837819 */ /* 0x000fe200000006ff */
[----:B------:R-:W-:Y:S02]  /*4020*/  IMAD.U32 R129, R74, 0x10000, RZ ;  /* 0x000100004a817824 */ /* 0x000fe400078e00ff */
[C---:B------:R-:W-:Y:S01]  /*4030*/  FMUL.FTZ R78, R125.reuse, R78 ;  /* 0x0000004e7d4e7220 */ /* 0x040fe20000410000 */
[----:B------:R-:W-:Y:S01]  /*4040*/  FMUL.FTZ R126, R125, R124 ;  /* 0x0000007c7d7e7220 */ /* 0x000fe20000410000 */
[----:B------:R-:W-:Y:S01]  /*4050*/  SHF.L.U32 R133, R75, 0x10, RZ ;  /* 0x000000104b857819 */ /* 0x000fe200000006ff */
[----:B------:R-:W-:Y:S01]  /*4060*/  FFMA.FTZ R131, R116, R129, R131 ;  /* 0x0000008174837223 */ /* 0x000fe20000010083 */
[----:B------:R-:W-:Y:S01]  /*4070*/  FFMA.FTZ R124, R78, R117, R127 ;  /* 0x000000754e7c7223 */ /* 0x000fe2000001007f */
[----:B------:R-:W-:Y:S01]  /*4080*/  FADD.FTZ R76, R95, -R122 ;  /* 0x8000007a5f4c7221 */ /* 0x000fe20000010000 */
[----:B------:R-:W0:Y:S01]  /*4090*/  LDC.64 R116, c[0x0][0x428] ;  /* 0x00010a00ff747b82 */ /* 0x000e220000000a00 */
[----:B------:R-:W-:Y:S01]  /*40a0*/  IMAD.U32 R135, R71, 0x10000, RZ ;  /* 0x0001000047877824 */ /* 0x000fe200078e00ff */
[----:B------:R-:W-:Y:S01]  /*40b0*/  SHF.L.U32 R77, R72, 0x10, RZ ;  /* 0x00000010484d7819 */ /* 0x000fe200000006ff */
[----:B------:R-:W-:-:S02]  /*40c0*/  IMAD.U32 R79, R68, 0x10000, RZ ;  /* 0x00010000444f7824 */ /* 0x000fc400078e00ff */
[----:B------:R-:W-:Y:S01]  /*40d0*/  FMUL.FTZ R76, R125, R76 ;  /* 0x0000004c7d4c7220 */ /* 0x000fe20000410000 */
[----:B------:R-:W-:Y:S01]  /*40e0*/  FFMA.FTZ R130, R126, R133, R135 ;  /* 0x000000857e827223 */ /* 0x000fe20000010087 */
[--C-:B------:R-:W-:Y:S01]  /*40f0*/  FADD.FTZ R126, R92, -R122.reuse ;  /* 0x8000007a5c7e7221 */ /* 0x100fe20000010000 */
[--C-:B------:R-:W-:Y:S01]  /*4100*/  FADD.FTZ R78, R94, -R122.reuse ;  /* 0x8000007a5e4e7221 */ /* 0x100fe20000010000 */
[--C-:B------:R-:W-:Y:S01]  /*4110*/  FADD.FTZ R128, R90, -R122.reuse ;  /* 0x8000007a5a807221 */ /* 0x100fe20000010000 */
[----:B------:R-:W-:Y:S01]  /*4120*/  FADD.FTZ R132, R88, -R122 ;  /* 0x8000007a58847221 */ /* 0x000fe20000010000 */
        /* <DEDUP_REMOVED lines=8> */
[C---:B------:R-:W-:Y:S01]  /*41b0*/  FMUL.FTZ R132, R125.reuse, R132 ;  /* 0x000000847d847220 */ /* 0x040fe20000410000 */
[----:B------:R-:W-:Y:S01]  /*41c0*/  SHF.L.U32 R137, R8, 0x10, RZ ;  /* 0x0000001008897819 */ /* 0x000fe200000006ff */
[----:B------:R-:W-:Y:S01]  /*41d0*/  FMUL.FTZ R128, R125, R128 ;  /* 0x000000807d807220 */ /* 0x000fe20000410000 */
[----:B------:R-:W-:Y:S01]  /*41e0*/  SHF.L.U32 R139, R9, 0x10, RZ ;  /* 0x00000010098b7819 */ /* 0x000fe200000006ff */
[----:B------:R-:W-:Y:S01]  /*41f0*/  FMUL.FTZ R78, R125, R78 ;  /* 0x0000004e7d4e7220 */ /* 0x000fe20000410000 */
[----:B------:R-:W-:Y:S01]  /*4200*/  FFMA.FTZ R129, R126, R127, R129 ;  /* 0x0000007f7e817223 */ /* 0x000fe20000010081 */
[----:B------:R-:W-:Y:S01]  /*4210*/  FFMA.FTZ R128, R128, R133, R135 ;  /* 0x0000008580807223 */ /* 0x000fe20000010087 */
[----:B0-----:R-:W-:-:S04]  /*4220*/  IMAD.WIDE.U32 R116, R123, 0x10, R116 ;  /* 0x000000107b747825 */ /* 0x001fc800078e0074 */
[----:B------:R-:W-:Y:S01]  /*4230*/  FFMA.FTZ R137, R132, R137, R139 ;  /* 0x0000008984897223 */ /* 0x000fe2000001008b */
[----:B------:R-:W-:Y:S01]  /*4240*/  FFMA.FTZ R127, R78, R77, R79 ;  /* 0x0000004d4e7f7223 */ /* 0x000fe2000001004f */
[----:B------:R-:W-:Y:S01]  /*4250*/  F2FP.BF16.F32.PACK_AB R77, R129, R124 ;  /* 0x0000007c814d723e */ /* 0x000fe200000010ff */
[----:B------:R-:W-:Y:S01]  /*4260*/  VIADD R123, R123, 0x80 ;  /* 0x000000807b7b7836 */ /* 0x000fe20000000000 */
[----:B------:R-:W-:Y:S02]  /*4270*/  F2FP.BF16.F32.PACK_AB R78, R128, R131 ;  /* 0x00000083804e723e */ /* 0x000fe400000010ff */
[----:B------:R-:W-:Y:S02]  /*4280*/  F2FP.BF16.F32.PACK_AB R79, R137, R130 ;  /* 0x00000082894f723e */ /* 0x000fe400000010ff */
[----:B------:R-:W-:-:S05]  /*4290*/  F2FP.BF16.F32.PACK_AB R76, R127, R76 ;  /* 0x0000004c7f4c723e */ /* 0x000fca00000010ff */
[----:B------:R1:W-:Y:S02]  /*42a0*/  STG.E.128 desc[UR8][R116.64], R76 ;  /* 0x0000004c74007986 */ /* 0x0003e4000c101d08 */
.L_x_97:
[----:B------:R-:W-:Y:S05]  /*42b0*/  BSYNC.RECONVERGENT B0 ;  /* 0x0000000000007941 */ /* 0x000fea0003800200 */
.L_x_96:
[----:B------:R-:W-:Y:S04]  /*42c0*/  BSSY.RECONVERGENT B0, `(.L_x_98) ;  /* 0x0000032000007945 */ /* 0x000fe80003800200 */
[----:B------:R-:W-:Y:S05]  /*42d0*/  @!P2 BRA `(.L_x_99) ;  /* 0x0000000000c0a947 */ /* 0x000fea0003800000 */
[--C-:B-1----:R-:W-:Y:S01]  /*42e0*/  FADD.FTZ R116, R109, -R122.reuse ;  /* 0x8000007a6d747221 */ /* 0x102fe20000010000 */
[--C-:B0-----:R-:W-:Y:S01]  /*42f0*/  FADD.FTZ R78, R101, -R122.reuse ;  /* 0x8000007a654e7221 */ /* 0x101fe20000010000 */
[----:B------:R-:W-:Y:S01]  /*4300*/  IMAD.U32 R117, R65, 0x10000, RZ ;  /* 0x0001000041757824 */ /* 0x000fe200078e00ff */
[----:B------:R-:W-:Y:S01]  /*4310*/  SHF.L.U32 R127, R61, 0x10, RZ ;  /* 0x000000103d7f7819 */ /* 0x000fe200000006ff */
[--C-:B------:R-:W-:Y:S01]  /*4320*/  FADD.FTZ R124, R115, -R122.reuse ;  /* 0x8000007a737c7221 */ /* 0x100fe20000010000 */
[----:B------:R-:W-:Y:S01]  /*4330*/  SHF.L.U32 R129, R66, 0x10, RZ ;  /* 0x0000001042817819 */ /* 0x000fe200000006ff */
[C---:B------:R-:W-:Y:S01]  /*4340*/  FMUL.FTZ R116, R125.reuse, R116 ;  /* 0x000000747d747220 */ /* 0x040fe20000410000 */
[----:B------:R-:W-:Y:S02]  /*4350*/  IMAD.U32 R131, R62, 0x10000, RZ ;  /* 0x000100003e837824 */ /* 0x000fe400078e00ff */
[C---:B------:R-:W-:Y:S01]  /*4360*/  FMUL.FTZ R78, R125.reuse, R78 ;  /* 0x0000004e7d4e7220 */ /* 0x040fe20000410000 */
[----:B------:R-:W-:Y:S01]  /*4370*/  FMUL.FTZ R126, R125, R124 ;  /* 0x0000007c7d7e7220 */ /* 0x000fe20000410000 */
[----:B------:R-:W-:Y:S01]  /*4380*/  SHF.L.U32 R133, R67, 0x10, RZ ;  /* 0x0000001043857819 */ /* 0x000fe200000006ff */
[----:B------:R-:W-:Y:S01]  /*4390*/  FFMA.FTZ R131, R116, R129, R131 ;  /* 0x0000008174837223 */ /* 0x000fe20000010083 */
[----:B------:R-:W-:Y:S01]  /*43a0*/  FFMA.FTZ R124, R78, R117, R127 ;  /* 0x000000754e7c7223 */ /* 0x000fe2000001007f */
[----:B------:R-:W-:Y:S01]  /*43b0*/  SHF.L.U32 R135, R63, 0x10, RZ ;  /* 0x000000103f877819 */ /* 0x000fe200000006ff */
[----:B------:R-:W0:Y:S01]  /*43c0*/  LDC.64 R116, c[0x0][0x428] ;  /* 0x00010a00ff747b82 */ /* 0x000e220000000a00 */
[--C-:B------:R-:W-:Y:S01]  /*43d0*/  FADD.FTZ R76, R93, -R122.reuse ;  /* 0x8000007a5d4c7221 */ /* 0x100fe20000010000 */
[----:B------:R-:W-:Y:S01]  /*43e0*/  SHF.L.U32 R77, R64, 0x10, RZ ;  /* 0x00000010404d7819 */ /* 0x000fe200000006ff */
[--C-:B------:R-:W-:Y:S01]  /*43f0*/  FADD.FTZ R78, R96, -R122.reuse ;  /* 0x8000007a604e7221 */ /* 0x100fe20000010000 */
[----:B------:R-:W-:Y:S01]  /*4400*/  SHF.L.U32 R79, R60, 0x10, RZ ;  /* 0x000000103c4f7819 */ /* 0x000fe200000006ff */
[----:B------:R-:W-:Y:S01]  /*4410*/  FMUL.FTZ R76, R125, R76 ;  /* 0x0000004c7d4c7220 */ /* 0x000fe20000410000 */
[----:B------:R-:W-:Y:S01]  /*4420*/  FFMA.FTZ R130, R126, R133, R135 ;  /* 0x000000857e827223 */ /* 0x000fe20000010087 */
        /* <DEDUP_REMOVED lines=13> */
[C---:B------:R-:W-:Y:S01]  /*4500*/  FMUL.FTZ R132, R125.reuse, R132 ;  /* 0x000000847d847220 */ /* 0x040fe20000410000 */
[C---:B------:R-:W-:Y:S01]  /*4510*/  FMUL.FTZ R128, R125.reuse, R128 ;  /* 0x000000807d807220 */ /* 0x040fe20000410000 */
[----:B------:R-:W-:Y:S01]  /*4520*/  FMUL.FTZ R78, R125, R78 ;  /* 0x0000004e7d4e7220 */ /* 0x000fe20000410000 */
[----:B------:R-:W-:Y:S01]  /*4530*/  FFMA.FTZ R129, R126, R127, R129 ;  /* 0x0000007f7e817223 */ /* 0x000fe20000010081 */
[----:B------:R-:W-:Y:S01]  /*4540*/  FFMA.FTZ R137, R132, R137, R139 ;  /* 0x0000008984897223 */ /* 0x000fe2000001008b */
[----:B------:R-:W-:Y:S01]  /*4550*/  FFMA.FTZ R128, R128, R133, R135 ;  /* 0x0000008580807223 */ /* 0x000fe20000010087 */
[----:B------:R-:W-:Y:S01]  /*4560*/  FFMA.FTZ R127, R78, R77, R79 ;  /* 0x0000004d4e7f7223 */ /* 0x000fe2000001004f */
[----:B0-----:R-:W-:Y:S01]  /*4570*/  IMAD.WIDE.U32 R116, R123, 0x10, R116 ;  /* 0x000000107b747825 */ /* 0x001fe200078e0074 */
[----:B------:R-:W-:-:S02]  /*4580*/  F2FP.BF16.F32.PACK_AB R77, R129, R124 ;  /* 0x0000007c814d723e */ /* 0x000fc400000010ff */
[----:B------:R-:W-:Y:S02]  /*4590*/  F2FP.BF16.F32.PACK_AB R79, R137, R130 ;  /* 0x00000082894f723e */ /* 0x000fe400000010ff */
[----:B------:R-:W-:Y:S02]  /*45a0*/  F2FP.BF16.F32.PACK_AB R78, R128, R131 ;  /* 0x00000083804e723e */ /* 0x000fe400000010ff */
[----:B------:R-:W-:Y:S02]  /*45b0*/  F2FP.BF16.F32.PACK_AB R76, R127, R76 ;  /* 0x0000004c7f4c723e */ /* 0x000fe400000010ff */
[----:B------:R-:W-:-:S03]  /*45c0*/  IADD3 R123, PT, PT, R123, 0x80, RZ ;  /* 0x000000807b7b7810 */ /* 0x000fc60007ffe0ff */
[----:B------:R2:W-:Y:S04]  /*45d0*/  STG.E.128 desc[UR8][R116.64], R76 ;  /* 0x0000004c74007986 */ /* 0x0005e8000c101d08 */
.L_x_99:
[----:B------:R-:W-:Y:S05]  /*45e0*/  BSYNC.RECONVERGENT B0 ;  /* 0x0000000000007941 */ /* 0x000fea0003800200 */
.L_x_98:
[----:B------:R-:W-:Y:S04]  /*45f0*/  BSSY.RECONVERGENT B0, `(.L_x_100) ;  /* 0x0000032000007945 */ /* 0x000fe80003800200 */
[----:B------:R-:W-:Y:S05]  /*4600*/  @!P3 BRA `(.L_x_101) ;  /* 0x0000000000c0b947 */ /* 0x000fea0003800000 */
[--C-:B-12---:R-:W-:Y:S01]  /*4610*/  FADD.FTZ R116, R107, -R122.reuse ;  /* 0x8000007a6b747221 */ /* 0x106fe20000010000 */
[--C-:B0-----:R-:W-:Y:S01]  /*4620*/  FADD.FTZ R78, R99, -R122.reuse ;  /* 0x8000007a634e7221 */ /* 0x101fe20000010000 */
[----:B------:R-:W-:Y:S01]  /*4630*/  SHF.L.U32 R117, R57, 0x10, RZ ;  /* 0x0000001039757819 */ /* 0x000fe200000006ff */
[--C-:B------:R-:W-:Y:S01]  /*4640*/  FADD.FTZ R124, R119, -R122.reuse ;  /* 0x8000007a777c7221 */ /* 0x100fe20000010000 */
[----:B------:R-:W-:Y:S01]  /*4650*/  SHF.L.U32 R129, R58, 0x10, RZ ;  /* 0x000000103a817819 */ /* 0x000fe200000006ff */
[----:B------:R-:W-:Y:S01]  /*4660*/  FMUL.FTZ R116, R125, R116 ;  /* 0x000000747d747220 */ /* 0x000fe20000410000 */
        /* <DEDUP_REMOVED lines=20> */
[----:B------:R-:W-:Y:S01]  /*47b0*/  FMUL.FTZ R126, R125, R126 ;  /* 0x0000007e7d7e7220 */ /* 0x000fe20000410000 */
[----:B------:R-:W-:Y:S01]  /*47c0*/  SHF.L.U32 R129, R22, 0x10, RZ ;  /* 0x0000001016817819 */ /* 0x000fe200000006ff */
[----:B------:R-:W-:Y:S01]  /*47d0*/  IMAD.U32 R79, R20, 0x10000, RZ ;  /* 0x00010000144f7824 */ /* 0x000fe200078e00ff */
        /* <DEDUP_REMOVED lines=19> */
.L_x_101:
[----:B------:R-:W-:Y:S05]  /*4910*/  BSYNC.RECONVERGENT B0 ;  /* 0x0000000000007941 */ /* 0x000fea0003800200 */
.L_x_100:
[----:B------:R-:W-:Y:S04]  /*4920*/  BSSY.RECONVERGENT B0, `(.L_x_102) ;  /* 0x0000031000007945 */ /* 0x000fe80003800200 */
[----:B------:R-:W-:Y:S05]  /*4930*/  @!P4 BRA `(.L_x_103) ;  /* 0x0000000000bcc947 */ /* 0x000fea0003800000 */
[----:B-123--:R-:W1:Y:S01]  /*4940*/  LDC.64 R116, c[0x0][0x428] ;  /* 0x00010a00ff747b82 */ /* 0x00ee620000000a00 */
[--C-:B------:R-:W-:Y:S01]  /*4950*/  FADD.FTZ R124, R97, -R122.reuse ;  /* 0x8000007a617c7221 */ /* 0x100fe20000010000 */
[--C-:B0-----:R-:W-:Y:S01]  /*4960*/  FADD.FTZ R76, R89, -R122.reuse ;  /* 0x8000007a594c7221 */ /* 0x101fe20000010000 */
[--C-:B------:R-:W-:Y:S01]  /*4970*/  FADD.FTZ R128, R105, -R122.reuse ;  /* 0x8000007a69807221 */ /* 0x100fe20000010000 */
[----:B------:R-:W-:Y:S01]  /*4980*/  SHF.L.U32 R127, R49, 0x10, RZ ;  /* 0x00000010317f7819 */ /* 0x000fe200000006ff */
[--C-:B------:R-:W-:Y:S01]  /*4990*/  FADD.FTZ R78, R112, -R122.reuse ;  /* 0x8000007a704e7221 */ /* 0x100fe20000010000 */
[----:B------:R-:W-:Y:S01]  /*49a0*/  SHF.L.U32 R129, R45, 0x10, RZ ;  /* 0x000000102d817819 */ /* 0x000fe200000006ff */
[--C-:B------:R-:W-:Y:S01]  /*49b0*/  FADD.FTZ R126, R114, -R122.reuse ;  /* 0x8000007a727e7221 */ /* 0x100fe20000010000 */
[--C-:B------:R-:W-:Y:S01]  /*49c0*/  FADD.FTZ R130, R118, -R122.reuse ;  /* 0x8000007a76827221 */ /* 0x100fe20000010000 */
[--C-:B------:R-:W-:Y:S01]  /*49d0*/  FADD.FTZ R132, R121, -R122.reuse ;  /* 0x8000007a79847221 */ /* 0x100fe20000010000 */
[----:B------:R-:W-:Y:S01]  /*49e0*/  SHF.L.U32 R77, R48, 0x10, RZ ;  /* 0x00000010304d7819 */ /* 0x000fe200000006ff */
[----:B------:R-:W-:Y:S01]  /*49f0*/  FMUL.FTZ R124, R125, R124 ;  /* 0x0000007c7d7c7220 */ /* 0x000fe20000410000 */
[----:B------:R-:W-:Y:S01]  /*4a00*/  SHF.L.U32 R133, R46, 0x10, RZ ;  /* 0x000000102e857819 */ /* 0x000fe200000006ff */
[----:B------:R-:W-:Y:S01]  /*4a10*/  FADD.FTZ R122, R120, -R122 ;  /* 0x8000007a787a7221 */ /* 0x000fe20000010000 */
[----:B------:R-:W-:-:S02]  /*4a20*/  IMAD.U32 R79, R44, 0x10000, RZ ;  /* 0x000100002c4f7824 */ /* 0x000fc400078e00ff */
[C---:B------:R-:W-:Y:S01]  /*4a30*/  FMUL.FTZ R76, R125.reuse, R76 ;  /* 0x0000004c7d4c7220 */ /* 0x040fe20000410000 */
[----:B------:R-:W-:Y:S02]  /*4a40*/  IMAD.U32 R131, R50, 0x10000, RZ ;  /* 0x0001000032837824 */ /* 0x000fe400078e00ff */
[C---:B------:R-:W-:Y:S01]  /*4a50*/  FMUL.FTZ R128, R125.reuse, R128 ;  /* 0x000000807d807220 */ /* 0x040fe20000410000 */
[----:B------:R-:W-:Y:S01]  /*4a60*/  FFMA.FTZ R124, R124, R127, R129 ;  /* 0x0000007f7c7c7223 */ /* 0x000fe20000010081 */
[C---:B------:R-:W-:Y:S01]  /*4a70*/  FMUL.FTZ R78, R125.reuse, R78 ;  /* 0x0000004e7d4e7220 */ /* 0x040fe20000410000 */
[C---:B------:R-:W-:Y:S01]  /*4a80*/  FMUL.FTZ R126, R125.reuse, R126 ;  /* 0x0000007e7d7e7220 */ /* 0x040fe20000410000 */
[C---:B------:R-:W-:Y:S01]  /*4a90*/  FMUL.FTZ R130, R125.reuse, R130 ;  /* 0x000000827d827220 */ /* 0x040fe20000410000 */
[C---:B------:R-:W-:Y:S01]  /*4aa0*/  FMUL.FTZ R132, R125.reuse, R132 ;  /* 0x000000847d847220 */ /* 0x040fe20000410000 */
[----:B------:R-:W-:Y:S01]  /*4ab0*/  FMUL.FTZ R122, R125, R122 ;  /* 0x0000007a7d7a7220 */ /* 0x000fe20000410000 */
[----:B------:R-:W-:Y:S01]  /*4ac0*/  FFMA.FTZ R76, R76, R77, R79 ;  /* 0x0000004d4c4c7223 */ /* 0x000fe2000001004f */
        /* <DEDUP_REMOVED lines=11> */
[----:B------:R-:W-:Y:S01]  /*4b80*/  SHF.L.U32 R139, R82, 0x10, RZ ;  /* 0x00000010528b7819 */ /* 0x000fe200000006ff */
[----:B------:R-:W-:Y:S01]  /*4b90*/  FFMA.FTZ R132, R132, R133, R135 ;  /* 0x0000008584847223 */ /* 0x000fe20000010087 */
[----:B------:R-:W-:Y:S01]  /*4ba0*/  SHF.L.U32 R79, R28, 0x10, RZ ;  /* 0x000000101c4f7819 */ /* 0x000fe200000006ff */
[----:B-1----:R-:W-:-:S04]  /*4bb0*/  IMAD.WIDE.U32 R116, R123, 0x10, R116 ;  /* 0x000000107b747825 */ /* 0x002fc800078e0074 */
[----:B------:R-:W-:Y:S01]  /*4bc0*/  FFMA.FTZ R137, R122, R137, R139 ;  /* 0x000000897a897223 */ /* 0x000fe2000001008b */
[----:B------:R-:W-:Y:S01]  /*4bd0*/  FFMA.FTZ R125, R78, R77, R79 ;  /* 0x0000004d4e7d7223 */ /* 0x000fe2000001004f */
[----:B------:R-:W-:-:S03]  /*4be0*/  F2FP.BF16.F32.PACK_AB R78, R129, R128 ;  /* 0x00000080814e723e */ /* 0x000fc600000010ff */
[----:B------:R-:W-:Y:S02]  /*4bf0*/  F2FP.BF16.F32.PACK_AB R79, R137, R132 ;  /* 0x00000084894f723e */ /* 0x000fe400000010ff */
[----:B------:R-:W-:Y:S02]  /*4c00*/  F2FP.BF16.F32.PACK_AB R77, R127, R124 ;  /* 0x0000007c7f4d723e */ /* 0x000fe400000010ff */
[----:B------:R-:W-:-:S05]  /*4c10*/  F2FP.BF16.F32.PACK_AB R76, R125, R76 ;  /* 0x0000004c7d4c723e */ /* 0x000fca00000010ff */
[----:B------:R4:W-:Y:S02]  /*4c20*/  STG.E.128 desc[UR8][R116.64], R76 ;  /* 0x0000004c74007986 */ /* 0x0009e4000c101d08 */
.L_x_103:
[----:B------:R-:W-:Y:S05]  /*4c30*/  BSYNC.RECONVERGENT B0 ;  /* 0x0000000000007941 */ /* 0x000fea0003800200 */
.L_x_102:
[----:B------:R-:W-:Y:S02]  /*4c40*/  UIADD3 UR6, UPT, UPT, UR6, UR10, URZ ;  /* 0x0000000a06067290 */ /* 0x000fe4000fffe0ff */
[----:B------:R-:W-:Y:S02]  /*4c50*/  UPLOP3.LUT UP2, UPT, UPT, UPT, UP2, 0x40, 0x4 ;  /* 0x000000000004789c */ /* 0x000fe40003f4e820 */
[----:B------:R-:W-:-:S09]  /*4c60*/  UISETP.GE.AND UP1, UPT, UR6, UR11, UPT ;  /* 0x0000000b0600728c */ /* 0x000fd2000bf26270 */
[----:B------:R-:W-:Y:S05]  /*4c70*/  BRA.U !UP1, `(.L_x_104) ;  /* 0xffffffbd09247547 */ /* 0x000fea000b83ffff */
[----:B------:R-:W-:Y:S05]  /*4c80*/  EXIT ;  /* 0x000000000000794d */ /* 0x000fea0003800000 */
.L_x_105:
        /* <DEDUP_REMOVED lines=15> */
.L_x_17942:


//--------------------- .text._ZN10layer_norm31ln_parallel_residual_fwd_kernelINS_13Kernel_traitsI13__nv_bfloat16S2_S2_S2_fjLj4096ELj1ELj1ELj4ELj16ENS_18Kernel_traits_baseILj4096ES2_S2_S2_S2_fjLj128EEEEELb0ELb1ELb1EEEvNS_9FwdParamsE --------------------------
	.section	.text._ZN10layer_norm31ln_parallel_residual_fwd_kernelINS_13Kernel_traitsI13__nv_bfloat16S2_S2_S2_fjLj4096ELj1ELj1ELj4ELj16ENS_18Kernel_traits_baseILj4096ES2_S2_S2_S2_fjLj128EEEEELb0ELb1ELb1EEEvNS_9FwdParamsE,"ax",@progbits
	.align	128
        .global         _ZN10layer_norm31ln_parallel_residual_fwd_kernelINS_13Kernel_traitsI13__nv_bfloat16S2_S2_S2_fjLj4096ELj1ELj1ELj4ELj16ENS_18Kernel_traits_baseILj4096ES2_S2_S2_S2_fjLj128EEEEELb0ELb1ELb1EEEvNS_9FwdParamsE
        .type           _ZN10layer_norm31ln_parallel_residual_fwd_kernelINS_13Kernel_traitsI13__nv_bfloat16S2_S2_S2_fjLj4096ELj1ELj1ELj4ELj16ENS_18Kernel_traits_baseILj4096ES2_S2_S2_S2_fjLj128EEEEELb0ELb1ELb1EEEvNS_9FwdParamsE,@function
        .size           _ZN10layer_norm31ln_parallel_residual_fwd_kernelINS_13Kernel_traitsI13__nv_bfloat16S2_S2_S2_fjLj4096ELj1ELj1ELj4ELj16ENS_18Kernel_traits_baseILj4096ES2_S2_S2_S2_fjLj128EEEEELb0ELb1ELb1EEEvNS_9FwdParamsE,(.L_x_17943 - _ZN10layer_norm31ln_parallel_residual_fwd_kernelINS_13Kernel_traitsI13__nv_bfloat16S2_S2_S2_fjLj4096ELj1ELj1ELj4ELj16ENS_18Kernel_traits_baseILj4096ES2_S2_S2_S2_fjLj128EEEEELb0ELb1ELb1EEEvNS_9FwdParamsE)
        .other          _ZN10layer_norm31ln_parallel_residual_fwd_kernelINS_13Kernel_traitsI13__nv_bfloat16S2_S2_S2_fjLj4096ELj1ELj1ELj4ELj16ENS_18Kernel_traits_baseILj4096ES2_S2_S2_S2_fjLj128EEEEELb0ELb1ELb1EEEvNS_9FwdParamsE,@"STO_CUDA_ENTRY STV_DEFAULT"
_ZN10layer_norm31ln_parallel_residual_fwd_kernelINS_13Kernel_traitsI13__nv_bfloat16S2_S2_S2_fjLj4096ELj1ELj1ELj4ELj16ENS_18Kernel_traits_baseILj4096ES2_S2_S2_S2_fjLj128EEEEELb0ELb1ELb1EEEvNS_9FwdParamsE:
.text._ZN10layer_norm31ln_parallel_residual_fwd_kernelINS_13Kernel_traitsI13__nv_bfloat16S2_S2_S2_fjLj4096ELj1ELj1ELj4ELj16ENS_18Kernel_traits_baseILj4096ES2_S2_S2_S2_fjLj128EEEEELb0ELb1ELb1EEEvNS_9FwdParamsE:
[----:B------:R-:W-:Y:S01]  /*0000*/  LDC R1, c[0x0][0x37c] ;  /* 0x0000df00ff017b82 */ /* 0x000fe20000000800 */
[----:B------:R-:W0:Y:S07]  /*0010*/  S2R R0, SR_TID.X ;  /* 0x0000000000007919 */ /* 0x000e2e0000002100 */
[----:B------:R-:W0:Y:S01]  /*0020*/  LDC.64 R4, c[0x0][0x3d0] ;  /* 0x0000f400ff047b82 */ /* 0x000e220000000a00 */
[----:B------:R-:W1:Y:S01]  /*0030*/  LDCU.64 UR6, c[0x0][0x358] ;  /* 0x00006b00ff0677ac */ /* 0x000e620008000a00 */
[----:B------:R-:W2:Y:S01]  /*0040*/  LDCU.64 UR4, c[0x0][0x438] ;  /* 0x00008700ff0477ac */ /* 0x000ea20008000a00 */
[----:B0-----:R-:W-:-:S05]  /*0050*/  IMAD.WIDE.U32 R4, R0, 0x10, R4 ;  /* 0x0000001000047825 */ /* 0x001fca00078e0004 */
[----:B-1----:R-:W3:Y:S04]  /*0060*/  LDG.E.128 R16, desc[UR6][R4.64+0x800] ;  /* 0x0008000604107981 */ /* 0x002ee8000c1e1d00 */
[----:B------:R-:W4:Y:S04]  /*0070*/  LDG.E.128 R12, desc[UR6][R4.64] ;  /* 0x00000006040c7981 */ /* 0x000f28000c1e1d00 */
[----:B------:R-:W4:Y:S04]  /*0080*/  LDG.E.128 R36, desc[UR6][R4.64+0x1000] ;  /* 0x0010000604247981 */ /* 0x000f28000c1e1d00 */
[----:B------:R-:W4:Y:S01]  /*0090*/  LDG.E.128 R40, desc[UR6][R4.64+0x1800] ;  /* 0x0018000604287981 */ /* 0x000f22000c1e1d00 */
[----:B--2---:R-:W-:-:S04]  /*00a0*/  ISETP.NE.U32.AND P1, PT, RZ, UR4, PT ;  /* 0x00000004ff007c0c */ /* 0x004fc8000bf25070 */
[----:B------:R-:W-:Y:S01]  /*00b0*/  ISETP.NE.AND.EX P1, PT, RZ, UR5, PT, P1 ;  /* 0x00000005ff007c0c */ /* 0x000fe2000bf25310 */
[----:B------:R-:W0:Y:S01]  /*00c0*/  S2UR UR4, SR_CTAID.X ;  /* 0x00000000000479c3 */ /* 0x000e220000002500 */
[----:B------:R-:W1:Y:S11]  /*00d0*/  LDCU UR5, c[0x0][0x384] ;  /* 0x00007080ff0577ac */ /* 0x000e760008000800 */
[----:B------:R-:W2:Y:S01]  /*00e0*/  @P1 LDC.64 R8, c[0x0][0x438] ;  /* 0x00010e00ff081b82 */ /* 0x000ea20000000a00 */
[----:B0-----:R-:W-:-:S02]  /*00f0*/  IMAD.U32 R90, RZ, RZ, UR4 ;  /* 0x00000004ff5a7e24 */ /* 0x001fc4000f8e00ff */
[----:B--2---:R-:W-:-:S05]  /*0100*/  @P1 IMAD.WIDE.U32 R8, R0, 0x10, R8 ;  /* 0x0000001000081825 */ /* 0x004fca00078e0008 */
[----:B------:R-:W5:Y:S04]  /*0110*/  @P1 LDG.E.128 R32, desc[UR6][R8.64] ;  /* 0x0000000608201981 */ /* 0x000f68000c1e1d00 */
[----:B------:R-:W5:Y:S04]  /*0120*/  @P1 LDG.E.128 R28, desc[UR6][R8.64+0x800] ;  /* 0x00080006081c1981 */ /* 0x000f68000c1e1d00 */
[----:B------:R-:W5:Y:S04]  /*0130*/  @P1 LDG.E.128 R24, desc[UR6][R8.64+0x1000] ;  /* 0x0010000608181981 */ /* 0x000f68000c1e1d00 */
[----:B------:R3:W5:Y:S01]  /*0140*/  @P1 LDG.E.128 R20, desc[UR6][R8.64+0x1800] ;  /* 0x0018000608141981 */ /* 0x000762000c1e1d00 */
[----:B-1----:R-:W-:Y:S01]  /*0150*/  ISETP.GE.AND P0, PT, R90, UR5, PT ;  /* 0x000000055a007c0c */ /* 0x002fe2000bf06270 */
[----:B------:R-:W0:Y:S01]  /*0160*/  LDCU.64 UR4, c[0x0][0x3a0] ;  /* 0x00007400ff0477ac */ /* 0x000e220008000a00 */
[----:B---3--:R-:W-:Y:S01]  /*0170*/  @P1 IMAD.MOV.U32 R8, RZ, RZ, R18 ;  /* 0x000000ffff081224 */ /* 0x008fe200078e0012 */
[----:B------:R-:W-:-:S02]  /*0180*/  @P1 MOV R9, R19 ;  /* 0x0000001300091202 */ /* 0x000fc40000000f00 */
[----:B------:R-:W-:Y:S02]  /*0190*/  @!P1 MOV R8, R18 ;  /* 0x0000001200089202 */ /* 0x000fe40000000f00 */
[----:B------:R-:W-:Y:S02]  /*01a0*/  @!P1 MOV R9, R19 ;  /* 0x0000001300099202 */ /* 0x000fe40000000f00 */
[----:B------:R-:W1:Y:S01]  /*01b0*/  LDC.64 R18, c[0x0][0x398] ;  /* 0x0000e600ff127b82 */ /* 0x000e620000000a00 */
[----:B----4-:R-:W-:Y:S01]  /*01c0*/  @P1 MOV R2, R12 ;  /* 0x0000000c00021202 */ /* 0x010fe20000000f00 */
[----:B------:R-:W-:Y:S01]  /*01d0*/  @!P1 IMAD.MOV.U32 R2, RZ, RZ, R12 ;  /* 0x000000ffff029224 */ /* 0x000fe200078e000c */
[----:B------:R-:W-:Y:S01]  /*01e0*/  @P1 MOV R3, R13 ;  /* 0x0000000d00031202 */ /* 0x000fe20000000f00 */
[----:B------:R-:W-:Y:S01]  /*01f0*/  @P1 IMAD.MOV.U32 R4, RZ, RZ, R14 ;  /* 0x000000ffff041224 */ /* 0x000fe200078e000e */
[----:B------:R-:W-:Y:S01]  /*0200*/  @P1 MOV R5, R15 ;  /* 0x0000000f00051202 */ /* 0x000fe20000000f00 */
[----:B------:R-:W-:Y:S01]  /*0210*/  @!P1 IMAD.MOV.U32 R3, RZ, RZ, R13 ;  /* 0x000000ffff039224 */ /* 0x000fe200078e000d */
[----:B------:R-:W-:Y:S01]  /*0220*/  @P1 MOV R6, R16 ;  /* 0x0000001000061202 */ /* 0x000fe20000000f00 */
[----:B------:R-:W-:Y:S01]  /*0230*/  @!P1 IMAD.MOV.U32 R5, RZ, RZ, R15 ;  /* 0x000000ffff059224 */ /* 0x000fe200078e000f */
[----:B------:R-:W-:Y:S01]  /*0240*/  @!P1 MOV R4, R14 ;  /* 0x0000000e00049202 */ /* 0x000fe20000000f00 */
[----:B------:R-:W-:Y:S01]  /*0250*/  @P1 IMAD.MOV.U32 R10, RZ, RZ, R36 ;  /* 0x000000ffff0a1224 */ /* 0x000fe200078e0024 */
[----:B------:R-:W-:Y:S01]  /*0260*/  @P1 MOV R7, R17 ;  /* 0x0000001100071202 */ /* 0x000fe20000000f00 */
[--C-:B------:R-:W-:Y:S01]  /*0270*/  @P1 IMAD.MOV.U32 R12, RZ, RZ, R38.reuse ;  /* 0x000000ffff0c1224 */ /* 0x100fe200078e0026 */
[----:B------:R-:W-:Y:S01]  /*0280*/  @!P1 MOV R6, R16 ;  /* 0x0000001000069202 */ /* 0x000fe20000000f00 */
[----:B------:R-:W-:Y:S01]  /*0290*/  @!P1 IMAD.MOV.U32 R12, RZ, RZ, R38 ;  /* 0x000000ffff0c9224 */ /* 0x000fe200078e0026 */
[----:B------:R-:W-:Y:S01]  /*02a0*/  @P1 MOV R11, R37 ;  /* 0x00000025000b1202 */ /* 0x000fe20000000f00 */
[----:B------:R-:W-:Y:S01]  /*02b0*/  @P1 IMAD.MOV.U32 R15, RZ, RZ, R41 ;  /* 0x000000ffff0f1224 */ /* 0x000fe200078e0029 */
[----:B------:R-:W-:-:S02]  /*02c0*/  @P1 MOV R13, R39 ;  /* 0x00000027000d1202 */ /* 0x000fc40000000f00 */
[----:B------:R-:W-:Y:S02]  /*02d0*/  @!P1 MOV R7, R17 ;  /* 0x0000001100079202 */ /* 0x000fe40000000f00 */
[----:B------:R-:W-:Y:S02]  /*02e0*/  @!P1 MOV R10, R36 ;  /* 0x00000024000a9202 */ /* 0x000fe40000000f00 */
[----:B------:R-:W-:Y:S02]  /*02f0*/  @!P1 MOV R11, R37 ;  /* 0x00000025000b9202 */ /* 0x000fe40000000f00 */
[----:B------:R-:W-:Y:S02]  /*0300*/  @!P1 MOV R13, R39 ;  /* 0x00000027000d9202 */ /* 0x000fe40000000f00 */
[----:B------:R-:W-:Y:S02]  /*0310*/  @P1 MOV R14, R40 ;  /* 0x00000028000e1202 */ /* 0x000fe40000000f00 */
[----:B------:R-:W-:Y:S01]  /*0320*/  @P1 MOV R16, R42 ;  /* 0x0000002a00101202 */ /* 0x000fe20000000f00 */
[----:B0-----:R-:W-:Y:S06]  /*0330*/  @P0 EXIT ;  /* 0x000000000000094d */ /* 0x001fec0003800000 */
[----:B-----5:R-:W-:Y:S02]  /*0340*/  @!P1 CS2R R34, SRZ ;  /* 0x0000000000229805 */ /* 0x020fe4000001ff00 */
[----:B------:R-:W-:Y:S02]  /*0350*/  @!P1 CS2R R32, SRZ ;  /* 0x0000000000209805 */ /* 0x000fe4000001ff00 */
[----:B------:R-:W-:Y:S02]  /*0360*/  @!P1 CS2R R30, SRZ ;  /* 0x00000000001e9805 */ /* 0x000fe4000001ff00 */
[----:B------:R-:W-:Y:S02]  /*0370*/  @!P1 CS2R R28, SRZ ;  /* 0x00000000001c9805 */ /* 0x000fe4000001ff00 */
[----:B------:R-:W-:Y:S02]  /*0380*/  @!P1 CS2R R24, SRZ ;  /* 0x0000000000189805 */ /* 0x000fe4000001ff00 */
[C---:B-1----:R-:W-:Y:S01]  /*0390*/  LOP3.LUT P0, RZ, R18.reuse, UR4, RZ, 0xfc, !PT ;  /* 0x0000000412ff7c12 */ /* 0x042fe2000f80fcff */
[----:B------:R-:W-:Y:S01]  /*03a0*/  @!P1 IMAD.MOV.U32 R15, RZ, RZ, R41 ;  /* 0x000000ffff0f9224 */ /* 0x000fe200078e0029 */
[----:B------:R-:W-:-:S02]  /*03b0*/  ISETP.NE.U32.AND P2, PT, R18, RZ, PT ;  /* 0x000000ff1200720c */ /* 0x000fc40003f45070 */
[----:B------:R-:W-:Y:S02]  /*03c0*/  @!P1 CS2R R26, SRZ ;  /* 0x00000000001a9805 */ /* 0x000fe4000001ff00 */
[----:B------:R-:W-:Y:S01]  /*03d0*/  @P1 MOV R17, R43 ;  /* 0x0000002b00111202 */ /* 0x000fe20000000f00 */
[----:B------:R-:W-:Y:S01]  /*03e0*/  @!P1 IMAD.MOV.U32 R17, RZ, RZ, R43 ;  /* 0x000000ffff119224 */ /* 0x000fe200078e002b */
[C---:B------:R-:W-:Y:S02]  /*03f0*/  LOP3.LUT P0, RZ, R19.reuse, UR5, RZ, 0xfc, P0 ;  /* 0x0000000513ff7c12 */ /* 0x040fe4000800fcff */
[----:B------:R-:W-:Y:S02]  /*0400*/  @!P1 CS2R R22, SRZ ;  /* 0x0000000000169805 */ /* 0x000fe4000001ff00 */
[----:B------:R-:W-:Y:S02]  /*0410*/  ISETP.NE.AND.EX P2, PT, R19, RZ, PT, P2 ;  /* 0x000000ff1300720c */ /* 0x000fe40003f45320 */
[----:B------:R-:W-:-:S02]  /*0420*/  @!P1 CS2R R20, SRZ ;  /* 0x0000000000149805 */ /* 0x000fc4000001ff00 */
[----:B------:R-:W-:Y:S01]  /*0430*/  @!P1 MOV R14, R40 ;  /* 0x00000028000e9202 */ /* 0x000fe20000000f00 */
[----:B------:R-:W-:Y:S01]  /*0440*/  UPLOP3.LUT UP2, UPT, UPT, UPT, UPT, 0x40, 0x4 ;  /* 0x000000000004789c */ /* 0x000fe20003f4e870 */
[----:B------:R-:W-:Y:S01]  /*0450*/  @!P1 MOV R16, R42 ;  /* 0x0000002a00109202 */ /* 0x000fe20000000f00 */
[----:B------:R-:W0:Y:S01]  /*0460*/  LDCU UR8, c[0x0][0x388] ;  /* 0x00007100ff0877ac */ /* 0x000e220008000800 */
[----:B------:R-:W-:Y:S02]  /*0470*/  PRMT R18, R5, 0x7632, R18 ;  /* 0x0000763205127816 */ /* 0x000fe40000000012 */
[----:B------:R-:W-:Y:S01]  /*0480*/  PRMT R19, R4, 0x7632, R19 ;  /* 0x0000763204137816 */ /* 0x000fe20000000013 */
[----:B------:R-:W1:Y:S01]  /*0490*/  LDCU.U8 UR9, c[0x0][0x410] ;  /* 0x00008200ff0977ac */ /* 0x000e620008000000 */
[----:B------:R-:W-:Y:S02]  /*04a0*/  PRMT R64, R3, 0x7632, R64 ;  /* 0x0000763203407816 */ /* 0x000fe40000000040 */
[----:B------:R-:W-:Y:S01]  /*04b0*/  PRMT R65, R2, 0x7632, R65 ;  /* 0x0000763202417816 */ /* 0x000fe20000000041 */
[----:B------:R-:W2:Y:S01]  /*04c0*/  LDCU UR10, c[0x0][0x400] ;  /* 0x00008000ff0a77ac */ /* 0x000ea20008000800 */
[----:B------:R-:W-:-:S02]  /*04d0*/  PRMT R66, R9, 0x7632, R66 ;  /* 0x0000763209427816 */ /* 0x000fc40000000042 */
[----:B------:R-:W-:Y:S01]  /*04e0*/  PRMT R67, R8, 0x7632, R67 ;  /* 0x0000763208437816 */ /* 0x000fe20000000043 */
[----:B------:R-:W3:Y:S01]  /*04f0*/  LDCU.64 UR12, c[0x0][0x3a0] ;  /* 0x00007400ff0c77ac */ /* 0x000ee20008000a00 */
[----:B------:R-:W-:Y:S02]  /*0500*/  PRMT R68, R7, 0x7632, R68 ;  /* 0x0000763207447816 */ /* 0x000fe40000000044 */
[----:B------:R-:W-:Y:S01]  /*0510*/  PRMT R69, R6, 0x7632, R69 ;  /* 0x0000763206457816 */ /* 0x000fe20000000045 */
[----:B------:R-:W4:Y:S01]  /*0520*/  LDCU.64 UR14, c[0x0][0x398] ;  /* 0x00007300ff0e77ac */ /* 0x000f220008000a00 */
        /* <DEDUP_REMOVED lines=9> */
[----:B01234-:R-:W-:-:S07]  /*05c0*/  PRMT R79, R24, 0x7632, R79 ;  /* 0x00007632184f7816 */ /* 0x01ffce000000004f */
.L_x_126:
[----:B------:R-:W-:Y:S01]  /*05d0*/  ISETP.NE.U32.AND P1, PT, RZ, UR12, PT ;  /* 0x0000000cff007c0c */ /* 0x000fe2000bf25070 */
[----:B0-----:R-:W0:Y:S01]  /*05e0*/  LDC.64 R60, c[0x0][0x390] ;  /* 0x0000e400ff3c7b82 */ /* 0x001e220000000a00 */
[----:B------:R-:W-:Y:S02]  /*05f0*/  IMAD R48, R90, UR8, RZ ;  /* 0x000000085a307c24 */ /* 0x000fe4000f8e02ff */
[----:B------:R-:W-:-:S03]  /*0600*/  ISETP.NE.AND.EX P1, PT, RZ, UR13, PT, P1 ;  /* 0x0000000dff007c0c */ /* 0x000fc6000bf25310 */
[----:B------:R-:W-:Y:S02]  /*0610*/  SHF.R.S32.HI R49, RZ, 0x1f, R48 ;  /* 0x0000001fff317819 */ /* 0x000fe40000011430 */
[----:B------:R-:W1:Y:S02]  /*0620*/  @P2 LDC.64 R52, c[0x0][0x398] ;  /* 0x0000e600ff342b82 */ /* 0x000e640000000a00 */
[----:B------:R-:W-:-:S04]  /*0630*/  LEA.HI R49, R49, R48, RZ, 0x3 ;  /* 0x0000003031317211 */ /* 0x000fc800078f18ff */
[----:B------:R-:W-:Y:S02]  /*0640*/  LEA.HI.SX32 R81, R49, R0, 0x1d ;  /* 0x0000000031517211 */ /* 0x000fe400078feaff */
[----:B------:R-:W2:Y:S03]  /*0650*/  @P1 LDC.64 R58, c[0x0][0x3a0] ;  /* 0x0000e800ff3a1b82 */ /* 0x000ea60000000a00 */
[----:B0-----:R-:W-:-:S06]  /*0660*/  IMAD.WIDE.U32 R48, R81, 0x10, R60 ;  /* 0x0000001051307825 */ /* 0x001fcc00078e003c */
[----:B------:R-:W5:Y:S01]  /*0670*/  LDG.E.128 R48, desc[UR6][R48.64] ;  /* 0x0000000630307981 */ /* 0x000f62000c1e1d00 */
[----:B-1----:R-:W-:-:S05]  /*0680*/  @P2 IMAD.WIDE.U32 R52, R81, 0x10, R52 ;  /* 0x0000001051342825 */ /* 0x002fca00078e0034 */
[----:B------:R0:W5:Y:S01]  /*0690*/  @P2 LDG.E.128 R40, desc[UR6][R52.64] ;  /* 0x0000000634282981 */ /* 0x000162000c1e1d00 */
[----:B--2---:R-:W-:-:S05]  /*06a0*/  @P1 IMAD.WIDE.U32 R58, R81, 0x10, R58 ;  /* 0x00000010513a1825 */ /* 0x004fca00078e003a */
[----:B------:R-:W2:Y:S02]  /*06b0*/  @P1 LDG.E.128 R36, desc[UR6][R58.64] ;  /* 0x000000063a241981 */ /* 0x000ea4000c1e1d00 */
[----:B--2---:R-:W-:Y:S02]  /*06c0*/  PRMT R57, R39, 0x7632, R57 ;  /* 0x0000763227397816 */ /* 0x004fe40000000039 */
[----:B------:R-:W-:Y:S02]  /*06d0*/  PRMT R55, R38, 0x7632, R55 ;  /* 0x0000763226377816 */ /* 0x000fe40000000037 */
[----:B------:R-:W-:Y:S02]  /*06e0*/  PRMT R56, R37, 0x7632, R56 ;  /* 0x0000763225387816 */ /* 0x000fe40000000038 */
[----:B------:R-:W-:Y:S01]  /*06f0*/  PRMT R54, R36, 0x7632, R54 ;  /* 0x0000763224367816 */ /* 0x000fe20000000036 */
[----:B0-----:R-:W-:Y:S06]  /*0700*/  @!P2 BRA `(.L_x_106) ;  /* 0x00000004006ca947 */ /* 0x001fec0003800000 */
[----:B------:R-:W-:Y:S05]  /*0710*/  @!P1 BRA `(.L_x_107) ;  /* 0x0000000000d49947 */ /* 0x000fea0003800000 */
[----:B-----5:R-:W-:Y:S01]  /*0720*/  PRMT R44, R48, 0x7632, R44 ;  /* 0x00007632302c7816 */ /* 0x020fe2000000002c */
[----:B------:R-:W-:Y:S01]  /*0730*/  IMAD.U32 R45, R40, 0x10000, RZ ;  /* 0x00010000282d7824 */ /* 0x000fe200078e00ff */
[----:B------:R-:W-:Y:S01]  /*0740*/  SHF.L.U32 R48, R48, 0x10, RZ ;  /* 0x0000001030307819 */ /* 0x000fe200000006ff */
[----:B------:R-:W-:Y:S01]  /*0750*/  IMAD.U32 R59, R51, 0x10000, RZ ;  /* 0x00010000333b7824 */ /* 0x000fe200078e00ff */
[----:B------:R-:W-:Y:S01]  /*0760*/  PRMT R46, R49, 0x7632, R46 ;  /* 0x00007632312e7816 */ /* 0x000fe2000000002e */
[----:B------:R-:W-:Y:S01]  /*0770*/  IMAD.U32 R44, R44, 0x10000, RZ ;  /* 0x000100002c2c7824 */ /* 0x000fe200078e00ff */
[----:B------:R-:W-:Y:S01]  /*0780*/  PRMT R47, R41, 0x7632, R47 ;  /* 0x00007632292f7816 */ /* 0x000fe2000000002f */
[--C-:B------:R-:W-:Y:S01]  /*0790*/  FADD.FTZ R48, R48, R45.reuse ;  /* 0x0000002d30307221 */ /* 0x100fe20000010000 */
[----:B------:R-:W-:Y:S02]  /*07a0*/  PRMT R45, R40, 0x7632, R45 ;  /* 0x00007632282d7816 */ /* 0x000fe4000000002d */
[----:B------:R-:W-:Y:S01]  /*07b0*/  SHF.L.U32 R49, R49, 0x10, RZ ;  /* 0x0000001031317819 */ /* 0x000fe200000006ff */
[----:B------:R-:W-:Y:S01]  /*07c0*/  IMAD.U32 R47, R47, 0x10000, RZ ;  /* 0x000100002f2f7824 */ /* 0x000fe200078e00ff */
[----:B------:R-:W-:-:S02]  /*07d0*/  SHF.L.U32 R52, R41, 0x10, RZ ;  /* 0x0000001029347819 */ /* 0x000fc400000006ff */
[----:B------:R-:W-:Y:S02]  /*07e0*/  SHF.L.U32 R45, R45, 0x10, RZ ;  /* 0x000000102d2d7819 */ /* 0x000fe400000006ff */
[----:B------:R-:W-:Y:S01]  /*07f0*/  SHF.L.U32 R46, R46, 0x10, RZ ;  /* 0x000000102e2e7819 */ /* 0x000fe200000006ff */
[----:B------:R-:W-:Y:S01]  /*0800*/  FADD.FTZ R49, R49, R52 ;  /* 0x0000003431317221 */ /* 0x000fe20000010000 */
[----:B------:R-:W-:Y:S01]  /*0810*/  PRMT R53, R50, 0x7632, R53 ;  /* 0x0000763232357816 */ /* 0x000fe20000000035 */
[----:B------:R-:W-:Y:S01]  /*0820*/  FADD.FTZ R44, R44, R45 ;  /* 0x0000002d2c2c7221 */ /* 0x000fe20000010000 */
[----:B------:R-:W-:Y:S01]  /*0830*/  PRMT R58, R51, 0x7632, R58 ;  /* 0x00007632333a7816 */ /* 0x000fe2000000003a */
[----:B------:R-:W-:Y:S01]  /*0840*/  FADD.FTZ R47, R46, R47 ;  /* 0x0000002f2e2f7221 */ /* 0x000fe20000010000 */
[----:B------:R-:W-:Y:S02]  /*0850*/  SHF.L.U32 R52, R43, 0x10, RZ ;  /* 0x000000102b347819 */ /* 0x000fe400000006ff */
[----:B------:R-:W-:Y:S01]  /*0860*/  SHF.L.U32 R50, R50, 0x10, RZ ;  /* 0x0000001032327819 */ /* 0x000fe200000006ff */
[----:B------:R-:W-:Y:S01]  /*0870*/  IMAD.U32 R58, R58, 0x10000, RZ ;  /* 0x000100003a3a7824 */ /* 0x000fe200078e00ff */
[C---:B------:R-:W-:Y:S01]  /*0880*/  SHF.L.U32 R51, R42.reuse, 0x10, RZ ;  /* 0x000000102a337819 */ /* 0x040fe200000006ff */
[----:B------:R-:W-:Y:S01]  /*0890*/  FADD.FTZ R59, R59, R52 ;  /* 0x000000343b3b7221 */ /* 0x000fe20000010000 */
[----:B------:R-:W-:-:S02]  /*08a0*/  PRMT R45, R42, 0x7632, R45 ;  /* 0x000076322a2d7816 */ /* 0x000fc4000000002d */
[----:B------:R-:W-:Y:S01]  /*08b0*/  PRMT R46, R43, 0x7632, R46 ;  /* 0x000076322b2e7816 */ /* 0x000fe2000000002e */
[----:B------:R-:W-:Y:S01]  /*08c0*/  FADD.FTZ R50, R50, R51 ;  /* 0x0000003332327221 */ /* 0x000fe20000010000 */
        /* <DEDUP_REMOVED lines=14> */
[----:B------:R-:W-:-:S02]  /*09b0*/  IMAD.U32 R48, R57, 0x10000, RZ ;  /* 0x0001000039307824 */ /* 0x000fc400078e00ff */
[----:B------:R-:W-:Y:S01]  /*09c0*/  FADD.FTZ R106, R59, R106 ;  /* 0x0000006a3b6a7221 */ /* 0x000fe20000010000 */
[----:B------:R-:W-:Y:S02]  /*09d0*/  IMAD.U32 R45, R54, 0x10000, RZ ;  /* 0x00010000362d7824 */ /* 0x000fe400078e00ff */
[----:B------:R-:W-:Y:S01]  /*09e0*/  FADD.FTZ R113, R113, R46 ;  /* 0x0000002e71717221 */ /* 0x000fe20000010000 */
[----:B------:R-:W-:Y:S01]  /*09f0*/  FADD.FTZ R109, R51, R48 ;  /* 0x00000030336d7221 */ /* 0x000fe20000010000 */
[----:B------:R-:W-:Y:S01]  /*0a00*/  FADD.FTZ R62, R47, R56 ;  /* 0x000000382f3e7221 */ /* 0x000fe20000010000 */
[----:B------:R-:W-:Y:S02]  /*0a10*/  FADD.FTZ R104, R44, R45 ;  /* 0x0000002d2c687221 */ /* 0x000fe40000010000 */
[----:B------:R-:W-:Y:S02]  /*0a20*/  F2FP.BF16.F32.PACK_AB R46, R113, R52 ;  /* 0x00000034712e723e */ /* 0x000fe400000010ff */
[----:B------:R-:W-:-:S02]  /*0a30*/  F2FP.BF16.F32.PACK_AB R47, R109, R106 ;  /* 0x0000006a6d2f723e */ /* 0x000fc400000010ff */
[----:B------:R-:W-:Y:S02]  /*0a40*/  F2FP.BF16.F32.PACK_AB R45, R62, R53 ;  /* 0x000000353e2d723e */ /* 0x000fe400000010ff */
[----:B------:R-:W-:Y:S01]  /*0a50*/  F2FP.BF16.F32.PACK_AB R44, R104, R95 ;  /* 0x0000005f682c723e */ /* 0x000fe200000010ff */
[----:B------:R-:W-:Y:S06]  /*0a60*/  BRA `(.L_x_108) ;  /* 0x00000004004c7947 */ /* 0x000fec0003800000 */
.L_x_107:
[C---:B-----5:R-:W-:Y:S01]  /*0a70*/  PRMT R55, R49.reuse, 0x7632, R55 ;  /* 0x0000763231377816 */ /* 0x060fe20000000037 */
[----:B------:R-:W-:Y:S01]  /*0a80*/  IMAD.U32 R45, R42, 0x10000, RZ ;  /* 0x000100002a2d7824 */ /* 0x000fe200078e00ff */
[----:B------:R-:W-:Y:S02]  /*0a90*/  SHF.L.U32 R49, R49, 0x10, RZ ;  /* 0x0000001031317819 */ /* 0x000fe400000006ff */
[C---:B------:R-:W-:Y:S01]  /*0aa0*/  PRMT R56, R50.reuse, 0x7632, R56 ;  /* 0x0000763232387816 */ /* 0x040fe20000000038 */
[----:B------:R-:W-:Y:S01]  /*0ab0*/  IMAD.U32 R50, R50, 0x10000, RZ ;  /* 0x0001000032327824 */ /* 0x000fe200078e00ff */
[----:B------:R-:W-:Y:S02]  /*0ac0*/  SHF.L.U32 R44, R41, 0x10, RZ ;  /* 0x00000010292c7819 */ /* 0x000fe400000006ff */
[----:B------:R-:W-:Y:S01]  /*0ad0*/  PRMT R54, R48, 0x7632, R54 ;  /* 0x0000763230367816 */ /* 0x000fe20000000036 */
[----:B------:R-:W-:Y:S01]  /*0ae0*/  FADD.FTZ R52, R50, R45 ;  /* 0x0000002d32347221 */ /* 0x000fe20000010000 */
[----:B------:R-:W-:Y:S01]  /*0af0*/  SHF.L.U32 R48, R48, 0x10, RZ ;  /* 0x0000001030307819 */ /* 0x000fe200000006ff */
[----:B------:R-:W-:Y:S01]  /*0b00*/  FADD.FTZ R53, R49, R44 ;  /* 0x0000002c31357221 */ /* 0x000fe20000010000 */
[----:B------:R-:W-:Y:S01]  /*0b10*/  SHF.L.U32 R95, R40, 0x10, RZ ;  /* 0x00000010285f7819 */ /* 0x000fe200000006ff */
[----:B------:R-:W-:Y:S01]  /*0b20*/  IMAD.U32 R49, R54, 0x10000, RZ ;  /* 0x0001000036317824 */ /* 0x000fe200078e00ff */
[----:B------:R-:W-:-:S02]  /*0b30*/  PRMT R57, R51, 0x7632, R57 ;  /* 0x0000763233397816 */ /* 0x000fc40000000039 */
[----:B------:R-:W-:Y:S01]  /*0b40*/  PRMT R44, R40, 0x7632, R44 ;  /* 0x00007632282c7816 */ /* 0x000fe2000000002c */
[----:B------:R-:W-:Y:S01]  /*0b50*/  FADD.FTZ R95, R48, R95 ;  /* 0x0000005f305f7221 */ /* 0x000fe20000010000 */
[----:B------:R-:W-:Y:S01]  /*0b60*/  PRMT R45, R41, 0x7632, R45 ;  /* 0x00007632292d7816 */ /* 0x000fe2000000002d */
[----:B------:R-:W-:Y:S01]  /*0b70*/  IMAD.U32 R48, R57, 0x10000, RZ ;  /* 0x0001000039307824 */ /* 0x000fe200078e00ff */
[----:B------:R-:W-:Y:S02]  /*0b80*/  PRMT R46, R42, 0x7632, R46 ;  /* 0x000076322a2e7816 */ /* 0x000fe4000000002e */
[----:B------:R-:W-:Y:S01]  /*0b90*/  PRMT R47, R43, 0x7632, R47 ;  /* 0x000076322b2f7816 */ /* 0x000fe2000000002f */
[----:B------:R-:W-:Y:S01]  /*0ba0*/  IMAD.U32 R45, R45, 0x10000, RZ ;  /* 0x000100002d2d7824 */ /* 0x000fe200078e00ff */
[----:B------:R-:W-:Y:S02]  /*0bb0*/  SHF.L.U32 R51, R51, 0x10, RZ ;  /* 0x0000001033337819 */ /* 0x000fe400000006ff */
[----:B------:R-:W-:-:S02]  /*0bc0*/  SHF.L.U32 R106, R43, 0x10, RZ ;  /* 0x000000102b6a7819 */ /* 0x000fc400000006ff */
        /* <DEDUP_REMOVED lines=15> */
.L_x_106:
[----:B------:R-:W-:Y:S05]  /*0cc0*/  @!P1 BRA `(.L_x_109) ;  /* 0x0000000000849947 */ /* 0x000fea0003800000 */
[C---:B-----5:R-:W-:Y:S02]  /*0cd0*/  PRMT R44, R48.reuse, 0x7632, R44 ;  /* 0x00007632302c7816 */ /* 0x060fe4000000002c */
[----:B------:R-:W-:Y:S02]  /*0ce0*/  SHF.L.U32 R48, R48, 0x10, RZ ;  /* 0x0000001030307819 */ /* 0x000fe400000006ff */
[----:B------:R-:W-:Y:S02]  /*0cf0*/  SHF.L.U32 R52, R50, 0x10, RZ ;  /* 0x0000001032347819 */ /* 0x000fe400000006ff */
[----:B------:R-:W-:Y:S02]  /*0d00*/  SHF.L.U32 R95, R36, 0x10, RZ ;  /* 0x00000010245f7819 */ /* 0x000fe400000006ff */
[----:B------:R-:W-:Y:S02]  /*0d10*/  SHF.L.U32 R45, R38, 0x10, RZ ;  /* 0x00000010262d7819 */ /* 0x000fe400000006ff */
[----:B------:R-:W-:Y:S01]  /*0d20*/  PRMT R46, R49, 0x7632, R46 ;  /* 0x00007632312e7816 */ /* 0x000fe2000000002e */
[----:B------:R-:W-:Y:S01]  /*0d30*/  FADD.FTZ R95, R48, R95 ;  /* 0x0000005f305f7221 */ /* 0x000fe20000010000 */
        /* <DEDUP_REMOVED lines=26> */
.L_x_109:
        /* <DEDUP_REMOVED lines=11> */
[----:B------:R-:W-:-:S07]  /*0f90*/  SHF.L.U32 R109, R109, 0x10, RZ ;  /* 0x000000106d6d7819 */ /* 0x000fce00000006ff */
.L_x_108:
[----:B------:R-:W0:Y:S01]  /*0fa0*/  @P0 LDC.64 R58, c[0x0][0x3a8] ;  /* 0x0000ea00ff3a0b82 */ /* 0x000e220000000a00 */
[----:B------:R-:W-:-:S05]  /*0fb0*/  IADD3 R83, PT, PT, R81, 0x80, RZ ;  /* 0x0000008051537810 */ /* 0x000fca0007ffe0ff */
[----:B------:R-:W-:Y:S02]  /*0fc0*/  IMAD.WIDE.U32 R48, R83, 0x10, R60 ;  /* 0x0000001053307825 */ /* 0x000fe400078e003c */
        /* <DEDUP_REMOVED lines=9> */
[----:B------:R-:W-:-:S04]  /*1060*/  UISETP.NE.U32.AND UP0, UPT, UR14, URZ, UPT ;  /* 0x000000ff0e00728c */ /* 0x000fc8000bf05070 */
[----:B------:R-:W-:-:S09]  /*1070*/  UISETP.NE.AND.EX UP0, UPT, UR15, URZ, UPT, UP0 ;  /* 0x000000ff0f00728c */ /* 0x000fd2000bf05300 */
[----:B0-----:R-:W-:Y:S05]  /*1080*/  BRA.U UP0, `(.L_x_110) ;  /* 0x0000000100d47547 */ /* 0x001fea000b800000 */
[----:B------:R-:W-:Y:S01]  /*1090*/  UISETP.NE.U32.AND UP1, UPT, UR12, URZ, UPT ;  /* 0x000000ff0c00728c */ /* 0x000fe2000bf25070 */
[----:B-----5:R-:W-:Y:S02]  /*10a0*/  PRMT R54, R39, 0x7632, R54 ;  /* 0x0000763227367816 */ /* 0x020fe40000000036 */
[----:B------:R-:W-:Y:S01]  /*10b0*/  PRMT R55, R38, 0x7632, R55 ;  /* 0x0000763226377816 */ /* 0x000fe20000000037 */
[----:B------:R-:W-:Y:S01]  /*10c0*/  UISETP.NE.AND.EX UP1, UPT, UR13, URZ, UPT, UP1 ;  /* 0x000000ff0d00728c */ /* 0x000fe2000bf25310 */
[----:B------:R-:W-:Y:S02]  /*10d0*/  PRMT R56, R37, 0x7632, R56 ;  /* 0x0000763225387816 */ /* 0x000fe40000000038 */
[----:B------:R-:W-:-:S06]  /*10e0*/  PRMT R57, R36, 0x7632, R57 ;  /* 0x0000763224397816 */ /* 0x000fcc0000000039 */
[----:B------:R-:W-:Y:S05]  /*10f0*/  BRA.U UP1, `(.L_x_111) ;  /* 0x0000000101347547 */ /* 0x000fea000b800000 */
[----:B------:R-:W-:Y:S01]  /*1100*/  PRMT R56, R50, 0x7632, R56 ;  /* 0x0000763232387816 */ /* 0x000fe20000000038 */
        /* <DEDUP_REMOVED lines=12> */
.L_x_111:
[----:B------:R-:W-:Y:S01]  /*11d0*/  PRMT R58, R51, 0x7632, R58 ;  /* 0x00007632333a7816 */ /* 0x000fe2000000003a */
[----:B------:R-:W-:Y:S01]  /*11e0*/  IMAD.U32 R54, R54, 0x10000, RZ ;  /* 0x0001000036367824 */ /* 0x000fe200078e00ff */
[----:B------:R-:W-:Y:S01]  /*11f0*/  PRMT R44, R48, 0x7632, R44 ;  /* 0x00007632302c7816 */ /* 0x000fe2000000002c */
[----:B------:R-:W-:Y:S01]  /*1200*/  IMAD.U32 R46, R37, 0x10000, RZ ;  /* 0x00010000252e7824 */ /* 0x000fe200078e00ff */
[C---:B------:R-:W-:Y:S01]  /*1210*/  PRMT R45, R49.reuse, 0x7632, R45 ;  /* 0x00007632312d7816 */ /* 0x040fe2000000002d */
[----:B------:R-:W-:Y:S01]  /*1220*/  IMAD.U32 R49, R49, 0x10000, RZ ;  /* 0x0001000031317824 */ /* 0x000fe200078e00ff */
[----:B------:R-:W-:Y:S01]  /*1230*/  PRMT R47, R50, 0x7632, R47 ;  /* 0x00007632322f7816 */ /* 0x000fe2000000002f */
[----:B------:R-:W-:Y:S01]  /*1240*/  IMAD.U32 R57, R57, 0x10000, RZ ;  /* 0x0001000039397824 */ /* 0x000fe200078e00ff */
[----:B------:R-:W-:Y:S01]  /*1250*/  SHF.L.U32 R101, R58, 0x10, RZ ;  /* 0x000000103a657819 */ /* 0x000fe200000006ff */
[----:B------:R-:W-:Y:S01]  /*1260*/  FADD.FTZ R105, R46, R49 ;  /* 0x000000312e697221 */ /* 0x000fe20000010000 */
[----:B------:R-:W-:-:S02]  /*1270*/  SHF.L.U32 R48, R48, 0x10, RZ ;  /* 0x0000001030307819 */ /* 0x000fc400000006ff */
[----:B------:R-:W-:Y:S01]  /*1280*/  SHF.L.U32 R50, R50, 0x10, RZ ;  /* 0x0000001032327819 */ /* 0x000fe200000006ff */
[----:B------:R-:W-:Y:S01]  /*1290*/  FADD.FTZ R101, R101, R54 ;  /* 0x0000003665657221 */ /* 0x000fe20000010000 */
[----:B------:R-:W-:Y:S02]  /*12a0*/  SHF.L.U32 R111, R36, 0x10, RZ ;  /* 0x00000010246f7819 */ /* 0x000fe400000006ff */
[----:B------:R-:W-:Y:S02]  /*12b0*/  SHF.L.U32 R91, R38, 0x10, RZ ;  /* 0x00000010265b7819 */ /* 0x000fe400000006ff */
[----:B------:R-:W-:Y:S01]  /*12c0*/  SHF.L.U32 R51, R51, 0x10, RZ ;  /* 0x0000001033337819 */ /* 0x000fe200000006ff */
[----:B------:R-:W-:Y:S01]  /*12d0*/  FADD.FTZ R111, R111, R48 ;  /* 0x000000306f6f7221 */ /* 0x000fe20000010000 */
[----:B------:R-:W-:Y:S01]  /*12e0*/  SHF.L.U32 R118, R56, 0x10, RZ ;  /* 0x0000001038767819 */ /* 0x000fe200000006ff */
[----:B------:R-:W-:Y:S01]  /*12f0*/  IMAD.U32 R56, R47, 0x10000, RZ ;  /* 0x000100002f387824 */ /* 0x000fe200078e00ff */
[----:B------:R-:W-:Y:S01]  /*1300*/  SHF.L.U32 R55, R55, 0x10, RZ ;  /* 0x0000001037377819 */ /* 0x000fe200000006ff */
[----:B------:R-:W-:Y:S01]  /*1310*/  FADD.FTZ R91, R91, R50 ;  /* 0x000000325b5b7221 */ /* 0x000fe20000010000 */
[----:B------:R-:W-:-:S02]  /*1320*/  SHF.L.U32 R88, R39, 0x10, RZ ;  /* 0x0000001027587819 */ /* 0x000fc400000006ff */
[----:B------:R-:W-:Y:S01]  /*1330*/  SHF.L.U32 R45, R45, 0x10, RZ ;  /* 0x000000102d2d7819 */ /* 0x000fe200000006ff */
[----:B------:R-:W-:Y:S01]  /*1340*/  FADD.FTZ R56, R56, R55 ;  /* 0x0000003738387221 */ /* 0x000fe20000010000 */
[----:B------:R-:W-:Y:S01]  /*1350*/  SHF.L.U32 R44, R44, 0x10, RZ ;  /* 0x000000102c2c7819 */ /* 0x000fe200000006ff */
[----:B------:R-:W-:Y:S02]  /*1360*/  FADD.FTZ R88, R88, R51 ;  /* 0x0000003358587221 */ /* 0x000fe40000010000 */
[----:B------:R-:W-:Y:S01]  /*1370*/  FADD.FTZ R118, R45, R118 ;  /* 0x000000762d767221 */ /* 0x000fe20000010000 */
[----:B------:R-:W-:Y:S01]  /*1380*/  F2FP.BF16.F32.PACK_AB R46, R56, R91 ;  /* 0x0000005b382e723e */ /* 0x000fe200000010ff */
[----:B------:R-:W-:Y:S01]  /*1390*/  FADD.FTZ R54, R44, R57 ;  /* 0x000000392c367221 */ /* 0x000fe20000010000 */
[----:B------:R-:W-:Y:S02]  /*13a0*/  F2FP.BF16.F32.PACK_AB R47, R101, R88 ;  /* 0x00000058652f723e */ /* 0x000fe400000010ff */
[----:B------:R-:W-:-:S02]  /*13b0*/  F2FP.BF16.F32.PACK_AB R45, R118, R105 ;  /* 0x00000069762d723e */ /* 0x000fc400000010ff */
[----:B------:R-:W-:Y:S01]  /*13c0*/  F2FP.BF16.F32.PACK_AB R44, R54, R111 ;  /* 0x0000006f362c723e */ /* 0x000fe200000010ff */
[----:B------:R-:W-:Y:S06]  /*13d0*/  BRA `(.L_x_112) ;  /* 0x0000000400807947 */ /* 0x000fec0003800000 */
.L_x_110:
        /* <DEDUP_REMOVED lines=40> */
.L_x_113:
        /* <DEDUP_REMOVED lines=13> */
[----:B------:R-:W-:-:S02]  /*1730*/  PRMT R55, R49, 0x7632, R55 ;  /* 0x0000763231377816 */ /* 0x000fc40000000037 */
[----:B------:R-:W-:Y:S01]  /*1740*/  FADD.FTZ R54, R45, R44 ;  /* 0x0000002c2d367221 */ /* 0x000fe20000010000 */
[----:B------:R-:W-:Y:S02]  /*1750*/  PRMT R56, R50, 0x7632, R56 ;  /* 0x0000763232387816 */ /* 0x000fe40000000038 */
[----:B------:R-:W-:Y:S02]  /*1760*/  PRMT R57, R51, 0x7632, R57 ;  /* 0x0000763233397816 */ /* 0x000fe40000000039 */
[----:B------:R-:W-:Y:S02]  /*1770*/  PRMT R44, R41, 0x7632, R44 ;  /* 0x00007632292c7816 */ /* 0x000fe4000000002c */
[----:B------:R-:W-:Y:S01]  /*1780*/  PRMT R45, R42, 0x7632, R45 ;  /* 0x000076322a2d7816 */ /* 0x000fe2000000002d */
[----:B------:R-:W-:Y:S01]  /*1790*/  IMAD.U32 R57, R57, 0x10000, RZ ;  /* 0x0001000039397824 */ /* 0x000fe200078e00ff */
[----:B------:R-:W-:Y:S01]  /*17a0*/  PRMT R46, R43, 0x7632, R46 ;  /* 0x000076322b2e7816 */ /* 0x000fe2000000002e */
[----:B------:R-:W-:Y:S01]  /*17b0*/  IMAD.U32 R44, R44, 0x10000, RZ ;  /* 0x000100002c2c7824 */ /* 0x000fe200078e00ff */
[----:B------:R-:W-:-:S02]  /*17c0*/  SHF.L.U32 R49, R49, 0x10, RZ ;  /* 0x0000001031317819 */ /* 0x000fc400000006ff */
        /* <DEDUP_REMOVED lines=12> */
[----:B------:R-:W-:Y:S01]  /*1890*/  SHF.L.U32 R51, R42, 0x10, RZ ;  /* 0x000000102a337819 */ /* 0x000fe200000006ff */
[----:B------:R-:W-:Y:S01]  /*18a0*/  IMAD.U32 R48, R47, 0x10000, RZ ;  /* 0x000100002f307824 */ /* 0x000fe200078e00ff */
[----:B------:R-:W-:-:S02]  /*18b0*/  PRMT R44, R36, 0x7632, R44 ;  /* 0x00007632242c7816 */ /* 0x000fc4000000002c */
[C---:B------:R-:W-:Y:S01]  /*18c0*/  PRMT R46, R38.reuse, 0x7632, R46 ;  /* 0x00007632262e7816 */ /* 0x040fe2000000002e */
[----:B------:R-:W-:Y:S01]  /*18d0*/  FADD.FTZ R50, R51, R50 ;  /* 0x0000003233327221 */ /* 0x000fe20000010000 */
[----:B------:R-:W-:Y:S01]  /*18e0*/  PRMT R45, R37, 0x7632, R45 ;  /* 0x00007632252d7816 */ /* 0x000fe2000000002d */
[----:B------:R-:W-:Y:S01]  /*18f0*/  FADD.FTZ R101, R101, R48 ;  /* 0x0000003065657221 */ /* 0x000fe20000010000 */
[----:B------:R-:W-:Y:S02]  /*1900*/  SHF.L.U32 R91, R38, 0x10, RZ ;  /* 0x00000010265b7819 */ /* 0x000fe400000006ff */
        /* <DEDUP_REMOVED lines=13> */
.L_x_112:
        /* <DEDUP_REMOVED lines=12> */
[----:B------:R-:W-:Y:S05]  /*1aa0*/  BRA.U UP0, `(.L_x_114) ;  /* 0x0000000100cc7547 */ /* 0x000fea000b800000 */
[----:B------:R-:W-:Y:S05]  /*1ab0*/  BRA.U UP1, `(.L_x_115) ;  /* 0x0000000101347547 */ /* 0x000fea000b800000 */
[----:B0----5:R-:W-:Y:S01]  /*1ac0*/  PRMT R58, R48, 0x7632, R58 ;  /* 0x00007632303a7816 */ /* 0x021fe2000000003a */
        /* <DEDUP_REMOVED lines=10> */
[----:B------:R-:W-:Y:S01]  /*1b70*/  SHF.L.U32 R92, R92, 0x10, RZ ;  /* 0x000000105c5c7819 */ /* 0x000fe200000006ff */
[----:B------:R-:W-:Y:S06]  /*1b80*/  BRA `(.L_x_116) ;  /* 0x00000008000c7947 */ /* 0x000fec0003800000 */
.L_x_115:
[C---:B-----5:R-:W-:Y:S01]  /*1b90*/  PRMT R57, R49.reuse, 0x7632, R57 ;  /* 0x0000763231397816 */ /* 0x060fe20000000039 */
[----:B------:R-:W-:Y:S01]  /*1ba0*/  IMAD.U32 R97, R38, 0x10000, RZ ;  /* 0x0001000026617824 */ /* 0x000fe200078e00ff */
[----:B------:R-:W-:Y:S02]  /*1bb0*/  SHF.L.U32 R49, R49, 0x10, RZ ;  /* 0x0000001031317819 */ /* 0x000fe400000006ff */
[----:B0-----:R-:W-:Y:S02]  /*1bc0*/  SHF.L.U32 R44, R37, 0x10, RZ ;  /* 0x00000010252c7819 */ /* 0x001fe400000006ff */
        /* <DEDUP_REMOVED lines=16> */
[----:B------:R-:W-:Y:S02]  /*1cd0*/  SHF.L.U32 R51, R51, 0x10, RZ ;  /* 0x0000001033337819 */ /* 0x000fe400000006ff */
        /* <DEDUP_REMOVED lines=16> */
.L_x_114:
[----:B------:R-:W-:Y:S05]  /*1de0*/  BRA.U UP1, `(.L_x_117) ;  /* 0x0000000101947547 */ /* 0x000fea000b800000 */
[C---:B-----5:R-:W-:Y:S01]  /*1df0*/  PRMT R57, R49.reuse, 0x7632, R57 ;  /* 0x0000763231397816 */ /* 0x060fe20000000039 */
[----:B------:R-:W-:Y:S01]  /*1e00*/  IMAD.U32 R49, R49, 0x10000, RZ ;  /* 0x0001000031317824 */ /* 0x000fe200078e00ff */
[C---:B------:R-:W-:Y:S01]  /*1e10*/  PRMT R55, R48.reuse, 0x7632, R55 ;  /* 0x0000763230377816 */ /* 0x040fe20000000037 */
[----:B0-----:R-:W-:Y:S01]  /*1e20*/  IMAD.U32 R44, R41, 0x10000, RZ ;  /* 0x00010000292c7824 */ /* 0x001fe200078e00ff */
[----:B------:R-:W-:Y:S01]  /*1e30*/  SHF.L.U32 R48, R48, 0x10, RZ ;  /* 0x0000001030307819 */ /* 0x000fe200000006ff */
[----:B------:R-:W-:Y:S01]  /*1e40*/  IMAD.U32 R96, R43, 0x10000, RZ ;  /* 0x000100002b607824 */ /* 0x000fe200078e00ff */
        /* <DEDUP_REMOVED lines=31> */
.L_x_117:
[C---:B0----5:R-:W-:Y:S01]  /*2040*/  PRMT R45, R48.reuse, 0x7632, R45 ;  /* 0x00007632302d7816 */ /* 0x061fe2000000002d */
[----:B------:R-:W-:Y:S01]  /*2050*/  IMAD.U32 R48, R48, 0x10000, RZ ;  /* 0x0001000030307824 */ /* 0x000fe200078e00ff */
[----:B------:R-:W-:Y:S01]  /*2060*/  PRMT R44, R40, 0x7632, R44 ;  /* 0x00007632282c7816 */ /* 0x000fe2000000002c */
[----:B------:R-:W-:Y:S01]  /*2070*/  IMAD.U32 R97, R38, 0x10000, RZ ;  /* 0x0001000026617824 */ /* 0x000fe200078e00ff */
        /* <DEDUP_REMOVED lines=9> */
[----:B------:R-:W-:Y:S01]  /*2110*/  PRMT R57, R50, 0x7632, R57 ;  /* 0x0000763232397816 */ /* 0x000fe20000000039 */
[--C-:B------:R-:W-:Y:S01]  /*2120*/  FADD.FTZ R58, R45, R44.reuse ;  /* 0x0000002c2d3a7221 */ /* 0x100fe20000010000 */
        /* <DEDUP_REMOVED lines=8> */
[----:B------:R-:W-:Y:S02]  /*21b0*/  SHF.L.U32 R49, R49, 0x10, RZ ;  /* 0x0000001031317819 */ /* 0x000fe400000006ff */
[----:B------:R-:W-:Y:S01]  /*21c0*/  SHF.L.U32 R45, R45, 0x10, RZ ;  /* 0x000000102d2d7819 */ /* 0x000fe200000006ff */
[----:B------:R-:W-:Y:S01]  /*21d0*/  IMAD.U32 R46, R46, 0x10000, RZ ;  /* 0x000100002e2e7824 */ /* 0x000fe200078e00ff */
[----:B------:R-:W-:Y:S01]  /*21e0*/  SHF.L.U32 R55, R55, 0x10, RZ ;  /* 0x0000001037377819 */ /* 0x000fe200000006ff */
[----:B------:R-:W-:Y:S01]  /*21f0*/  FADD.FTZ R48, R48, R49 ;  /* 0x0000003130307221 */ /* 0x000fe20000010000 */
[----:B------:R-:W-:Y:S01]  /*2200*/  SHF.L.U32 R44, R44, 0x10, RZ ;  /* 0x000000102c2c7819 */ /* 0x000fe200000006ff */
[----:B------:R-:W-:Y:S01]  /*2210*/  FADD.FTZ R92, R92, R45 ;  /* 0x0000002d5c5c7221 */ /* 0x000fe20000010000 */
[----:B------:R-:W-:-:S02]  /*2220*/  SHF.L.U32 R59, R59, 0x10, RZ ;  /* 0x000000103b3b7819 */ /* 0x000fc400000006ff */
[----:B------:R-:W-:Y:S01]  /*2230*/  SHF.L.U32 R99, R37, 0x10, RZ ;  /* 0x0000001025637819 */ /* 0x000fe200000006ff */
[----:B------:R-:W-:Y:S01]  /*2240*/  FADD.FTZ R110, R55, R44 ;  /* 0x0000002c376e7221 */ /* 0x000fe20000010000 */
[----:B------:R-:W-:Y:S01]  /*2250*/  PRMT R47, R39, 0x7632, R47 ;  /* 0x00007632272f7816 */ /* 0x000fe2000000002f */
[----:B------:R-:W-:Y:S01]  /*2260*/  FADD.FTZ R89, R59, R46 ;  /* 0x0000002e3b597221 */ /* 0x000fe20000010000 */
[----:B------:R-:W-:Y:S01]  /*2270*/  PRMT R45, R37, 0x7632, R45 ;  /* 0x00007632252d7816 */ /* 0x000fe2000000002d */
[----:B------:R-:W-:Y:S01]  /*2280*/  FADD.FTZ R99, R99, R48 ;  /* 0x0000003063637221 */ /* 0x000fe20000010000 */
[----:B------:R-:W-:Y:S02]  /*2290*/  SHF.L.U32 R51, R42, 0x10, RZ ;  /* 0x000000102a337819 */ /* 0x000fe400000006ff */
[----:B------:R-:W-:Y:S02]  /*22a0*/  PRMT R44, R36, 0x7632, R44 ;  /* 0x00007632242c7816 */ /* 0x000fe4000000002c */
[----:B------:R-:W-:Y:S01]  /*22b0*/  PRMT R46, R38, 0x7632, R46 ;  /* 0x00007632262e7816 */ /* 0x000fe2000000002e */
[----:B------:R-:W-:Y:S01]  /*22c0*/  FADD.FTZ R50, R51, R50 ;  /* 0x0000003233327221 */ /* 0x000fe20000010000 */
[----:B------:R-:W-:-:S02]  /*22d0*/  SHF.L.U32 R48, R47, 0x10, RZ ;  /* 0x000000102f307819 */ /* 0x000fc400000006ff */
        /* <DEDUP_REMOVED lines=9> */
[----:B------:R-:W-:Y:S02]  /*2370*/  FADD.FTZ R58, R58, R45 ;  /* 0x0000002d3a3a7221 */ /* 0x000fe40000010000 */
[----:B------:R-:W-:-:S02]  /*2380*/  F2FP.BF16.F32.PACK_AB R46, R92, R97 ;  /* 0x000000615c2e723e */ /* 0x000fc400000010ff */
[----:B------:R-:W-:Y:S02]  /*2390*/  F2FP.BF16.F32.PACK_AB R47, R89, R96 ;  /* 0x00000060592f723e */ /* 0x000fe400000010ff */
[----:B------:R-:W-:Y:S02]  /*23a0*/  F2FP.BF16.F32.PACK_AB R45, R110, R99 ;  /* 0x000000636e2d723e */ /* 0x000fe400000010ff */
[----:B------:R-:W-:-:S07]  /*23b0*/  F2FP.BF16.F32.PACK_AB R44, R58, R103 ;  /* 0x000000673a2c723e */ /* 0x000fce00000010ff */
.L_x_116:
[----:B------:R-:W0:Y:S01]  /*23c0*/  @P1 LDC.64 R48, c[0x0][0x3a0] ;  /* 0x0000e800ff301b82 */ /* 0x000e220000000a00 */
[----:B------:R-:W-:-:S07]  /*23d0*/  VIADD R107, R81, 0x180 ;  /* 0x00000180516b7836 */ /* 0x000fce0000000000 */
        /* <DEDUP_REMOVED lines=10> */
[----:B------:R-:W-:Y:S05]  /*2480*/  BRA.U UP0, `(.L_x_118) ;  /* 0x0000000100cc7547 */ /* 0x000fea000b800000 */
[----:B------:R-:W-:Y:S05]  /*2490*/  BRA.U UP1, `(.L_x_119) ;  /* 0x0000000101347547 */ /* 0x000fea000b800000 */
[----:B-----5:R-:W-:Y:S01]  /*24a0*/  PRMT R94, R49, 0x7632, R94 ;  /* 0x00007632315e7816 */ /* 0x020fe2000000005e */
[----:B------:R-:W-:Y:S01]  /*24b0*/  IMAD.U32 R63, R50, 0x10000, RZ ;  /* 0x00010000323f7824 */ /* 0x000fe200078e00ff */
[----:B------:R-:W-:Y:S02]  /*24c0*/  PRMT R60, R48, 0x7632, R60 ;  /* 0x00007632303c7816 */ /* 0x000fe4000000003c */
[----:B------:R-:W-:Y:S01]  /*24d0*/  PRMT R80, R50, 0x7632, R80 ;  /* 0x0000763232507816 */ /* 0x000fe20000000050 */
[----:B------:R-:W-:Y:S01]  /*24e0*/  IMAD.U32 R94, R94, 0x10000, RZ ;  /* 0x000100005e5e7824 */ /* 0x000fe200078e00ff */
[----:B------:R-:W-:Y:S02]  /*24f0*/  PRMT R61, R51, 0x7632, R61 ;  /* 0x00007632333d7816 */ /* 0x000fe4000000003d */
[----:B------:R-:W-:Y:S02]  /*2500*/  SHF.L.U32 R93, R48, 0x10, RZ ;  /* 0x00000010305d7819 */ /* 0x000fe400000006ff */
[----:B0-----:R-:W-:-:S02]  /*2510*/  SHF.L.U32 R87, R49, 0x10, RZ ;  /* 0x0000001031577819 */ /* 0x001fc400000006ff */
[----:B------:R-:W-:Y:S02]  /*2520*/  SHF.L.U32 R82, R51, 0x10, RZ ;  /* 0x0000001033527819 */ /* 0x000fe400000006ff */
[----:B------:R-:W-:Y:S02]  /*2530*/  SHF.L.U32 R60, R60, 0x10, RZ ;  /* 0x000000103c3c7819 */ /* 0x000fe400000006ff */
[----:B------:R-:W-:Y:S02]  /*2540*/  SHF.L.U32 R80, R80, 0x10, RZ ;  /* 0x0000001050507819 */ /* 0x000fe400000006ff */
[----:B------:R-:W-:Y:S01]  /*2550*/  SHF.L.U32 R61, R61, 0x10, RZ ;  /* 0x000000103d3d7819 */ /* 0x000fe200000006ff */
[----:B------:R-:W-:Y:S06]  /*2560*/  BRA `(.L_x_120) ;  /* 0x00000008000c7947 */ /* 0x000fec0003800000 */
.L_x_119:
[C---:B-----5:R-:W-:Y:S01]  /*2570*/  PRMT R57, R49.reuse, 0x7632, R57 ;  /* 0x0000763231397816 */ /* 0x060fe20000000039 */
[----:B------:R-:W-:Y:S01]  /*2580*/  IMAD.U32 R93, R36, 0x10000, RZ ;  /* 0x00010000245d7824 */ /* 0x000fe200078e00ff */
[----:B------:R-:W-:Y:S02]  /*2590*/  SHF.L.U32 R49, R49, 0x10, RZ ;  /* 0x0000001031317819 */ /* 0x000fe400000006ff */
[----:B0-----:R-:W-:Y:S01]  /*25a0*/  SHF.L.U32 R44, R37, 0x10, RZ ;  /* 0x00000010252c7819 */ /* 0x001fe200000006ff */
[----:B------:R-:W-:Y:S01]  /*25b0*/  IMAD.U32 R94, R57, 0x10000, RZ ;  /* 0x00010000395e7824 */ /* 0x000fe200078e00ff */
[C---:B------:R-:W-:Y:S01]  /*25c0*/  PRMT R60, R51.reuse, 0x7632, R60 ;  /* 0x00007632333c7816 */ /* 0x040fe2000000003c */
[----:B------:R-:W-:Y:S01]  /*25d0*/  IMAD.U32 R51, R51, 0x10000, RZ ;  /* 0x0001000033337824 */ /* 0x000fe200078e00ff */
[----:B------:R-:W-:Y:S01]  /*25e0*/  PRMT R47, R39, 0x7632, R47 ;  /* 0x00007632272f7816 */ /* 0x000fe2000000002f */
[----:B------:R-:W-:Y:S01]  /*25f0*/  FADD.FTZ R87, R44, R49 ;  /* 0x000000312c577221 */ /* 0x000fe20000010000 */
[C---:B------:R-:W-:Y:S01]  /*2600*/  PRMT R55, R48.reuse, 0x7632, R55 ;  /* 0x0000763230377816 */ /* 0x040fe20000000037 */
[----:B------:R-:W-:Y:S01]  /*2610*/  IMAD.U32 R48, R48, 0x10000, RZ ;  /* 0x0001000030307824 */ /* 0x000fe200078e00ff */
[----:B------:R-:W-:Y:S01]  /*2620*/  PRMT R59, R50, 0x7632, R59 ;  /* 0x00007632323b7816 */ /* 0x000fe2000000003b */
[----:B------:R-:W-:Y:S01]  /*2630*/  IMAD.U32 R47, R47, 0x10000, RZ ;  /* 0x000100002f2f7824 */ /* 0x000fe200078e00ff */
[----:B------:R-:W-:Y:S01]  /*2640*/  PRMT R44, R36, 0x7632, R44 ;  /* 0x00007632242c7816 */ /* 0x000fe2000000002c */
[----:B------:R-:W-:Y:S01]  /*2650*/  FADD.FTZ R93, R93, R48 ;  /* 0x000000305d5d7221 */ /* 0x000fe20000010000 */
[----:B------:R-:W-:-:S02]  /*2660*/  PRMT R45, R37, 0x7632, R45 ;  /* 0x00007632252d7816 */ /* 0x000fc4000000002d */
[----:B------:R-:W-:Y:S01]  /*2670*/  PRMT R46, R38, 0x7632, R46 ;  /* 0x00007632262e7816 */ /* 0x000fe2000000002e */
[----:B------:R-:W-:Y:S01]  /*2680*/  IMAD.U32 R44, R44, 0x10000, RZ ;  /* 0x000100002c2c7824 */ /* 0x000fe200078e00ff */
[----:B------:R-:W-:Y:S02]  /*2690*/  SHF.L.U32 R60, R60, 0x10, RZ ;  /* 0x000000103c3c7819 */ /* 0x000fe400000006ff */
        /* <DEDUP_REMOVED lines=11> */
[----:B------:R-:W-:Y:S01]  /*2750*/  F2FP.BF16.F32.PACK_AB R47, R61, R82 ;  /* 0x000000523d2f723e */ /* 0x000fe200000010ff */
[----:B------:R-:W-:Y:S01]  /*2760*/  FADD.FTZ R80, R59, R46 ;  /* 0x0000002e3b507221 */ /* 0x000fe20000010000 */
[----:B------:R-:W-:Y:S01]  /*2770*/  F2FP.BF16.F32.PACK_AB R44, R60, R93 ;  /* 0x0000005d3c2c723e */ /* 0x000fe200000010ff */
[----:B------:R-:W-:-:S03]  /*2780*/  FADD.FTZ R94, R94, R45 ;  /* 0x0000002d5e5e7221 */ /* 0x000fc60000010000 */
[----:B------:R-:W-:Y:S02]  /*2790*/  F2FP.BF16.F32.PACK_AB R46, R80, R63 ;  /* 0x0000003f502e723e */ /* 0x000fe400000010ff */
[----:B------:R-:W-:Y:S01]  /*27a0*/  F2FP.BF16.F32.PACK_AB R45, R94, R87 ;  /* 0x000000575e2d723e */ /* 0x000fe200000010ff */
[----:B------:R-:W-:Y:S06]  /*27b0*/  BRA `(.L_x_120) ;  /* 0x0000000400787947 */ /* 0x000fec0003800000 */
.L_x_118:
[----:B------:R-:W-:Y:S05]  /*27c0*/  BRA.U UP1, `(.L_x_121) ;  /* 0x0000000101947547 */ /* 0x000fea000b800000 */
[C---:B-----5:R-:W-:Y:S01]  /*27d0*/  PRMT R57, R49.reuse, 0x7632, R57 ;  /* 0x0000763231397816 */ /* 0x060fe20000000039 */
[----:B------:R-:W-:Y:S01]  /*27e0*/  IMAD.U32 R63, R42, 0x10000, RZ ;  /* 0x000100002a3f7824 */ /* 0x000fe200078e00ff */
[----:B------:R-:W-:Y:S02]  /*27f0*/  SHF.L.U32 R49, R49, 0x10, RZ ;  /* 0x0000001031317819 */ /* 0x000fe400000006ff */
[----:B0-----:R-:W-:Y:S02]  /*2800*/  SHF.L.U32 R44, R41, 0x10, RZ ;  /* 0x00000010292c7819 */ /* 0x001fe400000006ff */
[----:B------:R-:W-:Y:S02]  /*2810*/  PRMT R60, R51, 0x7632, R60 ;  /* 0x00007632333c7816 */ /* 0x000fe4000000003c */
[----:B------:R-:W-:Y:S01]  /*2820*/  PRMT R47, R43, 0x7632, R47 ;  /* 0x000076322b2f7816 */ /* 0x000fe2000000002f */
[----:B------:R-:W-:Y:S01]  /*2830*/  FADD.FTZ R87, R44, R49 ;  /* 0x000000312c577221 */ /* 0x000fe20000010000 */
[----:B------:R-:W-:Y:S01]  /*2840*/  PRMT R55, R48, 0x7632, R55 ;  /* 0x0000763230377816 */ /* 0x000fe20000000037 */
[----:B------:R-:W-:Y:S01]  /*2850*/  IMAD.U32 R60, R60, 0x10000, RZ ;  /* 0x000100003c3c7824 */ /* 0x000fe200078e00ff */
[C---:B------:R-:W-:Y:S01]  /*2860*/  PRMT R59, R50.reuse, 0x7632, R59 ;  /* 0x00007632323b7816 */ /* 0x040fe2000000003b */
[----:B------:R-:W-:Y:S01]  /*2870*/  IMAD.U32 R50, R50, 0x10000, RZ ;  /* 0x0001000032327824 */ /* 0x000fe200078e00ff */
[----:B------:R-:W-:Y:S01]  /*2880*/  PRMT R44, R40, 0x7632, R44 ;  /* 0x00007632282c7816 */ /* 0x000fe2000000002c */
[----:B------:R-:W-:Y:S01]  /*2890*/  IMAD.U32 R55, R55, 0x10000, RZ ;  /* 0x0001000037377824 */ /* 0x000fe200078e00ff */
[----:B------:R-:W-:Y:S01]  /*28a0*/  PRMT R45, R41, 0x7632, R45 ;  /* 0x00007632292d7816 */ /* 0x000fe2000000002d */
[----:B------:R-:W-:Y:S01]  /*28b0*/  FADD.FTZ R63, R63, R50 ;  /* 0x000000323f3f7221 */ /* 0x000fe20000010000 */
[----:B------:R-:W-:-:S02]  /*28c0*/  PRMT R46, R42, 0x7632, R46 ;  /* 0x000076322a2e7816 */ /* 0x000fc4000000002e */
[----:B------:R-:W-:Y:S01]  /*28d0*/  SHF.L.U32 R47, R47, 0x10, RZ ;  /* 0x000000102f2f7819 */ /* 0x000fe200000006ff */
[----:B------:R-:W-:Y:S01]  /*28e0*/  IMAD.U32 R45, R45, 0x10000, RZ ;  /* 0x000100002d2d7824 */ /* 0x000fe200078e00ff */
[----:B------:R-:W-:Y:S02]  /*28f0*/  SHF.L.U32 R48, R48, 0x10, RZ ;  /* 0x0000001030307819 */ /* 0x000fe400000006ff */
[----:B------:R-:W-:Y:S01]  /*2900*/  SHF.L.U32 R93, R40, 0x10, RZ ;  /* 0x00000010285d7819 */ /* 0x000fe200000006ff */
[----:B------:R-:W-:Y:S01]  /*2910*/  FADD.FTZ R61, R60, R47 ;  /* 0x0000002f3c3d7221 */ /* 0x000fe20000010000 */
[----:B------:R-:W-:Y:S02]  /*2920*/  SHF.L.U32 R51, R51, 0x10, RZ ;  /* 0x0000001033337819 */ /* 0x000fe400000006ff */
[----:B------:R-:W-:Y:S01]  /*2930*/  SHF.L.U32 R82, R43, 0x10, RZ ;  /* 0x000000102b527819 */ /* 0x000fe200000006ff */
[----:B------:R-:W-:Y:S01]  /*2940*/  FADD.FTZ R93, R93, R48 ;  /* 0x000000305d5d7221 */ /* 0x000fe20000010000 */
[----:B------:R-:W-:-:S02]  /*2950*/  SHF.L.U32 R94, R57, 0x10, RZ ;  /* 0x00000010395e7819 */ /* 0x000fc400000006ff */
[----:B------:R-:W-:Y:S01]  /*2960*/  SHF.L.U32 R59, R59, 0x10, RZ ;  /* 0x000000103b3b7819 */ /* 0x000fe200000006ff */
[----:B------:R-:W-:Y:S01]  /*2970*/  FADD.FTZ R82, R82, R51 ;  /* 0x0000003352527221 */ /* 0x000fe20000010000 */
[----:B------:R-:W-:Y:S01]  /*2980*/  SHF.L.U32 R46, R46, 0x10, RZ ;  /* 0x000000102e2e7819 */ /* 0x000fe200000006ff */
[----:B------:R-:W-:Y:S01]  /*2990*/  FADD.FTZ R94, R94, R45 ;  /* 0x0000002d5e5e7221 */ /* 0x000fe20000010000 */
[----:B------:R-:W-:Y:S02]  /*29a0*/  SHF.L.U32 R44, R44, 0x10, RZ ;  /* 0x000000102c2c7819 */ /* 0x000fe400000006ff */
[----:B------:R-:W-:Y:S01]  /*29b0*/  F2FP.BF16.F32.PACK_AB R47, R61, R82 ;  /* 0x000000523d2f723e */ /* 0x000fe200000010ff */
[----:B------:R-:W-:Y:S01]  /*29c0*/  FADD.FTZ R80, R59, R46 ;  /* 0x0000002e3b507221 */ /* 0x000fe20000010000 */
[----:B------:R-:W-:Y:S01]  /*29d0*/  F2FP.BF16.F32.PACK_AB R45, R94, R87 ;  /* 0x000000575e2d723e */ /* 0x000fe200000010ff */
[----:B------:R-:W-:-:S03]  /*29e0*/  FADD.FTZ R60, R55, R44 ;  /* 0x0000002c373c7221 */ /* 0x000fc60000010000 */
[----:B------:R-:W-:Y:S02]  /*29f0*/  F2FP.BF16.F32.PACK_AB R46, R80, R63 ;  /* 0x0000003f502e723e */ /* 0x000fe400000010ff */
[----:B------:R-:W-:Y:S01]  /*2a00*/  F2FP.BF16.F32.PACK_AB R44, R60, R93 ;  /* 0x0000005d3c2c723e */ /* 0x000fe200000010ff */
[----:B------:R-:W-:Y:S06]  /*2a10*/  BRA `(.L_x_120) ;  /* 0x0000000000e07947 */ /* 0x000fec0003800000 */
.L_x_121:
[----:B0----5:R-:W-:Y:S01]  /*2a20*/  PRMT R45, R48, 0x7632, R45 ;  /* 0x00007632302d7816 */ /* 0x021fe2000000002d */
[----:B------:R-:W-:Y:S01]  /*2a30*/  IMAD.U32 R60, R51, 0x10000, RZ ;  /* 0x00010000333c7824 */ /* 0x000fe200078e00ff */
[----:B------:R-:W-:Y:S02]  /*2a40*/  PRMT R44, R40, 0x7632, R44 ;  /* 0x00007632282c7816 */ /* 0x000fe4000000002c */
        /* <DEDUP_REMOVED lines=21> */
[----:B------:R-:W-:Y:S02]  /*2ba0*/  SHF.L.U32 R80, R57, 0x10, RZ ;  /* 0x0000001039507819 */ /* 0x000fe400000006ff */
[----:B------:R-:W-:Y:S01]  /*2bb0*/  SHF.L.U32 R44, R44, 0x10, RZ ;  /* 0x000000102c2c7819 */ /* 0x000fe200000006ff */
[----:B------:R-:W-:Y:S01]  /*2bc0*/  FADD.FTZ R48, R48, R49 ;  /* 0x0000003130307221 */ /* 0x000fe20000010000 */
[----:B------:R-:W-:Y:S01]  /*2bd0*/  SHF.L.U32 R59, R59, 0x10, RZ ;  /* 0x000000103b3b7819 */ /* 0x000fe200000006ff */
[----:B------:R-:W-:Y:S01]  /*2be0*/  FADD.FTZ R80, R80, R45 ;  /* 0x0000002d50507221 */ /* 0x000fe20000010000 */
[----:B------:R-:W-:Y:S01]  /*2bf0*/  SHF.L.U32 R46, R46, 0x10, RZ ;  /* 0x000000102e2e7819 */ /* 0x000fe200000006ff */
[----:B------:R-:W-:Y:S01]  /*2c00*/  FADD.FTZ R94, R55, R44 ;  /* 0x0000002c375e7221 */ /* 0x000fe20000010000 */
[----:B------:R-:W-:Y:S02]  /*2c10*/  SHF.L.U32 R87, R37, 0x10, RZ ;  /* 0x0000001025577819 */ /* 0x000fe400000006ff */
[----:B------:R-:W-:Y:S01]  /*2c20*/  PRMT R47, R39, 0x7632, R47 ;  /* 0x00007632272f7816 */ /* 0x000fe2000000002f */
[----:B------:R-:W-:Y:S01]  /*2c30*/  FADD.FTZ R61, R59, R46 ;  /* 0x0000002e3b3d7221 */ /* 0x000fe20000010000 */
[----:B------:R-:W-:Y:S01]  /*2c40*/  PRMT R45, R37, 0x7632, R45 ;  /* 0x00007632252d7816 */ /* 0x000fe2000000002d */
[----:B------:R-:W-:Y:S01]  /*2c50*/  FADD.FTZ R87, R87, R48 ;  /* 0x0000003057577221 */ /* 0x000fe20000010000 */
[----:B------:R-:W-:-:S02]  /*2c60*/  SHF.L.U32 R50, R50, 0x10, RZ ;  /* 0x0000001032327819 */ /* 0x000fc400000006ff */
[----:B------:R-:W-:Y:S02]  /*2c70*/  PRMT R44, R36, 0x7632, R44 ;  /* 0x00007632242c7816 */ /* 0x000fe4000000002c */
[C---:B------:R-:W-:Y:S01]  /*2c80*/  PRMT R46, R38.reuse, 0x7632, R46 ;  /* 0x00007632262e7816 */ /* 0x040fe2000000002e */
        /* <DEDUP_REMOVED lines=17> */
.L_x_120:
[----:B------:R-:W-:Y:S01]  /*2da0*/  FADD.FTZ R49, RZ, R95 ;  /* 0x0000005fff317221 */ /* 0x000fe20000010000 */
[----:B------:R-:W-:Y:S01]  /*2db0*/  LOP3.LUT P1, RZ, R0, 0x1f, RZ, 0xc0, !PT ;  /* 0x0000001f00ff7812 */ /* 0x000fe2000782c0ff */
[----:B------:R-:W-:Y:S02]  /*2dc0*/  BSSY.RECONVERGENT B0, `(.L_x_122) ;  /* 0x0000080000007945 */ /* 0x000fe40003800200 */
        /* <DEDUP_REMOVED lines=44> */
[----:B------:R-:W-:Y:S02]  /*3090*/  FADD.FTZ R50, -R48, R53 ;  /* 0x0000003530327221 */ /* 0x000fe40000010100 */
[----:B------:R-:W-:-:S04]  /*30a0*/  FFMA.FTZ R49, R49, R49, RZ ;  /* 0x0000003131317223 */ /* 0x000fc800000100ff */
        /* <DEDUP_REMOVED lines=61> */
[----:B0-----:R-:W-:-:S05]  /*3480*/  FADD.FTZ R55, R49, R50 ;  /* 0x0000003231377221 */ /* 0x001fca0000010000 */
[----:B------:R-:W0:Y:S02]  /*3490*/  SHFL.BFLY PT, R50, R55, 0x2, 0x1f ;  /* 0x0c401f0037327f89 */ /* 0x000e2400000e0000 */
[----:B0-----:R-:W-:-:S05]  /*34a0*/  FADD.FTZ R57, R55, R50 ;  /* 0x0000003237397221 */ /* 0x001fca0000010000 */
        /* <DEDUP_REMOVED lines=17> */
.L_x_123:
[----:B------:R-:W-:Y:S05]  /*35c0*/  BSYNC.RECONVERGENT B0 ;  /* 0x0000000000007941 */ /* 0x000fea0003800200 */
.L_x_122:
        /* <DEDUP_REMOVED lines=9> */
[----:B------:R-:W-:Y:S01]  /*3660*/  IMAD.SHL.U32 R48, R0, 0x8, RZ ;  /* 0x0000000800307824 */ /* 0x000fe200078e00ff */
[----:B------:R-:W-:-:S04]  /*3670*/  MOV R51, 0x400 ;  /* 0x0000040000337802 */ /* 0x000fc80000000f00 */
[----:B------:R-:W-:Y:S01]  /*3680*/  LOP3.LUT R48, R48, 0xf8, RZ, 0xc0, !PT ;  /* 0x000000f830307812 */ /* 0x000fe200078ec0ff */
[----:B0-----:R-:W-:-:S04]  /*3690*/  ULEA UR4, UR5, UR4, 0x18 ;  /* 0x0000000405047291 */ /* 0x001fc8000f8ec0ff */
[----:B------:R-:W-:-:S09]  /*36a0*/  @UP2 UIADD3 UR4, UPT, UPT, UR4, 0x20, URZ ;  /* 0x0000002004042890 */ /* 0x000fd2000fffe0ff */
[----:B------:R-:W0:Y:S03]  /*36b0*/  LDS.64 R48, [R48+UR4] ;  /* 0x0000000430307984 */ /* 0x000e260008000a00 */
.L_x_125:
[----:B------:R-:W-:Y:S05]  /*36c0*/  BSYNC.RECONVERGENT B0 ;  /* 0x0000000000007941 */ /* 0x000fea0003800200 */
.L_x_124:
[----:B------:R-:W1:Y:S01]  /*36d0*/  SHFL.DOWN PT, R84, R51, 0x2, 0x1f ;  /* 0x08401f0033547f89 */ /* 0x000e6200000e0000 */
[----:B------:R-:W-:Y:S01]  /*36e0*/  ISETP.NE.AND P3, PT, R0, RZ, PT ;  /* 0x000000ff0000720c */ /* 0x000fe20003f65270 */
[----:B------:R-:W-:Y:S01]  /*36f0*/  IMAD.U32 R117, R23, 0x10000, RZ ;  /* 0x0001000017757824 */ /* 0x000fe200078e00ff */
[----:B------:R-:W-:Y:S01]  /*3700*/  ISETP.NE.AND P1, PT, RZ, UR9, PT ;  /* 0x00000009ff007c0c */ /* 0x000fe2000bf25270 */
[----:B0-----:R-:W0:Y:S01]  /*3710*/  SHFL.DOWN PT, R55, R48, 0x2, 0x1f ;  /* 0x08401f0030377f89 */ /* 0x001e2200000e0000 */
[----:B------:R-:W-:Y:S01]  /*3720*/  PRMT R119, R17, 0x7632, R119 ;  /* 0x0000763211777816 */ /* 0x000fe20000000077 */
[----:B------:R-:W-:Y:S01]  /*3730*/  UPLOP3.LUT UP2, UPT, UPT, UPT, UP2, 0x40, 0x4 ;  /* 0x000000000004789c */ /* 0x000fe20003f4e820 */
[----:B------:R-:W-:Y:S01]  /*3740*/  PRMT R121, R23, 0x7632, R121 ;  /* 0x0000763217797816 */ /* 0x000fe20000000079 */
[----:B------:R-:W2:Y:S02]  /*3750*/  SHFL.DOWN PT, R86, R49, 0x2, 0x1f ;  /* 0x08401f0031567f89 */ /* 0x000ea400000e0000 */
[----:B------:R-:W-:Y:S01]  /*3760*/  IMAD.U32 R119, R119, 0x10000, RZ ;  /* 0x0001000077777824 */ /* 0x000fe200078e00ff */
[----:B------:R-:W-:-:S02]  /*3770*/  SHF.L.U32 R121, R121, 0x10, RZ ;  /* 0x0000001079797819 */ /* 0x000fc400000006ff */
[----:B-1----:R-:W-:Y:S02]  /*3780*/  IADD3 R57, PT, PT, R84, R51, RZ ;  /* 0x0000003354397210 */ /* 0x002fe40007ffe0ff */
[----:B------:R-:W-:Y:S02]  /*3790*/  I2FP.F32.S32 R98, R84 ;  /* 0x0000005400627245 */ /* 0x000fe40000201400 */
[----:B------:R-:W-:Y:S01]  /*37a0*/  I2FP.F32.S32 R50, R57 ;  /* 0x0000003900327245 */ /* 0x000fe20000201400 */
[----:B------:R-:W1:Y:S01]  /*37b0*/  SHFL.DOWN PT, R102, R57, 0x1, 0x1f ;  /* 0x08201f0039667f89 */ /* 0x000e6200000e0000 */
[----:B------:R-:W-:Y:S01]  /*37c0*/  I2FP.F32.U32 R84, R51 ;  /* 0x0000003300547245 */ /* 0x000fe20000201000 */
[C---:B0-----:R-:W-:Y:S01]  /*37d0*/  FMUL.FTZ R115, R55.reuse, R98 ;  /* 0x0000006237737220 */ /* 0x041fe20000410000 */
[----:B------:R-:W0:Y:S01]  /*37e0*/  MUFU.RCP R59, R50 ;  /* 0x00000032003b7308 */ /* 0x000e220000001000 */
[----:B------:R-:W-:Y:S01]  /*37f0*/  FADD.FTZ R55, -R55, R48 ;  /* 0x0000003037377221 */ /* 0x000fe20000010100 */
[----:B--2---:R-:W-:Y:S01]  /*3800*/  FADD.FTZ R86, R86, R49 ;  /* 0x0000003156567221 */ /* 0x004fe20000010000 */
[----:B------:R-:W-:-:S02]  /*3810*/  FFMA.FTZ R100, R84, R48, R115 ;  /* 0x0000003054647223 */ /* 0x000fc40000010073 */
[----:B------:R-:W-:-:S04]  /*3820*/  FMUL.FTZ R55, R55, R55 ;  /* 0x0000003737377220 */ /* 0x000fc80000410000 */
[----:B------:R-:W-:-:S04]  /*3830*/  FMUL.FTZ R55, R55, R84 ;  /* 0x0000005437377220 */ /* 0x000fc80000410000 */
[----:B------:R-:W-:Y:S01]  /*3840*/  FMUL.FTZ R55, R55, R98 ;  /* 0x0000006237377220 */ /* 0x000fe20000410000 */
[----:B0-----:R-:W-:-:S03]  /*3850*/  FMUL.FTZ R51, R59, R100 ;  /* 0x000000643b337220 */ /* 0x001fc60000410000 */
[----:B------:R-:W-:Y:S01]  /*3860*/  FFMA.FTZ R55, R59, R55, R86 ;  /* 0x000000373b377223 */ /* 0x000fe20000010056 */
[----:B-1----:R-:W-:Y:S01]  /*3870*/  IMAD.IADD R57, R57, 0x1, R102 ;  /* 0x0000000139397824 */ /* 0x002fe200078e0266 */
[----:B------:R-:W0:Y:S01]  /*3880*/  SHFL.DOWN PT, R48, R51, 0x1, 0x1f ;  /* 0x08201f0033307f89 */ /* 0x000e2200000e0000 */
[----:B------:R-:W-:-:S03]  /*3890*/  I2FP.F32.S32 R102, R102 ;  /* 0x0000006600667245 */ /* 0x000fc60000201400 */
[----:B------:R-:W1:Y:S01]  /*38a0*/  SHFL.DOWN PT, R84, R55, 0x1, 0x1f ;  /* 0x08201f0037547f89 */ /* 0x000e6200000e0000 */
[----:B------:R-:W-:-:S04]  /*38b0*/  I2FP.F32.S32 R57, R57 ;  /* 0x0000003900397245 */ /* 0x000fc80000201400 */
[----:B------:R-:W2:Y:S01]  /*38c0*/  MUFU.RCP R49, R57 ;  /* 0x0000003900317308 */ /* 0x000ea20000001000 */
[----:B0-----:R-:W-:Y:S01]  /*38d0*/  FADD.FTZ R59, R51, -R48 ;  /* 0x80000030333b7221 */ /* 0x001fe20000010000 */
[----:B------:R-:W-:-:S03]  /*38e0*/  FMUL.FTZ R115, R48, R102 ;  /* 0x0000006630737220 */ /* 0x000fc60000410000 */
[----:B------:R-:W-:Y:S01]  /*38f0*/  FMUL.FTZ R59, R59, R59 ;  /* 0x0000003b3b3b7220 */ /* 0x000fe20000410000 */
[C---:B------:R-:W-:Y:S01]  /*3900*/  FFMA.FTZ R48, R50.reuse, R51, R115 ;  /* 0x0000003332307223 */ /* 0x040fe20000010073 */
[----:B-1----:R-:W-:Y:S01]  /*3910*/  FADD.FTZ R84, R55, R84 ;  /* 0x0000005437547221 */ /* 0x002fe20000010000 */
[----:B------:R-:W-:Y:S01]  /*3920*/  SHF.L.U32 R115, R17, 0x10, RZ ;  /* 0x0000001011737819 */ /* 0x000fe200000006ff */
[----:B------:R-:W-:Y:S01]  /*3930*/  FMUL.FTZ R59, R50, R59 ;  /* 0x0000003b323b7220 */ /* 0x000fe20000410000 */
[----:B--2---:R-:W-:Y:S01]  /*3940*/  FMUL.FTZ R48, R49, R48 ;  /* 0x0000003031307220 */ /* 0x004fe20000410000 */
[----:B------:R-:W0:Y:S02]  /*3950*/  @!P3 LDC.64 R50, c[0x0][0x3c0] ;  /* 0x0000f000ff32bb82 */ /* 0x000e240000000a00 */
[----:B------:R-:W-:Y:S02]  /*3960*/  FMUL.FTZ R59, R59, R102 ;  /* 0x000000663b3b7220 */ /* 0x000fe40000410000 */
[----:B------:R1:W2:Y:S02]  /*3970*/  SHFL.IDX PT, R57, R48, RZ, 0x1f ;  /* 0x00001fff30397589 */ /* 0x0002a400000e0000 */
[----:B------:R-:W-:-:S02]  /*3980*/  FFMA.FTZ R49, R49, R59, R84 ;  /* 0x0000003b31317223 */ /* 0x000fc40000010054 */
[----:B------:R-:W3:Y:S03]  /*3990*/  LDC R59, c[0x0][0x448] ;  /* 0x00011200ff3b7b82 */ /* 0x000ee60000000800 */
[----:B------:R-:W3:Y:S01]  /*39a0*/  SHFL.IDX PT, R84, R49, RZ, 0x1f ;  /* 0x00001fff31547589 */ /* 0x000ee200000e0000 */
[----:B-1----:R-:W-:Y:S01]  /*39b0*/  SHF.L.U32 R48, R2, 0x10, RZ ;  /* 0x0000001002307819 */ /* 0x002fe200000006ff */
[----:B0-----:R-:W-:-:S04]  /*39c0*/  @!P3 IMAD.WIDE R50, R90, 0x4, R50 ;  /* 0x000000045a32b825 */ /* 0x001fc800078e0232 */
[----:B--2---:R-:W-:Y:S01]  /*39d0*/  FMUL.FTZ R55, R57, R57 ;  /* 0x0000003939377220 */ /* 0x004fe20000410000 */
[----:B------:R0:W-:Y:S04]  /*39e0*/  @!P3 STG.E desc[UR6][R50.64], R57 ;  /* 0x000000393200b986 */ /* 0x0001e8000c101906 */
[----:B------:R-:W-:Y:S01]  /*39f0*/  FSEL R86, R55, RZ, P1 ;  /* 0x000000ff37567208 */ /* 0x000fe20000800000 */
[----:B---3--:R-:W-:Y:S01]  /*3a00*/  FFMA.FTZ R55, R84, UR10, R59 ;  /* 0x0000000a54377c23 */ /* 0x008fe2000801003b */
[----:B------:R-:W-:Y:S02]  /*3a10*/  FSEL R84, R57, RZ, !P1 ;  /* 0x000000ff39547208 */ /* 0x000fe40004800000 */
[----:B------:R-:W-:Y:S01]  /*3a20*/  SHF.L.U32 R59, R32, 0x10, RZ ;  /* 0x00000010203b7819 */ /* 0x000fe200000006ff */
[----:B------:R-:W-:-:S02]  /*3a30*/  FADD.FTZ R86, R55, R86 ;  /* 0x0000005637567221 */ /* 0x000fc40000010000 */
[C---:B------:R-:W-:Y:S01]  /*3a40*/  FADD.FTZ R120, -R84.reuse, R91 ;  /* 0x0000005b54787221 */ /* 0x040fe20000010100 */
[C---:B------:R-:W-:Y:S01]  /*3a50*/  FADD.FTZ R95, -R84.reuse, R95 ;  /* 0x0000005f545f7221 */ /* 0x040fe20000010100 */
[----:B------:R-:W1:Y:S01]  /*3a60*/  MUFU.RSQ R91, R86 ;  /* 0x00000056005b7308 */ /* 0x000e620000001400 */
[C---:B------:R-:W-:Y:S01]  /*3a70*/  FADD.FTZ R49, -R84.reuse, R53 ;  /* 0x0000003554317221 */ /* 0x040fe20000010100 */
        /* <DEDUP_REMOVED lines=15> */
[----:B-1----:R-:W-:Y:S01]  /*3b70*/  FMUL.FTZ R95, R91, R95 ;  /* 0x0000005f5b5f7220 */ /* 0x002fe20000410000 */
        /* <DEDUP_REMOVED lines=13> */
[----:B------:R-:W-:Y:S01]  /*3c50*/  FFMA.FTZ R48, R95, R48, R59 ;  /* 0x000000305f307223 */ /* 0x000fe2000001003b */
[----:B------:R-:W-:Y:S01]  /*3c60*/  FADD.FTZ R84, -R84, R61 ;  /* 0x0000003d54547221 */ /* 0x000fe20000010100 */
        /* <DEDUP_REMOVED lines=8> */
[C---:B------:R-:W-:Y:S01]  /*3cf0*/  FMUL.FTZ R49, R91.reuse, R49 ;  /* 0x000000315b317220 */ /* 0x040fe20000410000 */
[----:B0-----:R-:W-:Y:S01]  /*3d00*/  FMUL.FTZ R50, R91, R55 ;  /* 0x000000375b327220 */ /* 0x001fe20000410000 */
[----:B------:R-:W-:Y:S01]  /*3d10*/  FFMA.FTZ R104, R53, R93, R95 ;  /* 0x0000005d35687223 */ /* 0x000fe2000001005f */
[----:B------:R-:W-:Y:S01]  /*3d20*/  SHF.L.U32 R109, R19, 0x10, RZ ;  /* 0x00000010136d7819 */ /* 0x000fe200000006ff */
[----:B------:R-:W-:Y:S01]  /*3d30*/  FFMA.FTZ R89, R89, R59, R61 ;  /* 0x0000003b59597223 */ /* 0x000fe2000001003d */
[----:B------:R-:W-:Y:S01]  /*3d40*/  IMAD.U32 R51, R72, 0x10000, RZ ;  /* 0x0001000048337824 */ /* 0x000fe200078e00ff */
[----:B------:R-:W-:Y:S01]  /*3d50*/  SHF.L.U32 R53, R5, 0x10, RZ ;  /* 0x0000001005357819 */ /* 0x000fe200000006ff */
[----:B------:R-:W-:Y:S01]  /*3d60*/  FMUL.FTZ R52, R91, R52 ;  /* 0x000000345b347220 */ /* 0x000fe20000410000 */
[----:B------:R-:W-:Y:S01]  /*3d70*/  SHF.L.U32 R55, R35, 0x10, RZ ;  /* 0x0000001023377819 */ /* 0x000fe200000006ff */
[----:B------:R-:W-:Y:S01]  /*3d80*/  FMUL.FTZ R106, R91, R106 ;  /* 0x0000006a5b6a7220 */ /* 0x000fe20000410000 */
[----:B------:R-:W-:Y:S01]  /*3d90*/  SHF.L.U32 R59, R71, 0x10, RZ ;  /* 0x00000010473b7819 */ /* 0x000fe200000006ff */
[----:B------:R-:W-:-:S02]  /*3da0*/  IMAD.U32 R57, R18, 0x10000, RZ ;  /* 0x0001000012397824 */ /* 0x000fc400078e00ff */
[----:B------:R-:W-:Y:S01]  /*3db0*/  FMUL.FTZ R122, R91, R122 ;  /* 0x0000007a5b7a7220 */ /* 0x000fe20000410000 */
[----:B------:R-:W-:Y:S01]  /*3dc0*/  FFMA.FTZ R49, R49, R63, R87 ;  /* 0x0000003f31317223 */ /* 0x000fe20000010057 */
[----:B------:R-:W-:Y:S01]  /*3dd0*/  SHF.L.U32 R61, R6, 0x10, RZ ;  /* 0x00000010063d7819 */ /* 0x000fe200000006ff */
[----:B------:R-:W-:Y:S02]  /*3de0*/  IMAD.U32 R63, R28, 0x10000, RZ ;  /* 0x000100001c3f7824 */ /* 0x000fe400078e00ff */
[----:B------:R-:W-:Y:S01]  /*3df0*/  FMUL.FTZ R124, R91, R124 ;  /* 0x0000007c5b7c7220 */ /* 0x000fe20000410000 */
[----:B------:R-:W-:Y:S01]  /*3e00*/  FFMA.FTZ R109, R52, R109, R51 ;  /* 0x0000006d346d7223 */ /* 0x000fe20000010033 */
[----:B------:R-:W-:Y:S01]  /*3e10*/  FFMA.FTZ R51, R106, R53, R55 ;  /* 0x000000356a337223 */ /* 0x000fe20000010037 */
[----:B------:R-:W-:Y:S01]  /*3e20*/  FFMA.FTZ R106, R122, R57, R59 ;  /* 0x000000397a6a7223 */ /* 0x000fe2000001003b */
[----:B------:R-:W-:Y:S01]  /*3e30*/  SHF.L.U32 R103, R69, 0x10, RZ ;  /* 0x0000001045677819 */ /* 0x000fe200000006ff */
[----:B------:R-:W-:Y:S01]  /*3e40*/  FMUL.FTZ R54, R91, R54 ;  /* 0x000000365b367220 */ /* 0x000fe20000410000 */
[----:B------:R-:W-:Y:S01]  /*3e50*/  SHF.L.U32 R53, R78, 0x10, RZ ;  /* 0x000000104e357819 */ /* 0x000fe200000006ff */
[----:B------:R-:W-:Y:S01]  /*3e60*/  FFMA.FTZ R52, R124, R61, R63 ;  /* 0x0000003d7c347223 */ /* 0x000fe2000001003f */
[----:B------:R-:W-:Y:S01]  /*3e70*/  SHF.L.U32 R57, R29, 0x10, RZ ;  /* 0x000000101d397819 */ /* 0x000fe200000006ff */
[----:B------:R-:W-:-:S02]  /*3e80*/  IMAD.U32 R55, R7, 0x10000, RZ ;  /* 0x0001000007377824 */ /* 0x000fc400078e00ff */
[----:B------:R-:W-:Y:S01]  /*3e90*/  FMUL.FTZ R102, R91, R102 ;  /* 0x000000665b667220 */ /* 0x000fe20000410000 */
[----:B------:R-:W-:Y:S01]  /*3ea0*/  SHF.L.U32 R59, R68, 0x10, RZ ;  /* 0x00000010443b7819 */ /* 0x000fe200000006ff */
[----:B------:R-:W-:Y:S01]  /*3eb0*/  IMAD.U32 R61, R77, 0x10000, RZ ;  /* 0x000100004d3d7824 */ /* 0x000fe200078e00ff */
[----:B------:R-:W-:Y:S01]  /*3ec0*/  SHF.L.U32 R63, R8, 0x10, RZ ;  /* 0x00000010083f7819 */ /* 0x000fe200000006ff */
[C---:B------:R-:W-:Y:S01]  /*3ed0*/  FMUL.FTZ R118, R91.reuse, R118 ;  /* 0x000000765b767220 */ /* 0x040fe20000410000 */
[----:B------:R-:W-:Y:S01]  /*3ee0*/  SHF.L.U32 R87, R30, 0x10, RZ ;  /* 0x000000101e577819 */ /* 0x000fe200000006ff */
[----:B------:R-:W-:Y:S01]  /*3ef0*/  FMUL.FTZ R120, R91, R120 ;  /* 0x000000785b787220 */ /* 0x000fe20000410000 */
[----:B------:R-:W-:Y:S01]  /*3f00*/  FFMA.FTZ R103, R54, R103, R53 ;  /* 0x0000006736677223 */ /* 0x000fe20000010035 */
[----:B------:R-:W-:Y:S01]  /*3f10*/  FFMA.FTZ R53, R102, R55, R57 ;  /* 0x0000003766357223 */ /* 0x000fe20000010039 */
[----:B------:R-:W-:Y:S01]  /*3f20*/  SHF.L.U32 R55, R76, 0x10, RZ ;  /* 0x000000104c377819 */ /* 0x000fe200000006ff */
[----:B------:R-:W-:Y:S01]  /*3f30*/  FFMA.FTZ R102, R118, R59, R61 ;  /* 0x0000003b76667223 */ /* 0x000fe2000001003d */
[----:B------:R-:W-:Y:S01]  /*3f40*/  FFMA.FTZ R54, R120, R63, R87 ;  /* 0x0000003f78367223 */ /* 0x000fe20000010057 */
[----:B------:R-:W-:Y:S01]  /*3f50*/  IMAD.U32 R105, R67, 0x10000, RZ ;  /* 0x0001000043697824 */ /* 0x000fe200078e00ff */
[----:B------:R-:W-:Y:S01]  /*3f60*/  SHF.L.U32 R57, R9, 0x10, RZ ;  /* 0x0000001009397819 */ /* 0x000fe200000006ff */
[----:B------:R-:W-:Y:S01]  /*3f70*/  FMUL.FTZ R56, R91, R56 ;  /* 0x000000385b387220 */ /* 0x000fe20000410000 */
        /* <DEDUP_REMOVED lines=9> */
[----:B------:R-:W-:-:S02]  /*4010*/  IMAD.U32 R97, R4, 0x10000, RZ ;  /* 0x0001000004617824 */ /* 0x000fc400078e00ff */
[----:B------:R-:W-:Y:S01]  /*4020*/  FFMA.FTZ R105, R56, R105, R55 ;  /* 0x0000006938697223 */ /* 0x000fe20000010037 */
[----:B------:R-:W-:Y:S01]  /*4030*/  FFMA.FTZ R55, R88, R57, R59 ;  /* 0x0000003958377223 */ /* 0x000fe2000001003b */
[----:B------:R-:W-:Y:S01]  /*4040*/  FFMA.FTZ R88, R114, R61, R63 ;  /* 0x0000003d72587223 */ /* 0x000fe2000001003f */
[----:B------:R-:W-:Y:S01]  /*4050*/  FFMA.FTZ R56, R116, R87, R93 ;  /* 0x0000005774387223 */ /* 0x000fe2000001005d */
[----:B------:R-:W-:Y:S01]  /*4060*/  FFMA.FTZ R50, R50, R97, R99 ;  /* 0x0000006132327223 */ /* 0x000fe20000010063 */
[----:B------:R-:W-:Y:S01]  /*4070*/  PRMT R63, R11, 0x7632, R63 ;  /* 0x000076320b3f7816 */ /* 0x000fe2000000003f */
[----:B------:R-:W-:Y:S01]  /*4080*/  IMAD.U32 R57, R79, 0x10000, RZ ;  /* 0x000100004f397824 */ /* 0x000fe200078e00ff */
[----:B------:R-:W-:Y:S01]  /*4090*/  PRMT R87, R25, 0x7632, R87 ;  /* 0x0000763219577816 */ /* 0x000fe20000000057 */
        /* <DEDUP_REMOVED lines=11> */
[----:B------:R-:W-:Y:S01]  /*4150*/  FFMA.FTZ R99, R58, R99, R57 ;  /* 0x000000633a637223 */ /* 0x000fe20000010039 */
[----:B------:R-:W-:Y:S01]  /*4160*/  FFMA.FTZ R57, R98, R59, R61 ;  /* 0x0000003b62397223 */ /* 0x000fe2000001003d */
[----:B------:R-:W-:Y:S01]  /*4170*/  PRMT R101, R12, 0x7632, R101 ;  /* 0x000076320c657816 */ /* 0x000fe20000000065 */
[----:B------:R-:W-:Y:S01]  /*4180*/  FFMA.FTZ R98, R110, R63, R87 ;  /* 0x0000003f6e627223 */ /* 0x000fe20000010057 */
[----:B------:R-:W-:Y:S01]  /*4190*/  PRMT R59, R26, 0x7632, R59 ;  /* 0x000076321a3b7816 */ /* 0x000fe2000000003b */
[----:B------:R-:W-:Y:S01]  /*41a0*/  FFMA.FTZ R58, R112, R93, R95 ;  /* 0x0000005d703a7223 */ /* 0x000fe2000001005f */
[----:B------:R-:W-:Y:S01]  /*41b0*/  PRMT R87, R13, 0x7632, R87 ;  /* 0x000076320d577816 */ /* 0x000fe20000000057 */
[----:B------:R-:W-:Y:S01]  /*41c0*/  FMUL.FTZ R92, R91, R92 ;  /* 0x0000005c5b5c7220 */ /* 0x000fe20000410000 */
[----:B------:R-:W-:Y:S01]  /*41d0*/  PRMT R93, R27, 0x7632, R93 ;  /* 0x000076321b5d7816 */ /* 0x000fe2000000005d */
[----:B------:R-:W-:Y:S01]  /*41e0*/  IMAD.U32 R59, R59, 0x10000, RZ ;  /* 0x000100003b3b7824 */ /* 0x000fe200078e00ff */
[----:B------:R-:W-:Y:S01]  /*41f0*/  SHF.L.U32 R101, R101, 0x10, RZ ;  /* 0x0000001065657819 */ /* 0x000fe200000006ff */
[----:B------:R-:W-:Y:S01]  /*4200*/  FMUL.FTZ R96, R91, R96 ;  /* 0x000000605b607220 */ /* 0x000fe20000410000 */
[----:B------:R-:W-:Y:S01]  /*4210*/  SHF.L.U32 R61, R13, 0x10, RZ ;  /* 0x000000100d3d7819 */ /* 0x000fe200000006ff */
[----:B------:R-:W-:Y:S01]  /*4220*/  FMUL.FTZ R100, R91, R100 ;  /* 0x000000645b647220 */ /* 0x000fe20000410000 */
[----:B------:R-:W-:Y:S01]  /*4230*/  SHF.L.U32 R63, R27, 0x10, RZ ;  /* 0x000000101b3f7819 */ /* 0x000fe200000006ff */
[----:B------:R-:W-:Y:S01]  /*4240*/  FFMA.FTZ R101, R92, R101, R59 ;  /* 0x000000655c657223 */ /* 0x000fe2000001003b */
[----:B------:R-:W-:Y:S01]  /*4250*/  SHF.L.U32 R87, R87, 0x10, RZ ;  /* 0x0000001057577819 */ /* 0x000fe200000006ff */
[----:B------:R-:W-:Y:S01]  /*4260*/  FMUL.FTZ R60, R91, R60 ;  /* 0x0000003c5b3c7220 */ /* 0x000fe20000410000 */
[----:B------:R-:W-:Y:S01]  /*4270*/  SHF.L.U32 R93, R93, 0x10, RZ ;  /* 0x000000105d5d7819 */ /* 0x000fe200000006ff */
[----:B------:R-:W-:Y:S01]  /*4280*/  FFMA.FTZ R59, R96, R61, R63 ;  /* 0x0000003d603b7223 */ /* 0x000fe2000001003f */
[C---:B------:R-:W-:Y:S01]  /*4290*/  PRMT R61, R20.reuse, 0x7632, R61 ;  /* 0x00007632143d7816 */ /* 0x040fe2000000003d */
[----:B------:R-:W-:Y:S01]  /*42a0*/  FMUL.FTZ R63, R91, R86 ;  /* 0x000000565b3f7220 */ /* 0x000fe20000410000 */
[----:B------:R-:W-:Y:S01]  /*42b0*/  SHF.L.U32 R97, R20, 0x10, RZ ;  /* 0x0000001014617819 */ /* 0x000fe200000006ff */
[--C-:B------:R-:W-:Y:S01]  /*42c0*/  FFMA.FTZ R100, R100, R87, R93.reuse ;  /* 0x0000005764647223 */ /* 0x100fe2000001005d */
[C---:B------:R-:W-:Y:S01]  /*42d0*/  PRMT R93, R14.reuse, 0x7632, R93 ;  /* 0x000076320e5d7816 */ /* 0x040fe2000000005d */
[----:B------:R-:W-:Y:S01]  /*42e0*/  IMAD.U32 R61, R61, 0x10000, RZ ;  /* 0x000100003d3d7824 */ /* 0x000fe200078e00ff */
[----:B------:R-:W0:Y:S01]  /*42f0*/  LDC.64 R86, c[0x0][0x428] ;  /* 0x00010a00ff567b82 */ /* 0x000e220000000a00 */
[----:B------:R-:W-:Y:S01]  /*4300*/  IMAD.U32 R95, R14, 0x10000, RZ ;  /* 0x000100000e5f7824 */ /* 0x000fe200078e00ff */
[----:B------:R-:W-:Y:S01]  /*4310*/  SHF.L.U32 R93, R93, 0x10, RZ ;  /* 0x000000105d5d7819 */ /* 0x000fe200000006ff */
[----:B------:R-:W-:Y:S01]  /*4320*/  FMUL.FTZ R108, R91, R108 ;  /* 0x0000006c5b6c7220 */ /* 0x000fe20000410000 */
[----:B------:R-:W-:Y:S01]  /*4330*/  F2FP.BF16.F32.PACK_AB R48, R89, R48 ;  /* 0x000000305930723e */ /* 0x000fe200000010ff */
[----:B------:R-:W-:Y:S01]  /*4340*/  IMAD.U32 R96, R15, 0x10000, RZ ;  /* 0x000100000f607824 */ /* 0x000fe200078e00ff */
[----:B------:R-:W-:Y:S01]  /*4350*/  F2FP.BF16.F32.PACK_AB R55, R88, R55 ;  /* 0x000000375837723e */ /* 0x000fe200000010ff */
[----:B------:R-:W-:Y:S01]  /*4360*/  FFMA.FTZ R93, R60, R93, R61 ;  /* 0x0000005d3c5d7223 */ /* 0x000fe2000001003d */
[----:B------:R-:W1:Y:S01]  /*4370*/  LDC.64 R88, c[0x0][0x380] ;  /* 0x0000e000ff587b82 */ /* 0x000e620000000a00 */
[----:B------:R-:W-:Y:S01]  /*4380*/  FFMA.FTZ R92, R108, R95, R97 ;  /* 0x0000005f6c5c7223 */ /* 0x000fe20000010061 */
[----:B------:R-:W-:Y:S01]  /*4390*/  SHF.L.U32 R108, R21, 0x10, RZ ;  /* 0x00000010156c7819 */ /* 0x000fe200000006ff */
[----:B------:R-:W-:Y:S01]  /*43a0*/  FMUL.FTZ R95, R91, R94 ;  /* 0x0000005e5b5f7220 */ /* 0x000fe20000410000 */
[----:B------:R-:W-:Y:S01]  /*43b0*/  PRMT R110, R15, 0x7632, R110 ;  /* 0x000076320f6e7816 */ /* 0x000fe2000000006e */
[----:B------:R-:W-:Y:S01]  /*43c0*/  FMUL.FTZ R62, R91, R62 ;  /* 0x0000003e5b3e7220 */ /* 0x000fe20000410000 */
[----:B------:R-:W-:Y:S01]  /*43d0*/  PRMT R112, R21, 0x7632, R112 ;  /* 0x0000763215707816 */ /* 0x000fe20000000070 */
[----:B------:R-:W-:Y:S01]  /*43e0*/  FFMA.FTZ R94, R63, R96, R108 ;  /* 0x000000603f5e7223 */ /* 0x000fe2000001006c */
[----:B------:R-:W2:Y:S01]  /*43f0*/  @!P3 LDC.64 R60, c[0x0][0x3c8] ;  /* 0x0000f200ff3cbb82 */ /* 0x000ea20000000a00 */
[C---:B------:R-:W-:Y:S01]  /*4400*/  PRMT R111, R16.reuse, 0x7632, R111 ;  /* 0x00007632106f7816 */ /* 0x040fe2000000006f */
[----:B------:R-:W-:Y:S01]  /*4410*/  IMAD.U32 R63, R16, 0x10000, RZ ;  /* 0x00010000103f7824 */ /* 0x000fe200078e00ff */
[C---:B------:R-:W-:Y:S01]  /*4420*/  PRMT R113, R22.reuse, 0x7632, R113 ;  /* 0x0000763216717816 */ /* 0x040fe20000000071 */
[C---:B------:R-:W-:Y:S01]  /*4430*/  FMUL.FTZ R80, R91.reuse, R80 ;  /* 0x000000505b507220 */ /* 0x040fe20000410000 */
[----:B------:R-:W-:Y:S01]  /*4440*/  SHF.L.U32 R97, R22, 0x10, RZ ;  /* 0x0000001016617819 */ /* 0x000fe200000006ff */
[C---:B------:R-:W-:Y:S01]  /*4450*/  FMUL.FTZ R82, R91.reuse, R82 ;  /* 0x000000525b527220 */ /* 0x040fe20000410000 */
[----:B------:R-:W-:Y:S01]  /*4460*/  SHF.L.U32 R110, R110, 0x10, RZ ;  /* 0x000000106e6e7819 */ /* 0x000fe200000006ff */
[----:B------:R-:W-:Y:S01]  /*4470*/  FMUL.FTZ R84, R91, R84 ;  /* 0x000000545b547220 */ /* 0x000fe20000410000 */
[----:B------:R-:W-:Y:S01]  /*4480*/  SHF.L.U32 R112, R112, 0x10, RZ ;  /* 0x0000001070707819 */ /* 0x000fe200000006ff */
[----:B------:R-:W-:Y:S01]  /*4490*/  FFMA.FTZ R62, R62, R63, R97 ;  /* 0x0000003f3e3e7223 */ /* 0x000fe20000010061 */
[----:B------:R-:W-:Y:S01]  /*44a0*/  SHF.L.U32 R111, R111, 0x10, RZ ;  /* 0x000000106f6f7819 */ /* 0x000fe200000006ff */
[----:B------:R-:W-:Y:S01]  /*44b0*/  FFMA.FTZ R63, R82, R115, R117 ;  /* 0x00000073523f7223 */ /* 0x000fe20000010075 */
[----:B------:R-:W-:Y:S01]  /*44c0*/  SHF.L.U32 R113, R113, 0x10, RZ ;  /* 0x0000001071717819 */ /* 0x000fe200000006ff */
[----:B------:R-:W-:Y:S01]  /*44d0*/  FFMA.FTZ R95, R95, R110, R112 ;  /* 0x0000006e5f5f7223 */ /* 0x000fe20000010070 */
[----:B------:R-:W-:Y:S01]  /*44e0*/  FFMA.FTZ R96, R84, R119, R121 ;  /* 0x0000007754607223 */ /* 0x000fe20000010079 */
[----:B------:R-:W-:Y:S01]  /*44f0*/  F2FP.BF16.F32.PACK_AB R57, R98, R57 ;  /* 0x000000396239723e */ /* 0x000fe200000010ff */
[----:B0-----:R-:W-:-:S04]  /*4500*/  IMAD.WIDE.U32 R82, R83, 0x10, R86 ;  /* 0x0000001053527825 */ /* 0x001fc800078e0056 */
[----:B------:R-:W-:Y:S01]  /*4510*/  FFMA.FTZ R97, R80, R111, R113 ;  /* 0x0000006f50617223 */ /* 0x000fe20000010071 */
[----:B------:R-:W-:Y:S01]  /*4520*/  F2FP.BF16.F32.PACK_AB R56, R99, R56 ;  /* 0x000000386338723e */ /* 0x000fe200000010ff */
[----:B------:R-:W-:Y:S01]  /*4530*/  IMAD.WIDE.U32 R80, R81, 0x10, R86 ;  /* 0x0000001051507825 */ /* 0x000fe200078e0056 */
[----:B------:R-:W-:Y:S02]  /*4540*/  F2FP.BF16.F32.PACK_AB R51, R106, R51 ;  /* 0x000000336a33723e */ /* 0x000fe400000010ff */
[----:B------:R-:W-:Y:S01]  /*4550*/  F2FP.BF16.F32.PACK_AB R50, R109, R50 ;  /* 0x000000326d32723e */ /* 0x000fe200000010ff */
[----:B--2---:R-:W-:Y:S01]  /*4560*/  @!P3 IMAD.WIDE R98, R90, 0x4, R60 ;  /* 0x000000045a62b825 */ /* 0x004fe200078e023c */
[----:B------:R-:W-:Y:S02]  /*4570*/  F2FP.BF16.F32.PACK_AB R49, R104, R49 ;  /* 0x000000316831723e */ /* 0x000fe400000010ff */
[----:B------:R-:W-:Y:S01]  /*4580*/  F2FP.BF16.F32.PACK_AB R54, R105, R54 ;  /* 0x000000366936723e */ /* 0x000fe200000010ff */
[--C-:B------:R-:W-:Y:S01]  /*4590*/  IMAD.WIDE.U32 R84, R85, 0x10, R86.reuse ;  /* 0x0000001055547825 */ /* 0x100fe200078e0056 */
[----:B------:R-:W-:Y:S01]  /*45a0*/  F2FP.BF16.F32.PACK_AB R53, R102, R53 ;  /* 0x000000356635723e */ /* 0x000fe200000010ff */
[----:B------:R0:W-:Y:S01]  /*45b0*/  @!P3 STG.E desc[UR6][R98.64], R91 ;  /* 0x0000005b6200b986 */ /* 0x0001e2000c101906 */
[----:B------:R-:W-:Y:S01]  /*45c0*/  F2FP.BF16.F32.PACK_AB R52, R103, R52 ;  /* 0x000000346734723e */ /* 0x000fe200000010ff */
[----:B------:R-:W-:Y:S01]  /*45d0*/  IMAD.WIDE.U32 R86, R107, 0x10, R86 ;  /* 0x000000106b567825 */ /* 0x000fe200078e0056 */
[----:B------:R-:W-:Y:S01]  /*45e0*/  F2FP.BF16.F32.PACK_AB R59, R100, R59 ;  /* 0x0000003b643b723e */ /* 0x000fe200000010ff */
[----:B------:R0:W-:Y:S01]  /*45f0*/  STG.E.128 desc[UR6][R80.64], R48 ;  /* 0x0000003050007986 */ /* 0x0001e2000c101d06 */
[----:B------:R-:W-:-:S02]  /*4600*/  F2FP.BF16.F32.PACK_AB R58, R101, R58 ;  /* 0x0000003a653a723e */ /* 0x000fc400000010ff */
[----:B------:R-:W-:Y:S01]  /*4610*/  F2FP.BF16.F32.PACK_AB R63, R96, R63 ;  /* 0x0000003f603f723e */ /* 0x000fe200000010ff */
[----:B------:R0:W-:Y:S01]  /*4620*/  STG.E.128 desc[UR6][R82.64], R52 ;  /* 0x0000003452007986 */ /* 0x0001e2000c101d06 */
[----:B------:R-:W-:Y:S02]  /*4630*/  F2FP.BF16.F32.PACK_AB R62, R97, R62 ;  /* 0x0000003e613e723e */ /* 0x000fe400000010ff */
[----:B------:R-:W-:Y:S01]  /*4640*/  F2FP.BF16.F32.PACK_AB R61, R95, R94 ;  /* 0x0000005e5f3d723e */ /* 0x000fe200000010ff */
[----:B------:R0:W-:Y:S01]  /*4650*/  STG.E.128 desc[UR6][R84.64], R56 ;  /* 0x0000003854007986 */ /* 0x0001e2000c101d06 */
[----:B------:R-:W-:Y:S02]  /*4660*/  F2FP.BF16.F32.PACK_AB R60, R93, R92 ;  /* 0x0000005c5d3c723e */ /* 0x000fe400000010ff */
[----:B-1----:R-:W-:-:S03]  /*4670*/  IADD3 R90, PT, PT, R90, R88, RZ ;  /* 0x000000585a5a7210 */ /* 0x002fc60007ffe0ff */
[----:B------:R0:W-:Y:S01]  /*4680*/  STG.E.128 desc[UR6][R86.64], R60 ;  /* 0x0000003c56007986 */ /* 0x0001e2000c101d06 */
[----:B------:R-:W-:-:S13]  /*4690*/  ISETP.GE.AND P1, PT, R90, R89, PT ;  /* 0x000000595a00720c */ /* 0x000fda0003f26270 */
[----:B------:R-:W-:Y:S05]  /*46a0*/  @!P1 BRA `(.L_x_126) ;  /* 0xffffffbc00c89947 */ /* 0x000fea000383ffff */
[----:B------:R-:W-:Y:S05]  /*46b0*/  EXIT ;  /* 0x000000000000794d */ /* 0x000fea0003800000 */
.L_x_127:
        /* <DEDUP_REMOVED lines=12> */
.L_x_17943:


//--------------------- .text._ZN10layer_norm31ln_parallel_residual_fwd_kernelINS_13Kernel_traitsI13__nv_bfloat16S2_S2_S2_fjLj4096ELj1ELj1ELj4ELj16ENS_18Kernel_traits_baseILj4096ES2_S2_S2_S2_fjLj128EEEEELb1ELb0ELb0EEEvNS_9FwdParamsE --------------------------
	.section	.text._ZN10layer_norm31ln_parallel_residual_fwd_kernelINS_13Kernel_traitsI13__nv_bfloat16S2_S2_S2_fjLj4096ELj1ELj1ELj4ELj16ENS_18Kernel_traits_baseILj4096ES2_S2_S2_S2_fjLj128EEEEELb1ELb0ELb0EEEvNS_9FwdParamsE,"ax",@progbits
	.align	128
        .global         _ZN10layer_norm31ln_parallel_residual_fwd_kernelINS_13Kernel_traitsI13__nv_bfloat16S2_S2_S2_fjLj4096ELj1ELj1ELj4ELj16ENS_18Kernel_traits_baseILj4096ES2_S2_S2_S2_fjLj128EEEEELb1ELb0ELb0EEEvNS_9FwdParamsE
        .type           _ZN10layer_norm31ln_parallel_residual_fwd_kernelINS_13Kernel_traitsI13__nv_bfloat16S2_S2_S2_fjLj4096ELj1ELj1ELj4ELj16ENS_18Kernel_traits_baseILj4096ES2_S2_S2_S2_fjLj128EEEEELb1ELb0ELb0EEEvNS_9FwdParamsE,@function
        .size           _ZN10layer_norm31ln_parallel_residual_fwd_kernelINS_13Kernel_traitsI13__nv_bfloat16S2_S2_S2_fjLj4096ELj1ELj1ELj4ELj16ENS_18Kernel_traits_baseILj4096ES2_S2_S2_S2_fjLj128EEEEELb1ELb0ELb0EEEvNS_9FwdParamsE,(.L_x_17944 - _ZN10layer_norm31ln_parallel_residual_fwd_kernelINS_13Kernel_traitsI13__nv_bfloat16S2_S2_S2_fjLj4096ELj1ELj1ELj4ELj16ENS_18Kernel_traits_baseILj4096ES2_S2_S2_S2_fjLj128EEEEELb1ELb0ELb0EEEvNS_9FwdParamsE)
        .other          _ZN10layer_norm31ln_parallel_residual_fwd_kernelINS_13Kernel_traitsI13__nv_bfloat16S2_S2_S2_fjLj4096ELj1ELj1ELj4ELj16ENS_18Kernel_traits_baseILj4096ES2_S2_S2_S2_fjLj128EEEEELb1ELb0ELb0EEEvNS_9FwdParamsE,@"STO_CUDA_ENTRY STV_DEFAULT"
_ZN10layer_norm31ln_parallel_residual_fwd_kernelINS_13Kernel_traitsI13__nv_bfloat16S2_S2_S2_fjLj4096ELj1ELj1ELj4ELj16ENS_18Kernel_traits_baseILj4096ES2_S2_S2_S2_fjLj128EEEEELb1ELb0ELb0EEEvNS_9FwdParamsE:
.text._ZN10layer_norm31ln_parallel_residual_fwd_kernelINS_13Kernel_traitsI13__nv_bfloat16S2_S2_S2_fjLj4096ELj1ELj1ELj4ELj16ENS_18Kernel_traits_baseILj4096ES2_S2_S2_S2_fjLj128EEEEELb1ELb0ELb0EEEvNS_9FwdParamsE:
[----:B------:R-:W-:Y:S01]  /*0000*/  LDC R1, c[0x0][0x37c] ;  /* 0x0000df00ff017b82 */ /* 0x000fe20000000800 */
[----:B------:R-:W0:Y:S07]  /*0010*/  LDCU.U8 UR4, c[0x0][0x464] ;  /* 0x00008c80ff0477ac */ /* 0x000e2e0008000000 */
[----:B------:R-:W1:Y:S01]  /*0020*/  LDC R160, c[0x0][0x458] ;  /* 0x00011600ffa07b82 */ /* 0x000e620000000800 */
[----:B------:R-:W2:Y:S01]  /*0030*/  LDCU.64 UR8, c[0x0][0x450] ;  /* 0x00008a00ff0877ac */ /* 0x000ea20008000a00 */
[----:B------:R-:W3:Y:S06]  /*0040*/  LDCU.64 UR6, c[0x0][0x358] ;  /* 0x00006b00ff0677ac */ /* 0x000eec0008000a00 */
[----:B------:R-:W1:Y:S01]  /*0050*/  LDC R161, c[0x0][0x45c] ;  /* 0x00011700ffa17b82 */ /* 0x000e620000000800 */
[----:B------:R-:W4:Y:S07]  /*0060*/  S2R R170, SR_TID.X ;  /* 0x0000000000aa7919 */ /* 0x000f2e0000002100 */
[----:B------:R-:W5:Y:S01]  /*0070*/  LDC R9, c[0x0][0x388] ;  /* 0x0000e200ff097b82 */ /* 0x000f620000000800 */
[----:B0-----:R-:W-:Y:S01]  /*0080*/  ISETP.NE.AND P0, PT, RZ, UR4, PT ;  /* 0x00000004ff007c0c */ /* 0x001fe2000bf05270 */
[----:B------:R-:W0:Y:S01]  /*0090*/  LDCU.64 UR4, c[0x0][0x438] ;  /* 0x00008700ff0477ac */ /* 0x000e220008000a00 */
[----:B--2---:R-:W-:-:S02]  /*00a0*/  IMAD.U32 R2, RZ, RZ, UR8 ;  /* 0x00000008ff027e24 */ /* 0x004fc4000f8e00ff */
[----:B------:R-:W-:-:S09]  /*00b0*/  IMAD.U32 R3, RZ, RZ, UR9 ;  /* 0x00000009ff037e24 */ /* 0x000fd2000f8e00ff */
[----:B---3--:R-:W2:Y:S01]  /*00c0*/  @P0 LDG.E.64 R2, desc[UR6][R2.64] ;  /* 0x0000000602020981 */ /* 0x008ea2000c1e1b00 */
[----:B------:R-:W3:Y:S03]  /*00d0*/  @P0 LDC R7, c[0x0][0x460] ;  /* 0x00011800ff070b82 */ /* 0x000ee60000000800 */
[----:B-1----:R-:W3:Y:S01]  /*00e0*/  @P0 LDG.E.64 R4, desc[UR6][R160.64] ;  /* 0x00000006a0040981 */ /* 0x002ee2000c1e1b00 */
[----:B------:R-:W-:Y:S01]  /*00f0*/  BSSY.RECONVERGENT B0, `(.L_x_128) ;  /* 0x000011f000007945 */ /* 0x000fe20003800200 */
[----:B0-----:R-:W-:-:S03]  /*0100*/  UISETP.NE.U32.AND UP0, UPT, UR4, URZ, UPT ;  /* 0x000000ff0400728c */ /* 0x001fc6000bf05070 */
[----:B------:R-:W0:Y:S01]  /*0110*/  S2UR UR10, SR_CTAID.X ;  /* 0x00000000000a79c3 */ /* 0x000e220000002500 */
[----:B------:R-:W-:Y:S01]  /*0120*/  UISETP.NE.AND.EX UP0, UPT, UR5, URZ, UPT, UP0 ;  /* 0x000000ff0500728c */ /* 0x000fe2000bf05300 */
[----:B-----5:R-:W-:Y:S02]  /*0130*/  SHF.R.S32.HI R0, RZ, 0x1f, R9 ;  /* 0x0000001fff007819 */ /* 0x020fe40000011409 */
[----:B----4-:R-:W-:Y:S02]  /*0140*/  LOP3.LUT R167, R170, 0x1f, RZ, 0xc0, !PT ;  /* 0x0000001faaa77812 */ /* 0x010fe400078ec0ff */
[----:B------:R-:W-:Y:S02]  /*0150*/  LEA.HI R0, R0, R9, RZ, 0x3 ;  /* 0x0000000900007211 */ /* 0x000fe400078f18ff */
[----:B------:R-:W0:Y:S02]  /*0160*/  LDC R11, c[0x0][0x360] ;  /* 0x0000d800ff0b7b82 */ /* 0x000e240000000800 */
[----:B0-----:R-:W-:Y:S01]  /*0170*/  IMAD R168, R11, UR10, R170 ;  /* 0x0000000a0ba87c24 */ /* 0x001fe2000f8e02aa */
[----:B--2---:R-:W-:-:S02]  /*0180*/  @P0 R2UR UR9, R3 ;  /* 0x00000000030902ca */ /* 0x004fc400000e0000 */
[----:B------:R-:W-:Y:S02]  /*0190*/  LOP3.LUT R3, R170, 0x60, RZ, 0xc0, !PT ;  /* 0x00000060aa037812 */ /* 0x000fe400078ec0ff */
[----:B------:R-:W-:Y:S02]  /*01a0*/  @P0 R2UR UR8, R2 ;  /* 0x00000000020802ca */ /* 0x000fe400000e0000 */
[----:B---3--:R-:W-:Y:S02]  /*01b0*/  @P0 IADD3 R160, P1, PT, R4, R7, RZ ;  /* 0x0000000704a00210 */ /* 0x008fe40007f3e0ff */
[----:B------:R-:W-:-:S03]  /*01c0*/  LOP3.LUT R169, R3, 0x1f, R170, 0xf8, !PT ;  /* 0x0000001f03a97812 */ /* 0x000fc600078ef8aa */
[----:B------:R-:W-:Y:S01]  /*01d0*/  @P0 IMAD.X R161, RZ, RZ, R5, P1 ;  /* 0x000000ffffa10224 */ /* 0x000fe200008e0605 */
[----:B------:R-:W-:Y:S01]  /*01e0*/  LOP3.LUT R5, R169, 0x7f, RZ, 0x3c, !PT ;  /* 0x0000007fa9057812 */ /* 0x000fe200078e3cff */
[----:B------:R-:W-:Y:S02]  /*01f0*/  UIADD3 UR19, UPT, UPT, UR9, -0x4498517b, URZ ;  /* 0xbb67ae8509137890 */ /* 0x000fe4000fffe0ff */
[----:B------:R-:W-:Y:S01]  /*0200*/  UIADD3 UR21, UPT, UPT, UR9, 0x76cf5d0a, URZ ;  /* 0x76cf5d0a09157890 */ /* 0x000fe2000fffe0ff */
[----:B------:R-:W-:Y:S01]  /*0210*/  LEA.HI.SX32 R166, R0, R5, 0x1d ;  /* 0x0000000500a67211 */ /* 0x000fe200078feaff */
[----:B------:R-:W-:Y:S01]  /*0220*/  UIADD3 UR18, UPT, UPT, UR8, -0x61c88647, URZ ;  /* 0x9e3779b908127890 */ /* 0x000fe2000fffe0ff */
[--C-:B------:R-:W-:Y:S01]  /*0230*/  SHF.R.U64 R165, R160, 0x2, R161.reuse ;  /* 0x00000002a0a57819 */ /* 0x100fe200000012a1 */
[----:B------:R-:W-:Y:S01]  /*0240*/  UIADD3 UR20, UPT, UPT, UR8, 0x3c6ef372, URZ ;  /* 0x3c6ef37208147890 */ /* 0x000fe2000fffe0ff */
[----:B------:R-:W-:Y:S01]  /*0250*/  SHF.R.U32.HI R164, RZ, 0x2, R161 ;  /* 0x00000002ffa47819 */ /* 0x000fe200000116a1 */
[----:B------:R-:W-:-:S02]  /*0260*/  UIADD3 UR22, UPT, UPT, UR8, -0x255992d5, URZ ;  /* 0xdaa66d2b08167890 */ /* 0x000fc4000fffe0ff */
[----:B------:R-:W-:Y:S02]  /*0270*/  UIADD3 UR23, UPT, UPT, UR9, 0x32370b8f, URZ ;  /* 0x32370b8f09177890 */ /* 0x000fe4000fffe0ff */
[----:B------:R-:W-:Y:S02]  /*0280*/  UIADD3 UR24, UPT, UPT, UR8, 0x78dde6e4, URZ ;  /* 0x78dde6e408187890 */ /* 0x000fe4000fffe0ff */
[----:B------:R-:W-:Y:S02]  /*0290*/  UIADD3 UR25, UPT, UPT, UR9, -0x126145ec, URZ ;  /* 0xed9eba1409197890 */ /* 0x000fe4000fffe0ff */
[----:B------:R-:W-:Y:S02]  /*02a0*/  UIADD3 UR26, UPT, UPT, UR8, 0x1715609d, URZ ;  /* 0x1715609d081a7890 */ /* 0x000fe4000fffe0ff */
[----:B------:R-:W-:Y:S02]  /*02b0*/  UIADD3 UR27, UPT, UPT, UR9, -0x56f99767, URZ ;  /* 0xa9066899091b7890 */ /* 0x000fe4000fffe0ff */
[----:B------:R-:W-:-:S02]  /*02c0*/  UIADD3 UR28, UPT, UPT, UR8, -0x4ab325aa, URZ ;  /* 0xb54cda56081c7890 */ /* 0x000fc4000fffe0ff */
[----:B------:R-:W-:Y:S02]  /*02d0*/  UIADD3 UR29, UPT, UPT, UR9, 0x646e171e, URZ ;  /* 0x646e171e091d7890 */ /* 0x000fe4000fffe0ff */
[----:B------:R-:W-:Y:S02]  /*02e0*/  UIADD3 UR30, UPT, UPT, UR8, 0x5384540f, URZ ;  /* 0x5384540f081e7890 */ /* 0x000fe4000fffe0ff */
[----:B------:R-:W-:Y:S02]  /*02f0*/  UIADD3 UR31, UPT, UPT, UR9, 0x1fd5c5a3, URZ ;  /* 0x1fd5c5a3091f7890 */ /* 0x000fe4000fffe0ff */
[----:B------:R-:W-:Y:S02]  /*0300*/  UIADD3 UR32, UPT, UPT, UR8, -0xe443238, URZ ;  /* 0xf1bbcdc808207890 */ /* 0x000fe4000fffe0ff */
[----:B------:R-:W-:Y:S02]  /*0310*/  UIADD3 UR33, UPT, UPT, UR9, -0x24c28bd8, URZ ;  /* 0xdb3d742809217890 */ /* 0x000fe4000fffe0ff */
[----:B------:R-:W-:-:S02]  /*0320*/  UIADD3 UR34, UPT, UPT, UR8, -0x700cb87f, URZ ;  /* 0x8ff3478108227890 */ /* 0x000fc4000fffe0ff */
[----:B------:R-:W-:Y:S01]  /*0330*/  UIADD3 UR35, UPT, UPT, UR9, -0x695add53, URZ ;  /* 0x96a522ad09237890 */ /* 0x000fe2000fffe0ff */
[----:B------:R-:W-:Y:S11]  /*0340*/  BRA.U UP0, `(.L_x_129) ;  /* 0x0000000900107547 */ /* 0x000ff6000b800000 */
[----:B------:R-:W0:Y:S02]  /*0350*/  LDCU.64 UR4, c[0x0][0x440] ;  /* 0x00008800ff0477ac */ /* 0x000e240008000a00 */
[----:B0-----:R-:W-:-:S04]  /*0360*/  UISETP.NE.U32.AND UP0, UPT, UR4, URZ, UPT ;  /* 0x000000ff0400728c */ /* 0x001fc8000bf05070 */
[----:B------:R-:W-:-:S09]  /*0370*/  UISETP.NE.AND.EX UP0, UPT, UR5, URZ, UPT, UP0 ;  /* 0x000000ff0500728c */ /* 0x000fd2000bf05300 */
[----:B------:R-:W-:Y:S05]  /*0380*/  BRA.U UP0, `(.L_x_130) ;  /* 0x0000000500047547 */ /* 0x000fea000b800000 */
[----:B------:R-:W0:Y:S01]  /*0390*/  LDC.64 R8, c[0x0][0x3d0] ;  /* 0x0000f400ff087b82 */ /* 0x000e220000000a00 */
[C---:B------:R-:W-:Y:S02]  /*03a0*/  ISETP.GE.U32.AND P1, PT, R166.reuse, 0x80, PT ;  /* 0x00000080a600780c */ /* 0x040fe40003f26070 */
[C---:B------:R-:W-:Y:S02]  /*03b0*/  ISETP.GE.U32.AND P0, PT, R166.reuse, 0x100, PT ;  /* 0x00000100a600780c */ /* 0x040fe40003f06070 */
[----:B------:R-:W-:Y:S02]  /*03c0*/  ISETP.GE.U32.AND P2, PT, R166, 0x180, PT ;  /* 0x00000180a600780c */ /* 0x000fe40003f46070 */
[----:B------:R-:W-:Y:S01]  /*03d0*/  MOV R17, R169 ;  /* 0x000000a900117202 */ /* 0x000fe20000000f00 */
[----:B------:R-:W1:Y:S06]  /*03e0*/  LDC.64 R10, c[0x0][0x3d8] ;  /* 0x0000f600ff0a7b82 */ /* 0x000e6c0000000a00 */
[----:B------:R-:W-:-:S02]  /*03f0*/  @P1 LOP3.LUT R17, R169, 0x80, RZ, 0xfc, !PT ;  /* 0x00000080a9111812 */ /* 0x000fc400078efcff */
[----:B------:R-:W2:Y:S08]  /*0400*/  LDC.64 R4, c[0x0][0x3d0] ;  /* 0x0000f400ff047b82 */ /* 0x000eb00000000a00 */
[----:B------:R-:W3:Y:S01]  /*0410*/  LDC.64 R6, c[0x0][0x3d8] ;  /* 0x0000f600ff067b82 */ /* 0x000ee20000000a00 */
[----:B0-----:R-:W-:-:S05]  /*0420*/  @P0 IMAD.WIDE.U32 R8, R17, 0x10, R8 ;  /* 0x0000001011080825 */ /* 0x001fca00078e0008 */
[----:B------:R0:W5:Y:S02]  /*0430*/  @P0 LDG.E.128 R52, desc[UR6][R8.64] ;  /* 0x0000000608340981 */ /* 0x000164000c1e1d00 */
[----:B------:R-:W4:Y:S01]  /*0440*/  LDC.64 R12, c[0x0][0x3d0] ;  /* 0x0000f400ff0c7b82 */ /* 0x000f220000000a00 */
[----:B-1----:R-:W-:-:S04]  /*0450*/  @P0 IMAD.WIDE.U32 R10, R17, 0x10, R10 ;  /* 0x00000010110a0825 */ /* 0x002fc800078e000a */
[----:B------:R-:W-:Y:S01]  /*0460*/  @P0 VIADD R17, R17, 0x80 ;  /* 0x0000008011110836 */ /* 0x000fe20000000000 */
[----:B------:R0:W5:Y:S02]  /*0470*/  @P0 LDG.E.128 R56, desc[UR6][R10.64] ;  /* 0x000000060a380981 */ /* 0x000164000c1e1d00 */
[----:B------:R-:W1:Y:S01]  /*0480*/  LDC.64 R14, c[0x0][0x3d8] ;  /* 0x0000f600ff0e7b82 */ /* 0x000e620000000a00 */
[----:B--2---:R-:W-:-:S05]  /*0490*/  @P1 IMAD.WIDE.U32 R4, R169, 0x10, R4 ;  /* 0x00000010a9041825 */ /* 0x004fca00078e0004 */
[----:B------:R0:W5:Y:S01]  /*04a0*/  @P1 LDG.E.128 R44, desc[UR6][R4.64] ;  /* 0x00000006042c1981 */ /* 0x000162000c1e1d00 */
[----:B---3--:R-:W-:-:S05]  /*04b0*/  @P1 IMAD.WIDE.U32 R6, R169, 0x10, R6 ;  /* 0x00000010a9061825 */ /* 0x008fca00078e0006 */
        /* <DEDUP_REMOVED lines=8> */
[----:B------:R-:W-:Y:S01]  /*0540*/  CS2R R68, SRZ ;  /* 0x0000000000447805 */ /* 0x000fe2000001ff00 */
[----:B------:R-:W-:Y:S01]  /*0550*/  IMAD.MOV.U32 R74, RZ, RZ, RZ ;  /* 0x000000ffff4a7224 */ /* 0x000fe200078e00ff */
[----:B------:R-:W-:Y:S02]  /*0560*/  CS2R R72, SRZ ;  /* 0x0000000000487805 */ /* 0x000fe4000001ff00 */
[----:B------:R-:W-:Y:S02]  /*0570*/  CS2R R76, SRZ ;  /* 0x00000000004c7805 */ /* 0x000fe4000001ff00 */
[----:B------:R-:W-:-:S02]  /*0580*/  CS2R R82, SRZ ;  /* 0x0000000000527805 */ /* 0x000fc4000001ff00 */
[----:B------:R-:W-:Y:S02]  /*0590*/  CS2R R80, SRZ ;  /* 0x0000000000507805 */ /* 0x000fe4000001ff00 */
[----:B------:R-:W-:Y:S02]  /*05a0*/  CS2R R86, SRZ ;  /* 0x0000000000567805 */ /* 0x000fe4000001ff00 */
[----:B------:R-:W-:Y:S02]  /*05b0*/  CS2R R84, SRZ ;  /* 0x0000000000547805 */ /* 0x000fe4000001ff00 */
[----:B------:R-:W-:Y:S02]  /*05c0*/  CS2R R90, SRZ ;  /* 0x00000000005a7805 */ /* 0x000fe4000001ff00 */
[----:B------:R-:W-:Y:S01]  /*05d0*/  CS2R R88, SRZ ;  /* 0x0000000000587805 */ /* 0x000fe2000001ff00 */
[----:B------:R-:W-:Y:S01]  /*05e0*/  @P1 IMAD.MOV.U32 R79, RZ, RZ, RZ ;  /* 0x000000ffff4f1224 */ /* 0x000fe200078e00ff */
[----:B------:R-:W-:Y:S01]  /*05f0*/  @P2 IADD3 R17, PT, PT, R17, 0x80, RZ ;  /* 0x0000008011112810 */ /* 0x000fe20007ffe0ff */
[----:B------:R-:W-:-:S02]  /*0600*/  @P0 IMAD.MOV.U32 R75, RZ, RZ, RZ ;  /* 0x000000ffff4b0224 */ /* 0x000fc400078e00ff */
[----:B------:R-:W-:Y:S01]  /*0610*/  @P2 IMAD.MOV.U32 R71, RZ, RZ, RZ ;  /* 0x000000ffff472224 */ /* 0x000fe200078e00ff */
        /* <DEDUP_REMOVED lines=8> */
[----:B------:R-:W-:Y:S01]  /*06a0*/  CS2R R100, SRZ ;  /* 0x0000000000647805 */ /* 0x000fe2000001ff00 */
[----:B------:R-:W-:Y:S01]  /*06b0*/  IMAD.MOV.U32 R70, RZ, RZ, RZ ;  /* 0x000000ffff467224 */ /* 0x000fe200078e00ff */
[----:B------:R-:W-:Y:S01]  /*06c0*/  CS2R R68, SRZ ;  /* 0x0000000000447805 */ /* 0x000fe2000001ff00 */
[----:B------:R-:W-:Y:S01]  /*06d0*/  IMAD.MOV.U32 R74, RZ, RZ, RZ ;  /* 0x000000ffff4a7224 */ /* 0x000fe200078e00ff */
        /* <DEDUP_REMOVED lines=11> */
[----:B------:R-:W-:Y:S06]  /*0790*/  BRA `(.L_x_131) ;  /* 0x0000000800d07947 */ /* 0x000fec0003800000 */
.L_x_130:
[C---:B------:R-:W-:Y:S01]  /*07a0*/  ISETP.GE.U32.AND P0, PT, R166.reuse, 0x100, PT ;  /* 0x00000100a600780c */ /* 0x040fe20003f06070 */
[----:B------:R-:W0:Y:S01]  /*07b0*/  LDC.64 R6, c[0x0][0x3d0] ;  /* 0x0000f400ff067b82 */ /* 0x000e220000000a00 */
[C---:B------:R-:W-:Y:S02]  /*07c0*/  ISETP.GE.U32.AND P1, PT, R166.reuse, 0x80, PT ;  /* 0x00000080a600780c */ /* 0x040fe40003f26070 */
[----:B------:R-:W-:Y:S02]  /*07d0*/  ISETP.GE.U32.AND P2, PT, R166, 0x180, PT ;  /* 0x00000180a600780c */ /* 0x000fe40003f46070 */
[----:B------:R-:W-:-:S03]  /*07e0*/  MOV R27, R169 ;  /* 0x000000a9001b7202 */ /* 0x000fc60000000f00 */
[----:B------:R-:W1:Y:S06]  /*07f0*/  LDC.64 R8, c[0x0][0x3d8] ;  /* 0x0000f600ff087b82 */ /* 0x000e6c0000000a00 */
[C---:B------:R-:W-:Y:S02]  /*0800*/  @P1 LOP3.LUT R27, R169.reuse, 0x80, RZ, 0xfc, !PT ;  /* 0x00000080a91b1812 */ /* 0x040fe400078efcff */
[----:B------:R-:W2:Y:S08]  /*0810*/  LDC.64 R10, c[0x0][0x3d0] ;  /* 0x0000f400ff0a7b82 */ /* 0x000eb00000000a00 */
[----:B------:R-:W3:Y:S01]  /*0820*/  LDC.64 R16, c[0x0][0x3d8] ;  /* 0x0000f600ff107b82 */ /* 0x000ee20000000a00 */
[----:B0-----:R-:W-:-:S05]  /*0830*/  @P1 IMAD.WIDE.U32 R12, R169, 0x10, R6 ;  /* 0x00000010a90c1825 */ /* 0x001fca00078e0006 */
[----:B------:R0:W5:Y:S02]  /*0840*/  @P1 LDG.E.128 R44, desc[UR6][R12.64] ;  /* 0x000000060c2c1981 */ /* 0x000164000c1e1d00 */
[----:B------:R-:W4:Y:S01]  /*0850*/  @P0 LDC.64 R18, c[0x0][0x440] ;  /* 0x00011000ff120b82 */ /* 0x000f220000000a00 */
[----:B-1----:R-:W-:-:S05]  /*0860*/  @P1 IMAD.WIDE.U32 R14, R169, 0x10, R8 ;  /* 0x00000010a90e1825 */ /* 0x002fca00078e0008 */
[----:B------:R0:W5:Y:S02]  /*0870*/  @P1 LDG.E.128 R48, desc[UR6][R14.64] ;  /* 0x000000060e301981 */ /* 0x000164000c1e1d00 */
[----:B------:R-:W1:Y:S01]  /*0880*/  @P1 LDC.64 R4, c[0x0][0x440] ;  /* 0x00011000ff041b82 */ /* 0x000e620000000a00 */
[----:B--2---:R-:W-:-:S05]  /*0890*/  @P0 IMAD.WIDE.U32 R6, R27, 0x10, R10 ;  /* 0x000000101b060825 */ /* 0x004fca00078e000a */
[----:B------:R0:W5:Y:S02]  /*08a0*/  @P0 LDG.E.128 R52, desc[UR6][R6.64] ;  /* 0x0000000606340981 */ /* 0x000164000c1e1d00 */
[----:B------:R-:W2:Y:S01]  /*08b0*/  LDC.64 R20, c[0x0][0x3d0] ;  /* 0x0000f400ff147b82 */ /* 0x000ea20000000a00 */
[----:B---3--:R-:W-:-:S05]  /*08c0*/  @P0 IMAD.WIDE.U32 R8, R27, 0x10, R16 ;  /* 0x000000101b080825 */ /* 0x008fca00078e0010 */
[----:B------:R0:W5:Y:S02]  /*08d0*/  @P0 LDG.E.128 R56, desc[UR6][R8.64] ;  /* 0x0000000608380981 */ /* 0x000164000c1e1d00 */
[----:B------:R-:W3:Y:S01]  /*08e0*/  LDC.64 R22, c[0x0][0x3d8] ;  /* 0x0000f600ff167b82 */ /* 0x000ee20000000a00 */
[----:B----4-:R-:W-:-:S04]  /*08f0*/  @P0 IMAD.WIDE.U32 R10, R27, 0x10, R18 ;  /* 0x000000101b0a0825 */ /* 0x010fc800078e0012 */
[----:B------:R-:W-:Y:S01]  /*0900*/  @P0 VIADD R27, R27, 0x80 ;  /* 0x000000801b1b0836 */ /* 0x000fe20000000000 */
[----:B------:R0:W5:Y:S02]  /*0910*/  @P0 LD.E.128 R84, desc[UR6][R10.64] ;  /* 0x000000060a540980 */ /* 0x000164000c101d00 */
[----:B------:R-:W4:Y:S01]  /*0920*/  @P2 LDC.64 R24, c[0x0][0x440] ;  /* 0x00011000ff182b82 */ /* 0x000f220000000a00 */
[----:B-1----:R-:W-:-:S05]  /*0930*/  @P1 IMAD.WIDE.U32 R4, R169, 0x10, R4 ;  /* 0x00000010a9041825 */ /* 0x002fca00078e0004 */
[----:B------:R0:W5:Y:S01]  /*0940*/  @P1 LD.E.128 R88, desc[UR6][R4.64] ;  /* 0x0000000604581980 */ /* 0x000162000c101d00 */
[----:B--2---:R-:W-:-:S05]  /*0950*/  @P2 IMAD.WIDE.U32 R20, R27, 0x10, R20 ;  /* 0x000000101b142825 */ /* 0x004fca00078e0014 */
[----:B------:R0:W5:Y:S01]  /*0960*/  @P2 LDG.E.128 R60, desc[UR6][R20.64] ;  /* 0x00000006143c2981 */ /* 0x000162000c1e1d00 */
[----:B---3--:R-:W-:-:S05]  /*0970*/  @P2 IMAD.WIDE.U32 R22, R27, 0x10, R22 ;  /* 0x000000101b162825 */ /* 0x008fca00078e0016 */
[----:B------:R0:W5:Y:S01]  /*0980*/  @P2 LDG.E.128 R64, desc[UR6][R22.64] ;  /* 0x0000000616402981 */ /* 0x000162000c1e1d00 */
[----:B----4-:R-:W-:-:S05]  /*0990*/  @P2 IMAD.WIDE.U32 R24, R27, 0x10, R24 ;  /* 0x000000101b182825 */ /* 0x010fca00078e0018 */
[----:B------:R0:W5:Y:S01]  /*09a0*/  @P2 LD.E.128 R80, desc[UR6][R24.64] ;  /* 0x0000000618502980 */ /* 0x000162000c101d00 */
[----:B------:R-:W-:Y:S01]  /*09b0*/  ISETP.GE.U32.AND P3, PT, R166, 0x200, PT ;  /* 0x00000200a600780c */ /* 0x000fe20003f66070 */
[----:B------:R-:W-:Y:S02]  /*09c0*/  HFMA2 R78, -RZ, RZ, 0, 0 ;  /* 0x00000000ff4e7431 */ /* 0x000fe400000001ff */
[----:B------:R-:W-:Y:S01]  /*09d0*/  IMAD.MOV.U32 R70, RZ, RZ, RZ ;  /* 0x000000ffff467224 */ /* 0x000fe200078e00ff */
[----:B------:R-:W-:Y:S01]  /*09e0*/  CS2R R68, SRZ ;  /* 0x0000000000447805 */ /* 0x000fe2000001ff00 */
[----:B------:R-:W-:Y:S01]  /*09f0*/  IMAD.MOV.U32 R74, RZ, RZ, RZ ;  /* 0x000000ffff4a7224 */ /* 0x000fe200078e00ff */
        /* <DEDUP_REMOVED lines=19> */
[----:B------:R-:W-:Y:S01]  /*0b30*/  CS2R R68, SRZ ;  /* 0x0000000000447805 */ /* 0x000fe2000001ff00 */
[----:B------:R-:W-:Y:S01]  /*0b40*/  IMAD.MOV.U32 R74, RZ, RZ, RZ ;  /* 0x000000ffff4a7224 */ /* 0x000fe200078e00ff */
[----:B------:R-:W-:Y:S01]  /*0b50*/  CS2R R72, SRZ ;  /* 0x0000000000487805 */ /* 0x000fe2000001ff00 */
[----:B------:R-:W-:Y:S01]  /*0b60*/  IMAD.MOV.U32 R78, RZ, RZ, RZ ;  /* 0x000000ffff4e7224 */ /* 0x000fe200078e00ff */
[----:B------:R-:W-:Y:S01]  /*0b70*/  CS2R R76, SRZ ;  /* 0x00000000004c7805 */ /* 0x000fe2000001ff00 */
[----:B------:R-:W-:Y:S06]  /*0b80*/  BRA `(.L_x_131) ;  /* 0x0000000400d47947 */ /* 0x000fec0003800000 */
.L_x_129:
[----:B------:R-:W0:Y:S02]  /*0b90*/  LDCU.64 UR4, c[0x0][0x440] ;  /* 0x00008800ff0477ac */ /* 0x000e240008000a00 */
[----:B0-----:R-:W-:-:S04]  /*0ba0*/  UISETP.NE.U32.AND UP0, UPT, UR4, URZ, UPT ;  /* 0x000000ff0400728c */ /* 0x001fc8000bf05070 */
[----:B------:R-:W-:-:S09]  /*0bb0*/  UISETP.NE.AND.EX UP0, UPT, UR5, URZ, UPT, UP0 ;  /* 0x000000ff0500728c */ /* 0x000fd2000bf05300 */
[----:B------:R-:W-:Y:S05]  /*0bc0*/  BRA.U !UP0, `(.L_x_132) ;  /* 0x0000000108e87547 */ /* 0x000fea000b800000 */
[C---:B------:R-:W-:Y:S01]  /*0bd0*/  ISETP.GE.U32.AND P1, PT, R166.reuse, 0x80, PT ;  /* 0x00000080a600780c */ /* 0x040fe20003f26070 */
[----:B------:R-:W0:Y:S01]  /*0be0*/  LDC.64 R6, c[0x0][0x3d0] ;  /* 0x0000f400ff067b82 */ /* 0x000e220000000a00 */
[C---:B------:R-:W-:Y:S02]  /*0bf0*/  ISETP.GE.U32.AND P0, PT, R166.reuse, 0x100, PT ;  /* 0x00000100a600780c */ /* 0x040fe40003f06070 */
[----:B------:R-:W-:Y:S02]  /*0c00*/  ISETP.GE.U32.AND P2, PT, R166, 0x180, PT ;  /* 0x00000180a600780c */ /* 0x000fe40003f46070 */
[----:B------:R-:W-:-:S03]  /*0c10*/  MOV R35, R169 ;  /* 0x000000a900237202 */ /* 0x000fc60000000f00 */
[----:B------:R-:W1:Y:S04]  /*0c20*/  LDC.64 R8, c[0x0][0x3d8] ;  /* 0x0000f600ff087b82 */ /* 0x000e680000000a00 */
[----:B------:R-:W-:-:S04]  /*0c30*/  @P1 LOP3.LUT R35, R169, 0x80, RZ, 0xfc, !PT ;  /* 0x00000080a9231812 */ /* 0x000fc800078efcff */
[----:B------:R-:W2:Y:S08]  /*0c40*/  @P1 LDC.64 R10, c[0x0][0x440] ;  /* 0x00011000ff0a1b82 */ /* 0x000eb00000000a00 */
[----:B------:R-:W3:Y:S01]  /*0c50*/  LDC.64 R12, c[0x0][0x3d0] ;  /* 0x0000f400ff0c7b82 */ /* 0x000ee20000000a00 */
[----:B0-----:R-:W-:-:S05]  /*0c60*/  @P1 IMAD.WIDE.U32 R14, R169, 0x10, R6 ;  /* 0x00000010a90e1825 */ /* 0x001fca00078e0006 */
[----:B------:R0:W5:Y:S02]  /*0c70*/  @P1 LDG.E.128 R44, desc[UR6][R14.64] ;  /* 0x000000060e2c1981 */ /* 0x000164000c1e1d00 */
[----:B------:R-:W4:Y:S01]  /*0c80*/  @P0 LDC.64 R20, c[0x0][0x438] ;  /* 0x00010e00ff140b82 */ /* 0x000f220000000a00 */
[----:B-1----:R-:W-:-:S05]  /*0c90*/  @P1 IMAD.WIDE.U32 R16, R169, 0x10, R8 ;  /* 0x00000010a9101825 */ /* 0x002fca00078e0008 */
[----:B------:R0:W5:Y:S02]  /*0ca0*/  @P1 LDG.E.128 R48, desc[UR6][R16.64] ;  /* 0x0000000610301981 */ /* 0x000164000c1e1d00 */
[----:B------:R-:W1:Y:S08]  /*0cb0*/  LDC.64 R22, c[0x0][0x3d8] ;  /* 0x0000f600ff167b82 */ /* 0x000e700000000a00 */
[----:B------:R-:W0:Y:S08]  /*0cc0*/  @P0 LDC.64 R24, c[0x0][0x440] ;  /* 0x00011000ff180b82 */ /* 0x000e300000000a00 */
[----:B------:R-:W0:Y:S08]  /*0cd0*/  @P1 LDC.64 R4, c[0x0][0x438] ;  /* 0x00010e00ff041b82 */ /* 0x000e300000000a00 */
[----:B------:R-:W0:Y:S08]  /*0ce0*/  LDC.64 R26, c[0x0][0x3d0] ;  /* 0x0000f400ff1a7b82 */ /* 0x000e300000000a00 */
[----:B------:R-:W0:Y:S08]  /*0cf0*/  @P2 LDC.64 R28, c[0x0][0x438] ;  /* 0x00010e00ff1c2b82 */ /* 0x000e300000000a00 */
[----:B------:R-:W0:Y:S08]  /*0d00*/  LDC.64 R30, c[0x0][0x3d8] ;  /* 0x0000f600ff1e7b82 */ /* 0x000e300000000a00 */
[----:B------:R-:W0:Y:S01]  /*0d10*/  @P2 LDC.64 R32, c[0x0][0x440] ;  /* 0x00011000ff202b82 */ /* 0x000e220000000a00 */
[----:B--2---:R-:W-:-:S04]  /*0d20*/  @P1 IMAD.WIDE.U32 R18, R169, 0x10, R10 ;  /* 0x00000010a9121825 */ /* 0x004fc800078e000a */
[C---:B---3--:R-:W-:Y:S01]  /*0d30*/  @P0 IMAD.WIDE.U32 R6, R35.reuse, 0x10, R12 ;  /* 0x0000001023060825 */ /* 0x048fe200078e000c */
[----:B------:R2:W5:Y:S03]  /*0d40*/  @P1 LD.E.128 R88, desc[UR6][R18.64] ;  /* 0x0000000612581980 */ /* 0x000566000c101d00 */
[C---:B----4-:R-:W-:Y:S01]  /*0d50*/  @P0 IMAD.WIDE.U32 R8, R35.reuse, 0x10, R20 ;  /* 0x0000001023080825 */ /* 0x050fe200078e0014 */
[----:B------:R2:W5:Y:S03]  /*0d60*/  @P0 LDG.E.128 R52, desc[UR6][R6.64] ;  /* 0x0000000606340981 */ /* 0x000566000c1e1d00 */
[C---:B-1----:R-:W-:Y:S01]  /*0d70*/  @P0 IMAD.WIDE.U32 R10, R35.reuse, 0x10, R22 ;  /* 0x00000010230a0825 */ /* 0x042fe200078e0016 */
[----:B------:R2:W5:Y:S03]  /*0d80*/  @P0 LD.E.128 R72, desc[UR6][R8.64] ;  /* 0x0000000608480980 */ /* 0x000566000c101d00 */
[C---:B0-----:R-:W-:Y:S01]  /*0d90*/  @P0 IMAD.WIDE.U32 R12, R35.reuse, 0x10, R24 ;  /* 0x00000010230c0825 */ /* 0x041fe200078e0018 */
[----:B------:R2:W5:Y:S03]  /*0da0*/  @P0 LDG.E.128 R56, desc[UR6][R10.64] ;  /* 0x000000060a380981 */ /* 0x000566000c1e1d00 */
[----:B------:R-:W-:Y:S01]  /*0db0*/  @P0 VIADD R35, R35, 0x80 ;  /* 0x0000008023230836 */ /* 0x000fe20000000000 */
[----:B------:R2:W5:Y:S01]  /*0dc0*/  @P0 LD.E.128 R84, desc[UR6][R12.64] ;  /* 0x000000060c540980 */ /* 0x000562000c101d00 */
[----:B------:R-:W-:-:S04]  /*0dd0*/  @P1 IMAD.WIDE.U32 R4, R169, 0x10, R4 ;  /* 0x00000010a9041825 */ /* 0x000fc800078e0004 */
[C---:B------:R-:W-:Y:S01]  /*0de0*/  @P2 IMAD.WIDE.U32 R26, R35.reuse, 0x10, R26 ;  /* 0x00000010231a2825 */ /* 0x040fe200078e001a */
[----:B------:R2:W5:Y:S03]  /*0df0*/  @P1 LD.E.128 R76, desc[UR6][R4.64] ;  /* 0x00000006044c1980 */ /* 0x000566000c101d00 */
[C---:B------:R-:W-:Y:S01]  /*0e00*/  @P2 IMAD.WIDE.U32 R28, R35.reuse, 0x10, R28 ;  /* 0x00000010231c2825 */ /* 0x040fe200078e001c */
[----:B------:R2:W5:Y:S03]  /*0e10*/  @P2 LDG.E.128 R60, desc[UR6][R26.64] ;  /* 0x000000061a3c2981 */ /* 0x000566000c1e1d00 */
[C---:B------:R-:W-:Y:S01]  /*0e20*/  @P2 IMAD.WIDE.U32 R30, R35.reuse, 0x10, R30 ;  /* 0x00000010231e2825 */ /* 0x040fe200078e001e */
[----:B------:R2:W5:Y:S03]  /*0e30*/  @P2 LD.E.128 R68, desc[UR6][R28.64] ;  /* 0x000000061c442980 */ /* 0x000566000c101d00 */
[C---:B------:R-:W-:Y:S01]  /*0e40*/  @P2 IMAD.WIDE.U32 R32, R35.reuse, 0x10, R32 ;  /* 0x0000001023202825 */ /* 0x040fe200078e0020 */
[----:B------:R2:W5:Y:S04]  /*0e50*/  @P2 LDG.E.128 R64, desc[UR6][R30.64] ;  /* 0x000000061e402981 */ /* 0x000568000c1e1d00 */
[----:B------:R2:W5:Y:S01]  /*0e60*/  @P2 LD.E.128 R80, desc[UR6][R32.64] ;  /* 0x0000000620502980 */ /* 0x000562000c101d00 */
[----:B------:R-:W-:Y:S01]  /*0e70*/  ISETP.GE.U32.AND P0, PT, R166, 0x200, PT ;  /* 0x00000200a600780c */ /* 0x000fe20003f06070 */
[----:B------:R-:W-:-:S12]  /*0e80*/  @P2 VIADD R35, R35, 0x80 ;  /* 0x0000008023232836 */ /* 0x000fd80000000000 */
[----:B--2---:R-:W-:Y:S05]  /*0e90*/  @!P0 BRA `(.L_x_131) ;  /* 0x0000000400108947 */ /* 0x004fea0003800000 */
        /* <DEDUP_REMOVED lines=13> */
.L_x_132:
[C---:B------:R-:W-:Y:S01]  /*0f70*/  ISETP.GE.U32.AND P0, PT, R166.reuse, 0x100, PT ;  /* 0x00000100a600780c */ /* 0x040fe20003f06070 */
[----:B------:R-:W0:Y:S01]  /*0f80*/  LDC.64 R4, c[0x0][0x3d0] ;  /* 0x0000f400ff047b82 */ /* 0x000e220000000a00 */
[C---:B------:R-:W-:Y:S01]  /*0f90*/  ISETP.GE.U32.AND P2, PT, R166.reuse, 0x180, PT ;  /* 0x00000180a600780c */ /* 0x040fe20003f46070 */
[----:B------:R-:W-:Y:S01]  /*0fa0*/  IMAD.MOV.U32 R35, RZ, RZ, R169 ;  /* 0x000000ffff237224 */ /* 0x000fe200078e00a9 */
[C---:B------:R-:W-:Y:S02]  /*0fb0*/  ISETP.GE.U32.AND P3, PT, R166.reuse, 0x200, PT ;  /* 0x00000200a600780c */ /* 0x040fe40003f66070 */
[----:B------:R-:W-:-:S03]  /*0fc0*/  ISETP.GE.U32.AND P1, PT, R166, 0x80, PT ;  /* 0x00000080a600780c */ /* 0x000fc60003f26070 */
[----:B------:R-:W1:Y:S08]  /*0fd0*/  LDC.64 R8, c[0x0][0x3d8] ;  /* 0x0000f600ff087b82 */ /* 0x000e700000000a00 */
[----:B------:R-:W2:Y:S02]  /*0fe0*/  @P0 LDC.64 R6, c[0x0][0x438] ;  /* 0x00010e00ff060b82 */ /* 0x000ea40000000a00 */
[----:B------:R-:W-:-:S06]  /*0ff0*/  @P1 LOP3.LUT R35, R169, 0x80, RZ, 0xfc, !PT ;  /* 0x00000080a9231812 */ /* 0x000fcc00078efcff */
        /* <DEDUP_REMOVED lines=8> */
[----:B------:R-:W-:-:S04]  /*1080*/  @P0 IADD3 R35, PT, PT, R35, 0x80, RZ ;  /* 0x0000008023230810 */ /* 0x000fc80007ffe0ff */
        /* <DEDUP_REMOVED lines=8> */
[----:B-1----:R-:W-:-:S04]  /*1110*/  @P2 IMAD.WIDE.U32 R26, R35, 0x10, R14 ;  /* 0x00000010231a2825 */ /* 0x002fc800078e000e */
[----:B------:R-:W-:Y:S01]  /*1120*/  @P2 VIADD R35, R35, 0x80 ;  /* 0x0000008023232836 */ /* 0x000fe20000000000 */
[----:B------:R0:W5:Y:S02]  /*1130*/  @P2 LDG.E.128 R64, desc[UR6][R26.64] ;  /* 0x000000061a402981 */ /* 0x000164000c1e1d00 */
[----:B------:R-:W1:Y:S01]  /*1140*/  LDC.64 R16, c[0x0][0x3d0] ;  /* 0x0000f400ff107b82 */ /* 0x000e620000000a00 */
[----:B--2---:R-:W-:-:S05]  /*1150*/  @P3 IMAD.WIDE.U32 R10, R35, 0x10, R28 ;  /* 0x00000010230a3825 */ /* 0x004fca00078e001c */
[----:B------:R0:W5:Y:S02]  /*1160*/  @P3 LDG.E.128 R92, desc[UR6][R10.64] ;  /* 0x000000060a5c3981 */ /* 0x000164000c1e1d00 */
[----:B------:R-:W2:Y:S01]  /*1170*/  @P1 LDC.64 R18, c[0x0][0x438] ;  /* 0x00010e00ff121b82 */ /* 0x000ea20000000a00 */
[----:B---3--:R-:W-:-:S05]  /*1180*/  @P3 IMAD.WIDE.U32 R12, R35, 0x10, R30 ;  /* 0x00000010230c3825 */ /* 0x008fca00078e001e */
[----:B------:R0:W5:Y:S02]  /*1190*/  @P3 LD.E.128 R100, desc[UR6][R12.64] ;  /* 0x000000060c643980 */ /* 0x000164000c101d00 */
[----:B------:R-:W3:Y:S01]  /*11a0*/  LDC.64 R20, c[0x0][0x3d8] ;  /* 0x0000f600ff147b82 */ /* 0x000ee20000000a00 */
[----:B----4-:R-:W-:-:S05]  /*11b0*/  @P3 IMAD.WIDE.U32 R14, R35, 0x10, R32 ;  /* 0x00000010230e3825 */ /* 0x010fca00078e0020 */
[----:B------:R0:W5:Y:S01]  /*11c0*/  @P3 LDG.E.128 R96, desc[UR6][R14.64] ;  /* 0x000000060e603981 */ /* 0x000162000c1e1d00 */
[----:B-1----:R-:W-:-:S05]  /*11d0*/  @P1 IMAD.WIDE.U32 R16, R169, 0x10, R16 ;  /* 0x00000010a9101825 */ /* 0x002fca00078e0010 */
[----:B------:R0:W5:Y:S01]  /*11e0*/  @P1 LDG.E.128 R44, desc[UR6][R16.64] ;  /* 0x00000006102c1981 */ /* 0x000162000c1e1d00 */
[----:B--2---:R-:W-:-:S05]  /*11f0*/  @P1 IMAD.WIDE.U32 R18, R169, 0x10, R18 ;  /* 0x00000010a9121825 */ /* 0x004fca00078e0012 */
[----:B------:R0:W5:Y:S01]  /*1200*/  @P1 LD.E.128 R76, desc[UR6][R18.64] ;  /* 0x00000006124c1980 */ /* 0x000162000c101d00 */
[----:B---3--:R-:W-:-:S05]  /*1210*/  @P1 IMAD.WIDE.U32 R20, R169, 0x10, R20 ;  /* 0x00000010a9141825 */ /* 0x008fca00078e0014 */
[----:B------:R0:W5:Y:S01]  /*1220*/  @P1 LDG.E.128 R48, desc[UR6][R20.64] ;  /* 0x0000000614301981 */ /* 0x000162000c1e1d00 */
[----:B------:R-:W-:Y:S02]  /*1230*/  HFMA2 R90, -RZ, RZ, 0, 0 ;  /* 0x00000000ff5a7431 */ /* 0x000fe400000001ff */
[----:B------:R-:W-:Y:S01]  /*1240*/  IMAD.MOV.U32 R82, RZ, RZ, RZ ;  /* 0x000000ffff527224 */ /* 0x000fe200078e00ff */
[----:B------:R-:W-:Y:S01]  /*1250*/  CS2R R80, SRZ ;  /* 0x0000000000507805 */ /* 0x000fe2000001ff00 */
[----:B------:R-:W-:Y:S01]  /*1260*/  IMAD.MOV.U32 R86, RZ, RZ, RZ ;  /* 0x000000ffff567224 */ /* 0x000fe200078e00ff */
[----:B------:R-:W-:Y:S02]  /*1270*/  CS2R R84, SRZ ;  /* 0x0000000000547805 */ /* 0x000fe4000001ff00 */
[----:B------:R-:W-:Y:S01]  /*1280*/  CS2R R88, SRZ ;  /* 0x0000000000587805 */ /* 0x000fe2000001ff00 */
[----:B------:R-:W-:Y:S01]  /*1290*/  @P1 IMAD.MOV.U32 R91, RZ, RZ, RZ ;  /* 0x000000ffff5b1224 */ /* 0x000fe200078e00ff */
[----:B------:R-:W-:-:S02]  /*12a0*/  @P3 CS2R R106, SRZ ;  /* 0x00000000006a3805 */ /* 0x000fc4000001ff00 */
[----:B------:R-:W-:Y:S01]  /*12b0*/  @P3 CS2R R104, SRZ ;  /* 0x0000000000683805 */ /* 0x000fe2000001ff00 */
[----:B------:R-:W-:Y:S02]  /*12c0*/  @P0 IMAD.MOV.U32 R87, RZ, RZ, RZ ;  /* 0x000000ffff570224 */ /* 0x000fe400078e00ff */
[----:B0-----:R-:W-:-:S07]  /*12d0*/  @P2 IMAD.MOV.U32 R83, RZ, RZ, RZ ;  /* 0x000000ffff532224 */ /* 0x001fce00078e00ff */
.L_x_131:
[----:B------:R-:W-:Y:S05]  /*12e0*/  BSYNC.RECONVERGENT B0 ;  /* 0x0000000000007941 */ /* 0x000fea0003800200 */
.L_x_128:
[----:B------:R-:W0:Y:S02]  /*12f0*/  LDCU UR4, c[0x0][0x384] ;  /* 0x00007080ff0477ac */ /* 0x000e240008000800 */
[----:B0-----:R-:W-:-:S06]  /*1300*/  UISETP.GE.AND UP0, UPT, UR10, UR4, UPT ;  /* 0x000000040a00728c */ /* 0x001fcc000bf06270 */
[----:B------:R-:W-:-:S13]  /*1310*/  PLOP3.LUT P0, PT, PT, PT, UP0, 0x80, 0x8 ;  /* 0x000000000008781c */ /* 0x000fda0003f0f008 */
[----:B------:R-:W-:Y:S05]  /*1320*/  @P0 EXIT ;  /* 0x000000000000094d */ /* 0x000fea0003800000 */
[----:B------:R-:W-:Y:S01]  /*1330*/  IMAD.HI.U32 R2, R165, -0x2daee0ad, RZ ;  /* 0xd2511f53a5027827 */ /* 0x000fe200078e00ff */
[----:B------:R-:W0:Y:S01]  /*1340*/  LDCU.U8 UR4, c[0x0][0x410] ;  /* 0x00008200ff0477ac */ /* 0x000e220008000000 */
[----:B------:R-:W-:Y:S02]  /*1350*/  LOP3.LUT R160, R160, 0x3, RZ, 0xc0, !PT ;  /* 0x00000003a0a07812 */ /* 0x000fe400078ec0ff */
[----:B------:R-:W-:Y:S01]  /*1360*/  IMAD.HI.U32 R5, R168, -0x326172a9, RZ ;  /* 0xcd9e8d57a8057827 */ /* 0x000fe200078e00ff */
[----:B------:R-:W-:Y:S01]  /*1370*/  LOP3.LUT R2, R2, UR9, RZ, 0x3c, !PT ;  /* 0x0000000902027c12 */ /* 0x000fe2000f8e3cff */
[----:B------:R-:W-:Y:S01]  /*1380*/  UPLOP3.LUT UP1, UPT, UPT, UPT, UPT, 0x40, 0x4 ;  /* 0x000000000004789c */ /* 0x000fe20003f2e870 */
[----:B-----5:R-:W-:Y:S01]  /*1390*/  PRMT R159, R107, 0x7632, R159 ;  /* 0x000076326b9f7816 */ /* 0x020fe2000000009f */
[----:B------:R-:W-:Y:S01]  /*13a0*/  IMAD R7, R168, -0x326172a9, RZ ;  /* 0xcd9e8d57a8077824 */ /* 0x000fe200078e02ff */
[----:B------:R-:W-:Y:S01]  /*13b0*/  LOP3.LUT R5, R164, UR8, R5, 0x96, !PT ;  /* 0x00000008a4057c12 */ /* 0x000fe2000f8e9605 */
[----:B------:R-:W-:Y:S01]  /*13c0*/  IMAD.HI.U32 R4, R2, -0x326172a9, RZ ;  /* 0xcd9e8d5702047827 */ /* 0x000fe200078e00ff */
[----:B------:R-:W-:Y:S01]  /*13d0*/  PRMT R158, R99, 0x7632, R158 ;  /* 0x00007632639e7816 */ /* 0x000fe2000000009e */
[----:B------:R-:W1:Y:S01]  /*13e0*/  LDCU UR36, c[0x0][0x388] ;  /* 0x00007100ff2477ac */ /* 0x000e620008000800 */
[----:B------:R-:W-:Y:S01]  /*13f0*/  PRMT R157, R103, 0x7632, R157 ;  /* 0x00007632679d7816 */ /* 0x000fe2000000009d */
[----:B------:R-:W-:Y:S01]  /*1400*/  IMAD R9, R165, -0x2daee0ad, RZ ;  /* 0xd2511f53a5097824 */ /* 0x000fe200078e02ff */
[----:B------:R-:W-:Y:S01]  /*1410*/  LOP3.LUT R4, R7, UR18, R4, 0x96, !PT ;  /* 0x0000001207047c12 */ /* 0x000fe2000f8e9604 */
[----:B------:R-:W-:Y:S01]  /*1420*/  IMAD.HI.U32 R6, R5, -0x2daee0ad, RZ ;  /* 0xd2511f5305067827 */ /* 0x000fe200078e00ff */
[----:B------:R-:W-:Y:S01]  /*1430*/  PRMT R156, R95, 0x7632, R156 ;  /* 0x000076325f9c7816 */ /* 0x000fe2000000009c */
[----:B------:R-:W2:Y:S01]  /*1440*/  LDCU UR11, c[0x0][0x400] ;  /* 0x00008000ff0b77ac */ /* 0x000ea20008000800 */
[----:B------:R-:W-:Y:S01]  /*1450*/  PRMT R155, R106, 0x7632, R155 ;  /* 0x000076326a9b7816 */ /* 0x000fe2000000009b */
[----:B------:R-:W-:Y:S01]  /*1460*/  IMAD R8, R5, -0x2daee0ad, RZ ;  /* 0xd2511f5305087824 */ /* 0x000fe200078e02ff */
[----:B------:R-:W-:Y:S01]  /*1470*/  LOP3.LUT R6, R9, UR19, R6, 0x96, !PT ;  /* 0x0000001309067c12 */ /* 0x000fe2000f8e9606 */
[----:B------:R-:W-:Y:S01]  /*1480*/  IMAD.HI.U32 R5, R4, -0x2daee0ad, RZ ;  /* 0xd2511f5304057827 */ /* 0x000fe200078e00ff */
[----:B------:R-:W-:Y:S01]  /*1490*/  PRMT R154, R98, 0x7632, R154 ;  /* 0x00007632629a7816 */ /* 0x000fe2000000009a */
[----:B------:R-:W3:Y:S01]  /*14a0*/  LDCU.64 UR12, c[0x0][0x398] ;  /* 0x00007300ff0c77ac */ /* 0x000ee20008000a00 */
[----:B------:R-:W-:Y:S01]  /*14b0*/  PRMT R153, R102, 0x7632, R153 ;  /* 0x0000763266997816 */ /* 0x000fe20000000099 */
[----:B------:R-:W-:Y:S01]  /*14c0*/  IMAD R7, R2, -0x326172a9, RZ ;  /* 0xcd9e8d5702077824 */ /* 0x000fe200078e02ff */
[----:B------:R-:W-:Y:S01]  /*14d0*/  LOP3.LUT R5, R8, UR21, R5, 0x96, !PT ;  /* 0x0000001508057c12 */ /* 0x000fe2000f8e9605 */
[----:B------:R-:W-:Y:S01]  /*14e0*/  IMAD.HI.U32 R2, R6, -0x326172a9, RZ ;  /* 0xcd9e8d5706027827 */ /* 0x000fe200078e00ff */
[----:B------:R-:W-:Y:S01]  /*14f0*/  PRMT R152, R94, 0x7632, R152 ;  /* 0x000076325e987816 */ /* 0x000fe20000000098 */
[----:B------:R-:W4:Y:S01]  /*1500*/  LDCU.64 UR14, c[0x0][0x3a0] ;  /* 0x00007400ff0e77ac */ /* 0x000f220008000a00 */
[----:B------:R-:W-:Y:S01]  /*1510*/  PRMT R151, R105, 0x7632, R151 ;  /* 0x0000763269977816 */ /* 0x000fe20000000097 */
[----:B------:R-:W-:Y:S01]  /*1520*/  IMAD R9, R4, -0x2daee0ad, RZ ;  /* 0xd2511f5304097824 */ /* 0x000fe200078e02ff */
[----:B------:R-:W-:Y:S01]  /*1530*/  LOP3.LUT R2, R7, UR20, R2, 0x96, !PT ;  /* 0x0000001407027c12 */ /* 0x000fe2000f8e9602 */
[----:B------:R-:W-:Y:S01]  /*1540*/  IMAD R7, R6, -0x326172a9, RZ ;  /* 0xcd9e8d5706077824 */ /* 0x000fe200078e02ff */
[----:B------:R-:W-:Y:S01]  /*1550*/  PRMT R150, R97, 0x7632, R150 ;  /* 0x0000763261967816 */ /* 0x000fe20000000096 */
[----:B------:R-:W-:Y:S01]  /*1560*/  IMAD.HI.U32 R4, R5, -0x326172a9, RZ ;  /* 0xcd9e8d5705047827 */ /* 0x000fe200078e00ff */
[----:B------:R-:W-:Y:S01]  /*1570*/  PRMT R149, R101, 0x7632, R149 ;  /* 0x0000763265957816 */ /* 0x000fe20000000095 */
[----:B------:R-:W1:Y:S01]  /*1580*/  LDCU.64 UR16, c[0x0][0x380] ;  /* 0x00007000ff1077ac */ /* 0x000e620008000a00 */
[----:B------:R-:W-:Y:S01]  /*1590*/  PRMT R148, R93, 0x7632, R148 ;  /* 0x000076325d947816 */ /* 0x000fe20000000094 */
[----:B------:R-:W-:Y:S01]  /*15a0*/  IMAD.HI.U32 R8, R2, -0x2daee0ad, RZ ;  /* 0xd2511f5302087827 */ /* 0x000fe200078e00ff */
[----:B------:R-:W-:Y:S01]  /*15b0*/  LOP3.LUT R4, R7, UR22, R4, 0x96, !PT ;  /* 0x0000001607047c12 */ /* 0x000fe2000f8e9604 */
[----:B0-----:R-:W-:Y:S01]  /*15c0*/  UISETP.NE.AND UP2, UPT, UR4, URZ, UPT ;  /* 0x000000ff0400728c */ /* 0x001fe2000bf45270 */
[----:B------:R-:W-:Y:S01]  /*15d0*/  PRMT R147, R104, 0x7632, R147 ;  /* 0x0000763268937816 */ /* 0x000fe20000000093 */
[----:B------:R-:W-:Y:S01]  /*15e0*/  IMAD R7, R2, -0x2daee0ad, RZ ;  /* 0xd2511f5302077824 */ /* 0x000fe200078e02ff */
[----:B------:R-:W-:Y:S01]  /*15f0*/  LOP3.LUT R8, R9, UR23, R8, 0x96, !PT ;  /* 0x0000001709087c12 */ /* 0x000fe2000f8e9608 */
[----:B------:R-:W-:Y:S01]  /*1600*/  IMAD.HI.U32 R2, R4, -0x2daee0ad, RZ ;  /* 0xd2511f5304027827 */ /* 0x000fe200078e00ff */
[----:B------:R-:W-:-:S02]  /*1610*/  PRMT R146, R96, 0x7632, R146 ;  /* 0x0000763260927816 */ /* 0x000fc40000000092 */
[----:B------:R-:W-:Y:S01]  /*1620*/  PRMT R145, R100, 0x7632, R145 ;  /* 0x0000763264917816 */ /* 0x000fe20000000091 */
[----:B------:R-:W-:Y:S01]  /*1630*/  IMAD R6, R5, -0x326172a9, RZ ;  /* 0xcd9e8d5705067824 */ /* 0x000fe200078e02ff */
[----:B------:R-:W-:Y:S01]  /*1640*/  LOP3.LUT R2, R7, UR25, R2, 0x96, !PT ;  /* 0x0000001907027c12 */ /* 0x000fe2000f8e9602 */
[----:B------:R-:W-:Y:S01]  /*1650*/  IMAD.HI.U32 R5, R8, -0x326172a9, RZ ;  /* 0xcd9e8d5708057827 */ /* 0x000fe200078e00ff */
[----:B------:R-:W-:Y:S02]  /*1660*/  PRMT R144, R92, 0x7632, R144 ;  /* 0x000076325c907816 */ /* 0x000fe40000000090 */
[----:B------:R-:W-:Y:S01]  /*1670*/  PRMT R143, R83, 0x7632, R143 ;  /* 0x00007632538f7816 */ /* 0x000fe2000000008f */
[----:B------:R-:W-:Y:S01]  /*1680*/  IMAD R9, R4, -0x2daee0ad, RZ ;  /* 0xd2511f5304097824 */ /* 0x000fe200078e02ff */
[----:B------:R-:W-:Y:S01]  /*1690*/  LOP3.LUT R5, R6, UR24, R5, 0x96, !PT ;  /* 0x0000001806057c12 */ /* 0x000fe2000f8e9605 */
[----:B------:R-:W-:Y:S01]  /*16a0*/  IMAD R7, R8, -0x326172a9, RZ ;  /* 0xcd9e8d5708077824 */ /* 0x000fe200078e02ff */
[----:B------:R-:W-:Y:S01]  /*16b0*/  PRMT R142, R67, 0x7632, R142 ;  /* 0x00007632438e7816 */ /* 0x000fe2000000008e */
[----:B------:R-:W-:Y:S01]  /*16c0*/  IMAD.HI.U32 R4, R2, -0x326172a9, RZ ;  /* 0xcd9e8d5702047827 */ /* 0x000fe200078e00ff */
[----:B------:R-:W-:-:S02]  /*16d0*/  PRMT R141, R71, 0x7632, R141 ;  /* 0x00007632478d7816 */ /* 0x000fc4000000008d */
[----:B------:R-:W-:Y:S01]  /*16e0*/  PRMT R140, R63, 0x7632, R140 ;  /* 0x000076323f8c7816 */ /* 0x000fe2000000008c */
[----:B------:R-:W-:Y:S01]  /*16f0*/  IMAD.HI.U32 R6, R5, -0x2daee0ad, RZ ;  /* 0xd2511f5305067827 */ /* 0x000fe200078e00ff */
[----:B------:R-:W-:Y:S02]  /*1700*/  LOP3.LUT R4, R7, UR26, R4, 0x96, !PT ;  /* 0x0000001a07047c12 */ /* 0x000fe4000f8e9604 */
        /* <DEDUP_REMOVED lines=8> */
[----:B------:R-:W-:Y:S01]  /*1790*/  IMAD.HI.U32 R2, R6, -0x326172a9, RZ ;  /* 0xcd9e8d5706027827 */ /* 0x000fe200078e00ff */
[----:B------:R-:W-:-:S02]  /*17a0*/  SHF.R.S32.HI R8, RZ, 0x3, R0 ;  /* 0x00000003ff087819 */ /* 0x000fc40000011400 */
[----:B------:R-:W-:Y:S01]  /*17b0*/  PRMT R136, R62, 0x7632, R136 ;  /* 0x000076323e887816 */ /* 0x000fe20000000088 */
[----:B------:R-:W-:Y:S01]  /*17c0*/  IMAD R9, R4, -0x2daee0ad, RZ ;  /* 0xd2511f5304097824 */ /* 0x000fe200078e02ff */
[----:B------:R-:W-:Y:S01]  /*17d0*/  LOP3.LUT R10, R8, 0x7f, RZ, 0xc0, !PT ;  /* 0x0000007f080a7812 */ /* 0x000fe200078ec0ff */
[----:B------:R-:W-:Y:S01]  /*17e0*/  IMAD.HI.U32 R0, R5, -0x326172a9, RZ ;  /* 0xcd9e8d5705007827 */ /* 0x000fe200078e00ff */
[----:B------:R-:W-:Y:S02]  /*17f0*/  LOP3.LUT R2, R7, UR28, R2, 0x96, !PT ;  /* 0x0000001c07027c12 */ /* 0x000fe4000f8e9602 */
[----:B------:R-:W-:Y:S01]  /*1800*/  VIADDMNMX R3, R10, -R3, RZ, !PT ;  /* 0x800000030a037246 */ /* 0x000fe200078001ff */
[----:B------:R-:W-:Y:S01]  /*1810*/  IMAD R7, R6, -0x326172a9, RZ ;  /* 0xcd9e8d5706077824 */ /* 0x000fe200078e02ff */
[----:B------:R-:W-:Y:S01]  /*1820*/  SHF.L.U32 R8, R8, 0x1, RZ ;  /* 0x0000000108087819 */ /* 0x000fe200000006ff */
[----:B------:R-:W-:Y:S01]  /*1830*/  IMAD.HI.U32 R4, R2, -0x2daee0ad, RZ ;  /* 0xd2511f5302047827 */ /* 0x000fe200078e00ff */
[----:B------:R-:W-:-:S02]  /*1840*/  VIMNMX R3, PT, PT, R3, 0x20, PT ;  /* 0x0000002003037848 */ /* 0x000fc40003fe0100 */
[----:B------:R-:W-:Y:S01]  /*1850*/  LOP3.LUT R8, R8, 0xffffff00, RZ, 0xc0, !PT ;  /* 0xffffff0008087812 */ /* 0x000fe200078ec0ff */
[----:B------:R-:W-:Y:S01]  /*1860*/  IMAD R6, R5, -0x326172a9, RZ ;  /* 0xcd9e8d5705067824 */ /* 0x000fe200078e02ff */
[----:B------:R-:W-:Y:S01]  /*1870*/  LOP3.LUT R4, R9, UR31, R4, 0x96, !PT ;  /* 0x0000001f09047c12 */ /* 0x000fe2000f8e9604 */
[----:B------:R-:W-:Y:S01]  /*1880*/  IMAD R9, R167, -0x20, R10 ;  /* 0xffffffe0a7097824 */ /* 0x000fe200078e020a */
[----:B------:R-:W-:Y:S01]  /*1890*/  LOP3.LUT R0, R7, UR30, R0, 0x96, !PT ;  /* 0x0000001e07007c12 */ /* 0x000fe2000f8e9600 */
[----:B------:R-:W-:Y:S01]  /*18a0*/  IMAD R3, R3, 0x8, R8 ;  /* 0x0000000803037824 */ /* 0x000fe200078e0208 */
[----:B------:R-:W-:Y:S01]  /*18b0*/  PRMT R135, R81, 0x7632, R135 ;  /* 0x0000763251877816 */ /* 0x000fe20000000087 */
[----:B------:R-:W-:Y:S01]  /*18c0*/  IMAD R7, R2, -0x2daee0ad, RZ ;  /* 0xd2511f5302077824 */ /* 0x000fe200078e02ff */
[----:B------:R-:W-:Y:S01]  /*18d0*/  VIMNMX R9, PT, PT, RZ, R9, !PT ;  /* 0x00000009ff097248 */ /* 0x000fe20007fe0100 */
[----:B------:R-:W-:Y:S01]  /*18e0*/  IMAD.HI.U32 R5, R4, -0x326172a9, RZ ;  /* 0xcd9e8d5704057827 */ /* 0x000fe200078e00ff */
[----:B------:R-:W-:-:S02]  /*18f0*/  I2FP.F32.U32 R3, R3 ;  /* 0x0000000300037245 */ /* 0x000fc40000201000 */
[----:B------:R-:W-:Y:S01]  /*1900*/  VIMNMX R9, PT, PT, R9, 0x20, PT ;  /* 0x0000002009097848 */ /* 0x000fe20003fe0100 */
[----:B------:R-:W-:Y:S01]  /*1910*/  IMAD.HI.U32 R2, R0, -0x2daee0ad, RZ ;  /* 0xd2511f5300027827 */ /* 0x000fe200078e00ff */
[----:B------:R0:W0:Y:S01]  /*1920*/  MUFU.RCP R21, R3 ;  /* 0x0000000300157308 */ /* 0x0000220000001000 */
[----:B------:R-:W-:Y:S02]  /*1930*/  LOP3.LUT R5, R6, UR32, R5, 0x96, !PT ;  /* 0x0000002006057c12 */ /* 0x000fe4000f8e9605 */
        /* <DEDUP_REMOVED lines=10> */
[----:B------:R-:W-:Y:S01]  /*19e0*/  IMAD R163, R9, 0x8, R8 ;  /* 0x0000000809a37824 */ /* 0x000fe200078e0208 */
[----:B------:R-:W-:Y:S01]  /*19f0*/  LOP3.LUT R161, R4, UR34, R161, 0x96, !PT ;  /* 0x0000002204a17c12 */ /* 0x000fe2000f8e96a1 */
[----:B------:R-:W-:Y:S01]  /*1a00*/  IMAD.MOV.U32 R14, RZ, RZ, RZ ;  /* 0x000000ffff0e7224 */ /* 0x000fe200078e00ff */
[----:B------:R-:W-:Y:S01]  /*1a10*/  PRMT R130, R64, 0x7632, R130 ;  /* 0x0000763240827816 */ /* 0x000fe20000000082 */
[----:B------:R-:W-:Y:S01]  /*1a20*/  IMAD R176, R5, -0x2daee0ad, RZ ;  /* 0xd2511f5305b07824 */ /* 0x000fe200078e02ff */
[----:B------:R-:W-:Y:S01]  /*1a30*/  PRMT R129, R68, 0x7632, R129 ;  /* 0x0000763244817816 */ /* 0x000fe20000000081 */
[----:B------:R-:W-:Y:S01]  /*1a40*/  IMAD R12, R2, -0x326172a9, RZ ;  /* 0xcd9e8d57020c7824 */ /* 0x000fe200078e02ff */
        /* <DEDUP_REMOVED lines=33> */
.L_x_640:
[----:B------:R-:W-:Y:S01]  /*1c60*/  UIMAD UR4, UR10, UR36, URZ ;  /* 0x000000240a0472a4 */ /* 0x000fe2000f8e02ff */
[----:B------:R-:W-:Y:S03]  /*1c70*/  BSSY.RECONVERGENT B0, `(.L_x_133) ;  /* 0x000080a000007945 */ /* 0x000fe60003800200 */
[----:B------:R-:W-:-:S04]  /*1c80*/  USHF.R.S32.HI UR5, URZ, 0x1f, UR4 ;  /* 0x0000001fff057899 */ /* 0x000fc80008011404 */
[----:B------:R-:W-:-:S06]  /*1c90*/  ULEA.HI UR5, UR5, UR4, URZ, 0x3 ;  /* 0x0000000405057291 */ /* 0x000fcc000f8f18ff */
[----:B------:R-:W-:-:S04]  /*1ca0*/  MOV R172, UR5 ;  /* 0x0000000500ac7c02 */ /* 0x000fc80008000f00 */
[----:B------:R-:W-:-:S05]  /*1cb0*/  LEA.HI.SX32 R172, R172, R169, 0x1d ;  /* 0x000000a9acac7211 */ /* 0x000fca00078feaff */
[----:B------:R-:W-:Y:S01]  /*1cc0*/  IMAD.MOV.U32 R174, RZ, RZ, R172 ;  /* 0x000000ffffae7224 */ /* 0x000fe200078e00ac */
        /* <DEDUP_REMOVED lines=18> */
[----:B------:R-:W-:-:S04]  /*1df0*/  PRMT R178, R108, 0x7632, R178 ;  /* 0x000076326cb27816 */ /* 0x000fc800000000b2 */
[----:B0-----:R-:W-:Y:S05]  /*1e00*/  BRA.U UP0, `(.L_x_135) ;  /* 0x00000029007c7547 */ /* 0x001fea000b800000 */
[----:B------:R-:W-:Y:S01]  /*1e10*/  ISETP.NE.AND P2, PT, R160, 0x1, PT ;  /* 0x00000001a000780c */ /* 0x000fe20003f45270 */
[----:B------:R-:W-:Y:S01]  /*1e20*/  BSSY.RECONVERGENT B1, `(.L_x_136) ;  /* 0x0000047000017945 */ /* 0x000fe20003800200 */
[----:B------:R-:W-:Y:S01]  /*1e30*/  IMAD.MOV.U32 R122, RZ, RZ, 0x2 ;  /* 0x00000002ff7a7424 */ /* 0x000fe200078e00ff */
[----:B------:R-:W-:Y:S01]  /*1e40*/  MOV R174, R176 ;  /* 0x000000b000ae7202 */ /* 0x000fe20000000f00 */
[----:B------:R-:W-:-:S09]  /*1e50*/  IMAD.MOV.U32 R13, RZ, RZ, R12 ;  /* 0x000000ffff0d7224 */ /* 0x000fd200078e000c */
[----:B------:R-:W-:Y:S05]  /*1e60*/  @!P2 BRA `(.L_x_137) ;  /* 0x000000040008a947 */ /* 0x000fea0003800000 */
[----:B------:R-:W-:-:S13]  /*1e70*/  ISETP.NE.AND P2, PT, R160, 0x3, PT ;  /* 0x00000003a000780c */ /* 0x000fda0003f45270 */
[----:B------:R-:W-:Y:S05]  /*1e80*/  @!P2 BRA `(.L_x_138) ;  /* 0x000000000020a947 */ /* 0x000fea0003800000 */
[----:B------:R-:W-:-:S13]  /*1e90*/  ISETP.NE.AND P2, PT, R160, 0x2, PT ;  /* 0x00000002a000780c */ /* 0x000fda0003f45270 */
[----:B------:R-:W-:Y:S01]  /*1ea0*/  @!P2 IMAD.MOV.U32 R122, RZ, RZ, 0x3 ;  /* 0x00000003ff7aa424 */ /* 0x000fe200078e00ff */
[----:B------:R-:W-:Y:S01]  /*1eb0*/  @P2 IADD3 R122, PT, PT, R160, 0x1, RZ ;  /* 0x00000001a07a2810 */ /* 0x000fe20007ffe0ff */
[----:B------:R-:W-:Y:S02]  /*1ec0*/  @!P2 IMAD.MOV.U32 R174, RZ, RZ, R176 ;  /* 0x000000ffffaea224 */ /* 0x000fe400078e00b0 */
[----:B------:R-:W-:Y:S02]  /*1ed0*/  @!P2 IMAD.MOV.U32 R13, RZ, RZ, R162 ;  /* 0x000000ffff0da224 */ /* 0x000fe400078e00a2 */
[----:B------:R-:W-:Y:S02]  /*1ee0*/  @P2 IMAD.MOV.U32 R174, RZ, RZ, R176 ;  /* 0x000000ffffae2224 */ /* 0x000fe400078e00b0 */
[----:B------:R-:W-:Y:S01]  /*1ef0*/  @P2 IMAD.MOV.U32 R13, RZ, RZ, R161 ;  /* 0x000000ffff0d2224 */ /* 0x000fe200078e00a1 */
[----:B------:R-:W-:Y:S06]  /*1f00*/  BRA `(.L_x_137) ;  /* 0x0000000000e07947 */ /* 0x000fec0003800000 */
.L_x_138:
[----:B------:R-:W-:Y:S01]  /*1f10*/  VIADD R165, R165, 0x1 ;  /* 0x00000001a5a57836 */ /* 0x000fe20000000000 */
[----:B------:R-:W-:Y:S03]  /*1f20*/  BSSY.RECONVERGENT B2, `(.L_x_139) ;  /* 0x000000c000027945 */ /* 0x000fe60003800200 */
[C---:B------:R-:W-:Y:S01]  /*1f30*/  IMAD.WIDE.U32 R160, R165.reuse, -0x2daee0ad, RZ ;  /* 0xd2511f53a5a07825 */ /* 0x040fe200078e00ff */
[----:B------:R-:W-:-:S13]  /*1f40*/  ISETP.NE.AND P2, PT, R165, RZ, PT ;  /* 0x000000ffa500720c */ /* 0x000fda0003f45270 */
[----:B------:R-:W-:Y:S05]  /*1f50*/  @P2 BRA `(.L_x_140) ;  /* 0x0000000000202947 */ /* 0x000fea0003800000 */
[----:B------:R-:W-:-:S04]  /*1f60*/  IADD3 R164, PT, PT, R164, 0x1, RZ ;  /* 0x00000001a4a47810 */ /* 0x000fc80007ffe0ff */
[----:B------:R-:W-:-:S13]  /*1f70*/  ISETP.NE.AND P2, PT, R164, RZ, PT ;  /* 0x000000ffa400720c */ /* 0x000fda0003f45270 */
[----:B------:R-:W-:Y:S01]  /*1f80*/  @!P2 VIADD R168, R168, 0x1 ;  /* 0x00000001a8a8a836 */ /* 0x000fe20000000000 */
[----:B------:R-:W-:Y:S01]  /*1f90*/  @!P2 MOV R164, RZ ;  /* 0x000000ff00a4a202 */ /* 0x000fe20000000f00 */
[----:B------:R-:W-:-:S03]  /*1fa0*/  @!P2 VIADD R12, R14, 0x1 ;  /* 0x000000010e0ca836 */ /* 0x000fc60000000000 */
[----:B------:R-:W-:-:S13]  /*1fb0*/  ISETP.NE.AND P3, PT, R168, RZ, !P2 ;  /* 0x000000ffa800720c */ /* 0x000fda0005765270 */
[----:B------:R-:W-:-:S04]  /*1fc0*/  @P3 IMAD.MOV R12, RZ, RZ, R14 ;  /* 0x000000ffff0c3224 */ /* 0x000fc800078e020e */
[----:B------:R-:W-:-:S07]  /*1fd0*/  @!P2 IMAD.MOV.U32 R14, RZ, RZ, R12 ;  /* 0x000000ffff0ea224 */ /* 0x000fce00078e000c */
.L_x_140:
[----:B------:R-:W-:Y:S05]  /*1fe0*/  BSYNC.RECONVERGENT B2 ;  /* 0x0000000000027941 */ /* 0x000fea0003800200 */
.L_x_139:
[----:B------:R-:W-:Y:S01]  /*1ff0*/  IMAD.WIDE.U32 R122, R168, -0x326172a9, RZ ;  /* 0xcd9e8d57a87a7825 */ /* 0x000fe200078e00ff */
[----:B------:R-:W-:-:S04]  /*2000*/  LOP3.LUT R12, R14, UR9, R161, 0x96, !PT ;  /* 0x000000090e0c7c12 */ /* 0x000fc8000f8e96a1 */
[----:B------:R-:W-:Y:S01]  /*2010*/  LOP3.LUT R120, R164, UR8, R123, 0x96, !PT ;  /* 0x00000008a4787c12 */ /* 0x000fe2000f8e967b */
[----:B------:R-:W-:-:S04]  /*2020*/  IMAD.WIDE.U32 R12, R12, -0x326172a9, RZ ;  /* 0xcd9e8d570c0c7825 */ /* 0x000fc800078e00ff */
        /* <DEDUP_REMOVED lines=33> */
[----:B------:R-:W-:-:S03]  /*2240*/  LOP3.LUT R161, R160, UR34, R13, 0x96, !PT ;  /* 0x00000022a0a17c12 */ /* 0x000fc6000f8e960d */
[----:B------:R-:W-:Y:S01]  /*2250*/  IMAD.MOV.U32 R174, RZ, RZ, R120 ;  /* 0x000000ffffae7224 */ /* 0x000fe200078e0078 */
[----:B------:R-:W-:Y:S01]  /*2260*/  LOP3.LUT R162, R122, UR35, R121, 0x96, !PT ;  /* 0x000000237aa27c12 */ /* 0x000fe2000f8e9679 */
[----:B------:R-:W-:Y:S02]  /*2270*/  HFMA2 R122, -RZ, RZ, 0, 0 ;  /* 0x00000000ff7a7431 */ /* 0x000fe400000001ff */
[----:B------:R-:W-:-:S07]  /*2280*/  IMAD.MOV.U32 R13, RZ, RZ, R176 ;  /* 0x000000ffff0d7224 */ /* 0x000fce00078e00b0 */
.L_x_137:
[----:B------:R-:W-:Y:S05]  /*2290*/  BSYNC.RECONVERGENT B1 ;  /* 0x0000000000017941 */ /* 0x000fea0003800200 */
.L_x_136:
[----:B------:R-:W0:Y:S01]  /*22a0*/  LDC R188, c[0x0][0x408] ;  /* 0x00010200ffbc7b82 */ /* 0x000e220000000800 */
[----:B------:R-:W-:Y:S01]  /*22b0*/  I2FP.F32.U32 R13, R13 ;  /* 0x0000000d000d7245 */ /* 0x000fe20000201000 */
[----:B------:R-:W-:Y:S01]  /*22c0*/  IMAD.MOV.U32 R184, RZ, RZ, 0x2f800000 ;  /* 0x2f800000ffb87424 */ /* 0x000fe200078e00ff */
[----:B------:R-:W-:Y:S01]  /*22d0*/  ISETP.NE.AND P3, PT, R122, 0x1, PT ;  /* 0x000000017a00780c */ /* 0x000fe20003f65270 */
[----:B-----5:R-:W-:Y:S01]  /*22e0*/  IMAD.U32 R121, R116, 0x10000, RZ ;  /* 0x0001000074797824 */ /* 0x020fe200078e00ff */
[----:B------:R-:W-:Y:S01]  /*22f0*/  LOP3.LUT R11, R11, 0xffffffef, RZ, 0xc0, !PT ;  /* 0xffffffef0b0b7812 */ /* 0x000fe200078ec0ff */
[----:B------:R-:W-:Y:S01]  /*2300*/  FFMA.FTZ R13, R13, R184, 1.1641532182693481445e-10 ;  /* 0x2f0000000d0d7423 */ /* 0x000fe200000100b8 */
[----:B------:R-:W-:Y:S01]  /*2310*/  @P0 IMAD.U32 R120, R108, 0x10000, RZ ;  /* 0x000100006c780824 */ /* 0x000fe200078e00ff */
[----:B------:R-:W1:Y:S01]  /*2320*/  LDC R186, c[0x0][0x404] ;  /* 0x00010100ffba7b82 */ /* 0x000e620000000800 */
[----:B------:R-:W-:Y:S01]  /*2330*/  BSSY.RECONVERGENT B1, `(.L_x_141) ;  /* 0x000004d000017945 */ /* 0x000fe20003800200 */
[----:B------:R-:W-:Y:S01]  /*2340*/  PRMT R116, R116, 0x7632, R116 ;  /* 0x0000763274747816 */ /* 0x000fe20000000074 */
[----:B0-----:R-:W-:Y:S01]  /*2350*/  FMUL.FTZ R121, R121, R188 ;  /* 0x000000bc79797220 */ /* 0x001fe20000410000 */
[----:B-1----:R-:W-:-:S04]  /*2360*/  FSETP.GTU.FTZ.AND P2, PT, R13, R186, PT ;  /* 0x000000ba0d00720b */ /* 0x002fc80003f5c000 */
[----:B------:R-:W-:Y:S01]  /*2370*/  FSEL R13, R121, RZ, !P2 ;  /* 0x000000ff790d7208 */ /* 0x000fe20005000000 */
[----:B------:R-:W-:Y:S01]  /*2380*/  IMAD.MOV.U32 R121, RZ, RZ, R12 ;  /* 0x000000ffff797224 */ /* 0x000fe200078e000c */
[----:B------:R-:W-:-:S03]  /*2390*/  PLOP3.LUT P2, PT, P2, PT, PT, 0x8, 0x80 ;  /* 0x000000000080781c */ /* 0x000fc6000174e170 */
[----:B------:R-:W-:Y:S01]  /*23a0*/  @P0 FADD.FTZ R13, R120, R13 ;  /* 0x0000000d780d0221 */ /* 0x000fe20000010000 */
[----:B------:R-:W-:-:S04]  /*23b0*/  HFMA2 R120, -RZ, RZ, 0, 1.1920928955078125e-07 ;  /* 0x00000002ff787431 */ /* 0x000fc800000001ff */
[----:B------:R-:W-:-:S05]  /*23c0*/  F2FP.BF16.F32.PACK_AB R176, RZ, R13 ;  /* 0x0000000dffb0723e */ /* 0x000fca00000010ff */
[----:B------:R-:W-:Y:S01]  /*23d0*/  @P2 LOP3.LUT R11, R11, 0x10, RZ, 0xfc, !PT ;  /* 0x000000100b0b2812 */ /* 0x000fe200078efcff */
[----:B------:R-:W-:Y:S06]  /*23e0*/  @!P3 BRA `(.L_x_142) ;  /* 0x000000040004b947 */ /* 0x000fec0003800000 */
[----:B------:R-:W-:-:S13]  /*23f0*/  ISETP.NE.AND P2, PT, R122, 0x3, PT ;  /* 0x000000037a00780c */ /* 0x000fda0003f45270 */
[----:B------:R-:W-:Y:S05]  /*2400*/  @!P2 BRA `(.L_x_143) ;  /* 0x000000000018a947 */ /* 0x000fea0003800000 */
[----:B------:R-:W-:-:S13]  /*2410*/  ISETP.NE.AND P2, PT, R122, 0x2, PT ;  /* 0x000000027a00780c */ /* 0x000fda0003f45270 */
[----:B------:R-:W-:Y:S01]  /*2420*/  @!P2 IMAD.MOV.U32 R120, RZ, RZ, 0x3 ;  /* 0x00000003ff78a424 */ /* 0x000fe200078e00ff */
[----:B------:R-:W-:Y:S01]  /*2430*/  @P2 IADD3 R120, PT, PT, R122, 0x1, RZ ;  /* 0x000000017a782810 */ /* 0x000fe20007ffe0ff */
[----:B------:R-:W-:Y:S02]  /*2440*/  @!P2 IMAD.MOV.U32 R121, RZ, RZ, R162 ;  /* 0x000000ffff79a224 */ /* 0x000fe400078e00a2 */
[----:B------:R-:W-:Y:S01]  /*2450*/  @P2 IMAD.MOV.U32 R121, RZ, RZ, R161 ;  /* 0x000000ffff792224 */ /* 0x000fe200078e00a1 */
[----:B------:R-:W-:Y:S06]  /*2460*/  BRA `(.L_x_142) ;  /* 0x0000000000e47947 */ /* 0x000fec0003800000 */
.L_x_143:
[----:B------:R-:W-:Y:S01]  /*2470*/  VIADD R165, R165, 0x1 ;  /* 0x00000001a5a57836 */ /* 0x000fe20000000000 */
[----:B------:R-:W-:Y:S03]  /*2480*/  BSSY.RECONVERGENT B2, `(.L_x_144) ;  /* 0x000000c000027945 */ /* 0x000fe60003800200 */
[C---:B------:R-:W-:Y:S01]  /*2490*/  IMAD.WIDE.U32 R200, R165.reuse, -0x2daee0ad, RZ ;  /* 0xd2511f53a5c87825 */ /* 0x040fe200078e00ff */
[----:B------:R-:W-:-:S13]  /*24a0*/  ISETP.NE.AND P2, PT, R165, RZ, PT ;  /* 0x000000ffa500720c */ /* 0x000fda0003f45270 */
[----:B------:R-:W-:Y:S05]  /*24b0*/  @P2 BRA `(.L_x_145) ;  /* 0x0000000000202947 */ /* 0x000fea0003800000 */
[----:B------:R-:W-:-:S05]  /*24c0*/  VIADD R164, R164, 0x1 ;  /* 0x00000001a4a47836 */ /* 0x000fca0000000000 */
[----:B------:R-:W-:-:S13]  /*24d0*/  ISETP.NE.AND P2, PT, R164, RZ, PT ;  /* 0x000000ffa400720c */ /* 0x000fda0003f45270 */
[----:B------:R-:W-:Y:S01]  /*24e0*/  @!P2 IADD3 R168, PT, PT, R168, 0x1, RZ ;  /* 0x00000001a8a8a810 */ /* 0x000fe20007ffe0ff */
[----:B------:R-:W-:Y:S02]  /*24f0*/  @!P2 VIADD R12, R14, 0x1 ;  /* 0x000000010e0ca836 */ /* 0x000fe40000000000 */
[----:B------:R-:W-:Y:S01]  /*2500*/  @!P2 IMAD.MOV.U32 R164, RZ, RZ, RZ ;  /* 0x000000ffffa4a224 */ /* 0x000fe200078e00ff */
[----:B------:R-:W-:-:S13]  /*2510*/  ISETP.NE.AND P3, PT, R168, RZ, !P2 ;  /* 0x000000ffa800720c */ /* 0x000fda0005765270 */
[----:B------:R-:W-:-:S05]  /*2520*/  @P3 IMAD.MOV R12, RZ, RZ, R14 ;  /* 0x000000ffff0c3224 */ /* 0x000fca00078e020e */
[----:B------:R-:W-:-:S07]  /*2530*/  @!P2 MOV R14, R12 ;  /* 0x0000000c000ea202 */ /* 0x000fce0000000f00 */
.L_x_145:
[----:B------:R-:W-:Y:S05]  /*2540*/  BSYNC.RECONVERGENT B2 ;  /* 0x0000000000027941 */ /* 0x000fea0003800200 */
.L_x_144:
        /* <DEDUP_REMOVED lines=40> */
[----:B------:R-:W-:Y:S02]  /*27d0*/  IMAD.MOV.U32 R121, RZ, RZ, R174 ;  /* 0x000000ffff797224 */ /* 0x000fe400078e00ae */
[----:B------:R-:W-:Y:S02]  /*27e0*/  IMAD.MOV.U32 R174, RZ, RZ, R120 ;  /* 0x000000ffffae7224 */ /* 0x000fe400078e0078 */
[----:B------:R-:W-:-:S07]  /*27f0*/  HFMA2 R120, -RZ, RZ, 0, 0 ;  /* 0x00000000ff787431 */ /* 0x000fce00000001ff */
.L_x_142:
[----:B------:R-:W-:Y:S05]  /*2800*/  BSYNC.RECONVERGENT B1 ;  /* 0x0000000000017941 */ /* 0x000fea0003800200 */
.L_x_141:
[----:B------:R-:W-:Y:S01]  /*2810*/  I2FP.F32.U32 R121, R121 ;  /* 0x0000007900797245 */ /* 0x000fe20000201000 */
[----:B------:R-:W-:Y:S01]  /*2820*/  IMAD.U32 R123, R116, 0x10000, RZ ;  /* 0x00010000747b7824 */ /* 0x000fe200078e00ff */
[----:B------:R-:W-:Y:S01]  /*2830*/  ISETP.NE.AND P3, PT, R120, 0x1, PT ;  /* 0x000000017800780c */ /* 0x000fe20003f65270 */
[----:B------:R-:W-:Y:S01]  /*2840*/  @P0 IMAD.U32 R178, R178, 0x10000, RZ ;  /* 0x00010000b2b20824 */ /* 0x000fe200078e00ff */
[----:B------:R-:W-:Y:S01]  /*2850*/  LOP3.LUT R11, R11, 0xfffffff7, RZ, 0xc0, !PT ;  /* 0xfffffff70b0b7812 */ /* 0x000fe200078ec0ff */
[----:B------:R-:W-:Y:S01]  /*2860*/  FFMA.FTZ R121, R121, R184, 1.1641532182693481445e-10 ;  /* 0x2f00000079797423 */ /* 0x000fe200000100b8 */
[----:B------:R-:W-:Y:S01]  /*2870*/  FMUL.FTZ R123, R123, R188 ;  /* 0x000000bc7b7b7220 */ /* 0x000fe20000410000 */
[----:B------:R-:W-:Y:S01]  /*2880*/  BSSY.RECONVERGENT B1, `(.L_x_146) ;  /* 0x000004b000017945 */ /* 0x000fe20003800200 */
[----:B------:R-:W-:Y:S01]  /*2890*/  IMAD.MOV.U32 R122, RZ, RZ, 0x2 ;  /* 0x00000002ff7a7424 */ /* 0x000fe200078e00ff */
[----:B------:R-:W-:Y:S02]  /*28a0*/  MOV R116, R12 ;  /* 0x0000000c00747202 */ /* 0x000fe40000000f00 */
[----:B------:R-:W-:-:S04]  /*28b0*/  FSETP.GTU.FTZ.AND P2, PT, R121, R186, PT ;  /* 0x000000ba7900720b */ /* 0x000fc80003f5c000 */
[----:B------:R-:W-:Y:S02]  /*28c0*/  FSEL R187, R123, RZ, !P2 ;  /* 0x000000ff7bbb7208 */ /* 0x000fe40005000000 */
[----:B------:R-:W-:-:S03]  /*28d0*/  PLOP3.LUT P2, PT, P2, PT, PT, 0x8, 0x80 ;  /* 0x000000000080781c */ /* 0x000fc6000174e170 */
[----:B------:R-:W-:-:S05]  /*28e0*/  @P0 FADD.FTZ R187, R178, R187 ;  /* 0x000000bbb2bb0221 */ /* 0x000fca0000010000 */
[----:B------:R-:W-:-:S05]  /*28f0*/  F2FP.BF16.F32.PACK_AB R178, RZ, R187 ;  /* 0x000000bbffb2723e */ /* 0x000fca00000010ff */
[----:B------:R-:W-:Y:S01]  /*2900*/  @P2 LOP3.LUT R11, R11, 0x8, RZ, 0xfc, !PT ;  /* 0x000000080b0b2812 */ /* 0x000fe200078efcff */
[----:B------:R-:W-:Y:S06]  /*2910*/  @!P3 BRA `(.L_x_147) ;  /* 0x000000040004b947 */ /* 0x000fec0003800000 */
[----:B------:R-:W-:-:S13]  /*2920*/  ISETP.NE.AND P2, PT, R120, 0x3, PT ;  /* 0x000000037800780c */ /* 0x000fda0003f45270 */
[----:B------:R-:W-:Y:S05]  /*2930*/  @!P2 BRA `(.L_x_148) ;  /* 0x000000000018a947 */ /* 0x000fea0003800000 */
[----:B------:R-:W-:-:S13]  /*2940*/  ISETP.NE.AND P2, PT, R120, 0x2, PT ;  /* 0x000000027800780c */ /* 0x000fda0003f45270 */
[----:B------:R-:W-:Y:S02]  /*2950*/  @!P2 IMAD.MOV.U32 R122, RZ, RZ, 0x3 ;  /* 0x00000003ff7aa424 */ /* 0x000fe400078e00ff */
[----:B------:R-:W-:Y:S01]  /*2960*/  @!P2 IMAD.MOV.U32 R116, RZ, RZ, R162 ;  /* 0x000000ffff74a224 */ /* 0x000fe200078e00a2 */
[----:B------:R-:W-:Y:S01]  /*2970*/  @P2 MOV R116, R161 ;  /* 0x000000a100742202 */ /* 0x000fe20000000f00 */
[----:B------:R-:W-:Y:S01]  /*2980*/  @P2 VIADD R122, R120, 0x1 ;  /* 0x00000001787a2836 */ /* 0x000fe20000000000 */
[----:B------:R-:W-:Y:S06]  /*2990*/  BRA `(.L_x_147) ;  /* 0x0000000000e47947 */ /* 0x000fec0003800000 */
.L_x_148:
[----:B------:R-:W-:Y:S01]  /*29a0*/  VIADD R165, R165, 0x1 ;  /* 0x00000001a5a57836 */ /* 0x000fe20000000000 */
[----:B------:R-:W-:Y:S03]  /*29b0*/  BSSY.RECONVERGENT B2, `(.L_x_149) ;  /* 0x000000c000027945 */ /* 0x000fe60003800200 */
[C---:B------:R-:W-:Y:S01]  /*29c0*/  IMAD.WIDE.U32 R200, R165.reuse, -0x2daee0ad, RZ ;  /* 0xd2511f53a5c87825 */ /* 0x040fe200078e00ff */
[----:B------:R-:W-:-:S13]  /*29d0*/  ISETP.NE.AND P2, PT, R165, RZ, PT ;  /* 0x000000ffa500720c */ /* 0x000fda0003f45270 */
[----:B------:R-:W-:Y:S05]  /*29e0*/  @P2 BRA `(.L_x_150) ;  /* 0x0000000000202947 */ /* 0x000fea0003800000 */
[----:B------:R-:W-:-:S05]  /*29f0*/  VIADD R164, R164, 0x1 ;  /* 0x00000001a4a47836 */ /* 0x000fca0000000000 */
[----:B------:R-:W-:-:S13]  /*2a00*/  ISETP.NE.AND P2, PT, R164, RZ, PT ;  /* 0x000000ffa400720c */ /* 0x000fda0003f45270 */
[----:B------:R-:W-:Y:S01]  /*2a10*/  @!P2 VIADD R168, R168, 0x1 ;  /* 0x00000001a8a8a836 */ /* 0x000fe20000000000 */
[----:B------:R-:W-:Y:S01]  /*2a20*/  @!P2 IADD3 R12, PT, PT, R14, 0x1, RZ ;  /* 0x000000010e0ca810 */ /* 0x000fe20007ffe0ff */
[----:B------:R-:W-:-:S03]  /*2a30*/  @!P2 IMAD.MOV.U32 R164, RZ, RZ, RZ ;  /* 0x000000ffffa4a224 */ /* 0x000fc600078e00ff */
[----:B------:R-:W-:-:S13]  /*2a40*/  ISETP.NE.AND P3, PT, R168, RZ, !P2 ;  /* 0x000000ffa800720c */ /* 0x000fda0005765270 */
[----:B------:R-:W-:-:S04]  /*2a50*/  @P3 IMAD.MOV R12, RZ, RZ, R14 ;  /* 0x000000ffff0c3224 */ /* 0x000fc800078e020e */
[----:B------:R-:W-:-:S07]  /*2a60*/  @!P2 IMAD.MOV.U32 R14, RZ, RZ, R12 ;  /* 0x000000ffff0ea224 */ /* 0x000fce00078e000c */
.L_x_150:
[----:B------:R-:W-:Y:S05]  /*2a70*/  BSYNC.RECONVERGENT B2 ;  /* 0x0000000000027941 */ /* 0x000fea0003800200 */
.L_x_149:
[----:B------:R-:W-:Y:S01]  /*2a80*/  IMAD.WIDE.U32 R122, R168, -0x326172a9, RZ ;  /* 0xcd9e8d57a87a7825 */ /* 0x000fe200078e00ff */
[----:B------:R-:W-:-:S03]  /*2a90*/  LOP3.LUT R120, R14, UR9, R201, 0x96, !PT ;  /* 0x000000090e787c12 */ /* 0x000fc6000f8e96c9 */
[----:B------:R-:W-:Y:S01]  /*2aa0*/  IMAD.MOV.U32 R116, RZ, RZ, R174 ;  /* 0x000000ffff747224 */ /* 0x000fe200078e00ae */
        /* <DEDUP_REMOVED lines=35> */
[----:B------:R-:W-:Y:S02]  /*2ce0*/  LOP3.LUT R161, R200, UR34, R161, 0x96, !PT ;  /* 0x00000022c8a17c12 */ /* 0x000fe4000f8e96a1 */
[----:B------:R-:W-:Y:S01]  /*2cf0*/  MOV R12, R160 ;  /* 0x000000a0000c7202 */ /* 0x000fe20000000f00 */
[----:B------:R-:W-:Y:S01]  /*2d00*/  IMAD.MOV.U32 R174, RZ, RZ, R120 ;  /* 0x000000ffffae7224 */ /* 0x000fe200078e0078 */
[----:B------:R-:W-:Y:S01]  /*2d10*/  LOP3.LUT R162, R122, UR35, R121, 0x96, !PT ;  /* 0x000000237aa27c12 */ /* 0x000fe2000f8e9679 */
[----:B------:R-:W-:-:S07]  /*2d20*/  IMAD.MOV.U32 R122, RZ, RZ, RZ ;  /* 0x000000ffff7a7224 */ /* 0x000fce00078e00ff */
.L_x_147:
[----:B------:R-:W-:Y:S05]  /*2d30*/  BSYNC.RECONVERGENT B1 ;  /* 0x0000000000017941 */ /* 0x000fea0003800200 */
.L_x_146:
[----:B------:R-:W-:Y:S01]  /*2d40*/  I2FP.F32.U32 R121, R116 ;  /* 0x0000007400797245 */ /* 0x000fe20000201000 */
[----:B------:R-:W-:Y:S01]  /*2d50*/  @P0 IMAD.U32 R116, R109, 0x10000, RZ ;  /* 0x000100006d740824 */ /* 0x000fe200078e00ff */
[----:B------:R-:W-:Y:S01]  /*2d60*/  SHF.L.U32 R123, R117, 0x10, RZ ;  /* 0x00000010757b7819 */ /* 0x000fe200000006ff */
[----:B------:R-:W-:Y:S01]  /*2d70*/  BSSY.RECONVERGENT B1, `(.L_x_151) ;  /* 0x0000050000017945 */ /* 0x000fe20003800200 */
[----:B------:R-:W-:Y:S01]  /*2d80*/  ISETP.NE.AND P3, PT, R122, 0x1, PT ;  /* 0x000000017a00780c */ /* 0x000fe20003f65270 */
[----:B------:R-:W-:Y:S01]  /*2d90*/  FFMA.FTZ R121, R121, R184, 1.1641532182693481445e-10 ;  /* 0x2f00000079797423 */ /* 0x000fe200000100b8 */
[----:B------:R-:W-:Y:S01]  /*2da0*/  LOP3.LUT R11, R11, 0xfffffffb, RZ, 0xc0, !PT ;  /* 0xfffffffb0b0b7812 */ /* 0x000fe200078ec0ff */
[----:B------:R-:W-:Y:S01]  /*2db0*/  FMUL.FTZ R123, R123, R188 ;  /* 0x000000bc7b7b7220 */ /* 0x000fe20000410000 */
[----:B------:R-:W-:Y:S01]  /*2dc0*/  PRMT R182, R117, 0x7632, R182 ;  /* 0x0000763275b67816 */ /* 0x000fe200000000b6 */
[----:B------:R-:W-:Y:S01]  /*2dd0*/  IMAD.MOV.U32 R117, RZ, RZ, R12 ;  /* 0x000000ffff757224 */ /* 0x000fe200078e000c */
[----:B------:R-:W-:-:S04]  /*2de0*/  FSETP.GTU.FTZ.AND P2, PT, R121, R186, PT ;  /* 0x000000ba7900720b */ /* 0x000fc80003f5c000 */
[----:B------:R-:W-:Y:S02]  /*2df0*/  FSEL R185, R123, RZ, !P2 ;  /* 0x000000ff7bb97208 */ /* 0x000fe40005000000 */
[----:B------:R-:W-:-:S03]  /*2e00*/  PLOP3.LUT P2, PT, P2, PT, PT, 0x8, 0x80 ;  /* 0x000000000080781c */ /* 0x000fc6000174e170 */
[----:B------:R-:W-:Y:S01]  /*2e10*/  @P0 FADD.FTZ R185, R116, R185 ;  /* 0x000000b974b90221 */ /* 0x000fe20000010000 */
[----:B------:R-:W-:-:S04]  /*2e20*/  IMAD.MOV.U32 R116, RZ, RZ, 0x2 ;  /* 0x00000002ff747424 */ /* 0x000fc800078e00ff */
[----:B------:R-:W-:-:S05]  /*2e30*/  F2FP.BF16.F32.PACK_AB R180, RZ, R185 ;  /* 0x000000b9ffb4723e */ /* 0x000fca00000010ff */
[----:B------:R-:W-:Y:S01]  /*2e40*/  @P2 LOP3.LUT R11, R11, 0x4, RZ, 0xfc, !PT ;  /* 0x000000040b0b2812 */ /* 0x000fe200078efcff */
[----:B------:R-:W-:Y:S06]  /*2e50*/  @!P3 BRA `(.L_x_152) ;  /* 0x000000040004b947 */ /* 0x000fec0003800000 */
[----:B------:R-:W-:-:S13]  /*2e60*/  ISETP.NE.AND P2, PT, R122, 0x3, PT ;  /* 0x000000037a00780c */ /* 0x000fda0003f45270 */
[----:B------:R-:W-:Y:S05]  /*2e70*/  @!P2 BRA `(.L_x_153) ;  /* 0x000000000018a947 */ /* 0x000fea0003800000 */
[----:B------:R-:W-:-:S13]  /*2e80*/  ISETP.NE.AND P2, PT, R122, 0x2, PT ;  /* 0x000000027a00780c */ /* 0x000fda0003f45270 */
[----:B------:R-:W-:Y:S01]  /*2e90*/  @!P2 MOV R116, 0x3 ;  /* 0x000000030074a802 */ /* 0x000fe20000000f00 */
[----:B------:R-:W-:Y:S02]  /*2ea0*/  @!P2 IMAD.MOV.U32 R117, RZ, RZ, R162 ;  /* 0x000000ffff75a224 */ /* 0x000fe400078e00a2 */
[----:B------:R-:W-:Y:S02]  /*2eb0*/  @P2 VIADD R116, R122, 0x1 ;  /* 0x000000017a742836 */ /* 0x000fe40000000000 */
[----:B------:R-:W-:Y:S01]  /*2ec0*/  @P2 IMAD.MOV.U32 R117, RZ, RZ, R161 ;  /* 0x000000ffff752224 */ /* 0x000fe200078e00a1 */
[----:B------:R-:W-:Y:S06]  /*2ed0*/  BRA `(.L_x_152) ;  /* 0x0000000000e47947 */ /* 0x000fec0003800000 */
.L_x_153:
[----:B------:R-:W-:Y:S01]  /*2ee0*/  IADD3 R165, PT, PT, R165, 0x1, RZ ;  /* 0x00000001a5a57810 */ /* 0x000fe20007ffe0ff */
[----:B------:R-:W-:Y:S03]  /*2ef0*/  BSSY.RECONVERGENT B2, `(.L_x_154) ;  /* 0x000000c000027945 */ /* 0x000fe60003800200 */
[C---:B------:R-:W-:Y:S01]  /*2f00*/  ISETP.NE.AND P2, PT, R165.reuse, RZ, PT ;  /* 0x000000ffa500720c */ /* 0x040fe20003f45270 */
[----:B------:R-:W-:-:S12]  /*2f10*/  IMAD.WIDE.U32 R160, R165, -0x2daee0ad, RZ ;  /* 0xd2511f53a5a07825 */ /* 0x000fd800078e00ff */
[----:B------:R-:W-:Y:S05]  /*2f20*/  @P2 BRA `(.L_x_155) ;  /* 0x0000000000202947 */ /* 0x000fea0003800000 */
[----:B------:R-:W-:-:S05]  /*2f30*/  VIADD R164, R164, 0x1 ;  /* 0x00000001a4a47836 */ /* 0x000fca0000000000 */
[----:B------:R-:W-:-:S13]  /*2f40*/  ISETP.NE.AND P2, PT, R164, RZ, PT ;  /* 0x000000ffa400720c */ /* 0x000fda0003f45270 */
[----:B------:R-:W-:Y:S02]  /*2f50*/  @!P2 VIADD R168, R168, 0x1 ;  /* 0x00000001a8a8a836 */ /* 0x000fe40000000000 */
[----:B------:R-:W-:Y:S02]  /*2f60*/  @!P2 VIADD R12, R14, 0x1 ;  /* 0x000000010e0ca836 */ /* 0x000fe40000000000 */
[----:B------:R-:W-:Y:S01]  /*2f70*/  @!P2 IMAD.MOV.U32 R164, RZ, RZ, RZ ;  /* 0x000000ffffa4a224 */ /* 0x000fe200078e00ff */
[----:B------:R-:W-:-:S13]  /*2f80*/  ISETP.NE.AND P3, PT, R168, RZ, !P2 ;  /* 0x000000ffa800720c */ /* 0x000fda0005765270 */
[----:B------:R-:W-:-:S05]  /*2f90*/  @P3 IADD3 R12, PT, PT, R14, RZ, RZ ;  /* 0x000000ff0e0c3210 */ /* 0x000fca0007ffe0ff */
[----:B------:R-:W-:-:S07]  /*2fa0*/  @!P2 IMAD.MOV.U32 R14, RZ, RZ, R12 ;  /* 0x000000ffff0ea224 */ /* 0x000fce00078e000c */
.L_x_155:
[----:B------:R-:W-:Y:S05]  /*2fb0*/  BSYNC.RECONVERGENT B2 ;  /* 0x0000000000027941 */ /* 0x000fea0003800200 */
.L_x_154:
        /* <DEDUP_REMOVED lines=39> */
[----:B------:R-:W-:Y:S02]  /*3230*/  LOP3.LUT R162, R120, UR35, R117, 0x96, !PT ;  /* 0x0000002378a27c12 */ /* 0x000fe4000f8e9675 */
[----:B------:R-:W-:Y:S01]  /*3240*/  MOV R117, R174 ;  /* 0x000000ae00757202 */ /* 0x000fe20000000f00 */
[----:B------:R-:W-:Y:S02]  /*3250*/  IMAD.MOV.U32 R174, RZ, RZ, R116 ;  /* 0x000000ffffae7224 */ /* 0x000fe400078e0074 */
[----:B------:R-:W-:-:S07]  /*3260*/  IMAD.MOV.U32 R116, RZ, RZ, RZ ;  /* 0x000000ffff747224 */ /* 0x000fce00078e00ff */
.L_x_152:
[----:B------:R-:W-:Y:S05]  /*3270*/  BSYNC.RECONVERGENT B1 ;  /* 0x0000000000017941 */ /* 0x000fea0003800200 */
.L_x_151:
[----:B------:R-:W-:Y:S01]  /*3280*/  I2FP.F32.U32 R117, R117 ;  /* 0x0000007500757245 */ /* 0x000fe20000201000 */
[----:B------:R-:W-:Y:S01]  /*3290*/  IMAD.U32 R121, R182, 0x10000, RZ ;  /* 0x00010000b6797824 */ /* 0x000fe200078e00ff */
[----:B------:R-:W-:Y:S01]  /*32a0*/  ISETP.NE.AND P2, PT, R116, 0x1, PT ;  /* 0x000000017400780c */ /* 0x000fe20003f45270 */
[----:B------:R-:W-:Y:S01]  /*32b0*/  BSSY.RECONVERGENT B1, `(.L_x_156) ;  /* 0x000004f000017945 */ /* 0x000fe20003800200 */
[----:B------:R-:W-:Y:S01]  /*32c0*/  @P0 SHF.L.U32 R190, R190, 0x10, RZ ;  /* 0x00000010bebe0819 */ /* 0x000fe200000006ff */
[----:B------:R-:W-:Y:S01]  /*32d0*/  FFMA.FTZ R117, R117, R184, 1.1641532182693481445e-10 ;  /* 0x2f00000075757423 */ /* 0x000fe200000100b8 */
[----:B------:R-:W-:Y:S01]  /*32e0*/  FMUL.FTZ R121, R121, R188 ;  /* 0x000000bc79797220 */ /* 0x000fe20000410000 */
[----:B------:R-:W-:Y:S01]  /*32f0*/  LOP3.LUT R11, R11, 0xfffffffd, RZ, 0xc0, !PT ;  /* 0xfffffffd0b0b7812 */ /* 0x000fe200078ec0ff */
[----:B------:R-:W-:Y:S02]  /*3300*/  IMAD.MOV.U32 R120, RZ, RZ, 0x2 ;  /* 0x00000002ff787424 */ /* 0x000fe400078e00ff */
[----:B------:R-:W-:Y:S01]  /*3310*/  FSETP.GTU.FTZ.AND P3, PT, R117, R186, PT ;  /* 0x000000ba7500720b */ /* 0x000fe20003f7c000 */
[----:B------:R-:W-:-:S03]  /*3320*/  IMAD.MOV.U32 R117, RZ, RZ, R12 ;  /* 0x000000ffff757224 */ /* 0x000fc600078e000c */
        /* <DEDUP_REMOVED lines=9> */
[----:B------:R-:W-:Y:S01]  /*33c0*/  @!P2 IMAD.MOV.U32 R120, RZ, RZ, 0x3 ;  /* 0x00000003ff78a424 */ /* 0x000fe200078e00ff */
[----:B------:R-:W-:Y:S01]  /*33d0*/  @!P2 MOV R117, R162 ;  /* 0x000000a20075a202 */ /* 0x000fe20000000f00 */
[----:B------:R-:W-:Y:S02]  /*33e0*/  @P2 VIADD R120, R116, 0x1 ;  /* 0x0000000174782836 */ /* 0x000fe40000000000 */
[----:B------:R-:W-:Y:S01]  /*33f0*/  @P2 IMAD.MOV.U32 R117, RZ, RZ, R161 ;  /* 0x000000ffff752224 */ /* 0x000fe200078e00a1 */
[----:B------:R-:W-:Y:S06]  /*3400*/  BRA `(.L_x_157) ;  /* 0x0000000000e47947 */ /* 0x000fec0003800000 */
.L_x_158:
[----:B------:R-:W-:Y:S01]  /*3410*/  VIADD R165, R165, 0x1 ;  /* 0x00000001a5a57836 */ /* 0x000fe20000000000 */
[----:B------:R-:W-:Y:S03]  /*3420*/  BSSY.RECONVERGENT B2, `(.L_x_159) ;  /* 0x000000c000027945 */ /* 0x000fe60003800200 */
[C---:B------:R-:W-:Y:S01]  /*3430*/  IMAD.WIDE.U32 R160, R165.reuse, -0x2daee0ad, RZ ;  /* 0xd2511f53a5a07825 */ /* 0x040fe200078e00ff */
[----:B------:R-:W-:-:S13]  /*3440*/  ISETP.NE.AND P2, PT, R165, RZ, PT ;  /* 0x000000ffa500720c */ /* 0x000fda0003f45270 */
[----:B------:R-:W-:Y:S05]  /*3450*/  @P2 BRA `(.L_x_160) ;  /* 0x0000000000202947 */ /* 0x000fea0003800000 */
[----:B------:R-:W-:-:S04]  /*3460*/  IADD3 R164, PT, PT, R164, 0x1, RZ ;  /* 0x00000001a4a47810 */ /* 0x000fc80007ffe0ff */
[----:B------:R-:W-:-:S13]  /*3470*/  ISETP.NE.AND P2, PT, R164, RZ, PT ;  /* 0x000000ffa400720c */ /* 0x000fda0003f45270 */
[----:B------:R-:W-:Y:S02]  /*3480*/  @!P2 VIADD R168, R168, 0x1 ;  /* 0x00000001a8a8a836 */ /* 0x000fe40000000000 */
[----:B------:R-:W-:Y:S02]  /*3490*/  @!P2 VIADD R12, R14, 0x1 ;  /* 0x000000010e0ca836 */ /* 0x000fe40000000000 */
[----:B------:R-:W-:Y:S01]  /*34a0*/  @!P2 IMAD.MOV.U32 R164, RZ, RZ, RZ ;  /* 0x000000ffffa4a224 */ /* 0x000fe200078e00ff */
[----:B------:R-:W-:-:S13]  /*34b0*/  ISETP.NE.AND P3, PT, R168, RZ, !P2 ;  /* 0x000000ffa800720c */ /* 0x000fda0005765270 */
[----:B------:R-:W-:-:S05]  /*34c0*/  @P3 IMAD.MOV R12, RZ, RZ, R14 ;  /* 0x000000ffff0c3224 */ /* 0x000fca00078e020e */
[----:B------:R-:W-:-:S07]  /*34d0*/  @!P2 MOV R14, R12 ;  /* 0x0000000c000ea202 */ /* 0x000fce0000000f00 */
.L_x_160:
[----:B------:R-:W-:Y:S05]  /*34e0*/  BSYNC.RECONVERGENT B2 ;  /* 0x0000000000027941 */ /* 0x000fea0003800200 */
.L_x_159:
        /* <DEDUP_REMOVED lines=40> */
[----:B------:R-:W-:Y:S01]  /*3770*/  IMAD.MOV.U32 R117, RZ, RZ, R174 ;  /* 0x000000ffff757224 */ /* 0x000fe200078e00ae */
[----:B------:R-:W-:Y:S01]  /*3780*/  MOV R174, R116 ;  /* 0x0000007400ae7202 */ /* 0x000fe20000000f00 */
[----:B------:R-:W-:-:S07]  /*3790*/  IMAD.MOV.U32 R120, RZ, RZ, RZ ;  /* 0x000000ffff787224 */ /* 0x000fce00078e00ff */
.L_x_157:
[----:B------:R-:W-:Y:S05]  /*37a0*/  BSYNC.RECONVERGENT B1 ;  /* 0x0000000000017941 */ /* 0x000fea0003800200 */
.L_x_156:
[----:B------:R-:W-:Y:S01]  /*37b0*/  I2FP.F32.U32 R117, R117 ;  /* 0x0000007500757245 */ /* 0x000fe20000201000 */
[----:B------:R-:W-:Y:S01]  /*37c0*/  IMAD.U32 R121, R118, 0x10000, RZ ;  /* 0x0001000076797824 */ /* 0x000fe200078e00ff */
[----:B------:R-:W-:Y:S01]  /*37d0*/  ISETP.NE.AND P3, PT, R120, 0x1, PT ;  /* 0x000000017800780c */ /* 0x000fe20003f65270 */
[----:B------:R-:W-:Y:S01]  /*37e0*/  @P0 IMAD.U32 R116, R110, 0x10000, RZ ;  /* 0x000100006e740824 */ /* 0x000fe200078e00ff */
[----:B------:R-:W-:Y:S01]  /*37f0*/  BSSY.RECONVERGENT B1, `(.L_x_161) ;  /* 0x000004d000017945 */ /* 0x000fe20003800200 */
[----:B------:R-:W-:Y:S01]  /*3800*/  FFMA.FTZ R117, R117, R184, 1.1641532182693481445e-10 ;  /* 0x2f00000075757423 */ /* 0x000fe200000100b8 */
[----:B------:R-:W-:Y:S01]  /*3810*/  FMUL.FTZ R121, R121, R188 ;  /* 0x000000bc79797220 */ /* 0x000fe20000410000 */
[----:B------:R-:W-:-:S03]  /*3820*/  PRMT R118, R118, 0x7632, R118 ;  /* 0x0000763276767816 */ /* 0x000fc60000000076 */
[----:B------:R-:W-:Y:S01]  /*3830*/  FSETP.GTU.FTZ.AND P2, PT, R117, R186, PT ;  /* 0x000000ba7500720b */ /* 0x000fe20003f5c000 */
[----:B------:R-:W-:-:S03]  /*3840*/  IMAD.MOV.U32 R117, RZ, RZ, R12 ;  /* 0x000000ffff757224 */ /* 0x000fc600078e000c */
[----:B------:R-:W-:Y:S02]  /*3850*/  FSEL R201, R121, RZ, !P2 ;  /* 0x000000ff79c97208 */ /* 0x000fe40005000000 */
[----:B------:R-:W-:-:S03]  /*3860*/  PLOP3.LUT P2, PT, P2, PT, PT, 0x8, 0x80 ;  /* 0x000000000080781c */ /* 0x000fc6000174e170 */
[----:B------:R-:W-:Y:S01]  /*3870*/  @P0 FADD.FTZ R201, R116, R201 ;  /* 0x000000c974c90221 */ /* 0x000fe20000010000 */
[----:B------:R-:W-:-:S04]  /*3880*/  HFMA2 R116, -RZ, RZ, 0, 1.1920928955078125e-07 ;  /* 0x00000002ff747431 */ /* 0x000fc800000001ff */
[----:B------:R-:W-:Y:S01]  /*3890*/  F2FP.BF16.F32.PACK_AB R190, RZ, R201 ;  /* 0x000000c9ffbe723e */ /* 0x000fe200000010ff */
        /* <DEDUP_REMOVED lines=9> */
.L_x_163:
        /* <DEDUP_REMOVED lines=13> */
.L_x_165:
[----:B------:R-:W-:Y:S05]  /*3a00*/  BSYNC.RECONVERGENT B2 ;  /* 0x0000000000027941 */ /* 0x000fea0003800200 */
.L_x_164:
        /* <DEDUP_REMOVED lines=43> */
.L_x_162:
[----:B------:R-:W-:Y:S05]  /*3cc0*/  BSYNC.RECONVERGENT B1 ;  /* 0x0000000000017941 */ /* 0x000fea0003800200 */
.L_x_161:
[----:B------:R-:W-:Y:S01]  /*3cd0*/  I2FP.F32.U32 R117, R117 ;  /* 0x0000007500757245 */ /* 0x000fe20000201000 */
[----:B------:R-:W-:Y:S01]  /*3ce0*/  IMAD.U32 R121, R118, 0x10000, RZ ;  /* 0x0001000076797824 */ /* 0x000fe200078e00ff */
[----:B------:R-:W-:Y:S01]  /*3cf0*/  ISETP.NE.AND P4, PT, R116, 0x1, PT ;  /* 0x000000017400780c */ /* 0x000fe20003f85270 */
[----:B------:R-:W-:Y:S01]  /*3d00*/  @P0 IMAD.U32 R192, R192, 0x10000, RZ ;  /* 0x00010000c0c00824 */ /* 0x000fe200078e00ff */
[----:B------:R-:W-:Y:S01]  /*3d10*/  BSSY.RECONVERGENT B1, `(.L_x_166) ;  /* 0x000004c000017945 */ /* 0x000fe20003800200 */
[----:B------:R-:W-:Y:S01]  /*3d20*/  FFMA.FTZ R117, R117, R184, 1.1641532182693481445e-10 ;  /* 0x2f00000075757423 */ /* 0x000fe200000100b8 */
[----:B------:R-:W-:Y:S01]  /*3d30*/  FMUL.FTZ R121, R121, R188 ;  /* 0x000000bc79797220 */ /* 0x000fe20000410000 */
[----:B------:R-:W-:-:S03]  /*3d40*/  IMAD.MOV.U32 R118, RZ, RZ, 0x2 ;  /* 0x00000002ff767424 */ /* 0x000fc600078e00ff */
[----:B------:R-:W-:Y:S02]  /*3d50*/  FSETP.GTU.FTZ.AND P3, PT, R117, R186, PT ;  /* 0x000000ba7500720b */ /* 0x000fe40003f7c000 */
[----:B------:R-:W-:Y:S02]  /*3d60*/  MOV R117, R12 ;  /* 0x0000000c00757202 */ /* 0x000fe40000000f00 */
[----:B------:R-:W-:Y:S02]  /*3d70*/  FSEL R207, R121, RZ, !P3 ;  /* 0x000000ff79cf7208 */ /* 0x000fe40005800000 */
[----:B------:R-:W-:-:S03]  /*3d80*/  PLOP3.LUT P3, PT, P3, PT, PT, 0x8, 0x80 ;  /* 0x000000000080781c */ /* 0x000fc60001f6e170 */
[----:B------:R-:W-:-:S05]  /*3d90*/  @P0 FADD.FTZ R207, R192, R207 ;  /* 0x000000cfc0cf0221 */ /* 0x000fca0000010000 */
[----:B------:R-:W-:Y:S01]  /*3da0*/  F2FP.BF16.F32.PACK_AB R192, RZ, R207 ;  /* 0x000000cfffc0723e */ /* 0x000fe200000010ff */
        /* <DEDUP_REMOVED lines=9> */
.L_x_168:
        /* <DEDUP_REMOVED lines=13> */
.L_x_170:
[----:B------:R-:W-:Y:S05]  /*3f10*/  BSYNC.RECONVERGENT B2 ;  /* 0x0000000000027941 */ /* 0x000fea0003800200 */
.L_x_169:
[----:B------:R-:W-:Y:S01]  /*3f20*/  IMAD.WIDE.U32 R120, R168, -0x326172a9, RZ ;  /* 0xcd9e8d57a8787825 */ /* 0x000fe200078e00ff */
[----:B------:R-:W-:-:S03]  /*3f30*/  LOP3.LUT R116, R14, UR9, R161, 0x96, !PT ;  /* 0x000000090e747c12 */ /* 0x000fc6000f8e96a1 */
[----:B------:R-:W-:Y:S01]  /*3f40*/  IMAD.MOV.U32 R118, RZ, RZ, RZ ;  /* 0x000000ffff767224 */ /* 0x000fe200078e00ff */
        /* <DEDUP_REMOVED lines=36> */
[----:B------:R-:W-:Y:S02]  /*4190*/  MOV R12, R122 ;  /* 0x0000007a000c7202 */ /* 0x000fe40000000f00 */
[----:B------:R-:W-:Y:S01]  /*41a0*/  LOP3.LUT R162, R120, UR35, R117, 0x96, !PT ;  /* 0x0000002378a27c12 */ /* 0x000fe2000f8e9675 */
[----:B------:R-:W-:Y:S02]  /*41b0*/  IMAD.MOV.U32 R117, RZ, RZ, R174 ;  /* 0x000000ffff757224 */ /* 0x000fe400078e00ae */
[----:B------:R-:W-:-:S07]  /*41c0*/  IMAD.MOV.U32 R174, RZ, RZ, R116 ;  /* 0x000000ffffae7224 */ /* 0x000fce00078e0074 */
.L_x_167:
[----:B------:R-:W-:Y:S05]  /*41d0*/  BSYNC.RECONVERGENT B1 ;  /* 0x0000000000017941 */ /* 0x000fea0003800200 */
.L_x_166:
[----:B------:R-:W-:Y:S01]  /*41e0*/  I2FP.F32.U32 R117, R117 ;  /* 0x0000007500757245 */ /* 0x000fe20000201000 */
[----:B------:R-:W-:Y:S01]  /*41f0*/  @P0 IMAD.U32 R116, R111, 0x10000, RZ ;  /* 0x000100006f740824 */ /* 0x000fe200078e00ff */
[----:B------:R-:W-:Y:S01]  /*4200*/  SHF.L.U32 R121, R119, 0x10, RZ ;  /* 0x0000001077797819 */ /* 0x000fe200000006ff */
[----:B------:R-:W-:Y:S01]  /*4210*/  BSSY.RECONVERGENT B1, `(.L_x_171) ;  /* 0x000004e000017945 */ /* 0x000fe20003800200 */
[----:B------:R-:W-:Y:S01]  /*4220*/  ISETP.NE.AND P5, PT, R118, 0x1, PT ;  /* 0x000000017600780c */ /* 0x000fe20003fa5270 */
[----:B------:R-:W-:Y:S01]  /*4230*/  FFMA.FTZ R117, R117, R184, 1.1641532182693481445e-10 ;  /* 0x2f00000075757423 */ /* 0x000fe200000100b8 */
[----:B------:R-:W-:Y:S01]  /*4240*/  PRMT R196, R119, 0x7632, R196 ;  /* 0x0000763277c47816 */ /* 0x000fe200000000c4 */
[----:B------:R-:W-:Y:S01]  /*4250*/  FMUL.FTZ R121, R121, R188 ;  /* 0x000000bc79797220 */ /* 0x000fe20000410000 */
[----:B------:R-:W-:Y:S02]  /*4260*/  IMAD.MOV.U32 R160, RZ, RZ, 0x2 ;  /* 0x00000002ffa07424 */ /* 0x000fe400078e00ff */
[----:B------:R-:W-:Y:S01]  /*4270*/  FSETP.GTU.FTZ.AND P4, PT, R117, R186, PT ;  /* 0x000000ba7500720b */ /* 0x000fe20003f9c000 */
[----:B------:R-:W-:-:S03]  /*4280*/  IMAD.MOV.U32 R117, RZ, RZ, R12 ;  /* 0x000000ffff757224 */ /* 0x000fc600078e000c */
        /* <DEDUP_REMOVED lines=13> */
.L_x_173:
        /* <DEDUP_REMOVED lines=13> */
.L_x_175:
[----:B------:R-:W-:Y:S05]  /*4430*/  BSYNC.RECONVERGENT B2 ;  /* 0x0000000000027941 */ /* 0x000fea0003800200 */
.L_x_174:
        /* <DEDUP_REMOVED lines=42> */
[----:B------:R-:W-:-:S07]  /*46e0*/  IMAD.MOV.U32 R174, RZ, RZ, R116 ;  /* 0x000000ffffae7224 */ /* 0x000fce00078e0074 */
.L_x_172:
[----:B------:R-:W-:Y:S05]  /*46f0*/  BSYNC.RECONVERGENT B1 ;  /* 0x0000000000017941 */ /* 0x000fea0003800200 */
.L_x_171:
[----:B------:R-:W-:Y:S01]  /*4700*/  I2FP.F32.U32 R117, R117 ;  /* 0x0000007500757245 */ /* 0x000fe20000201000 */
[----:B------:R-:W-:Y:S01]  /*4710*/  IMAD.U32 R119, R196, 0x10000, RZ ;  /* 0x00010000c4777824 */ /* 0x000fe200078e00ff */
[----:B------:R-:W-:Y:S02]  /*4720*/  @P0 PRMT R116, R111, 0x7632, R116 ;  /* 0x000076326f740816 */ /* 0x000fe40000000074 */
[----:B------:R-:W-:Y:S01]  /*4730*/  PRMT R118, R190, 0x5410, R192 ;  /* 0x00005410be767816 */ /* 0x000fe200000000c0 */
[----:B------:R-:W-:Y:S01]  /*4740*/  FFMA.FTZ R117, R117, R184, 1.1641532182693481445e-10 ;  /* 0x2f00000075757423 */ /* 0x000fe200000100b8 */
[----:B------:R-:W-:Y:S01]  /*4750*/  FMUL.FTZ R119, R119, R188 ;  /* 0x000000bc77777220 */ /* 0x000fe20000410000 */
[----:B------:R-:W-:-:S03]  /*4760*/  @P0 SHF.L.U32 R116, R116, 0x10, RZ ;  /* 0x0000001074740819 */ /* 0x000fc600000006ff */
[----:B------:R-:W-:Y:S02]  /*4770*/  FSETP.GTU.FTZ.AND P5, PT, R117, R186, PT ;  /* 0x000000ba7500720b */ /* 0x000fe40003fbc000 */
[----:B------:R-:W-:Y:S02]  /*4780*/  PRMT R117, R180, 0x5410, R182 ;  /* 0x00005410b4757816 */ /* 0x000fe400000000b6 */
[----:B------:R-:W-:Y:S02]  /*4790*/  FSEL R221, R119, RZ, !P5 ;  /* 0x000000ff77dd7208 */ /* 0x000fe40006800000 */
[----:B------:R-:W-:-:S03]  /*47a0*/  PLOP3.LUT P5, PT, P5, PT, PT, 0x8, 0x80 ;  /* 0x000000000080781c */ /* 0x000fc60002fae170 */
[----:B------:R-:W-:Y:S01]  /*47b0*/  @P0 FADD.FTZ R221, R116, R221 ;  /* 0x000000dd74dd0221 */ /* 0x000fe20000010000 */
[----:B------:R-:W-:-:S04]  /*47c0*/  PRMT R116, R176, 0x5410, R178 ;  /* 0x00005410b0747816 */ /* 0x000fc800000000b2 */
[----:B------:R-:W-:-:S04]  /*47d0*/  F2FP.BF16.F32.PACK_AB R119, RZ, R221 ;  /* 0x000000ddff77723e */ /* 0x000fc800000010ff */
[----:B------:R-:W-:Y:S01]  /*47e0*/  PRMT R119, R194, 0x5410, R119 ;  /* 0x00005410c2777816 */ /* 0x000fe20000000077 */
[----:B------:R-:W-:Y:S06]  /*47f0*/  BRA `(.L_x_176) ;  /* 0x0000005000907947 */ /* 0x000fec0003800000 */
.L_x_135:
[----:B------:R-:W-:Y:S01]  /*4800*/  ISETP.NE.AND P2, PT, R160, 0x1, PT ;  /* 0x00000001a000780c */ /* 0x000fe20003f45270 */
[----:B------:R-:W-:Y:S01]  /*4810*/  BSSY.RECONVERGENT B1, `(.L_x_177) ;  /* 0x0000047000017945 */ /* 0x000fe20003800200 */
[----:B------:R-:W-:Y:S02]  /*4820*/  IMAD.MOV.U32 R6, RZ, RZ, 0x2 ;  /* 0x00000002ff067424 */ /* 0x000fe400078e00ff */
[----:B------:R-:W-:Y:S02]  /*4830*/  IMAD.MOV.U32 R2, RZ, RZ, R12 ;  /* 0x000000ffff027224 */ /* 0x000fe400078e000c */
[----:B------:R-:W-:-:S07]  /*4840*/  IMAD.MOV.U32 R174, RZ, RZ, R176 ;  /* 0x000000ffffae7224 */ /* 0x000fce00078e00b0 */
[----:B------:R-:W-:Y:S05]  /*4850*/  @!P2 BRA `(.L_x_178) ;  /* 0x000000040008a947 */ /* 0x000fea0003800000 */
[----:B------:R-:W-:-:S13]  /*4860*/  ISETP.NE.AND P2, PT, R160, 0x3, PT ;  /* 0x00000003a000780c */ /* 0x000fda0003f45270 */
[----:B------:R-:W-:Y:S05]  /*4870*/  @!P2 BRA `(.L_x_179) ;  /* 0x000000000020a947 */ /* 0x000fea0003800000 */
[----:B------:R-:W-:-:S13]  /*4880*/  ISETP.NE.AND P2, PT, R160, 0x2, PT ;  /* 0x00000002a000780c */ /* 0x000fda0003f45270 */
[----:B------:R-:W-:Y:S01]  /*4890*/  @!P2 MOV R6, 0x3 ;  /* 0x000000030006a802 */ /* 0x000fe20000000f00 */
[----:B------:R-:W-:Y:S01]  /*48a0*/  @!P2 IMAD.MOV.U32 R174, RZ, RZ, R176 ;  /* 0x000000ffffaea224 */ /* 0x000fe200078e00b0 */
[----:B------:R-:W-:Y:S01]  /*48b0*/  @P2 MOV R174, R176 ;  /* 0x000000b000ae2202 */ /* 0x000fe20000000f00 */
[----:B------:R-:W-:Y:S02]  /*48c0*/  @!P2 IMAD.MOV.U32 R2, RZ, RZ, R162 ;  /* 0x000000ffff02a224 */ /* 0x000fe400078e00a2 */
[----:B------:R-:W-:Y:S02]  /*48d0*/  @P2 VIADD R6, R160, 0x1 ;  /* 0x00000001a0062836 */ /* 0x000fe40000000000 */
[----:B------:R-:W-:Y:S01]  /*48e0*/  @P2 IMAD.MOV.U32 R2, RZ, RZ, R161 ;  /* 0x000000ffff022224 */ /* 0x000fe200078e00a1 */
[----:B------:R-:W-:Y:S06]  /*48f0*/  BRA `(.L_x_178) ;  /* 0x0000000000e07947 */ /* 0x000fec0003800000 */
.L_x_179:
        /* <DEDUP_REMOVED lines=13> */
.L_x_181:
[----:B------:R-:W-:Y:S05]  /*49d0*/  BSYNC.RECONVERGENT B2 ;  /* 0x0000000000027941 */ /* 0x000fea0003800200 */
.L_x_180:
        /* <DEDUP_REMOVED lines=41> */
[----:B------:R-:W-:-:S07]  /*4c70*/  IMAD.MOV.U32 R6, RZ, RZ, RZ ;  /* 0x000000ffff067224 */ /* 0x000fce00078e00ff */
.L_x_178:
[----:B------:R-:W-:Y:S05]  /*4c80*/  BSYNC.RECONVERGENT B1 ;  /* 0x0000000000017941 */ /* 0x000fea0003800200 */
.L_x_177:
[----:B------:R-:W0:Y:S01]  /*4c90*/  LDC R0, c[0x0][0x404] ;  /* 0x00010100ff007b82 */ /* 0x000e220000000800 */
[----:B------:R-:W-:Y:S01]  /*4ca0*/  HFMA2 R188, -RZ, RZ, 0.1171875, 0 ;  /* 0x2f800000ffbc7431 */ /* 0x000fe200000001ff */
[----:B------:R-:W-:Y:S01]  /*4cb0*/  I2FP.F32.U32 R7, R2 ;  /* 0x0000000200077245 */ /* 0x000fe20000201000 */
[----:B-----5:R-:W-:Y:S01]  /*4cc0*/  IMAD.U32 R9, R116, 0x10000, RZ ;  /* 0x0001000074097824 */ /* 0x020fe200078e00ff */
[----:B------:R-:W-:Y:S01]  /*4cd0*/  ISETP.NE.AND P3, PT, R6, 0x1, PT ;  /* 0x000000010600780c */ /* 0x000fe20003f65270 */
[----:B------:R-:W-:Y:S01]  /*4ce0*/  BSSY.RECONVERGENT B1, `(.L_x_182) ;  /* 0x000004d000017945 */ /* 0x000fe20003800200 */
[----:B------:R-:W-:Y:S01]  /*4cf0*/  LOP3.LUT R11, R11, 0xffffffef, RZ, 0xc0, !PT ;  /* 0xffffffef0b0b7812 */ /* 0x000fe200078ec0ff */
[----:B------:R-:W-:Y:S01]  /*4d00*/  IMAD.MOV.U32 R8, RZ, RZ, 0x2 ;  /* 0x00000002ff087424 */ /* 0x000fe200078e00ff */
[----:B------:R-:W1:Y:S01]  /*4d10*/  LDC R186, c[0x0][0x408] ;  /* 0x00010200ffba7b82 */ /* 0x000e620000000800 */
[----:B------:R-:W-:Y:S01]  /*4d20*/  PRMT R116, R116, 0x7632, R116 ;  /* 0x0000763274747816 */ /* 0x000fe20000000074 */
[----:B------:R-:W-:-:S02]  /*4d30*/  IMAD.MOV.U32 R4, RZ, RZ, R12 ;  /* 0x000000ffff047224 */ /* 0x000fc400078e000c */
[----:B------:R-:W-:-:S05]  /*4d40*/  FFMA.FTZ R7, R7, R188, 1.1641532182693481445e-10 ;  /* 0x2f00000007077423 */ /* 0x000fca00000100bc */
[----:B0-----:R-:W-:-:S04]  /*4d50*/  FSETP.GTU.FTZ.AND P2, PT, R7, R0, PT ;  /* 0x000000000700720b */ /* 0x001fc80003f5c000 */
[----:B------:R-:W-:Y:S01]  /*4d60*/  PLOP3.LUT P4, PT, P2, PT, PT, 0x8, 0x80 ;  /* 0x000000000080781c */ /* 0x000fe2000178e170 */
[----:B-1----:R-:W-:-:S05]  /*4d70*/  FMUL.FTZ R2, R9, R186 ;  /* 0x000000ba09027220 */ /* 0x002fca0000410000 */
[----:B------:R-:W-:-:S07]  /*4d80*/  FSEL R2, R2, RZ, !P2 ;  /* 0x000000ff02027208 */ /* 0x000fce0005000000 */
        /* <DEDUP_REMOVED lines=10> */
.L_x_184:
        /* <DEDUP_REMOVED lines=13> */
.L_x_186:
[----:B------:R-:W-:Y:S05]  /*4f00*/  BSYNC.RECONVERGENT B2 ;  /* 0x0000000000027941 */ /* 0x000fea0003800200 */
.L_x_185:
        /* <DEDUP_REMOVED lines=40> */
[----:B------:R-:W-:Y:S01]  /*5190*/  IMAD.MOV.U32 R8, RZ, RZ, RZ ;  /* 0x000000ffff087224 */ /* 0x000fe200078e00ff */
[----:B------:R-:W-:-:S07]  /*51a0*/  MOV R174, R6 ;  /* 0x0000000600ae7202 */ /* 0x000fce0000000f00 */
.L_x_183:
[----:B------:R-:W-:Y:S05]  /*51b0*/  BSYNC.RECONVERGENT B1 ;  /* 0x0000000000017941 */ /* 0x000fea0003800200 */
.L_x_182:
        /* <DEDUP_REMOVED lines=8> */
[----:B------:R-:W-:-:S04]  /*5240*/  FSETP.GTU.FTZ.AND P2, PT, R7, R0, PT ;  /* 0x000000000700720b */ /* 0x000fc80003f5c000 */
[----:B------:R-:W-:Y:S02]  /*5250*/  FSEL R9, R9, RZ, !P2 ;  /* 0x000000ff09097208 */ /* 0x000fe40005000000 */
[----:B------:R-:W-:-:S03]  /*5260*/  SEL R10, RZ, 0x1, P2 ;  /* 0x00000001ff0a7807 */ /* 0x000fc60001000000 */
[----:B------:R-:W-:-:S04]  /*5270*/  FADD.FTZ R2, R2, R9 ;  /* 0x0000000902027221 */ /* 0x000fc80000010000 */
[----:B------:R-:W-:Y:S01]  /*5280*/  @P0 FADD.FTZ R13, R13, R2 ;  /* 0x000000020d0d0221 */ /* 0x000fe20000010000 */
[----:B------:R-:W-:Y:S01]  /*5290*/  @!P0 MOV R13, R2 ;  /* 0x00000002000d8202 */ /* 0x000fe20000000f00 */
[----:B------:R-:W-:-:S03]  /*52a0*/  IMAD.MOV.U32 R2, RZ, RZ, R12 ;  /* 0x000000ffff027224 */ /* 0x000fc600078e000c */
[----:B------:R-:W-:Y:S01]  /*52b0*/  F2FP.BF16.F32.PACK_AB R176, RZ, R13 ;  /* 0x0000000dffb0723e */ /* 0x000fe200000010ff */
        /* <DEDUP_REMOVED lines=9> */
.L_x_189:
        /* <DEDUP_REMOVED lines=13> */
.L_x_191:
[----:B------:R-:W-:Y:S05]  /*5420*/  BSYNC.RECONVERGENT B2 ;  /* 0x0000000000027941 */ /* 0x000fea0003800200 */
.L_x_190:
        /* <DEDUP_REMOVED lines=40> */
[----:B------:R-:W-:Y:S01]  /*56b0*/  MOV R174, R6 ;  /* 0x0000000600ae7202 */ /* 0x000fe20000000f00 */
[----:B------:R-:W-:Y:S01]  /*56c0*/  IMAD.MOV.U32 R6, RZ, RZ, RZ ;  /* 0x000000ffff067224 */ /* 0x000fe200078e00ff */
[----:B------:R-:W-:-:S07]  /*56d0*/  LOP3.LUT R162, R8, UR35, R7, 0x96, !PT ;  /* 0x0000002308a27c12 */ /* 0x000fce000f8e9607 */
.L_x_188:
[----:B------:R-:W-:Y:S05]  /*56e0*/  BSYNC.RECONVERGENT B1 ;  /* 0x0000000000017941 */ /* 0x000fea0003800200 */
.L_x_187:
[----:B------:R-:W-:Y:S01]  /*56f0*/  I2FP.F32.U32 R7, R2 ;  /* 0x0000000200077245 */ /* 0x000fe20000201000 */
[----:B------:R-:W-:Y:S01]  /*5700*/  IMAD.U32 R9, R116, 0x10000, RZ ;  /* 0x0001000074097824 */ /* 0x000fe200078e00ff */
[----:B------:R-:W-:Y:S01]  /*5710*/  ISETP.NE.AND P3, PT, R6, 0x1, PT ;  /* 0x000000010600780c */ /* 0x000fe20003f65270 */
[----:B------:R-:W-:Y:S01]  /*5720*/  BSSY.RECONVERGENT B1, `(.L_x_192) ;  /* 0x000004c000017945 */ /* 0x000fe20003800200 */
[----:B------:R-:W-:Y:S01]  /*5730*/  LOP3.LUT R11, R11, 0xfffffff7, RZ, 0xc0, !PT ;  /* 0xfffffff70b0b7812 */ /* 0x000fe200078ec0ff */
[----:B------:R-:W-:Y:S01]  /*5740*/  FFMA.FTZ R7, R7, R188, 1.1641532182693481445e-10 ;  /* 0x2f00000007077423 */ /* 0x000fe200000100bc */
[----:B------:R-:W-:Y:S01]  /*5750*/  FMUL.FTZ R2, R9, R186 ;  /* 0x000000ba09027220 */ /* 0x000fe20000410000 */
[----:B------:R-:W-:Y:S01]  /*5760*/  IMAD.MOV.U32 R8, RZ, RZ, 0x2 ;  /* 0x00000002ff087424 */ /* 0x000fe200078e00ff */
[----:B------:R-:W-:Y:S02]  /*5770*/  MOV R4, R12 ;  /* 0x0000000c00047202 */ /* 0x000fe40000000f00 */
[----:B------:R-:W-:-:S04]  /*5780*/  FSETP.GTU.FTZ.AND P2, PT, R7, R0, PT ;  /* 0x000000000700720b */ /* 0x000fc80003f5c000 */
[----:B------:R-:W-:Y:S02]  /*5790*/  PLOP3.LUT P4, PT, P2, PT, PT, 0x8, 0x80 ;  /* 0x000000000080781c */ /* 0x000fe4000178e170 */
[----:B------:R-:W-:-:S11]  /*57a0*/  FSEL R2, R2, RZ, !P2 ;  /* 0x000000ff02027208 */ /* 0x000fd60005000000 */
        /* <DEDUP_REMOVED lines=10> */
.L_x_194:
        /* <DEDUP_REMOVED lines=13> */
.L_x_196:
[----:B------:R-:W-:Y:S05]  /*5920*/  BSYNC.RECONVERGENT B2 ;  /* 0x0000000000027941 */ /* 0x000fea0003800200 */
.L_x_195:
        /* <DEDUP_REMOVED lines=43> */
.L_x_193:
[----:B------:R-:W-:Y:S05]  /*5be0*/  BSYNC.RECONVERGENT B1 ;  /* 0x0000000000017941 */ /* 0x000fea0003800200 */
.L_x_192:
[----:B------:R-:W-:Y:S01]  /*5bf0*/  I2FP.F32.U32 R7, R4 ;  /* 0x0000000400077245 */ /* 0x000fe20000201000 */
[----:B------:R-:W-:Y:S01]  /*5c00*/  @P0 IMAD.U32 R187, R178, 0x10000, RZ ;  /* 0x00010000b2bb0824 */ /* 0x000fe200078e00ff */
[----:B------:R-:W-:Y:S01]  /*5c10*/  PRMT R4, R112, 0x7632, R4 ;  /* 0x0000763270047816 */ /* 0x000fe20000000004 */
[----:B------:R-:W-:Y:S01]  /*5c20*/  BSSY.RECONVERGENT B1, `(.L_x_197) ;  /* 0x0000050000017945 */ /* 0x000fe20003800200 */
[----:B------:R-:W-:Y:S01]  /*5c30*/  ISETP.NE.AND P3, PT, R8, 0x1, PT ;  /* 0x000000010800780c */ /* 0x000fe20003f65270 */
[----:B------:R-:W-:Y:S01]  /*5c40*/  FFMA.FTZ R7, R7, R188, 1.1641532182693481445e-10 ;  /* 0x2f00000007077423 */ /* 0x000fe200000100bc */
[----:B------:R-:W-:Y:S01]  /*5c50*/  SHF.L.U32 R9, R4, 0x10, RZ ;  /* 0x0000001004097819 */ /* 0x000fe200000006ff */
[----:B------:R-:W-:-:S03]  /*5c60*/  IMAD.MOV.U32 R6, RZ, RZ, 0x2 ;  /* 0x00000002ff067424 */ /* 0x000fc600078e00ff */
[----:B------:R-:W-:Y:S01]  /*5c70*/  FSETP.GTU.FTZ.AND P2, PT, R7, R0, PT ;  /* 0x000000000700720b */ /* 0x000fe20003f5c000 */
[----:B------:R-:W-:-:S05]  /*5c80*/  FMUL.FTZ R9, R9, R186 ;  /* 0x000000ba09097220 */ /* 0x000fca0000410000 */
[----:B------:R-:W-:-:S05]  /*5c90*/  FSEL R9, R9, RZ, !P2 ;  /* 0x000000ff09097208 */ /* 0x000fca0005000000 */
[----:B------:R-:W-:Y:S01]  /*5ca0*/  FADD.FTZ R2, R2, R9 ;  /* 0x0000000902027221 */ /* 0x000fe20000010000 */
[----:B------:R-:W-:-:S03]  /*5cb0*/  SEL R9, RZ, 0x1, P2 ;  /* 0x00000001ff097807 */ /* 0x000fc60001000000 */
[--C-:B------:R-:W-:Y:S01]  /*5cc0*/  @P0 FADD.FTZ R187, R187, R2.reuse ;  /* 0x00000002bbbb0221 */ /* 0x100fe20000010000 */
[----:B------:R-:W-:Y:S01]  /*5cd0*/  @!P0 IMAD.MOV.U32 R187, RZ, RZ, R2 ;  /* 0x000000ffffbb8224 */ /* 0x000fe200078e0002 */
[----:B------:R-:W-:-:S04]  /*5ce0*/  MOV R2, R12 ;  /* 0x0000000c00027202 */ /* 0x000fc80000000f00 */
        /* <DEDUP_REMOVED lines=10> */
.L_x_199:
        /* <DEDUP_REMOVED lines=13> */
.L_x_201:
[----:B------:R-:W-:Y:S05]  /*5e60*/  BSYNC.RECONVERGENT B2 ;  /* 0x0000000000027941 */ /* 0x000fea0003800200 */
.L_x_200:
        /* <DEDUP_REMOVED lines=43> */
.L_x_198:
[----:B------:R-:W-:Y:S05]  /*6120*/  BSYNC.RECONVERGENT B1 ;  /* 0x0000000000017941 */ /* 0x000fea0003800200 */
.L_x_197:
[----:B------:R-:W-:Y:S01]  /*6130*/  I2FP.F32.U32 R7, R2 ;  /* 0x0000000200077245 */ /* 0x000fe20000201000 */
[----:B------:R-:W-:Y:S01]  /*6140*/  BSSY.RECONVERGENT B1, `(.L_x_202) ;  /* 0x000004f000017945 */ /* 0x000fe20003800200 */
[----:B------:R-:W-:Y:S01]  /*6150*/  ISETP.NE.AND P3, PT, R6, 0x1, PT ;  /* 0x000000010600780c */ /* 0x000fe20003f65270 */
[----:B------:R-:W-:Y:S01]  /*6160*/  IMAD.MOV.U32 R116, RZ, RZ, 0x2 ;  /* 0x00000002ff747424 */ /* 0x000fe200078e00ff */
[----:B------:R-:W-:Y:S01]  /*6170*/  SHF.L.U32 R121, R117, 0x10, RZ ;  /* 0x0000001075797819 */ /* 0x000fe200000006ff */
[----:B------:R-:W-:Y:S01]  /*6180*/  FFMA.FTZ R7, R7, R188, 1.1641532182693481445e-10 ;  /* 0x2f00000007077423 */ /* 0x000fe200000100bc */
[----:B------:R-:W-:Y:S02]  /*6190*/  LOP3.LUT R11, R11, 0xfffffffb, RZ, 0xc0, !PT ;  /* 0xfffffffb0b0b7812 */ /* 0x000fe400078ec0ff */
[----:B------:R-:W-:Y:S01]  /*61a0*/  PRMT R2, R117, 0x7632, R2 ;  /* 0x0000763275027816 */ /* 0x000fe20000000002 */
[----:B------:R-:W-:Y:S01]  /*61b0*/  FMUL.FTZ R4, R121, R186 ;  /* 0x000000ba79047220 */ /* 0x000fe20000410000 */
[----:B------:R-:W-:Y:S01]  /*61c0*/  FSETP.GTU.FTZ.AND P2, PT, R7, R0, PT ;  /* 0x000000000700720b */ /* 0x000fe20003f5c000 */
[----:B------:R-:W-:-:S03]  /*61d0*/  IMAD.MOV.U32 R7, RZ, RZ, R12 ;  /* 0x000000ffff077224 */ /* 0x000fc600078e000c */
[----:B------:R-:W-:Y:S02]  /*61e0*/  PLOP3.LUT P4, PT, P2, PT, PT, 0x8, 0x80 ;  /* 0x000000000080781c */ /* 0x000fe4000178e170 */
[----:B------:R-:W-:-:S11]  /*61f0*/  FSEL R4, R4, RZ, !P2 ;  /* 0x000000ff04047208 */ /* 0x000fd60005000000 */
        /* <DEDUP_REMOVED lines=10> */
.L_x_204:
        /* <DEDUP_REMOVED lines=13> */
.L_x_206:
[----:B------:R-:W-:Y:S05]  /*6370*/  BSYNC.RECONVERGENT B2 ;  /* 0x0000000000027941 */ /* 0x000fea0003800200 */
.L_x_205:
        /* <DEDUP_REMOVED lines=43> */
.L_x_203:
[----:B------:R-:W-:Y:S05]  /*6630*/  BSYNC.RECONVERGENT B1 ;  /* 0x0000000000017941 */ /* 0x000fea0003800200 */
.L_x_202:
        /* <DEDUP_REMOVED lines=25> */
.L_x_209:
        /* <DEDUP_REMOVED lines=13> */
.L_x_211:
[----:B------:R-:W-:Y:S05]  /*68a0*/  BSYNC.RECONVERGENT B2 ;  /* 0x0000000000027941 */ /* 0x000fea0003800200 */
.L_x_210:
        /* <DEDUP_REMOVED lines=43> */
.L_x_208:
[----:B------:R-:W-:Y:S05]  /*6b60*/  BSYNC.RECONVERGENT B1 ;  /* 0x0000000000017941 */ /* 0x000fea0003800200 */
.L_x_207:
        /* <DEDUP_REMOVED lines=10> */
[----:B------:R-:W-:Y:S02]  /*6c10*/  FSEL R2, R2, RZ, !P3 ;  /* 0x000000ff02027208 */ /* 0x000fe40005800000 */
[----:B------:R-:W-:-:S13]  /*6c20*/  PLOP3.LUT P3, PT, P3, PT, PT, 0x8, 0x80 ;  /* 0x000000000080781c */ /* 0x000fda0001f6e170 */
        /* <DEDUP_REMOVED lines=10> */
.L_x_214:
        /* <DEDUP_REMOVED lines=13> */
.L_x_216:
[----:B------:R-:W-:Y:S05]  /*6da0*/  BSYNC.RECONVERGENT B2 ;  /* 0x0000000000027941 */ /* 0x000fea0003800200 */
.L_x_215:
        /* <DEDUP_REMOVED lines=43> */
.L_x_213:
[----:B------:R-:W-:Y:S05]  /*7060*/  BSYNC.RECONVERGENT B1 ;  /* 0x0000000000017941 */ /* 0x000fea0003800200 */
.L_x_212:
[----:B------:R-:W-:Y:S01]  /*7070*/  I2FP.F32.U32 R7, R4 ;  /* 0x0000000400077245 */ /* 0x000fe20000201000 */
[----:B------:R-:W-:Y:S01]  /*7080*/  @P0 IMAD.U32 R203, R190, 0x10000, RZ ;  /* 0x00010000becb0824 */ /* 0x000fe200078e00ff */
[----:B------:R-:W-:Y:S01]  /*7090*/  PRMT R4, R113, 0x7632, R4 ;  /* 0x0000763271047816 */ /* 0x000fe20000000004 */
[----:B------:R-:W-:Y:S01]  /*70a0*/  BSSY.RECONVERGENT B1, `(.L_x_217) ;  /* 0x0000050000017945 */ /* 0x000fe20003800200 */
[----:B------:R-:W-:Y:S02]  /*70b0*/  IMAD.MOV.U32 R6, RZ, RZ, 0x2 ;  /* 0x00000002ff067424 */ /* 0x000fe400078e00ff */
[----:B------:R-:W-:Y:S01]  /*70c0*/  FFMA.FTZ R7, R7, R188, 1.1641532182693481445e-10 ;  /* 0x2f00000007077423 */ /* 0x000fe200000100bc */
[----:B------:R-:W-:-:S04]  /*70d0*/  SHF.L.U32 R117, R4, 0x10, RZ ;  /* 0x0000001004757819 */ /* 0x000fc800000006ff */
[----:B------:R-:W-:Y:S01]  /*70e0*/  FSETP.GTU.FTZ.AND P2, PT, R7, R0, PT ;  /* 0x000000000700720b */ /* 0x000fe20003f5c000 */
[----:B------:R-:W-:-:S03]  /*70f0*/  FMUL.FTZ R117, R117, R186 ;  /* 0x000000ba75757220 */ /* 0x000fc60000410000 */
[----:B------:R-:W-:Y:S02]  /*7100*/  SEL R7, RZ, 0x1, P2 ;  /* 0x00000001ff077807 */ /* 0x000fe40001000000 */
[----:B------:R-:W-:Y:S02]  /*7110*/  FSEL R117, R117, RZ, !P2 ;  /* 0x000000ff75757208 */ /* 0x000fe40005000000 */
[----:B------:R-:W-:-:S03]  /*7120*/  ISETP.NE.AND P2, PT, R116, 0x1, PT ;  /* 0x000000017400780c */ /* 0x000fc60003f45270 */
[----:B------:R-:W-:-:S04]  /*7130*/  FADD.FTZ R2, R2, R117 ;  /* 0x0000007502027221 */ /* 0x000fc80000010000 */
        /* <DEDUP_REMOVED lines=13> */
.L_x_219:
        /* <DEDUP_REMOVED lines=13> */
.L_x_221:
[----:B------:R-:W-:Y:S05]  /*72e0*/  BSYNC.RECONVERGENT B2 ;  /* 0x0000000000027941 */ /* 0x000fea0003800200 */
.L_x_220:
[----:B------:R-:W-:Y:S01]  /*72f0*/  IMAD.WIDE.U32 R120, R168, -0x326172a9, RZ ;  /* 0xcd9e8d57a8787825 */ /* 0x000fe200078e00ff */
[----:B------:R-:W-:-:S03]  /*7300*/  LOP3.LUT R116, R14, UR9, R161, 0x96, !PT ;  /* 0x000000090e747c12 */ /* 0x000fc6000f8e96a1 */
[----:B------:R-:W-:Y:S01]  /*7310*/  IMAD.MOV.U32 R2, RZ, RZ, R174 ;  /* 0x000000ffff027224 */ /* 0x000fe200078e00ae */
[----:B------:R-:W-:Y:S01]  /*7320*/  LOP3.LUT R122, R164, UR8, R121, 0x96, !PT ;  /* 0x00000008a47a7c12 */ /* 0x000fe2000f8e9679 */
[----:B------:R-:W-:-:S04]  /*7330*/  IMAD.WIDE.U32 R116, R116, -0x326172a9, RZ ;  /* 0xcd9e8d5774747825 */ /* 0x000fc800078e00ff */
        /* <DEDUP_REMOVED lines=37> */
[----:B------:R-:W-:-:S07]  /*7590*/  LOP3.LUT R162, R120, UR35, R117, 0x96, !PT ;  /* 0x0000002378a27c12 */ /* 0x000fce000f8e9675 */
.L_x_218:
[----:B------:R-:W-:Y:S05]  /*75a0*/  BSYNC.RECONVERGENT B1 ;  /* 0x0000000000017941 */ /* 0x000fea0003800200 */
.L_x_217:
[----:B------:R-:W-:Y:S01]  /*75b0*/  I2FP.F32.U32 R117, R2 ;  /* 0x0000000200757245 */ /* 0x000fe20000201000 */
[----:B------:R-:W-:Y:S01]  /*75c0*/  BSSY.RECONVERGENT B1, `(.L_x_222) ;  /* 0x000004d000017945 */ /* 0x000fe20003800200 */
[----:B------:R-:W-:Y:S01]  /*75d0*/  ISETP.NE.AND P3, PT, R6, 0x1, PT ;  /* 0x000000010600780c */ /* 0x000fe20003f65270 */
[----:B------:R-:W-:Y:S01]  /*75e0*/  IMAD.MOV.U32 R116, RZ, RZ, 0x2 ;  /* 0x00000002ff747424 */ /* 0x000fe200078e00ff */
[C---:B------:R-:W-:Y:S01]  /*75f0*/  SHF.L.U32 R121, R118.reuse, 0x10, RZ ;  /* 0x0000001076797819 */ /* 0x040fe200000006ff */
[----:B------:R-:W-:Y:S01]  /*7600*/  FFMA.FTZ R117, R117, R188, 1.1641532182693481445e-10 ;  /* 0x2f00000075757423 */ /* 0x000fe200000100bc */
[----:B------:R-:W-:Y:S01]  /*7610*/  PRMT R118, R118, 0x7632, R118 ;  /* 0x0000763276767816 */ /* 0x000fe20000000076 */
[----:B------:R-:W-:Y:S02]  /*7620*/  IMAD.MOV.U32 R4, RZ, RZ, R12 ;  /* 0x000000ffff047224 */ /* 0x000fe400078e000c */
[----:B------:R-:W-:Y:S01]  /*7630*/  FMUL.FTZ R2, R121, R186 ;  /* 0x000000ba79027220 */ /* 0x000fe20000410000 */
[----:B------:R-:W-:-:S04]  /*7640*/  FSETP.GTU.FTZ.AND P2, PT, R117, R0, PT ;  /* 0x000000007500720b */ /* 0x000fc80003f5c000 */
[----:B------:R-:W-:Y:S02]  /*7650*/  FSEL R2, R2, RZ, !P2 ;  /* 0x000000ff02027208 */ /* 0x000fe40005000000 */
[----:B------:R-:W-:Y:S01]  /*7660*/  PLOP3.LUT P2, PT, P2, PT, PT, 0x8, 0x80 ;  /* 0x000000000080781c */ /* 0x000fe2000174e170 */
[----:B------:R-:W-:-:S12]  /*7670*/  @!P3 BRA `(.L_x_223) ;  /* 0x000000040004b947 */ /* 0x000fd80003800000 */
        /* <DEDUP_REMOVED lines=8> */
.L_x_224:
        /* <DEDUP_REMOVED lines=13> */
.L_x_226:
[----:B------:R-:W-:Y:S05]  /*77d0*/  BSYNC.RECONVERGENT B2 ;  /* 0x0000000000027941 */ /* 0x000fea0003800200 */
.L_x_225:
        /* <DEDUP_REMOVED lines=43> */
.L_x_223:
[----:B------:R-:W-:Y:S05]  /*7a90*/  BSYNC.RECONVERGENT B1 ;  /* 0x0000000000017941 */ /* 0x000fea0003800200 */
.L_x_222:
[----:B------:R-:W-:Y:S01]  /*7aa0*/  I2FP.F32.U32 R117, R4 ;  /* 0x0000000400757245 */ /* 0x000fe20000201000 */
[----:B------:R-:W-:Y:S01]  /*7ab0*/  IMAD.U32 R121, R114, 0x10000, RZ ;  /* 0x0001000072797824 */ /* 0x000fe200078e00ff */
[----:B------:R-:W-:Y:S01]  /*7ac0*/  BSSY.RECONVERGENT B1, `(.L_x_227) ;  /* 0x0000050000017945 */ /* 0x000fe20003800200 */
[----:B------:R-:W-:Y:S02]  /*7ad0*/  @P0 IMAD.U32 R201, R110, 0x10000, RZ ;  /* 0x000100006ec90824 */ /* 0x000fe400078e00ff */
[----:B------:R-:W-:Y:S01]  /*7ae0*/  FFMA.FTZ R117, R117, R188, 1.1641532182693481445e-10 ;  /* 0x2f00000075757423 */ /* 0x000fe200000100bc */
[----:B------:R-:W-:Y:S01]  /*7af0*/  FMUL.FTZ R121, R121, R186 ;  /* 0x000000ba79797220 */ /* 0x000fe20000410000 */
[----:B------:R-:W-:-:S03]  /*7b00*/  IMAD.MOV.U32 R120, RZ, RZ, 0x2 ;  /* 0x00000002ff787424 */ /* 0x000fc600078e00ff */
[----:B------:R-:W-:-:S04]  /*7b10*/  FSETP.GTU.FTZ.AND P3, PT, R117, R0, PT ;  /* 0x000000007500720b */ /* 0x000fc80003f7c000 */
[----:B------:R-:W-:Y:S02]  /*7b20*/  FSEL R121, R121, RZ, !P3 ;  /* 0x000000ff79797208 */ /* 0x000fe40005800000 */
[----:B------:R-:W-:Y:S02]  /*7b30*/  SEL R6, RZ, 0x1, P3 ;  /* 0x00000001ff067807 */ /* 0x000fe40001800000 */
[----:B------:R-:W-:Y:S01]  /*7b40*/  ISETP.NE.AND P3, PT, R116, 0x1, PT ;  /* 0x000000017400780c */ /* 0x000fe20003f65270 */
[----:B------:R-:W-:-:S04]  /*7b50*/  FADD.FTZ R2, R2, R121 ;  /* 0x0000007902027221 */ /* 0x000fc80000010000 */
[----:B------:R-:W-:Y:S01]  /*7b60*/  @P0 FADD.FTZ R201, R201, R2 ;  /* 0x00000002c9c90221 */ /* 0x000fe20000010000 */
[----:B------:R-:W-:Y:S01]  /*7b70*/  @!P0 MOV R201, R2 ;  /* 0x0000000200c98202 */ /* 0x000fe20000000f00 */
[----:B------:R-:W-:-:S03]  /*7b80*/  IMAD.MOV.U32 R2, RZ, RZ, R12 ;  /* 0x000000ffff027224 */ /* 0x000fc600078e000c */
[----:B------:R-:W-:-:S03]  /*7b90*/  F2FP.BF16.F32.PACK_AB R190, RZ, R201 ;  /* 0x000000c9ffbe723e */ /* 0x000fc600000010ff */
[----:B------:R-:W-:Y:S05]  /*7ba0*/  @!P3 BRA `(.L_x_228) ;  /* 0x000000040004b947 */ /* 0x000fea0003800000 */
        /* <DEDUP_REMOVED lines=8> */
.L_x_229:
        /* <DEDUP_REMOVED lines=13> */
.L_x_231:
[----:B------:R-:W-:Y:S05]  /*7d00*/  BSYNC.RECONVERGENT B2 ;  /* 0x0000000000027941 */ /* 0x000fea0003800200 */
.L_x_230:
        /* <DEDUP_REMOVED lines=41> */
[----:B------:R-:W-:Y:S01]  /*7fa0*/  IMAD.MOV.U32 R120, RZ, RZ, RZ ;  /* 0x000000ffff787224 */ /* 0x000fe200078e00ff */
[----:B------:R-:W-:-:S07]  /*7fb0*/  MOV R174, R116 ;  /* 0x0000007400ae7202 */ /* 0x000fce0000000f00 */
.L_x_228:
[----:B------:R-:W-:Y:S05]  /*7fc0*/  BSYNC.RECONVERGENT B1 ;  /* 0x0000000000017941 */ /* 0x000fea0003800200 */
.L_x_227:
[----:B------:R-:W-:Y:S01]  /*7fd0*/  I2FP.F32.U32 R117, R2 ;  /* 0x0000000200757245 */ /* 0x000fe20000201000 */
[----:B------:R-:W-:Y:S01]  /*7fe0*/  IMAD.U32 R121, R118, 0x10000, RZ ;  /* 0x0001000076797824 */ /* 0x000fe200078e00ff */
[----:B------:R-:W-:Y:S01]  /*7ff0*/  ISETP.NE.AND P4, PT, R120, 0x1, PT ;  /* 0x000000017800780c */ /* 0x000fe20003f85270 */
[----:B------:R-:W-:Y:S01]  /*8000*/  BSSY.RECONVERGENT B1, `(.L_x_232) ;  /* 0x000004a000017945 */ /* 0x000fe20003800200 */
[----:B------:R-:W-:Y:S02]  /*8010*/  IMAD.MOV.U32 R116, RZ, RZ, 0x2 ;  /* 0x00000002ff747424 */ /* 0x000fe400078e00ff */
[----:B------:R-:W-:Y:S01]  /*8020*/  FFMA.FTZ R117, R117, R188, 1.1641532182693481445e-10 ;  /* 0x2f00000075757423 */ /* 0x000fe200000100bc */
[----:B------:R-:W-:Y:S01]  /*8030*/  FMUL.FTZ R2, R121, R186 ;  /* 0x000000ba79027220 */ /* 0x000fe20000410000 */
[----:B------:R-:W-:-:S03]  /*8040*/  MOV R4, R12 ;  /* 0x0000000c00047202 */ /* 0x000fc60000000f00 */
[----:B------:R-:W-:-:S04]  /*8050*/  FSETP.GTU.FTZ.AND P3, PT, R117, R0, PT ;  /* 0x000000007500720b */ /* 0x000fc80003f7c000 */
[----:B------:R-:W-:Y:S02]  /*8060*/  FSEL R2, R2, RZ, !P3 ;  /* 0x000000ff02027208 */ /* 0x000fe40005800000 */
[----:B------:R-:W-:Y:S01]  /*8070*/  PLOP3.LUT P3, PT, P3, PT, PT, 0x8, 0x80 ;  /* 0x000000000080781c */ /* 0x000fe20001f6e170 */
[----:B------:R-:W-:-:S12]  /*8080*/  @!P4 BRA `(.L_x_233) ;  /* 0x000000040004c947 */ /* 0x000fd80003800000 */
        /* <DEDUP_REMOVED lines=8> */
.L_x_234:
        /* <DEDUP_REMOVED lines=13> */
.L_x_236:
[----:B------:R-:W-:Y:S05]  /*81e0*/  BSYNC.RECONVERGENT B2 ;  /* 0x0000000000027941 */ /* 0x000fea0003800200 */
.L_x_235:
        /* <DEDUP_REMOVED lines=43> */
.L_x_233:
[----:B------:R-:W-:Y:S05]  /*84a0*/  BSYNC.RECONVERGENT B1 ;  /* 0x0000000000017941 */ /* 0x000fea0003800200 */
.L_x_232:
        /* <DEDUP_REMOVED lines=26> */
.L_x_239:
        /* <DEDUP_REMOVED lines=13> */
.L_x_241:
[----:B------:R-:W-:Y:S05]  /*8720*/  BSYNC.RECONVERGENT B2 ;  /* 0x0000000000027941 */ /* 0x000fea0003800200 */
.L_x_240:
        /* <DEDUP_REMOVED lines=43> */
.L_x_238:
[----:B------:R-:W-:Y:S05]  /*89e0*/  BSYNC.RECONVERGENT B1 ;  /* 0x0000000000017941 */ /* 0x000fea0003800200 */
.L_x_237:
[----:B------:R-:W-:Y:S01]  /*89f0*/  I2FP.F32.U32 R117, R2 ;  /* 0x0000000200757245 */ /* 0x000fe20000201000 */
[----:B------:R-:W-:Y:S01]  /*8a00*/  BSSY.RECONVERGENT B1, `(.L_x_242) ;  /* 0x000004d000017945 */ /* 0x000fe20003800200 */
[----:B------:R-:W-:Y:S01]  /*8a10*/  ISETP.NE.AND P5, PT, R120, 0x1, PT ;  /* 0x000000017800780c */ /* 0x000fe20003fa5270 */
[----:B------:R-:W-:Y:S01]  /*8a20*/  IMAD.MOV.U32 R122, RZ, RZ, 0x2 ;  /* 0x00000002ff7a7424 */ /* 0x000fe200078e00ff */
[----:B------:R-:W-:Y:S01]  /*8a30*/  SHF.L.U32 R121, R119, 0x10, RZ ;  /* 0x0000001077797819 */ /* 0x000fe200000006ff */
        /* <DEDUP_REMOVED lines=16> */
.L_x_244:
        /* <DEDUP_REMOVED lines=13> */
.L_x_246:
[----:B------:R-:W-:Y:S05]  /*8c10*/  BSYNC.RECONVERGENT B2 ;  /* 0x0000000000027941 */ /* 0x000fea0003800200 */
.L_x_245:
        /* <DEDUP_REMOVED lines=43> */
.L_x_243:
[----:B------:R-:W-:Y:S05]  /*8ed0*/  BSYNC.RECONVERGENT B1 ;  /* 0x0000000000017941 */ /* 0x000fea0003800200 */
.L_x_242:
[----:B------:R-:W-:Y:S01]  /*8ee0*/  I2FP.F32.U32 R117, R118 ;  /* 0x0000007600757245 */ /* 0x000fe20000201000 */
[----:B------:R-:W-:Y:S01]  /*8ef0*/  IMAD.U32 R119, R115, 0x10000, RZ ;  /* 0x0001000073777824 */ /* 0x000fe200078e00ff */
[----:B------:R-:W-:Y:S01]  /*8f00*/  BSSY.RECONVERGENT B1, `(.L_x_247) ;  /* 0x0000051000017945 */ /* 0x000fe20003800200 */
[----:B------:R-:W-:Y:S02]  /*8f10*/  @P0 IMAD.U32 R205, R111, 0x10000, RZ ;  /* 0x000100006fcd0824 */ /* 0x000fe400078e00ff */
[----:B------:R-:W-:Y:S01]  /*8f20*/  FFMA.FTZ R117, R117, R188, 1.1641532182693481445e-10 ;  /* 0x2f00000075757423 */ /* 0x000fe200000100bc */
[----:B------:R-:W-:Y:S01]  /*8f30*/  FMUL.FTZ R119, R119, R186 ;  /* 0x000000ba77777220 */ /* 0x000fe20000410000 */
[----:B------:R-:W-:-:S03]  /*8f40*/  IMAD.MOV.U32 R120, RZ, RZ, 0x2 ;  /* 0x00000002ff787424 */ /* 0x000fc600078e00ff */
[----:B------:R-:W-:Y:S01]  /*8f50*/  FSETP.GTU.FTZ.AND P5, PT, R117, R0, PT ;  /* 0x000000007500720b */ /* 0x000fe20003fbc000 */
[----:B------:R-:W-:-:S03]  /*8f60*/  IMAD.MOV.U32 R117, RZ, RZ, R12 ;  /* 0x000000ffff757224 */ /* 0x000fc600078e000c */
[----:B------:R-:W-:Y:S02]  /*8f70*/  FSEL R119, R119, RZ, !P5 ;  /* 0x000000ff77777208 */ /* 0x000fe40006800000 */
[----:B------:R-:W-:Y:S02]  /*8f80*/  SEL R116, RZ, 0x1, P5 ;  /* 0x00000001ff747807 */ /* 0x000fe40002800000 */
[----:B------:R-:W-:Y:S01]  /*8f90*/  ISETP.NE.AND P5, PT, R122, 0x1, PT ;  /* 0x000000017a00780c */ /* 0x000fe20003fa5270 */
[----:B------:R-:W-:-:S04]  /*8fa0*/  FADD.FTZ R2, R2, R119 ;  /* 0x0000007702027221 */ /* 0x000fc80000010000 */
[--C-:B------:R-:W-:Y:S01]  /*8fb0*/  @P0 FADD.FTZ R205, R205, R2.reuse ;  /* 0x00000002cdcd0221 */ /* 0x100fe20000010000 */
[----:B------:R-:W-:Y:S02]  /*8fc0*/  @!P0 MOV R205, R2 ;  /* 0x0000000200cd8202 */ /* 0x000fe40000000f00 */
[----:B------:R-:W-:Y:S02]  /*8fd0*/  PRMT R2, R116, 0x7610, R2 ;  /* 0x0000761074027816 */ /* 0x000fe40000000002 */
        /* <DEDUP_REMOVED lines=10> */
.L_x_249:
        /* <DEDUP_REMOVED lines=13> */
.L_x_251:
[----:B------:R-:W-:Y:S05]  /*9150*/  BSYNC.RECONVERGENT B2 ;  /* 0x0000000000027941 */ /* 0x000fea0003800200 */
.L_x_250:
        /* <DEDUP_REMOVED lines=43> */
.L_x_248:
[----:B------:R-:W-:Y:S05]  /*9410*/  BSYNC.RECONVERGENT B1 ;  /* 0x0000000000017941 */ /* 0x000fea0003800200 */
.L_x_247:
        /* <DEDUP_REMOVED lines=20> */
.L_x_254:
[----:B------:R-:W-:Y:S01]  /*9560*/  VIADD R165, R165, 0x1 ;  /* 0x00000001a5a57836 */ /* 0x000fe20000000000 */
[----:B------:R-:W-:Y:S03]  /*9570*/  BSSY.RECONVERGENT B2, `(.L_x_255) ;  /* 0x000000e000027945 */ /* 0x000fe60003800200 */
[C---:B------:R-:W-:Y:S01]  /*9580*/  IMAD.WIDE.U32 R122, R165.reuse, -0x2daee0ad, RZ ;  /* 0xd2511f53a57a7825 */ /* 0x040fe200078e00ff */
[----:B------:R-:W-:-:S13]  /*9590*/  ISETP.NE.AND P6, PT, R165, RZ, PT ;  /* 0x000000ffa500720c */ /* 0x000fda0003fc5270 */
[----:B------:R-:W-:Y:S05]  /*95a0*/  @P6 BRA `(.L_x_256) ;  /* 0x0000000000286947 */ /* 0x000fea0003800000 */
[----:B------:R-:W-:Y:S01]  /*95b0*/  VIADD R164, R164, 0x1 ;  /* 0x00000001a4a47836 */ /* 0x000fe20000000000 */
[----:B------:R-:W-:-:S04]  /*95c0*/  P2R R12, PR, RZ, 0x1 ;  /* 0x00000001ff0c7803 */ /* 0x000fc80000000000 */
[----:B------:R-:W-:-:S13]  /*95d0*/  ISETP.NE.AND P6, PT, R164, RZ, PT ;  /* 0x000000ffa400720c */ /* 0x000fda0003fc5270 */
[----:B------:R-:W-:Y:S01]  /*95e0*/  @!P6 VIADD R168, R168, 0x1 ;  /* 0x00000001a8a8e836 */ /* 0x000fe20000000000 */
[----:B------:R-:W-:Y:S01]  /*95f0*/  @!P6 IADD3 R116, PT, PT, R14, 0x1, RZ ;  /* 0x000000010e74e810 */ /* 0x000fe20007ffe0ff */
[----:B------:R-:W-:-:S03]  /*9600*/  @!P6 IMAD.MOV.U32 R164, RZ, RZ, RZ ;  /* 0x000000ffffa4e224 */ /* 0x000fc600078e00ff */
[----:B------:R-:W-:-:S13]  /*9610*/  ISETP.NE.AND P0, PT, R168, RZ, !P6 ;  /* 0x000000ffa800720c */ /* 0x000fda0007705270 */
[----:B------:R-:W-:Y:S01]  /*9620*/  @P0 IMAD.MOV R116, RZ, RZ, R14 ;  /* 0x000000ffff740224 */ /* 0x000fe200078e020e */
[----:B------:R-:W-:-:S03]  /*9630*/  ISETP.NE.AND P0, PT, R12, RZ, PT ;  /* 0x000000ff0c00720c */ /* 0x000fc60003f05270 */
[----:B------:R-:W-:-:S10]  /*9640*/  @!P6 IMAD.MOV.U32 R14, RZ, RZ, R116 ;  /* 0x000000ffff0ee224 */ /* 0x000fd400078e0074 */
.L_x_256:
[----:B------:R-:W-:Y:S05]  /*9650*/  BSYNC.RECONVERGENT B2 ;  /* 0x0000000000027941 */ /* 0x000fea0003800200 */
.L_x_255:
        /* <DEDUP_REMOVED lines=43> */
.L_x_253:
[----:B------:R-:W-:Y:S05]  /*9910*/  BSYNC.RECONVERGENT B1 ;  /* 0x0000000000017941 */ /* 0x000fea0003800200 */
.L_x_252:
[----:B------:R-:W-:Y:S02]  /*9920*/  I2FP.F32.U32 R117, R118 ;  /* 0x0000007600757245 */ /* 0x000fe40000201000 */
[----:B------:R-:W-:Y:S02]  /*9930*/  PRMT R116, R115, 0x7632, R116 ;  /* 0x0000763273747816 */ /* 0x000fe40000000074 */
[----:B------:R-:W-:Y:S01]  /*9940*/  PRMT R118, R190, 0x5410, R192 ;  /* 0x00005410be767816 */ /* 0x000fe200000000c0 */
[----:B------:R-:W-:Y:S01]  /*9950*/  FFMA.FTZ R117, R117, R188, 1.1641532182693481445e-10 ;  /* 0x2f00000075757423 */ /* 0x000fe200000100bc */
[----:B------:R-:W-:Y:S02]  /*9960*/  SHF.L.U32 R119, R116, 0x10, RZ ;  /* 0x0000001074777819 */ /* 0x000fe400000006ff */
[----:B------:R-:W-:Y:S02]  /*9970*/  @P0 PRMT R116, R111, 0x7632, R116 ;  /* 0x000076326f740816 */ /* 0x000fe40000000074 */
[----:B------:R-:W-:Y:S01]  /*9980*/  FSETP.GTU.FTZ.AND P6, PT, R117, R0, PT ;  /* 0x000000007500720b */ /* 0x000fe20003fdc000 */
[----:B------:R-:W-:Y:S01]  /*9990*/  FMUL.FTZ R119, R119, R186 ;  /* 0x000000ba77777220 */ /* 0x000fe20000410000 */
[----:B------:R-:W-:Y:S01]  /*99a0*/  PRMT R117, R182, 0x5410, R180 ;  /* 0x00005410b6757816 */ /* 0x000fe200000000b4 */
[----:B------:R-:W-:Y:S01]  /*99b0*/  @P0 IMAD.U32 R221, R116, 0x10000, RZ ;  /* 0x0001000074dd0824 */ /* 0x000fe200078e00ff */
[----:B------:R-:W-:-:S02]  /*99c0*/  SEL R0, RZ, 0x1, P6 ;  /* 0x00000001ff007807 */ /* 0x000fc40003000000 */
[----:B------:R-:W-:Y:S02]  /*99d0*/  FSEL R119, R119, RZ, !P6 ;  /* 0x000000ff77777208 */ /* 0x000fe40007000000 */
[----:B------:R-:W-:-:S03]  /*99e0*/  PRMT R116, R176, 0x5410, R178 ;  /* 0x00005410b0747816 */ /* 0x000fc600000000b2 */
[----:B------:R-:W-:-:S04]  /*99f0*/  FADD.FTZ R194, R194, R119 ;  /* 0x00000077c2c27221 */ /* 0x000fc80000010000 */
[----:B------:R-:W-:Y:S01]  /*9a00*/  @P0 FADD.FTZ R221, R194, R221 ;  /* 0x000000ddc2dd0221 */ /* 0x000fe20000010000 */
[----:B------:R-:W-:-:S05]  /*9a10*/  @!P0 IMAD.MOV.U32 R221, RZ, RZ, R194 ;  /* 0x000000ffffdd8224 */ /* 0x000fca00078e00c2 */
[----:B------:R-:W-:-:S04]  /*9a20*/  F2FP.BF16.F32.PACK_AB R119, RZ, R221 ;  /* 0x000000ddff77723e */ /* 0x000fc800000010ff */
[----:B------:R-:W-:-:S07]  /*9a30*/  PRMT R119, R184, 0x5410, R119 ;  /* 0x00005410b8777816 */ /* 0x000fce0000000077 */
.L_x_176:
[----:B------:R-:W0:Y:S01]  /*9a40*/  LDC.64 R122, c[0x0][0x3a8] ;  /* 0x0000ea00ff7a7b82 */ /* 0x000e220000000a00 */
[----:B------:R-:W-:Y:S02]  /*9a50*/  SEL R182, RZ, 0x1000000, !P5 ;  /* 0x01000000ffb67807 */ /* 0x000fe40006800000 */
[----:B------:R-:W-:Y:S02]  /*9a60*/  SEL R180, RZ, 0x10000, !P4 ;  /* 0x00010000ffb47807 */ /* 0x000fe40006000000 */
[C---:B------:R-:W-:Y:S02]  /*9a70*/  LOP3.LUT P6, RZ, R11.reuse, 0x8, RZ, 0xc0, !PT ;  /* 0x000000080bff7812 */ /* 0x040fe400078cc0ff */
[C---:B------:R-:W-:Y:S01]  /*9a80*/  LOP3.LUT P5, RZ, R11.reuse, 0x4, RZ, 0xc0, !PT ;  /* 0x000000040bff7812 */ /* 0x040fe200078ac0ff */
[----:B------:R-:W1:Y:S01]  /*9a90*/  LDC.64 R120, c[0x0][0x3b0] ;  /* 0x0000ec00ff787b82 */ /* 0x000e620000000a00 */
[----:B------:R-:W-:Y:S02]  /*9aa0*/  LOP3.LUT P4, RZ, R11, 0x2, RZ, 0xc0, !PT ;  /* 0x000000020bff7812 */ /* 0x000fe4000788c0ff */
[----:B------:R-:W-:-:S02]  /*9ab0*/  SEL R233, RZ, 0x100, !P3 ;  /* 0x00000100ffe97807 */ /* 0x000fc40005800000 */
[----:B------:R-:W-:Y:S02]  /*9ac0*/  LOP3.LUT P0, RZ, R11, 0x10, RZ, 0xc0, !PT ;  /* 0x000000100bff7812 */ /* 0x000fe4000780c0ff */
[----:B------:R-:W-:Y:S02]  /*9ad0*/  SEL R178, RZ, 0x1000000, !P4 ;  /* 0x01000000ffb27807 */ /* 0x000fe40006000000 */
[----:B------:R-:W-:Y:S02]  /*9ae0*/  SEL R229, RZ, 0x10000, !P5 ;  /* 0x00010000ffe57807 */ /* 0x000fe40006800000 */
[----:B------:R-:W-:Y:S02]  /*9af0*/  SEL R176, RZ, 0x100, !P6 ;  /* 0x00000100ffb07807 */ /* 0x000fe40007000000 */
[----:B------:R-:W-:Y:S02]  /*9b00*/  LOP3.LUT R233, R233, R182, R180, 0xfe, !PT ;  /* 0x000000b6e9e97212 */ /* 0x000fe400078efeb4 */
[----:B------:R-:W-:Y:S01]  /*9b10*/  SEL R228, RZ, 0x1, !P2 ;  /* 0x00000001ffe47807 */ /* 0x000fe20005000000 */
[----:B0-----:R-:W-:Y:S01]  /*9b20*/  IMAD.WIDE.U32 R122, R172, 0x10, R122 ;  /* 0x00000010ac7a7825 */ /* 0x001fe200078e007a */
[----:B------:R-:W-:-:S02]  /*9b30*/  LOP3.LUT R176, R176, R178, R229, 0xfe, !PT ;  /* 0x000000b2b0b07212 */ /* 0x000fc400078efee5 */
[----:B------:R-:W-:Y:S02]  /*9b40*/  SEL R231, RZ, 0x1, !P0 ;  /* 0x00000001ffe77807 */ /* 0x000fe40004000000 */
[----:B------:R-:W-:Y:S01]  /*9b50*/  LOP3.LUT R229, R233, R228, RZ, 0xfc, !PT ;  /* 0x000000e4e9e57212 */ /* 0x000fe200078efcff */
[----:B------:R0:W-:Y:S01]  /*9b60*/  STG.E.128 desc[UR6][R122.64], R116 ;  /* 0x000000747a007986 */ /* 0x0001e2000c101d06 */
[----:B------:R-:W-:Y:S01]  /*9b70*/  LOP3.LUT R228, R176, R231, RZ, 0xfc, !PT ;  /* 0x000000e7b0e47212 */ /* 0x000fe200078efcff */
[----:B-1----:R-:W-:-:S05]  /*9b80*/  IMAD.WIDE.U32 R120, R172, 0x8, R120 ;  /* 0x00000008ac787825 */ /* 0x002fca00078e0078 */
[----:B------:R0:W-:Y:S01]  /*9b90*/  STG.E.64 desc[UR6][R120.64], R228 ;  /* 0x000000e478007986 */ /* 0x0001e2000c101b06 */
[----:B------:R-:W-:Y:S05]  /*9ba0*/  @!P1 BRA `(.L_x_257) ;  /* 0x0000000000509947 */ /* 0x000fea0003800000 */
[----:B0-----:R-:W-:Y:S01]  /*9bb0*/  IMAD.U32 R119, R2, 0x10000, RZ ;  /* 0x0001000002777824 */ /* 0x001fe200078e00ff */
[----:B------:R-:W0:Y:S01]  /*9bc0*/  LDC.64 R116, c[0x0][0x3b8] ;  /* 0x0000ee00ff747b82 */ /* 0x000e220000000a00 */
[----:B------:R-:W-:Y:S02]  /*9bd0*/  LOP3.LUT R118, R0, 0xffff, RZ, 0xc0, !PT ;  /* 0x0000ffff00767812 */ /* 0x000fe400078ec0ff */
[----:B------:R-:W-:Y:S02]  /*9be0*/  LOP3.LUT R122, R7, 0xff, RZ, 0xc0, !PT ;  /* 0x000000ff077a7812 */ /* 0x000fe400078ec0ff */
[----:B------:R-:W-:Y:S02]  /*9bf0*/  LOP3.LUT R121, R119, 0xff0000, RZ, 0xc0, !PT ;  /* 0x00ff000077797812 */ /* 0x000fe400078ec0ff */
[----:B------:R-:W-:Y:S01]  /*9c00*/  PRMT R119, R4, 0x7104, RZ ;  /* 0x0000710404777816 */ /* 0x000fe200000000ff */
[----:B------:R-:W-:Y:S01]  /*9c10*/  IMAD.WIDE.U32 R122, R122, 0x1000000, RZ ;  /* 0x010000007a7a7825 */ /* 0x000fe200078e00ff */
[----:B------:R-:W-:-:S02]  /*9c20*/  PRMT R176, R121, 0x4210, R118 ;  /* 0x0000421079b07816 */ /* 0x000fc40000000076 */
[----:B------:R-:W-:Y:S02]  /*9c30*/  LOP3.LUT R120, R8, 0xff, RZ, 0xc0, !PT ;  /* 0x000000ff08787812 */ /* 0x000fe400078ec0ff */
[----:B------:R-:W-:Y:S02]  /*9c40*/  LOP3.LUT R118, R9, 0xff, RZ, 0xc0, !PT ;  /* 0x000000ff09767812 */ /* 0x000fe400078ec0ff */
[----:B------:R-:W-:Y:S01]  /*9c50*/  LOP3.LUT R231, R176, 0xff00, R119, 0xf8, !PT ;  /* 0x0000ff00b0e77812 */ /* 0x000fe200078ef877 */
[----:B------:R-:W-:-:S03]  /*9c60*/  IMAD.WIDE.U32 R120, R120, 0x10000, RZ ;  /* 0x0001000078787825 */ /* 0x000fc600078e00ff */
[----:B------:R-:W-:Y:S01]  /*9c70*/  LOP3.LUT R231, R231, 0xff, R6, 0xf8, !PT ;  /* 0x000000ffe7e77812 */ /* 0x000fe200078ef806 */
[----:B------:R-:W-:-:S03]  /*9c80*/  IMAD.WIDE.U32 R118, R118, 0x100, RZ ;  /* 0x0000010076767825 */ /* 0x000fc600078e00ff */
[----:B------:R-:W-:Y:S01]  /*9c90*/  LOP3.LUT R121, R121, R231, R123, 0xfe, !PT ;  /* 0x000000e779797212 */ /* 0x000fe200078efe7b */
[----:B0-----:R-:W-:Y:S01]  /*9ca0*/  IMAD.WIDE.U32 R116, R172, 0x8, R116 ;  /* 0x00000008ac747825 */ /* 0x001fe200078e0074 */
[----:B------:R-:W-:Y:S02]  /*9cb0*/  LOP3.LUT R229, R118, R122, R120, 0xfe, !PT ;  /* 0x0000007a76e57212 */ /* 0x000fe400078efe78 */
[----:B------:R-:W-:Y:S02]  /*9cc0*/  LOP3.LUT R119, R121, R119, RZ, 0xfc, !PT ;  /* 0x0000007779777212 */ /* 0x000fe400078efcff */
[----:B------:R-:W-:-:S05]  /*9cd0*/  LOP3.LUT R118, R229, 0xff, R10, 0xf8, !PT ;  /* 0x000000ffe5767812 */ /* 0x000fca00078ef80a */
[----:B------:R1:W-:Y:S02]  /*9ce0*/  STG.E.64 desc[UR6][R116.64], R118 ;  /* 0x0000007674007986 */ /* 0x0003e4000c101b06 */
.L_x_257:
[----:B------:R-:W-:Y:S01]  /*9cf0*/  MOV R176, R174 ;  /* 0x000000ae00b07202 */ /* 0x000fe20000000f00 */
[----:B------:R-:W-:-:S07]  /*9d00*/  VIADD R174, R172, 0x80 ;  /* 0x00000080acae7836 */ /* 0x000fce0000000000 */
.L_x_134:
[----:B------:R-:W-:Y:S05]  /*9d10*/  BSYNC.RECONVERGENT B0 ;  /* 0x0000000000007941 */ /* 0x000fea0003800200 */
.L_x_133:
[----:B------:R-:W-:Y:S01]  /*9d20*/  ISETP.GE.U32.AND P0, PT, R166, 0x100, PT ;  /* 0x00000100a600780c */ /* 0x000fe20003f06070 */
[----:B------:R-:W-:Y:S01]  /*9d30*/  BSSY.RECONVERGENT B0, `(.L_x_258) ;  /* 0x000080a000007945 */ /* 0x000fe20003800200 */
[----:B------:R-:W-:-:S11]  /*9d40*/  LOP3.LUT R11, R11, 0xffffff7f, RZ, 0xc0, !PT ;  /* 0xffffff7f0b0b7812 */ /* 0x000fd600078ec0ff */
[----:B------:R-:W-:Y:S01]  /*9d50*/  @P0 LOP3.LUT R11, R11, 0x80, RZ, 0xfc, !PT ;  /* 0x000000800b0b0812 */ /* 0x000fe200078efcff */
[----:B------:R-:W-:Y:S06]  /*9d60*/  @!P0 BRA `(.L_x_259) ;  /* 0x0000008000188947 */ /* 0x000fec0003800000 */
[----:B------:R-:W-:Y:S01]  /*9d70*/  ISETP.NE.U32.AND P0, PT, RZ, UR14, PT ;  /* 0x0000000eff007c0c */ /* 0x000fe2000bf05070 */
[----:B0-----:R-:W0:Y:S01]  /*9d80*/  LDC.64 R120, c[0x0][0x390] ;  /* 0x0000e400ff787b82 */ /* 0x001e220000000a00 */
[----:B------:R-:W-:Y:S02]  /*9d90*/  ISETP.NE.U32.AND P1, PT, RZ, UR12, PT ;  /* 0x0000000cff007c0c */ /* 0x000fe4000bf25070 */
[----:B------:R-:W-:Y:S02]  /*9da0*/  ISETP.NE.AND.EX P0, PT, RZ, UR15, PT, P0 ;  /* 0x0000000fff007c0c */ /* 0x000fe4000bf05300 */
[----:B------:R-:W-:-:S11]  /*9db0*/  ISETP.NE.AND.EX P1, PT, RZ, UR13, PT, P1 ;  /* 0x0000000dff007c0c */ /* 0x000fd6000bf25310 */
[----:B-1----:R-:W1:Y:S08]  /*9dc0*/  @P0 LDC.64 R116, c[0x0][0x3a0] ;  /* 0x0000e800ff740b82 */ /* 0x002e700000000a00 */
        /* <DEDUP_REMOVED lines=8> */
[----:B------:R-:W-:Y:S01]  /*9e50*/  PRMT R182, R108, 0x7632, R182 ;  /* 0x000076326cb67816 */ /* 0x000fe200000000b6 */
[----:B0-----:R-:W-:Y:S06]  /*9e60*/  @!P1 BRA `(.L_x_260) ;  /* 0x0000005000a49947 */ /* 0x001fec0003800000 */
        /* <DEDUP_REMOVED lines=16> */
.L_x_263:
        /* <DEDUP_REMOVED lines=13> */
.L_x_265:
[----:B------:R-:W-:Y:S05]  /*a040*/  BSYNC.RECONVERGENT B2 ;  /* 0x0000000000027941 */ /* 0x000fea0003800200 */
.L_x_264:
[----:B------:R-:W-:Y:S01]  /*a050*/  IMAD.WIDE.U32 R6, R168, -0x326172a9, RZ ;  /* 0xcd9e8d57a8067825 */ /* 0x000fe200078e00ff */
[----:B------:R-:W-:Y:S02]  /*a060*/  LOP3.LUT R4, R14, UR9, R121, 0x96, !PT ;  /* 0x000000090e047c12 */ /* 0x000fe4000f8e9679 */
[----:B------:R-:W-:Y:S02]  /*a070*/  MOV R0, R176 ;  /* 0x000000b000007202 */ /* 0x000fe40000000f00 */
        /* <DEDUP_REMOVED lines=39> */
[----:B------:R-:W-:-:S07]  /*a2f0*/  IMAD.MOV.U32 R4, RZ, RZ, RZ ;  /* 0x000000ffff047224 */ /* 0x000fce00078e00ff */
.L_x_262:
[----:B------:R-:W-:Y:S05]  /*a300*/  BSYNC.RECONVERGENT B1 ;  /* 0x0000000000017941 */ /* 0x000fea0003800200 */
.L_x_261:
[----:B------:R-:W0:Y:S01]  /*a310*/  LDC R186, c[0x0][0x404] ;  /* 0x00010100ffba7b82 */ /* 0x000e220000000800 */
[----:B------:R-:W-:Y:S01]  /*a320*/  I2FP.F32.U32 R5, R0 ;  /* 0x0000000000057245 */ /* 0x000fe20000201000 */
[----:B------:R-:W-:Y:S01]  /*a330*/  IMAD.MOV.U32 R190, RZ, RZ, 0x2f800000 ;  /* 0x2f800000ffbe7424 */ /* 0x000fe200078e00ff */
[----:B------:R-:W-:Y:S01]  /*a340*/  ISETP.NE.AND P3, PT, R4, 0x1, PT ;  /* 0x000000010400780c */ /* 0x000fe20003f65270 */
[C---:B-----5:R-:W-:Y:S01]  /*a350*/  IMAD.U32 R7, R116.reuse, 0x10000, RZ ;  /* 0x0001000074077824 */ /* 0x060fe200078e00ff */
[----:B------:R-:W-:Y:S01]  /*a360*/  LOP3.LUT R11, R11, 0xffffffef, RZ, 0xc0, !PT ;  /* 0xffffffef0b0b7812 */ /* 0x000fe200078ec0ff */
[----:B------:R-:W-:Y:S01]  /*a370*/  FFMA.FTZ R5, R5, R190, 1.1641532182693481445e-10 ;  /* 0x2f00000005057423 */ /* 0x000fe200000100be */
[----:B------:R-:W-:Y:S01]  /*a380*/  BSSY.RECONVERGENT B1, `(.L_x_266) ;  /* 0x000004c000017945 */ /* 0x000fe20003800200 */
[----:B------:R-:W1:Y:S01]  /*a390*/  LDC R188, c[0x0][0x408] ;  /* 0x00010200ffbc7b82 */ /* 0x000e620000000800 */
[----:B------:R-:W-:Y:S01]  /*a3a0*/  HFMA2 R6, -RZ, RZ, 0, 1.1920928955078125e-07 ;  /* 0x00000002ff067431 */ /* 0x000fe200000001ff */
[----:B------:R-:W-:Y:S01]  /*a3b0*/  PRMT R116, R116, 0x7632, R116 ;  /* 0x0000763274747816 */ /* 0x000fe20000000074 */
[----:B------:R-:W-:Y:S01]  /*a3c0*/  IMAD.MOV.U32 R2, RZ, RZ, R12 ;  /* 0x000000ffff027224 */ /* 0x000fe200078e000c */
        /* <DEDUP_REMOVED lines=14> */
.L_x_268:
        /* <DEDUP_REMOVED lines=13> */
.L_x_270:
[----:B------:R-:W-:Y:S05]  /*a580*/  BSYNC.RECONVERGENT B2 ;  /* 0x0000000000027941 */ /* 0x000fea0003800200 */
.L_x_269:
        /* <DEDUP_REMOVED lines=43> */
.L_x_267:
[----:B------:R-:W-:Y:S05]  /*a840*/  BSYNC.RECONVERGENT B1 ;  /* 0x0000000000017941 */ /* 0x000fea0003800200 */
.L_x_266:
[----:B------:R-:W-:Y:S01]  /*a850*/  I2FP.F32.U32 R5, R2 ;  /* 0x0000000200057245 */ /* 0x000fe20000201000 */
[----:B------:R-:W-:Y:S01]  /*a860*/  IMAD.U32 R7, R112, 0x10000, RZ ;  /* 0x0001000070077824 */ /* 0x000fe200078e00ff */
[----:B------:R-:W-:Y:S01]  /*a870*/  ISETP.NE.AND P3, PT, R6, 0x1, PT ;  /* 0x000000010600780c */ /* 0x000fe20003f65270 */
[----:B------:R-:W-:Y:S01]  /*a880*/  BSSY.RECONVERGENT B1, `(.L_x_271) ;  /* 0x000004f000017945 */ /* 0x000fe20003800200 */
[----:B------:R-:W-:Y:S01]  /*a890*/  MOV R4, 0x2 ;  /* 0x0000000200047802 */ /* 0x000fe20000000f00 */
[----:B------:R-:W-:Y:S01]  /*a8a0*/  FFMA.FTZ R5, R5, R190, 1.1641532182693481445e-10 ;  /* 0x2f00000005057423 */ /* 0x000fe200000100be */
[----:B------:R-:W-:-:S04]  /*a8b0*/  FMUL.FTZ R7, R7, R188 ;  /* 0x000000bc07077220 */ /* 0x000fc80000410000 */
[----:B------:R-:W-:-:S04]  /*a8c0*/  FSETP.GTU.FTZ.AND P2, PT, R5, R186, PT ;  /* 0x000000ba0500720b */ /* 0x000fc80003f5c000 */
[----:B------:R-:W-:Y:S01]  /*a8d0*/  FSEL R5, R7, RZ, !P2 ;  /* 0x000000ff07057208 */ /* 0x000fe20005000000 */
[----:B------:R-:W-:Y:S01]  /*a8e0*/  @P0 IMAD.U32 R7, R108, 0x10000, RZ ;  /* 0x000100006c070824 */ /* 0x000fe200078e00ff */
[----:B------:R-:W-:-:S03]  /*a8f0*/  SEL R10, RZ, 0x1, P2 ;  /* 0x00000001ff0a7807 */ /* 0x000fc60001000000 */
[----:B------:R-:W-:-:S04]  /*a900*/  FADD.FTZ R0, R0, R5 ;  /* 0x0000000500007221 */ /* 0x000fc80000010000 */
[--C-:B------:R-:W-:Y:S01]  /*a910*/  @P0 FADD.FTZ R5, R7, R0.reuse ;  /* 0x0000000007050221 */ /* 0x100fe20000010000 */
[----:B------:R-:W-:Y:S02]  /*a920*/  @!P0 IMAD.MOV.U32 R5, RZ, RZ, R0 ;  /* 0x000000ffff058224 */ /* 0x000fe400078e0000 */
[----:B------:R-:W-:-:S03]  /*a930*/  IMAD.MOV.U32 R0, RZ, RZ, R12 ;  /* 0x000000ffff007224 */ /* 0x000fc600078e000c */
        /* <DEDUP_REMOVED lines=10> */
.L_x_273:
        /* <DEDUP_REMOVED lines=13> */
.L_x_275:
[----:B------:R-:W-:Y:S05]  /*aab0*/  BSYNC.RECONVERGENT B2 ;  /* 0x0000000000027941 */ /* 0x000fea0003800200 */
.L_x_274:
[----:B------:R-:W-:Y:S01]  /*aac0*/  IMAD.WIDE.U32 R8, R168, -0x326172a9, RZ ;  /* 0xcd9e8d57a8087825 */ /* 0x000fe200078e00ff */
[----:B------:R-:W-:-:S03]  /*aad0*/  LOP3.LUT R6, R14, UR9, R123, 0x96, !PT ;  /* 0x000000090e067c12 */ /* 0x000fc6000f8e967b */
[----:B------:R-:W-:Y:S02]  /*aae0*/  HFMA2 R4, -RZ, RZ, 0, 0 ;  /* 0x00000000ff047431 */ /* 0x000fe400000001ff */
        /* <DEDUP_REMOVED lines=39> */
[----:B------:R-:W-:-:S07]  /*ad60*/  IMAD.MOV.U32 R178, RZ, RZ, R6 ;  /* 0x000000ffffb27224 */ /* 0x000fce00078e0006 */
.L_x_272:
[----:B------:R-:W-:Y:S05]  /*ad70*/  BSYNC.RECONVERGENT B1 ;  /* 0x0000000000017941 */ /* 0x000fea0003800200 */
.L_x_271:
[----:B------:R-:W-:Y:S01]  /*ad80*/  I2FP.F32.U32 R7, R0 ;  /* 0x0000000000077245 */ /* 0x000fe20000201000 */
[----:B------:R-:W-:Y:S01]  /*ad90*/  IMAD.U32 R9, R116, 0x10000, RZ ;  /* 0x0001000074097824 */ /* 0x000fe200078e00ff */
[----:B------:R-:W-:Y:S01]  /*ada0*/  ISETP.NE.AND P3, PT, R4, 0x1, PT ;  /* 0x000000010400780c */ /* 0x000fe20003f65270 */
[----:B------:R-:W-:Y:S01]  /*adb0*/  BSSY.RECONVERGENT B1, `(.L_x_276) ;  /* 0x000004c000017945 */ /* 0x000fe20003800200 */
[----:B------:R-:W-:Y:S01]  /*adc0*/  LOP3.LUT R11, R11, 0xfffffff7, RZ, 0xc0, !PT ;  /* 0xfffffff70b0b7812 */ /* 0x000fe200078ec0ff */
[----:B------:R-:W-:Y:S01]  /*add0*/  FFMA.FTZ R7, R7, R190, 1.1641532182693481445e-10 ;  /* 0x2f00000007077423 */ /* 0x000fe200000100be */
[----:B------:R-:W-:Y:S01]  /*ade0*/  FMUL.FTZ R0, R9, R188 ;  /* 0x000000bc09007220 */ /* 0x000fe20000410000 */
[----:B------:R-:W-:Y:S02]  /*adf0*/  IMAD.MOV.U32 R6, RZ, RZ, 0x2 ;  /* 0x00000002ff067424 */ /* 0x000fe400078e00ff */
[----:B------:R-:W-:Y:S01]  /*ae00*/  IMAD.MOV.U32 R2, RZ, RZ, R12 ;  /* 0x000000ffff027224 */ /* 0x000fe200078e000c */
        /* <DEDUP_REMOVED lines=13> */
.L_x_278:
        /* <DEDUP_REMOVED lines=13> */
.L_x_280:
[----:B------:R-:W-:Y:S05]  /*afb0*/  BSYNC.RECONVERGENT B2 ;  /* 0x0000000000027941 */ /* 0x000fea0003800200 */
.L_x_279:
        /* <DEDUP_REMOVED lines=43> */
.L_x_277:
[----:B------:R-:W-:Y:S05]  /*b270*/  BSYNC.RECONVERGENT B1 ;  /* 0x0000000000017941 */ /* 0x000fea0003800200 */
.L_x_276:
[----:B------:R-:W-:Y:S01]  /*b280*/  I2FP.F32.U32 R7, R2 ;  /* 0x0000000200077245 */ /* 0x000fe20000201000 */
[----:B------:R-:W-:Y:S01]  /*b290*/  BSSY.RECONVERGENT B1, `(.L_x_281) ;  /* 0x0000052000017945 */ /* 0x000fe20003800200 */
[----:B------:R-:W-:Y:S01]  /*b2a0*/  PRMT R2, R112, 0x7632, R2 ;  /* 0x0000763270027816 */ /* 0x000fe20000000002 */
[----:B------:R-:W-:Y:S01]  /*b2b0*/  IMAD.MOV.U32 R8, RZ, RZ, 0x2 ;  /* 0x00000002ff087424 */ /* 0x000fe200078e00ff */
[----:B------:R-:W-:Y:S01]  /*b2c0*/  ISETP.NE.AND P3, PT, R6, 0x1, PT ;  /* 0x000000010600780c */ /* 0x000fe20003f65270 */
[----:B------:R-:W-:Y:S01]  /*b2d0*/  FFMA.FTZ R7, R7, R190, 1.1641532182693481445e-10 ;  /* 0x2f00000007077423 */ /* 0x000fe200000100be */
[----:B------:R-:W-:Y:S01]  /*b2e0*/  @P0 SHF.L.U32 R183, R182, 0x10, RZ ;  /* 0x00000010b6b70819 */ /* 0x000fe200000006ff */
[----:B------:R-:W-:-:S03]  /*b2f0*/  IMAD.U32 R9, R2, 0x10000, RZ ;  /* 0x0001000002097824 */ /* 0x000fc600078e00ff */
[----:B------:R-:W-:Y:S01]  /*b300*/  FSETP.GTU.FTZ.AND P2, PT, R7, R186, PT ;  /* 0x000000ba0700720b */ /* 0x000fe20003f5c000 */
[----:B------:R-:W-:-:S05]  /*b310*/  FMUL.FTZ R9, R9, R188 ;  /* 0x000000bc09097220 */ /* 0x000fca0000410000 */
[----:B------:R-:W-:-:S05]  /*b320*/  FSEL R9, R9, RZ, !P2 ;  /* 0x000000ff09097208 */ /* 0x000fca0005000000 */
[----:B------:R-:W-:Y:S01]  /*b330*/  FADD.FTZ R0, R0, R9 ;  /* 0x0000000900007221 */ /* 0x000fe20000010000 */
[----:B------:R-:W-:-:S03]  /*b340*/  SEL R9, RZ, 0x1, P2 ;  /* 0x00000001ff097807 */ /* 0x000fc60001000000 */
[----:B------:R-:W-:Y:S01]  /*b350*/  @P0 FADD.FTZ R183, R0, R183 ;  /* 0x000000b700b70221 */ /* 0x000fe20000010000 */
[----:B------:R-:W-:Y:S02]  /*b360*/  @!P0 IMAD.MOV.U32 R183, RZ, RZ, R0 ;  /* 0x000000ffffb78224 */ /* 0x000fe400078e0000 */
[----:B------:R-:W-:-:S03]  /*b370*/  IMAD.MOV.U32 R0, RZ, RZ, R12 ;  /* 0x000000ffff007224 */ /* 0x000fc600078e000c */
        /* <DEDUP_REMOVED lines=10> */
.L_x_283:
        /* <DEDUP_REMOVED lines=13> */
.L_x_285:
[----:B------:R-:W-:Y:S05]  /*b4f0*/  BSYNC.RECONVERGENT B2 ;  /* 0x0000000000027941 */ /* 0x000fea0003800200 */
.L_x_284:
[----:B------:R-:W-:Y:S01]  /*b500*/  IMAD.WIDE.U32 R120, R168, -0x326172a9, RZ ;  /* 0xcd9e8d57a8787825 */ /* 0x000fe200078e00ff */
[----:B------:R-:W-:Y:S02]  /*b510*/  LOP3.LUT R6, R14, UR9, R161, 0x96, !PT ;  /* 0x000000090e067c12 */ /* 0x000fe4000f8e96a1 */
[----:B------:R-:W-:Y:S01]  /*b520*/  MOV R0, R178 ;  /* 0x000000b200007202 */ /* 0x000fe20000000f00 */
        /* <DEDUP_REMOVED lines=40> */
.L_x_282:
[----:B------:R-:W-:Y:S05]  /*b7b0*/  BSYNC.RECONVERGENT B1 ;  /* 0x0000000000017941 */ /* 0x000fea0003800200 */
.L_x_281:
[----:B------:R-:W-:Y:S01]  /*b7c0*/  I2FP.F32.U32 R7, R0 ;  /* 0x0000000000077245 */ /* 0x000fe20000201000 */
[----:B------:R-:W-:Y:S01]  /*b7d0*/  IMAD.U32 R121, R117, 0x10000, RZ ;  /* 0x0001000075797824 */ /* 0x000fe200078e00ff */
[----:B------:R-:W-:Y:S01]  /*b7e0*/  ISETP.NE.AND P2, PT, R8, 0x1, PT ;  /* 0x000000010800780c */ /* 0x000fe20003f45270 */
[----:B------:R-:W-:Y:S01]  /*b7f0*/  BSSY.RECONVERGENT B1, `(.L_x_286) ;  /* 0x000004d000017945 */ /* 0x000fe20003800200 */
[----:B------:R-:W-:Y:S01]  /*b800*/  LOP3.LUT R11, R11, 0xfffffffb, RZ, 0xc0, !PT ;  /* 0xfffffffb0b0b7812 */ /* 0x000fe200078ec0ff */
[----:B------:R-:W-:Y:S01]  /*b810*/  FFMA.FTZ R7, R7, R190, 1.1641532182693481445e-10 ;  /* 0x2f00000007077423 */ /* 0x000fe200000100be */
[----:B------:R-:W-:Y:S01]  /*b820*/  FMUL.FTZ R2, R121, R188 ;  /* 0x000000bc79027220 */ /* 0x000fe20000410000 */
[----:B------:R-:W-:Y:S01]  /*b830*/  HFMA2 R6, -RZ, RZ, 0, 1.1920928955078125e-07 ;  /* 0x00000002ff067431 */ /* 0x000fe200000001ff */
[----:B------:R-:W-:Y:S01]  /*b840*/  PRMT R0, R117, 0x7632, R0 ;  /* 0x0000763275007816 */ /* 0x000fe20000000000 */
[----:B------:R-:W-:Y:S01]  /*b850*/  IMAD.MOV.U32 R4, RZ, RZ, R12 ;  /* 0x000000ffff047224 */ /* 0x000fe200078e000c */
        /* <DEDUP_REMOVED lines=13> */
.L_x_288:
        /* <DEDUP_REMOVED lines=8> */
[----:B------:R-:W-:Y:S01]  /*b9b0*/  @!P2 VIADD R4, R14, 0x1 ;  /* 0x000000010e04a836 */ /* 0x000fe20000000000 */
[----:B------:R-:W-:Y:S02]  /*b9c0*/  @!P2 MOV R164, RZ ;  /* 0x000000ff00a4a202 */ /* 0x000fe40000000f00 */
[----:B------:R-:W-:-:S13]  /*b9d0*/  ISETP.NE.AND P3, PT, R168, RZ, !P2 ;  /* 0x000000ffa800720c */ /* 0x000fda0005765270 */
[----:B------:R-:W-:-:S04]  /*b9e0*/  @P3 IMAD.MOV R4, RZ, RZ, R14 ;  /* 0x000000ffff043224 */ /* 0x000fc800078e020e */
[----:B------:R-:W-:-:S07]  /*b9f0*/  @!P2 IMAD.MOV.U32 R14, RZ, RZ, R4 ;  /* 0x000000ffff0ea224 */ /* 0x000fce00078e0004 */
.L_x_290:
[----:B------:R-:W-:Y:S05]  /*ba00*/  BSYNC.RECONVERGENT B2 ;  /* 0x0000000000027941 */ /* 0x000fea0003800200 */
.L_x_289:
        /* <DEDUP_REMOVED lines=39> */
[----:B------:R-:W-:Y:S02]  /*bc80*/  IMAD.MOV.U32 R178, RZ, RZ, R6 ;  /* 0x000000ffffb27224 */ /* 0x000fe400078e0006 */
[----:B------:R-:W-:Y:S02]  /*bc90*/  HFMA2 R6, -RZ, RZ, 0, 0 ;  /* 0x00000000ff067431 */ /* 0x000fe400000001ff */
[----:B------:R-:W-:Y:S01]  /*bca0*/  IMAD.MOV.U32 R12, RZ, RZ, R120 ;  /* 0x000000ffff0c7224 */ /* 0x000fe200078e0078 */
[----:B------:R-:W-:-:S07]  /*bcb0*/  LOP3.LUT R162, R116, UR35, R7, 0x96, !PT ;  /* 0x0000002374a27c12 */ /* 0x000fce000f8e9607 */
.L_x_287:
[----:B------:R-:W-:Y:S05]  /*bcc0*/  BSYNC.RECONVERGENT B1 ;  /* 0x0000000000017941 */ /* 0x000fea0003800200 */
.L_x_286:
[----:B------:R-:W-:Y:S01]  /*bcd0*/  I2FP.F32.U32 R7, R4 ;  /* 0x0000000400077245 */ /* 0x000fe20000201000 */
[----:B------:R-:W-:Y:S01]  /*bce0*/  IMAD.U32 R117, R113, 0x10000, RZ ;  /* 0x0001000071757824 */ /* 0x000fe200078e00ff */
[----:B------:R-:W-:Y:S01]  /*bcf0*/  BSSY.RECONVERGENT B1, `(.L_x_291) ;  /* 0x0000050000017945 */ /* 0x000fe20003800200 */
[----:B------:R-:W-:Y:S01]  /*bd00*/  @P0 IMAD.U32 R181, R109, 0x10000, RZ ;  /* 0x000100006db50824 */ /* 0x000fe200078e00ff */
[----:B------:R-:W-:Y:S01]  /*bd10*/  MOV R4, 0x2 ;  /* 0x0000000200047802 */ /* 0x000fe20000000f00 */
[----:B------:R-:W-:Y:S01]  /*bd20*/  FFMA.FTZ R7, R7, R190, 1.1641532182693481445e-10 ;  /* 0x2f00000007077423 */ /* 0x000fe200000100be */
[----:B------:R-:W-:-:S04]  /*bd30*/  FMUL.FTZ R117, R117, R188 ;  /* 0x000000bc75757220 */ /* 0x000fc80000410000 */
[----:B------:R-:W-:-:S04]  /*bd40*/  FSETP.GTU.FTZ.AND P2, PT, R7, R186, PT ;  /* 0x000000ba0700720b */ /* 0x000fc80003f5c000 */
[----:B------:R-:W-:Y:S02]  /*bd50*/  FSEL R7, R117, RZ, !P2 ;  /* 0x000000ff75077208 */ /* 0x000fe40005000000 */
[----:B------:R-:W-:Y:S02]  /*bd60*/  SEL R8, RZ, 0x1, P2 ;  /* 0x00000001ff087807 */ /* 0x000fe40001000000 */
[----:B------:R-:W-:Y:S01]  /*bd70*/  ISETP.NE.AND P2, PT, R6, 0x1, PT ;  /* 0x000000010600780c */ /* 0x000fe20003f45270 */
[----:B------:R-:W-:-:S04]  /*bd80*/  FADD.FTZ R2, R2, R7 ;  /* 0x0000000702027221 */ /* 0x000fc80000010000 */
[--C-:B------:R-:W-:Y:S01]  /*bd90*/  @P0 FADD.FTZ R181, R181, R2.reuse ;  /* 0x00000002b5b50221 */ /* 0x100fe20000010000 */
[----:B------:R-:W-:Y:S02]  /*bda0*/  @!P0 IMAD.MOV.U32 R181, RZ, RZ, R2 ;  /* 0x000000ffffb58224 */ /* 0x000fe400078e0002 */
[----:B------:R-:W-:-:S03]  /*bdb0*/  IMAD.MOV.U32 R2, RZ, RZ, R12 ;  /* 0x000000ffff027224 */ /* 0x000fc600078e000c */
[----:B------:R-:W-:Y:S02]  /*bdc0*/  F2FP.BF16.F32.PACK_AB R184, RZ, R181 ;  /* 0x000000b5ffb8723e */ /* 0x000fe400000010ff */
[----:B------:R-:W-:Y:S05]  /*bdd0*/  @!P2 BRA `(.L_x_292) ;  /* 0x000000040004a947 */ /* 0x000fea0003800000 */
        /* <DEDUP_REMOVED lines=8> */
.L_x_293:
        /* <DEDUP_REMOVED lines=13> */
.L_x_295:
[----:B------:R-:W-:Y:S05]  /*bf30*/  BSYNC.RECONVERGENT B2 ;  /* 0x0000000000027941 */ /* 0x000fea0003800200 */
.L_x_294:
        /* <DEDUP_REMOVED lines=43> */
.L_x_292:
[----:B------:R-:W-:Y:S05]  /*c1f0*/  BSYNC.RECONVERGENT B1 ;  /* 0x0000000000017941 */ /* 0x000fea0003800200 */
.L_x_291:
[----:B------:R-:W-:Y:S01]  /*c200*/  I2FP.F32.U32 R7, R2 ;  /* 0x0000000200077245 */ /* 0x000fe20000201000 */
[----:B------:R-:W-:Y:S01]  /*c210*/  IMAD.U32 R117, R0, 0x10000, RZ ;  /* 0x0001000000757824 */ /* 0x000fe200078e00ff */
[----:B------:R-:W-:Y:S01]  /*c220*/  LOP3.LUT R11, R11, 0xfffffffd, RZ, 0xc0, !PT ;  /* 0xfffffffd0b0b7812 */ /* 0x000fe200078ec0ff */
[----:B------:R-:W-:Y:S01]  /*c230*/  BSSY.RECONVERGENT B1, `(.L_x_296) ;  /* 0x000004c000017945 */ /* 0x000fe20003800200 */
[----:B------:R-:W-:Y:S02]  /*c240*/  IMAD.MOV.U32 R6, RZ, RZ, 0x2 ;  /* 0x00000002ff067424 */ /* 0x000fe400078e00ff */
[----:B------:R-:W-:Y:S01]  /*c250*/  FFMA.FTZ R7, R7, R190, 1.1641532182693481445e-10 ;  /* 0x2f00000007077423 */ /* 0x000fe200000100be */
[----:B------:R-:W-:Y:S01]  /*c260*/  FMUL.FTZ R0, R117, R188 ;  /* 0x000000bc75007220 */ /* 0x000fe20000410000 */
[----:B------:R-:W-:-:S03]  /*c270*/  IMAD.MOV.U32 R2, RZ, RZ, R12 ;  /* 0x000000ffff027224 */ /* 0x000fc600078e000c */
[----:B------:R-:W-:-:S04]  /*c280*/  FSETP.GTU.FTZ.AND P2, PT, R7, R186, PT ;  /* 0x000000ba0700720b */ /* 0x000fc80003f5c000 */
[----:B------:R-:W-:Y:S02]  /*c290*/  FSEL R0, R0, RZ, !P2 ;  /* 0x000000ff00007208 */ /* 0x000fe40005000000 */
[----:B------:R-:W-:Y:S02]  /*c2a0*/  PLOP3.LUT P3, PT, P2, PT, PT, 0x8, 0x80 ;  /* 0x000000000080781c */ /* 0x000fe4000176e170 */
[----:B------:R-:W-:-:S11]  /*c2b0*/  ISETP.NE.AND P2, PT, R4, 0x1, PT ;  /* 0x000000010400780c */ /* 0x000fd60003f45270 */
[----:B------:R-:W-:Y:S02]  /*c2c0*/  @P3 LOP3.LUT R11, R11, 0x2, RZ, 0xfc, !PT ;  /* 0x000000020b0b3812 */ /* 0x000fe400078efcff */
[----:B------:R-:W-:Y:S05]  /*c2d0*/  @!P2 BRA `(.L_x_297) ;  /* 0x000000040004a947 */ /* 0x000fea0003800000 */
        /* <DEDUP_REMOVED lines=8> */
.L_x_298:
        /* <DEDUP_REMOVED lines=13> */
.L_x_300:
[----:B------:R-:W-:Y:S05]  /*c430*/  BSYNC.RECONVERGENT B2 ;  /* 0x0000000000027941 */ /* 0x000fea0003800200 */
.L_x_299:
        /* <DEDUP_REMOVED lines=43> */
.L_x_297:
[----:B------:R-:W-:Y:S05]  /*c6f0*/  BSYNC.RECONVERGENT B1 ;  /* 0x0000000000017941 */ /* 0x000fea0003800200 */
.L_x_296:
[----:B------:R-:W-:Y:S01]  /*c700*/  I2FP.F32.U32 R7, R2 ;  /* 0x0000000200077245 */ /* 0x000fe20000201000 */
[----:B------:R-:W-:Y:S01]  /*c710*/  BSSY.RECONVERGENT B1, `(.L_x_301) ;  /* 0x0000052000017945 */ /* 0x000fe20003800200 */
[----:B------:R-:W-:Y:S01]  /*c720*/  PRMT R2, R113, 0x7632, R2 ;  /* 0x0000763271027816 */ /* 0x000fe20000000002 */
[----:B------:R-:W-:Y:S01]  /*c730*/  IMAD.MOV.U32 R116, RZ, RZ, 0x2 ;  /* 0x00000002ff747424 */ /* 0x000fe200078e00ff */
[----:B------:R-:W-:Y:S01]  /*c740*/  @P0 SHF.L.U32 R199, R192, 0x10, RZ ;  /* 0x00000010c0c70819 */ /* 0x000fe200000006ff */
[----:B------:R-:W-:Y:S02]  /*c750*/  FFMA.FTZ R7, R7, R190, 1.1641532182693481445e-10 ;  /* 0x2f00000007077423 */ /* 0x000fe400000100be */
[----:B------:R-:W-:Y:S02]  /*c760*/  IMAD.U32 R117, R2, 0x10000, RZ ;  /* 0x0001000002757824 */ /* 0x000fe400078e00ff */
[----:B------:R-:W-:Y:S01]  /*c770*/  IMAD.MOV.U32 R2, RZ, RZ, R12 ;  /* 0x000000ffff027224 */ /* 0x000fe200078e000c */
[----:B------:R-:W-:Y:S01]  /*c780*/  FSETP.GTU.FTZ.AND P2, PT, R7, R186, PT ;  /* 0x000000ba0700720b */ /* 0x000fe20003f5c000 */
[----:B------:R-:W-:-:S03]  /*c790*/  FMUL.FTZ R117, R117, R188 ;  /* 0x000000bc75757220 */ /* 0x000fc60000410000 */
[----:B------:R-:W-:Y:S02]  /*c7a0*/  SEL R7, RZ, 0x1, P2 ;  /* 0x00000001ff077807 */ /* 0x000fe40001000000 */
[----:B------:R-:W-:Y:S02]  /*c7b0*/  FSEL R117, R117, RZ, !P2 ;  /* 0x000000ff75757208 */ /* 0x000fe40005000000 */
[----:B------:R-:W-:-:S03]  /*c7c0*/  ISETP.NE.AND P2, PT, R6, 0x1, PT ;  /* 0x000000010600780c */ /* 0x000fc60003f45270 */
[----:B------:R-:W-:-:S04]  /*c7d0*/  FADD.FTZ R0, R0, R117 ;  /* 0x0000007500007221 */ /* 0x000fc80000010000 */
[----:B------:R-:W-:Y:S01]  /*c7e0*/  @P0 FADD.FTZ R199, R0, R199 ;  /* 0x000000c700c70221 */ /* 0x000fe20000010000 */
[----:B------:R-:W-:-:S05]  /*c7f0*/  @!P0 IMAD.MOV.U32 R199, RZ, RZ, R0 ;  /* 0x000000ffffc78224 */ /* 0x000fca00078e0000 */
        /* <DEDUP_REMOVED lines=10> */
.L_x_303:
        /* <DEDUP_REMOVED lines=13> */
.L_x_305:
[----:B------:R-:W-:Y:S05]  /*c970*/  BSYNC.RECONVERGENT B2 ;  /* 0x0000000000027941 */ /* 0x000fea0003800200 */
.L_x_304:
        /* <DEDUP_REMOVED lines=43> */
.L_x_302:
[----:B------:R-:W-:Y:S05]  /*cc30*/  BSYNC.RECONVERGENT B1 ;  /* 0x0000000000017941 */ /* 0x000fea0003800200 */
.L_x_301:
[----:B------:R-:W-:Y:S01]  /*cc40*/  I2FP.F32.U32 R117, R2 ;  /* 0x0000000200757245 */ /* 0x000fe20000201000 */
[----:B------:R-:W-:Y:S01]  /*cc50*/  IMAD.U32 R121, R118, 0x10000, RZ ;  /* 0x0001000076797824 */ /* 0x000fe200078e00ff */
[----:B------:R-:W-:Y:S01]  /*cc60*/  ISETP.NE.AND P3, PT, R116, 0x1, PT ;  /* 0x000000017400780c */ /* 0x000fe20003f65270 */
[----:B------:R-:W-:Y:S01]  /*cc70*/  BSSY.RECONVERGENT B1, `(.L_x_306) ;  /* 0x000004b000017945 */ /* 0x000fe20003800200 */
[----:B------:R-:W-:Y:S02]  /*cc80*/  HFMA2 R120, -RZ, RZ, 0, 1.1920928955078125e-07 ;  /* 0x00000002ff787431 */ /* 0x000fe400000001ff */
[----:B------:R-:W-:Y:S01]  /*cc90*/  FFMA.FTZ R117, R117, R190, 1.1641532182693481445e-10 ;  /* 0x2f00000075757423 */ /* 0x000fe200000100be */
[----:B------:R-:W-:Y:S01]  /*cca0*/  FMUL.FTZ R2, R121, R188 ;  /* 0x000000bc79027220 */ /* 0x000fe20000410000 */
[----:B------:R-:W-:Y:S01]  /*ccb0*/  PRMT R118, R118, 0x7632, R118 ;  /* 0x0000763276767816 */ /* 0x000fe20000000076 */
[----:B------:R-:W-:Y:S02]  /*ccc0*/  IMAD.MOV.U32 R4, RZ, RZ, R12 ;  /* 0x000000ffff047224 */ /* 0x000fe400078e000c */
        /* <DEDUP_REMOVED lines=12> */
.L_x_308:
        /* <DEDUP_REMOVED lines=13> */
.L_x_310:
[----:B------:R-:W-:Y:S05]  /*ce60*/  BSYNC.RECONVERGENT B2 ;  /* 0x0000000000027941 */ /* 0x000fea0003800200 */
.L_x_309:
        /* <DEDUP_REMOVED lines=43> */
.L_x_307:
[----:B------:R-:W-:Y:S05]  /*d120*/  BSYNC.RECONVERGENT B1 ;  /* 0x0000000000017941 */ /* 0x000fea0003800200 */
.L_x_306:
        /* <DEDUP_REMOVED lines=25> */
.L_x_313:
        /* <DEDUP_REMOVED lines=13> */
.L_x_315:
[----:B------:R-:W-:Y:S05]  /*d390*/  BSYNC.RECONVERGENT B2 ;  /* 0x0000000000027941 */ /* 0x000fea0003800200 */
.L_x_314:
        /* <DEDUP_REMOVED lines=43> */
.L_x_312:
[----:B------:R-:W-:Y:S05]  /*d650*/  BSYNC.RECONVERGENT B1 ;  /* 0x0000000000017941 */ /* 0x000fea0003800200 */
.L_x_311:
[----:B------:R-:W-:Y:S01]  /*d660*/  I2FP.F32.U32 R117, R2 ;  /* 0x0000000200757245 */ /* 0x000fe20000201000 */
[----:B------:R-:W-:Y:S01]  /*d670*/  IMAD.U32 R121, R118, 0x10000, RZ ;  /* 0x0001000076797824 */ /* 0x000fe200078e00ff */
[----:B------:R-:W-:Y:S01]  /*d680*/  ISETP.NE.AND P4, PT, R116, 0x1, PT ;  /* 0x000000017400780c */ /* 0x000fe20003f85270 */
[----:B------:R-:W-:Y:S01]  /*d690*/  BSSY.RECONVERGENT B1, `(.L_x_316) ;  /* 0x000004a000017945 */ /* 0x000fe20003800200 */
[----:B------:R-:W-:Y:S02]  /*d6a0*/  IMAD.MOV.U32 R118, RZ, RZ, 0x2 ;  /* 0x00000002ff767424 */ /* 0x000fe400078e00ff */
[----:B------:R-:W-:Y:S01]  /*d6b0*/  FFMA.FTZ R117, R117, R190, 1.1641532182693481445e-10 ;  /* 0x2f00000075757423 */ /* 0x000fe200000100be */
[----:B------:R-:W-:Y:S01]  /*d6c0*/  FMUL.FTZ R2, R121, R188 ;  /* 0x000000bc79027220 */ /* 0x000fe20000410000 */
[----:B------:R-:W-:-:S03]  /*d6d0*/  IMAD.MOV.U32 R4, RZ, RZ, R12 ;  /* 0x000000ffff047224 */ /* 0x000fc600078e000c */
[----:B------:R-:W-:-:S04]  /*d6e0*/  FSETP.GTU.FTZ.AND P3, PT, R117, R186, PT ;  /* 0x000000ba7500720b */ /* 0x000fc80003f7c000 */
[----:B------:R-:W-:Y:S02]  /*d6f0*/  FSEL R2, R2, RZ, !P3 ;  /* 0x000000ff02027208 */ /* 0x000fe40005800000 */
[----:B------:R-:W-:Y:S01]  /*d700*/  PLOP3.LUT P3, PT, P3, PT, PT, 0x8, 0x80 ;  /* 0x000000000080781c */ /* 0x000fe20001f6e170 */
[----:B------:R-:W-:-:S12]  /*d710*/  @!P4 BRA `(.L_x_317) ;  /* 0x000000040004c947 */ /* 0x000fd80003800000 */
        /* <DEDUP_REMOVED lines=8> */
.L_x_318:
        /* <DEDUP_REMOVED lines=13> */
.L_x_320:
[----:B------:R-:W-:Y:S05]  /*d870*/  BSYNC.RECONVERGENT B2 ;  /* 0x0000000000027941 */ /* 0x000fea0003800200 */
.L_x_319:
        /* <DEDUP_REMOVED lines=43> */
.L_x_317:
[----:B------:R-:W-:Y:S05]  /*db30*/  BSYNC.RECONVERGENT B1 ;  /* 0x0000000000017941 */ /* 0x000fea0003800200 */
.L_x_316:
[----:B------:R-:W-:Y:S01]  /*db40*/  I2FP.F32.U32 R117, R4 ;  /* 0x0000000400757245 */ /* 0x000fe20000201000 */
[----:B------:R-:W-:Y:S01]  /*db50*/  BSSY.RECONVERGENT B1, `(.L_x_321) ;  /* 0x0000053000017945 */ /* 0x000fe20003800200 */
[----:B------:R-:W-:Y:S02]  /*db60*/  PRMT R4, R114, 0x7632, R4 ;  /* 0x0000763272047816 */ /* 0x000fe40000000004 */
[----:B------:R-:W-:Y:S01]  /*db70*/  @P0 PRMT R116, R110, 0x7632, R116 ;  /* 0x000076326e740816 */ /* 0x000fe20000000074 */
[----:B------:R-:W-:Y:S02]  /*db80*/  FFMA.FTZ R117, R117, R190, 1.1641532182693481445e-10 ;  /* 0x2f00000075757423 */ /* 0x000fe400000100be */
[----:B------:R-:W-:Y:S01]  /*db90*/  IMAD.U32 R121, R4, 0x10000, RZ ;  /* 0x0001000004797824 */ /* 0x000fe200078e00ff */
[----:B------:R-:W-:Y:S01]  /*dba0*/  @P0 SHF.L.U32 R209, R116, 0x10, RZ ;  /* 0x0000001074d10819 */ /* 0x000fe200000006ff */
[----:B------:R-:W-:Y:S01]  /*dbb0*/  IMAD.MOV.U32 R116, RZ, RZ, 0x2 ;  /* 0x00000002ff747424 */ /* 0x000fe200078e00ff */
[----:B------:R-:W-:Y:S01]  /*dbc0*/  FSETP.GTU.FTZ.AND P4, PT, R117, R186, PT ;  /* 0x000000ba7500720b */ /* 0x000fe20003f9c000 */
[----:B------:R-:W-:-:S03]  /*dbd0*/  FMUL.FTZ R121, R121, R188 ;  /* 0x000000bc79797220 */ /* 0x000fc60000410000 */
[----:B------:R-:W-:Y:S02]  /*dbe0*/  SEL R4, RZ, 0x1, P4 ;  /* 0x00000001ff047807 */ /* 0x000fe40002000000 */
[----:B------:R-:W-:Y:S02]  /*dbf0*/  FSEL R121, R121, RZ, !P4 ;  /* 0x000000ff79797208 */ /* 0x000fe40006000000 */
[----:B------:R-:W-:-:S03]  /*dc00*/  ISETP.NE.AND P4, PT, R118, 0x1, PT ;  /* 0x000000017600780c */ /* 0x000fc60003f85270 */
[----:B------:R-:W-:-:S04]  /*dc10*/  FADD.FTZ R2, R2, R121 ;  /* 0x0000007902027221 */ /* 0x000fc80000010000 */
        /* <DEDUP_REMOVED lines=13> */
.L_x_323:
        /* <DEDUP_REMOVED lines=13> */
.L_x_325:
[----:B------:R-:W-:Y:S05]  /*ddc0*/  BSYNC.RECONVERGENT B2 ;  /* 0x0000000000027941 */ /* 0x000fea0003800200 */
.L_x_324:
        /* <DEDUP_REMOVED lines=43> */
.L_x_322:
[----:B------:R-:W-:Y:S05]  /*e080*/  BSYNC.RECONVERGENT B1 ;  /* 0x0000000000017941 */ /* 0x000fea0003800200 */
.L_x_321:
        /* <DEDUP_REMOVED lines=21> */
.L_x_328:
        /* <DEDUP_REMOVED lines=13> */
.L_x_330:
[----:B------:R-:W-:Y:S05]  /*e2b0*/  BSYNC.RECONVERGENT B2 ;  /* 0x0000000000027941 */ /* 0x000fea0003800200 */
.L_x_329:
        /* <DEDUP_REMOVED lines=41> */
[----:B------:R-:W-:Y:S02]  /*e550*/  IMAD.MOV.U32 R118, RZ, RZ, R178 ;  /* 0x000000ffff767224 */ /* 0x000fe400078e00b2 */
[----:B------:R-:W-:-:S07]  /*e560*/  IMAD.MOV.U32 R178, RZ, RZ, R116 ;  /* 0x000000ffffb27224 */ /* 0x000fce00078e0074 */
.L_x_327:
[----:B------:R-:W-:Y:S05]  /*e570*/  BSYNC.RECONVERGENT B1 ;  /* 0x0000000000017941 */ /* 0x000fea0003800200 */
.L_x_326:
        /* <DEDUP_REMOVED lines=11> */
[----:B------:R-:W-:Y:S01]  /*e630*/  FADD.FTZ R2, R2, R117 ;  /* 0x0000007502027221 */ /* 0x000fe20000010000 */
[----:B------:R-:W-:-:S03]  /*e640*/  IMAD.MOV.U32 R117, RZ, RZ, R12 ;  /* 0x000000ffff757224 */ /* 0x000fc600078e000c */
[--C-:B------:R-:W-:Y:S01]  /*e650*/  @P0 FADD.FTZ R211, R211, R2.reuse ;  /* 0x00000002d3d30221 */ /* 0x100fe20000010000 */
[--C-:B------:R-:W-:Y:S01]  /*e660*/  @!P0 IMAD.MOV.U32 R211, RZ, RZ, R2.reuse ;  /* 0x000000ffffd38224 */ /* 0x100fe200078e0002 */
[----:B------:R-:W-:-:S04]  /*e670*/  PRMT R2, R116, 0x7610, R2 ;  /* 0x0000761074027816 */ /* 0x000fc80000000002 */
        /* <DEDUP_REMOVED lines=10> */
.L_x_333:
        /* <DEDUP_REMOVED lines=13> */
.L_x_335:
[----:B------:R-:W-:Y:S05]  /*e7f0*/  BSYNC.RECONVERGENT B2 ;  /* 0x0000000000027941 */ /* 0x000fea0003800200 */
.L_x_334:
        /* <DEDUP_REMOVED lines=38> */
[----:B------:R-:W-:Y:S02]  /*ea60*/  HFMA2 R121, -RZ, RZ, 0, 0 ;  /* 0x00000000ff797431 */ /* 0x000fe400000001ff */
[----:B------:R-:W-:Y:S01]  /*ea70*/  IMAD.MOV.U32 R12, RZ, RZ, R120 ;  /* 0x000000ffff0c7224 */ /* 0x000fe200078e0078 */
[----:B------:R-:W-:Y:S01]  /*ea80*/  LOP3.LUT R162, R118, UR35, R117, 0x96, !PT ;  /* 0x0000002376a27c12 */ /* 0x000fe2000f8e9675 */
[----:B------:R-:W-:Y:S02]  /*ea90*/  IMAD.MOV.U32 R117, RZ, RZ, R178 ;  /* 0x000000ffff757224 */ /* 0x000fe400078e00b2 */
[----:B------:R-:W-:-:S07]  /*eaa0*/  IMAD.MOV.U32 R178, RZ, RZ, R116 ;  /* 0x000000ffffb27224 */ /* 0x000fce00078e0074 */
.L_x_332:
[----:B------:R-:W-:Y:S05]  /*eab0*/  BSYNC.RECONVERGENT B1 ;  /* 0x0000000000017941 */ /* 0x000fea0003800200 */
.L_x_331:
        /* <DEDUP_REMOVED lines=20> */
.L_x_338:
[----:B------:R-:W-:Y:S01]  /*ec00*/  IADD3 R165, PT, PT, R165, 0x1, RZ ;  /* 0x00000001a5a57810 */ /* 0x000fe20007ffe0ff */
[----:B------:R-:W-:Y:S03]  /*ec10*/  BSSY.RECONVERGENT B2, `(.L_x_339) ;  /* 0x000000e000027945 */ /* 0x000fe60003800200 */
[C---:B------:R-:W-:Y:S01]  /*ec20*/  ISETP.NE.AND P6, PT, R165.reuse, RZ, PT ;  /* 0x000000ffa500720c */ /* 0x040fe20003fc5270 */
[----:B------:R-:W-:-:S12]  /*ec30*/  IMAD.WIDE.U32 R122, R165, -0x2daee0ad, RZ ;  /* 0xd2511f53a57a7825 */ /* 0x000fd800078e00ff */
[----:B------:R-:W-:Y:S05]  /*ec40*/  @P6 BRA `(.L_x_340) ;  /* 0x0000000000286947 */ /* 0x000fea0003800000 */
[----:B------:R-:W-:Y:S01]  /*ec50*/  VIADD R164, R164, 0x1 ;  /* 0x00000001a4a47836 */ /* 0x000fe20000000000 */
[----:B------:R-:W-:-:S04]  /*ec60*/  P2R R12, PR, RZ, 0x1 ;  /* 0x00000001ff0c7803 */ /* 0x000fc80000000000 */
[----:B------:R-:W-:-:S13]  /*ec70*/  ISETP.NE.AND P6, PT, R164, RZ, PT ;  /* 0x000000ffa400720c */ /* 0x000fda0003fc5270 */
[----:B------:R-:W-:Y:S02]  /*ec80*/  @!P6 VIADD R168, R168, 0x1 ;  /* 0x00000001a8a8e836 */ /* 0x000fe40000000000 */
[----:B------:R-:W-:Y:S02]  /*ec90*/  @!P6 VIADD R116, R14, 0x1 ;  /* 0x000000010e74e836 */ /* 0x000fe40000000000 */
[----:B------:R-:W-:Y:S01]  /*eca0*/  @!P6 IMAD.MOV.U32 R164, RZ, RZ, RZ ;  /* 0x000000ffffa4e224 */ /* 0x000fe200078e00ff */
[----:B------:R-:W-:-:S13]  /*ecb0*/  ISETP.NE.AND P0, PT, R168, RZ, !P6 ;  /* 0x000000ffa800720c */ /* 0x000fda0007705270 */
[----:B------:R-:W-:Y:S02]  /*ecc0*/  @P0 IADD3 R116, PT, PT, R14, RZ, RZ ;  /* 0x000000ff0e740210 */ /* 0x000fe40007ffe0ff */
[----:B------:R-:W-:-:S03]  /*ecd0*/  ISETP.NE.AND P0, PT, R12, RZ, PT ;  /* 0x000000ff0c00720c */ /* 0x000fc60003f05270 */
[----:B------:R-:W-:-:S10]  /*ece0*/  @!P6 IMAD.MOV.U32 R14, RZ, RZ, R116 ;  /* 0x000000ffff0ee224 */ /* 0x000fd400078e0074 */
.L_x_340:
[----:B------:R-:W-:Y:S05]  /*ecf0*/  BSYNC.RECONVERGENT B2 ;  /* 0x0000000000027941 */ /* 0x000fea0003800200 */
.L_x_339:
        /* <DEDUP_REMOVED lines=43> */
.L_x_337:
[----:B------:R-:W-:Y:S05]  /*efb0*/  BSYNC.RECONVERGENT B1 ;  /* 0x0000000000017941 */ /* 0x000fea0003800200 */
.L_x_336:
[----:B------:R-:W-:Y:S02]  /*efc0*/  I2FP.F32.U32 R117, R118 ;  /* 0x0000007600757245 */ /* 0x000fe40000201000 */
[----:B------:R-:W-:Y:S02]  /*efd0*/  PRMT R116, R115, 0x7632, R116 ;  /* 0x0000763273747816 */ /* 0x000fe40000000074 */
[----:B------:R-:W-:Y:S01]  /*efe0*/  PRMT R118, R192, 0x5410, R194 ;  /* 0x00005410c0767816 */ /* 0x000fe200000000c2 */
[----:B------:R-:W-:Y:S02]  /*eff0*/  FFMA.FTZ R117, R117, R190, 1.1641532182693481445e-10 ;  /* 0x2f00000075757423 */ /* 0x000fe400000100be */
[----:B------:R-:W-:Y:S01]  /*f000*/  IMAD.U32 R119, R116, 0x10000, RZ ;  /* 0x0001000074777824 */ /* 0x000fe200078e00ff */
[----:B------:R-:W-:Y:S02]  /*f010*/  @P0 PRMT R116, R111, 0x7632, R116 ;  /* 0x000076326f740816 */ /* 0x000fe40000000074 */
[----:B------:R-:W-:Y:S01]  /*f020*/  FSETP.GTU.FTZ.AND P6, PT, R117, R186, PT ;  /* 0x000000ba7500720b */ /* 0x000fe20003fdc000 */
[----:B------:R-:W-:Y:S01]  /*f030*/  FMUL.FTZ R119, R119, R188 ;  /* 0x000000bc77777220 */ /* 0x000fe20000410000 */
[----:B------:R-:W-:-:S02]  /*f040*/  @P0 SHF.L.U32 R223, R116, 0x10, RZ ;  /* 0x0000001074df0819 */ /* 0x000fc400000006ff */
[----:B------:R-:W-:Y:S02]  /*f050*/  SEL R116, RZ, 0x1, P6 ;  /* 0x00000001ff747807 */ /* 0x000fe40003000000 */
[----:B------:R-:W-:Y:S02]  /*f060*/  FSEL R119, R119, RZ, !P6 ;  /* 0x000000ff77777208 */ /* 0x000fe40007000000 */
[--C-:B------:R-:W-:Y:S02]  /*f070*/  PRMT R117, R184, 0x5410, R0.reuse ;  /* 0x00005410b8757816 */ /* 0x100fe40000000000 */
[----:B------:R-:W-:Y:S01]  /*f080*/  PRMT R0, R116, 0x7610, R0 ;  /* 0x0000761074007816 */ /* 0x000fe20000000000 */
[----:B------:R-:W-:Y:S01]  /*f090*/  FADD.FTZ R196, R196, R119 ;  /* 0x00000077c4c47221 */ /* 0x000fe20000010000 */
[----:B------:R-:W-:-:S03]  /*f0a0*/  PRMT R116, R176, 0x5410, R180 ;  /* 0x00005410b0747816 */ /* 0x000fc600000000b4 */
[----:B------:R-:W-:Y:S01]  /*f0b0*/  @P0 FADD.FTZ R223, R196, R223 ;  /* 0x000000dfc4df0221 */ /* 0x000fe20000010000 */
[----:B------:R-:W-:-:S05]  /*f0c0*/  @!P0 IMAD.MOV.U32 R223, RZ, RZ, R196 ;  /* 0x000000ffffdf8224 */ /* 0x000fca00078e00c4 */
[----:B------:R-:W-:-:S04]  /*f0d0*/  F2FP.BF16.F32.PACK_AB R119, RZ, R223 ;  /* 0x000000dfff77723e */ /* 0x000fc800000010ff */
[----:B------:R-:W-:Y:S01]  /*f0e0*/  PRMT R119, R182, 0x5410, R119 ;  /* 0x00005410b6777816 */ /* 0x000fe20000000077 */
[----:B------:R-:W-:Y:S06]  /*f0f0*/  BRA `(.L_x_341) ;  /* 0x0000002800807947 */ /* 0x000fec0003800000 */
.L_x_260:
        /* <DEDUP_REMOVED lines=16> */
.L_x_344:
        /* <DEDUP_REMOVED lines=13> */
.L_x_346:
[----:B------:R-:W-:Y:S05]  /*f2d0*/  BSYNC.RECONVERGENT B2 ;  /* 0x0000000000027941 */ /* 0x000fea0003800200 */
.L_x_345:
        /* <DEDUP_REMOVED lines=43> */
.L_x_343:
[----:B------:R-:W-:Y:S05]  /*f590*/  BSYNC.RECONVERGENT B1 ;  /* 0x0000000000017941 */ /* 0x000fea0003800200 */
.L_x_342:
[----:B------:R-:W0:Y:S01]  /*f5a0*/  LDC R186, c[0x0][0x408] ;  /* 0x00010200ffba7b82 */ /* 0x000e220000000800 */
[----:B------:R-:W-:Y:S01]  /*f5b0*/  I2FP.F32.U32 R5, R5 ;  /* 0x0000000500057245 */ /* 0x000fe20000201000 */
[----:B------:R-:W-:Y:S01]  /*f5c0*/  IMAD.MOV.U32 R190, RZ, RZ, 0x2f800000 ;  /* 0x2f800000ffbe7424 */ /* 0x000fe200078e00ff */
[----:B------:R-:W-:Y:S01]  /*f5d0*/  ISETP.NE.AND P3, PT, R122, 0x1, PT ;  /* 0x000000017a00780c */ /* 0x000fe20003f65270 */
[----:B-----5:R-:W-:Y:S01]  /*f5e0*/  IMAD.U32 R121, R116, 0x10000, RZ ;  /* 0x0001000074797824 */ /* 0x020fe200078e00ff */
[----:B------:R-:W-:Y:S01]  /*f5f0*/  @P0 SHF.L.U32 R120, R108, 0x10, RZ ;  /* 0x000000106c780819 */ /* 0x000fe200000006ff */
[----:B------:R-:W-:Y:S01]  /*f600*/  FFMA.FTZ R5, R5, R190, 1.1641532182693481445e-10 ;  /* 0x2f00000005057423 */ /* 0x000fe200000100be */
[----:B------:R-:W-:Y:S01]  /*f610*/  LOP3.LUT R11, R11, 0xffffffef, RZ, 0xc0, !PT ;  /* 0xffffffef0b0b7812 */ /* 0x000fe200078ec0ff */
        /* <DEDUP_REMOVED lines=21> */
.L_x_349:
        /* <DEDUP_REMOVED lines=13> */
.L_x_351:
[----:B------:R-:W-:Y:S05]  /*f840*/  BSYNC.RECONVERGENT B2 ;  /* 0x0000000000027941 */ /* 0x000fea0003800200 */
.L_x_350:
        /* <DEDUP_REMOVED lines=43> */
.L_x_348:
[----:B------:R-:W-:Y:S05]  /*fb00*/  BSYNC.RECONVERGENT B1 ;  /* 0x0000000000017941 */ /* 0x000fea0003800200 */
.L_x_347:
        /* <DEDUP_REMOVED lines=8> */
[----:B------:R-:W-:Y:S02]  /*fb90*/  HFMA2 R122, -RZ, RZ, 0, 1.1920928955078125e-07 ;  /* 0x00000002ff7a7431 */ /* 0x000fe400000001ff */
[----:B------:R-:W-:Y:S01]  /*fba0*/  IMAD.MOV.U32 R116, RZ, RZ, R12 ;  /* 0x000000ffff747224 */ /* 0x000fe200078e000c */
        /* <DEDUP_REMOVED lines=15> */
.L_x_354:
        /* <DEDUP_REMOVED lines=13> */
.L_x_356:
[----:B------:R-:W-:Y:S05]  /*fd70*/  BSYNC.RECONVERGENT B2 ;  /* 0x0000000000027941 */ /* 0x000fea0003800200 */
.L_x_355:
        /* <DEDUP_REMOVED lines=43> */
.L_x_353:
[----:B------:R-:W-:Y:S05]  /*10030*/  BSYNC.RECONVERGENT B1 ;  /* 0x0000000000017941 */ /* 0x000fea0003800200 */
.L_x_352:
        /* <DEDUP_REMOVED lines=8> */
[----:B------:R-:W-:Y:S02]  /*100c0*/  PRMT R184, R117, 0x7632, R184 ;  /* 0x0000763275b87816 */ /* 0x000fe400000000b8 */
[----:B------:R-:W-:-:S02]  /*100d0*/  FSETP.GTU.FTZ.AND P3, PT, R121, R188, PT ;  /* 0x000000bc7900720b */ /* 0x000fc40003f7c000 */
[----:B------:R-:W-:Y:S02]  /*100e0*/  MOV R117, R12 ;  /* 0x0000000c00757202 */ /* 0x000fe40000000f00 */
        /* <DEDUP_REMOVED lines=15> */
.L_x_359:
        /* <DEDUP_REMOVED lines=13> */
.L_x_361:
[----:B------:R-:W-:Y:S05]  /*102b0*/  BSYNC.RECONVERGENT B2 ;  /* 0x0000000000027941 */ /* 0x000fea0003800200 */
.L_x_360:
        /* <DEDUP_REMOVED lines=41> */
[----:B------:R-:W-:Y:S02]  /*10550*/  IMAD.MOV.U32 R178, RZ, RZ, R116 ;  /* 0x000000ffffb27224 */ /* 0x000fe400078e0074 */
[----:B------:R-:W-:-:S07]  /*10560*/  IMAD.MOV.U32 R116, RZ, RZ, RZ ;  /* 0x000000ffff747224 */ /* 0x000fce00078e00ff */
.L_x_358:
[----:B------:R-:W-:Y:S05]  /*10570*/  BSYNC.RECONVERGENT B1 ;  /* 0x0000000000017941 */ /* 0x000fea0003800200 */
.L_x_357:
[----:B------:R-:W-:Y:S01]  /*10580*/  I2FP.F32.U32 R117, R117 ;  /* 0x0000007500757245 */ /* 0x000fe20000201000 */
[----:B------:R-:W-:Y:S01]  /*10590*/  @P0 IMAD.U32 R192, R192, 0x10000, RZ ;  /* 0x00010000c0c00824 */ /* 0x000fe200078e00ff */
[----:B------:R-:W-:Y:S01]  /*105a0*/  SHF.L.U32 R121, R184, 0x10, RZ ;  /* 0x00000010b8797819 */ /* 0x000fe200000006ff */
[----:B------:R-:W-:Y:S01]  /*105b0*/  BSSY.RECONVERGENT B1, `(.L_x_362) ;  /* 0x000004f000017945 */ /* 0x000fe20003800200 */
[----:B------:R-:W-:Y:S01]  /*105c0*/  LOP3.LUT R11, R11, 0xfffffffd, RZ, 0xc0, !PT ;  /* 0xfffffffd0b0b7812 */ /* 0x000fe200078ec0ff */
[----:B------:R-:W-:Y:S01]  /*105d0*/  FFMA.FTZ R117, R117, R190, 1.1641532182693481445e-10 ;  /* 0x2f00000075757423 */ /* 0x000fe200000100be */
[----:B------:R-:W-:Y:S02]  /*105e0*/  IMAD.MOV.U32 R120, RZ, RZ, 0x2 ;  /* 0x00000002ff787424 */ /* 0x000fe400078e00ff */
[----:B------:R-:W-:Y:S02]  /*105f0*/  FMUL.FTZ R121, R121, R186 ;  /* 0x000000ba79797220 */ /* 0x000fe40000410000 */
[----:B------:R-:W-:Y:S01]  /*10600*/  FSETP.GTU.FTZ.AND P2, PT, R117, R188, PT ;  /* 0x000000bc7500720b */ /* 0x000fe20003f5c000 */
[----:B------:R-:W-:-:S03]  /*10610*/  IMAD.MOV.U32 R117, RZ, RZ, R12 ;  /* 0x000000ffff757224 */ /* 0x000fc600078e000c */
[----:B------:R-:W-:Y:S02]  /*10620*/  FSEL R199, R121, RZ, !P2 ;  /* 0x000000ff79c77208 */ /* 0x000fe40005000000 */
[----:B------:R-:W-:Y:S02]  /*10630*/  PLOP3.LUT P3, PT, P2, PT, PT, 0x8, 0x80 ;  /* 0x000000000080781c */ /* 0x000fe4000176e170 */
[----:B------:R-:W-:Y:S01]  /*10640*/  ISETP.NE.AND P2, PT, R116, 0x1, PT ;  /* 0x000000017400780c */ /* 0x000fe20003f45270 */
[----:B------:R-:W-:-:S05]  /*10650*/  @P0 FADD.FTZ R199, R192, R199 ;  /* 0x000000c7c0c70221 */ /* 0x000fca0000010000 */
[----:B------:R-:W-:-:S05]  /*10660*/  F2FP.BF16.F32.PACK_AB R184, RZ, R199 ;  /* 0x000000c7ffb8723e */ /* 0x000fca00000010ff */
        /* <DEDUP_REMOVED lines=10> */
.L_x_364:
        /* <DEDUP_REMOVED lines=13> */
.L_x_366:
[----:B------:R-:W-:Y:S05]  /*107e0*/  BSYNC.RECONVERGENT B2 ;  /* 0x0000000000027941 */ /* 0x000fea0003800200 */
.L_x_365:
        /* <DEDUP_REMOVED lines=41> */
[----:B------:R-:W-:Y:S01]  /*10a80*/  MOV R117, R178 ;  /* 0x000000b200757202 */ /* 0x000fe20000000f00 */
[----:B------:R-:W-:-:S07]  /*10a90*/  IMAD.MOV.U32 R178, RZ, RZ, R116 ;  /* 0x000000ffffb27224 */ /* 0x000fce00078e0074 */
.L_x_363:
[----:B------:R-:W-:Y:S05]  /*10aa0*/  BSYNC.RECONVERGENT B1 ;  /* 0x0000000000017941 */ /* 0x000fea0003800200 */
.L_x_362:
[----:B------:R-:W-:Y:S01]  /*10ab0*/  I2FP.F32.U32 R117, R117 ;  /* 0x0000007500757245 */ /* 0x000fe20000201000 */
[----:B------:R-:W-:Y:S01]  /*10ac0*/  IMAD.U32 R121, R118, 0x10000, RZ ;  /* 0x0001000076797824 */ /* 0x000fe200078e00ff */
[----:B------:R-:W-:Y:S01]  /*10ad0*/  ISETP.NE.AND P3, PT, R120, 0x1, PT ;  /* 0x000000017800780c */ /* 0x000fe20003f65270 */
[----:B------:R-:W-:Y:S01]  /*10ae0*/  BSSY.RECONVERGENT B1, `(.L_x_367) ;  /* 0x000004e000017945 */ /* 0x000fe20003800200 */
[----:B------:R-:W-:Y:S01]  /*10af0*/  @P0 SHF.L.U32 R116, R110, 0x10, RZ ;  /* 0x000000106e740819 */ /* 0x000fe200000006ff */
[----:B------:R-:W-:Y:S01]  /*10b00*/  FFMA.FTZ R117, R117, R190, 1.1641532182693481445e-10 ;  /* 0x2f00000075757423 */ /* 0x000fe200000100be */
[----:B------:R-:W-:Y:S01]  /*10b10*/  FMUL.FTZ R121, R121, R186 ;  /* 0x000000ba79797220 */ /* 0x000fe20000410000 */
[----:B------:R-:W-:Y:S01]  /*10b20*/  PRMT R118, R118, 0x7632, R118 ;  /* 0x0000763276767816 */ /* 0x000fe20000000076 */
        /* <DEDUP_REMOVED lines=16> */
.L_x_369:
        /* <DEDUP_REMOVED lines=13> */
.L_x_371:
[----:B------:R-:W-:Y:S05]  /*10d00*/  BSYNC.RECONVERGENT B2 ;  /* 0x0000000000027941 */ /* 0x000fea0003800200 */
.L_x_370:
        /* <DEDUP_REMOVED lines=43> */
.L_x_368:
[----:B------:R-:W-:Y:S05]  /*10fc0*/  BSYNC.RECONVERGENT B1 ;  /* 0x0000000000017941 */ /* 0x000fea0003800200 */
.L_x_367:
[----:B------:R-:W-:Y:S01]  /*10fd0*/  I2FP.F32.U32 R117, R117 ;  /* 0x0000007500757245 */ /* 0x000fe20000201000 */
[----:B------:R-:W-:Y:S01]  /*10fe0*/  IMAD.U32 R121, R118, 0x10000, RZ ;  /* 0x0001000076797824 */ /* 0x000fe200078e00ff */
[----:B------:R-:W-:Y:S01]  /*10ff0*/  ISETP.NE.AND P4, PT, R122, 0x1, PT ;  /* 0x000000017a00780c */ /* 0x000fe20003f85270 */
[----:B------:R-:W-:Y:S01]  /*11000*/  BSSY.RECONVERGENT B1, `(.L_x_372) ;  /* 0x000004e000017945 */ /* 0x000fe20003800200 */
[----:B------:R-:W-:Y:S01]  /*11010*/  @P0 PRMT R116, R110, 0x7632, R116 ;  /* 0x000076326e740816 */ /* 0x000fe20000000074 */
[----:B------:R-:W-:Y:S01]  /*11020*/  FFMA.FTZ R117, R117, R190, 1.1641532182693481445e-10 ;  /* 0x2f00000075757423 */ /* 0x000fe200000100be */
[----:B------:R-:W-:Y:S01]  /*11030*/  FMUL.FTZ R121, R121, R186 ;  /* 0x000000ba79797220 */ /* 0x000fe20000410000 */
[----:B------:R-:W-:Y:S02]  /*11040*/  HFMA2 R118, -RZ, RZ, 0, 1.1920928955078125e-07 ;  /* 0x00000002ff767431 */ /* 0x000fe400000001ff */
[----:B------:R-:W-:Y:S01]  /*11050*/  @P0 IMAD.U32 R116, R116, 0x10000, RZ ;  /* 0x0001000074740824 */ /* 0x000fe200078e00ff */
        /* <DEDUP_REMOVED lines=15> */
.L_x_374:
        /* <DEDUP_REMOVED lines=13> */
.L_x_376:
[----:B------:R-:W-:Y:S05]  /*11220*/  BSYNC.RECONVERGENT B2 ;  /* 0x0000000000027941 */ /* 0x000fea0003800200 */
.L_x_375:
[----:B------:R-:W-:Y:S01]  /*11230*/  IMAD.WIDE.U32 R120, R168, -0x326172a9, RZ ;  /* 0xcd9e8d57a8787825 */ /* 0x000fe200078e00ff */
[----:B------:R-:W-:-:S03]  /*11240*/  LOP3.LUT R116, R14, UR9, R161, 0x96, !PT ;  /* 0x000000090e747c12 */ /* 0x000fc6000f8e96a1 */
[----:B------:R-:W-:Y:S01]  /*11250*/  HFMA2 R118, -RZ, RZ, 0, 0 ;  /* 0x00000000ff767431 */ /* 0x000fe200000001ff */
        /* <DEDUP_REMOVED lines=39> */
[----:B------:R-:W-:-:S07]  /*114d0*/  IMAD.MOV.U32 R178, RZ, RZ, R116 ;  /* 0x000000ffffb27224 */ /* 0x000fce00078e0074 */
.L_x_373:
[----:B------:R-:W-:Y:S05]  /*114e0*/  BSYNC.RECONVERGENT B1 ;  /* 0x0000000000017941 */ /* 0x000fea0003800200 */
.L_x_372:
[----:B------:R-:W-:Y:S01]  /*114f0*/  I2FP.F32.U32 R117, R117 ;  /* 0x0000007500757245 */ /* 0x000fe20000201000 */
[----:B------:R-:W-:Y:S01]  /*11500*/  IMAD.U32 R121, R119, 0x10000, RZ ;  /* 0x0001000077797824 */ /* 0x000fe200078e00ff */
[----:B------:R-:W-:Y:S01]  /*11510*/  ISETP.NE.AND P5, PT, R118, 0x1, PT ;  /* 0x000000017600780c */ /* 0x000fe20003fa5270 */
[----:B------:R-:W-:Y:S01]  /*11520*/  @P0 IMAD.U32 R116, R111, 0x10000, RZ ;  /* 0x000100006f740824 */ /* 0x000fe200078e00ff */
[----:B------:R-:W-:Y:S01]  /*11530*/  BSSY.RECONVERGENT B1, `(.L_x_377) ;  /* 0x000004d000017945 */ /* 0x000fe20003800200 */
[----:B------:R-:W-:Y:S01]  /*11540*/  FFMA.FTZ R117, R117, R190, 1.1641532182693481445e-10 ;  /* 0x2f00000075757423 */ /* 0x000fe200000100be */
[----:B------:R-:W-:Y:S01]  /*11550*/  FMUL.FTZ R121, R121, R186 ;  /* 0x000000ba79797220 */ /* 0x000fe20000410000 */
[----:B------:R-:W-:Y:S01]  /*11560*/  PRMT R198, R119, 0x7632, R198 ;  /* 0x0000763277c67816 */ /* 0x000fe200000000c6 */
[----:B------:R-:W-:Y:S02]  /*11570*/  IMAD.MOV.U32 R160, RZ, RZ, 0x2 ;  /* 0x00000002ffa07424 */ /* 0x000fe400078e00ff */
[----:B------:R-:W-:-:S02]  /*11580*/  FSETP.GTU.FTZ.AND P4, PT, R117, R188, PT ;  /* 0x000000bc7500720b */ /* 0x000fc40003f9c000 */
        /* <DEDUP_REMOVED lines=14> */
.L_x_379:
        /* <DEDUP_REMOVED lines=13> */
.L_x_381:
[----:B------:R-:W-:Y:S05]  /*11740*/  BSYNC.RECONVERGENT B2 ;  /* 0x0000000000027941 */ /* 0x000fea0003800200 */
.L_x_380:
        /* <DEDUP_REMOVED lines=43> */
.L_x_378:
[----:B------:R-:W-:Y:S05]  /*11a00*/  BSYNC.RECONVERGENT B1 ;  /* 0x0000000000017941 */ /* 0x000fea0003800200 */
.L_x_377:
[----:B------:R-:W-:Y:S02]  /*11a10*/  I2FP.F32.U32 R117, R117 ;  /* 0x0000007500757245 */ /* 0x000fe40000201000 */
[----:B------:R-:W-:Y:S02]  /*11a20*/  SHF.L.U32 R119, R198, 0x10, RZ ;  /* 0x00000010c6777819 */ /* 0x000fe400000006ff */
[----:B------:R-:W-:Y:S01]  /*11a30*/  @P0 PRMT R116, R111, 0x7632, R116 ;  /* 0x000076326f740816 */ /* 0x000fe20000000074 */
[----:B------:R-:W-:Y:S01]  /*11a40*/  FFMA.FTZ R117, R117, R190, 1.1641532182693481445e-10 ;  /* 0x2f00000075757423 */ /* 0x000fe200000100be */
[----:B------:R-:W-:Y:S01]  /*11a50*/  PRMT R118, R192, 0x5410, R194 ;  /* 0x00005410c0767816 */ /* 0x000fe200000000c2 */
[----:B------:R-:W-:Y:S02]  /*11a60*/  FMUL.FTZ R119, R119, R186 ;  /* 0x000000ba77777220 */ /* 0x000fe40000410000 */
[----:B------:R-:W-:Y:S01]  /*11a70*/  @P0 IMAD.U32 R116, R116, 0x10000, RZ ;  /* 0x0001000074740824 */ /* 0x000fe200078e00ff */
[----:B------:R-:W-:-:S02]  /*11a80*/  FSETP.GTU.FTZ.AND P5, PT, R117, R188, PT ;  /* 0x000000bc7500720b */ /* 0x000fc40003fbc000 */
[----:B------:R-:W-:Y:S02]  /*11a90*/  PRMT R117, R182, 0x5410, R184 ;  /* 0x00005410b6757816 */ /* 0x000fe400000000b8 */
[----:B------:R-:W-:Y:S02]  /*11aa0*/  FSEL R223, R119, RZ, !P5 ;  /* 0x000000ff77df7208 */ /* 0x000fe40006800000 */
[----:B------:R-:W-:-:S03]  /*11ab0*/  PLOP3.LUT P5, PT, P5, PT, PT, 0x8, 0x80 ;  /* 0x000000000080781c */ /* 0x000fc60002fae170 */
[----:B------:R-:W-:Y:S01]  /*11ac0*/  @P0 FADD.FTZ R223, R116, R223 ;  /* 0x000000df74df0221 */ /* 0x000fe20000010000 */
[----:B------:R-:W-:-:S04]  /*11ad0*/  PRMT R116, R176, 0x5410, R180 ;  /* 0x00005410b0747816 */ /* 0x000fc800000000b4 */
[----:B------:R-:W-:-:S04]  /*11ae0*/  F2FP.BF16.F32.PACK_AB R119, RZ, R223 ;  /* 0x000000dfff77723e */ /* 0x000fc800000010ff */
[----:B------:R-:W-:-:S07]  /*11af0*/  PRMT R119, R196, 0x5410, R119 ;  /* 0x00005410c4777816 */ /* 0x000fce0000000077 */
.L_x_341:
        /* <DEDUP_REMOVED lines=26> */
[----:B------:R-:W-:Y:S02]  /*11ca0*/  PRMT R121, R4, 0x7104, RZ ;  /* 0x0000710404797816 */ /* 0x000fe400000000ff */
[----:B------:R-:W-:Y:S02]  /*11cb0*/  LOP3.LUT R119, R119, 0xff0000, RZ, 0xc0, !PT ;  /* 0x00ff000077777812 */ /* 0x000fe400078ec0ff */
[----:B------:R-:W-:Y:S02]  /*11cc0*/  LOP3.LUT R122, R7, 0xff, RZ, 0xc0, !PT ;  /* 0x000000ff077a7812 */ /* 0x000fe400078ec0ff */
[----:B------:R-:W-:-:S02]  /*11cd0*/  PRMT R118, R119, 0x4210, R118 ;  /* 0x0000421077767816 */ /* 0x000fc40000000076 */
[----:B------:R-:W-:Y:S01]  /*11ce0*/  LOP3.LUT R120, R8, 0xff, RZ, 0xc0, !PT ;  /* 0x000000ff08787812 */ /* 0x000fe200078ec0ff */
[----:B------:R-:W-:Y:S01]  /*11cf0*/  IMAD.WIDE.U32 R122, R122, 0x1000000, RZ ;  /* 0x010000007a7a7825 */ /* 0x000fe200078e00ff */
        /* <DEDUP_REMOVED lines=11> */
.L_x_382:
[----:B------:R-:W-:Y:S01]  /*11db0*/  IMAD.MOV.U32 R176, RZ, RZ, R178 ;  /* 0x000000ffffb07224 */ /* 0x000fe200078e00b2 */
[----:B------:R-:W-:-:S07]  /*11dc0*/  IADD3 R174, PT, PT, R174, 0x80, RZ ;  /* 0x00000080aeae7810 */ /* 0x000fce0007ffe0ff */
.L_x_259:
[----:B------:R-:W-:Y:S05]  /*11dd0*/  BSYNC.RECONVERGENT B0 ;  /* 0x0000000000007941 */ /* 0x000fea0003800200 */
.L_x_258:
[----:B------:R-:W-:Y:S01]  /*11de0*/  ISETP.GE.U32.AND P0, PT, R166, 0x180, PT ;  /* 0x00000180a600780c */ /* 0x000fe20003f06070 */
[----:B------:R-:W-:Y:S01]  /*11df0*/  BSSY.RECONVERGENT B0, `(.L_x_383) ;  /* 0x0000808000007945 */ /* 0x000fe20003800200 */
[----:B------:R-:W-:-:S11]  /*11e00*/  LOP3.LUT R11, R11, 0xffffffbf, RZ, 0xc0, !PT ;  /* 0xffffffbf0b0b7812 */ /* 0x000fd600078ec0ff */
[----:B------:R-:W-:Y:S01]  /*11e10*/  @P0 LOP3.LUT R11, R11, 0x40, RZ, 0xfc, !PT ;  /* 0x000000400b0b0812 */ /* 0x000fe200078efcff */
[----:B------:R-:W-:Y:S06]  /*11e20*/  @!P0 BRA `(.L_x_384) ;  /* 0x0000008000108947 */ /* 0x000fec0003800000 */
[----:B------:R-:W-:Y:S01]  /*11e30*/  ISETP.NE.U32.AND P0, PT, RZ, UR14, PT ;  /* 0x0000000eff007c0c */ /* 0x000fe2000bf05070 */
[----:B01----:R-:W0:Y:S01]  /*11e40*/  LDC.64 R118, c[0x0][0x390] ;  /* 0x0000e400ff767b82 */ /* 0x003e220000000a00 */
[----:B------:R-:W-:Y:S02]  /*11e50*/  ISETP.NE.U32.AND P1, PT, RZ, UR12, PT ;  /* 0x0000000cff007c0c */ /* 0x000fe4000bf25070 */
[----:B------:R-:W-:Y:S02]  /*11e60*/  ISETP.NE.AND.EX P0, PT, RZ, UR15, PT, P0 ;  /* 0x0000000fff007c0c */ /* 0x000fe4000bf05300 */
[----:B------:R-:W-:-:S11]  /*11e70*/  ISETP.NE.AND.EX P1, PT, RZ, UR13, PT, P1 ;  /* 0x0000000dff007c0c */ /* 0x000fd6000bf25310 */
[----:B------:R-:W1:Y:S08]  /*11e80*/  @P0 LDC.64 R120, c[0x0][0x3a0] ;  /* 0x0000e800ff780b82 */ /* 0x000e700000000a00 */
[----:B------:R-:W2:Y:S01]  /*11e90*/  @P1 LDC.64 R116, c[0x0][0x398] ;  /* 0x0000e600ff741b82 */ /* 0x000ea20000000a00 */
[----:B0-----:R-:W-:-:S04]  /*11ea0*/  IMAD.WIDE.U32 R118, R174, 0x10, R118 ;  /* 0x00000010ae767825 */ /* 0x001fc800078e0076 */
[----:B-1----:R-:W-:-:S05]  /*11eb0*/  @P0 IMAD.WIDE.U32 R120, R174, 0x10, R120 ;  /* 0x00000010ae780825 */ /* 0x002fca00078e0078 */
[----:B------:R-:W3:Y:S01]  /*11ec0*/  @P0 LDG.E.128 R108, desc[UR6][R120.64] ;  /* 0x00000006786c0981 */ /* 0x000ee2000c1e1d00 */
[----:B--2---:R-:W-:-:S03]  /*11ed0*/  @P1 IMAD.WIDE.U32 R122, R174, 0x10, R116 ;  /* 0x00000010ae7a1825 */ /* 0x004fc600078e0074 */
[----:B------:R-:W5:Y:S04]  /*11ee0*/  LDG.E.128 R116, desc[UR6][R118.64] ;  /* 0x0000000676747981 */ /* 0x000f68000c1e1d00 */
[----:B------:R0:W5:Y:S01]  /*11ef0*/  @P1 LDG.E.128 R112, desc[UR6][R122.64] ;  /* 0x000000067a701981 */ /* 0x000162000c1e1d00 */
[----:B---3--:R-:W-:Y:S02]  /*11f00*/  PRMT R182, R109, 0x7632, R182 ;  /* 0x000076326db67816 */ /* 0x008fe400000000b6 */
[----:B------:R-:W-:Y:S01]  /*11f10*/  PRMT R177, R108, 0x7632, R177 ;  /* 0x000076326cb17816 */ /* 0x000fe200000000b1 */
[----:B0-----:R-:W-:Y:S06]  /*11f20*/  @!P1 BRA `(.L_x_385) ;  /* 0x0000005000a09947 */ /* 0x001fec0003800000 */
        /* <DEDUP_REMOVED lines=16> */
.L_x_388:
        /* <DEDUP_REMOVED lines=13> */
.L_x_390:
[----:B------:R-:W-:Y:S05]  /*12100*/  BSYNC.RECONVERGENT B2 ;  /* 0x0000000000027941 */ /* 0x000fea0003800200 */
.L_x_389:
        /* <DEDUP_REMOVED lines=42> */
.L_x_387:
[----:B------:R-:W-:Y:S05]  /*123b0*/  BSYNC.RECONVERGENT B1 ;  /* 0x0000000000017941 */ /* 0x000fea0003800200 */
.L_x_386:
        /* <DEDUP_REMOVED lines=10> */
[----:B------:R-:W-:-:S05]  /*12460*/  FFMA.FTZ R3, R3, R190, 1.1641532182693481445e-10 ;  /* 0x2f00000003037423 */ /* 0x000fca00000100be */
[----:B0-----:R-:W-:Y:S01]  /*12470*/  FSETP.GTU.FTZ.AND P2, PT, R3, R186, PT ;  /* 0x000000ba0300720b */ /* 0x001fe20003f5c000 */
[----:B------:R-:W-:-:S03]  /*12480*/  IMAD.MOV.U32 R3, RZ, RZ, R12 ;  /* 0x000000ffff037224 */ /* 0x000fc600078e000c */
        /* <DEDUP_REMOVED lines=13> */
.L_x_393:
        /* <DEDUP_REMOVED lines=13> */
.L_x_395:
[----:B------:R-:W-:Y:S05]  /*12630*/  BSYNC.RECONVERGENT B2 ;  /* 0x0000000000027941 */ /* 0x000fea0003800200 */
.L_x_394:
        /* <DEDUP_REMOVED lines=43> */
.L_x_392:
[----:B------:R-:W-:Y:S05]  /*128f0*/  BSYNC.RECONVERGENT B1 ;  /* 0x0000000000017941 */ /* 0x000fea0003800200 */
.L_x_391:
[----:B------:R-:W-:Y:S01]  /*12900*/  I2FP.F32.U32 R3, R3 ;  /* 0x0000000300037245 */ /* 0x000fe20000201000 */
[----:B------:R-:W-:Y:S01]  /*12910*/  IMAD.U32 R7, R112, 0x10000, RZ ;  /* 0x0001000070077824 */ /* 0x000fe200078e00ff */
[----:B------:R-:W-:Y:S01]  /*12920*/  ISETP.NE.AND P3, PT, R4, 0x1, PT ;  /* 0x000000010400780c */ /* 0x000fe20003f65270 */
[----:B------:R-:W-:Y:S01]  /*12930*/  BSSY.RECONVERGENT B1, `(.L_x_396) ;  /* 0x000004f000017945 */ /* 0x000fe20003800200 */
[----:B------:R-:W-:Y:S02]  /*12940*/  IMAD.MOV.U32 R6, RZ, RZ, 0x2 ;  /* 0x00000002ff067424 */ /* 0x000fe400078e00ff */
[----:B------:R-:W-:Y:S01]  /*12950*/  FFMA.FTZ R3, R3, R190, 1.1641532182693481445e-10 ;  /* 0x2f00000003037423 */ /* 0x000fe200000100be */
[----:B------:R-:W-:-:S04]  /*12960*/  FMUL.FTZ R7, R7, R188 ;  /* 0x000000bc07077220 */ /* 0x000fc80000410000 */
[----:B------:R-:W-:-:S04]  /*12970*/  FSETP.GTU.FTZ.AND P2, PT, R3, R186, PT ;  /* 0x000000ba0300720b */ /* 0x000fc80003f5c000 */
[----:B------:R-:W-:Y:S02]  /*12980*/  FSEL R3, R7, RZ, !P2 ;  /* 0x000000ff07037208 */ /* 0x000fe40005000000 */
[----:B------:R-:W-:Y:S02]  /*12990*/  @P0 SHF.L.U32 R7, R108, 0x10, RZ ;  /* 0x000000106c070819 */ /* 0x000fe400000006ff */
[----:B------:R-:W-:Y:S01]  /*129a0*/  SEL R10, RZ, 0x1, P2 ;  /* 0x00000001ff0a7807 */ /* 0x000fe20001000000 */
        /* <DEDUP_REMOVED lines=14> */
.L_x_398:
        /* <DEDUP_REMOVED lines=13> */
.L_x_400:
[----:B------:R-:W-:Y:S05]  /*12b60*/  BSYNC.RECONVERGENT B2 ;  /* 0x0000000000027941 */ /* 0x000fea0003800200 */
.L_x_399:
        /* <DEDUP_REMOVED lines=43> */
.L_x_397:
[----:B------:R-:W-:Y:S05]  /*12e20*/  BSYNC.RECONVERGENT B1 ;  /* 0x0000000000017941 */ /* 0x000fea0003800200 */
.L_x_396:
[----:B------:R-:W-:Y:S01]  /*12e30*/  I2FP.F32.U32 R7, R0 ;  /* 0x0000000000077245 */ /* 0x000fe20000201000 */
[----:B------:R-:W-:Y:S01]  /*12e40*/  IMAD.U32 R9, R116, 0x10000, RZ ;  /* 0x0001000074097824 */ /* 0x000fe200078e00ff */
[----:B------:R-:W-:Y:S01]  /*12e50*/  ISETP.NE.AND P2, PT, R6, 0x1, PT ;  /* 0x000000010600780c */ /* 0x000fe20003f45270 */
[----:B------:R-:W-:Y:S01]  /*12e60*/  BSSY.RECONVERGENT B1, `(.L_x_401) ;  /* 0x000004c000017945 */ /* 0x000fe20003800200 */
[----:B------:R-:W-:Y:S01]  /*12e70*/  LOP3.LUT R11, R11, 0xfffffff7, RZ, 0xc0, !PT ;  /* 0xfffffff70b0b7812 */ /* 0x000fe200078ec0ff */
[----:B------:R-:W-:Y:S01]  /*12e80*/  FFMA.FTZ R7, R7, R190, 1.1641532182693481445e-10 ;  /* 0x2f00000007077423 */ /* 0x000fe200000100be */
[----:B------:R-:W-:Y:S01]  /*12e90*/  FMUL.FTZ R0, R9, R188 ;  /* 0x000000bc09007220 */ /* 0x000fe20000410000 */
[----:B------:R-:W-:Y:S02]  /*12ea0*/  HFMA2 R4, -RZ, RZ, 0, 1.1920928955078125e-07 ;  /* 0x00000002ff047431 */ /* 0x000fe400000001ff */
        /* <DEDUP_REMOVED lines=14> */
.L_x_403:
        /* <DEDUP_REMOVED lines=13> */
.L_x_405:
[----:B------:R-:W-:Y:S05]  /*13060*/  BSYNC.RECONVERGENT B2 ;  /* 0x0000000000027941 */ /* 0x000fea0003800200 */
.L_x_404:
        /* <DEDUP_REMOVED lines=43> */
.L_x_402:
[----:B------:R-:W-:Y:S05]  /*13320*/  BSYNC.RECONVERGENT B1 ;  /* 0x0000000000017941 */ /* 0x000fea0003800200 */
.L_x_401:
[----:B------:R-:W-:Y:S01]  /*13330*/  I2FP.F32.U32 R7, R2 ;  /* 0x0000000200077245 */ /* 0x000fe20000201000 */
[----:B------:R-:W-:Y:S01]  /*13340*/  @P0 IMAD.U32 R177, R177, 0x10000, RZ ;  /* 0x00010000b1b10824 */ /* 0x000fe200078e00ff */
[----:B------:R-:W-:Y:S01]  /*13350*/  PRMT R2, R112, 0x7632, R2 ;  /* 0x0000763270027816 */ /* 0x000fe20000000002 */
[----:B------:R-:W-:Y:S01]  /*13360*/  BSSY.RECONVERGENT B1, `(.L_x_406) ;  /* 0x0000050000017945 */ /* 0x000fe20003800200 */
[----:B------:R-:W-:Y:S01]  /*13370*/  MOV R6, 0x2 ;  /* 0x0000000200067802 */ /* 0x000fe20000000f00 */
[----:B------:R-:W-:Y:S02]  /*13380*/  FFMA.FTZ R7, R7, R190, 1.1641532182693481445e-10 ;  /* 0x2f00000007077423 */ /* 0x000fe400000100be */
[----:B------:R-:W-:-:S03]  /*13390*/  IMAD.U32 R9, R2, 0x10000, RZ ;  /* 0x0001000002097824 */ /* 0x000fc600078e00ff */
[----:B------:R-:W-:Y:S01]  /*133a0*/  FSETP.GTU.FTZ.AND P2, PT, R7, R186, PT ;  /* 0x000000ba0700720b */ /* 0x000fe20003f5c000 */
[----:B------:R-:W-:-:S05]  /*133b0*/  FMUL.FTZ R9, R9, R188 ;  /* 0x000000bc09097220 */ /* 0x000fca0000410000 */
[----:B------:R-:W-:-:S05]  /*133c0*/  FSEL R9, R9, RZ, !P2 ;  /* 0x000000ff09097208 */ /* 0x000fca0005000000 */
[----:B------:R-:W-:Y:S01]  /*133d0*/  FADD.FTZ R0, R0, R9 ;  /* 0x0000000900007221 */ /* 0x000fe20000010000 */
[----:B------:R-:W-:Y:S02]  /*133e0*/  SEL R9, RZ, 0x1, P2 ;  /* 0x00000001ff097807 */ /* 0x000fe40001000000 */
[----:B------:R-:W-:Y:S01]  /*133f0*/  ISETP.NE.AND P2, PT, R4, 0x1, PT ;  /* 0x000000010400780c */ /* 0x000fe20003f45270 */
[----:B------:R-:W-:Y:S01]  /*13400*/  @P0 FADD.FTZ R179, R0, R177 ;  /* 0x000000b100b30221 */ /* 0x000fe20000010000 */
[----:B------:R-:W-:Y:S02]  /*13410*/  @!P0 IMAD.MOV.U32 R179, RZ, RZ, R0 ;  /* 0x000000ffffb38224 */ /* 0x000fe400078e0000 */
[----:B------:R-:W-:-:S03]  /*13420*/  IMAD.MOV.U32 R0, RZ, RZ, R12 ;  /* 0x000000ffff007224 */ /* 0x000fc600078e000c */
[----:B------:R-:W-:-:S06]  /*13430*/  F2FP.BF16.F32.PACK_AB R180, RZ, R179 ;  /* 0x000000b3ffb4723e */ /* 0x000fcc00000010ff */
        /* <DEDUP_REMOVED lines=9> */
.L_x_408:
        /* <DEDUP_REMOVED lines=13> */
.L_x_410:
[----:B------:R-:W-:Y:S05]  /*135a0*/  BSYNC.RECONVERGENT B2 ;  /* 0x0000000000027941 */ /* 0x000fea0003800200 */
.L_x_409:
        /* <DEDUP_REMOVED lines=43> */
.L_x_407:
[----:B------:R-:W-:Y:S05]  /*13860*/  BSYNC.RECONVERGENT B1 ;  /* 0x0000000000017941 */ /* 0x000fea0003800200 */
.L_x_406:
[----:B------:R-:W-:Y:S01]  /*13870*/  I2FP.F32.U32 R7, R0 ;  /* 0x0000000000077245 */ /* 0x000fe20000201000 */
[----:B------:R-:W-:Y:S01]  /*13880*/  IMAD.U32 R121, R117, 0x10000, RZ ;  /* 0x0001000075797824 */ /* 0x000fe200078e00ff */
[----:B------:R-:W-:Y:S01]  /*13890*/  LOP3.LUT R11, R11, 0xfffffffb, RZ, 0xc0, !PT ;  /* 0xfffffffb0b0b7812 */ /* 0x000fe200078ec0ff */
[----:B------:R-:W-:Y:S01]  /*138a0*/  BSSY.RECONVERGENT B1, `(.L_x_411) ;  /* 0x000004d000017945 */ /* 0x000fe20003800200 */
[----:B------:R-:W-:Y:S01]  /*138b0*/  PRMT R0, R117, 0x7632, R0 ;  /* 0x0000763275007816 */ /* 0x000fe20000000000 */
[----:B------:R-:W-:Y:S01]  /*138c0*/  FFMA.FTZ R7, R7, R190, 1.1641532182693481445e-10 ;  /* 0x2f00000007077423 */ /* 0x000fe200000100be */
[----:B------:R-:W-:Y:S01]  /*138d0*/  FMUL.FTZ R2, R121, R188 ;  /* 0x000000bc79027220 */ /* 0x000fe20000410000 */
[----:B------:R-:W-:Y:S02]  /*138e0*/  IMAD.MOV.U32 R116, RZ, RZ, 0x2 ;  /* 0x00000002ff747424 */ /* 0x000fe400078e00ff */
[----:B------:R-:W-:Y:S01]  /*138f0*/  IMAD.MOV.U32 R4, RZ, RZ, R12 ;  /* 0x000000ffff047224 */ /* 0x000fe200078e000c */
        /* <DEDUP_REMOVED lines=14> */
.L_x_413:
        /* <DEDUP_REMOVED lines=13> */
.L_x_415:
[----:B------:R-:W-:Y:S05]  /*13ab0*/  BSYNC.RECONVERGENT B2 ;  /* 0x0000000000027941 */ /* 0x000fea0003800200 */
.L_x_414:
        /* <DEDUP_REMOVED lines=43> */
.L_x_412:
[----:B------:R-:W-:Y:S05]  /*13d70*/  BSYNC.RECONVERGENT B1 ;  /* 0x0000000000017941 */ /* 0x000fea0003800200 */
.L_x_411:
[----:B------:R-:W-:Y:S01]  /*13d80*/  I2FP.F32.U32 R7, R4 ;  /* 0x0000000400077245 */ /* 0x000fe20000201000 */
[----:B------:R-:W-:Y:S01]  /*13d90*/  IMAD.U32 R117, R113, 0x10000, RZ ;  /* 0x0001000071757824 */ /* 0x000fe200078e00ff */
[----:B------:R-:W-:Y:S01]  /*13da0*/  @P0 SHF.L.U32 R177, R109, 0x10, RZ ;  /* 0x000000106db10819 */ /* 0x000fe200000006ff */
[----:B------:R-:W-:Y:S01]  /*13db0*/  BSSY.RECONVERGENT B1, `(.L_x_416) ;  /* 0x000004f000017945 */ /* 0x000fe20003800200 */
[----:B------:R-:W-:Y:S02]  /*13dc0*/  IMAD.MOV.U32 R4, RZ, RZ, 0x2 ;  /* 0x00000002ff047424 */ /* 0x000fe400078e00ff */
        /* <DEDUP_REMOVED lines=20> */
.L_x_418:
        /* <DEDUP_REMOVED lines=13> */
.L_x_420:
[----:B------:R-:W-:Y:S05]  /*13fe0*/  BSYNC.RECONVERGENT B2 ;  /* 0x0000000000027941 */ /* 0x000fea0003800200 */
.L_x_419:
        /* <DEDUP_REMOVED lines=43> */
.L_x_417:
[----:B------:R-:W-:Y:S05]  /*142a0*/  BSYNC.RECONVERGENT B1 ;  /* 0x0000000000017941 */ /* 0x000fea0003800200 */
.L_x_416:
[----:B------:R-:W-:Y:S01]  /*142b0*/  I2FP.F32.U32 R7, R2 ;  /* 0x0000000200077245 */ /* 0x000fe20000201000 */
[----:B------:R-:W-:Y:S01]  /*142c0*/  IMAD.U32 R117, R0, 0x10000, RZ ;  /* 0x0001000000757824 */ /* 0x000fe200078e00ff */
[----:B------:R-:W-:Y:S01]  /*142d0*/  LOP3.LUT R11, R11, 0xfffffffd, RZ, 0xc0, !PT ;  /* 0xfffffffd0b0b7812 */ /* 0x000fe200078ec0ff */
[----:B------:R-:W-:Y:S01]  /*142e0*/  BSSY.RECONVERGENT B1, `(.L_x_421) ;  /* 0x000004c000017945 */ /* 0x000fe20003800200 */
[----:B------:R-:W-:Y:S02]  /*142f0*/  HFMA2 R6, -RZ, RZ, 0, 1.1920928955078125e-07 ;  /* 0x00000002ff067431 */ /* 0x000fe400000001ff */
        /* <DEDUP_REMOVED lines=17> */
.L_x_423:
        /* <DEDUP_REMOVED lines=13> */
.L_x_425:
[----:B------:R-:W-:Y:S05]  /*144e0*/  BSYNC.RECONVERGENT B2 ;  /* 0x0000000000027941 */ /* 0x000fea0003800200 */
.L_x_424:
        /* <DEDUP_REMOVED lines=43> */
.L_x_422:
[----:B------:R-:W-:Y:S05]  /*147a0*/  BSYNC.RECONVERGENT B1 ;  /* 0x0000000000017941 */ /* 0x000fea0003800200 */
.L_x_421:
[----:B------:R-:W-:Y:S01]  /*147b0*/  I2FP.F32.U32 R7, R2 ;  /* 0x0000000200077245 */ /* 0x000fe20000201000 */
[----:B------:R-:W-:Y:S01]  /*147c0*/  @P0 IMAD.U32 R195, R182, 0x10000, RZ ;  /* 0x00010000b6c30824 */ /* 0x000fe200078e00ff */
[----:B------:R-:W-:Y:S01]  /*147d0*/  PRMT R2, R113, 0x7632, R2 ;  /* 0x0000763271027816 */ /* 0x000fe20000000002 */
[----:B------:R-:W-:Y:S01]  /*147e0*/  BSSY.RECONVERGENT B1, `(.L_x_426) ;  /* 0x0000050000017945 */ /* 0x000fe20003800200 */
[----:B------:R-:W-:Y:S01]  /*147f0*/  MOV R116, 0x2 ;  /* 0x0000000200747802 */ /* 0x000fe20000000f00 */
        /* <DEDUP_REMOVED lines=21> */
.L_x_428:
        /* <DEDUP_REMOVED lines=13> */
.L_x_430:
[----:B------:R-:W-:Y:S05]  /*14a20*/  BSYNC.RECONVERGENT B2 ;  /* 0x0000000000027941 */ /* 0x000fea0003800200 */
.L_x_429:
        /* <DEDUP_REMOVED lines=43> */
.L_x_427:
[----:B------:R-:W-:Y:S05]  /*14ce0*/  BSYNC.RECONVERGENT B1 ;  /* 0x0000000000017941 */ /* 0x000fea0003800200 */
.L_x_426:
[----:B------:R-:W-:Y:S01]  /*14cf0*/  I2FP.F32.U32 R117, R2 ;  /* 0x0000000200757245 */ /* 0x000fe20000201000 */
[----:B------:R-:W-:Y:S01]  /*14d00*/  IMAD.U32 R121, R118, 0x10000, RZ ;  /* 0x0001000076797824 */ /* 0x000fe200078e00ff */
[----:B------:R-:W-:Y:S01]  /*14d10*/  ISETP.NE.AND P3, PT, R116, 0x1, PT ;  /* 0x000000017400780c */ /* 0x000fe20003f65270 */
        /* <DEDUP_REMOVED lines=18> */
.L_x_433:
        /* <DEDUP_REMOVED lines=13> */
.L_x_435:
[----:B------:R-:W-:Y:S05]  /*14f10*/  BSYNC.RECONVERGENT B2 ;  /* 0x0000000000027941 */ /* 0x000fea0003800200 */
.L_x_434:
        /* <DEDUP_REMOVED lines=43> */
.L_x_432:
[----:B------:R-:W-:Y:S05]  /*151d0*/  BSYNC.RECONVERGENT B1 ;  /* 0x0000000000017941 */ /* 0x000fea0003800200 */
.L_x_431:
        /* <DEDUP_REMOVED lines=25> */
.L_x_438:
        /* <DEDUP_REMOVED lines=13> */
.L_x_440:
[----:B------:R-:W-:Y:S05]  /*15440*/  BSYNC.RECONVERGENT B2 ;  /* 0x0000000000027941 */ /* 0x000fea0003800200 */
.L_x_439:
        /* <DEDUP_REMOVED lines=43> */
.L_x_437:
[----:B------:R-:W-:Y:S05]  /*15700*/  BSYNC.RECONVERGENT B1 ;  /* 0x0000000000017941 */ /* 0x000fea0003800200 */
.L_x_436:
[----:B------:R-:W-:Y:S01]  /*15710*/  I2FP.F32.U32 R117, R2 ;  /* 0x0000000200757245 */ /* 0x000fe20000201000 */
[----:B------:R-:W-:Y:S01]  /*15720*/  IMAD.U32 R121, R118, 0x10000, RZ ;  /* 0x0001000076797824 */ /* 0x000fe200078e00ff */
[----:B------:R-:W-:Y:S01]  /*15730*/  ISETP.NE.AND P4, PT, R116, 0x1, PT ;  /* 0x000000017400780c */ /* 0x000fe20003f85270 */
[----:B------:R-:W-:Y:S01]  /*15740*/  BSSY.RECONVERGENT B1, `(.L_x_441) ;  /* 0x000004a000017945 */ /* 0x000fe20003800200 */
[----:B------:R-:W-:Y:S02]  /*15750*/  HFMA2 R118, -RZ, RZ, 0, 1.1920928955078125e-07 ;  /* 0x00000002ff767431 */ /* 0x000fe400000001ff */
        /* <DEDUP_REMOVED lines=15> */
.L_x_443:
        /* <DEDUP_REMOVED lines=13> */
.L_x_445:
[----:B------:R-:W-:Y:S05]  /*15920*/  BSYNC.RECONVERGENT B2 ;  /* 0x0000000000027941 */ /* 0x000fea0003800200 */
.L_x_444:
        /* <DEDUP_REMOVED lines=43> */
.L_x_442:
[----:B------:R-:W-:Y:S05]  /*15be0*/  BSYNC.RECONVERGENT B1 ;  /* 0x0000000000017941 */ /* 0x000fea0003800200 */
.L_x_441:
[----:B------:R-:W-:Y:S01]  /*15bf0*/  I2FP.F32.U32 R117, R4 ;  /* 0x0000000400757245 */ /* 0x000fe20000201000 */
[----:B------:R-:W-:Y:S01]  /*15c00*/  BSSY.RECONVERGENT B1, `(.L_x_446) ;  /* 0x0000053000017945 */ /* 0x000fe20003800200 */
[----:B------:R-:W-:Y:S02]  /*15c10*/  PRMT R4, R114, 0x7632, R4 ;  /* 0x0000763272047816 */ /* 0x000fe40000000004 */
[----:B------:R-:W-:Y:S01]  /*15c20*/  @P0 PRMT R116, R110, 0x7632, R116 ;  /* 0x000076326e740816 */ /* 0x000fe20000000074 */
[----:B------:R-:W-:Y:S02]  /*15c30*/  FFMA.FTZ R117, R117, R190, 1.1641532182693481445e-10 ;  /* 0x2f00000075757423 */ /* 0x000fe400000100be */
[----:B------:R-:W-:Y:S02]  /*15c40*/  IMAD.U32 R121, R4, 0x10000, RZ ;  /* 0x0001000004797824 */ /* 0x000fe400078e00ff */
[----:B------:R-:W-:Y:S01]  /*15c50*/  @P0 IMAD.U32 R213, R116, 0x10000, RZ ;  /* 0x0001000074d50824 */ /* 0x000fe200078e00ff */
[----:B------:R-:W-:Y:S01]  /*15c60*/  FSETP.GTU.FTZ.AND P4, PT, R117, R186, PT ;  /* 0x000000ba7500720b */ /* 0x000fe20003f9c000 */
[----:B------:R-:W-:Y:S01]  /*15c70*/  FMUL.FTZ R121, R121, R188 ;  /* 0x000000bc79797220 */ /* 0x000fe20000410000 */
[----:B------:R-:W-:-:S02]  /*15c80*/  MOV R116, 0x2 ;  /* 0x0000000200747802 */ /* 0x000fc40000000f00 */
        /* <DEDUP_REMOVED lines=17> */
.L_x_448:
        /* <DEDUP_REMOVED lines=13> */
.L_x_450:
[----:B------:R-:W-:Y:S05]  /*15e70*/  BSYNC.RECONVERGENT B2 ;  /* 0x0000000000027941 */ /* 0x000fea0003800200 */
.L_x_449:
        /* <DEDUP_REMOVED lines=43> */
.L_x_447:
[----:B------:R-:W-:Y:S05]  /*16130*/  BSYNC.RECONVERGENT B1 ;  /* 0x0000000000017941 */ /* 0x000fea0003800200 */
.L_x_446:
[----:B------:R-:W-:Y:S01]  /*16140*/  I2FP.F32.U32 R117, R2 ;  /* 0x0000000200757245 */ /* 0x000fe20000201000 */
[C---:B------:R-:W-:Y:S01]  /*16150*/  IMAD.U32 R121, R119.reuse, 0x10000, RZ ;  /* 0x0001000077797824 */ /* 0x040fe200078e00ff */
        /* <DEDUP_REMOVED lines=15> */
[----:B------:R-:W-:Y:S01]  /*16250*/  @!P5 IMAD.MOV.U32 R118, RZ, RZ, R162 ;  /* 0x000000ffff76d224 */ /* 0x000fe200078e00a2 */
[----:B------:R-:W-:Y:S01]  /*16260*/  @P5 MOV R118, R161 ;  /* 0x000000a100765202 */ /* 0x000fe20000000f00 */
[----:B------:R-:W-:Y:S01]  /*16270*/  @P5 VIADD R120, R116, 0x1 ;  /* 0x0000000174785836 */ /* 0x000fe20000000000 */
[----:B------:R-:W-:Y:S06]  /*16280*/  BRA `(.L_x_452) ;  /* 0x0000000000e47947 */ /* 0x000fec0003800000 */
.L_x_453:
        /* <DEDUP_REMOVED lines=13> */
.L_x_455:
[----:B------:R-:W-:Y:S05]  /*16360*/  BSYNC.RECONVERGENT B2 ;  /* 0x0000000000027941 */ /* 0x000fea0003800200 */
.L_x_454:
        /* <DEDUP_REMOVED lines=43> */
.L_x_452:
[----:B------:R-:W-:Y:S05]  /*16620*/  BSYNC.RECONVERGENT B1 ;  /* 0x0000000000017941 */ /* 0x000fea0003800200 */
.L_x_451:
[----:B------:R-:W-:Y:S01]  /*16630*/  I2FP.F32.U32 R117, R118 ;  /* 0x0000007600757245 */ /* 0x000fe20000201000 */
[----:B------:R-:W-:Y:S01]  /*16640*/  @P0 IMAD.U32 R215, R111, 0x10000, RZ ;  /* 0x000100006fd70824 */ /* 0x000fe200078e00ff */
[----:B------:R-:W-:Y:S01]  /*16650*/  SHF.L.U32 R119, R115, 0x10, RZ ;  /* 0x0000001073777819 */ /* 0x000fe200000006ff */
[----:B------:R-:W-:Y:S01]  /*16660*/  BSSY.RECONVERGENT B1, `(.L_x_456) ;  /* 0x0000050000017945 */ /* 0x000fe20003800200 */
[----:B------:R-:W-:Y:S02]  /*16670*/  HFMA2 R121, -RZ, RZ, 0, 1.1920928955078125e-07 ;  /* 0x00000002ff797431 */ /* 0x000fe400000001ff */
        /* <DEDUP_REMOVED lines=21> */
.L_x_458:
[----:B------:R-:W-:Y:S01]  /*167d0*/  IADD3 R165, PT, PT, R165, 0x1, RZ ;  /* 0x00000001a5a57810 */ /* 0x000fe20007ffe0ff */
[----:B------:R-:W-:Y:S03]  /*167e0*/  BSSY.RECONVERGENT B2, `(.L_x_459) ;  /* 0x000000c000027945 */ /* 0x000fe60003800200 */
[C---:B------:R-:W-:Y:S01]  /*167f0*/  ISETP.NE.AND P5, PT, R165.reuse, RZ, PT ;  /* 0x000000ffa500720c */ /* 0x040fe20003fa5270 */
[----:B------:R-:W-:-:S12]  /*16800*/  IMAD.WIDE.U32 R122, R165, -0x2daee0ad, RZ ;  /* 0xd2511f53a57a7825 */ /* 0x000fd800078e00ff */
[----:B------:R-:W-:Y:S05]  /*16810*/  @P5 BRA `(.L_x_460) ;  /* 0x0000000000205947 */ /* 0x000fea0003800000 */
[----:B------:R-:W-:-:S05]  /*16820*/  VIADD R164, R164, 0x1 ;  /* 0x00000001a4a47836 */ /* 0x000fca0000000000 */
[----:B------:R-:W-:-:S13]  /*16830*/  ISETP.NE.AND P5, PT, R164, RZ, PT ;  /* 0x000000ffa400720c */ /* 0x000fda0003fa5270 */
[----:B------:R-:W-:Y:S01]  /*16840*/  @!P5 VIADD R168, R168, 0x1 ;  /* 0x00000001a8a8d836 */ /* 0x000fe20000000000 */
[----:B------:R-:W-:Y:S01]  /*16850*/  @!P5 IADD3 R12, PT, PT, R14, 0x1, RZ ;  /* 0x000000010e0cd810 */ /* 0x000fe20007ffe0ff */
[----:B------:R-:W-:-:S03]  /*16860*/  @!P5 IMAD.MOV.U32 R164, RZ, RZ, RZ ;  /* 0x000000ffffa4d224 */ /* 0x000fc600078e00ff */
[----:B------:R-:W-:-:S13]  /*16870*/  ISETP.NE.AND P6, PT, R168, RZ, !P5 ;  /* 0x000000ffa800720c */ /* 0x000fda0006fc5270 */
[----:B------:R-:W-:-:S05]  /*16880*/  @P6 IMAD.MOV R12, RZ, RZ, R14 ;  /* 0x000000ffff0c6224 */ /* 0x000fca00078e020e */
[----:B------:R-:W-:-:S07]  /*16890*/  @!P5 MOV R14, R12 ;  /* 0x0000000c000ed202 */ /* 0x000fce0000000f00 */
.L_x_460:
[----:B------:R-:W-:Y:S05]  /*168a0*/  BSYNC.RECONVERGENT B2 ;  /* 0x0000000000027941 */ /* 0x000fea0003800200 */
.L_x_459:
        /* <DEDUP_REMOVED lines=43> */
.L_x_457:
[----:B------:R-:W-:Y:S05]  /*16b60*/  BSYNC.RECONVERGENT B1 ;  /* 0x0000000000017941 */ /* 0x000fea0003800200 */
.L_x_456:
        /* <DEDUP_REMOVED lines=20> */
.L_x_463:
        /* <DEDUP_REMOVED lines=13> */
[----:B------:R-:W-:-:S04]  /*16d80*/  ISETP.NE.AND P0, PT, R12, RZ, PT ;  /* 0x000000ff0c00720c */ /* 0x000fc80003f05270 */
[----:B------:R-:W-:-:S09]  /*16d90*/  @!P6 MOV R14, R116 ;  /* 0x00000074000ee202 */ /* 0x000fd20000000f00 */
.L_x_465:
[----:B------:R-:W-:Y:S05]  /*16da0*/  BSYNC.RECONVERGENT B2 ;  /* 0x0000000000027941 */ /* 0x000fea0003800200 */
.L_x_464:
        /* <DEDUP_REMOVED lines=42> */
[----:B------:R-:W-:-:S07]  /*17050*/  MOV R178, R116 ;  /* 0x0000007400b27202 */ /* 0x000fce0000000f00 */
.L_x_462:
[----:B------:R-:W-:Y:S05]  /*17060*/  BSYNC.RECONVERGENT B1 ;  /* 0x0000000000017941 */ /* 0x000fea0003800200 */
.L_x_461:
        /* <DEDUP_REMOVED lines=20> */
.L_x_385:
        /* <DEDUP_REMOVED lines=10> */
[-C--:B------:R-:W-:Y:S01]  /*17250*/  @!P2 MOV R178, R176.reuse ;  /* 0x000000b000b2a202 */ /* 0x080fe20000000f00 */
[----:B------:R-:W-:Y:S01]  /*17260*/  @!P2 IMAD.MOV.U32 R3, RZ, RZ, R162 ;  /* 0x000000ffff03a224 */ /* 0x000fe200078e00a2 */
[----:B------:R-:W-:Y:S01]  /*17270*/  @P2 MOV R178, R176 ;  /* 0x000000b000b22202 */ /* 0x000fe20000000f00 */
[----:B------:R-:W-:Y:S02]  /*17280*/  @P2 VIADD R122, R160, 0x1 ;  /* 0x00000001a07a2836 */ /* 0x000fe40000000000 */
[----:B------:R-:W-:Y:S01]  /*17290*/  @P2 IMAD.MOV.U32 R3, RZ, RZ, R161 ;  /* 0x000000ffff032224 */ /* 0x000fe200078e00a1 */
[----:B------:R-:W-:Y:S06]  /*172a0*/  BRA `(.L_x_468) ;  /* 0x0000000000e07947 */ /* 0x000fec0003800000 */
.L_x_469:
        /* <DEDUP_REMOVED lines=11> */
[----:B------:R-:W-:-:S05]  /*17360*/  @P3 IADD3 R3, PT, PT, R14, RZ, RZ ;  /* 0x000000ff0e033210 */ /* 0x000fca0007ffe0ff */
[----:B------:R-:W-:-:S07]  /*17370*/  @!P2 IMAD.MOV.U32 R14, RZ, RZ, R3 ;  /* 0x000000ffff0ea224 */ /* 0x000fce00078e0003 */
.L_x_471:
[----:B------:R-:W-:Y:S05]  /*17380*/  BSYNC.RECONVERGENT B2 ;  /* 0x0000000000027941 */ /* 0x000fea0003800200 */
.L_x_470:
        /* <DEDUP_REMOVED lines=38> */
[----:B------:R-:W-:Y:S02]  /*175f0*/  MOV R12, R122 ;  /* 0x0000007a000c7202 */ /* 0x000fe40000000f00 */
[----:B------:R-:W-:Y:S01]  /*17600*/  LOP3.LUT R161, R160, UR34, R123, 0x96, !PT ;  /* 0x00000022a0a17c12 */ /* 0x000fe2000f8e967b */
[----:B------:R-:W-:Y:S01]  /*17610*/  IMAD.MOV.U32 R122, RZ, RZ, RZ ;  /* 0x000000ffff7a7224 */ /* 0x000fe200078e00ff */
[----:B------:R-:W-:-:S07]  /*17620*/  LOP3.LUT R162, R120, UR35, R179, 0x96, !PT ;  /* 0x0000002378a27c12 */ /* 0x000fce000f8e96b3 */
.L_x_468:
[----:B------:R-:W-:Y:S05]  /*17630*/  BSYNC.RECONVERGENT B1 ;  /* 0x0000000000017941 */ /* 0x000fea0003800200 */
.L_x_467:
[----:B------:R-:W0:Y:S01]  /*17640*/  LDC R186, c[0x0][0x408] ;  /* 0x00010200ffba7b82 */ /* 0x000e220000000800 */
[----:B------:R-:W-:Y:S01]  /*17650*/  HFMA2 R190, -RZ, RZ, 0.1171875, 0 ;  /* 0x2f800000ffbe7431 */ /* 0x000fe200000001ff */
[----:B------:R-:W-:Y:S01]  /*17660*/  I2FP.F32.U32 R3, R3 ;  /* 0x0000000300037245 */ /* 0x000fe20000201000 */
[----:B-----5:R-:W-:Y:S01]  /*17670*/  IMAD.U32 R121, R116, 0x10000, RZ ;  /* 0x0001000074797824 */ /* 0x020fe200078e00ff */
[----:B------:R-:W-:Y:S01]  /*17680*/  ISETP.NE.AND P3, PT, R122, 0x1, PT ;  /* 0x000000017a00780c */ /* 0x000fe20003f65270 */
[----:B------:R-:W-:Y:S01]  /*17690*/  @P0 IMAD.U32 R120, R108, 0x10000, RZ ;  /* 0x000100006c780824 */ /* 0x000fe200078e00ff */
[----:B------:R-:W-:Y:S01]  /*176a0*/  LOP3.LUT R11, R11, 0xffffffef, RZ, 0xc0, !PT ;  /* 0xffffffef0b0b7812 */ /* 0x000fe200078ec0ff */
[----:B------:R-:W-:Y:S01]  /*176b0*/  BSSY.RECONVERGENT B1, `(.L_x_472) ;  /* 0x000004f000017945 */ /* 0x000fe20003800200 */
[----:B------:R-:W1:Y:S01]  /*176c0*/  LDC R188, c[0x0][0x404] ;  /* 0x00010100ffbc7b82 */ /* 0x000e620000000800 */
[----:B------:R-:W-:Y:S01]  /*176d0*/  PRMT R116, R116, 0x7632, R116 ;  /* 0x0000763274747816 */ /* 0x000fe20000000074 */
[----:B------:R-:W-:Y:S01]  /*176e0*/  FFMA.FTZ R3, R3, R190, 1.1641532182693481445e-10 ;  /* 0x2f00000003037423 */ /* 0x000fe200000100be */
[----:B0-----:R-:W-:-:S04]  /*176f0*/  FMUL.FTZ R121, R121, R186 ;  /* 0x000000ba79797220 */ /* 0x001fc80000410000 */
        /* <DEDUP_REMOVED lines=17> */
.L_x_474:
        /* <DEDUP_REMOVED lines=13> */
.L_x_476:
[----:B------:R-:W-:Y:S05]  /*178e0*/  BSYNC.RECONVERGENT B2 ;  /* 0x0000000000027941 */ /* 0x000fea0003800200 */
.L_x_475:
        /* <DEDUP_REMOVED lines=43> */
.L_x_473:
[----:B------:R-:W-:Y:S05]  /*17ba0*/  BSYNC.RECONVERGENT B1 ;  /* 0x0000000000017941 */ /* 0x000fea0003800200 */
.L_x_472:
        /* <DEDUP_REMOVED lines=9> */
[----:B------:R-:W-:-:S04]  /*17c40*/  FSETP.GTU.FTZ.AND P3, PT, R121, R188, PT ;  /* 0x000000bc7900720b */ /* 0x000fc80003f7c000 */
[----:B------:R-:W-:Y:S02]  /*17c50*/  FSEL R179, R123, RZ, !P3 ;  /* 0x000000ff7bb37208 */ /* 0x000fe40005800000 */
[----:B------:R-:W-:-:S03]  /*17c60*/  PLOP3.LUT P3, PT, P3, PT, PT, 0x8, 0x80 ;  /* 0x000000000080781c */ /* 0x000fc60001f6e170 */
[----:B------:R-:W-:Y:S01]  /*17c70*/  @P0 FADD.FTZ R179, R116, R179 ;  /* 0x000000b374b30221 */ /* 0x000fe20000010000 */
[----:B------:R-:W-:-:S04]  /*17c80*/  IMAD.MOV.U32 R116, RZ, RZ, R12 ;  /* 0x000000ffff747224 */ /* 0x000fc800078e000c */
[----:B------:R-:W-:-:S05]  /*17c90*/  F2FP.BF16.F32.PACK_AB R180, RZ, R179 ;  /* 0x000000b3ffb4723e */ /* 0x000fca00000010ff */
[----:B------:R-:W-:Y:S01]  /*17ca0*/  @P3 LOP3.LUT R11, R11, 0x8, RZ, 0xfc, !PT ;  /* 0x000000080b0b3812 */ /* 0x000fe200078efcff */
[----:B------:R-:W-:Y:S06]  /*17cb0*/  @!P2 BRA `(.L_x_478) ;  /* 0x000000040004a947 */ /* 0x000fec0003800000 */
        /* <DEDUP_REMOVED lines=8> */
.L_x_479:
        /* <DEDUP_REMOVED lines=13> */
.L_x_481:
[----:B------:R-:W-:Y:S05]  /*17e10*/  BSYNC.RECONVERGENT B2 ;  /* 0x0000000000027941 */ /* 0x000fea0003800200 */
.L_x_480:
        /* <DEDUP_REMOVED lines=43> */
.L_x_478:
[----:B------:R-:W-:Y:S05]  /*180d0*/  BSYNC.RECONVERGENT B1 ;  /* 0x0000000000017941 */ /* 0x000fea0003800200 */
.L_x_477:
[----:B------:R-:W-:Y:S01]  /*180e0*/  I2FP.F32.U32 R121, R116 ;  /* 0x0000007400797245 */ /* 0x000fe20000201000 */
[----:B------:R-:W-:Y:S01]  /*180f0*/  @P0 IMAD.U32 R116, R109, 0x10000, RZ ;  /* 0x000100006d740824 */ /* 0x000fe200078e00ff */
[----:B------:R-:W-:Y:S01]  /*18100*/  SHF.L.U32 R123, R117, 0x10, RZ ;  /* 0x00000010757b7819 */ /* 0x000fe200000006ff */
[----:B------:R-:W-:Y:S01]  /*18110*/  BSSY.RECONVERGENT B1, `(.L_x_482) ;  /* 0x0000050000017945 */ /* 0x000fe20003800200 */
[----:B------:R-:W-:Y:S01]  /*18120*/  LOP3.LUT R11, R11, 0xfffffffb, RZ, 0xc0, !PT ;  /* 0xfffffffb0b0b7812 */ /* 0x000fe200078ec0ff */
[----:B------:R-:W-:Y:S01]  /*18130*/  FFMA.FTZ R121, R121, R190, 1.1641532182693481445e-10 ;  /* 0x2f00000079797423 */ /* 0x000fe200000100be */
[----:B------:R-:W-:Y:S01]  /*18140*/  PRMT R192, R117, 0x7632, R192 ;  /* 0x0000763275c07816 */ /* 0x000fe200000000c0 */
[----:B------:R-:W-:Y:S01]  /*18150*/  FMUL.FTZ R123, R123, R186 ;  /* 0x000000ba7b7b7220 */ /* 0x000fe20000410000 */
[----:B------:R-:W-:Y:S02]  /*18160*/  MOV R117, R12 ;  /* 0x0000000c00757202 */ /* 0x000fe40000000f00 */
[----:B------:R-:W-:-:S04]  /*18170*/  FSETP.GTU.FTZ.AND P2, PT, R121, R188, PT ;  /* 0x000000bc7900720b */ /* 0x000fc80003f5c000 */
[----:B------:R-:W-:Y:S02]  /*18180*/  FSEL R177, R123, RZ, !P2 ;  /* 0x000000ff7bb17208 */ /* 0x000fe40005000000 */
[----:B------:R-:W-:Y:S02]  /*18190*/  PLOP3.LUT P3, PT, P2, PT, PT, 0x8, 0x80 ;  /* 0x000000000080781c */ /* 0x000fe4000176e170 */
[----:B------:R-:W-:Y:S01]  /*181a0*/  ISETP.NE.AND P2, PT, R122, 0x1, PT ;  /* 0x000000017a00780c */ /* 0x000fe20003f45270 */
[----:B------:R-:W-:Y:S01]  /*181b0*/  @P0 FADD.FTZ R177, R116, R177 ;  /* 0x000000b174b10221 */ /* 0x000fe20000010000 */
[----:B------:R-:W-:-:S04]  /*181c0*/  IMAD.MOV.U32 R116, RZ, RZ, 0x2 ;  /* 0x00000002ff747424 */ /* 0x000fc800078e00ff */
[----:B------:R-:W-:-:S05]  /*181d0*/  F2FP.BF16.F32.PACK_AB R184, RZ, R177 ;  /* 0x000000b1ffb8723e */ /* 0x000fca00000010ff */
        /* <DEDUP_REMOVED lines=10> */
.L_x_484:
        /* <DEDUP_REMOVED lines=13> */
.L_x_486:
[----:B------:R-:W-:Y:S05]  /*18350*/  BSYNC.RECONVERGENT B2 ;  /* 0x0000000000027941 */ /* 0x000fea0003800200 */
.L_x_485:
        /* <DEDUP_REMOVED lines=42> */
[----:B------:R-:W-:-:S07]  /*18600*/  HFMA2 R116, -RZ, RZ, 0, 0 ;  /* 0x00000000ff747431 */ /* 0x000fce00000001ff */
.L_x_483:
[----:B------:R-:W-:Y:S05]  /*18610*/  BSYNC.RECONVERGENT B1 ;  /* 0x0000000000017941 */ /* 0x000fea0003800200 */
.L_x_482:
[----:B------:R-:W-:Y:S01]  /*18620*/  I2FP.F32.U32 R117, R117 ;  /* 0x0000007500757245 */ /* 0x000fe20000201000 */
[----:B------:R-:W-:Y:S01]  /*18630*/  IMAD.U32 R121, R192, 0x10000, RZ ;  /* 0x00010000c0797824 */ /* 0x000fe200078e00ff */
[----:B------:R-:W-:Y:S01]  /*18640*/  LOP3.LUT R11, R11, 0xfffffffd, RZ, 0xc0, !PT ;  /* 0xfffffffd0b0b7812 */ /* 0x000fe200078ec0ff */
[----:B------:R-:W-:Y:S01]  /*18650*/  @P0 IMAD.U32 R182, R182, 0x10000, RZ ;  /* 0x00010000b6b60824 */ /* 0x000fe200078e00ff */
[----:B------:R-:W-:Y:S01]  /*18660*/  BSSY.RECONVERGENT B1, `(.L_x_487) ;  /* 0x000004e000017945 */ /* 0x000fe20003800200 */
[----:B------:R-:W-:Y:S01]  /*18670*/  FFMA.FTZ R117, R117, R190, 1.1641532182693481445e-10 ;  /* 0x2f00000075757423 */ /* 0x000fe200000100be */
[----:B------:R-:W-:Y:S01]  /*18680*/  FMUL.FTZ R121, R121, R186 ;  /* 0x000000ba79797220 */ /* 0x000fe20000410000 */
[----:B------:R-:W-:-:S03]  /*18690*/  MOV R120, 0x2 ;  /* 0x0000000200787802 */ /* 0x000fc60000000f00 */
        /* <DEDUP_REMOVED lines=17> */
.L_x_489:
        /* <DEDUP_REMOVED lines=13> */
.L_x_491:
[----:B------:R-:W-:Y:S05]  /*18880*/  BSYNC.RECONVERGENT B2 ;  /* 0x0000000000027941 */ /* 0x000fea0003800200 */
.L_x_490:
        /* <DEDUP_REMOVED lines=43> */
.L_x_488:
[----:B------:R-:W-:Y:S05]  /*18b40*/  BSYNC.RECONVERGENT B1 ;  /* 0x0000000000017941 */ /* 0x000fea0003800200 */
.L_x_487:
        /* <DEDUP_REMOVED lines=24> */
.L_x_494:
        /* <DEDUP_REMOVED lines=13> */
.L_x_496:
[----:B------:R-:W-:Y:S05]  /*18da0*/  BSYNC.RECONVERGENT B2 ;  /* 0x0000000000027941 */ /* 0x000fea0003800200 */
.L_x_495:
        /* <DEDUP_REMOVED lines=43> */
.L_x_493:
[----:B------:R-:W-:Y:S05]  /*19060*/  BSYNC.RECONVERGENT B1 ;  /* 0x0000000000017941 */ /* 0x000fea0003800200 */
.L_x_492:
[----:B------:R-:W-:Y:S01]  /*19070*/  I2FP.F32.U32 R117, R117 ;  /* 0x0000007500757245 */ /* 0x000fe20000201000 */
[----:B------:R-:W-:Y:S01]  /*19080*/  BSSY.RECONVERGENT B1, `(.L_x_497) ;  /* 0x0000050000017945 */ /* 0x000fe20003800200 */
[----:B------:R-:W-:Y:S01]  /*19090*/  SHF.L.U32 R121, R118, 0x10, RZ ;  /* 0x0000001076797819 */ /* 0x000fe200000006ff */
[----:B------:R-:W-:Y:S01]  /*190a0*/  IMAD.MOV.U32 R118, RZ, RZ, 0x2 ;  /* 0x00000002ff767424 */ /* 0x000fe200078e00ff */
[----:B------:R-:W-:Y:S01]  /*190b0*/  ISETP.NE.AND P4, PT, R122, 0x1, PT ;  /* 0x000000017a00780c */ /* 0x000fe20003f85270 */
[----:B------:R-:W-:Y:S01]  /*190c0*/  FFMA.FTZ R117, R117, R190, 1.1641532182693481445e-10 ;  /* 0x2f00000075757423 */ /* 0x000fe200000100be */
[----:B------:R-:W-:Y:S01]  /*190d0*/  @P0 PRMT R116, R110, 0x7632, R116 ;  /* 0x000076326e740816 */ /* 0x000fe20000000074 */
[----:B------:R-:W-:-:S03]  /*190e0*/  FMUL.FTZ R121, R121, R186 ;  /* 0x000000ba79797220 */ /* 0x000fc60000410000 */
[----:B------:R-:W-:Y:S01]  /*190f0*/  FSETP.GTU.FTZ.AND P3, PT, R117, R188, PT ;  /* 0x000000bc7500720b */ /* 0x000fe20003f7c000 */
[----:B------:R-:W-:Y:S01]  /*19100*/  @P0 IMAD.U32 R116, R116, 0x10000, RZ ;  /* 0x0001000074740824 */ /* 0x000fe200078e00ff */
        /* <DEDUP_REMOVED lines=14> */
.L_x_499:
        /* <DEDUP_REMOVED lines=13> */
.L_x_501:
[----:B------:R-:W-:Y:S05]  /*192c0*/  BSYNC.RECONVERGENT B2 ;  /* 0x0000000000027941 */ /* 0x000fea0003800200 */
.L_x_500:
        /* <DEDUP_REMOVED lines=43> */
.L_x_498:
[----:B------:R-:W-:Y:S05]  /*19580*/  BSYNC.RECONVERGENT B1 ;  /* 0x0000000000017941 */ /* 0x000fea0003800200 */
.L_x_497:
[----:B------:R-:W-:Y:S01]  /*19590*/  I2FP.F32.U32 R117, R117 ;  /* 0x0000007500757245 */ /* 0x000fe20000201000 */
[----:B------:R-:W-:Y:S01]  /*195a0*/  IMAD.U32 R121, R119, 0x10000, RZ ;  /* 0x0001000077797824 */ /* 0x000fe200078e00ff */
[----:B------:R-:W-:Y:S01]  /*195b0*/  ISETP.NE.AND P5, PT, R118, 0x1, PT ;  /* 0x000000017600780c */ /* 0x000fe20003fa5270 */
[----:B------:R-:W-:Y:S01]  /*195c0*/  @P0 IMAD.U32 R116, R111, 0x10000, RZ ;  /* 0x000100006f740824 */ /* 0x000fe200078e00ff */
[----:B------:R-:W-:Y:S01]  /*195d0*/  BSSY.RECONVERGENT B1, `(.L_x_502) ;  /* 0x000004d000017945 */ /* 0x000fe20003800200 */
[----:B------:R-:W-:Y:S01]  /*195e0*/  FFMA.FTZ R117, R117, R190, 1.1641532182693481445e-10 ;  /* 0x2f00000075757423 */ /* 0x000fe200000100be */
[----:B------:R-:W-:Y:S01]  /*195f0*/  FMUL.FTZ R121, R121, R186 ;  /* 0x000000ba79797220 */ /* 0x000fe20000410000 */
[----:B------:R-:W-:Y:S02]  /*19600*/  PRMT R198, R119, 0x7632, R198 ;  /* 0x0000763277c67816 */ /* 0x000fe400000000c6 */
[----:B------:R-:W-:Y:S02]  /*19610*/  MOV R160, 0x2 ;  /* 0x0000000200a07802 */ /* 0x000fe40000000f00 */
        /* <DEDUP_REMOVED lines=15> */
.L_x_504:
        /* <DEDUP_REMOVED lines=13> */
.L_x_506:
[----:B------:R-:W-:Y:S05]  /*197e0*/  BSYNC.RECONVERGENT B2 ;  /* 0x0000000000027941 */ /* 0x000fea0003800200 */
.L_x_505:
        /* <DEDUP_REMOVED lines=43> */
.L_x_503:
[----:B------:R-:W-:Y:S05]  /*19aa0*/  BSYNC.RECONVERGENT B1 ;  /* 0x0000000000017941 */ /* 0x000fea0003800200 */
.L_x_502:
        /* <DEDUP_REMOVED lines=14> */
[----:B------:R-:W-:-:S07]  /*19b90*/  PRMT R119, R196, 0x5410, R119 ;  /* 0x00005410c4777816 */ /* 0x000fce0000000077 */
.L_x_466:
        /* <DEDUP_REMOVED lines=43> */
.L_x_507:
[----:B------:R-:W-:Y:S01]  /*19e50*/  IMAD.MOV.U32 R176, RZ, RZ, R178 ;  /* 0x000000ffffb07224 */ /* 0x000fe200078e00b2 */
[----:B------:R-:W-:-:S07]  /*19e60*/  IADD3 R174, PT, PT, R174, 0x80, RZ ;  /* 0x00000080aeae7810 */ /* 0x000fce0007ffe0ff */
.L_x_384:
[----:B------:R-:W-:Y:S05]  /*19e70*/  BSYNC.RECONVERGENT B0 ;  /* 0x0000000000007941 */ /* 0x000fea0003800200 */
.L_x_383:
[----:B------:R-:W-:Y:S01]  /*19e80*/  ISETP.GE.U32.AND P0, PT, R166, 0x200, PT ;  /* 0x00000200a600780c */ /* 0x000fe20003f06070 */
[----:B------:R-:W-:-:S12]  /*19e90*/  BSSY.RECONVERGENT B0, `(.L_x_508) ;  /* 0x000080d000007945 */ /* 0x000fd80003800200 */
[----:B------:R-:W-:Y:S05]  /*19ea0*/  @!P0 BRA `(.L_x_509) ;  /* 0x00000080002c8947 */ /* 0x000fea0003800000 */
        /* <DEDUP_REMOVED lines=26> */
[----:B------:R-:W-:Y:S01]  /*1a050*/  @!P3 MOV R2, R162 ;  /* 0x000000a20002b202 */ /* 0x000fe20000000f00 */
[--C-:B------:R-:W-:Y:S01]  /*1a060*/  @!P3 IMAD.MOV.U32 R0, RZ, RZ, R176.reuse ;  /* 0x000000ffff00b224 */ /* 0x100fe200078e00b0 */
[----:B------:R-:W-:Y:S01]  /*1a070*/  @P3 MOV R2, R161 ;  /* 0x000000a100023202 */ /* 0x000fe20000000f00 */
[----:B------:R-:W-:Y:S02]  /*1a080*/  @P3 VIADD R6, R160, 0x1 ;  /* 0x00000001a0063836 */ /* 0x000fe40000000000 */
[----:B------:R-:W-:Y:S01]  /*1a090*/  @P3 IMAD.MOV.U32 R0, RZ, RZ, R176 ;  /* 0x000000ffff003224 */ /* 0x000fe200078e00b0 */
[----:B------:R-:W-:Y:S06]  /*1a0a0*/  BRA `(.L_x_512) ;  /* 0x0000000000e47947 */ /* 0x000fec0003800000 */
.L_x_513:
        /* <DEDUP_REMOVED lines=13> */
.L_x_515:
[----:B------:R-:W-:Y:S05]  /*1a180*/  BSYNC.RECONVERGENT B2 ;  /* 0x0000000000027941 */ /* 0x000fea0003800200 */
.L_x_514:
        /* <DEDUP_REMOVED lines=43> */
.L_x_512:
[----:B------:R-:W-:Y:S05]  /*1a440*/  BSYNC.RECONVERGENT B1 ;  /* 0x0000000000017941 */ /* 0x000fea0003800200 */
.L_x_511:
        /* <DEDUP_REMOVED lines=10> */
[----:B------:R-:W-:Y:S01]  /*1a4f0*/  FFMA.FTZ R7, R7, R190, 1.1641532182693481445e-10 ;  /* 0x2f00000007077423 */ /* 0x000fe200000100be */
[----:B------:R-:W-:Y:S01]  /*1a500*/  MOV R4, R12 ;  /* 0x0000000c00047202 */ /* 0x000fe20000000f00 */
[----:B0-----:R-:W-:-:S03]  /*1a510*/  FMUL.FTZ R2, R9, R186 ;  /* 0x000000ba09027220 */ /* 0x001fc60000410000 */
[----:B-1----:R-:W-:-:S04]  /*1a520*/  FSETP.GTU.FTZ.AND P4, PT, R7, R188, PT ;  /* 0x000000bc0700720b */ /* 0x002fc80003f9c000 */
        /* <DEDUP_REMOVED lines=12> */
.L_x_518:
        /* <DEDUP_REMOVED lines=13> */
.L_x_520:
[----:B------:R-:W-:Y:S05]  /*1a6c0*/  BSYNC.RECONVERGENT B2 ;  /* 0x0000000000027941 */ /* 0x000fea0003800200 */
.L_x_519:
        /* <DEDUP_REMOVED lines=42> */
[----:B------:R-:W-:-:S07]  /*1a970*/  HFMA2 R8, -RZ, RZ, 0, 0 ;  /* 0x00000000ff087431 */ /* 0x000fce00000001ff */
.L_x_517:
[----:B------:R-:W-:Y:S05]  /*1a980*/  BSYNC.RECONVERGENT B1 ;  /* 0x0000000000017941 */ /* 0x000fea0003800200 */
.L_x_516:
        /* <DEDUP_REMOVED lines=25> */
.L_x_523:
        /* <DEDUP_REMOVED lines=13> */
.L_x_525:
[----:B------:R-:W-:Y:S05]  /*1abf0*/  BSYNC.RECONVERGENT B2 ;  /* 0x0000000000027941 */ /* 0x000fea0003800200 */
.L_x_524:
        /* <DEDUP_REMOVED lines=43> */
.L_x_522:
[----:B------:R-:W-:Y:S05]  /*1aeb0*/  BSYNC.RECONVERGENT B1 ;  /* 0x0000000000017941 */ /* 0x000fea0003800200 */
.L_x_521:
[----:B------:R-:W-:Y:S01]  /*1aec0*/  I2FP.F32.U32 R7, R2 ;  /* 0x0000000200077245 */ /* 0x000fe20000201000 */
[----:B------:R-:W-:Y:S01]  /*1aed0*/  BSSY.RECONVERGENT B1, `(.L_x_526) ;  /* 0x000004e000017945 */ /* 0x000fe20003800200 */
[----:B------:R-:W-:Y:S01]  /*1aee0*/  SHF.L.U32 R9, R116, 0x10, RZ ;  /* 0x0000001074097819 */ /* 0x000fe200000006ff */
[----:B------:R-:W-:Y:S01]  /*1aef0*/  IMAD.MOV.U32 R8, RZ, RZ, 0x2 ;  /* 0x00000002ff087424 */ /* 0x000fe200078e00ff */
[----:B------:R-:W-:Y:S01]  /*1af00*/  LOP3.LUT R11, R11, 0xffffffef, RZ, 0xc0, !PT ;  /* 0xffffffef0b0b7812 */ /* 0x000fe200078ec0ff */
[----:B------:R-:W-:Y:S01]  /*1af10*/  FFMA.FTZ R7, R7, R190, 1.1641532182693481445e-10 ;  /* 0x2f00000007077423 */ /* 0x000fe200000100be */
[----:B------:R-:W-:Y:S02]  /*1af20*/  IMAD.MOV.U32 R4, RZ, RZ, R12 ;  /* 0x000000ffff047224 */ /* 0x000fe400078e000c */
[----:B------:R-:W-:Y:S02]  /*1af30*/  FMUL.FTZ R2, R9, R186 ;  /* 0x000000ba09027220 */ /* 0x000fe40000410000 */
        /* <DEDUP_REMOVED lines=14> */
.L_x_528:
        /* <DEDUP_REMOVED lines=13> */
.L_x_530:
[----:B------:R-:W-:Y:S05]  /*1b0f0*/  BSYNC.RECONVERGENT B2 ;  /* 0x0000000000027941 */ /* 0x000fea0003800200 */
.L_x_529:
        /* <DEDUP_REMOVED lines=43> */
.L_x_527:
[----:B------:R-:W-:Y:S05]  /*1b3b0*/  BSYNC.RECONVERGENT B1 ;  /* 0x0000000000017941 */ /* 0x000fea0003800200 */
.L_x_526:
[----:B------:R-:W-:Y:S01]  /*1b3c0*/  I2FP.F32.U32 R7, R4 ;  /* 0x0000000400077245 */ /* 0x000fe20000201000 */
[----:B------:R-:W-:Y:S01]  /*1b3d0*/  @P1 IMAD.U32 R173, R173, 0x10000, RZ ;  /* 0x00010000adad1824 */ /* 0x000fe200078e00ff */
[----:B------:R-:W-:Y:S01]  /*1b3e0*/  PRMT R4, R112, 0x7632, R4 ;  /* 0x0000763270047816 */ /* 0x000fe20000000004 */
[----:B------:R-:W-:Y:S01]  /*1b3f0*/  BSSY.RECONVERGENT B1, `(.L_x_531) ;  /* 0x0000050000017945 */ /* 0x000fe20003800200 */
[----:B------:R-:W-:Y:S02]  /*1b400*/  HFMA2 R6, -RZ, RZ, 0, 1.1920928955078125e-07 ;  /* 0x00000002ff067431 */ /* 0x000fe400000001ff */
[----:B------:R-:W-:Y:S01]  /*1b410*/  FFMA.FTZ R7, R7, R190, 1.1641532182693481445e-10 ;  /* 0x2f00000007077423 */ /* 0x000fe200000100be */
[----:B------:R-:W-:-:S04]  /*1b420*/  SHF.L.U32 R9, R4, 0x10, RZ ;  /* 0x0000001004097819 */ /* 0x000fc800000006ff */
[----:B------:R-:W-:Y:S01]  /*1b430*/  FSETP.GTU.FTZ.AND P3, PT, R7, R188, PT ;  /* 0x000000bc0700720b */ /* 0x000fe20003f7c000 */
[----:B------:R-:W-:-:S05]  /*1b440*/  FMUL.FTZ R9, R9, R186 ;  /* 0x000000ba09097220 */ /* 0x000fca0000410000 */
[----:B------:R-:W-:Y:S02]  /*1b450*/  FSEL R7, R9, RZ, !P3 ;  /* 0x000000ff09077208 */ /* 0x000fe40005800000 */
[----:B------:R-:W-:Y:S02]  /*1b460*/  SEL R9, RZ, 0x1, P3 ;  /* 0x00000001ff097807 */ /* 0x000fe40001800000 */
[----:B------:R-:W-:Y:S01]  /*1b470*/  ISETP.NE.AND P3, PT, R8, 0x1, PT ;  /* 0x000000010800780c */ /* 0x000fe20003f65270 */
[----:B------:R-:W-:-:S04]  /*1b480*/  FADD.FTZ R2, R2, R7 ;  /* 0x0000000702027221 */ /* 0x000fc80000010000 */
[----:B------:R-:W-:Y:S01]  /*1b490*/  @P1 FADD.FTZ R175, R2, R173 ;  /* 0x000000ad02af1221 */ /* 0x000fe20000010000 */
        /* <DEDUP_REMOVED lines=12> */
.L_x_533:
        /* <DEDUP_REMOVED lines=13> */
.L_x_535:
[----:B------:R-:W-:Y:S05]  /*1b630*/  BSYNC.RECONVERGENT B2 ;  /* 0x0000000000027941 */ /* 0x000fea0003800200 */
.L_x_534:
        /* <DEDUP_REMOVED lines=43> */
.L_x_532:
[----:B------:R-:W-:Y:S05]  /*1b8f0*/  BSYNC.RECONVERGENT B1 ;  /* 0x0000000000017941 */ /* 0x000fea0003800200 */
.L_x_531:
[----:B------:R-:W-:Y:S01]  /*1b900*/  I2FP.F32.U32 R7, R2 ;  /* 0x0000000200077245 */ /* 0x000fe20000201000 */
[----:B------:R-:W-:Y:S01]  /*1b910*/  IMAD.U32 R121, R117, 0x10000, RZ ;  /* 0x0001000075797824 */ /* 0x000fe200078e00ff */
[----:B------:R-:W-:Y:S01]  /*1b920*/  LOP3.LUT R11, R11, 0xfffffff7, RZ, 0xc0, !PT ;  /* 0xfffffff70b0b7812 */ /* 0x000fe200078ec0ff */
        /* <DEDUP_REMOVED lines=20> */
.L_x_538:
        /* <DEDUP_REMOVED lines=13> */
.L_x_540:
[----:B------:R-:W-:Y:S05]  /*1bb40*/  BSYNC.RECONVERGENT B2 ;  /* 0x0000000000027941 */ /* 0x000fea0003800200 */
.L_x_539:
        /* <DEDUP_REMOVED lines=43> */
.L_x_537:
[----:B------:R-:W-:Y:S05]  /*1be00*/  BSYNC.RECONVERGENT B1 ;  /* 0x0000000000017941 */ /* 0x000fea0003800200 */
.L_x_536:
        /* <DEDUP_REMOVED lines=13> */
[----:B------:R-:W-:Y:S01]  /*1bee0*/  @!P1 IMAD.MOV.U32 R173, RZ, RZ, R4 ;  /* 0x000000ffffad9224 */ /* 0x000fe200078e0004 */
[----:B------:R-:W-:-:S04]  /*1bef0*/  MOV R4, R12 ;  /* 0x0000000c00047202 */ /* 0x000fc80000000f00 */
        /* <DEDUP_REMOVED lines=10> */
.L_x_543:
        /* <DEDUP_REMOVED lines=13> */
.L_x_545:
[----:B------:R-:W-:Y:S05]  /*1c070*/  BSYNC.RECONVERGENT B2 ;  /* 0x0000000000027941 */ /* 0x000fea0003800200 */
.L_x_544:
        /* <DEDUP_REMOVED lines=40> */
[----:B------:R-:W-:Y:S02]  /*1c300*/  IMAD.MOV.U32 R0, RZ, RZ, R6 ;  /* 0x000000ffff007224 */ /* 0x000fe400078e0006 */
[----:B------:R-:W-:Y:S01]  /*1c310*/  HFMA2 R6, -RZ, RZ, 0, 0 ;  /* 0x00000000ff067431 */ /* 0x000fe200000001ff */
[----:B------:R-:W-:-:S07]  /*1c320*/  LOP3.LUT R162, R116, UR35, R7, 0x96, !PT ;  /* 0x0000002374a27c12 */ /* 0x000fce000f8e9607 */
.L_x_542:
[----:B------:R-:W-:Y:S05]  /*1c330*/  BSYNC.RECONVERGENT B1 ;  /* 0x0000000000017941 */ /* 0x000fea0003800200 */
.L_x_541:
[----:B------:R-:W-:Y:S01]  /*1c340*/  I2FP.F32.U32 R7, R4 ;  /* 0x0000000400077245 */ /* 0x000fe20000201000 */
[----:B------:R-:W-:Y:S01]  /*1c350*/  IMAD.U32 R117, R2, 0x10000, RZ ;  /* 0x0001000002757824 */ /* 0x000fe200078e00ff */
[----:B------:R-:W-:Y:S01]  /*1c360*/  LOP3.LUT R11, R11, 0xfffffffb, RZ, 0xc0, !PT ;  /* 0xfffffffb0b0b7812 */ /* 0x000fe200078ec0ff */
[----:B------:R-:W-:Y:S01]  /*1c370*/  BSSY.RECONVERGENT B1, `(.L_x_546) ;  /* 0x000004c000017945 */ /* 0x000fe20003800200 */
[----:B------:R-:W-:Y:S02]  /*1c380*/  IMAD.MOV.U32 R116, RZ, RZ, 0x2 ;  /* 0x00000002ff747424 */ /* 0x000fe400078e00ff */
[----:B------:R-:W-:Y:S01]  /*1c390*/  FFMA.FTZ R7, R7, R190, 1.1641532182693481445e-10 ;  /* 0x2f00000007077423 */ /* 0x000fe200000100be */
[----:B------:R-:W-:Y:S01]  /*1c3a0*/  FMUL.FTZ R2, R117, R186 ;  /* 0x000000ba75027220 */ /* 0x000fe20000410000 */
[----:B------:R-:W-:-:S03]  /*1c3b0*/  MOV R4, R12 ;  /* 0x0000000c00047202 */ /* 0x000fc60000000f00 */
        /* <DEDUP_REMOVED lines=14> */
.L_x_548:
        /* <DEDUP_REMOVED lines=13> */
.L_x_550:
[----:B------:R-:W-:Y:S05]  /*1c570*/  BSYNC.RECONVERGENT B2 ;  /* 0x0000000000027941 */ /* 0x000fea0003800200 */
.L_x_549:
        /* <DEDUP_REMOVED lines=43> */
.L_x_547:
[----:B------:R-:W-:Y:S05]  /*1c830*/  BSYNC.RECONVERGENT B1 ;  /* 0x0000000000017941 */ /* 0x000fea0003800200 */
.L_x_546:
[----:B------:R-:W-:Y:S01]  /*1c840*/  I2FP.F32.U32 R7, R4 ;  /* 0x0000000400077245 */ /* 0x000fe20000201000 */
[----:B------:R-:W-:Y:S01]  /*1c850*/  @P1 IMAD.U32 R189, R189, 0x10000, RZ ;  /* 0x00010000bdbd1824 */ /* 0x000fe200078e00ff */
[----:B------:R-:W-:Y:S01]  /*1c860*/  PRMT R4, R113, 0x7632, R4 ;  /* 0x0000763271047816 */ /* 0x000fe20000000004 */
[----:B------:R-:W-:Y:S01]  /*1c870*/  BSSY.RECONVERGENT B1, `(.L_x_551) ;  /* 0x0000050000017945 */ /* 0x000fe20003800200 */
[----:B------:R-:W-:Y:S02]  /*1c880*/  IMAD.MOV.U32 R6, RZ, RZ, 0x2 ;  /* 0x00000002ff067424 */ /* 0x000fe400078e00ff */
[----:B------:R-:W-:Y:S01]  /*1c890*/  FFMA.FTZ R7, R7, R190, 1.1641532182693481445e-10 ;  /* 0x2f00000007077423 */ /* 0x000fe200000100be */
[----:B------:R-:W-:-:S04]  /*1c8a0*/  IMAD.U32 R117, R4, 0x10000, RZ ;  /* 0x0001000004757824 */ /* 0x000fc800078e00ff */
[----:B------:R-:W-:Y:S01]  /*1c8b0*/  FSETP.GTU.FTZ.AND P3, PT, R7, R188, PT ;  /* 0x000000bc0700720b */ /* 0x000fe20003f7c000 */
[----:B------:R-:W-:-:S03]  /*1c8c0*/  FMUL.FTZ R117, R117, R186 ;  /* 0x000000ba75757220 */ /* 0x000fc60000410000 */
[----:B------:R-:W-:Y:S02]  /*1c8d0*/  SEL R7, RZ, 0x1, P3 ;  /* 0x00000001ff077807 */ /* 0x000fe40001800000 */
[----:B------:R-:W-:Y:S02]  /*1c8e0*/  FSEL R117, R117, RZ, !P3 ;  /* 0x000000ff75757208 */ /* 0x000fe40005800000 */
[----:B------:R-:W-:-:S03]  /*1c8f0*/  ISETP.NE.AND P3, PT, R116, 0x1, PT ;  /* 0x000000017400780c */ /* 0x000fc60003f65270 */
        /* <DEDUP_REMOVED lines=14> */
.L_x_553:
        /* <DEDUP_REMOVED lines=13> */
.L_x_555:
[----:B------:R-:W-:Y:S05]  /*1cab0*/  BSYNC.RECONVERGENT B2 ;  /* 0x0000000000027941 */ /* 0x000fea0003800200 */
.L_x_554:
        /* <DEDUP_REMOVED lines=43> */
.L_x_552:
[----:B------:R-:W-:Y:S05]  /*1cd70*/  BSYNC.RECONVERGENT B1 ;  /* 0x0000000000017941 */ /* 0x000fea0003800200 */
.L_x_551:
[----:B------:R-:W-:Y:S01]  /*1cd80*/  I2FP.F32.U32 R117, R2 ;  /* 0x0000000200757245 */ /* 0x000fe20000201000 */
[----:B------:R-:W-:Y:S01]  /*1cd90*/  BSSY.RECONVERGENT B1, `(.L_x_556) ;  /* 0x000004f000017945 */ /* 0x000fe20003800200 */
[C---:B------:R-:W-:Y:S01]  /*1cda0*/  SHF.L.U32 R121, R118.reuse, 0x10, RZ ;  /* 0x0000001076797819 */ /* 0x040fe200000006ff */
[----:B------:R-:W-:Y:S01]  /*1cdb0*/  IMAD.MOV.U32 R116, RZ, RZ, 0x2 ;  /* 0x00000002ff747424 */ /* 0x000fe200078e00ff */
[----:B------:R-:W-:Y:S01]  /*1cdc0*/  LOP3.LUT R11, R11, 0xfffffffd, RZ, 0xc0, !PT ;  /* 0xfffffffd0b0b7812 */ /* 0x000fe200078ec0ff */
[----:B------:R-:W-:Y:S01]  /*1cdd0*/  FFMA.FTZ R117, R117, R190, 1.1641532182693481445e-10 ;  /* 0x2f00000075757423 */ /* 0x000fe200000100be */
[----:B------:R-:W-:Y:S01]  /*1cde0*/  PRMT R118, R118, 0x7632, R118 ;  /* 0x0000763276767816 */ /* 0x000fe20000000076 */
[----:B------:R-:W-:Y:S01]  /*1cdf0*/  FMUL.FTZ R2, R121, R186 ;  /* 0x000000ba79027220 */ /* 0x000fe20000410000 */
        /* <DEDUP_REMOVED lines=15> */
.L_x_558:
        /* <DEDUP_REMOVED lines=13> */
.L_x_560:
[----:B------:R-:W-:Y:S05]  /*1cfc0*/  BSYNC.RECONVERGENT B2 ;  /* 0x0000000000027941 */ /* 0x000fea0003800200 */
.L_x_559:
        /* <DEDUP_REMOVED lines=43> */
.L_x_557:
[----:B------:R-:W-:Y:S05]  /*1d280*/  BSYNC.RECONVERGENT B1 ;  /* 0x0000000000017941 */ /* 0x000fea0003800200 */
.L_x_556:
        /* <DEDUP_REMOVED lines=25> */
.L_x_563:
        /* <DEDUP_REMOVED lines=13> */
.L_x_565:
[----:B------:R-:W-:Y:S05]  /*1d4f0*/  BSYNC.RECONVERGENT B2 ;  /* 0x0000000000027941 */ /* 0x000fea0003800200 */
.L_x_564:
        /* <DEDUP_REMOVED lines=43> */
.L_x_562:
[----:B------:R-:W-:Y:S05]  /*1d7b0*/  BSYNC.RECONVERGENT B1 ;  /* 0x0000000000017941 */ /* 0x000fea0003800200 */
.L_x_561:
        /* <DEDUP_REMOVED lines=20> */
.L_x_568:
        /* <DEDUP_REMOVED lines=13> */
.L_x_570:
[----:B------:R-:W-:Y:S05]  /*1d9d0*/  BSYNC.RECONVERGENT B2 ;  /* 0x0000000000027941 */ /* 0x000fea0003800200 */
.L_x_569:
        /* <DEDUP_REMOVED lines=42> */
[----:B------:R-:W-:-:S07]  /*1dc80*/  MOV R0, R116 ;  /* 0x0000007400007202 */ /* 0x000fce0000000f00 */
.L_x_567:
[----:B------:R-:W-:Y:S05]  /*1dc90*/  BSYNC.RECONVERGENT B1 ;  /* 0x0000000000017941 */ /* 0x000fea0003800200 */
.L_x_566:
        /* <DEDUP_REMOVED lines=15> */
[----:B------:R-:W-:Y:S01]  /*1dd90*/  @!P1 IMAD.MOV.U32 R217, RZ, RZ, R2 ;  /* 0x000000ffffd99224 */ /* 0x000fe200078e0002 */
[----:B------:R-:W-:-:S04]  /*1dda0*/  MOV R2, R12 ;  /* 0x0000000c00027202 */ /* 0x000fc80000000f00 */
        /* <DEDUP_REMOVED lines=10> */
.L_x_573:
        /* <DEDUP_REMOVED lines=13> */
.L_x_575:
[----:B------:R-:W-:Y:S05]  /*1df20*/  BSYNC.RECONVERGENT B2 ;  /* 0x0000000000027941 */ /* 0x000fea0003800200 */
.L_x_574:
        /* <DEDUP_REMOVED lines=43> */
.L_x_572:
[----:B------:R-:W-:Y:S05]  /*1e1e0*/  BSYNC.RECONVERGENT B1 ;  /* 0x0000000000017941 */ /* 0x000fea0003800200 */
.L_x_571:
[----:B------:R-:W-:Y:S01]  /*1e1f0*/  I2FP.F32.U32 R117, R2 ;  /* 0x0000000200757245 */ /* 0x000fe20000201000 */
[C---:B------:R-:W-:Y:S01]  /*1e200*/  IMAD.U32 R121, R119.reuse, 0x10000, RZ ;  /* 0x0001000077797824 */ /* 0x040fe200078e00ff */
[----:B------:R-:W-:Y:S01]  /*1e210*/  ISETP.NE.AND P5, PT, R116, 0x1, PT ;  /* 0x000000017400780c */ /* 0x000fe20003fa5270 */
[----:B------:R-:W-:Y:S01]  /*1e220*/  BSSY.RECONVERGENT B1, `(.L_x_576) ;  /* 0x000004b000017945 */ /* 0x000fe20003800200 */
[----:B------:R-:W-:Y:S01]  /*1e230*/  PRMT R160, R119, 0x7632, R160 ;  /* 0x0000763277a07816 */ /* 0x000fe200000000a0 */
[----:B------:R-:W-:Y:S01]  /*1e240*/  FFMA.FTZ R117, R117, R190, 1.1641532182693481445e-10 ;  /* 0x2f00000075757423 */ /* 0x000fe200000100be */
[----:B------:R-:W-:Y:S01]  /*1e250*/  FMUL.FTZ R2, R121, R186 ;  /* 0x000000ba79027220 */ /* 0x000fe20000410000 */
[----:B------:R-:W-:Y:S01]  /*1e260*/  IMAD.MOV.U32 R120, RZ, RZ, 0x2 ;  /* 0x00000002ff787424 */ /* 0x000fe200078e00ff */
[----:B------:R-:W-:Y:S02]  /*1e270*/  MOV R118, R12 ;  /* 0x0000000c00767202 */ /* 0x000fe40000000f00 */
        /* <DEDUP_REMOVED lines=12> */
.L_x_578:
        /* <DEDUP_REMOVED lines=13> */
.L_x_580:
[----:B------:R-:W-:Y:S05]  /*1e410*/  BSYNC.RECONVERGENT B2 ;  /* 0x0000000000027941 */ /* 0x000fea0003800200 */
.L_x_579:
        /* <DEDUP_REMOVED lines=37> */
[----:B------:R-:W-:-:S03]  /*1e670*/  MOV R12, R120 ;  /* 0x00000078000c7202 */ /* 0x000fc60000000f00 */
[----:B------:R-:W-:Y:S01]  /*1e680*/  HFMA2 R120, -RZ, RZ, 0, 0 ;  /* 0x00000000ff787431 */ /* 0x000fe200000001ff */
[----:B------:R-:W-:Y:S02]  /*1e690*/  LOP3.LUT R161, R122, UR34, R121, 0x96, !PT ;  /* 0x000000227aa17c12 */ /* 0x000fe4000f8e9679 */
[----:B------:R-:W-:Y:S01]  /*1e6a0*/  LOP3.LUT R162, R118, UR35, R117, 0x96, !PT ;  /* 0x0000002376a27c12 */ /* 0x000fe2000f8e9675 */
[----:B------:R-:W-:Y:S02]  /*1e6b0*/  IMAD.MOV.U32 R118, RZ, RZ, R0 ;  /* 0x000000ffff767224 */ /* 0x000fe400078e0000 */
[----:B------:R-:W-:-:S07]  /*1e6c0*/  IMAD.MOV.U32 R0, RZ, RZ, R116 ;  /* 0x000000ffff007224 */ /* 0x000fce00078e0074 */
.L_x_577:
[----:B------:R-:W-:Y:S05]  /*1e6d0*/  BSYNC.RECONVERGENT B1 ;  /* 0x0000000000017941 */ /* 0x000fea0003800200 */
.L_x_576:
        /* <DEDUP_REMOVED lines=11> */
[----:B------:R-:W-:Y:S01]  /*1e790*/  FADD.FTZ R2, R2, R117 ;  /* 0x0000007502027221 */ /* 0x000fe20000010000 */
[----:B------:R-:W-:-:S03]  /*1e7a0*/  IMAD.MOV.U32 R117, RZ, RZ, R12 ;  /* 0x000000ffff757224 */ /* 0x000fc600078e000c */
        /* <DEDUP_REMOVED lines=13> */
.L_x_583:
        /* <DEDUP_REMOVED lines=13> */
.L_x_585:
[----:B------:R-:W-:Y:S05]  /*1e950*/  BSYNC.RECONVERGENT B2 ;  /* 0x0000000000027941 */ /* 0x000fea0003800200 */
.L_x_584:
        /* <DEDUP_REMOVED lines=43> */
.L_x_582:
[----:B------:R-:W-:Y:S05]  /*1ec10*/  BSYNC.RECONVERGENT B1 ;  /* 0x0000000000017941 */ /* 0x000fea0003800200 */
.L_x_581:
[----:B------:R-:W-:Y:S01]  /*1ec20*/  I2FP.F32.U32 R117, R117 ;  /* 0x0000007500757245 */ /* 0x000fe20000201000 */
[----:B------:R-:W-:Y:S01]  /*1ec30*/  BSSY.RECONVERGENT B1, `(.L_x_586) ;  /* 0x000004e000017945 */ /* 0x000fe20003800200 */
[----:B------:R-:W-:Y:S01]  /*1ec40*/  ISETP.NE.AND P6, PT, R121, 0x1, PT ;  /* 0x000000017900780c */ /* 0x000fe20003fc5270 */
[----:B------:R-:W-:Y:S01]  /*1ec50*/  IMAD.MOV.U32 R118, RZ, RZ, R12 ;  /* 0x000000ffff767224 */ /* 0x000fe200078e000c */
[----:B------:R-:W-:Y:S01]  /*1ec60*/  SHF.L.U32 R119, R160, 0x10, RZ ;  /* 0x00000010a0777819 */ /* 0x000fe200000006ff */
[----:B------:R-:W-:Y:S01]  /*1ec70*/  FFMA.FTZ R117, R117, R190, 1.1641532182693481445e-10 ;  /* 0x2f00000075757423 */ /* 0x000fe200000100be */
[----:B------:R-:W-:-:S03]  /*1ec80*/  IMAD.MOV.U32 R160, RZ, RZ, 0x2 ;  /* 0x00000002ffa07424 */ /* 0x000fc600078e00ff */
        /* <DEDUP_REMOVED lines=13> */
.L_x_588:
        /* <DEDUP_REMOVED lines=8> */
[----:B------:R-:W-:Y:S01]  /*1ede0*/  @!P6 IADD3 R168, PT, PT, R168, 0x1, RZ ;  /* 0x00000001a8a8e810 */ /* 0x000fe20007ffe0ff */
[----:B------:R-:W-:Y:S01]  /*1edf0*/  @!P6 VIADD R116, R14, 0x1 ;  /* 0x000000010e74e836 */ /* 0x000fe20000000000 */
[----:B------:R-:W-:Y:S02]  /*1ee00*/  @!P6 MOV R164, RZ ;  /* 0x000000ff00a4e202 */ /* 0x000fe40000000f00 */
[----:B------:R-:W-:-:S13]  /*1ee10*/  ISETP.NE.AND P0, PT, R168, RZ, !P6 ;  /* 0x000000ffa800720c */ /* 0x000fda0007705270 */
[----:B------:R-:W-:Y:S01]  /*1ee20*/  @P0 IMAD.MOV R116, RZ, RZ, R14 ;  /* 0x000000ffff740224 */ /* 0x000fe200078e020e */
[----:B------:R-:W-:-:S03]  /*1ee30*/  ISETP.NE.AND P0, PT, R12, RZ, PT ;  /* 0x000000ff0c00720c */ /* 0x000fc60003f05270 */
[----:B------:R-:W-:-:S10]  /*1ee40*/  @!P6 IMAD.MOV.U32 R14, RZ, RZ, R116 ;  /* 0x000000ffff0ee224 */ /* 0x000fd400078e0074 */
.L_x_590:
[----:B------:R-:W-:Y:S05]  /*1ee50*/  BSYNC.RECONVERGENT B2 ;  /* 0x0000000000027941 */ /* 0x000fea0003800200 */
.L_x_589:
        /* <DEDUP_REMOVED lines=43> */
.L_x_587:
[----:B------:R-:W-:Y:S05]  /*1f110*/  BSYNC.RECONVERGENT B1 ;  /* 0x0000000000017941 */ /* 0x000fea0003800200 */
.L_x_586:
        /* <DEDUP_REMOVED lines=12> */
[----:B------:R-:W-:Y:S02]  /*1f1e0*/  MOV R176, R0 ;  /* 0x0000000000b07202 */ /* 0x000fe40000000f00 */
        /* <DEDUP_REMOVED lines=8> */
.L_x_510:
        /* <DEDUP_REMOVED lines=16> */
.L_x_594:
        /* <DEDUP_REMOVED lines=13> */
.L_x_596:
[----:B------:R-:W-:Y:S05]  /*1f440*/  BSYNC.RECONVERGENT B2 ;  /* 0x0000000000027941 */ /* 0x000fea0003800200 */
.L_x_595:
        /* <DEDUP_REMOVED lines=43> */
.L_x_593:
[----:B------:R-:W-:Y:S05]  /*1f700*/  BSYNC.RECONVERGENT B1 ;  /* 0x0000000000017941 */ /* 0x000fea0003800200 */
.L_x_592:
        /* <DEDUP_REMOVED lines=12> */
[----:B-1----:R-:W-:Y:S01]  /*1f7d0*/  FSETP.GTU.FTZ.AND P4, PT, R121, R188, PT ;  /* 0x000000bc7900720b */ /* 0x002fe20003f9c000 */
[----:B------:R-:W-:-:S03]  /*1f7e0*/  IMAD.MOV.U32 R121, RZ, RZ, R12 ;  /* 0x000000ffff797224 */ /* 0x000fc600078e000c */
[----:B------:R-:W-:Y:S02]  /*1f7f0*/  FSEL R171, R123, RZ, !P4 ;  /* 0x000000ff7bab7208 */ /* 0x000fe40006000000 */
        /* <DEDUP_REMOVED lines=14> */
.L_x_599:
        /* <DEDUP_REMOVED lines=8> */
[----:B------:R-:W-:Y:S02]  /*1f960*/  @!P3 IADD3 R12, PT, PT, R14, 0x1, RZ ;  /* 0x000000010e0cb810 */ /* 0x000fe40007ffe0ff */
[----:B------:R-:W-:Y:S02]  /*1f970*/  @!P3 MOV R164, RZ ;  /* 0x000000ff00a4b202 */ /* 0x000fe40000000f00 */
[----:B------:R-:W-:-:S13]  /*1f980*/  ISETP.NE.AND P4, PT, R168, RZ, !P3 ;  /* 0x000000ffa800720c */ /* 0x000fda0005f85270 */
[----:B------:R-:W-:-:S04]  /*1f990*/  @P4 IMAD.MOV R12, RZ, RZ, R14 ;  /* 0x000000ffff0c4224 */ /* 0x000fc800078e020e */
[----:B------:R-:W-:-:S07]  /*1f9a0*/  @!P3 IMAD.MOV.U32 R14, RZ, RZ, R12 ;  /* 0x000000ffff0eb224 */ /* 0x000fce00078e000c */
.L_x_601:
[----:B------:R-:W-:Y:S05]  /*1f9b0*/  BSYNC.RECONVERGENT B2 ;  /* 0x0000000000027941 */ /* 0x000fea0003800200 */
.L_x_600:
        /* <DEDUP_REMOVED lines=43> */
.L_x_598:
[----:B------:R-:W-:Y:S05]  /*1fc70*/  BSYNC.RECONVERGENT B1 ;  /* 0x0000000000017941 */ /* 0x000fea0003800200 */
.L_x_597:
[----:B------:R-:W-:Y:S01]  /*1fc80*/  I2FP.F32.U32 R121, R121 ;  /* 0x0000007900797245 */ /* 0x000fe20000201000 */
[----:B------:R-:W-:Y:S01]  /*1fc90*/  IMAD.U32 R123, R116, 0x10000, RZ ;  /* 0x00010000747b7824 */ /* 0x000fe200078e00ff */
[----:B------:R-:W-:Y:S01]  /*1fca0*/  @P1 SHF.L.U32 R116, R173, 0x10, RZ ;  /* 0x00000010ad741819 */ /* 0x000fe200000006ff */
[----:B------:R-:W-:Y:S01]  /*1fcb0*/  BSSY.RECONVERGENT B1, `(.L_x_602) ;  /* 0x000004f000017945 */ /* 0x000fe20003800200 */
[----:B------:R-:W-:Y:S01]  /*1fcc0*/  LOP3.LUT R11, R11, 0xffffffef, RZ, 0xc0, !PT ;  /* 0xffffffef0b0b7812 */ /* 0x000fe200078ec0ff */
[----:B------:R-:W-:Y:S01]  /*1fcd0*/  FFMA.FTZ R121, R121, R190, 1.1641532182693481445e-10 ;  /* 0x2f00000079797423 */ /* 0x000fe200000100be */
[----:B------:R-:W-:Y:S01]  /*1fce0*/  FMUL.FTZ R123, R123, R176 ;  /* 0x000000b07b7b7220 */ /* 0x000fe20000410000 */
[----:B------:R-:W-:-:S03]  /*1fcf0*/  IMAD.MOV.U32 R122, RZ, RZ, 0x2 ;  /* 0x00000002ff7a7424 */ /* 0x000fc600078e00ff */
[----:B------:R-:W-:-:S04]  /*1fd00*/  FSETP.GTU.FTZ.AND P3, PT, R121, R188, PT ;  /* 0x000000bc7900720b */ /* 0x000fc80003f7c000 */
[----:B------:R-:W-:Y:S02]  /*1fd10*/  FSEL R175, R123, RZ, !P3 ;  /* 0x000000ff7baf7208 */ /* 0x000fe40005800000 */
[----:B------:R-:W-:Y:S02]  /*1fd20*/  PLOP3.LUT P4, PT, P3, PT, PT, 0x8, 0x80 ;  /* 0x000000000080781c */ /* 0x000fe40001f8e170 */
[----:B------:R-:W-:Y:S01]  /*1fd30*/  ISETP.NE.AND P3, PT, R120, 0x1, PT ;  /* 0x000000017800780c */ /* 0x000fe20003f65270 */
[----:B------:R-:W-:Y:S01]  /*1fd40*/  @P1 FADD.FTZ R175, R116, R175 ;  /* 0x000000af74af1221 */ /* 0x000fe20000010000 */
[----:B------:R-:W-:-:S04]  /*1fd50*/  IMAD.MOV.U32 R116, RZ, RZ, R12 ;  /* 0x000000ffff747224 */ /* 0x000fc800078e000c */
[----:B------:R-:W-:-:S05]  /*1fd60*/  F2FP.BF16.F32.PACK_AB R180, RZ, R175 ;  /* 0x000000afffb4723e */ /* 0x000fca00000010ff */
        /* <DEDUP_REMOVED lines=10> */
.L_x_604:
        /* <DEDUP_REMOVED lines=13> */
.L_x_606:
[----:B------:R-:W-:Y:S05]  /*1fee0*/  BSYNC.RECONVERGENT B2 ;  /* 0x0000000000027941 */ /* 0x000fea0003800200 */
.L_x_605:
        /* <DEDUP_REMOVED lines=43> */
.L_x_603:
[----:B------:R-:W-:Y:S05]  /*201a0*/  BSYNC.RECONVERGENT B1 ;  /* 0x0000000000017941 */ /* 0x000fea0003800200 */
.L_x_602:
        /* <DEDUP_REMOVED lines=8> */
[----:B------:R-:W-:Y:S01]  /*20230*/  IMAD.MOV.U32 R120, RZ, RZ, 0x2 ;  /* 0x00000002ff787424 */ /* 0x000fe200078e00ff */
[----:B------:R-:W-:Y:S02]  /*20240*/  MOV R117, R12 ;  /* 0x0000000c00757202 */ /* 0x000fe40000000f00 */
[----:B------:R-:W-:-:S04]  /*20250*/  FSETP.GTU.FTZ.AND P3, PT, R121, R188, PT ;  /* 0x000000bc7900720b */ /* 0x000fc80003f7c000 */
        /* <DEDUP_REMOVED lines=15> */
.L_x_609:
        /* <DEDUP_REMOVED lines=13> */
.L_x_611:
[----:B------:R-:W-:Y:S05]  /*20420*/  BSYNC.RECONVERGENT B2 ;  /* 0x0000000000027941 */ /* 0x000fea0003800200 */
.L_x_610:
        /* <DEDUP_REMOVED lines=40> */
[----:B------:R-:W-:Y:S02]  /*206b0*/  HFMA2 R120, -RZ, RZ, 0, 0 ;  /* 0x00000000ff787431 */ /* 0x000fe400000001ff */
[----:B------:R-:W-:Y:S02]  /*206c0*/  IMAD.MOV.U32 R117, RZ, RZ, R182 ;  /* 0x000000ffff757224 */ /* 0x000fe400078e00b6 */
[----:B------:R-:W-:-:S07]  /*206d0*/  IMAD.MOV.U32 R182, RZ, RZ, R116 ;  /* 0x000000ffffb67224 */ /* 0x000fce00078e0074 */
.L_x_608:
[----:B------:R-:W-:Y:S05]  /*206e0*/  BSYNC.RECONVERGENT B1 ;  /* 0x0000000000017941 */ /* 0x000fea0003800200 */
.L_x_607:
        /* <DEDUP_REMOVED lines=25> */
.L_x_614:
        /* <DEDUP_REMOVED lines=13> */
.L_x_616:
[----:B------:R-:W-:Y:S05]  /*20950*/  BSYNC.RECONVERGENT B2 ;  /* 0x0000000000027941 */ /* 0x000fea0003800200 */
.L_x_615:
        /* <DEDUP_REMOVED lines=43> */
.L_x_613:
[----:B------:R-:W-:Y:S05]  /*20c10*/  BSYNC.RECONVERGENT B1 ;  /* 0x0000000000017941 */ /* 0x000fea0003800200 */
.L_x_612:
[----:B------:R-:W-:Y:S01]  /*20c20*/  I2FP.F32.U32 R117, R117 ;  /* 0x0000007500757245 */ /* 0x000fe20000201000 */
[----:B------:R-:W-:Y:S01]  /*20c30*/  IMAD.U32 R121, R118, 0x10000, RZ ;  /* 0x0001000076797824 */ /* 0x000fe200078e00ff */
[----:B------:R-:W-:Y:S01]  /*20c40*/  @P1 SHF.L.U32 R116, R110, 0x10, RZ ;  /* 0x000000106e741819 */ /* 0x000fe200000006ff */
[----:B------:R-:W-:Y:S01]  /*20c50*/  BSSY.RECONVERGENT B1, `(.L_x_617) ;  /* 0x0000050000017945 */ /* 0x000fe20003800200 */
[----:B------:R-:W-:Y:S01]  /*20c60*/  LOP3.LUT R11, R11, 0xfffffffd, RZ, 0xc0, !PT ;  /* 0xfffffffd0b0b7812 */ /* 0x000fe200078ec0ff */
[----:B------:R-:W-:Y:S01]  /*20c70*/  FFMA.FTZ R117, R117, R190, 1.1641532182693481445e-10 ;  /* 0x2f00000075757423 */ /* 0x000fe200000100be */
[----:B------:R-:W-:Y:S01]  /*20c80*/  FMUL.FTZ R121, R121, R176 ;  /* 0x000000b079797220 */ /* 0x000fe20000410000 */
[----:B------:R-:W-:Y:S01]  /*20c90*/  PRMT R118, R118, 0x7632, R118 ;  /* 0x0000763276767816 */ /* 0x000fe20000000076 */
[----:B------:R-:W-:Y:S02]  /*20ca0*/  IMAD.MOV.U32 R120, RZ, RZ, 0x2 ;  /* 0x00000002ff787424 */ /* 0x000fe400078e00ff */
        /* <DEDUP_REMOVED lines=17> */
.L_x_619:
        /* <DEDUP_REMOVED lines=13> */
.L_x_621:
[----:B------:R-:W-:Y:S05]  /*20e90*/  BSYNC.RECONVERGENT B2 ;  /* 0x0000000000027941 */ /* 0x000fea0003800200 */
.L_x_620:
        /* <DEDUP_REMOVED lines=43> */
.L_x_618:
[----:B------:R-:W-:Y:S05]  /*21150*/  BSYNC.RECONVERGENT B1 ;  /* 0x0000000000017941 */ /* 0x000fea0003800200 */
.L_x_617:
        /* <DEDUP_REMOVED lines=24> */
.L_x_624:
        /* <DEDUP_REMOVED lines=13> */
.L_x_626:
[----:B------:R-:W-:Y:S05]  /*213b0*/  BSYNC.RECONVERGENT B2 ;  /* 0x0000000000027941 */ /* 0x000fea0003800200 */
.L_x_625:
        /* <DEDUP_REMOVED lines=43> */
.L_x_623:
[----:B------:R-:W-:Y:S05]  /*21670*/  BSYNC.RECONVERGENT B1 ;  /* 0x0000000000017941 */ /* 0x000fea0003800200 */
.L_x_622:
        /* <DEDUP_REMOVED lines=24> */
.L_x_629:
        /* <DEDUP_REMOVED lines=13> */
.L_x_631:
[----:B------:R-:W-:Y:S05]  /*218d0*/  BSYNC.RECONVERGENT B2 ;  /* 0x0000000000027941 */ /* 0x000fea0003800200 */
.L_x_630:
        /* <DEDUP_REMOVED lines=43> */
.L_x_628:
[----:B------:R-:W-:Y:S05]  /*21b90*/  BSYNC.RECONVERGENT B1 ;  /* 0x0000000000017941 */ /* 0x000fea0003800200 */
.L_x_627:
[----:B------:R-:W-:Y:S01]  /*21ba0*/  I2FP.F32.U32 R117, R117 ;  /* 0x0000007500757245 */ /* 0x000fe20000201000 */
[----:B------:R-:W-:Y:S01]  /*21bb0*/  IMAD.U32 R119, R198, 0x10000, RZ ;  /* 0x00010000c6777824 */ /* 0x000fe200078e00ff */
[----:B------:R-:W-:Y:S02]  /*21bc0*/  @P1 PRMT R116, R111, 0x7632, R116 ;  /* 0x000076326f741816 */ /* 0x000fe40000000074 */
[----:B------:R-:W-:Y:S01]  /*21bd0*/  PRMT R118, R192, 0x5410, R194 ;  /* 0x00005410c0767816 */ /* 0x000fe200000000c2 */
[----:B------:R-:W-:Y:S01]  /*21be0*/  FFMA.FTZ R117, R117, R190, 1.1641532182693481445e-10 ;  /* 0x2f00000075757423 */ /* 0x000fe200000100be */
[----:B------:R-:W-:Y:S01]  /*21bf0*/  FMUL.FTZ R119, R119, R176 ;  /* 0x000000b077777220 */ /* 0x000fe20000410000 */
[----:B------:R-:W-:Y:S01]  /*21c00*/  @P1 SHF.L.U32 R116, R116, 0x10, RZ ;  /* 0x0000001074741819 */ /* 0x000fe200000006ff */
[----:B------:R-:W-:Y:S02]  /*21c10*/  IMAD.MOV.U32 R176, RZ, RZ, R182 ;  /* 0x000000ffffb07224 */ /* 0x000fe400078e00b6 */
        /* <DEDUP_REMOVED lines=8> */
.L_x_591:
[----:B------:R-:W0:Y:S01]  /*21ca0*/  LDC.64 R122, c[0x0][0x3a8] ;  /* 0x0000ea00ff7a7b82 */ /* 0x000e220000000a00 */
[----:B------:R-:W-:Y:S02]  /*21cb0*/  SEL R184, RZ, 0x1000000, !P5 ;  /* 0x01000000ffb87807 */ /* 0x000fe40006800000 */
[----:B------:R-:W-:Y:S02]  /*21cc0*/  SEL R182, RZ, 0x10000, !P4 ;  /* 0x00010000ffb67807 */ /* 0x000fe40006000000 */
[----:B------:R-:W-:Y:S02]  /*21cd0*/  SEL R233, RZ, 0x100, !P3 ;  /* 0x00000100ffe97807 */ /* 0x000fe40005800000 */
[C---:B------:R-:W-:Y:S01]  /*21ce0*/  LOP3.LUT P5, RZ, R11.reuse, 0x10, RZ, 0xc0, !PT ;  /* 0x000000100bff7812 */ /* 0x040fe200078ac0ff */
[----:B------:R-:W1:Y:S01]  /*21cf0*/  LDC.64 R120, c[0x0][0x3b0] ;  /* 0x0000ec00ff787b82 */ /* 0x000e620000000a00 */
[C---:B------:R-:W-:Y:S02]  /*21d00*/  LOP3.LUT P4, RZ, R11.reuse, 0x8, RZ, 0xc0, !PT ;  /* 0x000000080bff7812 */ /* 0x040fe4000788c0ff */
[----:B------:R-:W-:-:S02]  /*21d10*/  LOP3.LUT P3, RZ, R11, 0x4, RZ, 0xc0, !PT ;  /* 0x000000040bff7812 */ /* 0x000fc4000786c0ff */
[C---:B------:R-:W-:Y:S02]  /*21d20*/  LOP3.LUT P6, RZ, R11.reuse, 0x2, RZ, 0xc0, !PT ;  /* 0x000000020bff7812 */ /* 0x040fe400078cc0ff */
[----:B------:R-:W-:Y:S02]  /*21d30*/  LOP3.LUT P1, RZ, R11, 0x20, RZ, 0xc0, !PT ;  /* 0x000000200bff7812 */ /* 0x000fe4000782c0ff */
[----:B------:R-:W-:Y:S02]  /*21d40*/  SEL R180, RZ, 0x1000000, !P3 ;  /* 0x01000000ffb47807 */ /* 0x000fe40005800000 */
[----:B------:R-:W-:Y:S02]  /*21d50*/  SEL R229, RZ, 0x10000, !P4 ;  /* 0x00010000ffe57807 */ /* 0x000fe40006000000 */
[----:B------:R-:W-:Y:S02]  /*21d60*/  SEL R178, RZ, 0x100, !P5 ;  /* 0x00000100ffb27807 */ /* 0x000fe40006800000 */
[----:B------:R-:W-:Y:S01]  /*21d70*/  LOP3.LUT R233, R233, R184, R182, 0xfe, !PT ;  /* 0x000000b8e9e97212 */ /* 0x000fe200078efeb6 */
[----:B0-----:R-:W-:Y:S01]  /*21d80*/  IMAD.WIDE.U32 R122, R174, 0x10, R122 ;  /* 0x00000010ae7a7825 */ /* 0x001fe200078e007a */
[----:B------:R-:W-:-:S02]  /*21d90*/  SEL R228, RZ, 0x1, !P6 ;  /* 0x00000001ffe47807 */ /* 0x000fc40007000000 */
[----:B------:R-:W-:Y:S02]  /*21da0*/  LOP3.LUT R178, R178, R180, R229, 0xfe, !PT ;  /* 0x000000b4b2b27212 */ /* 0x000fe400078efee5 */
[----:B------:R-:W-:Y:S01]  /*21db0*/  SEL R231, RZ, 0x1, !P1 ;  /* 0x00000001ffe77807 */ /* 0x000fe20004800000 */
[----:B------:R2:W-:Y:S01]  /*21dc0*/  STG.E.128 desc[UR6][R122.64], R116 ;  /* 0x000000747a007986 */ /* 0x0005e2000c101d06 */
[----:B------:R-:W-:Y:S01]  /*21dd0*/  LOP3.LUT R229, R233, R228, RZ, 0xfc, !PT ;  /* 0x000000e4e9e57212 */ /* 0x000fe200078efcff */
[----:B-1----:R-:W-:Y:S01]  /*21de0*/  IMAD.WIDE.U32 R120, R174, 0x8, R120 ;  /* 0x00000008ae787825 */ /* 0x002fe200078e0078 */
[----:B------:R-:W-:-:S05]  /*21df0*/  LOP3.LUT R228, R178, R231, RZ, 0xfc, !PT ;  /* 0x000000e7b2e47212 */ /* 0x000fca00078efcff */
[----:B------:R2:W-:Y:S01]  /*21e00*/  STG.E.64 desc[UR6][R120.64], R228 ;  /* 0x000000e478007986 */ /* 0x0005e2000c101b06 */
[----:B------:R-:W-:Y:S05]  /*21e10*/  @!P2 BRA `(.L_x_509) ;  /* 0x000000000050a947 */ /* 0x000fea0003800000 */
[----:B--2---:R-:W-:Y:S01]  /*21e20*/  IMAD.U32 R119, R2, 0x10000, RZ ;  /* 0x0001000002777824 */ /* 0x004fe200078e00ff */
        /* <DEDUP_REMOVED lines=19> */
.L_x_509:
[----:B------:R-:W-:Y:S05]  /*21f60*/  BSYNC.RECONVERGENT B0 ;  /* 0x0000000000007941 */ /* 0x000fea0003800200 */
.L_x_508:
[----:B0123--:R-:W-:Y:S01]  /*21f70*/  FADD.FTZ R116, RZ, R13 ;  /* 0x0000000dff747221 */ /* 0x00ffe20000010000 */
[C---:B------:R-:W-:Y:S01]  /*21f80*/  ISETP.GE.U32.AND P1, PT, R166.reuse, 0x80, PT ;  /* 0x00000080a600780c */ /* 0x040fe20003f26070 */
[----:B------:R-:W0:Y:S01]  /*21f90*/  S2UR UR5, SR_CgaCtaId ;  /* 0x00000000000579c3 */ /* 0x000e220000008800 */
[C---:B------:R-:W-:Y:S01]  /*21fa0*/  ISETP.GT.U32.AND P4, PT, R166.reuse, 0xff, PT ;  /* 0x000000ffa600780c */ /* 0x040fe20003f84070 */
[----:B------:R-:W-:Y:S01]  /*21fb0*/  FADD.FTZ R116, R187, R116 ;  /* 0x00000074bb747221 */ /* 0x000fe20000010000 */
[C---:B------:R-:W-:Y:S01]  /*21fc0*/  ISETP.GT.U32.AND P3, PT, R166.reuse, 0x17f, PT ;  /* 0x0000017fa600780c */ /* 0x040fe20003f64070 */
[----:B------:R-:W-:Y:S01]  /*21fd0*/  UMOV UR4, 0x400 ;  /* 0x0000040000047882 */ /* 0x000fe20000000000 */
[----:B------:R-:W-:Y:S01]  /*21fe0*/  ISETP.GT.U32.AND P2, PT, R166, 0x1ff, PT ;  /* 0x000001ffa600780c */ /* 0x000fe20003f44070 */
[----:B------:R-:W-:Y:S01]  /*21ff0*/  FADD.FTZ R116, R185, R116 ;  /* 0x00000074b9747221 */ /* 0x000fe20000010000 */
[----:B------:R-:W-:Y:S03]  /*22000*/  BSSY.RECONVERGENT B0, `(.L_x_632) ;  /* 0x0000107000007945 */ /* 0x000fe60003800200 */
        /* <DEDUP_REMOVED lines=113> */
[----:B0-----:R-:W-:Y:S01]  /*22720*/  FADD.FTZ R119, R118, R119 ;  /* 0x0000007776777221 */ /* 0x001fe20000010000 */
[----:B------:R-:W-:-:S04]  /*22730*/  @!P2 SHF.R.U32.HI R118, RZ, 0x2, R170 ;  /* 0x00000002ff76a819 */ /* 0x000fc800000116aa */
[----:B------:R-:W0:Y:S02]  /*22740*/  SHFL.BFLY PT, R120, R119, 0x4, 0x1f ;  /* 0x0c801f0077787f89 */ /* 0x000e2400000e0000 */
[----:B0-----:R-:W-:-:S05]  /*22750*/  FADD.FTZ R120, R119, R120 ;  /* 0x0000007877787221 */ /* 0x001fca0000010000 */
[----:B------:R-:W0:Y:S02]  /*22760*/  SHFL.BFLY PT, R121, R120, 0x8, 0x1f ;  /* 0x0d001f0078797f89 */ /* 0x000e2400000e0000 */
[----:B0-----:R-:W-:Y:S01]  /*22770*/  FADD.FTZ R121, R120, R121 ;  /* 0x0000007978797221 */ /* 0x001fe20000010000 */
[----:B------:R-:W-:Y:S02]  /*22780*/  @!P2 LOP3.LUT R120, R118, 0x18, RZ, 0xc0, !PT ;  /* 0x000000187678a812 */ /* 0x000fe400078ec0ff */
[----:B------:R-:W-:Y:S02]  /*22790*/  CS2R R118, SRZ ;  /* 0x0000000000767805 */ /* 0x000fe4000001ff00 */
[----:B------:R-:W0:Y:S02]  /*227a0*/  SHFL.BFLY PT, R122, R121, 0x10, 0x1f ;  /* 0x0e001f00797a7f89 */ /* 0x000e2400000e0000 */
[----:B0-----:R-:W-:Y:S01]  /*227b0*/  FADD.FTZ R117, R121, R122 ;  /* 0x0000007a79757221 */ /* 0x001fe20000010000 */
[----:B------:R-:W-:Y:S01]  /*227c0*/  @!P3 LEA R122, R167, UR4, 0x3 ;  /* 0x00000004a77abc11 */ /* 0x000fe2000f8e18ff */
[----:B------:R-:W-:-:S03]  /*227d0*/  HFMA2 R121, -RZ, RZ, 0, 0 ;  /* 0x00000000ff797431 */ /* 0x000fc600000001ff */
[----:B------:R0:W-:Y:S01]  /*227e0*/  @!P2 STS.64 [R120+UR4], R116 ;  /* 0x000000747800a988 */ /* 0x0001e20008000a04 */
[----:B------:R-:W-:Y:S01]  /*227f0*/  BAR.SYNC.DEFER_BLOCKING 0x0 ;  /* 0x0000000000007b1d */ /* 0x000fe20000010000 */
[----:B------:R-:W-:Y:S01]  /*22800*/  @!P3 IMAD.MOV.U32 R121, RZ, RZ, R163 ;  /* 0x000000ffff79b224 */ /* 0x000fe200078e00a3 */
[----:B------:R-:W-:-:S04]  /*22810*/  ISETP.NE.AND P2, PT, R170, RZ, PT ;  /* 0x000000ffaa00720c */ /* 0x000fc80003f45270 */
[----:B------:R-:W1:Y:S01]  /*22820*/  SHFL.DOWN PT, R174, R121, 0x2, 0x1f ;  /* 0x08401f0079ae7f89 */ /* 0x000e6200000e0000 */
[----:B0-----:R-:W-:-:S03]  /*22830*/  I2FP.F32.S32 R116, R121 ;  /* 0x0000007900747245 */ /* 0x001fc60000201400 */
[----:B------:R0:W-:Y:S01]  /*22840*/  @!P3 LDS.64 R118, [R122] ;  /* 0x000000007a76b984 */ /* 0x0001e20000000a00 */
[----:B------:R-:W-:Y:S01]  /*22850*/  PLOP3.LUT P3, PT, PT, PT, UP2, 0x40, 0x4 ;  /* 0x000000000004781c */ /* 0x000fe20003f6e828 */
[----:B-1----:R-:W-:Y:S01]  /*22860*/  IMAD.IADD R180, R174, 0x1, R121 ;  /* 0x00000001aeb47824 */ /* 0x002fe200078e0279 */
[----:B------:R-:W-:Y:S01]  /*22870*/  I2FP.F32.S32 R174, R174 ;  /* 0x000000ae00ae7245 */ /* 0x000fe20000201400 */
[----:B0-----:R-:W0:Y:S03]  /*22880*/  LDC R122, c[0x0][0x448] ;  /* 0x00011200ff7a7b82 */ /* 0x001e260000000800 */
[----:B------:R-:W-:Y:S01]  /*22890*/  I2FP.F32.S32 R182, R180 ;  /* 0x000000b400b67245 */ /* 0x000fe20000201400 */
[----:B------:R-:W1:Y:S03]  /*228a0*/  SHFL.DOWN PT, R229, R180, 0x1, 0x1f ;  /* 0x08201f00b4e57f89 */ /* 0x000e6600000e0000 */
[----:B------:R-:W2:Y:S01]  /*228b0*/  MUFU.RCP R184, R182 ;  /* 0x000000b600b87308 */ /* 0x000ea20000001000 */
[-C--:B-1----:R-:W-:Y:S01]  /*228c0*/  IADD3 R180, PT, PT, R180, R229.reuse, RZ ;  /* 0x000000e5b4b47210 */ /* 0x082fe20007ffe0ff */
[----:B------:R-:W1:Y:S01]  /*228d0*/  SHFL.DOWN PT, R123, R118, 0x2, 0x1f ;  /* 0x08401f00767b7f89 */ /* 0x000e6200000e0000 */
[----:B------:R-:W-:-:S02]  /*228e0*/  I2FP.F32.S32 R229, R229 ;  /* 0x000000e500e57245 */ /* 0x000fc40000201400 */
[----:B------:R-:W-:Y:S01]  /*228f0*/  I2FP.F32.S32 R180, R180 ;  /* 0x000000b400b47245 */ /* 0x000fe20000201400 */
[----:B------:R-:W3:Y:S05]  /*22900*/  SHFL.DOWN PT, R178, R119, 0x2, 0x1f ;  /* 0x08401f0077b27f89 */ /* 0x000eea00000e0000 */
[----:B------:R-:W4:Y:S01]  /*22910*/  MUFU.RCP R180, R180 ;  /* 0x000000b400b47308 */ /* 0x000f220000001000 */
[C---:B-1----:R-:W-:Y:S01]  /*22920*/  FMUL.FTZ R117, R123.reuse, R174 ;  /* 0x000000ae7b757220 */ /* 0x042fe20000410000 */
[----:B------:R-:W-:-:S03]  /*22930*/  FADD.FTZ R123, -R123, R118 ;  /* 0x000000767b7b7221 */ /* 0x000fc60000010100 */
[----:B------:R-:W-:Y:S01]  /*22940*/  FFMA.FTZ R117, R116, R118, R117 ;  /* 0x0000007674757223 */ /* 0x000fe20000010075 */
[----:B------:R-:W-:Y:S01]  /*22950*/  FMUL.FTZ R123, R123, R123 ;  /* 0x0000007b7b7b7220 */ /* 0x000fe20000410000 */
[----:B---3--:R-:W-:Y:S02]  /*22960*/  FADD.FTZ R119, R178, R119 ;  /* 0x00000077b2777221 */ /* 0x008fe40000010000 */
[----:B--2---:R-:W-:Y:S01]  /*22970*/  FMUL.FTZ R117, R184, R117 ;  /* 0x00000075b8757220 */ /* 0x004fe20000410000 */
[----:B------:R-:W-:-:S04]  /*22980*/  FMUL.FTZ R123, R123, R116 ;  /* 0x000000747b7b7220 */ /* 0x000fc80000410000 */
[----:B------:R-:W1:Y:S01]  /*22990*/  SHFL.DOWN PT, R116, R117, 0x1, 0x1f ;  /* 0x08201f0075747f89 */ /* 0x000e6200000e0000 */
[----:B------:R-:W-:-:S04]  /*229a0*/  FMUL.FTZ R123, R123, R174 ;  /* 0x000000ae7b7b7220 */ /* 0x000fc80000410000 */
[----:B------:R-:W-:-:S05]  /*229b0*/  FFMA.FTZ R119, R184, R123, R119 ;  /* 0x0000007bb8777223 */ /* 0x000fca0000010077 */
[----:B------:R-:W2:Y:S01]  /*229c0*/  SHFL.DOWN PT, R118, R119, 0x1, 0x1f ;  /* 0x08201f0077767f89 */ /* 0x000ea200000e0000 */
[----:B-1----:R-:W-:Y:S01]  /*229d0*/  FADD.FTZ R120, R117, -R116 ;  /* 0x8000007475787221 */ /* 0x002fe20000010000 */
[----:B------:R-:W-:-:S03]  /*229e0*/  FMUL.FTZ R123, R116, R229 ;  /* 0x000000e5747b7220 */ /* 0x000fc60000410000 */
[----:B------:R-:W-:Y:S01]  /*229f0*/  FMUL.FTZ R121, R120, R120 ;  /* 0x0000007878797220 */ /* 0x000fe20000410000 */
[----:B------:R-:W-:-:S03]  /*22a00*/  FFMA.FTZ R123, R182, R117, R123 ;  /* 0x00000075b67b7223 */ /* 0x000fc6000001007b */
[----:B------:R-:W-:Y:S01]  /*22a10*/  FMUL.FTZ R121, R182, R121 ;  /* 0x00000079b6797220 */ /* 0x000fe20000410000 */
[C---:B----4-:R-:W-:Y:S01]  /*22a20*/  FMUL.FTZ R123, R180.reuse, R123 ;  /* 0x0000007bb47b7220 */ /* 0x050fe20000410000 */
[----:B--2---:R-:W-:Y:S02]  /*22a30*/  FADD.FTZ R117, R119, R118 ;  /* 0x0000007677757221 */ /* 0x004fe40000010000 */
[----:B------:R-:W-:Y:S01]  /*22a40*/  FMUL.FTZ R121, R121, R229 ;  /* 0x000000e579797220 */ /* 0x000fe20000410000 */
[----:B------:R-:W1:Y:S02]  /*22a50*/  @!P2 LDC.64 R118, c[0x0][0x3c0] ;  /* 0x0000f000ff76ab82 */ /* 0x000e640000000a00 */
[----:B------:R-:W2:Y:S01]  /*22a60*/  SHFL.IDX PT, R123, R123, RZ, 0x1f ;  /* 0x00001fff7b7b7589 */ /* 0x000ea200000e0000 */
[----:B------:R-:W-:-:S05]  /*22a70*/  FFMA.FTZ R121, R180, R121, R117 ;  /* 0x00000079b4797223 */ /* 0x000fca0000010075 */
[----:B------:R-:W3:Y:S01]  /*22a80*/  @!P2 LDC.64 R116, c[0x0][0x3c8] ;  /* 0x0000f200ff74ab82 */ /* 0x000ee20000000a00 */
[----:B------:R-:W0:Y:S01]  /*22a90*/  SHFL.IDX PT, R121, R121, RZ, 0x1f ;  /* 0x00001fff79797589 */ /* 0x000e2200000e0000 */
[----:B--2---:R-:W-:-:S05]  /*22aa0*/  FMUL.FTZ R120, R123, R123 ;  /* 0x0000007b7b787220 */ /* 0x004fca0000410000 */
[----:B------:R-:W-:Y:S01]  /*22ab0*/  FSEL R229, R120, RZ, !P3 ;  /* 0x000000ff78e57208 */ /* 0x000fe20005800000 */
[----:B0-----:R-:W-:Y:S01]  /*22ac0*/  FFMA.FTZ R120, R121, UR11, R122 ;  /* 0x0000000b79787c23 */ /* 0x001fe2000801007a */
[----:B------:R-:W-:Y:S01]  /*22ad0*/  IMAD.U32 R121, RZ, RZ, UR10 ;  /* 0x0000000aff797e24 */ /* 0x000fe2000f8e00ff */
[----:B------:R-:W-:Y:S02]  /*22ae0*/  PLOP3.LUT P3, PT, PT, PT, UP2, 0x40, 0x4 ;  /* 0x000000000004781c */ /* 0x000fe40003f6e828 */
[----:B------:R-:W-:Y:S01]  /*22af0*/  FADD.FTZ R120, R120, R229 ;  /* 0x000000e578787221 */ /* 0x000fe20000010000 */
[----:B------:R-:W-:Y:S01]  /*22b00*/  IMAD.U32 R229, RZ, RZ, UR10 ;  /* 0x0000000affe57e24 */ /* 0x000fe2000f8e00ff */
[----:B------:R-:W-:Y:S01]  /*22b10*/  FSEL R174, R123, RZ, P3 ;  /* 0x000000ff7bae7208 */ /* 0x000fe20001800000 */
[----:B---3--:R-:W-:Y:S01]  /*22b20*/  @!P2 IMAD.WIDE R116, R121, 0x4, R116 ;  /* 0x000000047974a825 */ /* 0x008fe200078e0274 */
[----:B------:R-:W0:Y:S03]  /*22b30*/  MUFU.RSQ R233, R120 ;  /* 0x0000007800e97308 */ /* 0x000e260000001400 */
[----:B-1----:R-:W-:-:S05]  /*22b40*/  @!P2 IMAD.WIDE R118, R229, 0x4, R118 ;  /* 0x00000004e576a825 */ /* 0x002fca00078e0276 */
[----:B------:R1:W-:Y:S04]  /*22b50*/  @!P2 STG.E desc[UR6][R118.64], R123 ;  /* 0x0000007b7600a986 */ /* 0x0003e8000c101906 */
[----:B0-----:R1:W-:Y:S01]  /*22b60*/  @!P2 STG.E desc[UR6][R116.64], R233 ;  /* 0x000000e97400a986 */ /* 0x0013e2000c101906 */
[----:B------:R-:W-:Y:S05]  /*22b70*/  @!P1 BRA `(.L_x_633) ;  /* 0x00000004003c9947 */ /* 0x000fea0003800000 */
[--C-:B-1----:R-:W-:Y:S01]  /*22b80*/  FADD.FTZ R116, R205, -R174.reuse ;  /* 0x800000aecd747221 */ /* 0x102fe20000010000 */
[----:B------:R-:W-:Y:S01]  /*22b90*/  SHF.L.U32 R118, R91, 0x10, RZ ;  /* 0x000000105b767819 */ /* 0x000fe200000006ff */
[----:B------:R-:W-:Y:S01]  /*22ba0*/  FADD.FTZ R120, R221, -R174 ;  /* 0x800000aedd787221 */ /* 0x000fe20000010000 */
[----:B------:R-:W-:Y:S02]  /*22bb0*/  IMAD.U32 R123, R51, 0x10000, RZ ;  /* 0x00010000337b7824 */ /* 0x000fe400078e00ff */
[----:B------:R-:W-:Y:S01]  /*22bc0*/  FMUL.FTZ R116, R233, R116 ;  /* 0x00000074e9747220 */ /* 0x000fe20000410000 */
[----:B------:R-:W-:Y:S01]  /*22bd0*/  SHF.L.U32 R119, R47, 0x10, RZ ;  /* 0x000000102f777819 */ /* 0x000fe200000006ff */
[----:B------:R-:W-:Y:S02]  /*22be0*/  IMAD.U32 R117, R79, 0x10000, RZ ;  /* 0x000100004f757824 */ /* 0x000fe400078e00ff */
[----:B------:R-:W-:Y:S01]  /*22bf0*/  FMUL.FTZ R178, R233, R120 ;  /* 0x00000078e9b27220 */ /* 0x000fe20000410000 */
[----:B------:R-:W-:-:S02]  /*22c00*/  IMAD.U32 R121, R28, 0x10000, RZ ;  /* 0x000100001c797824 */ /* 0x000fc400078e00ff */
[C---:B------:R-:W-:Y:S01]  /*22c10*/  FFMA.FTZ R123, R116.reuse, R123, R118 ;  /* 0x0000007b747b7223 */ /* 0x040fe20000010076 */
[----:B------:R-:W-:Y:S02]  /*22c20*/  IMAD.U32 R229, R29, 0x10000, RZ ;  /* 0x000100001de57824 */ /* 0x000fe400078e00ff */
[--C-:B------:R-:W-:Y:S01]  /*22c30*/  FADD.FTZ R118, R201, -R174.reuse ;  /* 0x800000aec9767221 */ /* 0x100fe20000010000 */
[----:B------:R-:W-:Y:S01]  /*22c40*/  FFMA.FTZ R119, R116, R119, R117 ;  /* 0x0000007774777223 */ /* 0x000fe20000010075 */
[----:B------:R-:W-:Y:S01]  /*22c50*/  SHF.L.U32 R237, R30, 0x10, RZ ;  /* 0x000000101eed7819 */ /* 0x000fe200000006ff */
[----:B------:R-:W-:Y:S01]  /*22c60*/  FFMA.FTZ R116, R178, R121, R229 ;  /* 0x00000079b2747223 */ /* 0x000fe200000100e5 */
[----:B------:R-:W-:Y:S01]  /*22c70*/  FADD.FTZ R120, R207, -R174 ;  /* 0x800000aecf787221 */ /* 0x000fe20000010000 */
[----:B------:R-:W-:Y:S01]  /*22c80*/  IMAD.U32 R239, R31, 0x10000, RZ ;  /* 0x000100001fef7824 */ /* 0x000fe200078e00ff */
[----:B------:R-:W-:Y:S01]  /*22c90*/  SHF.L.U32 R121, R78, 0x10, RZ ;  /* 0x000000104e797819 */ /* 0x000fe200000006ff */
[----:B------:R-:W-:-:S02]  /*22ca0*/  IMAD.U32 R117, R46, 0x10000, RZ ;  /* 0x000100002e757824 */ /* 0x000fc400078e00ff */
[C---:B------:R-:W-:Y:S01]  /*22cb0*/  FMUL.FTZ R118, R233.reuse, R118 ;  /* 0x00000076e9767220 */ /* 0x040fe20000410000 */
[----:B------:R-:W-:Y:S01]  /*22cc0*/  IMAD.U32 R229, R50, 0x10000, RZ ;  /* 0x0001000032e57824 */ /* 0x000fe200078e00ff */
[----:B------:R-:W-:Y:S01]  /*22cd0*/  SHF.L.U32 R231, R24, 0x10, RZ ;  /* 0x0000001018e77819 */ /* 0x000fe200000006ff */
[----:B------:R-:W-:Y:S02]  /*22ce0*/  IMAD.U32 R122, R90, 0x10000, RZ ;  /* 0x000100005a7a7824 */ /* 0x000fe400078e00ff */
[----:B------:R-:W-:Y:S01]  /*22cf0*/  FMUL.FTZ R180, R233, R120 ;  /* 0x00000078e9b47220 */ /* 0x000fe20000410000 */
[----:B------:R-:W-:Y:S02]  /*22d00*/  IMAD.U32 R235, R25, 0x10000, RZ ;  /* 0x0001000019eb7824 */ /* 0x000fe400078e00ff */
[----:B------:R-:W-:Y:S01]  /*22d10*/  FFMA.FTZ R120, R178, R237, R239 ;  /* 0x000000edb2787223 */ /* 0x000fe200000100ef */
[C---:B------:R-:W-:Y:S01]  /*22d20*/  FFMA.FTZ R188, R118.reuse, R117, R121 ;  /* 0x0000007576bc7223 */ /* 0x040fe20000010079 */
[----:B------:R-:W-:Y:S01]  /*22d30*/  FFMA.FTZ R190, R118, R229, R122 ;  /* 0x000000e576be7223 */ /* 0x000fe2000001007a */
[--C-:B------:R-:W-:Y:S01]  /*22d40*/  FADD.FTZ R178, R203, -R174.reuse ;  /* 0x800000aecbb27221 */ /* 0x100fe20000010000 */
[----:B------:R-:W-:Y:S01]  /*22d50*/  FADD.FTZ R118, R185, -R174 ;  /* 0x800000aeb9767221 */ /* 0x000fe20000010000 */
[----:B------:R-:W-:Y:S01]  /*22d60*/  FFMA.FTZ R249, R180, R231, R235 ;  /* 0x000000e7b4f97223 */ /* 0x000fe200000100eb */
[----:B------:R-:W-:Y:S01]  /*22d70*/  IMAD.U32 R231, R19, 0x10000, RZ ;  /* 0x0001000013e77824 */ /* 0x000fe200078e00ff */
[----:B------:R-:W-:Y:S01]  /*22d80*/  SHF.L.U32 R235, R20, 0x10, RZ ;  /* 0x0000001014eb7819 */ /* 0x000fe200000006ff */
[----:B------:R-:W-:Y:S01]  /*22d90*/  FMUL.FTZ R186, R233, R178 ;  /* 0x000000b2e9ba7220 */ /* 0x000fe20000410000 */
[----:B------:R-:W-:Y:S01]  /*22da0*/  SHF.L.U32 R229, R49, 0x10, RZ ;  /* 0x0000001031e57819 */ /* 0x000fe200000006ff */
[----:B------:R-:W-:-:S02]  /*22db0*/  IMAD.U32 R122, R89, 0x10000, RZ ;  /* 0x00010000597a7824 */ /* 0x000fc400078e00ff */
[----:B------:R-:W-:Y:S01]  /*22dc0*/  FMUL.FTZ R118, R233, R118 ;  /* 0x00000076e9767220 */ /* 0x000fe20000410000 */
[----:B------:R-:W-:Y:S01]  /*22dd0*/  FFMA.FTZ R243, R186, R231, R235 ;  /* 0x000000e7baf37223 */ /* 0x000fe200000100eb */
[----:B------:R-:W-:Y:S01]  /*22de0*/  IMAD.U32 R117, R45, 0x10000, RZ ;  /* 0x000100002d757824 */ /* 0x000fe200078e00ff */
[----:B------:R-:W0:Y:S01]  /*22df0*/  LDC.64 R230, c[0x0][0x428] ;  /* 0x00010a00ffe67b82 */ /* 0x000e220000000a00 */
[----:B------:R-:W-:Y:S01]  /*22e00*/  FFMA.FTZ R184, R118, R229, R122 ;  /* 0x000000e576b87223 */ /* 0x000fe2000001007a */
[----:B------:R-:W-:Y:S01]  /*22e10*/  IMAD.U32 R121, R77, 0x10000, RZ ;  /* 0x000100004d797824 */ /* 0x000fe200078e00ff */
[----:B------:R-:W-:Y:S01]  /*22e20*/  SHF.L.U32 R239, R27, 0x10, RZ ;  /* 0x000000101bef7819 */ /* 0x000fe200000006ff */
[----:B------:R-:W-:Y:S02]  /*22e30*/  IMAD.U32 R237, R26, 0x10000, RZ ;  /* 0x000100001aed7824 */ /* 0x000fe400078e00ff */
[--C-:B------:R-:W-:Y:S01]  /*22e40*/  FADD.FTZ R178, R187, -R174.reuse ;  /* 0x800000aebbb27221 */ /* 0x100fe20000010000 */
[----:B------:R-:W-:Y:S01]  /*22e50*/  FFMA.FTZ R182, R118, R117, R121 ;  /* 0x0000007576b67223 */ /* 0x000fe20000010079 */
[----:B------:R-:W-:Y:S01]  /*22e60*/  FADD.FTZ R118, R13, -R174 ;  /* 0x800000ae0d767221 */ /* 0x000fe20000010000 */
[----:B------:R-:W1:Y:S01]  /*22e70*/  LDC.64 R228, c[0x0][0x430] ;  /* 0x00010c00ffe47b82 */ /* 0x000e620000000a00 */
[----:B------:R-:W-:Y:S01]  /*22e80*/  SHF.L.U32 R122, R88, 0x10, RZ ;  /* 0x00000010587a7819 */ /* 0x000fe200000006ff */
[----:B------:R-:W-:Y:S01]  /*22e90*/  FFMA.FTZ R251, R180, R237, R239 ;  /* 0x000000edb4fb7223 */ /* 0x000fe200000100ef */
[----:B------:R-:W-:Y:S01]  /*22ea0*/  SHF.L.U32 R117, R44, 0x10, RZ ;  /* 0x000000102c757819 */ /* 0x000fe200000006ff */
[----:B------:R-:W-:-:S02]  /*22eb0*/  IMAD.U32 R235, R48, 0x10000, RZ ;  /* 0x0001000030eb7824 */ /* 0x000fc400078e00ff */
[----:B------:R-:W-:Y:S01]  /*22ec0*/  FMUL.FTZ R118, R233, R118 ;  /* 0x00000076e9767220 */ /* 0x000fe20000410000 */
[----:B------:R-:W-:Y:S01]  /*22ed0*/  IMAD.U32 R121, R76, 0x10000, RZ ;  /* 0x000100004c797824 */ /* 0x000fe200078e00ff */
[----:B------:R-:W-:Y:S01]  /*22ee0*/  SHF.L.U32 R241, R17, 0x10, RZ ;  /* 0x0000001011f17819 */ /* 0x000fe200000006ff */
[----:B------:R-:W-:Y:S02]  /*22ef0*/  IMAD.U32 R237, R15, 0x10000, RZ ;  /* 0x000100000fed7824 */ /* 0x000fe400078e00ff */
[----:B------:R-:W-:Y:S01]  /*22f00*/  FMUL.FTZ R178, R233, R178 ;  /* 0x000000b2e9b27220 */ /* 0x000fe20000410000 */
[----:B------:R-:W-:Y:S02]  /*22f10*/  IMAD.U32 R239, R16, 0x10000, RZ ;  /* 0x0001000010ef7824 */ /* 0x000fe400078e00ff */
[----:B------:R-:W-:Y:S01]  /*22f20*/  FFMA.FTZ R235, R118, R235, R122 ;  /* 0x000000eb76eb7223 */ /* 0x000fe2000001007a */
[----:B------:R-:W-:Y:S02]  /*22f30*/  IMAD.U32 R245, R22, 0x10000, RZ ;  /* 0x0001000016f57824 */ /* 0x000fe400078e00ff */
[----:B------:R-:W-:Y:S01]  /*22f40*/  FFMA.FTZ R121, R118, R117, R121 ;  /* 0x0000007576797223 */ /* 0x000fe20000010079 */
[----:B------:R-:W-:-:S02]  /*22f50*/  IMAD.U32 R247, R23, 0x10000, RZ ;  /* 0x0001000017f77824 */ /* 0x000fc400078e00ff */
[----:B------:R-:W-:Y:S01]  /*22f60*/  FFMA.FTZ R122, R178, R237, R239 ;  /* 0x000000edb27a7223 */ /* 0x000fe200000100ef */
[----:B------:R-:W-:Y:S01]  /*22f70*/  IMAD.U32 R180, R18, 0x10000, RZ ;  /* 0x0001000012b47824 */ /* 0x000fe200078e00ff */
[----:B------:R-:W-:Y:S01]  /*22f80*/  F2FP.BF16.F32.PACK_AB R119, R116, R119 ;  /* 0x000000777477723e */ /* 0x000fe200000010ff */
[----:B------:R-:W-:Y:S01]  /*22f90*/  FFMA.FTZ R245, R186, R245, R247 ;  /* 0x000000f5baf57223 */ /* 0x000fe200000100f7 */
[----:B------:R-:W-:Y:S01]  /*22fa0*/  F2FP.BF16.F32.PACK_AB R118, R249, R188 ;  /* 0x000000bcf976723e */ /* 0x000fe200000010ff */
[----:B------:R-:W-:Y:S01]  /*22fb0*/  FFMA.FTZ R180, R178, R241, R180 ;  /* 0x000000f1b2b47223 */ /* 0x000fe200000100b4 */
[----:B------:R-:W-:Y:S01]  /*22fc0*/  F2FP.BF16.F32.PACK_AB R117, R243, R182 ;  /* 0x000000b6f375723e */ /* 0x000fe200000010ff */
[----:B0-----:R-:W-:Y:S01]  /*22fd0*/  IMAD.WIDE.U32 R230, R172, 0x10, R230 ;  /* 0x00000010ace67825 */ /* 0x001fe200078e00e6 */
[----:B------:R-:W-:Y:S02]  /*22fe0*/  F2FP.BF16.F32.PACK_AB R116, R122, R121 ;  /* 0x000000797a74723e */ /* 0x000fe400000010ff */
[----:B------:R-:W-:Y:S01]  /*22ff0*/  F2FP.BF16.F32.PACK_AB R123, R120, R123 ;  /* 0x0000007b787b723e */ /* 0x000fe200000010ff */
[C---:B-1----:R-:W-:Y:S01]  /*23000*/  IMAD.WIDE.U32 R228, R172.reuse, 0x10, R228 ;  /* 0x00000010ace47825 */ /* 0x042fe200078e00e4 */
[----:B------:R-:W-:Y:S01]  /*23010*/  F2FP.BF16.F32.PACK_AB R122, R251, R190 ;  /* 0x000000befb7a723e */ /* 0x000fe200000010ff */
[----:B------:R0:W-:Y:S01]  /*23020*/  STG.E.128 desc[UR6][R230.64], R116 ;  /* 0x00000074e6007986 */ /* 0x0001e2000c101d06 */
[----:B------:R-:W-:Y:S01]  /*23030*/  F2FP.BF16.F32.PACK_AB R121, R245, R184 ;  /* 0x000000b8f579723e */ /* 0x000fe200000010ff */
[----:B------:R-:W-:Y:S01]  /*23040*/  VIADD R172, R172, 0x80 ;  /* 0x00000080acac7836 */ /* 0x000fe20000000000 */
[----:B------:R-:W-:-:S05]  /*23050*/  F2FP.BF16.F32.PACK_AB R120, R180, R235 ;  /* 0x000000ebb478723e */ /* 0x000fca00000010ff */
[----:B------:R0:W-:Y:S02]  /*23060*/  STG.E.128 desc[UR6][R228.64], R120 ;  /* 0x00000078e4007986 */ /* 0x0001e4000c101d06 */
.L_x_633:
[----:B------:R-:W-:Y:S05]  /*23070*/  BSYNC.RECONVERGENT B0 ;  /* 0x0000000000007941 */ /* 0x000fea0003800200 */
.L_x_632:
[----:B------:R-:W-:Y:S01]  /*23080*/  ISETP.GE.U32.AND P2, PT, R166, 0x100, PT ;  /* 0x00000100a600780c */ /* 0x000fe20003f46070 */
[----:B------:R-:W-:-:S12]  /*23090*/  BSSY.RECONVERGENT B0, `(.L_x_634) ;  /* 0x0000051000007945 */ /* 0x000fd80003800200 */
[----:B------:R-:W-:Y:S05]  /*230a0*/  @!P2 BRA `(.L_x_635) ;  /* 0x00000004003ca947 */ /* 0x000fea0003800000 */
[--C-:B01----:R-:W-:Y:S01]  /*230b0*/  FADD.FTZ R116, R211, -R174.reuse ;  /* 0x800000aed3747221 */ /* 0x103fe20000010000 */
        /* <DEDUP_REMOVED lines=78> */
.L_x_635:
[----:B------:R-:W-:Y:S05]  /*235a0*/  BSYNC.RECONVERGENT B0 ;  /* 0x0000000000007941 */ /* 0x000fea0003800200 */
.L_x_634:
[----:B------:R-:W-:Y:S01]  /*235b0*/  ISETP.GE.U32.AND P2, PT, R166, 0x180, PT ;  /* 0x00000180a600780c */ /* 0x000fe20003f46070 */
[----:B------:R-:W-:-:S12]  /*235c0*/  BSSY.RECONVERGENT B0, `(.L_x_636) ;  /* 0x0000051000007945 */ /* 0x000fd80003800200 */
[----:B------:R-:W-:Y:S05]  /*235d0*/  @!P2 BRA `(.L_x_637) ;  /* 0x00000004003ca947 */ /* 0x000fea0003800000 */
[--C-:B012---:R-:W-:Y:S01]  /*235e0*/  FADD.FTZ R116, R215, -R174.reuse ;  /* 0x800000aed7747221 */ /* 0x107fe20000010000 */
        /* <DEDUP_REMOVED lines=78> */
.L_x_637:
[----:B------:R-:W-:Y:S05]  /*23ad0*/  BSYNC.RECONVERGENT B0 ;  /* 0x0000000000007941 */ /* 0x000fea0003800200 */
.L_x_636:
        /* <DEDUP_REMOVED lines=11> */
[----:B------:R-:W-:Y:S01]  /*23b90*/  SHF.L.U32 R119, R104, 0x10, RZ ;  /* 0x0000001068777819 */ /* 0x000fe200000006ff */
[--C-:B------:R-:W-:Y:S01]  /*23ba0*/  FADD.FTZ R184, R217, -R174.reuse ;  /* 0x800000aed9b87221 */ /* 0x100fe20000010000 */
[--C-:B------:R-:W-:Y:S01]  /*23bb0*/  FADD.FTZ R186, R219, -R174.reuse ;  /* 0x800000aedbba7221 */ /* 0x100fe20000010000 */
[----:B------:R-:W-:Y:S01]  /*23bc0*/  FADD.FTZ R188, R227, -R174 ;  /* 0x800000aee3bc7221 */ /* 0x000fe20000010000 */
[----:B------:R-:W-:Y:S01]  /*23bd0*/  IMAD.U32 R117, R96, 0x10000, RZ ;  /* 0x0001000060757824 */ /* 0x000fe200078e00ff */
[----:B------:R-:W-:Y:S01]  /*23be0*/  SHF.L.U32 R231, R101, 0x10, RZ ;  /* 0x0000001065e77819 */ /* 0x000fe200000006ff */
[----:B------:R-:W-:-:S02]  /*23bf0*/  IMAD.U32 R229, R93, 0x10000, RZ ;  /* 0x000100005de57824 */ /* 0x000fc400078e00ff */
[C---:B------:R-:W-:Y:S01]  /*23c00*/  FMUL.FTZ R174, R233.reuse, R122 ;  /* 0x0000007ae9ae7220 */ /* 0x040fe20000410000 */
[----:B------:R-:W-:Y:S01]  /*23c10*/  FFMA.FTZ R120, R120, R117, R119 ;  /* 0x0000007578787223 */ /* 0x000fe20000010077 */
[C---:B------:R-:W-:Y:S01]  /*23c20*/  FMUL.FTZ R118, R233.reuse, R118 ;  /* 0x00000076e9767220 */ /* 0x040fe20000410000 */
[C---:B------:R-:W-:Y:S01]  /*23c30*/  FMUL.FTZ R180, R233.reuse, R178 ;  /* 0x000000b2e9b47220 */ /* 0x040fe20000410000 */
[----:B------:R-:W-:Y:S01]  /*23c40*/  FFMA.FTZ R117, R174, R229, R231 ;  /* 0x000000e5ae757223 */ /* 0x000fe200000100e7 */
[C---:B------:R-:W-:Y:S01]  /*23c50*/  FMUL.FTZ R182, R233.reuse, R182 ;  /* 0x000000b6e9b67220 */ /* 0x040fe20000410000 */
[C---:B------:R-:W-:Y:S01]  /*23c60*/  FMUL.FTZ R184, R233.reuse, R184 ;  /* 0x000000b8e9b87220 */ /* 0x040fe20000410000 */
[C---:B------:R-:W-:Y:S01]  /*23c70*/  FMUL.FTZ R186, R233.reuse, R186 ;  /* 0x000000bae9ba7220 */ /* 0x040fe20000410000 */
[----:B------:R-:W-:Y:S01]  /*23c80*/  FMUL.FTZ R188, R233, R188 ;  /* 0x000000bce9bc7220 */ /* 0x000fe20000410000 */
        /* <DEDUP_REMOVED lines=9> */
[----:B------:R-:W-:-:S02]  /*23d20*/  IMAD.U32 R235, R97, 0x10000, RZ ;  /* 0x0001000061eb7824 */ /* 0x000fc400078e00ff */
[C---:B------:R-:W-:Y:S01]  /*23d30*/  FFMA.FTZ R121, R118.reuse, R121, R123 ;  /* 0x0000007976797223 */ /* 0x040fe2000001007b */
[----:B------:R-:W-:Y:S02]  /*23d40*/  IMAD.U32 R178, R105, 0x10000, RZ ;  /* 0x0001000069b27824 */ /* 0x000fe400078e00ff */
[----:B------:R-:W-:Y:S01]  /*23d50*/  FFMA.FTZ R233, R118, R233, R122 ;  /* 0x000000e976e97223 */ /* 0x000fe2000001007a */
[----:B------:R-:W-:Y:S01]  /*23d60*/  SHF.L.U32 R118, R151, 0x10, RZ ;  /* 0x0000001097767819 */ /* 0x000fe200000006ff */
[----:B------:R-:W-:Y:S02]  /*23d70*/  IMAD.U32 R123, R149, 0x10000, RZ ;  /* 0x00010000957b7824 */ /* 0x000fe400078e00ff */
[----:B------:R-:W-:Y:S01]  /*23d80*/  FFMA.FTZ R178, R174, R235, R178 ;  /* 0x000000ebaeb27223 */ /* 0x000fe200000100b2 */
[----:B------:R-:W-:Y:S01]  /*23d90*/  IMAD.U32 R235, R150, 0x10000, RZ ;  /* 0x0001000096eb7824 */ /* 0x000fe200078e00ff */
[----:B------:R-:W-:Y:S01]  /*23da0*/  SHF.L.U32 R251, R158, 0x10, RZ ;  /* 0x000000109efb7819 */ /* 0x000fe200000006ff */
[----:B------:R-:W-:-:S02]  /*23db0*/  IMAD.U32 R237, R94, 0x10000, RZ ;  /* 0x000100005eed7824 */ /* 0x000fc400078e00ff */
[----:B------:R-:W-:Y:S01]  /*23dc0*/  FFMA.FTZ R122, R180, R119, R123 ;  /* 0x00000077b47a7223 */ /* 0x000fe2000001007b */
[----:B------:R-:W-:Y:S02]  /*23dd0*/  IMAD.U32 R239, R102, 0x10000, RZ ;  /* 0x0001000066ef7824 */ /* 0x000fe400078e00ff */
[----:B------:R-:W-:Y:S01]  /*23de0*/  FFMA.FTZ R235, R180, R235, R118 ;  /* 0x000000ebb4eb7223 */ /* 0x000fe20000010076 */
[----:B------:R-:W-:Y:S01]  /*23df0*/  IMAD.U32 R243, R152, 0x10000, RZ ;  /* 0x0001000098f37824 */ /* 0x000fe200078e00ff */
[----:B------:R-:W-:Y:S01]  /*23e00*/  SHF.L.U32 R180, R107, 0x10, RZ ;  /* 0x000000106bb47819 */ /* 0x000fe200000006ff */
[----:B------:R-:W-:Y:S02]  /*23e10*/  IMAD.U32 R174, R106, 0x10000, RZ ;  /* 0x000100006aae7824 */ /* 0x000fe400078e00ff */
[----:B------:R-:W-:Y:S01]  /*23e20*/  FFMA.FTZ R118, R182, R237, R239 ;  /* 0x000000edb6767223 */ /* 0x000fe200000100ef */
[----:B------:R-:W-:Y:S01]  /*23e30*/  FFMA.FTZ R243, R184, R243, R245 ;  /* 0x000000f3b8f37223 */ /* 0x000fe200000100f5 */
[----:B------:R-:W-:-:S02]  /*23e40*/  IMAD.U32 R119, R154, 0x10000, RZ ;  /* 0x000100009a777824 */ /* 0x000fc400078e00ff */
[----:B------:R-:W-:Y:S01]  /*23e50*/  FFMA.FTZ R174, R182, R241, R174 ;  /* 0x000000f1b6ae7223 */ /* 0x000fe200000100ae */
[----:B------:R-:W-:Y:S01]  /*23e60*/  IMAD.U32 R123, R155, 0x10000, RZ ;  /* 0x000100009b7b7824 */ /* 0x000fe200078e00ff */
[----:B------:R-:W-:Y:S01]  /*23e70*/  SHF.L.U32 R239, R95, 0x10, RZ ;  /* 0x000000105fef7819 */ /* 0x000fe200000006ff */
[----:B------:R-:W-:Y:S01]  /*23e80*/  IMAD.U32 R245, R99, 0x10000, RZ ;  /* 0x0001000063f57824 */ /* 0x000fe200078e00ff */
[----:B------:R-:W-:Y:S01]  /*23e90*/  F2FP.BF16.F32.PACK_AB R118, R243, R118 ;  /* 0x00000076f376723e */ /* 0x000fe200000010ff */
        /* <DEDUP_REMOVED lines=9> */
[----:B0-----:R-:W-:-:S04]  /*23f30*/  IMAD.WIDE.U32 R228, R172, 0x10, R228 ;  /* 0x00000010ace47825 */ /* 0x001fc800078e00e4 */
[----:B------:R-:W-:Y:S01]  /*23f40*/  FFMA.FTZ R182, R188, R251, R182 ;  /* 0x000000fbbcb67223 */ /* 0x000fe200000100b6 */
[----:B------:R-:W-:Y:S02]  /*23f50*/  F2FP.BF16.F32.PACK_AB R116, R121, R116 ;  /* 0x000000747974723e */ /* 0x000fe400000010ff */
[----:B------:R-:W-:Y:S01]  /*23f60*/  F2FP.BF16.F32.PACK_AB R119, R180, R119 ;  /* 0x00000077b477723e */ /* 0x000fe200000010ff */
[----:B-1----:R-:W-:Y:S01]  /*23f70*/  IMAD.WIDE.U32 R230, R172, 0x10, R230 ;  /* 0x00000010ace67825 */ /* 0x002fe200078e00e6 */
[----:B------:R-:W-:Y:S02]  /*23f80*/  F2FP.BF16.F32.PACK_AB R123, R182, R123 ;  /* 0x0000007bb67b723e */ /* 0x000fe400000010ff */
[----:B------:R-:W-:Y:S01]  /*23f90*/  F2FP.BF16.F32.PACK_AB R122, R237, R174 ;  /* 0x000000aeed7a723e */ /* 0x000fe200000010ff */
[----:B------:R4:W-:Y:S01]  /*23fa0*/  STG.E.128 desc[UR6][R228.64], R116 ;  /* 0x00000074e4007986 */ /* 0x0009e2000c101d06 */
[----:B------:R-:W-:Y:S02]  /*23fb0*/  F2FP.BF16.F32.PACK_AB R121, R235, R178 ;  /* 0x000000b2eb79723e */ /* 0x000fe400000010ff */
[----:B------:R-:W-:-:S05]  /*23fc0*/  F2FP.BF16.F32.PACK_AB R120, R233, R120 ;  /* 0x00000078e978723e */ /* 0x000fca00000010ff */
[----:B------:R4:W-:Y:S02]  /*23fd0*/  STG.E.128 desc[UR6][R230.64], R120 ;  /* 0x00000078e6007986 */ /* 0x0009e4000c101d06 */
.L_x_639:
[----:B------:R-:W-:Y:S05]  /*23fe0*/  BSYNC.RECONVERGENT B0 ;  /* 0x0000000000007941 */ /* 0x000fea0003800200 */
.L_x_638:
[----:B------:R-:W-:Y:S02]  /*23ff0*/  UIADD3 UR10, UPT, UPT, UR10, UR16, URZ ;  /* 0x000000100a0a7290 */ /* 0x000fe4000fffe0ff */
[----:B------:R-:W-:Y:S02]  /*24000*/  UPLOP3.LUT UP1, UPT, UPT, UPT, UP1, 0x40, 0x4 ;  /* 0x000000000004789c */ /* 0x000fe40003f2e810 */
[----:B------:R-:W-:-:S09]  /*24010*/  UISETP.GE.AND UP0, UPT, UR10, UR17, UPT ;  /* 0x000000110a00728c */ /* 0x000fd2000bf06270 */
[----:B------:R-:W-:Y:S05]  /*24020*/  BRA.U !UP0, `(.L_x_640) ;  /* 0xfffffddd080c7547 */ /* 0x000fea000b83ffff */
[----:B------:R-:W-:Y:S05]  /*24030*/  EXIT ;  /* 0x000000000000794d */ /* 0x000fea0003800000 */
.L_x_641:
        /* <DEDUP_REMOVED lines=12> */
.L_x_17944:


//--------------------- .text._ZN10layer_norm31ln_parallel_residual_fwd_kernelINS_13Kernel_traitsI13__nv_bfloat16S2_S2_S2_fjLj4096ELj1ELj1ELj4ELj16ENS_18Kernel_traits_baseILj4096ES2_S2_S2_S2_fjLj128EEEEELb1ELb0ELb1EEEvNS_9FwdParamsE --------------------------
	.section	.text._ZN10layer_norm31ln_parallel_residual_fwd_kernelINS_13Kernel_traitsI13__nv_bfloat16S2_S2_S2_fjLj4096ELj1ELj1ELj4ELj16ENS_18Kernel_traits_baseILj4096ES2_S2_S2_S2_fjLj128EEEEELb1ELb0ELb1EEEvNS_9FwdParamsE,"ax",@progbits
	.align	128
        .global         _ZN10layer_norm31ln_parallel_residual_fwd_kernelINS_13Kernel_traitsI13__nv_bfloat16S2_S2_S2_fjLj4096ELj1ELj1ELj4ELj16ENS_18Kernel_traits_baseILj4096ES2_S2_S2_S2_fjLj128EEEEELb1ELb0ELb1EEEvNS_9FwdParamsE
        .type           _ZN10layer_norm31ln_parallel_residual_fwd_kernelINS_13Kernel_traitsI13__nv_bfloat16S2_S2_S2_fjLj4096ELj1ELj1ELj4ELj16ENS_18Kernel_traits_baseILj4096ES2_S2_S2_S2_fjLj128EEEEELb1ELb0ELb1EEEvNS_9FwdParamsE,@function
        .size           _ZN10layer_norm31ln_parallel_residual_fwd_kernelINS_13Kernel_traitsI13__nv_bfloat16S2_S2_S2_fjLj4096ELj1ELj1ELj4ELj16ENS_18Kernel_traits_baseILj4096ES2_S2_S2_S2_fjLj128EEEEELb1ELb0ELb1EEEvNS_9FwdParamsE,(.L_x_17945 - _ZN10layer_norm31ln_parallel_residual_fwd_kernelINS_13Kernel_traitsI13__nv_bfloat16S2_S2_S2_fjLj4096ELj1ELj1ELj4ELj16ENS_18Kernel_traits_baseILj4096ES2_S2_S2_S2_fjLj128EEEEELb1ELb0ELb1EEEvNS_9FwdParamsE)
        .other          _ZN10layer_norm31ln_parallel_residual_fwd_kernelINS_13Kernel_traitsI13__nv_bfloat16S2_S2_S2_fjLj4096ELj1ELj1ELj4ELj16ENS_18Kernel_traits_baseILj4096ES2_S2_S2_S2_fjLj128EEEEELb1ELb0ELb1EEEvNS_9FwdParamsE,@"STO_CUDA_ENTRY STV_DEFAULT"
_ZN10layer_norm31ln_parallel_residual_fwd_kernelINS_13Kernel_traitsI13__nv_bfloat16S2_S2_S2_fjLj4096ELj1ELj1ELj4ELj16ENS_18Kernel_traits_baseILj4096ES2_S2_S2_S2_fjLj128EEEEELb1ELb0ELb1EEEvNS_9FwdParamsE:
.text._ZN10layer_norm31ln_parallel_residual_fwd_kernelINS_13Kernel_traitsI13__nv_bfloat16S2_S2_S2_fjLj4096ELj1ELj1ELj4ELj16ENS_18Kernel_traits_baseILj4096ES2_S2_S2_S2_fjLj128EEEEELb1ELb0ELb1EEEvNS_9FwdParamsE:
[----:B------:R-:W-:Y:S01]  /*0000*/  LDC R1, c[0x0][0x37c] ;  /* 0x0000df00ff017b82 */ /* 0x000fe20000000800 */
[----:B------:R-:W0:Y:S07]  /*0010*/  LDCU.U8 UR4, c[0x0][0x464] ;  /* 0x00008c80ff0477ac */ /* 0x000e2e0008000000 */
[----:B------:R-:W1:Y:S01]  /*0020*/  LDC R209, c[0x0][0x458] ;  /* 0x00011600ffd17b82 */ /* 0x000e620000000800 */
[----:B------:R-:W2:Y:S01]  /*0030*/  LDCU.64 UR8, c[0x0][0x358] ;  /* 0x00006b00ff0877ac */ /* 0x000ea20008000a00 */
[----:B------:R-:W3:Y:S06]  /*0040*/  LDCU.64 UR6, c[0x0][0x450] ;  /* 0x00008a00ff0677ac */ /* 0x000eec0008000a00 */
[----:B------:R-:W4:Y:S01]  /*0050*/  LDC R24, c[0x0][0x45c] ;  /* 0x00011700ff187b82 */ /* 0x000f220000000800 */
[----:B0-----:R-:W-:-:S13]  /*0060*/  ISETP.NE.AND P0, PT, RZ, UR4, PT ;  /* 0x00000004ff007c0c */ /* 0x001fda000bf05270 */
[----:B-1----:R-:W-:Y:S01]  /*0070*/  @P0 IMAD.MOV.U32 R2, RZ, RZ, R209 ;  /* 0x000000ffff020224 */ /* 0x002fe200078e00d1 */
[----:B---3--:R-:W-:Y:S01]  /*0080*/  MOV R151, UR7 ;  /* 0x0000000700977c02 */ /* 0x008fe20008000f00 */
[----:B----4-:R-:W-:Y:S01]  /*0090*/  @P0 IMAD.MOV.U32 R3, RZ, RZ, R24 ;  /* 0x000000ffff030224 */ /* 0x010fe200078e0018 */
[----:B------:R-:W0:Y:S01]  /*00a0*/  @P0 LDC R5, c[0x0][0x460] ;  /* 0x00011800ff050b82 */ /* 0x000e220000000800 */
[----:B------:R-:W-:Y:S01]  /*00b0*/  IMAD.U32 R150, RZ, RZ, UR6 ;  /* 0x00000006ff967e24 */ /* 0x000fe2000f8e00ff */
[----:B------:R-:W1:Y:S03]  /*00c0*/  LDCU.64 UR6, c[0x0][0x438] ;  /* 0x00008700ff0677ac */ /* 0x000e660008000a00 */
[----:B--2---:R-:W0:Y:S04]  /*00d0*/  @P0 LDG.E.64 R2, desc[UR8][R2.64] ;  /* 0x0000000802020981 */ /* 0x004e28000c1e1b00 */
[----:B------:R-:W2:Y:S01]  /*00e0*/  @P0 LDG.E.64 R150, desc[UR8][R150.64] ;  /* 0x0000000896960981 */ /* 0x000ea2000c1e1b00 */
[----:B------:R-:W3:Y:S01]  /*00f0*/  S2UR UR4, SR_CTAID.X ;  /* 0x00000000000479c3 */ /* 0x000ee20000002500 */
[----:B------:R-:W4:Y:S01]  /*0100*/  LDCU UR5, c[0x0][0x360] ;  /* 0x00006c00ff0577ac */ /* 0x000f220008000800 */
[----:B------:R-:W5:Y:S01]  /*0110*/  S2R R0, SR_TID.X ;  /* 0x0000000000007919 */ /* 0x000f620000002100 */
[----:B-1----:R-:W-:-:S04]  /*0120*/  UISETP.NE.U32.AND UP0, UPT, UR6, URZ, UPT ;  /* 0x000000ff0600728c */ /* 0x002fc8000bf05070 */
[----:B------:R-:W-:Y:S01]  /*0130*/  UISETP.NE.AND.EX UP0, UPT, UR7, URZ, UPT, UP0 ;  /* 0x000000ff0700728c */ /* 0x000fe2000bf05300 */
[----:B---3--:R-:W-:Y:S01]  /*0140*/  IMAD.U32 R201, RZ, RZ, UR4 ;  /* 0x00000004ffc97e24 */ /* 0x008fe2000f8e00ff */
[----:B0-----:R-:W-:Y:S02]  /*0150*/  @P0 IADD3 R209, P1, PT, R2, R5, RZ ;  /* 0x0000000502d10210 */ /* 0x001fe40007f3e0ff */
[----:B-----5:R-:W-:Y:S01]  /*0160*/  LOP3.LUT R2, R0, 0x1f, RZ, 0xc0, !PT ;  /* 0x0000001f00027812 */ /* 0x020fe200078ec0ff */
[C---:B--2---:R-:W-:Y:S01]  /*0170*/  VIADD R4, R150.reuse, 0x9e3779b9 ;  /* 0x9e3779b996047836 */ /* 0x044fe20000000000 */
[C---:B------:R-:W-:Y:S01]  /*0180*/  IADD3 R5, PT, PT, R151.reuse, -0x4498517b, RZ ;  /* 0xbb67ae8597057810 */ /* 0x040fe20007ffe0ff */
[----:B------:R-:W-:Y:S01]  /*0190*/  @P0 IMAD.X R24, RZ, RZ, R3, P1 ;  /* 0x000000ffff180224 */ /* 0x000fe200008e0603 */
[----:B------:R-:W-:Y:S01]  /*01a0*/  IADD3 R9, PT, PT, R151, 0x32370b8f, RZ ;  /* 0x32370b8f97097810 */ /* 0x000fe20007ffe0ff */
[----:B----4-:R-:W-:Y:S01]  /*01b0*/  IMAD R3, R201, UR5, R0 ;  /* 0x00000005c9037c24 */ /* 0x010fe2000f8e0200 */
[C---:B------:R-:W-:Y:S01]  /*01c0*/  IADD3 R13, PT, PT, R151.reuse, -0x56f99767, RZ ;  /* 0xa9066899970d7810 */ /* 0x040fe20007ffe0ff */
[C---:B------:R-:W-:Y:S01]  /*01d0*/  VIADD R6, R150.reuse, 0x3c6ef372 ;  /* 0x3c6ef37296067836 */ /* 0x040fe20000000000 */
[C---:B------:R-:W-:Y:S01]  /*01e0*/  IADD3 R17, PT, PT, R151.reuse, 0x1fd5c5a3, RZ ;  /* 0x1fd5c5a397117810 */ /* 0x040fe20007ffe0ff */
[C---:B------:R-:W-:Y:S01]  /*01f0*/  VIADD R7, R151.reuse, 0x76cf5d0a ;  /* 0x76cf5d0a97077836 */ /* 0x040fe20000000000 */
[----:B------:R-:W-:Y:S01]  /*0200*/  IADD3 R21, PT, PT, R151, -0x695add53, RZ ;  /* 0x96a522ad97157810 */ /* 0x000fe20007ffe0ff */
[C---:B------:R-:W-:Y:S01]  /*0210*/  VIADD R8, R150.reuse, 0xdaa66d2b ;  /* 0xdaa66d2b96087836 */ /* 0x040fe20000000000 */
[--C-:B------:R-:W-:Y:S01]  /*0220*/  SHF.R.U64 R22, R209, 0x2, R24.reuse ;  /* 0x00000002d1167819 */ /* 0x100fe20000001218 */
[----:B------:R-:W-:Y:S01]  /*0230*/  VIADD R10, R150, 0x78dde6e4 ;  /* 0x78dde6e4960a7836 */ /* 0x000fe20000000000 */
[----:B------:R-:W-:Y:S01]  /*0240*/  SHF.R.U32.HI R23, RZ, 0x2, R24 ;  /* 0x00000002ff177819 */ /* 0x000fe20000011618 */
[----:B------:R-:W-:-:S02]  /*0250*/  VIADD R11, R151, 0xed9eba14 ;  /* 0xed9eba14970b7836 */ /* 0x000fc40000000000 */
[C---:B------:R-:W-:Y:S02]  /*0260*/  VIADD R12, R150.reuse, 0x1715609d ;  /* 0x1715609d960c7836 */ /* 0x040fe40000000000 */
[C---:B------:R-:W-:Y:S02]  /*0270*/  VIADD R14, R150.reuse, 0xb54cda56 ;  /* 0xb54cda56960e7836 */ /* 0x040fe40000000000 */
[C---:B------:R-:W-:Y:S02]  /*0280*/  VIADD R15, R151.reuse, 0x646e171e ;  /* 0x646e171e970f7836 */ /* 0x040fe40000000000 */
[C---:B------:R-:W-:Y:S02]  /*0290*/  VIADD R16, R150.reuse, 0x5384540f ;  /* 0x5384540f96107836 */ /* 0x040fe40000000000 */
[----:B------:R-:W-:Y:S02]  /*02a0*/  VIADD R18, R150, 0xf1bbcdc8 ;  /* 0xf1bbcdc896127836 */ /* 0x000fe40000000000 */
[----:B------:R-:W-:-:S02]  /*02b0*/  VIADD R19, R151, 0xdb3d7428 ;  /* 0xdb3d742897137836 */ /* 0x000fc40000000000 */
[----:B------:R-:W-:Y:S01]  /*02c0*/  VIADD R20, R150, 0x8ff34781 ;  /* 0x8ff3478196147836 */ /* 0x000fe20000000000 */
[----:B------:R-:W-:Y:S06]  /*02d0*/  BRA.U UP0, `(.L_x_642) ;  /* 0x0000000100f07547 */ /* 0x000fec000b800000 */
        /* <DEDUP_REMOVED lines=33> */
.L_x_643:
        /* <DEDUP_REMOVED lines=27> */
.L_x_642:
        /* <DEDUP_REMOVED lines=29> */
.L_x_645:
        /* <DEDUP_REMOVED lines=26> */
.L_x_644:
[----:B------:R-:W1:Y:S02]  /*0a10*/  LDCU UR4, c[0x0][0x384] ;  /* 0x00007080ff0477ac */ /* 0x000e640008000800 */
[----:B-1----:R-:W-:-:S13]  /*0a20*/  ISETP.GE.AND P0, PT, R201, UR4, PT ;  /* 0x00000004c9007c0c */ /* 0x002fda000bf06270 */
[----:B------:R-:W-:Y:S05]  /*0a30*/  @P0 EXIT ;  /* 0x000000000000094d */ /* 0x000fea0003800000 */
[----:B0-----:R-:W-:Y:S01]  /*0a40*/  IMAD.HI.U32 R24, R3, -0x326172a9, RZ ;  /* 0xcd9e8d5703187827 */ /* 0x001fe200078e00ff */
[----:B------:R-:W0:Y:S01]  /*0a50*/  LDCU.64 UR4, c[0x0][0x398] ;  /* 0x00007300ff0477ac */ /* 0x000e220008000a00 */
[----:B------:R-:W-:Y:S02]  /*0a60*/  LOP3.LUT R200, R200, 0xffffffdf, RZ, 0xc0, !PT ;  /* 0xffffffdfc8c87812 */ /* 0x000fe400078ec0ff */
[C---:B------:R-:W-:Y:S01]  /*0a70*/  IMAD.HI.U32 R25, R22.reuse, -0x2daee0ad, RZ ;  /* 0xd2511f5316197827 */ /* 0x040fe200078e00ff */
[----:B------:R-:W-:Y:S01]  /*0a80*/  LOP3.LUT R24, R23, R24, R150, 0x96, !PT ;  /* 0x0000001817187212 */ /* 0x000fe200078e9696 */
[----:B------:R-:W-:Y:S01]  /*0a90*/  UPLOP3.LUT UP1, UPT, UPT, UPT, UPT, 0x40, 0x4 ;  /* 0x000000000004789c */ /* 0x000fe20003f2e870 */
[----:B------:R-:W-:Y:S01]  /*0aa0*/  LOP3.LUT R209, R209, 0x3, RZ, 0xc0, !PT ;  /* 0x00000003d1d17812 */ /* 0x000fe200078ec0ff */
[----:B------:R-:W-:Y:S01]  /*0ab0*/  IMAD R29, R22, -0x2daee0ad, RZ ;  /* 0xd2511f53161d7824 */ /* 0x000fe200078e02ff */
[----:B------:R-:W-:Y:S01]  /*0ac0*/  LOP3.LUT R25, R25, R151, RZ, 0x3c, !PT ;  /* 0x0000009719197212 */ /* 0x000fe200078e3cff */
[----:B------:R-:W-:Y:S01]  /*0ad0*/  IMAD.HI.U32 R28, R24, -0x2daee0ad, RZ ;  /* 0xd2511f53181c7827 */ /* 0x000fe200078e00ff */
[----:B-----5:R-:W-:Y:S01]  /*0ae0*/  PRMT R30, R90, 0x7632, R30 ;  /* 0x000076325a1e7816 */ /* 0x020fe2000000001e */
[----:B------:R-:W1:Y:S01]  /*0af0*/  LDCU UR6, c[0x0][0x404] ;  /* 0x00008080ff0677ac */ /* 0x000e620008000800 */
[----:B------:R-:W-:Y:S01]  /*0b00*/  PRMT R31, R70, 0x7632, R31 ;  /* 0x00007632461f7816 */ /* 0x000fe2000000001f */
[----:B------:R-:W-:Y:S01]  /*0b10*/  IMAD R26, R3, -0x326172a9, RZ ;  /* 0xcd9e8d57031a7824 */ /* 0x000fe200078e02ff */
[----:B------:R-:W-:Y:S01]  /*0b20*/  LOP3.LUT R28, R5, R29, R28, 0x96, !PT ;  /* 0x0000001d051c7212 */ /* 0x000fe200078e961c */
[C---:B------:R-:W-:Y:S01]  /*0b30*/  IMAD.HI.U32 R27, R25.reuse, -0x326172a9, RZ ;  /* 0xcd9e8d57191b7827 */ /* 0x040fe200078e00ff */
[----:B------:R-:W-:Y:S01]  /*0b40*/  PRMT R32, R74, 0x7632, R32 ;  /* 0x000076324a207816 */ /* 0x000fe20000000020 */
[----:B------:R-:W2:Y:S01]  /*0b50*/  LDCU UR7, c[0x0][0x408] ;  /* 0x00008100ff0777ac */ /* 0x000ea20008000800 */
[----:B------:R-:W-:Y:S01]  /*0b60*/  PRMT R33, R54, 0x7632, R33 ;  /* 0x0000763236217816 */ /* 0x000fe20000000021 */
[----:B------:R-:W-:Y:S01]  /*0b70*/  IMAD R29, R24, -0x2daee0ad, RZ ;  /* 0xd2511f53181d7824 */ /* 0x000fe200078e02ff */
[----:B------:R-:W-:Y:S01]  /*0b80*/  LOP3.LUT R26, R4, R26, R27, 0x96, !PT ;  /* 0x0000001a041a7212 */ /* 0x000fe200078e961b */
[----:B------:R-:W-:Y:S01]  /*0b90*/  IMAD R27, R25, -0x326172a9, RZ ;  /* 0xcd9e8d57191b7824 */ /* 0x000fe200078e02ff */
[----:B0-----:R-:W-:Y:S01]  /*0ba0*/  UISETP.NE.U32.AND UP0, UPT, UR4, URZ, UPT ;  /* 0x000000ff0400728c */ /* 0x001fe2000bf05070 */
[----:B------:R-:W-:Y:S01]  /*0bb0*/  IMAD.HI.U32 R25, R28, -0x326172a9, RZ ;  /* 0xcd9e8d571c197827 */ /* 0x000fe200078e00ff */
[----:B------:R-:W0:Y:S01]  /*0bc0*/  LDCU.U8 UR4, c[0x0][0x410] ;  /* 0x00008200ff0477ac */ /* 0x000e220008000000 */
[----:B------:R-:W-:-:S02]  /*0bd0*/  PRMT R34, R89, 0x7632, R34 ;  /* 0x0000763259227816 */ /* 0x000fc40000000022 */
[----:B------:R-:W-:Y:S01]  /*0be0*/  IMAD.HI.U32 R24, R26, -0x2daee0ad, RZ ;  /* 0xd2511f531a187827 */ /* 0x000fe200078e00ff */
[----:B------:R-:W-:Y:S01]  /*0bf0*/  LOP3.LUT R25, R6, R27, R25, 0x96, !PT ;  /* 0x0000001b06197212 */ /* 0x000fe200078e9619 */
[----:B------:R-:W-:Y:S01]  /*0c00*/  UISETP.NE.AND.EX UP0, UPT, UR5, URZ, UPT, UP0 ;  /* 0x000000ff0500728c */ /* 0x000fe2000bf05300 */
[----:B------:R-:W-:Y:S01]  /*0c10*/  PRMT R35, R69, 0x7632, R35 ;  /* 0x0000763245237816 */ /* 0x000fe20000000023 */
[----:B------:R-:W-:Y:S01]  /*0c20*/  IMAD R28, R28, -0x326172a9, RZ ;  /* 0xcd9e8d571c1c7824 */ /* 0x000fe200078e02ff */
[----:B------:R-:W-:Y:S01]  /*0c30*/  LOP3.LUT R24, R7, R29, R24, 0x96, !PT ;  /* 0x0000001d07187212 */ /* 0x000fe200078e9618 */
[----:B------:R-:W-:Y:S01]  /*0c40*/  IMAD R29, R26, -0x2daee0ad, RZ ;  /* 0xd2511f531a1d7824 */ /* 0x000fe200078e02ff */
[----:B------:R-:W-:Y:S01]  /*0c50*/  PRMT R36, R73, 0x7632, R36 ;  /* 0x0000763249247816 */ /* 0x000fe20000000024 */
[----:B------:R-:W-:Y:S01]  /*0c60*/  IMAD.HI.U32 R26, R25, -0x2daee0ad, RZ ;  /* 0xd2511f53191a7827 */ /* 0x000fe200078e00ff */
[----:B------:R-:W-:Y:S01]  /*0c70*/  PRMT R37, R53, 0x7632, R37 ;  /* 0x0000763235257816 */ /* 0x000fe20000000025 */
[----:B------:R-:W3:Y:S01]  /*0c80*/  LDCU UR10, c[0x0][0x388] ;  /* 0x00007100ff0a77ac */ /* 0x000ee20008000800 */
[----:B------:R-:W-:Y:S01]  /*0c90*/  PRMT R38, R88, 0x7632, R38 ;  /* 0x0000763258267816 */ /* 0x000fe20000000026 */
[C---:B------:R-:W-:Y:S01]  /*0ca0*/  IMAD.HI.U32 R27, R24.reuse, -0x326172a9, RZ ;  /* 0xcd9e8d57181b7827 */ /* 0x040fe200078e00ff */
[----:B------:R-:W-:Y:S01]  /*0cb0*/  LOP3.LUT R26, R9, R29, R26, 0x96, !PT ;  /* 0x0000001d091a7212 */ /* 0x000fe200078e961a */
[----:B------:R-:W4:Y:S01]  /*0cc0*/  LDCU UR11, c[0x0][0x400] ;  /* 0x00008000ff0b77ac */ /* 0x000f220008000800 */
[----:B0-----:R-:W-:Y:S01]  /*0cd0*/  ISETP.NE.AND P1, PT, RZ, UR4, PT ;  /* 0x00000004ff007c0c */ /* 0x001fe2000bf25270 */
[----:B------:R-:W-:Y:S01]  /*0ce0*/  IMAD R24, R24, -0x326172a9, RZ ;  /* 0xcd9e8d5718187824 */ /* 0x000fe200078e02ff */
[----:B------:R-:W-:Y:S01]  /*0cf0*/  LOP3.LUT R27, R8, R28, R27, 0x96, !PT ;  /* 0x0000001c081b7212 */ /* 0x000fe200078e961b */
[----:B------:R-:W-:Y:S01]  /*0d00*/  IMAD.HI.U32 R29, R26, -0x326172a9, RZ ;  /* 0xcd9e8d571a1d7827 */ /* 0x000fe200078e00ff */
[----:B------:R-:W-:Y:S01]  /*0d10*/  PRMT R39, R68, 0x7632, R39 ;  /* 0x0000763244277816 */ /* 0x000fe20000000027 */
[----:B------:R-:W0:Y:S01]  /*0d20*/  LDCU.64 UR12, c[0x0][0x3a0] ;  /* 0x00007400ff0c77ac */ /* 0x000e220008000a00 */
[----:B------:R-:W-:Y:S01]  /*0d30*/  PRMT R132, R72, 0x7632, R132 ;  /* 0x0000763248847816 */ /* 0x000fe20000000084 */
[----:B------:R-:W-:Y:S01]  /*0d40*/  IMAD R25, R25, -0x2daee0ad, RZ ;  /* 0xd2511f5319197824 */ /* 0x000fe200078e02ff */
[----:B------:R-:W-:Y:S01]  /*0d50*/  LOP3.LUT R24, R10, R24, R29, 0x96, !PT ;  /* 0x000000180a187212 */ /* 0x000fe200078e961d */
[----:B------:R-:W-:Y:S01]  /*0d60*/  IMAD.HI.U32 R28, R27, -0x2daee0ad, RZ ;  /* 0xd2511f531b1c7827 */ /* 0x000fe200078e00ff */
[----:B------:R-:W-:-:S02]  /*0d70*/  PRMT R133, R52, 0x7632, R133 ;  /* 0x0000763234857816 */ /* 0x000fc40000000085 */
[----:B------:R-:W-:Y:S01]  /*0d80*/  PRMT R134, R95, 0x7632, R134 ;  /* 0x000076325f867816 */ /* 0x000fe20000000086 */
[----:B------:R-:W-:Y:S01]  /*0d90*/  IMAD R29, R27, -0x2daee0ad, RZ ;  /* 0xd2511f531b1d7824 */ /* 0x000fe200078e02ff */
[----:B------:R-:W-:Y:S01]  /*0da0*/  LOP3.LUT R25, R11, R25, R28, 0x96, !PT ;  /* 0x000000190b197212 */ /* 0x000fe200078e961c */
[----:B------:R-:W-:Y:S01]  /*0db0*/  IMAD.HI.U32 R28, R24, -0x2daee0ad, RZ ;  /* 0xd2511f53181c7827 */ /* 0x000fe200078e00ff */
[----:B------:R-:W-:Y:S02]  /*0dc0*/  PRMT R135, R67, 0x7632, R135 ;  /* 0x0000763243877816 */ /* 0x000fe40000000087 */
        /* <DEDUP_REMOVED lines=8> */
[----:B------:R-:W-:Y:S01]  /*0e50*/  IMAD R27, R25, -0x326172a9, RZ ;  /* 0xcd9e8d57191b7824 */ /* 0x000fe200078e02ff */
[----:B------:R-:W-:Y:S01]  /*0e60*/  PRMT R139, R66, 0x7632, R139 ;  /* 0x00007632428b7816 */ /* 0x000fe2000000008b */
[----:B------:R-:W-:Y:S01]  /*0e70*/  IMAD.HI.U32 R25, R28, -0x326172a9, RZ ;  /* 0xcd9e8d571c197827 */ /* 0x000fe200078e00ff */
[----:B------:R-:W-:Y:S02]  /*0e80*/  PRMT R140, R78, 0x7632, R140 ;  /* 0x000076324e8c7816 */ /* 0x000fe4000000008c */
[----:B------:R-:W-:Y:S01]  /*0e90*/  PRMT R141, R50, 0x7632, R141 ;  /* 0x00007632328d7816 */ /* 0x000fe2000000008d */
[----:B------:R-:W-:Y:S01]  /*0ea0*/  IMAD.HI.U32 R24, R26, -0x2daee0ad, RZ ;  /* 0xd2511f531a187827 */ /* 0x000fe200078e00ff */
[----:B------:R-:W-:-:S02]  /*0eb0*/  LOP3.LUT R25, R14, R27, R25, 0x96, !PT ;  /* 0x0000001b0e197212 */ /* 0x000fc400078e9619 */
        /* <DEDUP_REMOVED lines=22> */
[--C-:B------:R-:W-:Y:S01]  /*1020*/  LOP3.LUT R190, R19, R29, R28.reuse, 0x96, !PT ;  /* 0x0000001d13be7212 */ /* 0x100fe200078e961c */
        /* <DEDUP_REMOVED lines=8> */
[----:B------:R-:W-:Y:S01]  /*10b0*/  IMAD.MOV.U32 R191, RZ, RZ, RZ ;  /* 0x000000ffffbf7224 */ /* 0x000fe200078e00ff */
[----:B------:R-:W-:Y:S01]  /*10c0*/  LOP3.LUT R25, R20, R26, R25, 0x96, !PT ;  /* 0x0000001a14197212 */ /* 0x000fe200078e9619 */
[----:B------:R-:W-:Y:S01]  /*10d0*/  IMAD R208, R208, -0x2daee0ad, RZ ;  /* 0xd2511f53d0d07824 */ /* 0x000fe200078e02ff */
[----:B------:R-:W-:Y:S01]  /*10e0*/  PRMT R26, R91, 0x7632, R26 ;  /* 0x000076325b1a7816 */ /* 0x000fe2000000001a */
[----:B------:R-:W-:Y:S01]  /*10f0*/  IMAD R190, R190, -0x326172a9, RZ ;  /* 0xcd9e8d57bebe7824 */ /* 0x000fe200078e02ff */
        /* <DEDUP_REMOVED lines=27> */
[----:B------:R-:W-:Y:S02]  /*12b0*/  PLOP3.LUT P0, PT, PT, PT, UP0, 0x80, 0x8 ;  /* 0x000000000008781c */ /* 0x000fe40003f0f008 */
[----:B------:R-:W-:Y:S02]  /*12c0*/  PRMT R187, R56, 0x7632, R187 ;  /* 0x0000763238bb7816 */ /* 0x000fe400000000bb */
[----:B------:R-:W-:Y:S02]  /*12d0*/  @P1 LOP3.LUT R200, R200, 0x20, RZ, 0xfc, !PT ;  /* 0x00000020c8c81812 */ /* 0x000fe400078efcff */
[----:B------:R-:W-:Y:S02]  /*12e0*/  PRMT R188, R84, 0x7632, R188 ;  /* 0x0000763254bc7816 */ /* 0x000fe400000000bc */
[----:B01234-:R-:W-:-:S07]  /*12f0*/  PRMT R189, R40, 0x7632, R189 ;  /* 0x0000763228bd7816 */ /* 0x01ffce00000000bd */
.L_x_946:
[----:B------:R-:W-:Y:S01]  /*1300*/  ISETP.NE.U32.AND P1, PT, RZ, UR12, PT ;  /* 0x0000000cff007c0c */ /* 0x000fe2000bf25070 */
[----:B------:R-:W0:Y:S01]  /*1310*/  @P0 LDC.64 R114, c[0x0][0x398] ;  /* 0x0000e600ff720b82 */ /* 0x000e220000000a00 */
[----:B------:R-:W-:Y:S02]  /*1320*/  IMAD R116, R201, UR10, RZ ;  /* 0x0000000ac9747c24 */ /* 0x000fe4000f8e02ff */
[----:B------:R-:W-:-:S03]  /*1330*/  ISETP.NE.AND.EX P1, PT, RZ, UR13, PT, P1 ;  /* 0x0000000dff007c0c */ /* 0x000fc6000bf25310 */
[----:B------:R-:W-:Y:S02]  /*1340*/  SHF.R.S32.HI R117, RZ, 0x1f, R116 ;  /* 0x0000001fff757819 */ /* 0x000fe40000011474 */
[----:B------:R-:W1:Y:S02]  /*1350*/  LDC.64 R124, c[0x0][0x390] ;  /* 0x0000e400ff7c7b82 */ /* 0x000e640000000a00 */
[----:B------:R-:W-:-:S04]  /*1360*/  LEA.HI R117, R117, R116, RZ, 0x3 ;  /* 0x0000007475757211 */ /* 0x000fc800078f18ff */
[----:B------:R-:W-:Y:S02]  /*1370*/  LEA.HI.SX32 R120, R117, R0, 0x1d ;  /* 0x0000000075787211 */ /* 0x000fe400078feaff */
[----:B------:R-:W2:Y:S03]  /*1380*/  @P1 LDC.64 R112, c[0x0][0x3a0] ;  /* 0x0000e800ff701b82 */ /* 0x000ea60000000a00 */
[----:B0-----:R-:W-:-:S05]  /*1390*/  @P0 IMAD.WIDE.U32 R114, R120, 0x10, R114 ;  /* 0x0000001078720825 */ /* 0x001fca00078e0072 */
[----:B------:R-:W0:Y:S01]  /*13a0*/  LDC.64 R116, c[0x0][0x398] ;  /* 0x0000e600ff747b82 */ /* 0x000e220000000a00 */
[----:B------:R-:W3:Y:S01]  /*13b0*/  @P0 LDG.E.128 R104, desc[UR8][R114.64] ;  /* 0x0000000872680981 */ /* 0x000ee2000c1e1d00 */
[----:B--2---:R-:W-:-:S05]  /*13c0*/  @P1 IMAD.WIDE.U32 R112, R120, 0x10, R112 ;  /* 0x0000001078701825 */ /* 0x004fca00078e0070 */
[----:B------:R-:W2:Y:S01]  /*13d0*/  @P1 LDG.E.128 R108, desc[UR8][R112.64] ;  /* 0x00000008706c1981 */ /* 0x000ea2000c1e1d00 */
[----:B0-----:R-:W-:-:S04]  /*13e0*/  ISETP.NE.U32.AND P0, PT, R116, RZ, PT ;  /* 0x000000ff7400720c */ /* 0x001fc80003f05070 */
[----:B------:R-:W-:Y:S01]  /*13f0*/  ISETP.NE.AND.EX P0, PT, R117, RZ, PT, P0 ;  /* 0x000000ff7500720c */ /* 0x000fe20003f05300 */
[----:B-1----:R-:W-:-:S05]  /*1400*/  IMAD.WIDE.U32 R118, R120, 0x10, R124 ;  /* 0x0000001078767825 */ /* 0x002fca00078e007c */
[----:B------:R0:W5:Y:S01]  /*1410*/  LDG.E.128 R112, desc[UR8][R118.64] ;  /* 0x0000000876707981 */ /* 0x000162000c1e1d00 */
[----:B------:R-:W-:Y:S01]  /*1420*/  IMAD.MOV.U32 R126, RZ, RZ, 0x2f800000 ;  /* 0x2f800000ff7e7424 */ /* 0x000fe200078e00ff */
[----:B---3--:R-:W-:Y:S02]  /*1430*/  PRMT R131, R107, 0x7632, R131 ;  /* 0x000076326b837816 */ /* 0x008fe40000000083 */
[----:B------:R-:W-:Y:S02]  /*1440*/  PRMT R172, R106, 0x7632, R172 ;  /* 0x000076326aac7816 */ /* 0x000fe400000000ac */
[----:B------:R-:W-:Y:S02]  /*1450*/  PRMT R170, R105, 0x7632, R170 ;  /* 0x0000763269aa7816 */ /* 0x000fe400000000aa */
[----:B------:R-:W-:Y:S02]  /*1460*/  PRMT R128, R104, 0x7632, R128 ;  /* 0x0000763268807816 */ /* 0x000fe40000000080 */
[----:B--2---:R-:W-:-:S02]  /*1470*/  PRMT R130, R111, 0x7632, R130 ;  /* 0x000076326f827816 */ /* 0x004fc40000000082 */
[----:B------:R-:W-:Y:S02]  /*1480*/  PRMT R174, R110, 0x7632, R174 ;  /* 0x000076326eae7816 */ /* 0x000fe400000000ae */
[----:B------:R-:W-:Y:S02]  /*1490*/  PRMT R173, R109, 0x7632, R173 ;  /* 0x000076326dad7816 */ /* 0x000fe400000000ad */
[----:B------:R-:W-:Y:S01]  /*14a0*/  PRMT R127, R108, 0x7632, R127 ;  /* 0x000076326c7f7816 */ /* 0x000fe2000000007f */
[----:B0-----:R-:W-:Y:S06]  /*14b0*/  @P0 BRA `(.L_x_646) ;  /* 0x0000002400e00947 */ /* 0x001fec0003800000 */
[----:B------:R-:W-:Y:S01]  /*14c0*/  ISETP.NE.AND P0, PT, R209, 0x1, PT ;  /* 0x00000001d100780c */ /* 0x000fe20003f05270 */
[----:B------:R-:W-:Y:S01]  /*14d0*/  IMAD.MOV.U32 R123, RZ, RZ, 0x2 ;  /* 0x00000002ff7b7424 */ /* 0x000fe200078e00ff */
[----:B------:R-:W-:Y:S01]  /*14e0*/  MOV R118, R190 ;  /* 0x000000be00767202 */ /* 0x000fe20000000f00 */
[----:B------:R-:W-:-:S10]  /*14f0*/  IMAD.MOV.U32 R122, RZ, RZ, R208 ;  /* 0x000000ffff7a7224 */ /* 0x000fd400078e00d0 */
[----:B------:R-:W-:Y:S05]  /*1500*/  @!P0 BRA `(.L_x_647) ;  /* 0x0000000400008947 */ /* 0x000fea0003800000 */
[----:B------:R-:W-:-:S13]  /*1510*/  ISETP.NE.AND P0, PT, R209, 0x3, PT ;  /* 0x00000003d100780c */ /* 0x000fda0003f05270 */
[----:B------:R-:W-:Y:S05]  /*1520*/  @!P0 BRA `(.L_x_648) ;  /* 0x0000000000208947 */ /* 0x000fea0003800000 */
[----:B------:R-:W-:-:S13]  /*1530*/  ISETP.NE.AND P0, PT, R209, 0x2, PT ;  /* 0x00000002d100780c */ /* 0x000fda0003f05270 */
[----:B------:R-:W-:Y:S01]  /*1540*/  @!P0 IMAD.MOV.U32 R123, RZ, RZ, 0x3 ;  /* 0x00000003ff7b8424 */ /* 0x000fe200078e00ff */
[----:B------:R-:W-:Y:S01]  /*1550*/  @!P0 MOV R118, R24 ;  /* 0x0000001800768202 */ /* 0x000fe20000000f00 */
[--C-:B------:R-:W-:Y:S02]  /*1560*/  @!P0 IMAD.MOV.U32 R122, RZ, RZ, R208.reuse ;  /* 0x000000ffff7a8224 */ /* 0x100fe400078e00d0 */
[----:B------:R-:W-:Y:S02]  /*1570*/  @P0 VIADD R123, R209, 0x1 ;  /* 0x00000001d17b0836 */ /* 0x000fe40000000000 */
[----:B------:R-:W-:Y:S02]  /*1580*/  @P0 IMAD.MOV.U32 R122, RZ, RZ, R208 ;  /* 0x000000ffff7a0224 */ /* 0x000fe400078e00d0 */
[----:B------:R-:W-:Y:S01]  /*1590*/  @P0 IMAD.MOV.U32 R118, RZ, RZ, R25 ;  /* 0x000000ffff760224 */ /* 0x000fe200078e0019 */
[----:B------:R-:W-:Y:S06]  /*15a0*/  BRA `(.L_x_647) ;  /* 0x0000000000d87947 */ /* 0x000fec0003800000 */
.L_x_648:
[----:B------:R-:W-:-:S04]  /*15b0*/  IADD3 R22, PT, PT, R22, 0x1, RZ ;  /* 0x0000000116167810 */ /* 0x000fc80007ffe0ff */
        /* <DEDUP_REMOVED lines=11> */
.L_x_649:
[----:B------:R-:W-:Y:S01]  /*1670*/  IMAD.WIDE.U32 R24, R3, -0x326172a9, RZ ;  /* 0xcd9e8d5703187825 */ /* 0x000fe200078e00ff */
[----:B------:R-:W-:-:S04]  /*1680*/  LOP3.LUT R118, R191, R129, R151, 0x96, !PT ;  /* 0x00000081bf767212 */ /* 0x000fc800078e9697 */
[----:B------:R-:W-:Y:S01]  /*1690*/  LOP3.LUT R122, R23, R25, R150, 0x96, !PT ;  /* 0x00000019177a7212 */ /* 0x000fe200078e9696 */
[----:B------:R-:W-:-:S04]  /*16a0*/  IMAD.WIDE.U32 R118, R118, -0x326172a9, RZ ;  /* 0xcd9e8d5776767825 */ /* 0x000fc800078e00ff */
        /* <DEDUP_REMOVED lines=33> */
[----:B------:R-:W-:-:S03]  /*18c0*/  LOP3.LUT R25, R20, R128, R119, 0x96, !PT ;  /* 0x0000008014197212 */ /* 0x000fc600078e9677 */
[----:B------:R-:W-:Y:S01]  /*18d0*/  IMAD.MOV.U32 R190, RZ, RZ, R118 ;  /* 0x000000ffffbe7224 */ /* 0x000fe200078e0076 */
[----:B------:R-:W-:Y:S01]  /*18e0*/  LOP3.LUT R24, R21, R24, R123, 0x96, !PT ;  /* 0x0000001815187212 */ /* 0x000fe200078e967b */
[----:B------:R-:W-:Y:S01]  /*18f0*/  IMAD.MOV.U32 R123, RZ, RZ, RZ ;  /* 0x000000ffff7b7224 */ /* 0x000fe200078e00ff */
[----:B------:R-:W-:-:S07]  /*1900*/  MOV R118, R208 ;  /* 0x000000d000767202 */ /* 0x000fce0000000f00 */
.L_x_647:
[----:B------:R-:W-:Y:S01]  /*1910*/  I2FP.F32.U32 R119, R118 ;  /* 0x0000007600777245 */ /* 0x000fe20000201000 */
[----:B-----5:R-:W-:Y:S01]  /*1920*/  IMAD.U32 R118, R112, 0x10000, RZ ;  /* 0x0001000070767824 */ /* 0x020fe200078e00ff */
[----:B------:R-:W-:Y:S01]  /*1930*/  UMOV UR5, UR7 ;  /* 0x0000000700057c82 */ /* 0x000fe20008000000 */
[----:B------:R-:W-:Y:S01]  /*1940*/  UMOV UR4, UR6 ;  /* 0x0000000600047c82 */ /* 0x000fe20008000000 */
[----:B------:R-:W-:Y:S01]  /*1950*/  ISETP.NE.AND P2, PT, R123, 0x1, PT ;  /* 0x000000017b00780c */ /* 0x000fe20003f45270 */
[----:B------:R-:W-:Y:S01]  /*1960*/  FFMA.FTZ R119, R119, R126, 1.1641532182693481445e-10 ;  /* 0x2f00000077777423 */ /* 0x000fe2000001007e */
[----:B------:R-:W-:Y:S01]  /*1970*/  FMUL.FTZ R118, R118, UR5 ;  /* 0x0000000576767c20 */ /* 0x000fe20008410000 */
[----:B------:R-:W-:Y:S01]  /*1980*/  HFMA2 R128, -RZ, RZ, 0, 1.1920928955078125e-07 ;  /* 0x00000002ff807431 */ /* 0x000fe200000001ff */
[----:B------:R-:W-:Y:S02]  /*1990*/  PRMT R112, R112, 0x7632, R112 ;  /* 0x0000763270707816 */ /* 0x000fe40000000070 */
[----:B------:R-:W-:Y:S01]  /*19a0*/  FSETP.GTU.FTZ.AND P0, PT, R119, UR4, PT ;  /* 0x0000000477007c0b */ /* 0x000fe2000bf1c000 */
[----:B------:R-:W-:-:S03]  /*19b0*/  @P1 IMAD.U32 R119, R108, 0x10000, RZ ;  /* 0x000100006c771824 */ /* 0x000fc600078e00ff */
[----:B------:R-:W-:Y:S02]  /*19c0*/  FSEL R214, R118, RZ, !P0 ;  /* 0x000000ff76d67208 */ /* 0x000fe40004000000 */
[----:B------:R-:W-:-:S03]  /*19d0*/  PLOP3.LUT P0, PT, P0, PT, PT, 0x8, 0x80 ;  /* 0x000000000080781c */ /* 0x000fc6000070e170 */
[----:B------:R-:W-:Y:S01]  /*19e0*/  @P1 FADD.FTZ R214, R214, R119 ;  /* 0x00000077d6d61221 */ /* 0x000fe20000010000 */
[----:B------:R-:W-:Y:S01]  /*19f0*/  P2R R121, PR, RZ, 0x1 ;  /* 0x00000001ff797803 */ /* 0x000fe20000000000 */
        /* <DEDUP_REMOVED lines=11> */
.L_x_651:
[----:B------:R-:W-:-:S04]  /*1ab0*/  VIADD R22, R22, 0x1 ;  /* 0x0000000116167836 */ /* 0x000fc80000000000 */
        /* <DEDUP_REMOVED lines=11> */
.L_x_652:
        /* <DEDUP_REMOVED lines=40> */
[----:B------:R-:W-:Y:S02]  /*1df0*/  HFMA2 R128, -RZ, RZ, 0, 0 ;  /* 0x00000000ff807431 */ /* 0x000fe400000001ff */
[----:B------:R-:W-:Y:S02]  /*1e00*/  IMAD.MOV.U32 R119, RZ, RZ, R122 ;  /* 0x000000ffff777224 */ /* 0x000fe400078e007a */
[----:B------:R-:W-:-:S07]  /*1e10*/  IMAD.MOV.U32 R122, RZ, RZ, R118 ;  /* 0x000000ffff7a7224 */ /* 0x000fce00078e0076 */
.L_x_650:
[----:B------:R-:W-:Y:S01]  /*1e20*/  I2FP.F32.U32 R119, R119 ;  /* 0x0000007700777245 */ /* 0x000fe20000201000 */
[----:B------:R-:W-:Y:S01]  /*1e30*/  IMAD.U32 R112, R112, 0x10000, RZ ;  /* 0x0001000070707824 */ /* 0x000fe200078e00ff */
[----:B------:R-:W-:Y:S01]  /*1e40*/  ISETP.NE.AND P2, PT, R128, 0x1, PT ;  /* 0x000000018000780c */ /* 0x000fe20003f45270 */
[----:B------:R-:W-:Y:S02]  /*1e50*/  @P1 IMAD.U32 R118, R127, 0x10000, RZ ;  /* 0x000100007f761824 */ /* 0x000fe400078e00ff */
[----:B------:R-:W-:Y:S01]  /*1e60*/  FFMA.FTZ R119, R119, R126, 1.1641532182693481445e-10 ;  /* 0x2f00000077777423 */ /* 0x000fe2000001007e */
[----:B------:R-:W-:Y:S01]  /*1e70*/  FMUL.FTZ R112, R112, UR5 ;  /* 0x0000000570707c20 */ /* 0x000fe20008410000 */
[----:B------:R-:W-:-:S03]  /*1e80*/  IMAD.MOV.U32 R129, RZ, RZ, 0x2 ;  /* 0x00000002ff817424 */ /* 0x000fc600078e00ff */
[----:B------:R-:W-:-:S04]  /*1e90*/  FSETP.GTU.FTZ.AND P0, PT, R119, UR4, PT ;  /* 0x0000000477007c0b */ /* 0x000fc8000bf1c000 */
[----:B------:R-:W-:Y:S02]  /*1ea0*/  FSEL R219, R112, RZ, !P0 ;  /* 0x000000ff70db7208 */ /* 0x000fe40004000000 */
[----:B------:R-:W-:Y:S02]  /*1eb0*/  PLOP3.LUT P0, PT, P0, PT, PT, 0x8, 0x80 ;  /* 0x000000000080781c */ /* 0x000fe4000070e170 */
[----:B------:R-:W-:Y:S01]  /*1ec0*/  MOV R112, R190 ;  /* 0x000000be00707202 */ /* 0x000fe20000000f00 */
[----:B------:R-:W-:Y:S01]  /*1ed0*/  @P1 FADD.FTZ R219, R219, R118 ;  /* 0x00000076dbdb1221 */ /* 0x000fe20000010000 */
[----:B------:R-:W-:-:S04]  /*1ee0*/  P2R R123, PR, RZ, 0x1 ;  /* 0x00000001ff7b7803 */ /* 0x000fc80000000000 */
        /* <DEDUP_REMOVED lines=10> */
.L_x_654:
[----:B------:R-:W-:-:S04]  /*1f90*/  VIADD R22, R22, 0x1 ;  /* 0x0000000116167836 */ /* 0x000fc80000000000 */
        /* <DEDUP_REMOVED lines=11> */
.L_x_655:
[----:B------:R-:W-:Y:S01]  /*2050*/  IMAD.WIDE.U32 R24, R3, -0x326172a9, RZ ;  /* 0xcd9e8d5703187825 */ /* 0x000fe200078e00ff */
[----:B------:R-:W-:-:S03]  /*2060*/  LOP3.LUT R118, R191, R203, R151, 0x96, !PT ;  /* 0x000000cbbf767212 */ /* 0x000fc600078e9697 */
[----:B------:R-:W-:Y:S01]  /*2070*/  IMAD.MOV.U32 R112, RZ, RZ, R122 ;  /* 0x000000ffff707224 */ /* 0x000fe200078e007a */
        /* <DEDUP_REMOVED lines=35> */
[----:B------:R-:W-:Y:S02]  /*22b0*/  LOP3.LUT R25, R20, R202, R129, 0x96, !PT ;  /* 0x000000ca14197212 */ /* 0x000fe400078e9681 */
[----:B------:R-:W-:Y:S01]  /*22c0*/  MOV R190, R128 ;  /* 0x0000008000be7202 */ /* 0x000fe20000000f00 */
[----:B------:R-:W-:Y:S01]  /*22d0*/  IMAD.MOV.U32 R122, RZ, RZ, R118 ;  /* 0x000000ffff7a7224 */ /* 0x000fe200078e0076 */
[----:B------:R-:W-:Y:S01]  /*22e0*/  LOP3.LUT R24, R21, R24, R119, 0x96, !PT ;  /* 0x0000001815187212 */ /* 0x000fe200078e9677 */
[----:B------:R-:W-:-:S07]  /*22f0*/  IMAD.MOV.U32 R129, RZ, RZ, RZ ;  /* 0x000000ffff817224 */ /* 0x000fce00078e00ff */
.L_x_653:
[----:B------:R-:W-:Y:S01]  /*2300*/  I2FP.F32.U32 R119, R112 ;  /* 0x0000007000777245 */ /* 0x000fe20000201000 */
[----:B------:R-:W-:Y:S01]  /*2310*/  @P1 IMAD.U32 R118, R109, 0x10000, RZ ;  /* 0x000100006d761824 */ /* 0x000fe200078e00ff */
[----:B------:R-:W-:Y:S02]  /*2320*/  SHF.L.U32 R112, R113, 0x10, RZ ;  /* 0x0000001071707819 */ /* 0x000fe400000006ff */
[----:B------:R-:W-:Y:S01]  /*2330*/  ISETP.NE.AND P2, PT, R129, 0x1, PT ;  /* 0x000000018100780c */ /* 0x000fe20003f45270 */
[----:B------:R-:W-:Y:S01]  /*2340*/  FFMA.FTZ R119, R119, R126, 1.1641532182693481445e-10 ;  /* 0x2f00000077777423 */ /* 0x000fe2000001007e */
[----:B------:R-:W-:Y:S01]  /*2350*/  PRMT R172, R113, 0x7632, R172 ;  /* 0x0000763271ac7816 */ /* 0x000fe200000000ac */
[----:B------:R-:W-:Y:S01]  /*2360*/  FMUL.FTZ R112, R112, UR5 ;  /* 0x0000000570707c20 */ /* 0x000fe20008410000 */
[----:B------:R-:W-:Y:S02]  /*2370*/  IMAD.MOV.U32 R113, RZ, RZ, R190 ;  /* 0x000000ffff717224 */ /* 0x000fe400078e00be */
[----:B------:R-:W-:-:S04]  /*2380*/  FSETP.GTU.FTZ.AND P0, PT, R119, UR4, PT ;  /* 0x0000000477007c0b */ /* 0x000fc8000bf1c000 */
[----:B------:R-:W-:Y:S01]  /*2390*/  FSEL R217, R112, RZ, !P0 ;  /* 0x000000ff70d97208 */ /* 0x000fe20004000000 */
[----:B------:R-:W-:Y:S01]  /*23a0*/  IMAD.MOV.U32 R112, RZ, RZ, 0x2 ;  /* 0x00000002ff707424 */ /* 0x000fe200078e00ff */
[----:B------:R-:W-:-:S03]  /*23b0*/  PLOP3.LUT P0, PT, P0, PT, PT, 0x8, 0x80 ;  /* 0x000000000080781c */ /* 0x000fc6000070e170 */
[----:B------:R-:W-:Y:S01]  /*23c0*/  @P1 FADD.FTZ R217, R217, R118 ;  /* 0x00000076d9d91221 */ /* 0x000fe20000010000 */
[----:B------:R-:W-:-:S04]  /*23d0*/  P2R R127, PR, RZ, 0x1 ;  /* 0x00000001ff7f7803 */ /* 0x000fc80000000000 */
        /* <DEDUP_REMOVED lines=10> */
.L_x_657:
        /* <DEDUP_REMOVED lines=12> */
.L_x_658:
        /* <DEDUP_REMOVED lines=39> */
[----:B------:R-:W-:Y:S02]  /*27b0*/  LOP3.LUT R24, R21, R24, R113, 0x96, !PT ;  /* 0x0000001815187212 */ /* 0x000fe400078e9671 */
[----:B------:R-:W-:Y:S01]  /*27c0*/  MOV R113, R122 ;  /* 0x0000007a00717202 */ /* 0x000fe20000000f00 */
[----:B------:R-:W-:Y:S02]  /*27d0*/  IMAD.MOV.U32 R122, RZ, RZ, R112 ;  /* 0x000000ffff7a7224 */ /* 0x000fe400078e0070 */
[----:B------:R-:W-:-:S07]  /*27e0*/  IMAD.MOV.U32 R112, RZ, RZ, RZ ;  /* 0x000000ffff707224 */ /* 0x000fce00078e00ff */
.L_x_656:
[----:B------:R-:W-:Y:S01]  /*27f0*/  I2FP.F32.U32 R113, R113 ;  /* 0x0000007100717245 */ /* 0x000fe20000201000 */
[----:B------:R-:W-:Y:S01]  /*2800*/  IMAD.U32 R172, R172, 0x10000, RZ ;  /* 0x00010000acac7824 */ /* 0x000fe200078e00ff */
[----:B------:R-:W-:Y:S01]  /*2810*/  ISETP.NE.AND P2, PT, R112, 0x1, PT ;  /* 0x000000017000780c */ /* 0x000fe20003f45270 */
[----:B------:R-:W-:Y:S01]  /*2820*/  IMAD.MOV.U32 R119, RZ, RZ, 0x2 ;  /* 0x00000002ff777424 */ /* 0x000fe200078e00ff */
[----:B------:R-:W-:Y:S01]  /*2830*/  @P1 SHF.L.U32 R173, R173, 0x10, RZ ;  /* 0x00000010adad1819 */ /* 0x000fe200000006ff */
[----:B------:R-:W-:Y:S01]  /*2840*/  FFMA.FTZ R113, R113, R126, 1.1641532182693481445e-10 ;  /* 0x2f00000071717423 */ /* 0x000fe2000001007e */
[----:B------:R-:W-:-:S04]  /*2850*/  FMUL.FTZ R172, R172, UR5 ;  /* 0x00000005acac7c20 */ /* 0x000fc80008410000 */
[----:B------:R-:W-:Y:S01]  /*2860*/  FSETP.GTU.FTZ.AND P0, PT, R113, UR4, PT ;  /* 0x0000000471007c0b */ /* 0x000fe2000bf1c000 */
        /* <DEDUP_REMOVED lines=14> */
.L_x_660:
[----:B------:R-:W-:-:S04]  /*2950*/  VIADD R22, R22, 0x1 ;  /* 0x0000000116167836 */ /* 0x000fc80000000000 */
        /* <DEDUP_REMOVED lines=11> */
.L_x_661:
        /* <DEDUP_REMOVED lines=40> */
[----:B------:R-:W-:Y:S01]  /*2c90*/  IMAD.MOV.U32 R113, RZ, RZ, R122 ;  /* 0x000000ffff717224 */ /* 0x000fe200078e007a */
[----:B------:R-:W-:Y:S01]  /*2ca0*/  MOV R122, R112 ;  /* 0x00000070007a7202 */ /* 0x000fe20000000f00 */
[----:B------:R-:W-:-:S07]  /*2cb0*/  IMAD.MOV.U32 R119, RZ, RZ, RZ ;  /* 0x000000ffff777224 */ /* 0x000fce00078e00ff */
.L_x_659:
[----:B------:R-:W-:Y:S01]  /*2cc0*/  I2FP.F32.U32 R113, R113 ;  /* 0x0000007100717245 */ /* 0x000fe20000201000 */
[----:B------:R-:W-:Y:S01]  /*2cd0*/  IMAD.U32 R112, R114, 0x10000, RZ ;  /* 0x0001000072707824 */ /* 0x000fe200078e00ff */
[----:B------:R-:W-:Y:S01]  /*2ce0*/  ISETP.NE.AND P3, PT, R119, 0x1, PT ;  /* 0x000000017700780c */ /* 0x000fe20003f65270 */
[----:B------:R-:W-:Y:S01]  /*2cf0*/  @P1 IMAD.U32 R118, R110, 0x10000, RZ ;  /* 0x000100006e761824 */ /* 0x000fe200078e00ff */
[----:B------:R-:W-:Y:S01]  /*2d00*/  PRMT R114, R114, 0x7632, R114 ;  /* 0x0000763272727816 */ /* 0x000fe20000000072 */
[----:B------:R-:W-:Y:S01]  /*2d10*/  FFMA.FTZ R113, R113, R126, 1.1641532182693481445e-10 ;  /* 0x2f00000071717423 */ /* 0x000fe2000001007e */
[----:B------:R-:W-:-:S04]  /*2d20*/  FMUL.FTZ R112, R112, UR5 ;  /* 0x0000000570707c20 */ /* 0x000fc80008410000 */
[----:B------:R-:W-:Y:S01]  /*2d30*/  FSETP.GTU.FTZ.AND P2, PT, R113, UR4, PT ;  /* 0x0000000471007c0b */ /* 0x000fe2000bf5c000 */
[----:B------:R-:W-:-:S03]  /*2d40*/  IMAD.MOV.U32 R113, RZ, RZ, R190 ;  /* 0x000000ffff717224 */ /* 0x000fc600078e00be */
[----:B------:R-:W-:Y:S01]  /*2d50*/  FSEL R203, R112, RZ, !P2 ;  /* 0x000000ff70cb7208 */ /* 0x000fe20005000000 */
[----:B------:R-:W-:Y:S01]  /*2d60*/  HFMA2 R112, -RZ, RZ, 0, 1.1920928955078125e-07 ;  /* 0x00000002ff707431 */ /* 0x000fe200000001ff */
        /* <DEDUP_REMOVED lines=12> */
.L_x_663:
        /* <DEDUP_REMOVED lines=12> */
.L_x_664:
        /* <DEDUP_REMOVED lines=40> */
[----:B------:R-:W-:Y:S02]  /*3170*/  IMAD.MOV.U32 R113, RZ, RZ, R122 ;  /* 0x000000ffff717224 */ /* 0x000fe400078e007a */
[----:B------:R-:W-:Y:S02]  /*3180*/  IMAD.MOV.U32 R122, RZ, RZ, R112 ;  /* 0x000000ffff7a7224 */ /* 0x000fe400078e0070 */
[----:B------:R-:W-:-:S07]  /*3190*/  HFMA2 R112, -RZ, RZ, 0, 0 ;  /* 0x00000000ff707431 */ /* 0x000fce00000001ff */
.L_x_662:
[----:B------:R-:W-:Y:S01]  /*31a0*/  I2FP.F32.U32 R113, R113 ;  /* 0x0000007100717245 */ /* 0x000fe20000201000 */
[----:B------:R-:W-:Y:S01]  /*31b0*/  IMAD.U32 R114, R114, 0x10000, RZ ;  /* 0x0001000072727824 */ /* 0x000fe200078e00ff */
[----:B------:R-:W-:Y:S01]  /*31c0*/  ISETP.NE.AND P4, PT, R112, 0x1, PT ;  /* 0x000000017000780c */ /* 0x000fe20003f85270 */
[----:B------:R-:W-:Y:S02]  /*31d0*/  @P1 IMAD.U32 R174, R174, 0x10000, RZ ;  /* 0x00010000aeae1824 */ /* 0x000fe400078e00ff */
[----:B------:R-:W-:Y:S01]  /*31e0*/  FFMA.FTZ R113, R113, R126, 1.1641532182693481445e-10 ;  /* 0x2f00000071717423 */ /* 0x000fe2000001007e */
[----:B------:R-:W-:-:S04]  /*31f0*/  FMUL.FTZ R114, R114, UR5 ;  /* 0x0000000572727c20 */ /* 0x000fc80008410000 */
[----:B------:R-:W-:Y:S02]  /*3200*/  FSETP.GTU.FTZ.AND P3, PT, R113, UR4, PT ;  /* 0x0000000471007c0b */ /* 0x000fe4000bf7c000 */
[----:B------:R-:W-:Y:S02]  /*3210*/  MOV R113, R190 ;  /* 0x000000be00717202 */ /* 0x000fe40000000f00 */
[----:B------:R-:W-:Y:S01]  /*3220*/  FSEL R207, R114, RZ, !P3 ;  /* 0x000000ff72cf7208 */ /* 0x000fe20005800000 */
[----:B------:R-:W-:Y:S01]  /*3230*/  IMAD.MOV.U32 R114, RZ, RZ, 0x2 ;  /* 0x00000002ff727424 */ /* 0x000fe200078e00ff */
        /* <DEDUP_REMOVED lines=12> */
.L_x_666:
        /* <DEDUP_REMOVED lines=12> */
.L_x_667:
[----:B------:R-:W-:Y:S01]  /*33c0*/  IMAD.WIDE.U32 R24, R3, -0x326172a9, RZ ;  /* 0xcd9e8d5703187825 */ /* 0x000fe200078e00ff */
[----:B------:R-:W-:-:S03]  /*33d0*/  LOP3.LUT R112, R191, R129, R151, 0x96, !PT ;  /* 0x00000081bf707212 */ /* 0x000fc600078e9697 */
[----:B------:R-:W-:Y:S01]  /*33e0*/  IMAD.MOV.U32 R114, RZ, RZ, RZ ;  /* 0x000000ffff727224 */ /* 0x000fe200078e00ff */
        /* <DEDUP_REMOVED lines=36> */
[----:B------:R-:W-:Y:S02]  /*3630*/  MOV R190, R118 ;  /* 0x0000007600be7202 */ /* 0x000fe40000000f00 */
[----:B------:R-:W-:Y:S01]  /*3640*/  LOP3.LUT R24, R21, R24, R113, 0x96, !PT ;  /* 0x0000001815187212 */ /* 0x000fe200078e9671 */
[----:B------:R-:W-:Y:S02]  /*3650*/  IMAD.MOV.U32 R113, RZ, RZ, R122 ;  /* 0x000000ffff717224 */ /* 0x000fe400078e007a */
[----:B------:R-:W-:-:S07]  /*3660*/  IMAD.MOV.U32 R122, RZ, RZ, R112 ;  /* 0x000000ffff7a7224 */ /* 0x000fce00078e0070 */
.L_x_665:
[----:B------:R-:W-:Y:S01]  /*3670*/  I2FP.F32.U32 R113, R113 ;  /* 0x0000007100717245 */ /* 0x000fe20000201000 */
[----:B------:R-:W-:Y:S01]  /*3680*/  @P1 IMAD.U32 R119, R111, 0x10000, RZ ;  /* 0x000100006f771824 */ /* 0x000fe200078e00ff */
[----:B------:R-:W-:Y:S01]  /*3690*/  SHF.L.U32 R112, R115, 0x10, RZ ;  /* 0x0000001073707819 */ /* 0x000fe200000006ff */
[----:B------:R-:W-:Y:S01]  /*36a0*/  IMAD.MOV.U32 R202, RZ, RZ, 0x2 ;  /* 0x00000002ffca7424 */ /* 0x000fe200078e00ff */
[----:B------:R-:W-:Y:S01]  /*36b0*/  ISETP.NE.AND P5, PT, R114, 0x1, PT ;  /* 0x000000017200780c */ /* 0x000fe20003fa5270 */
[----:B------:R-:W-:Y:S01]  /*36c0*/  FFMA.FTZ R113, R113, R126, 1.1641532182693481445e-10 ;  /* 0x2f00000071717423 */ /* 0x000fe2000001007e */
[----:B------:R-:W-:Y:S01]  /*36d0*/  PRMT R129, R115, 0x7632, R129 ;  /* 0x0000763273817816 */ /* 0x000fe20000000081 */
[----:B------:R-:W-:-:S03]  /*36e0*/  FMUL.FTZ R112, R112, UR5 ;  /* 0x0000000570707c20 */ /* 0x000fc60008410000 */
        /* <DEDUP_REMOVED lines=15> */
.L_x_669:
        /* <DEDUP_REMOVED lines=12> */
.L_x_670:
        /* <DEDUP_REMOVED lines=42> */
[----:B------:R-:W-:-:S07]  /*3b40*/  IMAD.MOV.U32 R122, RZ, RZ, R112 ;  /* 0x000000ffff7a7224 */ /* 0x000fce00078e0070 */
.L_x_668:
[----:B------:R-:W-:Y:S01]  /*3b50*/  I2FP.F32.U32 R113, R113 ;  /* 0x0000007100717245 */ /* 0x000fe20000201000 */
[----:B------:R-:W-:Y:S01]  /*3b60*/  IMAD.U32 R129, R129, 0x10000, RZ ;  /* 0x0001000081817824 */ /* 0x000fe200078e00ff */
[----:B------:R-:W-:Y:S02]  /*3b70*/  @P1 SHF.L.U32 R115, R130, 0x10, RZ ;  /* 0x0000001082731819 */ /* 0x000fe400000006ff */
[----:B------:R-:W-:Y:S01]  /*3b80*/  PRMT R114, R173, 0x5410, R175 ;  /* 0x00005410ad727816 */ /* 0x000fe200000000af */
[----:B------:R-:W-:Y:S01]  /*3b90*/  FFMA.FTZ R113, R113, R126, 1.1641532182693481445e-10 ;  /* 0x2f00000071717423 */ /* 0x000fe2000001007e */
[----:B------:R-:W-:Y:S01]  /*3ba0*/  FMUL.FTZ R129, R129, UR5 ;  /* 0x0000000581817c20 */ /* 0x000fe20008410000 */
[----:B------:R-:W-:-:S03]  /*3bb0*/  PRMT R112, R131, 0x5410, R170 ;  /* 0x0000541083707816 */ /* 0x000fc600000000aa */
[----:B------:R-:W-:Y:S02]  /*3bc0*/  FSETP.GTU.FTZ.AND P5, PT, R113, UR4, PT ;  /* 0x0000000471007c0b */ /* 0x000fe4000bfbc000 */
[----:B------:R-:W-:Y:S02]  /*3bd0*/  PRMT R113, R171, 0x5410, R172 ;  /* 0x00005410ab717816 */ /* 0x000fe400000000ac */
[----:B------:R-:W-:Y:S02]  /*3be0*/  FSEL R204, R129, RZ, !P5 ;  /* 0x000000ff81cc7208 */ /* 0x000fe40006800000 */
[----:B------:R-:W-:-:S03]  /*3bf0*/  PLOP3.LUT P5, PT, P5, PT, PT, 0x8, 0x80 ;  /* 0x000000000080781c */ /* 0x000fc60002fae170 */
[----:B------:R-:W-:-:S05]  /*3c00*/  @P1 FADD.FTZ R204, R204, R115 ;  /* 0x00000073cccc1221 */ /* 0x000fca0000010000 */
[----:B------:R-:W-:-:S04]  /*3c10*/  F2FP.BF16.F32.PACK_AB R115, RZ, R204 ;  /* 0x000000ccff73723e */ /* 0x000fc800000010ff */
[----:B------:R-:W-:Y:S01]  /*3c20*/  PRMT R115, R128, 0x5410, R115 ;  /* 0x0000541080737816 */ /* 0x000fe20000000073 */
[----:B------:R-:W-:Y:S06]  /*3c30*/  BRA `(.L_x_671) ;  /* 0x0000004c00687947 */ /* 0x000fec0003800000 */
.L_x_646:
[----:B------:R-:W-:Y:S01]  /*3c40*/  ISETP.NE.AND P0, PT, R209, 0x1, PT ;  /* 0x00000001d100780c */ /* 0x000fe20003f05270 */
[----:B------:R-:W-:Y:S02]  /*3c50*/  IMAD.MOV.U32 R129, RZ, RZ, 0x2 ;  /* 0x00000002ff817424 */ /* 0x000fe400078e00ff */
[----:B------:R-:W-:Y:S02]  /*3c60*/  IMAD.MOV.U32 R118, RZ, RZ, R190 ;  /* 0x000000ffff767224 */ /* 0x000fe400078e00be */
[----:B------:R-:W-:-:S08]  /*3c70*/  IMAD.MOV.U32 R122, RZ, RZ, R208 ;  /* 0x000000ffff7a7224 */ /* 0x000fd000078e00d0 */
        /* <DEDUP_REMOVED lines=11> */
.L_x_673:
        /* <DEDUP_REMOVED lines=12> */
.L_x_674:
        /* <DEDUP_REMOVED lines=41> */
[----:B------:R-:W-:-:S07]  /*4080*/  IMAD.MOV.U32 R118, RZ, RZ, R208 ;  /* 0x000000ffff767224 */ /* 0x000fce00078e00d0 */
.L_x_672:
[----:B------:R-:W-:Y:S01]  /*4090*/  I2FP.F32.U32 R119, R118 ;  /* 0x0000007600777245 */ /* 0x000fe20000201000 */
[----:B------:R-:W-:Y:S01]  /*40a0*/  UMOV UR4, UR6 ;  /* 0x0000000600047c82 */ /* 0x000fe20008000000 */
[----:B------:R-:W-:Y:S01]  /*40b0*/  ISETP.NE.AND P2, PT, R129, 0x1, PT ;  /* 0x000000018100780c */ /* 0x000fe20003f45270 */
[----:B------:R-:W-:Y:S01]  /*40c0*/  UMOV UR5, UR7 ;  /* 0x0000000700057c82 */ /* 0x000fe20008000000 */
[C---:B-----5:R-:W-:Y:S01]  /*40d0*/  SHF.L.U32 R118, R112.reuse, 0x10, RZ ;  /* 0x0000001070767819 */ /* 0x060fe200000006ff */
[----:B------:R-:W-:Y:S01]  /*40e0*/  FFMA.FTZ R119, R119, R126, 1.1641532182693481445e-10 ;  /* 0x2f00000077777423 */ /* 0x000fe2000001007e */
[----:B------:R-:W-:Y:S01]  /*40f0*/  PRMT R112, R112, 0x7632, R112 ;  /* 0x0000763270707816 */ /* 0x000fe20000000070 */
[----:B------:R-:W-:Y:S02]  /*4100*/  IMAD.MOV.U32 R171, RZ, RZ, 0x2 ;  /* 0x00000002ffab7424 */ /* 0x000fe400078e00ff */
[----:B------:R-:W-:Y:S01]  /*4110*/  FMUL.FTZ R118, R118, UR5 ;  /* 0x0000000576767c20 */ /* 0x000fe20008410000 */
[----:B------:R-:W-:Y:S01]  /*4120*/  FSETP.GTU.FTZ.AND P0, PT, R119, UR4, PT ;  /* 0x0000000477007c0b */ /* 0x000fe2000bf1c000 */
[----:B------:R-:W-:-:S03]  /*4130*/  IMAD.MOV.U32 R119, RZ, RZ, R190 ;  /* 0x000000ffff777224 */ /* 0x000fc600078e00be */
[----:B------:R-:W-:Y:S02]  /*4140*/  PLOP3.LUT P3, PT, P0, PT, PT, 0x8, 0x80 ;  /* 0x000000000080781c */ /* 0x000fe4000076e170 */
[----:B------:R-:W-:Y:S02]  /*4150*/  FSEL R123, R118, RZ, !P0 ;  /* 0x000000ff767b7208 */ /* 0x000fe40004000000 */
[----:B------:R-:W-:Y:S01]  /*4160*/  P2R R121, PR, RZ, 0x8 ;  /* 0x00000008ff797803 */ /* 0x000fe20000000000 */
[----:B------:R-:W-:Y:S08]  /*4170*/  @!P2 BRA `(.L_x_675) ;  /* 0x0000000000fca947 */ /* 0x000ff00003800000 */
        /* <DEDUP_REMOVED lines=8> */
.L_x_676:
[----:B------:R-:W-:-:S04]  /*4200*/  VIADD R22, R22, 0x1 ;  /* 0x0000000116167836 */ /* 0x000fc80000000000 */
        /* <DEDUP_REMOVED lines=11> */
.L_x_677:
        /* <DEDUP_REMOVED lines=42> */
[----:B------:R-:W-:-:S07]  /*4560*/  MOV R122, R118 ;  /* 0x00000076007a7202 */ /* 0x000fce0000000f00 */
.L_x_675:
[----:B------:R-:W-:Y:S01]  /*4570*/  I2FP.F32.U32 R119, R119 ;  /* 0x0000007700777245 */ /* 0x000fe20000201000 */
[----:B------:R-:W-:Y:S01]  /*4580*/  IMAD.U32 R118, R104, 0x10000, RZ ;  /* 0x0001000068767824 */ /* 0x000fe200078e00ff */
[----:B------:R-:W-:Y:S01]  /*4590*/  ISETP.NE.AND P2, PT, R171, 0x1, PT ;  /* 0x00000001ab00780c */ /* 0x000fe20003f45270 */
[----:B------:R-:W-:Y:S02]  /*45a0*/  @P1 IMAD.U32 R214, R108, 0x10000, RZ ;  /* 0x000100006cd61824 */ /* 0x000fe400078e00ff */
[----:B------:R-:W-:Y:S01]  /*45b0*/  FFMA.FTZ R119, R119, R126, 1.1641532182693481445e-10 ;  /* 0x2f00000077777423 */ /* 0x000fe2000001007e */
[----:B------:R-:W-:-:S04]  /*45c0*/  FMUL.FTZ R118, R118, UR5 ;  /* 0x0000000576767c20 */ /* 0x000fc80008410000 */
[----:B------:R-:W-:Y:S01]  /*45d0*/  FSETP.GTU.FTZ.AND P0, PT, R119, UR4, PT ;  /* 0x0000000477007c0b */ /* 0x000fe2000bf1c000 */
[----:B------:R-:W-:-:S03]  /*45e0*/  IMAD.MOV.U32 R119, RZ, RZ, R190 ;  /* 0x000000ffff777224 */ /* 0x000fc600078e00be */
[----:B------:R-:W-:Y:S02]  /*45f0*/  FSEL R118, R118, RZ, !P0 ;  /* 0x000000ff76767208 */ /* 0x000fe40004000000 */
[----:B------:R-:W-:-:S03]  /*4600*/  SEL R192, RZ, 0x1, P0 ;  /* 0x00000001ffc07807 */ /* 0x000fc60000000000 */
[----:B------:R-:W-:Y:S01]  /*4610*/  FADD.FTZ R123, R123, R118 ;  /* 0x000000767b7b7221 */ /* 0x000fe20000010000 */
[----:B------:R-:W-:-:S03]  /*4620*/  IMAD.MOV.U32 R118, RZ, RZ, 0x2 ;  /* 0x00000002ff767424 */ /* 0x000fc600078e00ff */
[----:B------:R-:W-:Y:S01]  /*4630*/  @P1 FADD.FTZ R214, R214, R123 ;  /* 0x0000007bd6d61221 */ /* 0x000fe20000010000 */
[----:B------:R-:W-:-:S04]  /*4640*/  @!P1 MOV R214, R123 ;  /* 0x0000007b00d69202 */ /* 0x000fc80000000f00 */
        /* <DEDUP_REMOVED lines=10> */
.L_x_679:
        /* <DEDUP_REMOVED lines=12> */
.L_x_680:
        /* <DEDUP_REMOVED lines=43> */
.L_x_678:
[----:B------:R-:W-:Y:S01]  /*4a60*/  I2FP.F32.U32 R119, R119 ;  /* 0x0000007700777245 */ /* 0x000fe20000201000 */
[----:B------:R-:W-:Y:S01]  /*4a70*/  IMAD.U32 R112, R112, 0x10000, RZ ;  /* 0x0001000070707824 */ /* 0x000fe200078e00ff */
[----:B------:R-:W-:Y:S01]  /*4a80*/  ISETP.NE.AND P2, PT, R118, 0x1, PT ;  /* 0x000000017600780c */ /* 0x000fe20003f45270 */
[----:B------:R-:W-:Y:S02]  /*4a90*/  IMAD.MOV.U32 R171, RZ, RZ, 0x2 ;  /* 0x00000002ffab7424 */ /* 0x000fe400078e00ff */
[----:B------:R-:W-:Y:S01]  /*4aa0*/  FFMA.FTZ R119, R119, R126, 1.1641532182693481445e-10 ;  /* 0x2f00000077777423 */ /* 0x000fe2000001007e */
[----:B------:R-:W-:-:S04]  /*4ab0*/  FMUL.FTZ R112, R112, UR5 ;  /* 0x0000000570707c20 */ /* 0x000fc80008410000 */
[----:B------:R-:W-:Y:S02]  /*4ac0*/  FSETP.GTU.FTZ.AND P0, PT, R119, UR4, PT ;  /* 0x0000000477007c0b */ /* 0x000fe4000bf1c000 */
[----:B------:R-:W-:Y:S02]  /*4ad0*/  MOV R119, R190 ;  /* 0x000000be00777202 */ /* 0x000fe40000000f00 */
[----:B------:R-:W-:Y:S02]  /*4ae0*/  PLOP3.LUT P3, PT, P0, PT, PT, 0x8, 0x80 ;  /* 0x000000000080781c */ /* 0x000fe4000076e170 */
[----:B------:R-:W-:Y:S02]  /*4af0*/  FSEL R112, R112, RZ, !P0 ;  /* 0x000000ff70707208 */ /* 0x000fe40004000000 */
[----:B------:R-:W-:Y:S01]  /*4b00*/  P2R R123, PR, RZ, 0x8 ;  /* 0x00000008ff7b7803 */ /* 0x000fe20000000000 */
[----:B------:R-:W-:Y:S08]  /*4b10*/  @!P2 BRA `(.L_x_681) ;  /* 0x0000000000fca947 */ /* 0x000ff00003800000 */
        /* <DEDUP_REMOVED lines=8> */
.L_x_682:
        /* <DEDUP_REMOVED lines=12> */
.L_x_683:
        /* <DEDUP_REMOVED lines=43> */
.L_x_681:
[----:B------:R-:W-:Y:S01]  /*4f10*/  I2FP.F32.U32 R119, R119 ;  /* 0x0000007700777245 */ /* 0x000fe20000201000 */
[----:B------:R-:W-:Y:S01]  /*4f20*/  @P1 IMAD.U32 R127, R127, 0x10000, RZ ;  /* 0x000100007f7f1824 */ /* 0x000fe200078e00ff */
[----:B------:R-:W-:Y:S01]  /*4f30*/  SHF.L.U32 R128, R128, 0x10, RZ ;  /* 0x0000001080807819 */ /* 0x000fe200000006ff */
[----:B------:R-:W-:Y:S01]  /*4f40*/  IMAD.MOV.U32 R118, RZ, RZ, 0x2 ;  /* 0x00000002ff767424 */ /* 0x000fe200078e00ff */
[----:B------:R-:W-:Y:S01]  /*4f50*/  ISETP.NE.AND P2, PT, R171, 0x1, PT ;  /* 0x00000001ab00780c */ /* 0x000fe20003f45270 */
[----:B------:R-:W-:Y:S02]  /*4f60*/  FFMA.FTZ R119, R119, R126, 1.1641532182693481445e-10 ;  /* 0x2f00000077777423 */ /* 0x000fe4000001007e */
[----:B------:R-:W-:-:S03]  /*4f70*/  FMUL.FTZ R128, R128, UR5 ;  /* 0x0000000580807c20 */ /* 0x000fc60008410000 */
[----:B------:R-:W-:-:S04]  /*4f80*/  FSETP.GTU.FTZ.AND P0, PT, R119, UR4, PT ;  /* 0x0000000477007c0b */ /* 0x000fc8000bf1c000 */
[----:B------:R-:W-:Y:S02]  /*4f90*/  FSEL R119, R128, RZ, !P0 ;  /* 0x000000ff80777208 */ /* 0x000fe40004000000 */
[----:B------:R-:W-:-:S03]  /*4fa0*/  SEL R193, RZ, 0x1, P0 ;  /* 0x00000001ffc17807 */ /* 0x000fc60000000000 */
        /* <DEDUP_REMOVED lines=14> */
.L_x_685:
        /* <DEDUP_REMOVED lines=12> */
.L_x_686:
        /* <DEDUP_REMOVED lines=43> */
.L_x_684:
[----:B------:R-:W-:Y:S02]  /*5400*/  I2FP.F32.U32 R119, R112 ;  /* 0x0000007000777245 */ /* 0x000fe40000201000 */
[----:B------:R-:W-:Y:S02]  /*5410*/  ISETP.NE.AND P2, PT, R118, 0x1, PT ;  /* 0x000000017600780c */ /* 0x000fe40003f45270 */
[----:B------:R-:W-:Y:S01]  /*5420*/  SHF.L.U32 R112, R113, 0x10, RZ ;  /* 0x0000001071707819 */ /* 0x000fe200000006ff */
[----:B------:R-:W-:Y:S01]  /*5430*/  FFMA.FTZ R119, R119, R126, 1.1641532182693481445e-10 ;  /* 0x2f00000077777423 */ /* 0x000fe2000001007e */
[----:B------:R-:W-:Y:S01]  /*5440*/  PRMT R175, R113, 0x7632, R175 ;  /* 0x0000763271af7816 */ /* 0x000fe200000000af */
[----:B------:R-:W-:Y:S02]  /*5450*/  IMAD.MOV.U32 R113, RZ, RZ, R190 ;  /* 0x000000ffff717224 */ /* 0x000fe400078e00be */
[----:B------:R-:W-:Y:S01]  /*5460*/  FMUL.FTZ R112, R112, UR5 ;  /* 0x0000000570707c20 */ /* 0x000fe20008410000 */
[----:B------:R-:W-:Y:S01]  /*5470*/  FSETP.GTU.FTZ.AND P0, PT, R119, UR4, PT ;  /* 0x0000000477007c0b */ /* 0x000fe2000bf1c000 */
[----:B------:R-:W-:-:S03]  /*5480*/  IMAD.MOV.U32 R119, RZ, RZ, 0x2 ;  /* 0x00000002ff777424 */ /* 0x000fc600078e00ff */
        /* <DEDUP_REMOVED lines=12> */
.L_x_688:
        /* <DEDUP_REMOVED lines=12> */
.L_x_689:
        /* <DEDUP_REMOVED lines=43> */
.L_x_687:
        /* <DEDUP_REMOVED lines=24> */
.L_x_691:
        /* <DEDUP_REMOVED lines=12> */
.L_x_692:
        /* <DEDUP_REMOVED lines=43> */
.L_x_690:
        /* <DEDUP_REMOVED lines=19> */
.L_x_694:
        /* <DEDUP_REMOVED lines=12> */
.L_x_695:
        /* <DEDUP_REMOVED lines=37> */
[----:B------:R-:W-:Y:S02]  /*61f0*/  MOV R190, R118 ;  /* 0x0000007600be7202 */ /* 0x000fe40000000f00 */
[----:B------:R-:W-:Y:S01]  /*6200*/  LOP3.LUT R25, R20, R196, R119, 0x96, !PT ;  /* 0x000000c414197212 */ /* 0x000fe200078e9677 */
[----:B------:R-:W-:Y:S01]  /*6210*/  IMAD.MOV.U32 R118, RZ, RZ, RZ ;  /* 0x000000ffff767224 */ /* 0x000fe200078e00ff */
[----:B------:R-:W-:Y:S01]  /*6220*/  LOP3.LUT R24, R21, R24, R113, 0x96, !PT ;  /* 0x0000001815187212 */ /* 0x000fe200078e9671 */
[----:B------:R-:W-:Y:S02]  /*6230*/  IMAD.MOV.U32 R113, RZ, RZ, R122 ;  /* 0x000000ffff717224 */ /* 0x000fe400078e007a */
[----:B------:R-:W-:-:S07]  /*6240*/  IMAD.MOV.U32 R122, RZ, RZ, R112 ;  /* 0x000000ffff7a7224 */ /* 0x000fce00078e0070 */
.L_x_693:
[----:B------:R-:W-:Y:S01]  /*6250*/  I2FP.F32.U32 R113, R113 ;  /* 0x0000007100717245 */ /* 0x000fe20000201000 */
[----:B------:R-:W-:Y:S01]  /*6260*/  @P1 IMAD.U32 R218, R173, 0x10000, RZ ;  /* 0x00010000adda1824 */ /* 0x000fe200078e00ff */
[----:B------:R-:W-:Y:S01]  /*6270*/  SHF.L.U32 R170, R170, 0x10, RZ ;  /* 0x00000010aaaa7819 */ /* 0x000fe200000006ff */
[----:B------:R-:W-:Y:S02]  /*6280*/  IMAD.MOV.U32 R119, RZ, RZ, 0x2 ;  /* 0x00000002ff777424 */ /* 0x000fe400078e00ff */
[----:B------:R-:W-:Y:S02]  /*6290*/  FFMA.FTZ R113, R113, R126, 1.1641532182693481445e-10 ;  /* 0x2f00000071717423 */ /* 0x000fe4000001007e */
[----:B------:R-:W-:-:S03]  /*62a0*/  FMUL.FTZ R170, R170, UR5 ;  /* 0x00000005aaaa7c20 */ /* 0x000fc60008410000 */
[----:B------:R-:W-:Y:S02]  /*62b0*/  FSETP.GTU.FTZ.AND P2, PT, R113, UR4, PT ;  /* 0x0000000471007c0b */ /* 0x000fe4000bf5c000 */
[----:B------:R-:W-:Y:S02]  /*62c0*/  MOV R113, R190 ;  /* 0x000000be00717202 */ /* 0x000fe40000000f00 */
[----:B------:R-:W-:Y:S02]  /*62d0*/  FSEL R170, R170, RZ, !P2 ;  /* 0x000000ffaaaa7208 */ /* 0x000fe40005000000 */
[----:B------:R-:W-:Y:S02]  /*62e0*/  SEL R195, RZ, 0x1, P2 ;  /* 0x00000001ffc37807 */ /* 0x000fe40001000000 */
[----:B------:R-:W-:Y:S01]  /*62f0*/  ISETP.NE.AND P2, PT, R118, 0x1, PT ;  /* 0x000000017600780c */ /* 0x000fe20003f45270 */
[----:B------:R-:W-:-:S04]  /*6300*/  FADD.FTZ R175, R175, R170 ;  /* 0x000000aaafaf7221 */ /* 0x000fc80000010000 */
[--C-:B------:R-:W-:Y:S01]  /*6310*/  @P1 FADD.FTZ R218, R218, R175.reuse ;  /* 0x000000afdada1221 */ /* 0x100fe20000010000 */
[----:B------:R-:W-:-:S05]  /*6320*/  @!P1 IMAD.MOV.U32 R218, RZ, RZ, R175 ;  /* 0x000000ffffda9224 */ /* 0x000fca00078e00af */
[----:B------:R-:W-:Y:S02]  /*6330*/  F2FP.BF16.F32.PACK_AB R170, RZ, R218 ;  /* 0x000000daffaa723e */ /* 0x000fe400000010ff */
[----:B------:R-:W-:Y:S05]  /*6340*/  @!P2 BRA `(.L_x_696) ;  /* 0x0000000000fca947 */ /* 0x000fea0003800000 */
        /* <DEDUP_REMOVED lines=8> */
.L_x_697:
        /* <DEDUP_REMOVED lines=12> */
.L_x_698:
        /* <DEDUP_REMOVED lines=39> */
[----:B------:R-:W-:Y:S01]  /*6700*/  IMAD.MOV.U32 R119, RZ, RZ, RZ ;  /* 0x000000ffff777224 */ /* 0x000fe200078e00ff */
[----:B------:R-:W-:Y:S01]  /*6710*/  LOP3.LUT R24, R21, R24, R113, 0x96, !PT ;  /* 0x0000001815187212 */ /* 0x000fe200078e9671 */
[----:B------:R-:W-:Y:S02]  /*6720*/  IMAD.MOV.U32 R113, RZ, RZ, R122 ;  /* 0x000000ffff717224 */ /* 0x000fe400078e007a */
[----:B------:R-:W-:-:S07]  /*6730*/  IMAD.MOV.U32 R122, RZ, RZ, R112 ;  /* 0x000000ffff7a7224 */ /* 0x000fce00078e0070 */
.L_x_696:
[----:B------:R-:W-:Y:S01]  /*6740*/  I2FP.F32.U32 R113, R113 ;  /* 0x0000007100717245 */ /* 0x000fe20000201000 */
[----:B------:R-:W-:Y:S01]  /*6750*/  IMAD.MOV.U32 R175, RZ, RZ, 0x2 ;  /* 0x00000002ffaf7424 */ /* 0x000fe200078e00ff */
[----:B------:R-:W-:Y:S02]  /*6760*/  ISETP.NE.AND P3, PT, R119, 0x1, PT ;  /* 0x000000017700780c */ /* 0x000fe40003f65270 */
[C---:B------:R-:W-:Y:S01]  /*6770*/  SHF.L.U32 R112, R114.reuse, 0x10, RZ ;  /* 0x0000001072707819 */ /* 0x040fe200000006ff */
[----:B------:R-:W-:Y:S01]  /*6780*/  FFMA.FTZ R113, R113, R126, 1.1641532182693481445e-10 ;  /* 0x2f00000071717423 */ /* 0x000fe2000001007e */
[----:B------:R-:W-:-:S03]  /*6790*/  PRMT R114, R114, 0x7632, R114 ;  /* 0x0000763272727816 */ /* 0x000fc60000000072 */
[----:B------:R-:W-:Y:S01]  /*67a0*/  FMUL.FTZ R112, R112, UR5 ;  /* 0x0000000570707c20 */ /* 0x000fe20008410000 */
[----:B------:R-:W-:Y:S01]  /*67b0*/  FSETP.GTU.FTZ.AND P2, PT, R113, UR4, PT ;  /* 0x0000000471007c0b */ /* 0x000fe2000bf5c000 */
[----:B------:R-:W-:-:S03]  /*67c0*/  IMAD.MOV.U32 R113, RZ, RZ, R190 ;  /* 0x000000ffff717224 */ /* 0x000fc600078e00be */
        /* <DEDUP_REMOVED lines=11> */
.L_x_700:
        /* <DEDUP_REMOVED lines=12> */
.L_x_701:
        /* <DEDUP_REMOVED lines=43> */
.L_x_699:
[----:B------:R-:W-:Y:S01]  /*6bf0*/  I2FP.F32.U32 R113, R113 ;  /* 0x0000007100717245 */ /* 0x000fe20000201000 */
[----:B------:R-:W-:Y:S02]  /*6c00*/  IMAD.U32 R112, R106, 0x10000, RZ ;  /* 0x000100006a707824 */ /* 0x000fe400078e00ff */
[----:B------:R-:W-:Y:S02]  /*6c10*/  @P1 IMAD.U32 R118, R110, 0x10000, RZ ;  /* 0x000100006e761824 */ /* 0x000fe400078e00ff */
[----:B------:R-:W-:Y:S01]  /*6c20*/  FFMA.FTZ R113, R113, R126, 1.1641532182693481445e-10 ;  /* 0x2f00000071717423 */ /* 0x000fe2000001007e */
[----:B------:R-:W-:-:S04]  /*6c30*/  FMUL.FTZ R112, R112, UR5 ;  /* 0x0000000570707c20 */ /* 0x000fc80008410000 */
[----:B------:R-:W-:Y:S01]  /*6c40*/  FSETP.GTU.FTZ.AND P3, PT, R113, UR4, PT ;  /* 0x0000000471007c0b */ /* 0x000fe2000bf7c000 */
[----:B------:R-:W-:-:S03]  /*6c50*/  IMAD.MOV.U32 R113, RZ, RZ, R190 ;  /* 0x000000ffff717224 */ /* 0x000fc600078e00be */
[----:B------:R-:W-:Y:S02]  /*6c60*/  FSEL R112, R112, RZ, !P3 ;  /* 0x000000ff70707208 */ /* 0x000fe40005800000 */
[----:B------:R-:W-:Y:S02]  /*6c70*/  SEL R196, RZ, 0x1, P3 ;  /* 0x00000001ffc47807 */ /* 0x000fe40001800000 */
[----:B------:R-:W-:Y:S01]  /*6c80*/  ISETP.NE.AND P3, PT, R175, 0x1, PT ;  /* 0x00000001af00780c */ /* 0x000fe20003f65270 */
[----:B------:R-:W-:Y:S01]  /*6c90*/  FADD.FTZ R173, R173, R112 ;  /* 0x00000070adad7221 */ /* 0x000fe20000010000 */
[----:B------:R-:W-:-:S03]  /*6ca0*/  IMAD.MOV.U32 R112, RZ, RZ, 0x2 ;  /* 0x00000002ff707424 */ /* 0x000fc600078e00ff */
[----:B------:R-:W-:Y:S01]  /*6cb0*/  @P1 FADD.FTZ R203, R118, R173 ;  /* 0x000000ad76cb1221 */ /* 0x000fe20000010000 */
[----:B------:R-:W-:-:S04]  /*6cc0*/  @!P1 MOV R203, R173 ;  /* 0x000000ad00cb9202 */ /* 0x000fc80000000f00 */
        /* <DEDUP_REMOVED lines=10> */
.L_x_703:
        /* <DEDUP_REMOVED lines=12> */
.L_x_704:
        /* <DEDUP_REMOVED lines=43> */
.L_x_702:
[----:B------:R-:W-:Y:S01]  /*70e0*/  I2FP.F32.U32 R113, R113 ;  /* 0x0000007100717245 */ /* 0x000fe20000201000 */
[----:B------:R-:W-:Y:S01]  /*70f0*/  IMAD.U32 R114, R114, 0x10000, RZ ;  /* 0x0001000072727824 */ /* 0x000fe200078e00ff */
[----:B------:R-:W-:Y:S01]  /*7100*/  ISETP.NE.AND P4, PT, R112, 0x1, PT ;  /* 0x000000017000780c */ /* 0x000fe20003f85270 */
[----:B------:R-:W-:Y:S01]  /*7110*/  IMAD.MOV.U32 R119, RZ, RZ, 0x2 ;  /* 0x00000002ff777424 */ /* 0x000fe200078e00ff */
[----:B------:R-:W-:Y:S01]  /*7120*/  MOV R118, R190 ;  /* 0x000000be00767202 */ /* 0x000fe20000000f00 */
[----:B------:R-:W-:Y:S01]  /*7130*/  FFMA.FTZ R113, R113, R126, 1.1641532182693481445e-10 ;  /* 0x2f00000071717423 */ /* 0x000fe2000001007e */
[----:B------:R-:W-:-:S04]  /*7140*/  FMUL.FTZ R114, R114, UR5 ;  /* 0x0000000572727c20 */ /* 0x000fc80008410000 */
[----:B------:R-:W-:-:S04]  /*7150*/  FSETP.GTU.FTZ.AND P3, PT, R113, UR4, PT ;  /* 0x0000000471007c0b */ /* 0x000fc8000bf7c000 */
        /* <DEDUP_REMOVED lines=11> */
.L_x_706:
        /* <DEDUP_REMOVED lines=12> */
.L_x_707:
        /* <DEDUP_REMOVED lines=39> */
[----:B------:R-:W-:Y:S01]  /*7540*/  IMAD.MOV.U32 R118, RZ, RZ, R122 ;  /* 0x000000ffff767224 */ /* 0x000fe200078e007a */
[----:B------:R-:W-:Y:S01]  /*7550*/  LOP3.LUT R24, R21, R24, R113, 0x96, !PT ;  /* 0x0000001815187212 */ /* 0x000fe200078e9671 */
[----:B------:R-:W-:Y:S02]  /*7560*/  IMAD.MOV.U32 R122, RZ, RZ, R112 ;  /* 0x000000ffff7a7224 */ /* 0x000fe400078e0070 */
[----:B------:R-:W-:-:S07]  /*7570*/  IMAD.MOV.U32 R119, RZ, RZ, RZ ;  /* 0x000000ffff777224 */ /* 0x000fce00078e00ff */
.L_x_705:
[----:B------:R-:W-:Y:S01]  /*7580*/  I2FP.F32.U32 R113, R118 ;  /* 0x0000007600717245 */ /* 0x000fe20000201000 */
[----:B------:R-:W-:Y:S01]  /*7590*/  @P1 IMAD.U32 R207, R174, 0x10000, RZ ;  /* 0x00010000aecf1824 */ /* 0x000fe200078e00ff */
[----:B------:R-:W-:Y:S01]  /*75a0*/  SHF.L.U32 R172, R172, 0x10, RZ ;  /* 0x00000010acac7819 */ /* 0x000fe200000006ff */
[----:B------:R-:W-:Y:S02]  /*75b0*/  IMAD.MOV.U32 R118, RZ, RZ, 0x2 ;  /* 0x00000002ff767424 */ /* 0x000fe400078e00ff */
[----:B------:R-:W-:Y:S02]  /*75c0*/  FFMA.FTZ R113, R113, R126, 1.1641532182693481445e-10 ;  /* 0x2f00000071717423 */ /* 0x000fe4000001007e */
[----:B------:R-:W-:-:S03]  /*75d0*/  FMUL.FTZ R172, R172, UR5 ;  /* 0x00000005acac7c20 */ /* 0x000fc60008410000 */
[----:B------:R-:W-:-:S04]  /*75e0*/  FSETP.GTU.FTZ.AND P4, PT, R113, UR4, PT ;  /* 0x0000000471007c0b */ /* 0x000fc8000bf9c000 */
[----:B------:R-:W-:Y:S02]  /*75f0*/  FSEL R113, R172, RZ, !P4 ;  /* 0x000000ffac717208 */ /* 0x000fe40006000000 */
[----:B------:R-:W-:Y:S02]  /*7600*/  SEL R197, RZ, 0x1, P4 ;  /* 0x00000001ffc57807 */ /* 0x000fe40002000000 */
[----:B------:R-:W-:Y:S01]  /*7610*/  ISETP.NE.AND P4, PT, R119, 0x1, PT ;  /* 0x000000017700780c */ /* 0x000fe20003f85270 */
[----:B------:R-:W-:Y:S01]  /*7620*/  FADD.FTZ R114, R114, R113 ;  /* 0x0000007172727221 */ /* 0x000fe20000010000 */
[----:B------:R-:W-:-:S03]  /*7630*/  MOV R113, R190 ;  /* 0x000000be00717202 */ /* 0x000fc60000000f00 */
        /* <DEDUP_REMOVED lines=12> */
.L_x_709:
        /* <DEDUP_REMOVED lines=12> */
.L_x_710:
        /* <DEDUP_REMOVED lines=43> */
.L_x_708:
[----:B------:R-:W-:Y:S01]  /*7a70*/  I2FP.F32.U32 R113, R113 ;  /* 0x0000007100717245 */ /* 0x000fe20000201000 */
[----:B------:R-:W-:Y:S01]  /*7a80*/  IMAD.MOV.U32 R119, RZ, RZ, 0x2 ;  /* 0x00000002ff777424 */ /* 0x000fe200078e00ff */
[----:B------:R-:W-:Y:S01]  /*7a90*/  ISETP.NE.AND P5, PT, R118, 0x1, PT ;  /* 0x000000017600780c */ /* 0x000fe20003fa5270 */
[----:B------:R-:W-:Y:S01]  /*7aa0*/  IMAD.MOV.U32 R114, RZ, RZ, R190 ;  /* 0x000000ffff727224 */ /* 0x000fe200078e00be */
[----:B------:R-:W-:Y:S01]  /*7ab0*/  SHF.L.U32 R112, R115, 0x10, RZ ;  /* 0x0000001073707819 */ /* 0x000fe200000006ff */
[----:B------:R-:W-:Y:S01]  /*7ac0*/  FFMA.FTZ R113, R113, R126, 1.1641532182693481445e-10 ;  /* 0x2f00000071717423 */ /* 0x000fe2000001007e */
[----:B------:R-:W-:-:S03]  /*7ad0*/  PRMT R199, R115, 0x7632, R199 ;  /* 0x0000763273c77816 */ /* 0x000fc600000000c7 */
[----:B------:R-:W-:Y:S01]  /*7ae0*/  FMUL.FTZ R112, R112, UR5 ;  /* 0x0000000570707c20 */ /* 0x000fe20008410000 */
[----:B------:R-:W-:-:S04]  /*7af0*/  FSETP.GTU.FTZ.AND P4, PT, R113, UR4, PT ;  /* 0x0000000471007c0b */ /* 0x000fc8000bf9c000 */
        /* <DEDUP_REMOVED lines=11> */
.L_x_712:
        /* <DEDUP_REMOVED lines=12> */
.L_x_713:
        /* <DEDUP_REMOVED lines=43> */
.L_x_711:
[----:B------:R-:W-:Y:S01]  /*7f20*/  I2FP.F32.U32 R113, R114 ;  /* 0x0000007200717245 */ /* 0x000fe20000201000 */
[----:B------:R-:W-:Y:S02]  /*7f30*/  IMAD.U32 R112, R107, 0x10000, RZ ;  /* 0x000100006b707824 */ /* 0x000fe400078e00ff */
[----:B------:R-:W-:Y:S02]  /*7f40*/  @P1 IMAD.U32 R115, R111, 0x10000, RZ ;  /* 0x000100006f731824 */ /* 0x000fe400078e00ff */
[----:B------:R-:W-:Y:S01]  /*7f50*/  FFMA.FTZ R113, R113, R126, 1.1641532182693481445e-10 ;  /* 0x2f00000071717423 */ /* 0x000fe2000001007e */
[----:B------:R-:W-:-:S04]  /*7f60*/  FMUL.FTZ R112, R112, UR5 ;  /* 0x0000000570707c20 */ /* 0x000fc80008410000 */
[----:B------:R-:W-:-:S04]  /*7f70*/  FSETP.GTU.FTZ.AND P5, PT, R113, UR4, PT ;  /* 0x0000000471007c0b */ /* 0x000fc8000bfbc000 */
[----:B------:R-:W-:Y:S01]  /*7f80*/  FSEL R113, R112, RZ, !P5 ;  /* 0x000000ff70717208 */ /* 0x000fe20006800000 */
[----:B------:R-:W-:Y:S01]  /*7f90*/  IMAD.MOV.U32 R112, RZ, RZ, 0x2 ;  /* 0x00000002ff707424 */ /* 0x000fe200078e00ff */
[----:B------:R-:W-:Y:S02]  /*7fa0*/  SEL R198, RZ, 0x1, P5 ;  /* 0x00000001ffc67807 */ /* 0x000fe40002800000 */
[----:B------:R-:W-:Y:S01]  /*7fb0*/  ISETP.NE.AND P5, PT, R119, 0x1, PT ;  /* 0x000000017700780c */ /* 0x000fe20003fa5270 */
[----:B------:R-:W-:Y:S01]  /*7fc0*/  FADD.FTZ R172, R172, R113 ;  /* 0x00000071acac7221 */ /* 0x000fe20000010000 */
[----:B------:R-:W-:-:S03]  /*7fd0*/  IMAD.MOV.U32 R113, RZ, RZ, R190 ;  /* 0x000000ffff717224 */ /* 0x000fc600078e00be */
        /* <DEDUP_REMOVED lines=12> */
.L_x_715:
        /* <DEDUP_REMOVED lines=12> */
.L_x_716:
        /* <DEDUP_REMOVED lines=43> */
.L_x_714:
        /* <DEDUP_REMOVED lines=19> */
.L_x_718:
[----:B------:R-:W-:-:S04]  /*8540*/  VIADD R22, R22, 0x1 ;  /* 0x0000000116167836 */ /* 0x000fc80000000000 */
        /* <DEDUP_REMOVED lines=13> */
.L_x_719:
        /* <DEDUP_REMOVED lines=42> */
[----:B------:R-:W-:-:S07]  /*88c0*/  IMAD.MOV.U32 R122, RZ, RZ, R112 ;  /* 0x000000ffff7a7224 */ /* 0x000fce00078e0070 */
.L_x_717:
[----:B------:R-:W-:Y:S01]  /*88d0*/  I2FP.F32.U32 R113, R114 ;  /* 0x0000007200717245 */ /* 0x000fe20000201000 */
[----:B------:R-:W-:Y:S01]  /*88e0*/  @P1 IMAD.U32 R130, R130, 0x10000, RZ ;  /* 0x0001000082821824 */ /* 0x000fe200078e00ff */
[----:B------:R-:W-:-:S03]  /*88f0*/  SHF.L.U32 R131, R131, 0x10, RZ ;  /* 0x0000001083837819 */ /* 0x000fc600000006ff */
[----:B------:R-:W-:Y:S02]  /*8900*/  FFMA.FTZ R113, R113, R126, 1.1641532182693481445e-10 ;  /* 0x2f00000071717423 */ /* 0x000fe4000001007e */
[----:B------:R-:W-:-:S03]  /*8910*/  FMUL.FTZ R131, R131, UR5 ;  /* 0x0000000583837c20 */ /* 0x000fc60008410000 */
[----:B------:R-:W-:Y:S02]  /*8920*/  FSETP.GTU.FTZ.AND P6, PT, R113, UR4, PT ;  /* 0x0000000471007c0b */ /* 0x000fe4000bfdc000 */
[----:B------:R-:W-:Y:S02]  /*8930*/  PRMT R113, R171, 0x5410, R170 ;  /* 0x00005410ab717816 */ /* 0x000fe400000000aa */
[----:B------:R-:W-:Y:S02]  /*8940*/  FSEL R114, R131, RZ, !P6 ;  /* 0x000000ff83727208 */ /* 0x000fe40007000000 */
[----:B------:R-:W-:-:S03]  /*8950*/  SEL R112, RZ, 0x1, P6 ;  /* 0x00000001ff707807 */ /* 0x000fc60003000000 */
[----:B------:R-:W-:Y:S01]  /*8960*/  FADD.FTZ R199, R199, R114 ;  /* 0x00000072c7c77221 */ /* 0x000fe20000010000 */
[----:B------:R-:W-:-:S03]  /*8970*/  PRMT R114, R173, 0x5410, R175 ;  /* 0x00005410ad727816 */ /* 0x000fc600000000af */
[--C-:B------:R-:W-:Y:S01]  /*8980*/  @P1 FADD.FTZ R204, R130, R199.reuse ;  /* 0x000000c782cc1221 */ /* 0x100fe20000010000 */
[--C-:B------:R-:W-:Y:S01]  /*8990*/  @!P1 IMAD.MOV.U32 R204, RZ, RZ, R199.reuse ;  /* 0x000000ffffcc9224 */ /* 0x100fe200078e00c7 */
[----:B------:R-:W-:Y:S02]  /*89a0*/  PRMT R199, R112, 0x7610, R199 ;  /* 0x0000761070c77816 */ /* 0x000fe400000000c7 */
[----:B------:R-:W-:Y:S02]  /*89b0*/  PRMT R112, R129, 0x5410, R128 ;  /* 0x0000541081707816 */ /* 0x000fe40000000080 */
[----:B------:R-:W-:-:S04]  /*89c0*/  F2FP.BF16.F32.PACK_AB R115, RZ, R204 ;  /* 0x000000ccff73723e */ /* 0x000fc800000010ff */
[----:B------:R-:W-:-:S07]  /*89d0*/  PRMT R115, R172, 0x5410, R115 ;  /* 0x00005410ac737816 */ /* 0x000fce0000000073 */
.L_x_671:
[----:B------:R-:W-:Y:S01]  /*89e0*/  SEL R171, RZ, 0x1000000, !P5 ;  /* 0x01000000ffab7807 */ /* 0x000fe20006800000 */
[----:B------:R-:W0:Y:S01]  /*89f0*/  LDC.64 R118, c[0x0][0x3a8] ;  /* 0x0000ea00ff767b82 */ /* 0x000e220000000a00 */
[----:B------:R-:W-:Y:S01]  /*8a00*/  ISETP.NE.AND P5, PT, R123, RZ, PT ;  /* 0x000000ff7b00720c */ /* 0x000fe20003fa5270 */
[----:B------:R-:W-:Y:S01]  /*8a10*/  VIADD R206, R120, 0x80 ;  /* 0x0000008078ce7836 */ /* 0x000fe20000000000 */
[----:B------:R-:W-:Y:S02]  /*8a20*/  SEL R123, RZ, 0x1000000, !P0 ;  /* 0x01000000ff7b7807 */ /* 0x000fe40004000000 */
[----:B------:R-:W-:Y:S02]  /*8a30*/  ISETP.NE.U32.AND P0, PT, R116, RZ, PT ;  /* 0x000000ff7400720c */ /* 0x000fe40003f05070 */
[----:B------:R-:W-:Y:S01]  /*8a40*/  SEL R131, RZ, 0x10000, !P4 ;  /* 0x00010000ff837807 */ /* 0x000fe20006000000 */
[----:B------:R-:W1:Y:S01]  /*8a50*/  LDC.64 R224, c[0x0][0x3b0] ;  /* 0x0000ec00ffe07b82 */ /* 0x000e620000000a00 */
[----:B------:R-:W-:-:S02]  /*8a60*/  ISETP.NE.AND.EX P0, PT, R117, RZ, PT, P0 ;  /* 0x000000ff7500720c */ /* 0x000fc40003f05300 */
[----:B------:R-:W-:Y:S02]  /*8a70*/  ISETP.NE.AND P4, PT, R127, RZ, PT ;  /* 0x000000ff7f00720c */ /* 0x000fe40003f85270 */
[----:B------:R-:W-:Y:S02]  /*8a80*/  ISETP.NE.AND P6, PT, R121, RZ, PT ;  /* 0x000000ff7900720c */ /* 0x000fe40003fc5270 */
[----:B------:R-:W-:Y:S01]  /*8a90*/  SEL R170, RZ, 0x100, !P3 ;  /* 0x00000100ffaa7807 */ /* 0x000fe20005800000 */
[----:B------:R-:W2:Y:S01]  /*8aa0*/  @P1 LDC.64 R116, c[0x0][0x3a0] ;  /* 0x0000e800ff741b82 */ /* 0x000ea20000000a00 */
[----:B------:R-:W-:Y:S02]  /*8ab0*/  SEL R130, RZ, 0x10000, !P4 ;  /* 0x00010000ff827807 */ /* 0x000fe40006000000 */
[----:B------:R-:W-:Y:S02]  /*8ac0*/  SEL R121, RZ, 0x100, !P5 ;  /* 0x00000100ff797807 */ /* 0x000fe40006800000 */
[----:B------:R-:W-:-:S02]  /*8ad0*/  LOP3.LUT R170, R170, R171, R131, 0xfe, !PT ;  /* 0x000000abaaaa7212 */ /* 0x000fc400078efe83 */
[----:B------:R-:W-:Y:S01]  /*8ae0*/  SEL R131, RZ, 0x1, !P2 ;  /* 0x00000001ff837807 */ /* 0x000fe20005000000 */
[----:B------:R-:W3:Y:S01]  /*8af0*/  @P0 LDC.64 R128, c[0x0][0x398] ;  /* 0x0000e600ff800b82 */ /* 0x000ee20000000a00 */
[----:B------:R-:W-:Y:S01]  /*8b00*/  LOP3.LUT R121, R121, R123, R130, 0xfe, !PT ;  /* 0x0000007b79797212 */ /* 0x000fe200078efe82 */
[----:B0-----:R-:W-:Y:S01]  /*8b10*/  IMAD.WIDE.U32 R172, R120, 0x10, R118 ;  /* 0x0000001078ac7825 */ /* 0x001fe200078e0076 */
[----:B------:R-:W-:Y:S02]  /*8b20*/  SEL R130, RZ, 0x1, !P6 ;  /* 0x00000001ff827807 */ /* 0x000fe40007000000 */
[----:B------:R-:W-:Y:S02]  /*8b30*/  LOP3.LUT R131, R170, R131, RZ, 0xfc, !PT ;  /* 0x00000083aa837212 */ /* 0x000fe400078efcff */
[----:B------:R-:W-:Y:S01]  /*8b40*/  LOP3.LUT R130, R121, R130, RZ, 0xfc, !PT ;  /* 0x0000008279827212 */ /* 0x000fe200078efcff */
[----:B-1----:R-:W-:Y:S01]  /*8b50*/  IMAD.WIDE.U32 R170, R120, 0x8, R224 ;  /* 0x0000000878aa7825 */ /* 0x002fe200078e00e0 */
[----:B------:R0:W-:Y:S04]  /*8b60*/  STG.E.128 desc[UR8][R172.64], R112 ;  /* 0x00000070ac007986 */ /* 0x0001e8000c101d08 */
[----:B------:R0:W-:Y:S01]  /*8b70*/  STG.E.64 desc[UR8][R170.64], R130 ;  /* 0x00000082aa007986 */ /* 0x0001e2000c101b08 */
[----:B--2---:R-:W-:Y:S01]  /*8b80*/  @P1 IMAD.WIDE.U32 R116, R206, 0x10, R116 ;  /* 0x00000010ce741825 */ /* 0x004fe200078e0074 */
[----:B------:R-:W-:Y:S06]  /*8b90*/  @!P0 BRA `(.L_x_720) ;  /* 0x0000000000508947 */ /* 0x000fec0003800000 */
[----:B0-----:R-:W-:Y:S01]  /*8ba0*/  SHF.L.U32 R115, R198, 0x10, RZ ;  /* 0x00000010c6737819 */ /* 0x001fe200000006ff */
[----:B------:R-:W0:Y:S01]  /*8bb0*/  LDC.64 R112, c[0x0][0x3b8] ;  /* 0x0000ee00ff707b82 */ /* 0x000e220000000a00 */
[----:B------:R-:W-:Y:S02]  /*8bc0*/  LOP3.LUT R114, R199, 0xffff, RZ, 0xc0, !PT ;  /* 0x0000ffffc7727812 */ /* 0x000fe400078ec0ff */
[----:B------:R-:W-:Y:S02]  /*8bd0*/  LOP3.LUT R121, R115, 0xff0000, RZ, 0xc0, !PT ;  /* 0x00ff000073797812 */ /* 0x000fe400078ec0ff */
[----:B------:R-:W-:Y:S02]  /*8be0*/  PRMT R115, R197, 0x7104, RZ ;  /* 0x00007104c5737816 */ /* 0x000fe400000000ff */
[----:B------:R-:W-:Y:S02]  /*8bf0*/  PRMT R172, R121, 0x4210, R114 ;  /* 0x0000421079ac7816 */ /* 0x000fe40000000072 */
[----:B------:R-:W-:-:S02]  /*8c00*/  LOP3.LUT R170, R195, 0xff, RZ, 0xc0, !PT ;  /* 0x000000ffc3aa7812 */ /* 0x000fc400078ec0ff */
[----:B------:R-:W-:Y:S02]  /*8c10*/  LOP3.LUT R130, R194, 0xff, RZ, 0xc0, !PT ;  /* 0x000000ffc2827812 */ /* 0x000fe400078ec0ff */
[----:B------:R-:W-:Y:S01]  /*8c20*/  LOP3.LUT R114, R193, 0xff, RZ, 0xc0, !PT ;  /* 0x000000ffc1727812 */ /* 0x000fe200078ec0ff */
[----:B------:R-:W-:Y:S01]  /*8c30*/  IMAD.WIDE.U32 R170, R170, 0x1000000, RZ ;  /* 0x01000000aaaa7825 */ /* 0x000fe200078e00ff */
[----:B------:R-:W-:-:S03]  /*8c40*/  LOP3.LUT R123, R172, 0xff00, R115, 0xf8, !PT ;  /* 0x0000ff00ac7b7812 */ /* 0x000fc600078ef873 */
[----:B------:R-:W-:Y:S01]  /*8c50*/  IMAD.WIDE.U32 R130, R130, 0x10000, RZ ;  /* 0x0001000082827825 */ /* 0x000fe200078e00ff */
[----:B------:R-:W-:-:S03]  /*8c60*/  LOP3.LUT R123, R123, 0xff, R196, 0xf8, !PT ;  /* 0x000000ff7b7b7812 */ /* 0x000fc600078ef8c4 */
[----:B------:R-:W-:Y:S01]  /*8c70*/  IMAD.WIDE.U32 R114, R114, 0x100, RZ ;  /* 0x0000010072727825 */ /* 0x000fe200078e00ff */
[----:B------:R-:W-:-:S03]  /*8c80*/  LOP3.LUT R131, R131, R123, R171, 0xfe, !PT ;  /* 0x0000007b83837212 */ /* 0x000fc600078efeab */
[----:B0-----:R-:W-:Y:S01]  /*8c90*/  IMAD.WIDE.U32 R112, R120, 0x8, R112 ;  /* 0x0000000878707825 */ /* 0x001fe200078e0070 */
[----:B------:R-:W-:Y:S02]  /*8ca0*/  LOP3.LUT R121, R114, R170, R130, 0xfe, !PT ;  /* 0x000000aa72797212 */ /* 0x000fe400078efe82 */
[----:B------:R-:W-:Y:S02]  /*8cb0*/  LOP3.LUT R115, R131, R115, RZ, 0xfc, !PT ;  /* 0x0000007383737212 */ /* 0x000fe400078efcff */
[----:B------:R-:W-:-:S05]  /*8cc0*/  LOP3.LUT R114, R121, 0xff, R192, 0xf8, !PT ;  /* 0x000000ff79727812 */ /* 0x000fca00078ef8c0 */
[----:B------:R1:W-:Y:S02]  /*8cd0*/  STG.E.64 desc[UR8][R112.64], R114 ;  /* 0x0000007270007986 */ /* 0x0003e4000c101b08 */
.L_x_720:
[----:B------:R-:W2:Y:S01]  /*8ce0*/  @P1 LDG.E.128 R108, desc[UR8][R116.64] ;  /* 0x00000008746c1981 */ /* 0x000ea2000c1e1d00 */
[----:B01----:R-:W-:-:S04]  /*8cf0*/  IMAD.WIDE.U32 R112, R206, 0x10, R124 ;  /* 0x00000010ce707825 */ /* 0x003fc800078e007c */
[----:B---3--:R-:W-:Y:S02]  /*8d00*/  @P0 IMAD.WIDE.U32 R128, R206, 0x10, R128 ;  /* 0x00000010ce800825 */ /* 0x008fe400078e0080 */
[----:B------:R-:W5:Y:S04]  /*8d10*/  LDG.E.128 R112, desc[UR8][R112.64] ;  /* 0x0000000870707981 */ /* 0x000f68000c1e1d00 */
[----:B------:R0:W5:Y:S01]  /*8d20*/  @P0 LDG.E.128 R104, desc[UR8][R128.64] ;  /* 0x0000000880680981 */ /* 0x000162000c1e1d00 */
[----:B--2---:R-:W-:Y:S02]  /*8d30*/  PRMT R131, R111, 0x7632, R131 ;  /* 0x000076326f837816 */ /* 0x004fe40000000083 */
[----:B------:R-:W-:Y:S02]  /*8d40*/  PRMT R130, R110, 0x7632, R130 ;  /* 0x000076326e827816 */ /* 0x000fe40000000082 */
[----:B------:R-:W-:-:S02]  /*8d50*/  PRMT R172, R109, 0x7632, R172 ;  /* 0x000076326dac7816 */ /* 0x000fc400000000ac */
[----:B------:R-:W-:Y:S01]  /*8d60*/  PRMT R121, R108, 0x7632, R121 ;  /* 0x000076326c797816 */ /* 0x000fe20000000079 */
[----:B0-----:R-:W-:Y:S06]  /*8d70*/  @!P0 BRA `(.L_x_721) ;  /* 0x0000004c00888947 */ /* 0x001fec0003800000 */
[----:B------:R-:W-:Y:S01]  /*8d80*/  ISETP.NE.AND P2, PT, R202, 0x1, PT ;  /* 0x00000001ca00780c */ /* 0x000fe20003f45270 */
[----:B------:R-:W-:Y:S01]  /*8d90*/  IMAD.MOV.U32 R128, RZ, RZ, 0x2 ;  /* 0x00000002ff807424 */ /* 0x000fe200078e00ff */
[----:B-----5:R-:W-:Y:S01]  /*8da0*/  PRMT R175, R107, 0x7632, R175 ;  /* 0x000076326baf7816 */ /* 0x020fe200000000af */
[----:B------:R-:W-:Y:S01]  /*8db0*/  IMAD.MOV.U32 R117, RZ, RZ, R190 ;  /* 0x000000ffff757224 */ /* 0x000fe200078e00be */
[----:B------:R-:W-:Y:S01]  /*8dc0*/  PRMT R129, R106, 0x7632, R129 ;  /* 0x000076326a817816 */ /* 0x000fe20000000081 */
[----:B------:R-:W-:Y:S01]  /*8dd0*/  IMAD.MOV.U32 R116, RZ, RZ, R122 ;  /* 0x000000ffff747224 */ /* 0x000fe200078e007a */
[----:B------:R-:W-:Y:S02]  /*8de0*/  PRMT R195, R105, 0x7632, R195 ;  /* 0x0000763269c37816 */ /* 0x000fe400000000c3 */
[----:B------:R-:W-:-:S05]  /*8df0*/  PRMT R127, R104, 0x7632, R127 ;  /* 0x00007632687f7816 */ /* 0x000fca000000007f */
        /* <DEDUP_REMOVED lines=11> */
.L_x_723:
        /* <DEDUP_REMOVED lines=12> */
.L_x_724:
        /* <DEDUP_REMOVED lines=42> */
.L_x_722:
[----:B------:R-:W-:Y:S01]  /*9210*/  I2FP.F32.U32 R117, R117 ;  /* 0x0000007500757245 */ /* 0x000fe20000201000 */
[----:B------:R-:W-:Y:S01]  /*9220*/  IMAD.MOV.U32 R170, RZ, RZ, 0x2 ;  /* 0x00000002ffaa7424 */ /* 0x000fe200078e00ff */
[----:B------:R-:W-:Y:S01]  /*9230*/  ISETP.NE.AND P3, PT, R128, 0x1, PT ;  /* 0x000000018000780c */ /* 0x000fe20003f65270 */
[----:B------:R-:W-:Y:S01]  /*9240*/  IMAD.MOV.U32 R123, RZ, RZ, R190 ;  /* 0x000000ffff7b7224 */ /* 0x000fe200078e00be */
[----:B------:R-:W-:Y:S01]  /*9250*/  SHF.L.U32 R122, R112, 0x10, RZ ;  /* 0x00000010707a7819 */ /* 0x000fe200000006ff */
[----:B------:R-:W-:Y:S01]  /*9260*/  FFMA.FTZ R117, R117, R126, 1.1641532182693481445e-10 ;  /* 0x2f00000075757423 */ /* 0x000fe2000001007e */
[----:B------:R-:W-:Y:S02]  /*9270*/  LOP3.LUT R200, R200, 0xffffffef, RZ, 0xc0, !PT ;  /* 0xffffffefc8c87812 */ /* 0x000fe400078ec0ff */
[----:B------:R-:W-:Y:S02]  /*9280*/  PRMT R112, R112, 0x7632, R112 ;  /* 0x0000763270707816 */ /* 0x000fe40000000070 */
[----:B------:R-:W-:Y:S01]  /*9290*/  FSETP.GTU.FTZ.AND P2, PT, R117, UR4, PT ;  /* 0x0000000475007c0b */ /* 0x000fe2000bf5c000 */
[----:B------:R-:W-:-:S03]  /*92a0*/  FMUL.FTZ R117, R122, UR5 ;  /* 0x000000057a757c20 */ /* 0x000fc60008410000 */
        /* <DEDUP_REMOVED lines=12> */
.L_x_726:
        /* <DEDUP_REMOVED lines=12> */
.L_x_727:
        /* <DEDUP_REMOVED lines=43> */
.L_x_725:
[----:B------:R-:W-:Y:S01]  /*96e0*/  I2FP.F32.U32 R123, R123 ;  /* 0x0000007b007b7245 */ /* 0x000fe20000201000 */
[----:B------:R-:W-:Y:S01]  /*96f0*/  IMAD.U32 R122, R104, 0x10000, RZ ;  /* 0x00010000687a7824 */ /* 0x000fe200078e00ff */
[----:B------:R-:W-:-:S03]  /*9700*/  ISETP.NE.AND P3, PT, R170, 0x1, PT ;  /* 0x00000001aa00780c */ /* 0x000fc60003f65270 */
[----:B------:R-:W-:Y:S01]  /*9710*/  FFMA.FTZ R123, R123, R126, 1.1641532182693481445e-10 ;  /* 0x2f0000007b7b7423 */ /* 0x000fe2000001007e */
[----:B------:R-:W-:-:S04]  /*9720*/  FMUL.FTZ R122, R122, UR5 ;  /* 0x000000057a7a7c20 */ /* 0x000fc80008410000 */
[----:B------:R-:W-:Y:S01]  /*9730*/  FSETP.GTU.FTZ.AND P2, PT, R123, UR4, PT ;  /* 0x000000047b007c0b */ /* 0x000fe2000bf5c000 */
[----:B------:R-:W-:-:S03]  /*9740*/  @P1 IMAD.U32 R123, R108, 0x10000, RZ ;  /* 0x000100006c7b1824 */ /* 0x000fc600078e00ff */
[----:B------:R-:W-:Y:S02]  /*9750*/  FSEL R122, R122, RZ, !P2 ;  /* 0x000000ff7a7a7208 */ /* 0x000fe40005000000 */
[----:B------:R-:W-:-:S03]  /*9760*/  SEL R192, RZ, 0x1, P2 ;  /* 0x00000001ffc07807 */ /* 0x000fc60001000000 */
[----:B------:R-:W-:-:S04]  /*9770*/  FADD.FTZ R122, R117, R122 ;  /* 0x0000007a757a7221 */ /* 0x000fc80000010000 */
[----:B------:R-:W-:Y:S01]  /*9780*/  @P1 FADD.FTZ R117, R123, R122 ;  /* 0x0000007a7b751221 */ /* 0x000fe20000010000 */
[----:B------:R-:W-:Y:S01]  /*9790*/  @!P1 MOV R117, R122 ;  /* 0x0000007a00759202 */ /* 0x000fe20000000f00 */
[----:B------:R-:W-:Y:S02]  /*97a0*/  IMAD.MOV.U32 R122, RZ, RZ, 0x2 ;  /* 0x00000002ff7a7424 */ /* 0x000fe400078e00ff */
[----:B------:R-:W-:Y:S01]  /*97b0*/  IMAD.MOV.U32 R123, RZ, RZ, R190 ;  /* 0x000000ffff7b7224 */ /* 0x000fe200078e00be */
        /* <DEDUP_REMOVED lines=10> */
.L_x_729:
        /* <DEDUP_REMOVED lines=12> */
.L_x_730:
        /* <DEDUP_REMOVED lines=43> */
.L_x_728:
[----:B------:R-:W-:Y:S01]  /*9bd0*/  I2FP.F32.U32 R123, R123 ;  /* 0x0000007b007b7245 */ /* 0x000fe20000201000 */
[----:B------:R-:W-:Y:S01]  /*9be0*/  IMAD.U32 R112, R112, 0x10000, RZ ;  /* 0x0001000070707824 */ /* 0x000fe200078e00ff */
[----:B------:R-:W-:Y:S01]  /*9bf0*/  ISETP.NE.AND P3, PT, R122, 0x1, PT ;  /* 0x000000017a00780c */ /* 0x000fe20003f65270 */
[----:B------:R-:W-:Y:S01]  /*9c00*/  IMAD.MOV.U32 R170, RZ, RZ, 0x2 ;  /* 0x00000002ffaa7424 */ /* 0x000fe200078e00ff */
[----:B------:R-:W-:Y:S01]  /*9c10*/  LOP3.LUT R200, R200, 0xfffffff7, RZ, 0xc0, !PT ;  /* 0xfffffff7c8c87812 */ /* 0x000fe200078ec0ff */
[----:B------:R-:W-:Y:S01]  /*9c20*/  FFMA.FTZ R123, R123, R126, 1.1641532182693481445e-10 ;  /* 0x2f0000007b7b7423 */ /* 0x000fe2000001007e */
[----:B------:R-:W-:-:S04]  /*9c30*/  FMUL.FTZ R112, R112, UR5 ;  /* 0x0000000570707c20 */ /* 0x000fc80008410000 */
[----:B------:R-:W-:Y:S02]  /*9c40*/  FSETP.GTU.FTZ.AND P2, PT, R123, UR4, PT ;  /* 0x000000047b007c0b */ /* 0x000fe4000bf5c000 */
[----:B------:R-:W-:Y:S02]  /*9c50*/  MOV R123, R190 ;  /* 0x000000be007b7202 */ /* 0x000fe40000000f00 */
        /* <DEDUP_REMOVED lines=12> */
.L_x_732:
        /* <DEDUP_REMOVED lines=12> */
.L_x_733:
        /* <DEDUP_REMOVED lines=43> */
.L_x_731:
        /* <DEDUP_REMOVED lines=24> */
.L_x_735:
        /* <DEDUP_REMOVED lines=12> */
.L_x_736:
        /* <DEDUP_REMOVED lines=43> */
.L_x_734:
[----:B------:R-:W-:Y:S01]  /*a580*/  I2FP.F32.U32 R121, R112 ;  /* 0x0000007000797245 */ /* 0x000fe20000201000 */
[----:B------:R-:W-:Y:S01]  /*a590*/  IMAD.MOV.U32 R123, RZ, RZ, 0x2 ;  /* 0x00000002ff7b7424 */ /* 0x000fe200078e00ff */
[----:B------:R-:W-:Y:S02]  /*a5a0*/  SHF.L.U32 R112, R113, 0x10, RZ ;  /* 0x0000001071707819 */ /* 0x000fe400000006ff */
[----:B------:R-:W-:Y:S01]  /*a5b0*/  ISETP.NE.AND P2, PT, R122, 0x1, PT ;  /* 0x000000017a00780c */ /* 0x000fe20003f45270 */
[----:B------:R-:W-:Y:S01]  /*a5c0*/  FFMA.FTZ R121, R121, R126, 1.1641532182693481445e-10 ;  /* 0x2f00000079797423 */ /* 0x000fe2000001007e */
[----:B------:R-:W-:Y:S01]  /*a5d0*/  LOP3.LUT R200, R200, 0xfffffffb, RZ, 0xc0, !PT ;  /* 0xfffffffbc8c87812 */ /* 0x000fe200078ec0ff */
[----:B------:R-:W-:-:S03]  /*a5e0*/  FMUL.FTZ R112, R112, UR5 ;  /* 0x0000000570707c20 */ /* 0x000fc60008410000 */
[----:B------:R-:W-:Y:S02]  /*a5f0*/  FSETP.GTU.FTZ.AND P3, PT, R121, UR4, PT ;  /* 0x0000000479007c0b */ /* 0x000fe4000bf7c000 */
[----:B------:R-:W-:Y:S01]  /*a600*/  PRMT R121, R113, 0x7632, R121 ;  /* 0x0000763271797816 */ /* 0x000fe20000000079 */
[----:B------:R-:W-:Y:S01]  /*a610*/  IMAD.MOV.U32 R113, RZ, RZ, R190 ;  /* 0x000000ffff717224 */ /* 0x000fe200078e00be */
        /* <DEDUP_REMOVED lines=12> */
.L_x_738:
        /* <DEDUP_REMOVED lines=12> */
.L_x_739:
        /* <DEDUP_REMOVED lines=43> */
.L_x_737:
        /* <DEDUP_REMOVED lines=24> */
.L_x_741:
        /* <DEDUP_REMOVED lines=12> */
.L_x_742:
        /* <DEDUP_REMOVED lines=43> */
.L_x_740:
[----:B------:R-:W-:Y:S01]  /*af40*/  I2FP.F32.U32 R113, R113 ;  /* 0x0000007100717245 */ /* 0x000fe20000201000 */
[----:B------:R-:W-:Y:S02]  /*af50*/  IMAD.U32 R121, R121, 0x10000, RZ ;  /* 0x0001000079797824 */ /* 0x000fe400078e00ff */
[----:B------:R-:W-:Y:S02]  /*af60*/  IMAD.MOV.U32 R122, RZ, RZ, 0x2 ;  /* 0x00000002ff7a7424 */ /* 0x000fe400078e00ff */
[----:B------:R-:W-:Y:S01]  /*af70*/  FFMA.FTZ R113, R113, R126, 1.1641532182693481445e-10 ;  /* 0x2f00000071717423 */ /* 0x000fe2000001007e */
[----:B------:R-:W-:-:S04]  /*af80*/  FMUL.FTZ R121, R121, UR5 ;  /* 0x0000000579797c20 */ /* 0x000fc80008410000 */
[----:B------:R-:W-:Y:S02]  /*af90*/  FSETP.GTU.FTZ.AND P2, PT, R113, UR4, PT ;  /* 0x0000000471007c0b */ /* 0x000fe4000bf5c000 */
[----:B------:R-:W-:Y:S02]  /*afa0*/  MOV R113, R190 ;  /* 0x000000be00717202 */ /* 0x000fe40000000f00 */
[----:B------:R-:W-:Y:S02]  /*afb0*/  FSEL R196, R121, RZ, !P2 ;  /* 0x000000ff79c47208 */ /* 0x000fe40005000000 */
[----:B------:R-:W-:Y:S02]  /*afc0*/  PLOP3.LUT P3, PT, P2, PT, PT, 0x8, 0x80 ;  /* 0x000000000080781c */ /* 0x000fe4000176e170 */
[----:B------:R-:W-:Y:S02]  /*afd0*/  ISETP.NE.AND P2, PT, R112, 0x1, PT ;  /* 0x000000017000780c */ /* 0x000fe40003f45270 */
[----:B------:R-:W-:-:S11]  /*afe0*/  P2R R121, PR, RZ, 0x8 ;  /* 0x00000008ff797803 */ /* 0x000fd60000000000 */
        /* <DEDUP_REMOVED lines=9> */
.L_x_744:
        /* <DEDUP_REMOVED lines=12> */
.L_x_745:
        /* <DEDUP_REMOVED lines=43> */
.L_x_743:
[----:B------:R-:W-:Y:S02]  /*b3f0*/  I2FP.F32.U32 R113, R113 ;  /* 0x0000007100717245 */ /* 0x000fe40000201000 */
[----:B------:R-:W-:-:S03]  /*b400*/  SHF.L.U32 R195, R195, 0x10, RZ ;  /* 0x00000010c3c37819 */ /* 0x000fc600000006ff */
[----:B------:R-:W-:Y:S02]  /*b410*/  FFMA.FTZ R113, R113, R126, 1.1641532182693481445e-10 ;  /* 0x2f00000071717423 */ /* 0x000fe4000001007e */
[----:B------:R-:W-:-:S03]  /*b420*/  FMUL.FTZ R195, R195, UR5 ;  /* 0x00000005c3c37c20 */ /* 0x000fc60008410000 */
[----:B------:R-:W-:Y:S01]  /*b430*/  FSETP.GTU.FTZ.AND P2, PT, R113, UR4, PT ;  /* 0x0000000471007c0b */ /* 0x000fe2000bf5c000 */
[----:B------:R-:W-:-:S03]  /*b440*/  @P1 IMAD.U32 R113, R172, 0x10000, RZ ;  /* 0x00010000ac711824 */ /* 0x000fc600078e00ff */
[----:B------:R-:W-:Y:S02]  /*b450*/  FSEL R123, R195, RZ, !P2 ;  /* 0x000000ffc37b7208 */ /* 0x000fe40005000000 */
[----:B------:R-:W-:Y:S02]  /*b460*/  SEL R195, RZ, 0x1, P2 ;  /* 0x00000001ffc37807 */ /* 0x000fe40001000000 */
[----:B------:R-:W-:Y:S01]  /*b470*/  ISETP.NE.AND P2, PT, R122, 0x1, PT ;  /* 0x000000017a00780c */ /* 0x000fe20003f45270 */
[----:B------:R-:W-:Y:S01]  /*b480*/  FADD.FTZ R196, R196, R123 ;  /* 0x0000007bc4c47221 */ /* 0x000fe20000010000 */
[----:B------:R-:W-:-:S03]  /*b490*/  IMAD.MOV.U32 R123, RZ, RZ, 0x2 ;  /* 0x00000002ff7b7424 */ /* 0x000fc600078e00ff */
[----:B------:R-:W-:Y:S01]  /*b4a0*/  @P1 FADD.FTZ R220, R196, R113 ;  /* 0x00000071c4dc1221 */ /* 0x000fe20000010000 */
[----:B------:R-:W-:Y:S01]  /*b4b0*/  @!P1 IMAD.MOV.U32 R220, RZ, RZ, R196 ;  /* 0x000000ffffdc9224 */ /* 0x000fe200078e00c4 */
[----:B------:R-:W-:-:S04]  /*b4c0*/  MOV R113, R190 ;  /* 0x000000be00717202 */ /* 0x000fc80000000f00 */
        /* <DEDUP_REMOVED lines=10> */
.L_x_747:
        /* <DEDUP_REMOVED lines=12> */
.L_x_748:
        /* <DEDUP_REMOVED lines=43> */
.L_x_746:
[----:B------:R-:W-:Y:S01]  /*b8e0*/  I2FP.F32.U32 R113, R113 ;  /* 0x0000007100717245 */ /* 0x000fe20000201000 */
[----:B------:R-:W-:Y:S01]  /*b8f0*/  IMAD.MOV.U32 R170, RZ, RZ, 0x2 ;  /* 0x00000002ffaa7424 */ /* 0x000fe200078e00ff */
[----:B------:R-:W-:Y:S01]  /*b900*/  ISETP.NE.AND P3, PT, R123, 0x1, PT ;  /* 0x000000017b00780c */ /* 0x000fe20003f65270 */
[----:B------:R-:W-:Y:S01]  /*b910*/  IMAD.MOV.U32 R122, RZ, RZ, R190 ;  /* 0x000000ffff7a7224 */ /* 0x000fe200078e00be */
[C---:B------:R-:W-:Y:S01]  /*b920*/  SHF.L.U32 R112, R114.reuse, 0x10, RZ ;  /* 0x0000001072707819 */ /* 0x040fe200000006ff */
        /* <DEDUP_REMOVED lines=15> */
.L_x_750:
        /* <DEDUP_REMOVED lines=12> */
.L_x_751:
        /* <DEDUP_REMOVED lines=43> */
.L_x_749:
[----:B------:R-:W-:Y:S01]  /*bd90*/  I2FP.F32.U32 R113, R122 ;  /* 0x0000007a00717245 */ /* 0x000fe20000201000 */
[----:B------:R-:W-:Y:S02]  /*bda0*/  IMAD.U32 R112, R106, 0x10000, RZ ;  /* 0x000100006a707824 */ /* 0x000fe400078e00ff */
[----:B------:R-:W-:Y:S02]  /*bdb0*/  @P1 IMAD.U32 R171, R110, 0x10000, RZ ;  /* 0x000100006eab1824 */ /* 0x000fe400078e00ff */
[----:B------:R-:W-:Y:S01]  /*bdc0*/  FFMA.FTZ R113, R113, R126, 1.1641532182693481445e-10 ;  /* 0x2f00000071717423 */ /* 0x000fe2000001007e */
[----:B------:R-:W-:Y:S01]  /*bdd0*/  FMUL.FTZ R112, R112, UR5 ;  /* 0x0000000570707c20 */ /* 0x000fe20008410000 */
[----:B------:R-:W-:-:S03]  /*bde0*/  IMAD.MOV.U32 R123, RZ, RZ, 0x2 ;  /* 0x00000002ff7b7424 */ /* 0x000fc600078e00ff */
[----:B------:R-:W-:-:S04]  /*bdf0*/  FSETP.GTU.FTZ.AND P3, PT, R113, UR4, PT ;  /* 0x0000000471007c0b */ /* 0x000fc8000bf7c000 */
        /* <DEDUP_REMOVED lines=18> */
.L_x_753:
        /* <DEDUP_REMOVED lines=12> */
.L_x_754:
        /* <DEDUP_REMOVED lines=43> */
.L_x_752:
        /* <DEDUP_REMOVED lines=19> */
.L_x_756:
        /* <DEDUP_REMOVED lines=12> */
.L_x_757:
        /* <DEDUP_REMOVED lines=43> */
.L_x_755:
[----:B------:R-:W-:Y:S01]  /*c730*/  I2FP.F32.U32 R113, R122 ;  /* 0x0000007a00717245 */ /* 0x000fe20000201000 */
[----:B------:R-:W-:Y:S01]  /*c740*/  IMAD.MOV.U32 R122, RZ, RZ, 0x2 ;  /* 0x00000002ff7a7424 */ /* 0x000fe200078e00ff */
        /* <DEDUP_REMOVED lines=8> */
[----:B------:R-:W-:-:S04]  /*c7d0*/  FADD.FTZ R114, R114, R129 ;  /* 0x0000008172727221 */ /* 0x000fc80000010000 */
        /* <DEDUP_REMOVED lines=13> */
.L_x_759:
        /* <DEDUP_REMOVED lines=12> */
.L_x_760:
        /* <DEDUP_REMOVED lines=43> */
.L_x_758:
[----:B------:R-:W-:Y:S01]  /*cc20*/  I2FP.F32.U32 R113, R113 ;  /* 0x0000007100717245 */ /* 0x000fe20000201000 */
[----:B------:R-:W-:Y:S01]  /*cc30*/  IMAD.MOV.U32 R114, RZ, RZ, R190 ;  /* 0x000000ffff727224 */ /* 0x000fe200078e00be */
[----:B------:R-:W-:Y:S02]  /*cc40*/  ISETP.NE.AND P5, PT, R122, 0x1, PT ;  /* 0x000000017a00780c */ /* 0x000fe40003fa5270 */
[----:B------:R-:W-:Y:S01]  /*cc50*/  SHF.L.U32 R112, R115, 0x10, RZ ;  /* 0x0000001073707819 */ /* 0x000fe200000006ff */
[----:B------:R-:W-:Y:S01]  /*cc60*/  FFMA.FTZ R113, R113, R126, 1.1641532182693481445e-10 ;  /* 0x2f00000071717423 */ /* 0x000fe2000001007e */
[----:B------:R-:W-:Y:S01]  /*cc70*/  PRMT R208, R115, 0x7632, R208 ;  /* 0x0000763273d07816 */ /* 0x000fe200000000d0 */
[----:B------:R-:W-:Y:S02]  /*cc80*/  IMAD.MOV.U32 R115, RZ, RZ, 0x2 ;  /* 0x00000002ff737424 */ /* 0x000fe400078e00ff */
        /* <DEDUP_REMOVED lines=13> */
.L_x_762:
        /* <DEDUP_REMOVED lines=12> */
.L_x_763:
        /* <DEDUP_REMOVED lines=43> */
.L_x_761:
        /* <DEDUP_REMOVED lines=24> */
.L_x_765:
        /* <DEDUP_REMOVED lines=12> */
.L_x_766:
        /* <DEDUP_REMOVED lines=43> */
.L_x_764:
        /* <DEDUP_REMOVED lines=19> */
.L_x_768:
        /* <DEDUP_REMOVED lines=14> */
.L_x_769:
        /* <DEDUP_REMOVED lines=43> */
.L_x_767:
[----:B------:R-:W-:Y:S01]  /*da80*/  I2FP.F32.U32 R113, R114 ;  /* 0x0000007200717245 */ /* 0x000fe20000201000 */
[----:B------:R-:W-:Y:S01]  /*da90*/  @P1 IMAD.U32 R131, R131, 0x10000, RZ ;  /* 0x0001000083831824 */ /* 0x000fe200078e00ff */
[----:B------:R-:W-:Y:S02]  /*daa0*/  SHF.L.U32 R175, R175, 0x10, RZ ;  /* 0x00000010afaf7819 */ /* 0x000fe400000006ff */
[----:B------:R-:W-:Y:S01]  /*dab0*/  PRMT R114, R199, 0x5410, R202 ;  /* 0x00005410c7727816 */ /* 0x000fe200000000ca */
[----:B------:R-:W-:Y:S02]  /*dac0*/  FFMA.FTZ R113, R113, R126, 1.1641532182693481445e-10 ;  /* 0x2f00000071717423 */ /* 0x000fe4000001007e */
[----:B------:R-:W-:-:S03]  /*dad0*/  FMUL.FTZ R175, R175, UR5 ;  /* 0x00000005afaf7c20 */ /* 0x000fc60008410000 */
[----:B------:R-:W-:Y:S02]  /*dae0*/  FSETP.GTU.FTZ.AND P6, PT, R113, UR4, PT ;  /* 0x0000000471007c0b */ /* 0x000fe4000bfdc000 */
[----:B------:R-:W-:Y:S02]  /*daf0*/  PRMT R113, R173, 0x5410, R172 ;  /* 0x00005410ad717816 */ /* 0x000fe400000000ac */
[----:B------:R-:W-:Y:S02]  /*db00*/  FSEL R175, R175, RZ, !P6 ;  /* 0x000000ffafaf7208 */ /* 0x000fe40007000000 */
[----:B------:R-:W-:-:S03]  /*db10*/  SEL R112, RZ, 0x1, P6 ;  /* 0x00000001ff707807 */ /* 0x000fc60003000000 */
[----:B------:R-:W-:Y:S01]  /*db20*/  FADD.FTZ R208, R208, R175 ;  /* 0x000000afd0d07221 */ /* 0x000fe20000010000 */
[----:B------:R-:W-:Y:S02]  /*db30*/  PRMT R199, R112, 0x7610, R199 ;  /* 0x0000761070c77816 */ /* 0x000fe400000000c7 */
[----:B------:R-:W-:Y:S01]  /*db40*/  PRMT R112, R128, 0x5410, R127 ;  /* 0x0000541080707816 */ /* 0x000fe2000000007f */
[----:B------:R-:W-:Y:S01]  /*db50*/  @P1 FADD.FTZ R122, R208, R131 ;  /* 0x00000083d07a1221 */ /* 0x000fe20000010000 */
[----:B------:R-:W-:-:S05]  /*db60*/  @!P1 IMAD.MOV.U32 R122, RZ, RZ, R208 ;  /* 0x000000ffff7a9224 */ /* 0x000fca00078e00d0 */
[----:B------:R-:W-:-:S04]  /*db70*/  F2FP.BF16.F32.PACK_AB R115, RZ, R122 ;  /* 0x0000007aff73723e */ /* 0x000fc800000010ff */
[----:B------:R-:W-:Y:S01]  /*db80*/  PRMT R115, R129, 0x5410, R115 ;  /* 0x0000541081737816 */ /* 0x000fe20000000073 */
[----:B------:R-:W-:Y:S06]  /*db90*/  BRA `(.L_x_770) ;  /* 0x0000002400e47947 */ /* 0x000fec0003800000 */
.L_x_721:
        /* <DEDUP_REMOVED lines=15> */
.L_x_772:
        /* <DEDUP_REMOVED lines=12> */
.L_x_773:
        /* <DEDUP_REMOVED lines=42> */
.L_x_771:
[----:B------:R-:W-:Y:S01]  /*dff0*/  I2FP.F32.U32 R117, R117 ;  /* 0x0000007500757245 */ /* 0x000fe20000201000 */
[----:B-----5:R-:W-:Y:S01]  /*e000*/  IMAD.U32 R122, R112, 0x10000, RZ ;  /* 0x00010000707a7824 */ /* 0x020fe200078e00ff */
[----:B------:R-:W-:Y:S01]  /*e010*/  ISETP.NE.AND P3, PT, R129, 0x1, PT ;  /* 0x000000018100780c */ /* 0x000fe20003f65270 */
[----:B------:R-:W-:Y:S01]  /*e020*/  @P1 IMAD.U32 R128, R108, 0x10000, RZ ;  /* 0x000100006c801824 */ /* 0x000fe200078e00ff */
[----:B------:R-:W-:Y:S01]  /*e030*/  LOP3.LUT R200, R200, 0xffffffef, RZ, 0xc0, !PT ;  /* 0xffffffefc8c87812 */ /* 0x000fe200078ec0ff */
[----:B------:R-:W-:Y:S01]  /*e040*/  FFMA.FTZ R117, R117, R126, 1.1641532182693481445e-10 ;  /* 0x2f00000075757423 */ /* 0x000fe2000001007e */
[----:B------:R-:W-:Y:S01]  /*e050*/  FMUL.FTZ R122, R122, UR5 ;  /* 0x000000057a7a7c20 */ /* 0x000fe20008410000 */
[----:B------:R-:W-:Y:S01]  /*e060*/  HFMA2 R170, -RZ, RZ, 0, 1.1920928955078125e-07 ;  /* 0x00000002ffaa7431 */ /* 0x000fe200000001ff */
[----:B------:R-:W-:Y:S01]  /*e070*/  PRMT R112, R112, 0x7632, R112 ;  /* 0x0000763270707816 */ /* 0x000fe20000000070 */
[----:B------:R-:W-:Y:S01]  /*e080*/  IMAD.MOV.U32 R123, RZ, RZ, R190 ;  /* 0x000000ffff7b7224 */ /* 0x000fe200078e00be */
[----:B------:R-:W-:-:S04]  /*e090*/  FSETP.GTU.FTZ.AND P2, PT, R117, UR4, PT ;  /* 0x0000000475007c0b */ /* 0x000fc8000bf5c000 */
        /* <DEDUP_REMOVED lines=14> */
.L_x_775:
        /* <DEDUP_REMOVED lines=12> */
.L_x_776:
        /* <DEDUP_REMOVED lines=38> */
[----:B------:R-:W-:Y:S02]  /*e4a0*/  HFMA2 R170, -RZ, RZ, 0, 0 ;  /* 0x00000000ffaa7431 */ /* 0x000fe400000001ff */
[----:B------:R-:W-:Y:S01]  /*e4b0*/  IMAD.MOV.U32 R190, RZ, RZ, R128 ;  /* 0x000000ffffbe7224 */ /* 0x000fe200078e0080 */
[----:B------:R-:W-:Y:S01]  /*e4c0*/  LOP3.LUT R24, R21, R24, R123, 0x96, !PT ;  /* 0x0000001815187212 */ /* 0x000fe200078e967b */
[----:B------:R-:W-:Y:S02]  /*e4d0*/  IMAD.MOV.U32 R123, RZ, RZ, R116 ;  /* 0x000000ffff7b7224 */ /* 0x000fe400078e0074 */
[----:B------:R-:W-:-:S07]  /*e4e0*/  IMAD.MOV.U32 R116, RZ, RZ, R122 ;  /* 0x000000ffff747224 */ /* 0x000fce00078e007a */
.L_x_774:
[----:B------:R-:W-:Y:S01]  /*e4f0*/  I2FP.F32.U32 R123, R123 ;  /* 0x0000007b007b7245 */ /* 0x000fe20000201000 */
[----:B------:R-:W-:Y:S01]  /*e500*/  IMAD.U32 R112, R112, 0x10000, RZ ;  /* 0x0001000070707824 */ /* 0x000fe200078e00ff */
[----:B------:R-:W-:Y:S01]  /*e510*/  ISETP.NE.AND P3, PT, R170, 0x1, PT ;  /* 0x00000001aa00780c */ /* 0x000fe20003f65270 */
[----:B------:R-:W-:Y:S01]  /*e520*/  @P1 IMAD.U32 R122, R121, 0x10000, RZ ;  /* 0x00010000797a1824 */ /* 0x000fe200078e00ff */
[----:B------:R-:W-:Y:S01]  /*e530*/  LOP3.LUT R200, R200, 0xfffffff7, RZ, 0xc0, !PT ;  /* 0xfffffff7c8c87812 */ /* 0x000fe200078ec0ff */
[----:B------:R-:W-:Y:S01]  /*e540*/  FFMA.FTZ R123, R123, R126, 1.1641532182693481445e-10 ;  /* 0x2f0000007b7b7423 */ /* 0x000fe2000001007e */
[----:B------:R-:W-:-:S04]  /*e550*/  FMUL.FTZ R112, R112, UR5 ;  /* 0x0000000570707c20 */ /* 0x000fc80008410000 */
[----:B------:R-:W-:Y:S01]  /*e560*/  FSETP.GTU.FTZ.AND P2, PT, R123, UR4, PT ;  /* 0x000000047b007c0b */ /* 0x000fe2000bf5c000 */
[----:B------:R-:W-:-:S03]  /*e570*/  IMAD.MOV.U32 R123, RZ, RZ, 0x2 ;  /* 0x00000002ff7b7424 */ /* 0x000fc600078e00ff */
[----:B------:R-:W-:Y:S02]  /*e580*/  FSEL R223, R112, RZ, !P2 ;  /* 0x000000ff70df7208 */ /* 0x000fe40005000000 */
[----:B------:R-:W-:Y:S02]  /*e590*/  PLOP3.LUT P2, PT, P2, PT, PT, 0x8, 0x80 ;  /* 0x000000000080781c */ /* 0x000fe4000174e170 */
[----:B------:R-:W-:Y:S01]  /*e5a0*/  MOV R112, R190 ;  /* 0x000000be00707202 */ /* 0x000fe20000000f00 */
        /* <DEDUP_REMOVED lines=12> */
.L_x_778:
        /* <DEDUP_REMOVED lines=12> */
.L_x_779:
        /* <DEDUP_REMOVED lines=43> */
.L_x_777:
[----:B------:R-:W-:Y:S01]  /*e9e0*/  I2FP.F32.U32 R121, R112 ;  /* 0x0000007000797245 */ /* 0x000fe20000201000 */
[----:B------:R-:W-:Y:S01]  /*e9f0*/  @P1 IMAD.U32 R122, R109, 0x10000, RZ ;  /* 0x000100006d7a1824 */ /* 0x000fe200078e00ff */
        /* <DEDUP_REMOVED lines=8> */
[----:B------:R-:W-:Y:S01]  /*ea80*/  FSEL R205, R112, RZ, !P3 ;  /* 0x000000ff70cd7208 */ /* 0x000fe20005800000 */
[----:B------:R-:W-:Y:S01]  /*ea90*/  IMAD.MOV.U32 R112, RZ, RZ, 0x2 ;  /* 0x00000002ff707424 */ /* 0x000fe200078e00ff */
        /* <DEDUP_REMOVED lines=13> */
.L_x_781:
        /* <DEDUP_REMOVED lines=12> */
.L_x_782:
        /* <DEDUP_REMOVED lines=43> */
.L_x_780:
[----:B------:R-:W-:Y:S01]  /*eee0*/  I2FP.F32.U32 R113, R113 ;  /* 0x0000007100717245 */ /* 0x000fe20000201000 */
[----:B------:R-:W-:Y:S02]  /*eef0*/  IMAD.U32 R121, R121, 0x10000, RZ ;  /* 0x0001000079797824 */ /* 0x000fe400078e00ff */
[----:B------:R-:W-:Y:S02]  /*ef00*/  IMAD.MOV.U32 R123, RZ, RZ, 0x2 ;  /* 0x00000002ff7b7424 */ /* 0x000fe400078e00ff */
[----:B------:R-:W-:Y:S01]  /*ef10*/  FFMA.FTZ R113, R113, R126, 1.1641532182693481445e-10 ;  /* 0x2f00000071717423 */ /* 0x000fe2000001007e */
[----:B------:R-:W-:-:S04]  /*ef20*/  FMUL.FTZ R121, R121, UR5 ;  /* 0x0000000579797c20 */ /* 0x000fc80008410000 */
[----:B------:R-:W-:Y:S02]  /*ef30*/  FSETP.GTU.FTZ.AND P2, PT, R113, UR4, PT ;  /* 0x0000000471007c0b */ /* 0x000fe4000bf5c000 */
[----:B------:R-:W-:Y:S02]  /*ef40*/  @P1 SHF.L.U32 R113, R172, 0x10, RZ ;  /* 0x00000010ac711819 */ /* 0x000fe400000006ff */
[----:B------:R-:W-:Y:S02]  /*ef50*/  FSEL R220, R121, RZ, !P2 ;  /* 0x000000ff79dc7208 */ /* 0x000fe40005000000 */
[----:B------:R-:W-:Y:S02]  /*ef60*/  PLOP3.LUT P3, PT, P2, PT, PT, 0x8, 0x80 ;  /* 0x000000000080781c */ /* 0x000fe4000176e170 */
[----:B------:R-:W-:Y:S01]  /*ef70*/  ISETP.NE.AND P2, PT, R112, 0x1, PT ;  /* 0x000000017000780c */ /* 0x000fe20003f45270 */
[----:B------:R-:W-:Y:S01]  /*ef80*/  @P1 FADD.FTZ R220, R113, R220 ;  /* 0x000000dc71dc1221 */ /* 0x000fe20000010000 */
[----:B------:R-:W-:Y:S01]  /*ef90*/  IMAD.MOV.U32 R113, RZ, RZ, R190 ;  /* 0x000000ffff717224 */ /* 0x000fe200078e00be */
[----:B------:R-:W-:-:S03]  /*efa0*/  P2R R121, PR, RZ, 0x8 ;  /* 0x00000008ff797803 */ /* 0x000fc60000000000 */
[----:B------:R-:W-:-:S07]  /*efb0*/  F2FP.BF16.F32.PACK_AB R172, RZ, R220 ;  /* 0x000000dcffac723e */ /* 0x000fce00000010ff */
        /* <DEDUP_REMOVED lines=9> */
.L_x_784:
        /* <DEDUP_REMOVED lines=12> */
.L_x_785:
        /* <DEDUP_REMOVED lines=43> */
.L_x_783:
        /* <DEDUP_REMOVED lines=23> */
.L_x_787:
        /* <DEDUP_REMOVED lines=12> */
.L_x_788:
        /* <DEDUP_REMOVED lines=43> */
.L_x_786:
        /* <DEDUP_REMOVED lines=22> */
.L_x_790:
        /* <DEDUP_REMOVED lines=12> */
.L_x_791:
        /* <DEDUP_REMOVED lines=43> */
.L_x_789:
[----:B------:R-:W-:Y:S01]  /*fd70*/  I2FP.F32.U32 R113, R113 ;  /* 0x0000007100717245 */ /* 0x000fe20000201000 */
[----:B------:R-:W-:Y:S01]  /*fd80*/  @P1 IMAD.U32 R123, R111, 0x10000, RZ ;  /* 0x000100006f7b1824 */ /* 0x000fe200078e00ff */
[----:B------:R-:W-:Y:S02]  /*fd90*/  SHF.L.U32 R112, R115, 0x10, RZ ;  /* 0x0000001073707819 */ /* 0x000fe400000006ff */
        /* <DEDUP_REMOVED lines=8> */
[----:B------:R-:W-:Y:S01]  /*fe20*/  @P1 FADD.FTZ R130, R123, R130 ;  /* 0x000000827b821221 */ /* 0x000fe20000010000 */
[----:B------:R-:W-:-:S04]  /*fe30*/  IMAD.MOV.U32 R123, RZ, RZ, 0x2 ;  /* 0x00000002ff7b7424 */ /* 0x000fc800078e00ff */
        /* <DEDUP_REMOVED lines=10> */
.L_x_793:
        /* <DEDUP_REMOVED lines=12> */
.L_x_794:
        /* <DEDUP_REMOVED lines=41> */
[----:B------:R-:W-:Y:S01]  /*10230*/  MOV R113, R116 ;  /* 0x0000007400717202 */ /* 0x000fe20000000f00 */
[----:B------:R-:W-:-:S07]  /*10240*/  IMAD.MOV.U32 R116, RZ, RZ, R112 ;  /* 0x000000ffff747224 */ /* 0x000fce00078e0070 */
.L_x_792:
        /* <DEDUP_REMOVED lines=13> */
[----:B------:R-:W-:-:S07]  /*10320*/  PRMT R115, R173, 0x5410, R115 ;  /* 0x00005410ad737816 */ /* 0x000fce0000000073 */
.L_x_770:
[----:B------:R-:W0:Y:S01]  /*10330*/  @P1 LDC.64 R128, c[0x0][0x3a0] ;  /* 0x0000e800ff801b82 */ /* 0x000e220000000a00 */
[----:B------:R-:W-:Y:S01]  /*10340*/  SEL R175, RZ, 0x1000000, !P5 ;  /* 0x01000000ffaf7807 */ /* 0x000fe20006800000 */
[----:B------:R-:W-:Y:S01]  /*10350*/  IMAD.WIDE.U32 R212, R206, 0x10, R118 ;  /* 0x00000010ced47825 */ /* 0x000fe200078e0076 */
[----:B------:R-:W-:Y:S02]  /*10360*/  SEL R131, RZ, 0x10000, !P4 ;  /* 0x00010000ff837807 */ /* 0x000fe40006000000 */
[----:B------:R-:W-:Y:S02]  /*10370*/  SEL R210, RZ, 0x100, !P3 ;  /* 0x00000100ffd27807 */ /* 0x000fe40005800000 */
[C---:B------:R-:W-:Y:S01]  /*10380*/  LOP3.LUT P5, RZ, R200.reuse, 0x8, RZ, 0xc0, !PT ;  /* 0x00000008c8ff7812 */ /* 0x040fe200078ac0ff */
[----:B------:R-:W1:Y:S01]  /*10390*/  @P0 LDC.64 R172, c[0x0][0x398] ;  /* 0x0000e600ffac0b82 */ /* 0x000e620000000a00 */
[----:B------:R-:W-:Y:S01]  /*103a0*/  LOP3.LUT P4, RZ, R200, 0x4, RZ, 0xc0, !PT ;  /* 0x00000004c8ff7812 */ /* 0x000fe2000788c0ff */
[----:B------:R2:W-:Y:S01]  /*103b0*/  STG.E.128 desc[UR8][R212.64], R112 ;  /* 0x00000070d4007986 */ /* 0x0005e2000c101d08 */
[----:B------:R-:W-:-:S02]  /*103c0*/  ISETP.NE.AND P3, PT, R121, RZ, PT ;  /* 0x000000ff7900720c */ /* 0x000fc40003f65270 */
[----:B------:R-:W-:Y:S02]  /*103d0*/  LOP3.LUT P6, RZ, R200, 0x10, RZ, 0xc0, !PT ;  /* 0x00000010c8ff7812 */ /* 0x000fe400078cc0ff */
[----:B------:R-:W-:Y:S02]  /*103e0*/  SEL R127, RZ, 0x1000000, !P3 ;  /* 0x01000000ff7f7807 */ /* 0x000fe40005800000 */
[----:B------:R-:W-:Y:S02]  /*103f0*/  SEL R202, RZ, 0x10000, !P4 ;  /* 0x00010000ffca7807 */ /* 0x000fe40006000000 */
[----:B------:R-:W-:Y:S02]  /*10400*/  SEL R121, RZ, 0x100, !P5 ;  /* 0x00000100ff797807 */ /* 0x000fe40006800000 */
[----:B------:R-:W-:Y:S02]  /*10410*/  LOP3.LUT R210, R210, R175, R131, 0xfe, !PT ;  /* 0x000000afd2d27212 */ /* 0x000fe400078efe83 */
[----:B------:R-:W-:-:S02]  /*10420*/  SEL R209, RZ, 0x1, !P2 ;  /* 0x00000001ffd17807 */ /* 0x000fc40005000000 */
[----:B------:R-:W-:Y:S01]  /*10430*/  LOP3.LUT R121, R121, R127, R202, 0xfe, !PT ;  /* 0x0000007f79797212 */ /* 0x000fe200078efeca */
[----:B------:R-:W-:Y:S01]  /*10440*/  VIADD R202, R120, 0x100 ;  /* 0x0000010078ca7836 */ /* 0x000fe20000000000 */
[----:B------:R-:W-:Y:S02]  /*10450*/  SEL R208, RZ, 0x1, !P6 ;  /* 0x00000001ffd07807 */ /* 0x000fe40007000000 */
[----:B------:R-:W-:Y:S01]  /*10460*/  LOP3.LUT R209, R210, R209, RZ, 0xfc, !PT ;  /* 0x000000d1d2d17212 */ /* 0x000fe200078efcff */
[----:B------:R-:W-:Y:S01]  /*10470*/  IMAD.WIDE.U32 R210, R206, 0x8, R224 ;  /* 0x00000008ced27825 */ /* 0x000fe200078e00e0 */
[----:B------:R-:W-:-:S03]  /*10480*/  LOP3.LUT R208, R121, R208, RZ, 0xfc, !PT ;  /* 0x000000d079d07212 */ /* 0x000fc600078efcff */
[----:B0-----:R-:W-:Y:S02]  /*10490*/  @P1 IMAD.WIDE.U32 R128, R202, 0x10, R128 ;  /* 0x00000010ca801825 */ /* 0x001fe400078e0080 */
        /* <DEDUP_REMOVED lines=22> */
.L_x_795:
[----:B------:R-:W3:Y:S01]  /*10600*/  @P1 LDG.E.128 R108, desc[UR8][R128.64] ;  /* 0x00000008806c1981 */ /* 0x000ee2000c1e1d00 */
[----:B0-2---:R-:W-:-:S04]  /*10610*/  IMAD.WIDE.U32 R112, R202, 0x10, R124 ;  /* 0x00000010ca707825 */ /* 0x005fc800078e007c */
[----:B-1----:R-:W-:Y:S02]  /*10620*/  @P0 IMAD.WIDE.U32 R172, R202, 0x10, R172 ;  /* 0x00000010caac0825 */ /* 0x002fe400078e00ac */
[----:B------:R-:W5:Y:S04]  /*10630*/  LDG.E.128 R112, desc[UR8][R112.64] ;  /* 0x0000000870707981 */ /* 0x000f68000c1e1d00 */
[----:B------:R0:W5:Y:S01]  /*10640*/  @P0 LDG.E.128 R104, desc[UR8][R172.64] ;  /* 0x00000008ac680981 */ /* 0x000162000c1e1d00 */
[----:B---3--:R-:W-:Y:S02]  /*10650*/  PRMT R131, R111, 0x7632, R131 ;  /* 0x000076326f837816 */ /* 0x008fe40000000083 */
[----:B------:R-:W-:Y:S02]  /*10660*/  PRMT R128, R110, 0x7632, R128 ;  /* 0x000076326e807816 */ /* 0x000fe40000000080 */
[----:B0-----:R-:W-:-:S02]  /*10670*/  PRMT R173, R109, 0x7632, R173 ;  /* 0x000076326dad7816 */ /* 0x001fc400000000ad */
[----:B------:R-:W-:Y:S01]  /*10680*/  PRMT R121, R108, 0x7632, R121 ;  /* 0x000076326c797816 */ /* 0x000fe20000000079 */
[----:B------:R-:W-:Y:S06]  /*10690*/  @!P0 BRA `(.L_x_796) ;  /* 0x0000004c008c8947 */ /* 0x000fec0003800000 */
        /* <DEDUP_REMOVED lines=15> */
.L_x_798:
        /* <DEDUP_REMOVED lines=12> */
.L_x_799:
[----:B------:R-:W-:Y:S01]  /*10850*/  IMAD.WIDE.U32 R24, R3, -0x326172a9, RZ ;  /* 0xcd9e8d5703187825 */ /* 0x000fe200078e00ff */
[----:B------:R-:W-:-:S03]  /*10860*/  LOP3.LUT R192, R191, R197, R151, 0x96, !PT ;  /* 0x000000c5bfc07212 */ /* 0x000fc600078e9697 */
[----:B------:R-:W-:Y:S01]  /*10870*/  IMAD.MOV.U32 R127, RZ, RZ, R116 ;  /* 0x000000ffff7f7224 */ /* 0x000fe200078e0074 */
[----:B------:R-:W-:Y:S01]  /*10880*/  LOP3.LUT R194, R23, R25, R150, 0x96, !PT ;  /* 0x0000001917c27212 */ /* 0x000fe200078e9696 */
[----:B------:R-:W-:-:S04]  /*10890*/  IMAD.WIDE.U32 R192, R192, -0x326172a9, RZ ;  /* 0xcd9e8d57c0c07825 */ /* 0x000fc800078e00ff */
        /* <DEDUP_REMOVED lines=37> */
[----:B------:R-:W-:-:S07]  /*10af0*/  MOV R172, R192 ;  /* 0x000000c000ac7202 */ /* 0x000fce0000000f00 */
.L_x_797:
[----:B------:R-:W-:Y:S01]  /*10b00*/  I2FP.F32.U32 R123, R127 ;  /* 0x0000007f007b7245 */ /* 0x000fe20000201000 */
[----:B-----5:R-:W-:Y:S01]  /*10b10*/  IMAD.U32 R116, R112, 0x10000, RZ ;  /* 0x0001000070747824 */ /* 0x020fe200078e00ff */
[----:B------:R-:W-:Y:S01]  /*10b20*/  ISETP.NE.AND P3, PT, R129, 0x1, PT ;  /* 0x000000018100780c */ /* 0x000fe20003f65270 */
[----:B------:R-:W-:Y:S01]  /*10b30*/  HFMA2 R175, -RZ, RZ, 0, 1.1920928955078125e-07 ;  /* 0x00000002ffaf7431 */ /* 0x000fe200000001ff */
[----:B------:R-:W-:Y:S01]  /*10b40*/  LOP3.LUT R200, R200, 0xffffffef, RZ, 0xc0, !PT ;  /* 0xffffffefc8c87812 */ /* 0x000fe200078ec0ff */
[----:B------:R-:W-:Y:S01]  /*10b50*/  FFMA.FTZ R123, R123, R126, 1.1641532182693481445e-10 ;  /* 0x2f0000007b7b7423 */ /* 0x000fe2000001007e */
[----:B------:R-:W-:Y:S01]  /*10b60*/  FMUL.FTZ R116, R116, UR5 ;  /* 0x0000000574747c20 */ /* 0x000fe20008410000 */
[----:B------:R-:W-:-:S03]  /*10b70*/  PRMT R112, R112, 0x7632, R112 ;  /* 0x0000763270707816 */ /* 0x000fc60000000070 */
[----:B------:R-:W-:Y:S01]  /*10b80*/  FSETP.GTU.FTZ.AND P2, PT, R123, UR4, PT ;  /* 0x000000047b007c0b */ /* 0x000fe2000bf5c000 */
        /* <DEDUP_REMOVED lines=13> */
.L_x_801:
        /* <DEDUP_REMOVED lines=12> */
.L_x_802:
[----:B------:R-:W-:Y:S01]  /*10d20*/  IMAD.WIDE.U32 R24, R3, -0x326172a9, RZ ;  /* 0xcd9e8d5703187825 */ /* 0x000fe200078e00ff */
[----:B------:R-:W-:-:S03]  /*10d30*/  LOP3.LUT R192, R191, R197, R151, 0x96, !PT ;  /* 0x000000c5bfc07212 */ /* 0x000fc600078e9697 */
[----:B------:R-:W-:Y:S02]  /*10d40*/  HFMA2 R175, -RZ, RZ, 0, 0 ;  /* 0x00000000ffaf7431 */ /* 0x000fe400000001ff */
        /* <DEDUP_REMOVED lines=40> */
.L_x_800:
[----:B------:R-:W-:Y:S01]  /*10fd0*/  I2FP.F32.U32 R123, R123 ;  /* 0x0000007b007b7245 */ /* 0x000fe20000201000 */
[----:B------:R-:W-:Y:S01]  /*10fe0*/  IMAD.U32 R127, R104, 0x10000, RZ ;  /* 0x00010000687f7824 */ /* 0x000fe200078e00ff */
[----:B------:R-:W-:Y:S01]  /*10ff0*/  ISETP.NE.AND P3, PT, R175, 0x1, PT ;  /* 0x00000001af00780c */ /* 0x000fe20003f65270 */
[----:B------:R-:W-:Y:S01]  /*11000*/  @P1 IMAD.U32 R129, R108, 0x10000, RZ ;  /* 0x000100006c811824 */ /* 0x000fe200078e00ff */
[----:B------:R-:W-:Y:S01]  /*11010*/  MOV R193, 0x2 ;  /* 0x0000000200c17802 */ /* 0x000fe20000000f00 */
[----:B------:R-:W-:Y:S01]  /*11020*/  FFMA.FTZ R123, R123, R126, 1.1641532182693481445e-10 ;  /* 0x2f0000007b7b7423 */ /* 0x000fe2000001007e */
[----:B------:R-:W-:-:S04]  /*11030*/  FMUL.FTZ R127, R127, UR5 ;  /* 0x000000057f7f7c20 */ /* 0x000fc80008410000 */
[----:B------:R-:W-:-:S04]  /*11040*/  FSETP.GTU.FTZ.AND P2, PT, R123, UR4, PT ;  /* 0x000000047b007c0b */ /* 0x000fc8000bf5c000 */
[----:B------:R-:W-:Y:S02]  /*11050*/  FSEL R123, R127, RZ, !P2 ;  /* 0x000000ff7f7b7208 */ /* 0x000fe40005000000 */
        /* <DEDUP_REMOVED lines=15> */
.L_x_804:
        /* <DEDUP_REMOVED lines=12> */
.L_x_805:
        /* <DEDUP_REMOVED lines=43> */
.L_x_803:
[----:B------:R-:W-:Y:S01]  /*114c0*/  I2FP.F32.U32 R123, R116 ;  /* 0x00000074007b7245 */ /* 0x000fe20000201000 */
[----:B------:R-:W-:Y:S01]  /*114d0*/  IMAD.U32 R112, R112, 0x10000, RZ ;  /* 0x0001000070707824 */ /* 0x000fe200078e00ff */
[----:B------:R-:W-:Y:S01]  /*114e0*/  ISETP.NE.AND P3, PT, R193, 0x1, PT ;  /* 0x00000001c100780c */ /* 0x000fe20003f65270 */
[----:B------:R-:W-:Y:S01]  /*114f0*/  IMAD.MOV.U32 R175, RZ, RZ, 0x2 ;  /* 0x00000002ffaf7424 */ /* 0x000fe200078e00ff */
[----:B------:R-:W-:Y:S01]  /*11500*/  LOP3.LUT R200, R200, 0xfffffff7, RZ, 0xc0, !PT ;  /* 0xfffffff7c8c87812 */ /* 0x000fe200078ec0ff */
[----:B------:R-:W-:Y:S01]  /*11510*/  FFMA.FTZ R123, R123, R126, 1.1641532182693481445e-10 ;  /* 0x2f0000007b7b7423 */ /* 0x000fe2000001007e */
[----:B------:R-:W-:Y:S01]  /*11520*/  FMUL.FTZ R112, R112, UR5 ;  /* 0x0000000570707c20 */ /* 0x000fe20008410000 */
[----:B------:R-:W-:-:S03]  /*11530*/  IMAD.MOV.U32 R116, RZ, RZ, R190 ;  /* 0x000000ffff747224 */ /* 0x000fc600078e00be */
[----:B------:R-:W-:-:S04]  /*11540*/  FSETP.GTU.FTZ.AND P2, PT, R123, UR4, PT ;  /* 0x000000047b007c0b */ /* 0x000fc8000bf5c000 */
        /* <DEDUP_REMOVED lines=12> */
.L_x_807:
[----:B------:R-:W-:-:S04]  /*11610*/  IADD3 R22, PT, PT, R22, 0x1, RZ ;  /* 0x0000000116167810 */ /* 0x000fc80007ffe0ff */
        /* <DEDUP_REMOVED lines=11> */
.L_x_808:
        /* <DEDUP_REMOVED lines=43> */
.L_x_806:
[----:B------:R-:W-:Y:S01]  /*11980*/  I2FP.F32.U32 R123, R116 ;  /* 0x00000074007b7245 */ /* 0x000fe20000201000 */
[----:B------:R-:W-:Y:S01]  /*11990*/  IMAD.MOV.U32 R194, RZ, RZ, 0x2 ;  /* 0x00000002ffc27424 */ /* 0x000fe200078e00ff */
[----:B------:R-:W-:Y:S02]  /*119a0*/  PRMT R116, R104, 0x7632, R116 ;  /* 0x0000763268747816 */ /* 0x000fe40000000074 */
[----:B------:R-:W-:Y:S01]  /*119b0*/  ISETP.NE.AND P3, PT, R175, 0x1, PT ;  /* 0x00000001af00780c */ /* 0x000fe20003f65270 */
[----:B------:R-:W-:Y:S01]  /*119c0*/  FFMA.FTZ R123, R123, R126, 1.1641532182693481445e-10 ;  /* 0x2f0000007b7b7423 */ /* 0x000fe2000001007e */
[----:B------:R-:W-:Y:S01]  /*119d0*/  @P1 SHF.L.U32 R121, R121, 0x10, RZ ;  /* 0x0000001079791819 */ /* 0x000fe200000006ff */
[----:B------:R-:W-:-:S03]  /*119e0*/  IMAD.U32 R116, R116, 0x10000, RZ ;  /* 0x0001000074747824 */ /* 0x000fc600078e00ff */
[----:B------:R-:W-:Y:S01]  /*119f0*/  FSETP.GTU.FTZ.AND P2, PT, R123, UR4, PT ;  /* 0x000000047b007c0b */ /* 0x000fe2000bf5c000 */
[----:B------:R-:W-:-:S03]  /*11a00*/  FMUL.FTZ R116, R116, UR5 ;  /* 0x0000000574747c20 */ /* 0x000fc60008410000 */
[----:B------:R-:W-:Y:S02]  /*11a10*/  SEL R193, RZ, 0x1, P2 ;  /* 0x00000001ffc17807 */ /* 0x000fe40001000000 */
[----:B------:R-:W-:-:S05]  /*11a20*/  FSEL R123, R116, RZ, !P2 ;  /* 0x000000ff747b7208 */ /* 0x000fca0005000000 */
        /* <DEDUP_REMOVED lines=14> */
.L_x_810:
        /* <DEDUP_REMOVED lines=12> */
.L_x_811:
        /* <DEDUP_REMOVED lines=40> */
[----:B------:R-:W-:Y:S02]  /*11e50*/  IMAD.MOV.U32 R172, RZ, RZ, R194 ;  /* 0x000000ffffac7224 */ /* 0x000fe400078e00c2 */
[----:B------:R-:W-:Y:S01]  /*11e60*/  HFMA2 R194, -RZ, RZ, 0, 0 ;  /* 0x00000000ffc27431 */ /* 0x000fe200000001ff */
[----:B------:R-:W-:-:S07]  /*11e70*/  LOP3.LUT R24, R21, R24, R195, 0x96, !PT ;  /* 0x0000001815187212 */ /* 0x000fce00078e96c3 */
.L_x_809:
[----:B------:R-:W-:Y:S01]  /*11e80*/  I2FP.F32.U32 R121, R112 ;  /* 0x0000007000797245 */ /* 0x000fe20000201000 */
[----:B------:R-:W-:Y:S01]  /*11e90*/  IMAD.U32 R112, R113, 0x10000, RZ ;  /* 0x0001000071707824 */ /* 0x000fe200078e00ff */
[----:B------:R-:W-:Y:S01]  /*11ea0*/  ISETP.NE.AND P2, PT, R194, 0x1, PT ;  /* 0x00000001c200780c */ /* 0x000fe20003f45270 */
[----:B------:R-:W-:Y:S01]  /*11eb0*/  IMAD.MOV.U32 R195, RZ, RZ, 0x2 ;  /* 0x00000002ffc37424 */ /* 0x000fe200078e00ff */
[----:B------:R-:W-:Y:S01]  /*11ec0*/  LOP3.LUT R200, R200, 0xfffffffb, RZ, 0xc0, !PT ;  /* 0xfffffffbc8c87812 */ /* 0x000fe200078ec0ff */
[----:B------:R-:W-:Y:S01]  /*11ed0*/  FFMA.FTZ R121, R121, R126, 1.1641532182693481445e-10 ;  /* 0x2f00000079797423 */ /* 0x000fe2000001007e */
[----:B------:R-:W-:Y:S01]  /*11ee0*/  FMUL.FTZ R112, R112, UR5 ;  /* 0x0000000570707c20 */ /* 0x000fe20008410000 */
[----:B------:R-:W-:Y:S02]  /*11ef0*/  PRMT R175, R113, 0x7632, R175 ;  /* 0x0000763271af7816 */ /* 0x000fe400000000af */
[----:B------:R-:W-:Y:S02]  /*11f00*/  MOV R113, R190 ;  /* 0x000000be00717202 */ /* 0x000fe40000000f00 */
[----:B------:R-:W-:-:S04]  /*11f10*/  FSETP.GTU.FTZ.AND P3, PT, R121, UR4, PT ;  /* 0x0000000479007c0b */ /* 0x000fc8000bf7c000 */
        /* <DEDUP_REMOVED lines=12> */
.L_x_813:
        /* <DEDUP_REMOVED lines=12> */
.L_x_814:
        /* <DEDUP_REMOVED lines=38> */
[----:B------:R-:W-:Y:S01]  /*12300*/  HFMA2 R195, -RZ, RZ, 0, 0 ;  /* 0x00000000ffc37431 */ /* 0x000fe200000001ff */
[----:B------:R-:W-:Y:S02]  /*12310*/  MOV R190, R194 ;  /* 0x000000c200be7202 */ /* 0x000fe40000000f00 */
[----:B------:R-:W-:Y:S01]  /*12320*/  LOP3.LUT R24, R21, R24, R113, 0x96, !PT ;  /* 0x0000001815187212 */ /* 0x000fe200078e9671 */
[----:B------:R-:W-:Y:S02]  /*12330*/  IMAD.MOV.U32 R113, RZ, RZ, R172 ;  /* 0x000000ffff717224 */ /* 0x000fe400078e00ac */
[----:B------:R-:W-:-:S07]  /*12340*/  IMAD.MOV.U32 R172, RZ, RZ, R112 ;  /* 0x000000ffffac7224 */ /* 0x000fce00078e0070 */
.L_x_812:
[----:B------:R-:W-:Y:S01]  /*12350*/  I2FP.F32.U32 R113, R113 ;  /* 0x0000007100717245 */ /* 0x000fe20000201000 */
[----:B------:R-:W-:-:S04]  /*12360*/  IMAD.U32 R112, R105, 0x10000, RZ ;  /* 0x0001000069707824 */ /* 0x000fc800078e00ff */
[----:B------:R-:W-:Y:S01]  /*12370*/  FFMA.FTZ R113, R113, R126, 1.1641532182693481445e-10 ;  /* 0x2f00000071717423 */ /* 0x000fe2000001007e */
[----:B------:R-:W-:-:S04]  /*12380*/  FMUL.FTZ R112, R112, UR5 ;  /* 0x0000000570707c20 */ /* 0x000fc80008410000 */
[----:B------:R-:W-:Y:S01]  /*12390*/  FSETP.GTU.FTZ.AND P2, PT, R113, UR4, PT ;  /* 0x0000000471007c0b */ /* 0x000fe2000bf5c000 */
[----:B------:R-:W-:-:S03]  /*123a0*/  @P1 IMAD.U32 R113, R109, 0x10000, RZ ;  /* 0x000100006d711824 */ /* 0x000fc600078e00ff */
[----:B------:R-:W-:Y:S02]  /*123b0*/  FSEL R112, R112, RZ, !P2 ;  /* 0x000000ff70707208 */ /* 0x000fe40005000000 */
[----:B------:R-:W-:Y:S02]  /*123c0*/  SEL R194, RZ, 0x1, P2 ;  /* 0x00000001ffc27807 */ /* 0x000fe40001000000 */
[----:B------:R-:W-:Y:S01]  /*123d0*/  ISETP.NE.AND P2, PT, R195, 0x1, PT ;  /* 0x00000001c300780c */ /* 0x000fe20003f45270 */
[----:B------:R-:W-:-:S04]  /*123e0*/  FADD.FTZ R112, R121, R112 ;  /* 0x0000007079707221 */ /* 0x000fc80000010000 */
[----:B------:R-:W-:Y:S01]  /*123f0*/  @P1 FADD.FTZ R121, R113, R112 ;  /* 0x0000007071791221 */ /* 0x000fe20000010000 */
[----:B------:R-:W-:Y:S01]  /*12400*/  @!P1 MOV R121, R112 ;  /* 0x0000007000799202 */ /* 0x000fe20000000f00 */
[----:B------:R-:W-:Y:S02]  /*12410*/  IMAD.MOV.U32 R112, RZ, RZ, 0x2 ;  /* 0x00000002ff707424 */ /* 0x000fe400078e00ff */
[----:B------:R-:W-:Y:S01]  /*12420*/  IMAD.MOV.U32 R113, RZ, RZ, R190 ;  /* 0x000000ffff717224 */ /* 0x000fe200078e00be */
        /* <DEDUP_REMOVED lines=10> */
.L_x_816:
        /* <DEDUP_REMOVED lines=12> */
.L_x_817:
        /* <DEDUP_REMOVED lines=43> */
.L_x_815:
[----:B------:R-:W-:Y:S01]  /*12840*/  I2FP.F32.U32 R113, R113 ;  /* 0x0000007100717245 */ /* 0x000fe20000201000 */
[----:B------:R-:W-:Y:S01]  /*12850*/  IMAD.MOV.U32 R196, RZ, RZ, 0x2 ;  /* 0x00000002ffc47424 */ /* 0x000fe200078e00ff */
[----:B------:R-:W-:Y:S02]  /*12860*/  SHF.L.U32 R175, R175, 0x10, RZ ;  /* 0x00000010afaf7819 */ /* 0x000fe400000006ff */
[----:B------:R-:W-:Y:S01]  /*12870*/  LOP3.LUT R200, R200, 0xfffffffd, RZ, 0xc0, !PT ;  /* 0xfffffffdc8c87812 */ /* 0x000fe200078ec0ff */
[----:B------:R-:W-:Y:S02]  /*12880*/  FFMA.FTZ R113, R113, R126, 1.1641532182693481445e-10 ;  /* 0x2f00000071717423 */ /* 0x000fe4000001007e */
[----:B------:R-:W-:-:S03]  /*12890*/  FMUL.FTZ R175, R175, UR5 ;  /* 0x00000005afaf7c20 */ /* 0x000fc60008410000 */
[----:B------:R-:W-:Y:S01]  /*128a0*/  FSETP.GTU.FTZ.AND P2, PT, R113, UR4, PT ;  /* 0x0000000471007c0b */ /* 0x000fe2000bf5c000 */
[----:B------:R-:W-:-:S03]  /*128b0*/  IMAD.MOV.U32 R113, RZ, RZ, R190 ;  /* 0x000000ffff717224 */ /* 0x000fc600078e00be */
        /* <DEDUP_REMOVED lines=13> */
.L_x_819:
[----:B------:R-:W-:-:S04]  /*12990*/  VIADD R22, R22, 0x1 ;  /* 0x0000000116167836 */ /* 0x000fc80000000000 */
        /* <DEDUP_REMOVED lines=11> */
.L_x_820:
        /* <DEDUP_REMOVED lines=43> */
.L_x_818:
[----:B------:R-:W-:Y:S01]  /*12d00*/  I2FP.F32.U32 R113, R113 ;  /* 0x0000007100717245 */ /* 0x000fe20000201000 */
[----:B------:R-:W-:Y:S01]  /*12d10*/  @P1 IMAD.U32 R173, R173, 0x10000, RZ ;  /* 0x00010000adad1824 */ /* 0x000fe200078e00ff */
[----:B------:R-:W-:Y:S01]  /*12d20*/  PRMT R112, R105, 0x7632, R112 ;  /* 0x0000763269707816 */ /* 0x000fe20000000070 */
[----:B------:R-:W-:Y:S02]  /*12d30*/  HFMA2 R197, -RZ, RZ, 0, 1.1920928955078125e-07 ;  /* 0x00000002ffc57431 */ /* 0x000fe400000001ff */
[----:B------:R-:W-:Y:S01]  /*12d40*/  FFMA.FTZ R113, R113, R126, 1.1641532182693481445e-10 ;  /* 0x2f00000071717423 */ /* 0x000fe2000001007e */
[----:B------:R-:W-:-:S04]  /*12d50*/  SHF.L.U32 R112, R112, 0x10, RZ ;  /* 0x0000001070707819 */ /* 0x000fc800000006ff */
[----:B------:R-:W-:Y:S01]  /*12d60*/  FSETP.GTU.FTZ.AND P2, PT, R113, UR4, PT ;  /* 0x0000000471007c0b */ /* 0x000fe2000bf5c000 */
[----:B------:R-:W-:Y:S01]  /*12d70*/  FMUL.FTZ R112, R112, UR5 ;  /* 0x0000000570707c20 */ /* 0x000fe20008410000 */
[----:B------:R-:W-:Y:S02]  /*12d80*/  IMAD.MOV.U32 R113, RZ, RZ, R190 ;  /* 0x000000ffff717224 */ /* 0x000fe400078e00be */
        /* <DEDUP_REMOVED lines=16> */
.L_x_822:
        /* <DEDUP_REMOVED lines=12> */
.L_x_823:
        /* <DEDUP_REMOVED lines=43> */
.L_x_821:
[----:B------:R-:W-:Y:S01]  /*13200*/  I2FP.F32.U32 R113, R113 ;  /* 0x0000007100717245 */ /* 0x000fe20000201000 */
[C---:B------:R-:W-:Y:S01]  /*13210*/  IMAD.U32 R112, R114.reuse, 0x10000, RZ ;  /* 0x0001000072707824 */ /* 0x040fe200078e00ff */
[----:B------:R-:W-:Y:S01]  /*13220*/  ISETP.NE.AND P3, PT, R197, 0x1, PT ;  /* 0x00000001c500780c */ /* 0x000fe20003f65270 */
[----:B------:R-:W-:Y:S01]  /*13230*/  IMAD.MOV.U32 R196, RZ, RZ, R190 ;  /* 0x000000ffffc47224 */ /* 0x000fe200078e00be */
[----:B------:R-:W-:Y:S01]  /*13240*/  PRMT R114, R114, 0x7632, R114 ;  /* 0x0000763272727816 */ /* 0x000fe20000000072 */
[----:B------:R-:W-:Y:S01]  /*13250*/  FFMA.FTZ R113, R113, R126, 1.1641532182693481445e-10 ;  /* 0x2f00000071717423 */ /* 0x000fe2000001007e */
[----:B------:R-:W-:Y:S01]  /*13260*/  FMUL.FTZ R112, R112, UR5 ;  /* 0x0000000570707c20 */ /* 0x000fe20008410000 */
[----:B------:R-:W-:-:S03]  /*13270*/  MOV R198, 0x2 ;  /* 0x0000000200c67802 */ /* 0x000fc60000000f00 */
        /* <DEDUP_REMOVED lines=12> */
.L_x_825:
        /* <DEDUP_REMOVED lines=12> */
.L_x_826:
        /* <DEDUP_REMOVED lines=43> */
.L_x_824:
[----:B------:R-:W-:Y:S01]  /*136b0*/  I2FP.F32.U32 R113, R196 ;  /* 0x000000c400717245 */ /* 0x000fe20000201000 */
[----:B------:R-:W-:-:S04]  /*136c0*/  IMAD.U32 R112, R106, 0x10000, RZ ;  /* 0x000100006a707824 */ /* 0x000fc800078e00ff */
[----:B------:R-:W-:Y:S01]  /*136d0*/  FFMA.FTZ R113, R113, R126, 1.1641532182693481445e-10 ;  /* 0x2f00000071717423 */ /* 0x000fe2000001007e */
[----:B------:R-:W-:-:S04]  /*136e0*/  FMUL.FTZ R112, R112, UR5 ;  /* 0x0000000570707c20 */ /* 0x000fc80008410000 */
[----:B------:R-:W-:Y:S02]  /*136f0*/  FSETP.GTU.FTZ.AND P3, PT, R113, UR4, PT ;  /* 0x0000000471007c0b */ /* 0x000fe4000bf7c000 */
[----:B------:R-:W-:Y:S02]  /*13700*/  @P1 SHF.L.U32 R113, R110, 0x10, RZ ;  /* 0x000000106e711819 */ /* 0x000fe400000006ff */
[----:B------:R-:W-:Y:S02]  /*13710*/  FSEL R112, R112, RZ, !P3 ;  /* 0x000000ff70707208 */ /* 0x000fe40005800000 */
[----:B------:R-:W-:Y:S02]  /*13720*/  SEL R196, RZ, 0x1, P3 ;  /* 0x00000001ffc47807 */ /* 0x000fe40001800000 */
[----:B------:R-:W-:Y:S01]  /*13730*/  ISETP.NE.AND P3, PT, R198, 0x1, PT ;  /* 0x00000001c600780c */ /* 0x000fe20003f65270 */
[----:B------:R-:W-:-:S04]  /*13740*/  FADD.FTZ R112, R173, R112 ;  /* 0x00000070ad707221 */ /* 0x000fc80000010000 */
[--C-:B------:R-:W-:Y:S01]  /*13750*/  @P1 FADD.FTZ R173, R113, R112.reuse ;  /* 0x0000007071ad1221 */ /* 0x100fe20000010000 */
[----:B------:R-:W-:Y:S01]  /*13760*/  @!P1 IMAD.MOV.U32 R173, RZ, RZ, R112 ;  /* 0x000000ffffad9224 */ /* 0x000fe200078e0070 */
[----:B------:R-:W-:Y:S01]  /*13770*/  MOV R113, R190 ;  /* 0x000000be00717202 */ /* 0x000fe20000000f00 */
[----:B------:R-:W-:-:S03]  /*13780*/  IMAD.MOV.U32 R112, RZ, RZ, 0x2 ;  /* 0x00000002ff707424 */ /* 0x000fc600078e00ff */
        /* <DEDUP_REMOVED lines=10> */
.L_x_828:
        /* <DEDUP_REMOVED lines=12> */
.L_x_829:
        /* <DEDUP_REMOVED lines=41> */
[----:B------:R-:W-:Y:S02]  /*13b80*/  IMAD.MOV.U32 R172, RZ, RZ, R112 ;  /* 0x000000ffffac7224 */ /* 0x000fe400078e0070 */
[----:B------:R-:W-:-:S07]  /*13b90*/  HFMA2 R112, -RZ, RZ, 0, 0 ;  /* 0x00000000ff707431 */ /* 0x000fce00000001ff */
.L_x_827:
        /* <DEDUP_REMOVED lines=19> */
.L_x_831:
        /* <DEDUP_REMOVED lines=12> */
.L_x_832:
        /* <DEDUP_REMOVED lines=42> */
[----:B------:R-:W-:-:S07]  /*14030*/  LOP3.LUT R24, R21, R24, R113, 0x96, !PT ;  /* 0x0000001815187212 */ /* 0x000fce00078e9671 */
.L_x_830:
[----:B------:R-:W-:Y:S01]  /*14040*/  I2FP.F32.U32 R113, R197 ;  /* 0x000000c500717245 */ /* 0x000fe20000201000 */
[----:B------:R-:W-:Y:S01]  /*14050*/  @P1 IMAD.U32 R211, R128, 0x10000, RZ ;  /* 0x0001000080d31824 */ /* 0x000fe200078e00ff */
[----:B------:R-:W-:Y:S01]  /*14060*/  PRMT R112, R106, 0x7632, R112 ;  /* 0x000076326a707816 */ /* 0x000fe20000000070 */
[----:B------:R-:W-:Y:S02]  /*14070*/  IMAD.MOV.U32 R208, RZ, RZ, 0x2 ;  /* 0x00000002ffd07424 */ /* 0x000fe400078e00ff */
[----:B------:R-:W-:Y:S02]  /*14080*/  FFMA.FTZ R113, R113, R126, 1.1641532182693481445e-10 ;  /* 0x2f00000071717423 */ /* 0x000fe4000001007e */
[----:B------:R-:W-:-:S03]  /*14090*/  IMAD.U32 R112, R112, 0x10000, RZ ;  /* 0x0001000070707824 */ /* 0x000fc600078e00ff */
[----:B------:R-:W-:Y:S01]  /*140a0*/  FSETP.GTU.FTZ.AND P4, PT, R113, UR4, PT ;  /* 0x0000000471007c0b */ /* 0x000fe2000bf9c000 */
[----:B------:R-:W-:-:S03]  /*140b0*/  FMUL.FTZ R112, R112, UR5 ;  /* 0x0000000570707c20 */ /* 0x000fc60008410000 */
[----:B------:R-:W-:Y:S02]  /*140c0*/  SEL R197, RZ, 0x1, P4 ;  /* 0x00000001ffc57807 */ /* 0x000fe40002000000 */
[----:B------:R-:W-:Y:S02]  /*140d0*/  FSEL R113, R112, RZ, !P4 ;  /* 0x000000ff70717208 */ /* 0x000fe40006000000 */
[----:B------:R-:W-:-:S03]  /*140e0*/  ISETP.NE.AND P4, PT, R198, 0x1, PT ;  /* 0x00000001c600780c */ /* 0x000fc60003f85270 */
[----:B------:R-:W-:Y:S01]  /*140f0*/  FADD.FTZ R114, R114, R113 ;  /* 0x0000007172727221 */ /* 0x000fe20000010000 */
[----:B------:R-:W-:-:S03]  /*14100*/  IMAD.MOV.U32 R113, RZ, RZ, R190 ;  /* 0x000000ffff717224 */ /* 0x000fc600078e00be */
[----:B------:R-:W-:Y:S01]  /*14110*/  @P1 FADD.FTZ R211, R114, R211 ;  /* 0x000000d372d31221 */ /* 0x000fe20000010000 */
[----:B------:R-:W-:-:S04]  /*14120*/  @!P1 MOV R211, R114 ;  /* 0x0000007200d39202 */ /* 0x000fc80000000f00 */
        /* <DEDUP_REMOVED lines=10> */
.L_x_834:
        /* <DEDUP_REMOVED lines=12> */
.L_x_835:
        /* <DEDUP_REMOVED lines=43> */
.L_x_833:
        /* <DEDUP_REMOVED lines=20> */
.L_x_837:
        /* <DEDUP_REMOVED lines=12> */
.L_x_838:
        /* <DEDUP_REMOVED lines=39> */
[----:B------:R-:W-:Y:S01]  /*149b0*/  MOV R114, R172 ;  /* 0x000000ac00727202 */ /* 0x000fe20000000f00 */
[----:B------:R-:W-:Y:S01]  /*149c0*/  IMAD.MOV.U32 R172, RZ, RZ, R112 ;  /* 0x000000ffffac7224 */ /* 0x000fe200078e0070 */
[----:B------:R-:W-:Y:S01]  /*149d0*/  LOP3.LUT R24, R21, R24, R113, 0x96, !PT ;  /* 0x0000001815187212 */ /* 0x000fe200078e9671 */
[----:B------:R-:W-:-:S07]  /*149e0*/  IMAD.MOV.U32 R209, RZ, RZ, RZ ;  /* 0x000000ffffd17224 */ /* 0x000fce00078e00ff */
.L_x_836:
[----:B------:R-:W-:Y:S01]  /*149f0*/  I2FP.F32.U32 R113, R114 ;  /* 0x0000007200717245 */ /* 0x000fe20000201000 */
[----:B------:R-:W-:Y:S01]  /*14a00*/  @P1 IMAD.U32 R115, R111, 0x10000, RZ ;  /* 0x000100006f731824 */ /* 0x000fe200078e00ff */
[----:B------:R-:W-:-:S03]  /*14a10*/  SHF.L.U32 R112, R107, 0x10, RZ ;  /* 0x000000106b707819 */ /* 0x000fc600000006ff */
[----:B------:R-:W-:Y:S02]  /*14a20*/  FFMA.FTZ R113, R113, R126, 1.1641532182693481445e-10 ;  /* 0x2f00000071717423 */ /* 0x000fe4000001007e */
[----:B------:R-:W-:-:S03]  /*14a30*/  FMUL.FTZ R112, R112, UR5 ;  /* 0x0000000570707c20 */ /* 0x000fc60008410000 */
[----:B------:R-:W-:-:S04]  /*14a40*/  FSETP.GTU.FTZ.AND P5, PT, R113, UR4, PT ;  /* 0x0000000471007c0b */ /* 0x000fc8000bfbc000 */
[----:B------:R-:W-:Y:S02]  /*14a50*/  FSEL R113, R112, RZ, !P5 ;  /* 0x000000ff70717208 */ /* 0x000fe40006800000 */
[----:B------:R-:W-:Y:S02]  /*14a60*/  SEL R198, RZ, 0x1, P5 ;  /* 0x00000001ffc67807 */ /* 0x000fe40002800000 */
[----:B------:R-:W-:Y:S01]  /*14a70*/  ISETP.NE.AND P5, PT, R209, 0x1, PT ;  /* 0x00000001d100780c */ /* 0x000fe20003fa5270 */
[----:B------:R-:W-:Y:S01]  /*14a80*/  FADD.FTZ R112, R128, R113 ;  /* 0x0000007180707221 */ /* 0x000fe20000010000 */
[----:B------:R-:W-:-:S03]  /*14a90*/  IMAD.MOV.U32 R113, RZ, RZ, R190 ;  /* 0x000000ffff717224 */ /* 0x000fc600078e00be */
[--C-:B------:R-:W-:Y:S01]  /*14aa0*/  @P1 FADD.FTZ R128, R115, R112.reuse ;  /* 0x0000007073801221 */ /* 0x100fe20000010000 */
[----:B------:R-:W-:Y:S02]  /*14ab0*/  @!P1 IMAD.MOV.U32 R128, RZ, RZ, R112 ;  /* 0x000000ffff809224 */ /* 0x000fe400078e0070 */
[----:B------:R-:W-:-:S03]  /*14ac0*/  HFMA2 R112, -RZ, RZ, 0, 1.1920928955078125e-07 ;  /* 0x00000002ff707431 */ /* 0x000fc600000001ff */
        /* <DEDUP_REMOVED lines=10> */
.L_x_840:
        /* <DEDUP_REMOVED lines=12> */
.L_x_841:
        /* <DEDUP_REMOVED lines=43> */
.L_x_839:
[----:B------:R-:W-:Y:S01]  /*14ee0*/  I2FP.F32.U32 R113, R113 ;  /* 0x0000007100717245 */ /* 0x000fe20000201000 */
[----:B------:R-:W-:Y:S01]  /*14ef0*/  IMAD.U32 R216, R216, 0x10000, RZ ;  /* 0x00010000d8d87824 */ /* 0x000fe200078e00ff */
[----:B------:R-:W-:Y:S01]  /*14f00*/  ISETP.NE.AND P6, PT, R112, 0x1, PT ;  /* 0x000000017000780c */ /* 0x000fe20003fc5270 */
[----:B------:R-:W-:Y:S01]  /*14f10*/  IMAD.MOV.U32 R114, RZ, RZ, R190 ;  /* 0x000000ffff727224 */ /* 0x000fe200078e00be */
[----:B------:R-:W-:Y:S01]  /*14f20*/  MOV R222, 0x2 ;  /* 0x0000000200de7802 */ /* 0x000fe20000000f00 */
        /* <DEDUP_REMOVED lines=14> */
.L_x_843:
[----:B------:R-:W-:-:S04]  /*15010*/  IADD3 R22, PT, PT, R22, 0x1, RZ ;  /* 0x0000000116167810 */ /* 0x000fc80007ffe0ff */
        /* <DEDUP_REMOVED lines=13> */
.L_x_844:
        /* <DEDUP_REMOVED lines=43> */
.L_x_842:
[----:B------:R-:W-:Y:S02]  /*153a0*/  I2FP.F32.U32 R113, R114 ;  /* 0x0000007200717245 */ /* 0x000fe40000201000 */
[----:B------:R-:W-:Y:S02]  /*153b0*/  PRMT R112, R107, 0x7632, R112 ;  /* 0x000076326b707816 */ /* 0x000fe40000000070 */
[----:B------:R-:W-:Y:S01]  /*153c0*/  @P1 SHF.L.U32 R131, R131, 0x10, RZ ;  /* 0x0000001083831819 */ /* 0x000fe200000006ff */
[----:B------:R-:W-:Y:S01]  /*153d0*/  FFMA.FTZ R113, R113, R126, 1.1641532182693481445e-10 ;  /* 0x2f00000071717423 */ /* 0x000fe2000001007e */
[----:B------:R-:W-:Y:S01]  /*153e0*/  PRMT R114, R213, 0x5410, R215 ;  /* 0x00005410d5727816 */ /* 0x000fe200000000d7 */
[----:B------:R-:W-:-:S03]  /*153f0*/  IMAD.U32 R112, R112, 0x10000, RZ ;  /* 0x0001000070707824 */ /* 0x000fc600078e00ff */
[----:B------:R-:W-:Y:S01]  /*15400*/  FSETP.GTU.FTZ.AND P6, PT, R113, UR4, PT ;  /* 0x0000000471007c0b */ /* 0x000fe2000bfdc000 */
[----:B------:R-:W-:-:S05]  /*15410*/  FMUL.FTZ R112, R112, UR5 ;  /* 0x0000000570707c20 */ /* 0x000fca0008410000 */
[----:B------:R-:W-:Y:S02]  /*15420*/  FSEL R113, R112, RZ, !P6 ;  /* 0x000000ff70717208 */ /* 0x000fe40007000000 */
[----:B------:R-:W-:-:S03]  /*15430*/  SEL R112, RZ, 0x1, P6 ;  /* 0x00000001ff707807 */ /* 0x000fc60003000000 */
[----:B------:R-:W-:Y:S01]  /*15440*/  FADD.FTZ R216, R216, R113 ;  /* 0x00000071d8d87221 */ /* 0x000fe20000010000 */
[--C-:B------:R-:W-:Y:S02]  /*15450*/  PRMT R113, R212, 0x5410, R199.reuse ;  /* 0x00005410d4717816 */ /* 0x100fe400000000c7 */
[----:B------:R-:W-:Y:S01]  /*15460*/  PRMT R199, R112, 0x7610, R199 ;  /* 0x0000761070c77816 */ /* 0x000fe200000000c7 */
[----:B------:R-:W-:Y:S01]  /*15470*/  @P1 FADD.FTZ R131, R216, R131 ;  /* 0x00000083d8831221 */ /* 0x000fe20000010000 */
[----:B------:R-:W-:Y:S01]  /*15480*/  @!P1 IMAD.MOV.U32 R131, RZ, RZ, R216 ;  /* 0x000000ffff839224 */ /* 0x000fe200078e00d8 */
[----:B------:R-:W-:-:S04]  /*15490*/  PRMT R112, R127, 0x5410, R116 ;  /* 0x000054107f707816 */ /* 0x000fc80000000074 */
[----:B------:R-:W-:-:S04]  /*154a0*/  F2FP.BF16.F32.PACK_AB R115, RZ, R131 ;  /* 0x00000083ff73723e */ /* 0x000fc800000010ff */
[----:B------:R-:W-:Y:S01]  /*154b0*/  PRMT R115, R210, 0x5410, R115 ;  /* 0x00005410d2737816 */ /* 0x000fe20000000073 */
[----:B------:R-:W-:Y:S06]  /*154c0*/  BRA `(.L_x_845) ;  /* 0x0000002400ec7947 */ /* 0x000fec0003800000 */
.L_x_796:
        /* <DEDUP_REMOVED lines=15> */
.L_x_847:
        /* <DEDUP_REMOVED lines=12> */
.L_x_848:
        /* <DEDUP_REMOVED lines=43> */
.L_x_846:
[----:B------:R-:W-:Y:S01]  /*15930*/  I2FP.F32.U32 R123, R127 ;  /* 0x0000007f007b7245 */ /* 0x000fe20000201000 */
[----:B-----5:R-:W-:Y:S01]  /*15940*/  IMAD.U32 R116, R112, 0x10000, RZ ;  /* 0x0001000070747824 */ /* 0x020fe200078e00ff */
[----:B------:R-:W-:Y:S01]  /*15950*/  ISETP.NE.AND P3, PT, R175, 0x1, PT ;  /* 0x00000001af00780c */ /* 0x000fe20003f65270 */
[----:B------:R-:W-:Y:S01]  /*15960*/  @P1 IMAD.U32 R208, R108, 0x10000, RZ ;  /* 0x000100006cd01824 */ /* 0x000fe200078e00ff */
[----:B------:R-:W-:Y:S01]  /*15970*/  LOP3.LUT R200, R200, 0xffffffef, RZ, 0xc0, !PT ;  /* 0xffffffefc8c87812 */ /* 0x000fe200078ec0ff */
[----:B------:R-:W-:Y:S01]  /*15980*/  FFMA.FTZ R123, R123, R126, 1.1641532182693481445e-10 ;  /* 0x2f0000007b7b7423 */ /* 0x000fe2000001007e */
[----:B------:R-:W-:Y:S01]  /*15990*/  FMUL.FTZ R116, R116, UR5 ;  /* 0x0000000574747c20 */ /* 0x000fe20008410000 */
[----:B------:R-:W-:Y:S02]  /*159a0*/  PRMT R112, R112, 0x7632, R112 ;  /* 0x0000763270707816 */ /* 0x000fe40000000070 */
[----:B------:R-:W-:Y:S02]  /*159b0*/  MOV R209, 0x2 ;  /* 0x0000000200d17802 */ /* 0x000fe40000000f00 */
[----:B------:R-:W-:Y:S01]  /*159c0*/  FSETP.GTU.FTZ.AND P2, PT, R123, UR4, PT ;  /* 0x000000047b007c0b */ /* 0x000fe2000bf5c000 */
        /* <DEDUP_REMOVED lines=15> */
.L_x_850:
        /* <DEDUP_REMOVED lines=12> */
.L_x_851:
        /* <DEDUP_REMOVED lines=43> */
.L_x_849:
[----:B------:R-:W-:Y:S01]  /*15e30*/  I2FP.F32.U32 R123, R123 ;  /* 0x0000007b007b7245 */ /* 0x000fe20000201000 */
[----:B------:R-:W-:Y:S01]  /*15e40*/  IMAD.U32 R112, R112, 0x10000, RZ ;  /* 0x0001000070707824 */ /* 0x000fe200078e00ff */
[----:B------:R-:W-:Y:S01]  /*15e50*/  ISETP.NE.AND P3, PT, R209, 0x1, PT ;  /* 0x00000001d100780c */ /* 0x000fe20003f65270 */
[----:B------:R-:W-:Y:S01]  /*15e60*/  IMAD.MOV.U32 R211, RZ, RZ, 0x2 ;  /* 0x00000002ffd37424 */ /* 0x000fe200078e00ff */
[----:B------:R-:W-:Y:S01]  /*15e70*/  @P1 SHF.L.U32 R208, R121, 0x10, RZ ;  /* 0x0000001079d01819 */ /* 0x000fe200000006ff */
[----:B------:R-:W-:Y:S01]  /*15e80*/  FFMA.FTZ R123, R123, R126, 1.1641532182693481445e-10 ;  /* 0x2f0000007b7b7423 */ /* 0x000fe2000001007e */
[----:B------:R-:W-:Y:S01]  /*15e90*/  FMUL.FTZ R112, R112, UR5 ;  /* 0x0000000570707c20 */ /* 0x000fe20008410000 */
[----:B------:R-:W-:-:S03]  /*15ea0*/  LOP3.LUT R200, R200, 0xfffffff7, RZ, 0xc0, !PT ;  /* 0xfffffff7c8c87812 */ /* 0x000fc600078ec0ff */
[----:B------:R-:W-:-:S04]  /*15eb0*/  FSETP.GTU.FTZ.AND P2, PT, R123, UR4, PT ;  /* 0x000000047b007c0b */ /* 0x000fc8000bf5c000 */
[----:B------:R-:W-:Y:S01]  /*15ec0*/  FSEL R123, R112, RZ, !P2 ;  /* 0x000000ff707b7208 */ /* 0x000fe20005000000 */
[----:B------:R-:W-:Y:S01]  /*15ed0*/  IMAD.MOV.U32 R112, RZ, RZ, R190 ;  /* 0x000000ffff707224 */ /* 0x000fe200078e00be */
        /* <DEDUP_REMOVED lines=13> */
.L_x_853:
        /* <DEDUP_REMOVED lines=12> */
.L_x_854:
[----:B------:R-:W-:Y:S01]  /*16070*/  IMAD.WIDE.U32 R24, R3, -0x326172a9, RZ ;  /* 0xcd9e8d5703187825 */ /* 0x000fe200078e00ff */
[----:B------:R-:W-:Y:S02]  /*16080*/  LOP3.LUT R208, R191, R213, R151, 0x96, !PT ;  /* 0x000000d5bfd07212 */ /* 0x000fe400078e9697 */
[----:B------:R-:W-:Y:S02]  /*16090*/  MOV R112, R172 ;  /* 0x000000ac00707202 */ /* 0x000fe40000000f00 */
        /* <DEDUP_REMOVED lines=39> */
[----:B------:R-:W-:-:S07]  /*16310*/  IMAD.MOV.U32 R211, RZ, RZ, RZ ;  /* 0x000000ffffd37224 */ /* 0x000fce00078e00ff */
.L_x_852:
[----:B------:R-:W-:Y:S01]  /*16320*/  I2FP.F32.U32 R121, R112 ;  /* 0x0000007000797245 */ /* 0x000fe20000201000 */
[----:B------:R-:W-:Y:S01]  /*16330*/  @P1 IMAD.U32 R208, R109, 0x10000, RZ ;  /* 0x000100006dd01824 */ /* 0x000fe200078e00ff */
[----:B------:R-:W-:Y:S02]  /*16340*/  SHF.L.U32 R112, R113, 0x10, RZ ;  /* 0x0000001071707819 */ /* 0x000fe400000006ff */
[----:B------:R-:W-:Y:S01]  /*16350*/  ISETP.NE.AND P2, PT, R211, 0x1, PT ;  /* 0x00000001d300780c */ /* 0x000fe20003f45270 */
[----:B------:R-:W-:Y:S01]  /*16360*/  FFMA.FTZ R121, R121, R126, 1.1641532182693481445e-10 ;  /* 0x2f00000079797423 */ /* 0x000fe2000001007e */
[----:B------:R-:W-:Y:S01]  /*16370*/  LOP3.LUT R200, R200, 0xfffffffb, RZ, 0xc0, !PT ;  /* 0xfffffffbc8c87812 */ /* 0x000fe200078ec0ff */
[----:B------:R-:W-:Y:S01]  /*16380*/  FMUL.FTZ R112, R112, UR5 ;  /* 0x0000000570707c20 */ /* 0x000fe20008410000 */
[----:B------:R-:W-:Y:S02]  /*16390*/  PRMT R175, R113, 0x7632, R175 ;  /* 0x0000763271af7816 */ /* 0x000fe400000000af */
[----:B------:R-:W-:-:S02]  /*163a0*/  FSETP.GTU.FTZ.AND P3, PT, R121, UR4, PT ;  /* 0x0000000479007c0b */ /* 0x000fc4000bf7c000 */
        /* <DEDUP_REMOVED lines=16> */
.L_x_856:
        /* <DEDUP_REMOVED lines=12> */
.L_x_857:
        /* <DEDUP_REMOVED lines=37> */
[----:B------:R-:W-:-:S03]  /*167c0*/  MOV R190, R208 ;  /* 0x000000d000be7202 */ /* 0x000fc60000000f00 */
[----:B------:R-:W-:Y:S01]  /*167d0*/  HFMA2 R208, -RZ, RZ, 0, 0 ;  /* 0x00000000ffd07431 */ /* 0x000fe200000001ff */
[----:B------:R-:W-:Y:S02]  /*167e0*/  LOP3.LUT R25, R20, R212, R209, 0x96, !PT ;  /* 0x000000d414197212 */ /* 0x000fe400078e96d1 */
[----:B------:R-:W-:Y:S01]  /*167f0*/  LOP3.LUT R24, R21, R24, R113, 0x96, !PT ;  /* 0x0000001815187212 */ /* 0x000fe200078e9671 */
[----:B------:R-:W-:Y:S02]  /*16800*/  IMAD.MOV.U32 R113, RZ, RZ, R172 ;  /* 0x000000ffff717224 */ /* 0x000fe400078e00ac */
[----:B------:R-:W-:-:S07]  /*16810*/  IMAD.MOV.U32 R172, RZ, RZ, R112 ;  /* 0x000000ffffac7224 */ /* 0x000fce00078e0070 */
.L_x_855:
[----:B------:R-:W-:Y:S01]  /*16820*/  I2FP.F32.U32 R113, R113 ;  /* 0x0000007100717245 */ /* 0x000fe20000201000 */
[----:B------:R-:W-:Y:S01]  /*16830*/  IMAD.U32 R175, R175, 0x10000, RZ ;  /* 0x00010000afaf7824 */ /* 0x000fe200078e00ff */
[----:B------:R-:W-:Y:S01]  /*16840*/  LOP3.LUT R200, R200, 0xfffffffd, RZ, 0xc0, !PT ;  /* 0xfffffffdc8c87812 */ /* 0x000fe200078ec0ff */
[----:B------:R-:W-:Y:S01]  /*16850*/  @P1 IMAD.U32 R112, R173, 0x10000, RZ ;  /* 0x00010000ad701824 */ /* 0x000fe200078e00ff */
[----:B------:R-:W-:Y:S01]  /*16860*/  MOV R209, 0x2 ;  /* 0x0000000200d17802 */ /* 0x000fe20000000f00 */
[----:B------:R-:W-:Y:S01]  /*16870*/  FFMA.FTZ R113, R113, R126, 1.1641532182693481445e-10 ;  /* 0x2f00000071717423 */ /* 0x000fe2000001007e */
[----:B------:R-:W-:-:S04]  /*16880*/  FMUL.FTZ R175, R175, UR5 ;  /* 0x00000005afaf7c20 */ /* 0x000fc80008410000 */
[----:B------:R-:W-:Y:S01]  /*16890*/  FSETP.GTU.FTZ.AND P2, PT, R113, UR4, PT ;  /* 0x0000000471007c0b */ /* 0x000fe2000bf5c000 */
        /* <DEDUP_REMOVED lines=16> */
.L_x_859:
        /* <DEDUP_REMOVED lines=12> */
.L_x_860:
        /* <DEDUP_REMOVED lines=43> */
.L_x_858:
[----:B------:R-:W-:Y:S01]  /*16d10*/  I2FP.F32.U32 R113, R113 ;  /* 0x0000007100717245 */ /* 0x000fe20000201000 */
[----:B------:R-:W-:Y:S01]  /*16d20*/  IMAD.U32 R112, R114, 0x10000, RZ ;  /* 0x0001000072707824 */ /* 0x000fe200078e00ff */
[----:B------:R-:W-:Y:S02]  /*16d30*/  ISETP.NE.AND P3, PT, R209, 0x1, PT ;  /* 0x00000001d100780c */ /* 0x000fe40003f65270 */
[----:B------:R-:W-:Y:S01]  /*16d40*/  @P1 SHF.L.U32 R208, R110, 0x10, RZ ;  /* 0x000000106ed01819 */ /* 0x000fe200000006ff */
[----:B------:R-:W-:Y:S01]  /*16d50*/  FFMA.FTZ R113, R113, R126, 1.1641532182693481445e-10 ;  /* 0x2f00000071717423 */ /* 0x000fe2000001007e */
[----:B------:R-:W-:Y:S01]  /*16d60*/  FMUL.FTZ R112, R112, UR5 ;  /* 0x0000000570707c20 */ /* 0x000fe20008410000 */
[----:B------:R-:W-:-:S03]  /*16d70*/  PRMT R114, R114, 0x7632, R114 ;  /* 0x0000763272727816 */ /* 0x000fc60000000072 */
[----:B------:R-:W-:Y:S01]  /*16d80*/  FSETP.GTU.FTZ.AND P2, PT, R113, UR4, PT ;  /* 0x0000000471007c0b */ /* 0x000fe2000bf5c000 */
[----:B------:R-:W-:-:S03]  /*16d90*/  IMAD.MOV.U32 R113, RZ, RZ, R190 ;  /* 0x000000ffff717224 */ /* 0x000fc600078e00be */
        /* <DEDUP_REMOVED lines=14> */
.L_x_862:
        /* <DEDUP_REMOVED lines=12> */
.L_x_863:
        /* <DEDUP_REMOVED lines=43> */
.L_x_861:
[----:B------:R-:W-:Y:S01]  /*171f0*/  I2FP.F32.U32 R113, R113 ;  /* 0x0000007100717245 */ /* 0x000fe20000201000 */
[----:B------:R-:W-:Y:S01]  /*17200*/  @P1 IMAD.U32 R128, R128, 0x10000, RZ ;  /* 0x0001000080801824 */ /* 0x000fe200078e00ff */
[----:B------:R-:W-:Y:S02]  /*17210*/  SHF.L.U32 R114, R114, 0x10, RZ ;  /* 0x0000001072727819 */ /* 0x000fe400000006ff */
[----:B------:R-:W-:Y:S01]  /*17220*/  ISETP.NE.AND P4, PT, R112, 0x1, PT ;  /* 0x000000017000780c */ /* 0x000fe20003f85270 */
[----:B------:R-:W-:Y:S02]  /*17230*/  FFMA.FTZ R113, R113, R126, 1.1641532182693481445e-10 ;  /* 0x2f00000071717423 */ /* 0x000fe4000001007e */
[----:B------:R-:W-:-:S03]  /*17240*/  FMUL.FTZ R114, R114, UR5 ;  /* 0x0000000572727c20 */ /* 0x000fc60008410000 */
        /* <DEDUP_REMOVED lines=16> */
.L_x_865:
        /* <DEDUP_REMOVED lines=12> */
.L_x_866:
[----:B------:R-:W-:Y:S01]  /*17410*/  IMAD.WIDE.U32 R24, R3, -0x326172a9, RZ ;  /* 0xcd9e8d5703187825 */ /* 0x000fe200078e00ff */
[----:B------:R-:W-:-:S03]  /*17420*/  LOP3.LUT R112, R191, R227, R151, 0x96, !PT ;  /* 0x000000e3bf707212 */ /* 0x000fc600078e9697 */
[----:B------:R-:W-:Y:S01]  /*17430*/  HFMA2 R114, -RZ, RZ, 0, 0 ;  /* 0x00000000ff727431 */ /* 0x000fe200000001ff */
        /* <DEDUP_REMOVED lines=40> */
.L_x_864:
[----:B------:R-:W-:Y:S01]  /*176c0*/  I2FP.F32.U32 R113, R113 ;  /* 0x0000007100717245 */ /* 0x000fe20000201000 */
[----:B------:R-:W-:Y:S01]  /*176d0*/  IMAD.U32 R112, R115, 0x10000, RZ ;  /* 0x0001000073707824 */ /* 0x000fe200078e00ff */
[----:B------:R-:W-:Y:S01]  /*176e0*/  ISETP.NE.AND P5, PT, R114, 0x1, PT ;  /* 0x000000017200780c */ /* 0x000fe20003fa5270 */
[----:B------:R-:W-:Y:S01]  /*176f0*/  @P1 IMAD.U32 R209, R111, 0x10000, RZ ;  /* 0x000100006fd11824 */ /* 0x000fe200078e00ff */
[----:B------:R-:W-:Y:S01]  /*17700*/  PRMT R221, R115, 0x7632, R221 ;  /* 0x0000763273dd7816 */ /* 0x000fe200000000dd */
[----:B------:R-:W-:Y:S01]  /*17710*/  FFMA.FTZ R113, R113, R126, 1.1641532182693481445e-10 ;  /* 0x2f00000071717423 */ /* 0x000fe2000001007e */
[----:B------:R-:W-:Y:S01]  /*17720*/  FMUL.FTZ R112, R112, UR5 ;  /* 0x0000000570707c20 */ /* 0x000fe20008410000 */
[----:B------:R-:W-:-:S03]  /*17730*/  MOV R222, 0x2 ;  /* 0x0000000200de7802 */ /* 0x000fc60000000f00 */
        /* <DEDUP_REMOVED lines=15> */
.L_x_868:
        /* <DEDUP_REMOVED lines=12> */
.L_x_869:
        /* <DEDUP_REMOVED lines=43> */
.L_x_867:
[----:B------:R-:W-:Y:S01]  /*17ba0*/  I2FP.F32.U32 R113, R113 ;  /* 0x0000007100717245 */ /* 0x000fe20000201000 */
[----:B------:R-:W-:Y:S01]  /*17bb0*/  IMAD.U32 R221, R221, 0x10000, RZ ;  /* 0x00010000dddd7824 */ /* 0x000fe200078e00ff */
[----:B------:R-:W-:Y:S02]  /*17bc0*/  @P1 SHF.L.U32 R112, R131, 0x10, RZ ;  /* 0x0000001083701819 */ /* 0x000fe400000006ff */
[----:B------:R-:W-:Y:S01]  /*17bd0*/  PRMT R114, R215, 0x5410, R216 ;  /* 0x00005410d7727816 */ /* 0x000fe200000000d8 */
[----:B------:R-:W-:Y:S01]  /*17be0*/  FFMA.FTZ R113, R113, R126, 1.1641532182693481445e-10 ;  /* 0x2f00000071717423 */ /* 0x000fe2000001007e */
[----:B------:R-:W-:-:S04]  /*17bf0*/  FMUL.FTZ R221, R221, UR5 ;  /* 0x00000005dddd7c20 */ /* 0x000fc80008410000 */
[----:B------:R-:W-:Y:S02]  /*17c00*/  FSETP.GTU.FTZ.AND P5, PT, R113, UR4, PT ;  /* 0x0000000471007c0b */ /* 0x000fe4000bfbc000 */
[----:B------:R-:W-:Y:S02]  /*17c10*/  PRMT R113, R210, 0x5410, R212 ;  /* 0x00005410d2717816 */ /* 0x000fe400000000d4 */
[----:B------:R-:W-:Y:S02]  /*17c20*/  FSEL R131, R221, RZ, !P5 ;  /* 0x000000ffdd837208 */ /* 0x000fe40006800000 */
[----:B------:R-:W-:-:S03]  /*17c30*/  PLOP3.LUT P5, PT, P5, PT, PT, 0x8, 0x80 ;  /* 0x000000000080781c */ /* 0x000fc60002fae170 */
[----:B------:R-:W-:Y:S01]  /*17c40*/  @P1 FADD.FTZ R131, R112, R131 ;  /* 0x0000008370831221 */ /* 0x000fe20000010000 */
[----:B------:R-:W-:-:S04]  /*17c50*/  PRMT R112, R116, 0x5410, R127 ;  /* 0x0000541074707816 */ /* 0x000fc8000000007f */
[----:B------:R-:W-:-:S04]  /*17c60*/  F2FP.BF16.F32.PACK_AB R115, RZ, R131 ;  /* 0x00000083ff73723e */ /* 0x000fc800000010ff */
[----:B------:R-:W-:-:S07]  /*17c70*/  PRMT R115, R213, 0x5410, R115 ;  /* 0x00005410d5737816 */ /* 0x000fce0000000073 */
.L_x_845:
[----:B------:R-:W0:Y:S01]  /*17c80*/  @P1 LDC.64 R208, c[0x0][0x3a0] ;  /* 0x0000e800ffd01b82 */ /* 0x000e220000000a00 */
[----:B------:R-:W-:Y:S01]  /*17c90*/  SEL R215, RZ, 0x1000000, !P5 ;  /* 0x01000000ffd77807 */ /* 0x000fe20006800000 */
[C---:B------:R-:W-:Y:S01]  /*17ca0*/  IMAD.WIDE.U32 R230, R202.reuse, 0x10, R118 ;  /* 0x00000010cae67825 */ /* 0x040fe200078e0076 */
[----:B------:R-:W-:Y:S02]  /*17cb0*/  SEL R216, RZ, 0x10000, !P4 ;  /* 0x00010000ffd87807 */ /* 0x000fe40006000000 */
[----:B------:R-:W-:Y:S01]  /*17cc0*/  SEL R227, RZ, 0x100, !P3 ;  /* 0x00000100ffe37807 */ /* 0x000fe20005800000 */
[----:B------:R-:W-:Y:S01]  /*17cd0*/  IMAD.WIDE.U32 R228, R202, 0x8, R224 ;  /* 0x00000008cae47825 */ /* 0x000fe200078e00e0 */
[C---:B------:R-:W-:Y:S01]  /*17ce0*/  LOP3.LUT P5, RZ, R200.reuse, 0x8, RZ, 0xc0, !PT ;  /* 0x00000008c8ff7812 */ /* 0x040fe200078ac0ff */
[----:B------:R-:W1:Y:S01]  /*17cf0*/  @P0 LDC.64 R212, c[0x0][0x398] ;  /* 0x0000e600ffd40b82 */ /* 0x000e620000000a00 */
[C---:B------:R-:W-:Y:S01]  /*17d00*/  LOP3.LUT P4, RZ, R200.reuse, 0x4, RZ, 0xc0, !PT ;  /* 0x00000004c8ff7812 */ /* 0x040fe2000788c0ff */
[----:B------:R2:W-:Y:S01]  /*17d10*/  STG.E.128 desc[UR8][R230.64], R112 ;  /* 0x00000070e6007986 */ /* 0x0005e2000c101d08 */
[----:B------:R-:W-:-:S02]  /*17d20*/  LOP3.LUT P3, RZ, R200, 0x2, RZ, 0xc0, !PT ;  /* 0x00000002c8ff7812 */ /* 0x000fc4000786c0ff */
[----:B------:R-:W-:Y:S02]  /*17d30*/  SEL R116, RZ, 0x10000, !P4 ;  /* 0x00010000ff747807 */ /* 0x000fe40006000000 */
[----:B------:R-:W-:Y:S02]  /*17d40*/  SEL R210, RZ, 0x1000000, !P3 ;  /* 0x01000000ffd27807 */ /* 0x000fe40005800000 */
[----:B------:R-:W-:Y:S02]  /*17d50*/  SEL R127, RZ, 0x100, !P5 ;  /* 0x00000100ff7f7807 */ /* 0x000fe40006800000 */
[----:B------:R-:W-:Y:S02]  /*17d60*/  LOP3.LUT P6, RZ, R200, 0x10, RZ, 0xc0, !PT ;  /* 0x00000010c8ff7812 */ /* 0x000fe400078cc0ff */
[----:B------:R-:W-:Y:S02]  /*17d70*/  LOP3.LUT R227, R227, R215, R216, 0xfe, !PT ;  /* 0x000000d7e3e37212 */ /* 0x000fe400078efed8 */
[----:B------:R-:W-:-:S02]  /*17d80*/  SEL R226, RZ, 0x1, !P2 ;  /* 0x00000001ffe27807 */ /* 0x000fc40005000000 */
[----:B------:R-:W-:Y:S01]  /*17d90*/  LOP3.LUT R127, R127, R210, R116, 0xfe, !PT ;  /* 0x000000d27f7f7212 */ /* 0x000fe200078efe74 */
[----:B------:R-:W-:Y:S01]  /*17da0*/  VIADD R116, R120, 0x180 ;  /* 0x0000018078747836 */ /* 0x000fe20000000000 */
[----:B------:R-:W-:Y:S02]  /*17db0*/  SEL R210, RZ, 0x1, !P6 ;  /* 0x00000001ffd27807 */ /* 0x000fe40007000000 */
[----:B------:R-:W-:Y:S01]  /*17dc0*/  LOP3.LUT R227, R227, R226, RZ, 0xfc, !PT ;  /* 0x000000e2e3e37212 */ /* 0x000fe200078efcff */
[----:B0-----:R-:W-:Y:S01]  /*17dd0*/  @P1 IMAD.WIDE.U32 R208, R116, 0x10, R208 ;  /* 0x0000001074d01825 */ /* 0x001fe200078e00d0 */
        /* <DEDUP_REMOVED lines=23> */
.L_x_870:
[----:B------:R-:W3:Y:S01]  /*17f50*/  @P1 LDG.E.128 R108, desc[UR8][R208.64] ;  /* 0x00000008d06c1981 */ /* 0x000ee2000c1e1d00 */
[----:B0-2---:R-:W-:-:S04]  /*17f60*/  IMAD.WIDE.U32 R112, R116, 0x10, R124 ;  /* 0x0000001074707825 */ /* 0x005fc800078e007c */
[----:B-1----:R-:W-:Y:S02]  /*17f70*/  @P0 IMAD.WIDE.U32 R212, R116, 0x10, R212 ;  /* 0x0000001074d40825 */ /* 0x002fe400078e00d4 */
[----:B------:R-:W5:Y:S04]  /*17f80*/  LDG.E.128 R112, desc[UR8][R112.64] ;  /* 0x0000000870707981 */ /* 0x000f68000c1e1d00 */
[----:B------:R0:W5:Y:S01]  /*17f90*/  @P0 LDG.E.128 R104, desc[UR8][R212.64] ;  /* 0x00000008d4680981 */ /* 0x000162000c1e1d00 */
[----:B---3--:R-:W-:Y:S02]  /*17fa0*/  PRMT R209, R110, 0x7632, R209 ;  /* 0x000076326ed17816 */ /* 0x008fe400000000d1 */
[----:B------:R-:W-:Y:S02]  /*17fb0*/  PRMT R127, R109, 0x7632, R127 ;  /* 0x000076326d7f7816 */ /* 0x000fe4000000007f */
[----:B------:R-:W-:Y:S01]  /*17fc0*/  PRMT R210, R108, 0x7632, R210 ;  /* 0x000076326cd27816 */ /* 0x000fe200000000d2 */
[----:B0-----:R-:W-:Y:S06]  /*17fd0*/  @!P0 BRA `(.L_x_871) ;  /* 0x0000004c00948947 */ /* 0x001fec0003800000 */
[----:B------:R-:W-:Y:S01]  /*17fe0*/  ISETP.NE.AND P2, PT, R222, 0x1, PT ;  /* 0x00000001de00780c */ /* 0x000fe20003f45270 */
[----:B------:R-:W-:Y:S02]  /*17ff0*/  HFMA2 R192, -RZ, RZ, 0, 1.1920928955078125e-07 ;  /* 0x00000002ffc07431 */ /* 0x000fe400000001ff */
        /* <DEDUP_REMOVED lines=8> */
[----:B------:R-:W-:Y:S01]  /*18080*/  @P2 IADD3 R192, PT, PT, R222, 0x1, RZ ;  /* 0x00000001dec02810 */ /* 0x000fe20007ffe0ff */
[----:B------:R-:W-:Y:S02]  /*18090*/  @!P2 IMAD.MOV.U32 R124, RZ, RZ, R24 ;  /* 0x000000ffff7ca224 */ /* 0x000fe400078e0018 */
[----:B------:R-:W-:Y:S02]  /*180a0*/  @P2 IMAD.MOV.U32 R208, RZ, RZ, R172 ;  /* 0x000000ffffd02224 */ /* 0x000fe400078e00ac */
[----:B------:R-:W-:Y:S01]  /*180b0*/  @P2 IMAD.MOV.U32 R124, RZ, RZ, R25 ;  /* 0x000000ffff7c2224 */ /* 0x000fe200078e0019 */
[----:B------:R-:W-:Y:S06]  /*180c0*/  BRA `(.L_x_872) ;  /* 0x0000000000dc7947 */ /* 0x000fec0003800000 */
.L_x_873:
        /* <DEDUP_REMOVED lines=12> */
.L_x_874:
        /* <DEDUP_REMOVED lines=43> */
.L_x_872:
[----:B------:R-:W-:Y:S01]  /*18440*/  I2FP.F32.U32 R125, R124 ;  /* 0x0000007c007d7245 */ /* 0x000fe20000201000 */
[----:B-----5:R-:W-:Y:S01]  /*18450*/  IMAD.U32 R124, R112, 0x10000, RZ ;  /* 0x00010000707c7824 */ /* 0x020fe200078e00ff */
[----:B------:R-:W-:Y:S02]  /*18460*/  ISETP.NE.AND P3, PT, R192, 0x1, PT ;  /* 0x00000001c000780c */ /* 0x000fe40003f65270 */
[----:B------:R-:W-:Y:S01]  /*18470*/  LOP3.LUT R200, R200, 0xffffffef, RZ, 0xc0, !PT ;  /* 0xffffffefc8c87812 */ /* 0x000fe200078ec0ff */
[----:B------:R-:W-:Y:S01]  /*18480*/  FFMA.FTZ R125, R125, R126, 1.1641532182693481445e-10 ;  /* 0x2f0000007d7d7423 */ /* 0x000fe2000001007e */
[----:B------:R-:W-:Y:S01]  /*18490*/  FMUL.FTZ R124, R124, UR5 ;  /* 0x000000057c7c7c20 */ /* 0x000fe20008410000 */
[----:B------:R-:W-:Y:S02]  /*184a0*/  PRMT R112, R112, 0x7632, R112 ;  /* 0x0000763270707816 */ /* 0x000fe40000000070 */
[----:B------:R-:W-:Y:S02]  /*184b0*/  MOV R194, 0x2 ;  /* 0x0000000200c27802 */ /* 0x000fe40000000f00 */
        /* <DEDUP_REMOVED lines=14> */
.L_x_876:
        /* <DEDUP_REMOVED lines=12> */
.L_x_877:
        /* <DEDUP_REMOVED lines=43> */
.L_x_875:
[----:B------:R-:W-:Y:S01]  /*18910*/  I2FP.F32.U32 R125, R125 ;  /* 0x0000007d007d7245 */ /* 0x000fe20000201000 */
[----:B------:R-:W-:Y:S01]  /*18920*/  IMAD.U32 R124, R104, 0x10000, RZ ;  /* 0x00010000687c7824 */ /* 0x000fe200078e00ff */
[----:B------:R-:W-:Y:S02]  /*18930*/  ISETP.NE.AND P3, PT, R194, 0x1, PT ;  /* 0x00000001c200780c */ /* 0x000fe40003f65270 */
[----:B------:R-:W-:Y:S01]  /*18940*/  @P1 SHF.L.U32 R193, R108, 0x10, RZ ;  /* 0x000000106cc11819 */ /* 0x000fe200000006ff */
[----:B------:R-:W-:Y:S01]  /*18950*/  FFMA.FTZ R125, R125, R126, 1.1641532182693481445e-10 ;  /* 0x2f0000007d7d7423 */ /* 0x000fe2000001007e */
[----:B------:R-:W-:-:S04]  /*18960*/  FMUL.FTZ R124, R124, UR5 ;  /* 0x000000057c7c7c20 */ /* 0x000fc80008410000 */
[----:B------:R-:W-:-:S04]  /*18970*/  FSETP.GTU.FTZ.AND P2, PT, R125, UR4, PT ;  /* 0x000000047d007c0b */ /* 0x000fc8000bf5c000 */
[----:B------:R-:W-:Y:S02]  /*18980*/  FSEL R125, R124, RZ, !P2 ;  /* 0x000000ff7c7d7208 */ /* 0x000fe40005000000 */
[----:B------:R-:W-:-:S03]  /*18990*/  SEL R192, RZ, 0x1, P2 ;  /* 0x00000001ffc07807 */ /* 0x000fc60001000000 */
[----:B------:R-:W-:Y:S01]  /*189a0*/  FADD.FTZ R124, R172, R125 ;  /* 0x0000007dac7c7221 */ /* 0x000fe20000010000 */
[----:B------:R-:W-:-:S03]  /*189b0*/  MOV R125, R190 ;  /* 0x000000be007d7202 */ /* 0x000fc60000000f00 */
[--C-:B------:R-:W-:Y:S01]  /*189c0*/  @P1 FADD.FTZ R172, R193, R124.reuse ;  /* 0x0000007cc1ac1221 */ /* 0x100fe20000010000 */
[----:B------:R-:W-:Y:S02]  /*189d0*/  @!P1 IMAD.MOV.U32 R172, RZ, RZ, R124 ;  /* 0x000000ffffac9224 */ /* 0x000fe400078e007c */
[----:B------:R-:W-:-:S03]  /*189e0*/  IMAD.MOV.U32 R124, RZ, RZ, 0x2 ;  /* 0x00000002ff7c7424 */ /* 0x000fc600078e00ff */
        /* <DEDUP_REMOVED lines=10> */
.L_x_879:
        /* <DEDUP_REMOVED lines=12> */
.L_x_880:
        /* <DEDUP_REMOVED lines=43> */
.L_x_878:
        /* <DEDUP_REMOVED lines=21> */
.L_x_882:
        /* <DEDUP_REMOVED lines=12> */
.L_x_883:
        /* <DEDUP_REMOVED lines=43> */
.L_x_881:
[----:B------:R-:W-:Y:S02]  /*192c0*/  I2FP.F32.U32 R125, R125 ;  /* 0x0000007d007d7245 */ /* 0x000fe40000201000 */
[----:B------:R-:W-:Y:S02]  /*192d0*/  PRMT R124, R104, 0x7632, R124 ;  /* 0x00007632687c7816 */ /* 0x000fe4000000007c */
[----:B------:R-:W-:Y:S01]  /*192e0*/  ISETP.NE.AND P3, PT, R194, 0x1, PT ;  /* 0x00000001c200780c */ /* 0x000fe20003f65270 */
[----:B------:R-:W-:Y:S02]  /*192f0*/  FFMA.FTZ R125, R125, R126, 1.1641532182693481445e-10 ;  /* 0x2f0000007d7d7423 */ /* 0x000fe4000001007e */
[----:B------:R-:W-:-:S03]  /*19300*/  IMAD.U32 R124, R124, 0x10000, RZ ;  /* 0x000100007c7c7824 */ /* 0x000fc600078e00ff */
[----:B------:R-:W-:Y:S01]  /*19310*/  FSETP.GTU.FTZ.AND P2, PT, R125, UR4, PT ;  /* 0x000000047d007c0b */ /* 0x000fe2000bf5c000 */
[----:B------:R-:W-:Y:S01]  /*19320*/  FMUL.FTZ R124, R124, UR5 ;  /* 0x000000057c7c7c20 */ /* 0x000fe20008410000 */
[----:B------:R-:W-:-:S04]  /*19330*/  @P1 IMAD.U32 R125, R210, 0x10000, RZ ;  /* 0x00010000d27d1824 */ /* 0x000fc800078e00ff */
[----:B------:R-:W-:Y:S01]  /*19340*/  FSEL R193, R124, RZ, !P2 ;  /* 0x000000ff7cc17208 */ /* 0x000fe20005000000 */
[----:B------:R-:W-:-:S04]  /*19350*/  IMAD.MOV.U32 R124, RZ, RZ, 0x2 ;  /* 0x00000002ff7c7424 */ /* 0x000fc800078e00ff */
[----:B------:R-:W-:Y:S01]  /*19360*/  FADD.FTZ R112, R112, R193 ;  /* 0x000000c170707221 */ /* 0x000fe20000010000 */
[----:B------:R-:W-:-:S03]  /*19370*/  SEL R193, RZ, 0x1, P2 ;  /* 0x00000001ffc17807 */ /* 0x000fc60001000000 */
        /* <DEDUP_REMOVED lines=13> */
.L_x_885:
        /* <DEDUP_REMOVED lines=12> */
.L_x_886:
        /* <DEDUP_REMOVED lines=43> */
.L_x_884:
[----:B------:R-:W-:Y:S01]  /*197c0*/  I2FP.F32.U32 R125, R112 ;  /* 0x00000070007d7245 */ /* 0x000fe20000201000 */
[----:B------:R-:W-:Y:S01]  /*197d0*/  IMAD.MOV.U32 R196, RZ, RZ, 0x2 ;  /* 0x00000002ffc47424 */ /* 0x000fe200078e00ff */
[----:B------:R-:W-:Y:S02]  /*197e0*/  SHF.L.U32 R112, R113, 0x10, RZ ;  /* 0x0000001071707819 */ /* 0x000fe400000006ff */
[----:B------:R-:W-:Y:S01]  /*197f0*/  ISETP.NE.AND P2, PT, R124, 0x1, PT ;  /* 0x000000017c00780c */ /* 0x000fe20003f45270 */
[----:B------:R-:W-:Y:S01]  /*19800*/  FFMA.FTZ R125, R125, R126, 1.1641532182693481445e-10 ;  /* 0x2f0000007d7d7423 */ /* 0x000fe2000001007e */
[----:B------:R-:W-:Y:S01]  /*19810*/  LOP3.LUT R200, R200, 0xfffffffb, RZ, 0xc0, !PT ;  /* 0xfffffffbc8c87812 */ /* 0x000fe200078ec0ff */
[----:B------:R-:W-:Y:S01]  /*19820*/  FMUL.FTZ R112, R112, UR5 ;  /* 0x0000000570707c20 */ /* 0x000fe20008410000 */
[----:B------:R-:W-:Y:S01]  /*19830*/  PRMT R195, R113, 0x7632, R195 ;  /* 0x0000763271c37816 */ /* 0x000fe200000000c3 */
[----:B------:R-:W-:Y:S01]  /*19840*/  IMAD.MOV.U32 R113, RZ, RZ, R190 ;  /* 0x000000ffff717224 */ /* 0x000fe200078e00be */
        /* <DEDUP_REMOVED lines=13> */
.L_x_888:
        /* <DEDUP_REMOVED lines=12> */
.L_x_889:
        /* <DEDUP_REMOVED lines=43> */
.L_x_887:
[----:B------:R-:W-:Y:S01]  /*19c90*/  I2FP.F32.U32 R113, R113 ;  /* 0x0000007100717245 */ /* 0x000fe20000201000 */
[----:B------:R-:W-:Y:S01]  /*19ca0*/  @P1 IMAD.U32 R125, R109, 0x10000, RZ ;  /* 0x000100006d7d1824 */ /* 0x000fe200078e00ff */
[----:B------:R-:W-:-:S03]  /*19cb0*/  SHF.L.U32 R112, R105, 0x10, RZ ;  /* 0x0000001069707819 */ /* 0x000fc600000006ff */
[----:B------:R-:W-:Y:S02]  /*19cc0*/  FFMA.FTZ R113, R113, R126, 1.1641532182693481445e-10 ;  /* 0x2f00000071717423 */ /* 0x000fe4000001007e */
[----:B------:R-:W-:-:S03]  /*19cd0*/  FMUL.FTZ R112, R112, UR5 ;  /* 0x0000000570707c20 */ /* 0x000fc60008410000 */
[----:B------:R-:W-:-:S04]  /*19ce0*/  FSETP.GTU.FTZ.AND P2, PT, R113, UR4, PT ;  /* 0x0000000471007c0b */ /* 0x000fc8000bf5c000 */
[----:B------:R-:W-:-:S05]  /*19cf0*/  FSEL R113, R112, RZ, !P2 ;  /* 0x000000ff70717208 */ /* 0x000fca0005000000 */
[----:B------:R-:W-:Y:S01]  /*19d00*/  FADD.FTZ R112, R194, R113 ;  /* 0x00000071c2707221 */ /* 0x000fe20000010000 */
[----:B------:R-:W-:Y:S01]  /*19d10*/  SEL R194, RZ, 0x1, P2 ;  /* 0x00000001ffc27807 */ /* 0x000fe20001000000 */
[----:B------:R-:W-:Y:S01]  /*19d20*/  IMAD.MOV.U32 R113, RZ, RZ, R190 ;  /* 0x000000ffff717224 */ /* 0x000fe200078e00be */
[----:B------:R-:W-:Y:S01]  /*19d30*/  ISETP.NE.AND P2, PT, R196, 0x1, PT ;  /* 0x00000001c400780c */ /* 0x000fe20003f45270 */
[--C-:B------:R-:W-:Y:S01]  /*19d40*/  @P1 FADD.FTZ R212, R125, R112.reuse ;  /* 0x000000707dd41221 */ /* 0x100fe20000010000 */
[----:B------:R-:W-:Y:S02]  /*19d50*/  @!P1 IMAD.MOV.U32 R212, RZ, RZ, R112 ;  /* 0x000000ffffd49224 */ /* 0x000fe400078e0070 */
[----:B------:R-:W-:-:S03]  /*19d60*/  HFMA2 R112, -RZ, RZ, 0, 1.1920928955078125e-07 ;  /* 0x00000002ff707431 */ /* 0x000fc600000001ff */
[----:B------:R-:W-:-:S06]  /*19d70*/  F2FP.BF16.F32.PACK_AB R222, RZ, R212 ;  /* 0x000000d4ffde723e */ /* 0x000fcc00000010ff */
        /* <DEDUP_REMOVED lines=9> */
.L_x_891:
[----:B------:R-:W-:-:S04]  /*19e10*/  IADD3 R22, PT, PT, R22, 0x1, RZ ;  /* 0x0000000116167810 */ /* 0x000fc80007ffe0ff */
        /* <DEDUP_REMOVED lines=11> */
.L_x_892:
        /* <DEDUP_REMOVED lines=43> */
.L_x_890:
[----:B------:R-:W-:Y:S01]  /*1a180*/  I2FP.F32.U32 R113, R113 ;  /* 0x0000007100717245 */ /* 0x000fe20000201000 */
[----:B------:R-:W-:Y:S01]  /*1a190*/  IMAD.U32 R195, R195, 0x10000, RZ ;  /* 0x00010000c3c37824 */ /* 0x000fe200078e00ff */
[----:B------:R-:W-:Y:S02]  /*1a1a0*/  LOP3.LUT R200, R200, 0xfffffffd, RZ, 0xc0, !PT ;  /* 0xfffffffdc8c87812 */ /* 0x000fe400078ec0ff */
[----:B------:R-:W-:Y:S01]  /*1a1b0*/  MOV R125, 0x2 ;  /* 0x00000002007d7802 */ /* 0x000fe20000000f00 */
[----:B------:R-:W-:Y:S01]  /*1a1c0*/  FFMA.FTZ R113, R113, R126, 1.1641532182693481445e-10 ;  /* 0x2f00000071717423 */ /* 0x000fe2000001007e */
[----:B------:R-:W-:-:S04]  /*1a1d0*/  FMUL.FTZ R195, R195, UR5 ;  /* 0x00000005c3c37c20 */ /* 0x000fc80008410000 */
        /* <DEDUP_REMOVED lines=15> */
.L_x_894:
        /* <DEDUP_REMOVED lines=12> */
.L_x_895:
        /* <DEDUP_REMOVED lines=43> */
.L_x_893:
[----:B------:R-:W-:Y:S02]  /*1a640*/  I2FP.F32.U32 R113, R113 ;  /* 0x0000007100717245 */ /* 0x000fe40000201000 */
[----:B------:R-:W-:Y:S02]  /*1a650*/  PRMT R112, R105, 0x7632, R112 ;  /* 0x0000763269707816 */ /* 0x000fe40000000070 */
[----:B------:R-:W-:Y:S01]  /*1a660*/  @P1 SHF.L.U32 R124, R127, 0x10, RZ ;  /* 0x000000107f7c1819 */ /* 0x000fe200000006ff */
[----:B------:R-:W-:Y:S02]  /*1a670*/  FFMA.FTZ R113, R113, R126, 1.1641532182693481445e-10 ;  /* 0x2f00000071717423 */ /* 0x000fe4000001007e */
[----:B------:R-:W-:-:S03]  /*1a680*/  IMAD.U32 R112, R112, 0x10000, RZ ;  /* 0x0001000070707824 */ /* 0x000fc600078e00ff */
[----:B------:R-:W-:Y:S01]  /*1a690*/  FSETP.GTU.FTZ.AND P2, PT, R113, UR4, PT ;  /* 0x0000000471007c0b */ /* 0x000fe2000bf5c000 */
[----:B------:R-:W-:Y:S01]  /*1a6a0*/  FMUL.FTZ R112, R112, UR5 ;  /* 0x0000000570707c20 */ /* 0x000fe20008410000 */
[----:B------:R-:W-:-:S04]  /*1a6b0*/  MOV R113, R190 ;  /* 0x000000be00717202 */ /* 0x000fc80000000f00 */
[----:B------:R-:W-:Y:S02]  /*1a6c0*/  FSEL R196, R112, RZ, !P2 ;  /* 0x000000ff70c47208 */ /* 0x000fe40005000000 */
[----:B------:R-:W-:Y:S02]  /*1a6d0*/  SEL R112, RZ, 0x1, P2 ;  /* 0x00000001ff707807 */ /* 0x000fe40001000000 */
[----:B------:R-:W-:Y:S01]  /*1a6e0*/  ISETP.NE.AND P2, PT, R125, 0x1, PT ;  /* 0x000000017d00780c */ /* 0x000fe20003f45270 */
[----:B------:R-:W-:Y:S01]  /*1a6f0*/  FADD.FTZ R195, R195, R196 ;  /* 0x000000c4c3c37221 */ /* 0x000fe20000010000 */
[----:B------:R-:W-:-:S03]  /*1a700*/  IMAD.MOV.U32 R196, RZ, RZ, 0x2 ;  /* 0x00000002ffc47424 */ /* 0x000fc600078e00ff */
[----:B------:R-:W-:Y:S01]  /*1a710*/  @P1 FADD.FTZ R213, R195, R124 ;  /* 0x0000007cc3d51221 */ /* 0x000fe20000010000 */
        /* <DEDUP_REMOVED lines=12> */
.L_x_897:
        /* <DEDUP_REMOVED lines=12> */
.L_x_898:
        /* <DEDUP_REMOVED lines=43> */
.L_x_896:
[----:B------:R-:W-:Y:S01]  /*1ab50*/  I2FP.F32.U32 R113, R113 ;  /* 0x0000007100717245 */ /* 0x000fe20000201000 */
[----:B------:R-:W-:Y:S01]  /*1ab60*/  IMAD.U32 R112, R114, 0x10000, RZ ;  /* 0x0001000072707824 */ /* 0x000fe200078e00ff */
[----:B------:R-:W-:Y:S01]  /*1ab70*/  ISETP.NE.AND P3, PT, R196, 0x1, PT ;  /* 0x00000001c400780c */ /* 0x000fe20003f65270 */
[----:B------:R-:W-:Y:S01]  /*1ab80*/  IMAD.MOV.U32 R125, RZ, RZ, 0x2 ;  /* 0x00000002ff7d7424 */ /* 0x000fe200078e00ff */
[----:B------:R-:W-:Y:S01]  /*1ab90*/  PRMT R114, R114, 0x7632, R114 ;  /* 0x0000763272727816 */ /* 0x000fe20000000072 */
[----:B------:R-:W-:Y:S01]  /*1aba0*/  FFMA.FTZ R113, R113, R126, 1.1641532182693481445e-10 ;  /* 0x2f00000071717423 */ /* 0x000fe2000001007e */
[----:B------:R-:W-:Y:S01]  /*1abb0*/  FMUL.FTZ R112, R112, UR5 ;  /* 0x0000000570707c20 */ /* 0x000fe20008410000 */
[----:B------:R-:W-:-:S03]  /*1abc0*/  MOV R124, R190 ;  /* 0x000000be007c7202 */ /* 0x000fc60000000f00 */
        /* <DEDUP_REMOVED lines=12> */
.L_x_900:
        /* <DEDUP_REMOVED lines=12> */
.L_x_901:
        /* <DEDUP_REMOVED lines=39> */
[----:B------:R-:W-:Y:S01]  /*1afc0*/  MOV R190, R124 ;  /* 0x0000007c00be7202 */ /* 0x000fe20000000f00 */
[----:B------:R-:W-:Y:S01]  /*1afd0*/  IMAD.MOV.U32 R124, RZ, RZ, R208 ;  /* 0x000000ffff7c7224 */ /* 0x000fe200078e00d0 */
[----:B------:R-:W-:Y:S01]  /*1afe0*/  LOP3.LUT R24, R21, R24, R113, 0x96, !PT ;  /* 0x0000001815187212 */ /* 0x000fe200078e9671 */
[----:B------:R-:W-:-:S07]  /*1aff0*/  IMAD.MOV.U32 R208, RZ, RZ, R112 ;  /* 0x000000ffffd07224 */ /* 0x000fce00078e0070 */
.L_x_899:
        /* <DEDUP_REMOVED lines=24> */
.L_x_903:
        /* <DEDUP_REMOVED lines=12> */
.L_x_904:
        /* <DEDUP_REMOVED lines=43> */
.L_x_902:
[----:B------:R-:W-:Y:S01]  /*1b4f0*/  I2FP.F32.U32 R113, R113 ;  /* 0x0000007100717245 */ /* 0x000fe20000201000 */
[----:B------:R-:W-:Y:S01]  /*1b500*/  IMAD.MOV.U32 R125, RZ, RZ, 0x2 ;  /* 0x00000002ff7d7424 */ /* 0x000fe200078e00ff */
[----:B------:R-:W-:Y:S01]  /*1b510*/  ISETP.NE.AND P4, PT, R112, 0x1, PT ;  /* 0x000000017000780c */ /* 0x000fe20003f85270 */
[----:B------:R-:W-:Y:S01]  /*1b520*/  IMAD.MOV.U32 R124, RZ, RZ, R190 ;  /* 0x000000ffff7c7224 */ /* 0x000fe200078e00be */
[----:B------:R-:W-:Y:S01]  /*1b530*/  SHF.L.U32 R114, R114, 0x10, RZ ;  /* 0x0000001072727819 */ /* 0x000fe200000006ff */
[----:B------:R-:W-:-:S04]  /*1b540*/  FFMA.FTZ R113, R113, R126, 1.1641532182693481445e-10 ;  /* 0x2f00000071717423 */ /* 0x000fc8000001007e */
        /* <DEDUP_REMOVED lines=13> */
.L_x_906:
        /* <DEDUP_REMOVED lines=12> */
.L_x_907:
        /* <DEDUP_REMOVED lines=43> */
.L_x_905:
[----:B------:R-:W-:Y:S01]  /*1b990*/  I2FP.F32.U32 R113, R124 ;  /* 0x0000007c00717245 */ /* 0x000fe20000201000 */
[----:B------:R-:W-:Y:S01]  /*1b9a0*/  @P1 IMAD.U32 R209, R209, 0x10000, RZ ;  /* 0x00010000d1d11824 */ /* 0x000fe200078e00ff */
[----:B------:R-:W-:Y:S01]  /*1b9b0*/  PRMT R112, R106, 0x7632, R112 ;  /* 0x000076326a707816 */ /* 0x000fe20000000070 */
[----:B------:R-:W-:Y:S02]  /*1b9c0*/  HFMA2 R198, -RZ, RZ, 0, 1.1920928955078125e-07 ;  /* 0x00000002ffc67431 */ /* 0x000fe400000001ff */
[----:B------:R-:W-:Y:S01]  /*1b9d0*/  FFMA.FTZ R113, R113, R126, 1.1641532182693481445e-10 ;  /* 0x2f00000071717423 */ /* 0x000fe2000001007e */
[----:B------:R-:W-:-:S04]  /*1b9e0*/  SHF.L.U32 R112, R112, 0x10, RZ ;  /* 0x0000001070707819 */ /* 0x000fc800000006ff */
        /* <DEDUP_REMOVED lines=19> */
.L_x_909:
        /* <DEDUP_REMOVED lines=12> */
.L_x_910:
        /* <DEDUP_REMOVED lines=43> */
.L_x_908:
        /* <DEDUP_REMOVED lines=20> */
.L_x_912:
        /* <DEDUP_REMOVED lines=12> */
.L_x_913:
        /* <DEDUP_REMOVED lines=43> */
.L_x_911:
        /* <DEDUP_REMOVED lines=24> */
.L_x_915:
        /* <DEDUP_REMOVED lines=12> */
.L_x_916:
        /* <DEDUP_REMOVED lines=43> */
.L_x_914:
        /* <DEDUP_REMOVED lines=19> */
.L_x_918:
[----:B------:R-:W-:-:S04]  /*1c960*/  VIADD R22, R22, 0x1 ;  /* 0x0000000116167836 */ /* 0x000fc80000000000 */
[C---:B------:R-:W-:Y:S01]  /*1c970*/  IMAD.WIDE.U32 R226, R22.reuse, -0x2daee0ad, RZ ;  /* 0xd2511f5316e27825 */ /* 0x040fe200078e00ff */
[----:B------:R-:W-:-:S13]  /*1c980*/  ISETP.NE.AND P6, PT, R22, RZ, PT ;  /* 0x000000ff1600720c */ /* 0x000fda0003fc5270 */
[----:B------:R-:W-:Y:S05]  /*1c990*/  @P6 BRA `(.L_x_919) ;  /* 0x0000000000286947 */ /* 0x000fea0003800000 */
[----:B------:R-:W-:Y:S02]  /*1c9a0*/  IADD3 R23, PT, PT, R23, 0x1, RZ ;  /* 0x0000000117177810 */ /* 0x000fe40007ffe0ff */
[----:B------:R-:W-:Y:S02]  /*1c9b0*/  P2R R24, PR, RZ, 0x1 ;  /* 0x00000001ff187803 */ /* 0x000fe40000000000 */
        /* <DEDUP_REMOVED lines=8> */
.L_x_919:
        /* <DEDUP_REMOVED lines=43> */
.L_x_917:
[----:B------:R-:W-:Y:S02]  /*1ccf0*/  I2FP.F32.U32 R113, R114 ;  /* 0x0000007200717245 */ /* 0x000fe40000201000 */
[----:B------:R-:W-:Y:S02]  /*1cd00*/  PRMT R112, R107, 0x7632, R112 ;  /* 0x000076326b707816 */ /* 0x000fe40000000070 */
[----:B------:R-:W-:Y:S01]  /*1cd10*/  @P1 PRMT R114, R111, 0x7632, R114 ;  /* 0x000076326f721816 */ /* 0x000fe20000000072 */
[----:B------:R-:W-:Y:S02]  /*1cd20*/  FFMA.FTZ R113, R113, R126, 1.1641532182693481445e-10 ;  /* 0x2f00000071717423 */ /* 0x000fe4000001007e */
[----:B------:R-:W-:-:S03]  /*1cd30*/  IMAD.U32 R112, R112, 0x10000, RZ ;  /* 0x0001000070707824 */ /* 0x000fc600078e00ff */
[----:B------:R-:W-:Y:S01]  /*1cd40*/  FSETP.GTU.FTZ.AND P6, PT, R113, UR4, PT ;  /* 0x0000000471007c0b */ /* 0x000fe2000bfdc000 */
[----:B------:R-:W-:Y:S01]  /*1cd50*/  FMUL.FTZ R112, R112, UR5 ;  /* 0x0000000570707c20 */ /* 0x000fe20008410000 */
[----:B------:R-:W-:Y:S01]  /*1cd60*/  @P1 IMAD.U32 R113, R114, 0x10000, RZ ;  /* 0x0001000072711824 */ /* 0x000fe200078e00ff */
[----:B------:R-:W-:-:S03]  /*1cd70*/  PRMT R114, R228, 0x5410, R229 ;  /* 0x00005410e4727816 */ /* 0x000fc600000000e5 */
[----:B------:R-:W-:Y:S02]  /*1cd80*/  FSEL R115, R112, RZ, !P6 ;  /* 0x000000ff70737208 */ /* 0x000fe40007000000 */
[----:B------:R-:W-:-:S03]  /*1cd90*/  SEL R112, RZ, 0x1, P6 ;  /* 0x00000001ff707807 */ /* 0x000fc60003000000 */
[----:B------:R-:W-:-:S04]  /*1cda0*/  FADD.FTZ R230, R230, R115 ;  /* 0x00000073e6e67221 */ /* 0x000fc80000010000 */
[----:B------:R-:W-:Y:S01]  /*1cdb0*/  @P1 FADD.FTZ R126, R230, R113 ;  /* 0x00000071e67e1221 */ /* 0x000fe20000010000 */
[----:B------:R-:W-:Y:S02]  /*1cdc0*/  @!P1 MOV R126, R230 ;  /* 0x000000e6007e9202 */ /* 0x000fe40000000f00 */
[--C-:B------:R-:W-:Y:S02]  /*1cdd0*/  PRMT R113, R222, 0x5410, R199.reuse ;  /* 0x00005410de717816 */ /* 0x100fe400000000c7 */
[----:B------:R-:W-:Y:S02]  /*1cde0*/  F2FP.BF16.F32.PACK_AB R115, RZ, R126 ;  /* 0x0000007eff73723e */ /* 0x000fe400000010ff */
[----:B------:R-:W-:Y:S02]  /*1cdf0*/  PRMT R199, R112, 0x7610, R199 ;  /* 0x0000761070c77816 */ /* 0x000fe400000000c7 */
[----:B------:R-:W-:Y:S02]  /*1ce00*/  PRMT R112, R216, 0x5410, R215 ;  /* 0x00005410d8707816 */ /* 0x000fe400000000d7 */
[----:B------:R-:W-:Y:S01]  /*1ce10*/  PRMT R115, R221, 0x5410, R115 ;  /* 0x00005410dd737816 */ /* 0x000fe20000000073 */
[----:B------:R-:W-:Y:S06]  /*1ce20*/  BRA `(.L_x_920) ;  /* 0x0000002400f07947 */ /* 0x000fec0003800000 */
.L_x_871:
        /* <DEDUP_REMOVED lines=15> */
.L_x_922:
        /* <DEDUP_REMOVED lines=12> */
.L_x_923:
        /* <DEDUP_REMOVED lines=43> */
.L_x_921:
[----:B------:R-:W-:Y:S02]  /*1d290*/  I2FP.F32.U32 R125, R124 ;  /* 0x0000007c007d7245 */ /* 0x000fe40000201000 */
[----:B-----5:R-:W-:Y:S02]  /*1d2a0*/  SHF.L.U32 R124, R112, 0x10, RZ ;  /* 0x00000010707c7819 */ /* 0x020fe400000006ff */
[----:B------:R-:W-:Y:S01]  /*1d2b0*/  ISETP.NE.AND P3, PT, R212, 0x1, PT ;  /* 0x00000001d400780c */ /* 0x000fe20003f65270 */
[----:B------:R-:W-:Y:S01]  /*1d2c0*/  FFMA.FTZ R125, R125, R126, 1.1641532182693481445e-10 ;  /* 0x2f0000007d7d7423 */ /* 0x000fe2000001007e */
[----:B------:R-:W-:Y:S01]  /*1d2d0*/  LOP3.LUT R200, R200, 0xffffffef, RZ, 0xc0, !PT ;  /* 0xffffffefc8c87812 */ /* 0x000fe200078ec0ff */
[----:B------:R-:W-:Y:S01]  /*1d2e0*/  FMUL.FTZ R124, R124, UR5 ;  /* 0x000000057c7c7c20 */ /* 0x000fe20008410000 */
[----:B------:R-:W-:Y:S02]  /*1d2f0*/  PRMT R112, R112, 0x7632, R112 ;  /* 0x0000763270707816 */ /* 0x000fe40000000070 */
[----:B------:R-:W-:Y:S01]  /*1d300*/  FSETP.GTU.FTZ.AND P2, PT, R125, UR4, PT ;  /* 0x000000047d007c0b */ /* 0x000fe2000bf5c000 */
[----:B------:R-:W-:-:S03]  /*1d310*/  @P1 IMAD.U32 R125, R108, 0x10000, RZ ;  /* 0x000100006c7d1824 */ /* 0x000fc600078e00ff */
[----:B------:R-:W-:Y:S01]  /*1d320*/  FSEL R172, R124, RZ, !P2 ;  /* 0x000000ff7cac7208 */ /* 0x000fe20005000000 */
[----:B------:R-:W-:Y:S01]  /*1d330*/  IMAD.MOV.U32 R124, RZ, RZ, 0x2 ;  /* 0x00000002ff7c7424 */ /* 0x000fe200078e00ff */
[----:B------:R-:W-:-:S03]  /*1d340*/  PLOP3.LUT P2, PT, P2, PT, PT, 0x8, 0x80 ;  /* 0x000000000080781c */ /* 0x000fc6000174e170 */
[----:B------:R-:W-:Y:S01]  /*1d350*/  @P1 FADD.FTZ R172, R125, R172 ;  /* 0x000000ac7dac1221 */ /* 0x000fe20000010000 */
[----:B------:R-:W-:-:S04]  /*1d360*/  MOV R125, R190 ;  /* 0x000000be007d7202 */ /* 0x000fc80000000f00 */
        /* <DEDUP_REMOVED lines=11> */
.L_x_925:
        /* <DEDUP_REMOVED lines=12> */
.L_x_926:
        /* <DEDUP_REMOVED lines=43> */
.L_x_924:
[----:B------:R-:W-:Y:S01]  /*1d790*/  I2FP.F32.U32 R125, R125 ;  /* 0x0000007d007d7245 */ /* 0x000fe20000201000 */
[----:B------:R-:W-:Y:S01]  /*1d7a0*/  IMAD.U32 R112, R112, 0x10000, RZ ;  /* 0x0001000070707824 */ /* 0x000fe200078e00ff */
[----:B------:R-:W-:Y:S02]  /*1d7b0*/  ISETP.NE.AND P3, PT, R124, 0x1, PT ;  /* 0x000000017c00780c */ /* 0x000fe40003f65270 */
[----:B------:R-:W-:Y:S01]  /*1d7c0*/  LOP3.LUT R200, R200, 0xfffffff7, RZ, 0xc0, !PT ;  /* 0xfffffff7c8c87812 */ /* 0x000fe200078ec0ff */
[----:B------:R-:W-:Y:S01]  /*1d7d0*/  FFMA.FTZ R125, R125, R126, 1.1641532182693481445e-10 ;  /* 0x2f0000007d7d7423 */ /* 0x000fe2000001007e */
[----:B------:R-:W-:Y:S01]  /*1d7e0*/  FMUL.FTZ R112, R112, UR5 ;  /* 0x0000000570707c20 */ /* 0x000fe20008410000 */
[----:B------:R-:W-:-:S03]  /*1d7f0*/  MOV R222, 0x2 ;  /* 0x0000000200de7802 */ /* 0x000fc60000000f00 */
[----:B------:R-:W-:Y:S01]  /*1d800*/  FSETP.GTU.FTZ.AND P2, PT, R125, UR4, PT ;  /* 0x000000047d007c0b */ /* 0x000fe2000bf5c000 */
[----:B------:R-:W-:-:S03]  /*1d810*/  @P1 IMAD.U32 R125, R210, 0x10000, RZ ;  /* 0x00010000d27d1824 */ /* 0x000fc600078e00ff */
        /* <DEDUP_REMOVED lines=15> */
.L_x_928:
        /* <DEDUP_REMOVED lines=12> */
.L_x_929:
        /* <DEDUP_REMOVED lines=43> */
.L_x_927:
[----:B------:R-:W-:Y:S01]  /*1dc80*/  I2FP.F32.U32 R125, R112 ;  /* 0x00000070007d7245 */ /* 0x000fe20000201000 */
[----:B------:R-:W-:Y:S01]  /*1dc90*/  IMAD.U32 R112, R113, 0x10000, RZ ;  /* 0x0001000071707824 */ /* 0x000fe200078e00ff */
[----:B------:R-:W-:Y:S01]  /*1dca0*/  ISETP.NE.AND P2, PT, R222, 0x1, PT ;  /* 0x00000001de00780c */ /* 0x000fe20003f45270 */
[----:B------:R-:W-:Y:S01]  /*1dcb0*/  IMAD.MOV.U32 R124, RZ, RZ, 0x2 ;  /* 0x00000002ff7c7424 */ /* 0x000fe200078e00ff */
[----:B------:R-:W-:Y:S01]  /*1dcc0*/  LOP3.LUT R200, R200, 0xfffffffb, RZ, 0xc0, !PT ;  /* 0xfffffffbc8c87812 */ /* 0x000fe200078ec0ff */
[----:B------:R-:W-:Y:S01]  /*1dcd0*/  FFMA.FTZ R125, R125, R126, 1.1641532182693481445e-10 ;  /* 0x2f0000007d7d7423 */ /* 0x000fe2000001007e */
[----:B------:R-:W-:Y:S01]  /*1dce0*/  FMUL.FTZ R112, R112, UR5 ;  /* 0x0000000570707c20 */ /* 0x000fe20008410000 */
[----:B------:R-:W-:Y:S01]  /*1dcf0*/  PRMT R213, R113, 0x7632, R213 ;  /* 0x0000763271d57816 */ /* 0x000fe200000000d5 */
[----:B------:R-:W-:Y:S02]  /*1dd00*/  IMAD.MOV.U32 R113, RZ, RZ, R190 ;  /* 0x000000ffff717224 */ /* 0x000fe400078e00be */
[----:B------:R-:W-:-:S02]  /*1dd10*/  FSETP.GTU.FTZ.AND P3, PT, R125, UR4, PT ;  /* 0x000000047d007c0b */ /* 0x000fc4000bf7c000 */
[----:B------:R-:W-:Y:S02]  /*1dd20*/  @P1 SHF.L.U32 R125, R109, 0x10, RZ ;  /* 0x000000106d7d1819 */ /* 0x000fe400000006ff */
        /* <DEDUP_REMOVED lines=14> */
.L_x_931:
        /* <DEDUP_REMOVED lines=12> */
.L_x_932:
        /* <DEDUP_REMOVED lines=43> */
.L_x_930:
[----:B------:R-:W-:Y:S01]  /*1e180*/  I2FP.F32.U32 R113, R113 ;  /* 0x0000007100717245 */ /* 0x000fe20000201000 */
[----:B------:R-:W-:Y:S01]  /*1e190*/  @P1 IMAD.U32 R112, R127, 0x10000, RZ ;  /* 0x000100007f701824 */ /* 0x000fe200078e00ff */
[----:B------:R-:W-:Y:S01]  /*1e1a0*/  SHF.L.U32 R213, R213, 0x10, RZ ;  /* 0x00000010d5d57819 */ /* 0x000fe200000006ff */
[----:B------:R-:W-:Y:S01]  /*1e1b0*/  IMAD.MOV.U32 R125, RZ, RZ, 0x2 ;  /* 0x00000002ff7d7424 */ /* 0x000fe200078e00ff */
[----:B------:R-:W-:Y:S01]  /*1e1c0*/  LOP3.LUT R200, R200, 0xfffffffd, RZ, 0xc0, !PT ;  /* 0xfffffffdc8c87812 */ /* 0x000fe200078ec0ff */
[----:B------:R-:W-:Y:S02]  /*1e1d0*/  FFMA.FTZ R113, R113, R126, 1.1641532182693481445e-10 ;  /* 0x2f00000071717423 */ /* 0x000fe4000001007e */
[----:B------:R-:W-:-:S03]  /*1e1e0*/  FMUL.FTZ R213, R213, UR5 ;  /* 0x00000005d5d57c20 */ /* 0x000fc60008410000 */
[----:B------:R-:W-:Y:S02]  /*1e1f0*/  FSETP.GTU.FTZ.AND P2, PT, R113, UR4, PT ;  /* 0x0000000471007c0b */ /* 0x000fe4000bf5c000 */
[----:B------:R-:W-:Y:S02]  /*1e200*/  MOV R113, R190 ;  /* 0x000000be00717202 */ /* 0x000fe40000000f00 */
        /* <DEDUP_REMOVED lines=15> */
.L_x_934:
        /* <DEDUP_REMOVED lines=12> */
.L_x_935:
        /* <DEDUP_REMOVED lines=43> */
.L_x_933:
        /* <DEDUP_REMOVED lines=9> */
[----:B------:R-:W-:Y:S02]  /*1e700*/  FSEL R127, R112, RZ, !P2 ;  /* 0x000000ff707f7208 */ /* 0x000fe40005000000 */
[----:B------:R-:W-:Y:S02]  /*1e710*/  MOV R112, 0x2 ;  /* 0x0000000200707802 */ /* 0x000fe40000000f00 */
[----:B------:R-:W-:Y:S01]  /*1e720*/  PLOP3.LUT P2, PT, P2, PT, PT, 0x8, 0x80 ;  /* 0x000000000080781c */ /* 0x000fe2000174e170 */
        /* <DEDUP_REMOVED lines=11> */
.L_x_937:
        /* <DEDUP_REMOVED lines=12> */
.L_x_938:
        /* <DEDUP_REMOVED lines=43> */
.L_x_936:
        /* <DEDUP_REMOVED lines=22> */
.L_x_940:
        /* <DEDUP_REMOVED lines=12> */
.L_x_941:
        /* <DEDUP_REMOVED lines=43> */
.L_x_939:
        /* <DEDUP_REMOVED lines=8> */
[----:B------:R-:W-:Y:S02]  /*1f0a0*/  FSETP.GTU.FTZ.AND P4, PT, R113, UR4, PT ;  /* 0x0000000471007c0b */ /* 0x000fe4000bf9c000 */
        /* <DEDUP_REMOVED lines=14> */
.L_x_943:
        /* <DEDUP_REMOVED lines=12> */
.L_x_944:
        /* <DEDUP_REMOVED lines=43> */
.L_x_942:
[----:B------:R-:W-:Y:S01]  /*1f500*/  I2FP.F32.U32 R113, R113 ;  /* 0x0000007100717245 */ /* 0x000fe20000201000 */
[----:B------:R-:W-:Y:S01]  /*1f510*/  IMAD.U32 R231, R231, 0x10000, RZ ;  /* 0x00010000e7e77824 */ /* 0x000fe200078e00ff */
[----:B------:R-:W-:Y:S02]  /*1f520*/  @P1 PRMT R112, R111, 0x7632, R112 ;  /* 0x000076326f701816 */ /* 0x000fe40000000070 */
[----:B------:R-:W-:Y:S01]  /*1f530*/  PRMT R114, R229, 0x5410, R230 ;  /* 0x00005410e5727816 */ /* 0x000fe200000000e6 */
[----:B------:R-:W-:Y:S01]  /*1f540*/  FFMA.FTZ R113, R113, R126, 1.1641532182693481445e-10 ;  /* 0x2f00000071717423 */ /* 0x000fe2000001007e */
[----:B------:R-:W-:Y:S01]  /*1f550*/  FMUL.FTZ R231, R231, UR5 ;  /* 0x00000005e7e77c20 */ /* 0x000fe20008410000 */
[----:B------:R-:W-:Y:S01]  /*1f560*/  @P1 IMAD.U32 R115, R112, 0x10000, RZ ;  /* 0x0001000070731824 */ /* 0x000fe200078e00ff */
[----:B------:R-:W-:Y:S02]  /*1f570*/  PRMT R112, R215, 0x5410, R216 ;  /* 0x00005410d7707816 */ /* 0x000fe400000000d8 */
[----:B------:R-:W-:-:S02]  /*1f580*/  FSETP.GTU.FTZ.AND P5, PT, R113, UR4, PT ;  /* 0x0000000471007c0b */ /* 0x000fc4000bfbc000 */
[----:B------:R-:W-:Y:S02]  /*1f590*/  PRMT R113, R221, 0x5410, R222 ;  /* 0x00005410dd717816 */ /* 0x000fe400000000de */
[----:B------:R-:W-:Y:S02]  /*1f5a0*/  FSEL R126, R231, RZ, !P5 ;  /* 0x000000ffe77e7208 */ /* 0x000fe40006800000 */
[----:B------:R-:W-:-:S03]  /*1f5b0*/  PLOP3.LUT P5, PT, P5, PT, PT, 0x8, 0x80 ;  /* 0x000000000080781c */ /* 0x000fc60002fae170 */
[----:B------:R-:W-:-:S05]  /*1f5c0*/  @P1 FADD.FTZ R126, R126, R115 ;  /* 0x000000737e7e1221 */ /* 0x000fca0000010000 */
[----:B------:R-:W-:-:S04]  /*1f5d0*/  F2FP.BF16.F32.PACK_AB R115, RZ, R126 ;  /* 0x0000007eff73723e */ /* 0x000fc800000010ff */
[----:B------:R-:W-:-:S07]  /*1f5e0*/  PRMT R115, R228, 0x5410, R115 ;  /* 0x00005410e4737816 */ /* 0x000fce0000000073 */
.L_x_920:
[----:B------:R-:W-:Y:S01]  /*1f5f0*/  SEL R226, RZ, 0x1000000, !P5 ;  /* 0x01000000ffe27807 */ /* 0x000fe20006800000 */
[----:B------:R-:W-:Y:S01]  /*1f600*/  IMAD.WIDE.U32 R118, R116, 0x10, R118 ;  /* 0x0000001074767825 */ /* 0x000fe200078e0076 */
[----:B------:R-:W-:Y:S02]  /*1f610*/  SEL R222, RZ, 0x10000, !P4 ;  /* 0x00010000ffde7807 */ /* 0x000fe40006000000 */
[----:B------:R-:W-:Y:S01]  /*1f620*/  LOP3.LUT P6, RZ, R200, 0x8, RZ, 0xc0, !PT ;  /* 0x00000008c8ff7812 */ /* 0x000fe200078cc0ff */
[----:B------:R-:W-:Y:S01]  /*1f630*/  IMAD.WIDE.U32 R224, R116, 0x8, R224 ;  /* 0x0000000874e07825 */ /* 0x000fe200078e00e0 */
[C---:B------:R-:W-:Y:S01]  /*1f640*/  LOP3.LUT P5, RZ, R200.reuse, 0x4, RZ, 0xc0, !PT ;  /* 0x00000004c8ff7812 */ /* 0x040fe200078ac0ff */
[----:B------:R0:W-:Y:S01]  /*1f650*/  STG.E.128 desc[UR8][R118.64], R112 ;  /* 0x0000007076007986 */ /* 0x0001e2000c101d08 */
[----:B------:R-:W-:Y:S02]  /*1f660*/  LOP3.LUT P4, RZ, R200, 0x2, RZ, 0xc0, !PT ;  /* 0x00000002c8ff7812 */ /* 0x000fe4000788c0ff */
[----:B------:R-:W-:-:S02]  /*1f670*/  SEL R227, RZ, 0x100, !P3 ;  /* 0x00000100ffe37807 */ /* 0x000fc40005800000 */
[----:B------:R-:W-:Y:S02]  /*1f680*/  SEL R221, RZ, 0x1000000, !P4 ;  /* 0x01000000ffdd7807 */ /* 0x000fe40006000000 */
[----:B------:R-:W-:Y:S02]  /*1f690*/  SEL R216, RZ, 0x10000, !P5 ;  /* 0x00010000ffd87807 */ /* 0x000fe40006800000 */
[----:B------:R-:W-:Y:S02]  /*1f6a0*/  SEL R215, RZ, 0x100, !P6 ;  /* 0x00000100ffd77807 */ /* 0x000fe40007000000 */
[----:B------:R-:W-:Y:S02]  /*1f6b0*/  LOP3.LUT P1, RZ, R200, 0x10, RZ, 0xc0, !PT ;  /* 0x00000010c8ff7812 */ /* 0x000fe4000782c0ff */
[----:B------:R-:W-:Y:S02]  /*1f6c0*/  LOP3.LUT R227, R227, R226, R222, 0xfe, !PT ;  /* 0x000000e2e3e37212 */ /* 0x000fe400078efede */
[----:B------:R-:W-:-:S02]  /*1f6d0*/  SEL R226, RZ, 0x1, !P2 ;  /* 0x00000001ffe27807 */ /* 0x000fc40005000000 */
[----:B------:R-:W-:Y:S02]  /*1f6e0*/  LOP3.LUT R215, R215, R221, R216, 0xfe, !PT ;  /* 0x000000ddd7d77212 */ /* 0x000fe400078efed8 */
[----:B------:R-:W-:Y:S02]  /*1f6f0*/  SEL R216, RZ, 0x1, !P1 ;  /* 0x00000001ffd87807 */ /* 0x000fe40004800000 */
[----:B------:R-:W-:Y:S02]  /*1f700*/  LOP3.LUT R227, R227, R226, RZ, 0xfc, !PT ;  /* 0x000000e2e3e37212 */ /* 0x000fe400078efcff */
[----:B------:R-:W-:-:S05]  /*1f710*/  LOP3.LUT R226, R215, R216, RZ, 0xfc, !PT ;  /* 0x000000d8d7e27212 */ /* 0x000fca00078efcff */
[----:B------:R0:W-:Y:S01]  /*1f720*/  STG.E.64 desc[UR8][R224.64], R226 ;  /* 0x000000e2e0007986 */ /* 0x0001e2000c101b08 */
[----:B------:R-:W-:Y:S05]  /*1f730*/  @!P0 BRA `(.L_x_945) ;  /* 0x0000000000508947 */ /* 0x000fea0003800000 */
        /* <DEDUP_REMOVED lines=20> */
.L_x_945:
[----:B01----:R-:W-:Y:S01]  /*1f880*/  FADD.FTZ R112, RZ, R214 ;  /* 0x000000d6ff707221 */ /* 0x003fe20000010000 */
[----:B------:R-:W0:Y:S01]  /*1f890*/  S2UR UR5, SR_CgaCtaId ;  /* 0x00000000000579c3 */ /* 0x000e220000008800 */
[----:B------:R-:W-:Y:S01]  /*1f8a0*/  ISETP.NE.AND P1, PT, R2, RZ, PT ;  /* 0x000000ff0200720c */ /* 0x000fe20003f25270 */
[----:B------:R-:W-:Y:S01]  /*1f8b0*/  UMOV UR4, 0x400 ;  /* 0x0000040000047882 */ /* 0x000fe20000000000 */
[----:B------:R-:W-:Y:S01]  /*1f8c0*/  FADD.FTZ R112, R112, R219 ;  /* 0x000000db70707221 */ /* 0x000fe20000010000 */
[----:B------:R-:W-:Y:S01]  /*1f8d0*/  ISETP.GT.U32.AND P2, PT, R2, 0x3, PT ;  /* 0x000000030200780c */ /* 0x000fe20003f44070 */
[----:B------:R-:W-:Y:S01]  /*1f8e0*/  IMAD.U32 R230, R180, 0x10000, RZ ;  /* 0x00010000b4e67824 */ /* 0x000fe200078e00ff */
[----:B------:R-:W-:Y:S01]  /*1f8f0*/  LOP3.LUT P3, RZ, R200, 0x20, RZ, 0xc0, !PT ;  /* 0x00000020c8ff7812 */ /* 0x000fe2000786c0ff */
[----:B------:R-:W-:Y:S01]  /*1f900*/  FADD.FTZ R113, R112, R217 ;  /* 0x000000d970717221 */ /* 0x000fe20000010000 */
[----:B------:R-:W-:Y:S01]  /*1f910*/  SHF.L.U32 R228, R184, 0x10, RZ ;  /* 0x00000010b8e47819 */ /* 0x000fe200000006ff */
[----:B------:R-:W-:Y:S01]  /*1f920*/  IMAD.U32 R231, R163, 0x10000, RZ ;  /* 0x00010000a3e77824 */ /* 0x000fe200078e00ff */
[----:B------:R-:W-:Y:S01]  /*1f930*/  SHF.L.U32 R232, R177, 0x10, RZ ;  /* 0x00000010b1e87819 */ /* 0x000fe200000006ff */
[----:B------:R-:W-:Y:S01]  /*1f940*/  FADD.FTZ R112, R113, R218 ;  /* 0x000000da71707221 */ /* 0x000fe20000010000 */
[----:B------:R-:W-:Y:S01]  /*1f950*/  SHF.L.U32 R234, R166, 0x10, RZ ;  /* 0x00000010a6ea7819 */ /* 0x000fe200000006ff */
[----:B------:R-:W-:Y:S01]  /*1f960*/  IMAD.U32 R235, R162, 0x10000, RZ ;  /* 0x00010000a2eb7824 */ /* 0x000fe200078e00ff */
[----:B------:R-:W-:Y:S01]  /*1f970*/  SHF.L.U32 R236, R51, 0x10, RZ ;  /* 0x0000001033ec7819 */ /* 0x000fe200000006ff */
[----:B------:R-:W-:Y:S01]  /*1f980*/  FADD.FTZ R112, R112, R203 ;  /* 0x000000cb70707221 */ /* 0x000fe20000010000 */
[----:B------:R-:W-:Y:S01]  /*1f990*/  IMAD.U32 R238, R46, 0x10000, RZ ;  /* 0x000100002eee7824 */ /* 0x000fe200078e00ff */
[----:B------:R-:W-:Y:S01]  /*1f9a0*/  SHF.L.U32 R242, R36, 0x10, RZ ;  /* 0x0000001024f27819 */ /* 0x000fe200000006ff */
[----:B------:R-:W-:-:S02]  /*1f9b0*/  IMAD.U32 R240, R47, 0x10000, RZ ;  /* 0x000100002ff07824 */ /* 0x000fc400078e00ff */
[----:B------:R-:W-:Y:S01]  /*1f9c0*/  FADD.FTZ R113, R112, R207 ;  /* 0x000000cf70717221 */ /* 0x000fe20000010000 */
[----:B------:R-:W-:-:S03]  /*1f9d0*/  IMAD.U32 R237, R143, 0x10000, RZ ;  /* 0x000100008fed7824 */ /* 0x000fc600078e00ff */
[----:B------:R-:W-:Y:S01]  /*1f9e0*/  FADD.FTZ R113, R113, R174 ;  /* 0x000000ae71717221 */ /* 0x000fe20000010000 */
[----:B0-----:R-:W-:-:S03]  /*1f9f0*/  ULEA UR4, UR5, UR4, 0x18 ;  /* 0x0000000405047291 */ /* 0x001fc6000f8ec0ff */
[----:B------:R-:W-:Y:S01]  /*1fa00*/  FADD.FTZ R112, R113, R204 ;  /* 0x000000cc71707221 */ /* 0x000fe20000010000 */
[----:B------:R-:W-:Y:S02]  /*1fa10*/  @UP1 UIADD3 UR4, UPT, UPT, UR4, 0x20, URZ ;  /* 0x0000002004041890 */ /* 0x000fe4000fffe0ff */
[----:B------:R-:W-:Y:S01]  /*1fa20*/  UPLOP3.LUT UP1, UPT, UPT, UPT, UP1, 0x40, 0x4 ;  /* 0x000000000004789c */ /* 0x000fe20003f2e810 */
[----:B------:R-:W-:-:S03]  /*1fa30*/  FADD.FTZ R112, R112, R117 ;  /* 0x0000007570707221 */ /* 0x000fc60000010000 */
[----:B------:R-:W-:Y:S01]  /*1fa40*/  @!P2 LEA R215, R2, UR4, 0x3 ;  /* 0x0000000402d7ac11 */ /* 0x000fe2000f8e18ff */
        /* <DEDUP_REMOVED lines=111> */
[----:B------:R-:W-:-:S02]  /*20140*/  IMAD.MOV.U32 R119, RZ, RZ, RZ ;  /* 0x000000ffff777224 */ /* 0x000fc400078e00ff */
[----:B------:R-:W-:Y:S02]  /*20150*/  @!P2 IMAD.MOV.U32 R119, RZ, RZ, 0x400 ;  /* 0x00000400ff77a424 */ /* 0x000fe400078e00ff */
[----:B------:R0:W-:Y:S01]  /*20160*/  @!P1 STS.64 [R118+UR4], R112 ;  /* 0x0000007076009988 */ /* 0x0001e20008000a04 */
[----:B------:R-:W-:Y:S01]  /*20170*/  BAR.SYNC.DEFER_BLOCKING 0x0 ;  /* 0x0000000000007b1d */ /* 0x000fe20000010000 */
[----:B------:R-:W-:-:S05]  /*20180*/  ISETP.NE.AND P1, PT, R0, RZ, PT ;  /* 0x000000ff0000720c */ /* 0x000fca0003f25270 */
[----:B------:R-:W1:Y:S01]  /*20190*/  SHFL.DOWN PT, R216, R119, 0x2, 0x1f ;  /* 0x08401f0077d87f89 */ /* 0x000e6200000e0000 */
[----:B0-----:R-:W-:-:S03]  /*201a0*/  I2FP.F32.U32 R112, R119 ;  /* 0x0000007700707245 */ /* 0x001fc60000201000 */
[----:B------:R-:W-:Y:S01]  /*201b0*/  @!P2 LDS.64 R114, [R215] ;  /* 0x00000000d772a984 */ /* 0x000fe20000000a00 */
[----:B-1----:R-:W-:Y:S02]  /*201c0*/  IADD3 R224, PT, PT, R216, R119, RZ ;  /* 0x00000077d8e07210 */ /* 0x002fe40007ffe0ff */
[----:B------:R-:W-:Y:S01]  /*201d0*/  I2FP.F32.S32 R216, R216 ;  /* 0x000000d800d87245 */ /* 0x000fe20000201400 */
[----:B------:R-:W0:Y:S01]  /*201e0*/  LDC R119, c[0x0][0x448] ;  /* 0x00011200ff777b82 */ /* 0x000e220000000800 */
[----:B------:R-:W-:Y:S01]  /*201f0*/  I2FP.F32.S32 R225, R224 ;  /* 0x000000e000e17245 */ /* 0x000fe20000201400 */
[----:B------:R-:W1:Y:S03]  /*20200*/  SHFL.DOWN PT, R227, R224, 0x1, 0x1f ;  /* 0x08201f00e0e37f89 */ /* 0x000e6600000e0000 */
[----:B------:R-:W2:Y:S01]  /*20210*/  MUFU.RCP R226, R225 ;  /* 0x000000e100e27308 */ /* 0x000ea20000001000 */
[----:B-1----:R-:W-:Y:S01]  /*20220*/  IMAD.IADD R224, R224, 0x1, R227 ;  /* 0x00000001e0e07824 */ /* 0x002fe200078e02e3 */
[----:B------:R-:W-:Y:S01]  /*20230*/  I2FP.F32.S32 R227, R227 ;  /* 0x000000e300e37245 */ /* 0x000fe20000201400 */
[----:B------:R-:W1:Y:S03]  /*20240*/  SHFL.DOWN PT, R221, R114, 0x2, 0x1f ;  /* 0x08401f0072dd7f89 */ /* 0x000e6600000e0000 */
[----:B------:R-:W-:Y:S01]  /*20250*/  I2FP.F32.S32 R224, R224 ;  /* 0x000000e000e07245 */ /* 0x000fe20000201400 */
[----:B------:R-:W3:Y:S05]  /*20260*/  SHFL.DOWN PT, R222, R115, 0x2, 0x1f ;  /* 0x08401f0073de7f89 */ /* 0x000eea00000e0000 */
[----:B------:R-:W4:Y:S01]  /*20270*/  MUFU.RCP R224, R224 ;  /* 0x000000e000e07308 */ /* 0x000f220000001000 */
[C---:B-1----:R-:W-:Y:S01]  /*20280*/  FMUL.FTZ R113, R221.reuse, R216 ;  /* 0x000000d8dd717220 */ /* 0x042fe20000410000 */
[----:B------:R-:W-:-:S03]  /*20290*/  FADD.FTZ R221, -R221, R114 ;  /* 0x00000072dddd7221 */ /* 0x000fc60000010100 */
[----:B------:R-:W-:Y:S01]  /*202a0*/  FFMA.FTZ R113, R112, R114, R113 ;  /* 0x0000007270717223 */ /* 0x000fe20000010071 */
[----:B------:R-:W-:Y:S01]  /*202b0*/  FMUL.FTZ R221, R221, R221 ;  /* 0x000000dddddd7220 */ /* 0x000fe20000410000 */
[----:B---3--:R-:W-:Y:S01]  /*202c0*/  FADD.FTZ R115, R222, R115 ;  /* 0x00000073de737221 */ /* 0x008fe20000010000 */
[----:B------:R-:W-:Y:S01]  /*202d0*/  SHF.L.U32 R222, R189, 0x10, RZ ;  /* 0x00000010bdde7819 */ /* 0x000fe200000006ff */
[----:B--2---:R-:W-:Y:S01]  /*202e0*/  FMUL.FTZ R114, R226, R113 ;  /* 0x00000071e2727220 */ /* 0x004fe20000410000 */
[----:B------:R-:W-:-:S04]  /*202f0*/  FMUL.FTZ R221, R221, R112 ;  /* 0x00000070dddd7220 */ /* 0x000fc80000410000 */
[----:B------:R-:W1:Y:S01]  /*20300*/  SHFL.DOWN PT, R113, R114, 0x1, 0x1f ;  /* 0x08201f0072717f89 */ /* 0x000e6200000e0000 */
[----:B------:R-:W-:-:S04]  /*20310*/  FMUL.FTZ R221, R221, R216 ;  /* 0x000000d8dddd7220 */ /* 0x000fc80000410000 */
[----:B------:R-:W-:Y:S01]  /*20320*/  FFMA.FTZ R115, R226, R221, R115 ;  /* 0x000000dde2737223 */ /* 0x000fe20000010073 */
[----:B------:R-:W-:-:S04]  /*20330*/  IMAD.U32 R226, R188, 0x10000, RZ ;  /* 0x00010000bce27824 */ /* 0x000fc800078e00ff */
[----:B------:R-:W2:Y:S01]  /*20340*/  SHFL.DOWN PT, R112, R115, 0x1, 0x1f ;  /* 0x08201f0073707f89 */ /* 0x000ea200000e0000 */
[----:B-1----:R-:W-:Y:S01]  /*20350*/  FADD.FTZ R118, R114, -R113 ;  /* 0x8000007172767221 */ /* 0x002fe20000010000 */
[----:B------:R-:W-:-:S03]  /*20360*/  FMUL.FTZ R216, R113, R227 ;  /* 0x000000e371d87220 */ /* 0x000fc60000410000 */
[----:B------:R-:W-:Y:S01]  /*20370*/  FMUL.FTZ R118, R118, R118 ;  /* 0x0000007676767220 */ /* 0x000fe20000410000 */
[----:B------:R-:W-:-:S03]  /*20380*/  FFMA.FTZ R113, R225, R114, R216 ;  /* 0x00000072e1717223 */ /* 0x000fc600000100d8 */
[----:B------:R-:W-:Y:S01]  /*20390*/  FMUL.FTZ R118, R225, R118 ;  /* 0x00000076e1767220 */ /* 0x000fe20000410000 */
[----:B----4-:R-:W-:Y:S01]  /*203a0*/  FMUL.FTZ R114, R224, R113 ;  /* 0x00000071e0727220 */ /* 0x010fe20000410000 */
[----:B--2---:R-:W-:Y:S01]  /*203b0*/  FADD.FTZ R113, R115, R112 ;  /* 0x0000007073717221 */ /* 0x004fe20000010000 */
[----:B------:R-:W-:Y:S01]  /*203c0*/  SHF.L.U32 R225, R57, 0x10, RZ ;  /* 0x0000001039e17819 */ /* 0x000fe200000006ff */
[----:B------:R-:W-:Y:S02]  /*203d0*/  FMUL.FTZ R118, R118, R227 ;  /* 0x000000e376767220 */ /* 0x000fe40000410000 */
[----:B------:R1:W2:Y:S02]  /*203e0*/  SHFL.IDX PT, R227, R114, RZ, 0x1f ;  /* 0x00001fff72e37589 */ /* 0x0002a400000e0000 */
[----:B------:R-:W-:Y:S01]  /*203f0*/  FFMA.FTZ R118, R224, R118, R113 ;  /* 0x00000076e0767223 */ /* 0x000fe20000010071 */
[----:B------:R-:W-:Y:S01]  /*20400*/  IMAD.U32 R224, R40, 0x10000, RZ ;  /* 0x0001000028e07824 */ /* 0x000fe200078e00ff */
[----:B------:R-:W3:Y:S04]  /*20410*/  @!P1 LDC.64 R112, c[0x0][0x3c0] ;  /* 0x0000f000ff709b82 */ /* 0x000ee80000000a00 */
[----:B------:R-:W0:Y:S01]  /*20420*/  SHFL.IDX PT, R118, R118, RZ, 0x1f ;  /* 0x00001fff76767589 */ /* 0x000e2200000e0000 */
[----:B-1----:R-:W-:Y:S01]  /*20430*/  SHF.L.U32 R114, R84, 0x10, RZ ;  /* 0x0000001054727819 */ /* 0x002fe200000006ff */
[C---:B--2---:R-:W-:Y:S01]  /*20440*/  FMUL.FTZ R115, R227.reuse, R227 ;  /* 0x000000e3e3737220 */ /* 0x044fe20000410000 */
[----:B------:R-:W-:Y:S01]  /*20450*/  FSEL R215, R227, RZ, !P3 ;  /* 0x000000ffe3d77208 */ /* 0x000fe20005800000 */
[----:B---3--:R-:W-:-:S03]  /*20460*/  @!P1 IMAD.WIDE R112, R201, 0x4, R112 ;  /* 0x00000004c9709825 */ /* 0x008fc600078e0270 */
[----:B------:R-:W-:Y:S01]  /*20470*/  FSEL R216, R115, RZ, P3 ;  /* 0x000000ff73d87208 */ /* 0x000fe20001800000 */
[C---:B------:R-:W-:Y:S01]  /*20480*/  FADD.FTZ R219, -R215.reuse, R219 ;  /* 0x000000dbd7db7221 */ /* 0x040fe20000010100 */
[----:B------:R-:W-:Y:S01]  /*20490*/  FADD.FTZ R217, -R215, R217 ;  /* 0x000000d9d7d97221 */ /* 0x000fe20000010100 */
[----:B0-----:R-:W-:Y:S01]  /*204a0*/  FFMA.FTZ R115, R118, UR11, R119 ;  /* 0x0000000b76737c23 */ /* 0x001fe20008010077 */
[----:B------:R-:W-:Y:S01]  /*204b0*/  IMAD.U32 R118, R56, 0x10000, RZ ;  /* 0x0001000038767824 */ /* 0x000fe200078e00ff */
[----:B------:R0:W-:Y:S01]  /*204c0*/  @!P1 STG.E desc[UR8][R112.64], R227 ;  /* 0x000000e370009986 */ /* 0x0001e2000c101908 */
[----:B------:R-:W-:Y:S02]  /*204d0*/  IMAD.U32 R119, R100, 0x10000, RZ ;  /* 0x0001000064777824 */ /* 0x000fe400078e00ff */
[----:B------:R-:W-:Y:S01]  /*204e0*/  FADD.FTZ R216, R115, R216 ;  /* 0x000000d873d87221 */ /* 0x000fe20000010000 */
[C---:B------:R-:W-:Y:S01]  /*204f0*/  FADD.FTZ R115, -R215.reuse, R214 ;  /* 0x000000d6d7737221 */ /* 0x040fe20000010100 */
[C---:B------:R-:W-:Y:S01]  /*20500*/  FADD.FTZ R207, -R215.reuse, R207 ;  /* 0x000000cfd7cf7221 */ /* 0x040fe20000010100 */
[C---:B------:R-:W-:Y:S01]  /*20510*/  FADD.FTZ R203, -R215.reuse, R203 ;  /* 0x000000cbd7cb7221 */ /* 0x040fe20000010100 */
[C---:B------:R-:W-:Y:S01]  /*20520*/  FADD.FTZ R117, -R215.reuse, R117 ;  /* 0x00000075d7757221 */ /* 0x040fe20000010100 */
[C---:B------:R-:W-:Y:S01]  /*20530*/  FADD.FTZ R223, -R215.reuse, R223 ;  /* 0x000000dfd7df7221 */ /* 0x040fe20000010100 */
[----:B------:R-:W1:Y:S01]  /*20540*/  MUFU.RSQ R216, R216 ;  /* 0x000000d800d87308 */ /* 0x000e620000001400 */
[C---:B------:R-:W-:Y:S01]  /*20550*/  FADD.FTZ R205, -R215.reuse, R205 ;  /* 0x000000cdd7cd7221 */ /* 0x040fe20000010100 */
[C---:B------:R-:W-:Y:S01]  /*20560*/  FADD.FTZ R171, -R215.reuse, R171 ;  /* 0x000000abd7ab7221 */ /* 0x040fe20000010100 */
[C---:B------:R-:W-:Y:S01]  /*20570*/  FADD.FTZ R129, -R215.reuse, R129 ;  /* 0x00000081d7817221 */ /* 0x040fe20000010100 */
[----:B0-----:R-:W-:Y:S01]  /*20580*/  FADD.FTZ R113, -R215, R218 ;  /* 0x000000dad7717221 */ /* 0x001fe20000010100 */
[----:B------:R-:W-:-:S02]  /*20590*/  IMAD.U32 R227, R103, 0x10000, RZ ;  /* 0x0001000067e37824 */ /* 0x000fc400078e00ff */
        /* <DEDUP_REMOVED lines=8> */
[----:B------:R-:W-:Y:S01]  /*20620*/  FADD.FTZ R125, -R215, R125 ;  /* 0x0000007dd77d7221 */ /* 0x000fe20000010100 */
[C---:B-1----:R-:W-:Y:S01]  /*20630*/  FMUL.FTZ R115, R216.reuse, R115 ;  /* 0x00000073d8737220 */ /* 0x042fe20000410000 */
[C---:B------:R-:W-:Y:S01]  /*20640*/  FMUL.FTZ R221, R216.reuse, R219 ;  /* 0x000000dbd8dd7220 */ /* 0x040fe20000410000 */
[C---:B------:R-:W-:Y:S01]  /*20650*/  FMUL.FTZ R112, R216.reuse, R217 ;  /* 0x000000d9d8707220 */ /* 0x040fe20000410000 */
[----:B------:R-:W-:Y:S01]  /*20660*/  FMUL.FTZ R113, R216, R113 ;  /* 0x00000071d8717220 */ /* 0x000fe20000410000 */
[C---:B------:R-:W-:Y:S01]  /*20670*/  FFMA.FTZ R214, R115.reuse, R118, R119 ;  /* 0x0000007673d67223 */ /* 0x040fe20000010077 */
[----:B------:R-:W-:Y:S01]  /*20680*/  FFMA.FTZ R224, R115, R224, R114 ;  /* 0x000000e073e07223 */ /* 0x000fe20000010072 */
[----:B------:R-:W-:Y:S01]  /*20690*/  SHF.L.U32 R118, R186, 0x10, RZ ;  /* 0x00000010ba767819 */ /* 0x000fe200000006ff */
[----:B------:R-:W-:Y:S01]  /*206a0*/  FFMA.FTZ R219, R221, R222, R226 ;  /* 0x000000dedddb7223 */ /* 0x000fe200000100e2 */
[----:B------:R-:W-:-:S02]  /*206b0*/  IMAD.U32 R114, R187, 0x10000, RZ ;  /* 0x00010000bb727824 */ /* 0x000fc400078e00ff */
[C---:B------:R-:W-:Y:S01]  /*206c0*/  FMUL.FTZ R207, R216.reuse, R207 ;  /* 0x000000cfd8cf7220 */ /* 0x040fe20000410000 */
[----:B------:R-:W-:Y:S02]  /*206d0*/  IMAD.U32 R115, R41, 0x10000, RZ ;  /* 0x0001000029737824 */ /* 0x000fe400078e00ff */
[----:B------:R-:W-:Y:S01]  /*206e0*/  FMUL.FTZ R203, R216, R203 ;  /* 0x000000cbd8cb7220 */ /* 0x000fe20000410000 */
[----:B------:R-:W-:Y:S02]  /*206f0*/  IMAD.U32 R119, R85, 0x10000, RZ ;  /* 0x0001000055777824 */ /* 0x000fe400078e00ff */
[----:B------:R-:W-:Y:S01]  /*20700*/  FFMA.FTZ R217, R221, R114, R118 ;  /* 0x00000072ddd97223 */ /* 0x000fe20000010076 */
[----:B------:R-:W-:Y:S01]  /*20710*/  IMAD.U32 R222, R101, 0x10000, RZ ;  /* 0x0001000065de7824 */ /* 0x000fe200078e00ff */
[----:B------:R-:W-:Y:S01]  /*20720*/  SHF.L.U32 R114, R42, 0x10, RZ ;  /* 0x000000102a727819 */ /* 0x000fe200000006ff */
[----:B------:R-:W-:Y:S02]  /*20730*/  IMAD.U32 R226, R185, 0x10000, RZ ;  /* 0x00010000b9e27824 */ /* 0x000fe400078e00ff */
[C---:B------:R-:W-:Y:S01]  /*20740*/  FFMA.FTZ R218, R112.reuse, R115, R119 ;  /* 0x0000007370da7223 */ /* 0x040fe20000010077 */
[----:B------:R-:W-:Y:S01]  /*20750*/  FFMA.FTZ R221, R112, R225, R222 ;  /* 0x000000e170dd7223 */ /* 0x000fe200000100de */
[----:B------:R-:W-:-:S02]  /*20760*/  IMAD.U32 R222, R183, 0x10000, RZ ;  /* 0x00010000b7de7824 */ /* 0x000fc400078e00ff */
[----:B------:R-:W-:Y:S01]  /*20770*/  FFMA.FTZ R229, R113, R226, R228 ;  /* 0x000000e271e57223 */ /* 0x000fe200000100e4 */
[----:B------:R-:W-:Y:S01]  /*20780*/  IMAD.U32 R112, R182, 0x10000, RZ ;  /* 0x00010000b6707824 */ /* 0x000fe200078e00ff */
[----:B------:R-:W-:Y:S01]  /*20790*/  SHF.L.U32 R225, R102, 0x10, RZ ;  /* 0x0000001066e17819 */ /* 0x000fe200000006ff */
[----:B------:R-:W-:Y:S02]  /*207a0*/  IMAD.U32 R228, R181, 0x10000, RZ ;  /* 0x00010000b5e47824 */ /* 0x000fe400078e00ff */
[----:B------:R-:W-:Y:S01]  /*207b0*/  FADD.FTZ R115, -R215, R204 ;  /* 0x000000ccd7737221 */ /* 0x000fe20000010100 */
[----:B------:R-:W-:Y:S02]  /*207c0*/  IMAD.U32 R118, R86, 0x10000, RZ ;  /* 0x0001000056767824 */ /* 0x000fe400078e00ff */
[----:B------:R-:W-:Y:S01]  /*207d0*/  FFMA.FTZ R222, R113, R222, R112 ;  /* 0x000000de71de7223 */ /* 0x000fe20000010070 */
[----:B------:R-:W-:Y:S02]  /*207e0*/  IMAD.U32 R226, R58, 0x10000, RZ ;  /* 0x000100003ae27824 */ /* 0x000fe400078e00ff */
[----:B------:R-:W-:Y:S01]  /*207f0*/  FADD.FTZ R113, -R215, R174 ;  /* 0x000000aed7717221 */ /* 0x000fe20000010100 */
[----:B------:R-:W-:Y:S01]  /*20800*/  FFMA.FTZ R233, R207, R228, R230 ;  /* 0x000000e4cfe97223 */ /* 0x000fe200000100e6 */
[C---:B------:R-:W-:Y:S01]  /*20810*/  FFMA.FTZ R114, R203.reuse, R114, R118 ;  /* 0x00000072cb727223 */ /* 0x040fe20000010076 */
[----:B------:R-:W-:Y:S01]  /*20820*/  FFMA.FTZ R225, R203, R226, R225 ;  /* 0x000000e2cbe17223 */ /* 0x000fe200000100e1 */
[----:B------:R-:W-:Y:S01]  /*20830*/  SHF.L.U32 R228, R87, 0x10, RZ ;  /* 0x0000001057e47819 */ /* 0x000fe200000006ff */
[----:B------:R-:W-:Y:S01]  /*20840*/  IMAD.U32 R118, R43, 0x10000, RZ ;  /* 0x000100002b767824 */ /* 0x000fe200078e00ff */
[----:B------:R-:W-:Y:S01]  /*20850*/  SHF.L.U32 R226, R179, 0x10, RZ ;  /* 0x00000010b3e27819 */ /* 0x000fe200000006ff */
[----:B------:R-:W-:Y:S01]  /*20860*/  FMUL.FTZ R113, R216, R113 ;  /* 0x00000071d8717220 */ /* 0x000fe20000410000 */
[----:B------:R-:W-:-:S02]  /*20870*/  IMAD.U32 R174, R176, 0x10000, RZ ;  /* 0x00010000b0ae7824 */ /* 0x000fc400078e00ff */
[----:B------:R-:W-:Y:S01]  /*20880*/  FMUL.FTZ R119, R216, R115 ;  /* 0x00000073d8777220 */ /* 0x000fe20000410000 */
[----:B------:R-:W-:Y:S02]  /*20890*/  IMAD.U32 R112, R178, 0x10000, RZ ;  /* 0x00010000b2707824 */ /* 0x000fe400078e00ff */
[----:B------:R-:W-:Y:S01]  /*208a0*/  FFMA.FTZ R115, R113, R118, R228 ;  /* 0x0000007671737223 */ /* 0x000fe200000100e4 */
[----:B------:R-:W-:Y:S02]  /*208b0*/  IMAD.U32 R230, R59, 0x10000, RZ ;  /* 0x000100003be67824 */ /* 0x000fe400078e00ff */
[----:B------:R-:W-:Y:S01]  /*208c0*/  FFMA.FTZ R232, R119, R232, R174 ;  /* 0x000000e877e87223 */ /* 0x000fe200000100ae */
[----:B------:R-:W-:Y:S01]  /*208d0*/  FFMA.FTZ R226, R207, R226, R112 ;  /* 0x000000e2cfe27223 */ /* 0x000fe20000010070 */
[----:B------:R-:W-:Y:S02]  /*208e0*/  IMAD.U32 R118, R44, 0x10000, RZ ;  /* 0x000100002c767824 */ /* 0x000fe400078e00ff */
[----:B------:R-:W-:Y:S01]  /*208f0*/  FFMA.FTZ R227, R113, R230, R227 ;  /* 0x000000e671e37223 */ /* 0x000fe200000100e3 */
[----:B------:R-:W-:Y:S01]  /*20900*/  IMAD.U32 R174, R80, 0x10000, RZ ;  /* 0x0001000050ae7824 */ /* 0x000fe200078e00ff */
[----:B------:R-:W-:Y:S01]  /*20910*/  SHF.L.U32 R204, R60, 0x10, RZ ;  /* 0x000000103ccc7819 */ /* 0x000fe200000006ff */
[----:B------:R-:W-:Y:S01]  /*20920*/  FMUL.FTZ R117, R216, R117 ;  /* 0x00000075d8757220 */ /* 0x000fe20000410000 */
[----:B------:R-:W-:Y:S01]  /*20930*/  SHF.L.U32 R112, R168, 0x10, RZ ;  /* 0x00000010a8707819 */ /* 0x000fe200000006ff */
[----:B------:R-:W-:-:S02]  /*20940*/  IMAD.U32 R113, R96, 0x10000, RZ ;  /* 0x0001000060717824 */ /* 0x000fc400078e00ff */
[----:B------:R-:W-:Y:S01]  /*20950*/  FMUL.FTZ R223, R216, R223 ;  /* 0x000000dfd8df7220 */ /* 0x000fe20000410000 */
[----:B------:R-:W-:Y:S02]  /*20960*/  IMAD.U32 R228, R169, 0x10000, RZ ;  /* 0x00010000a9e47824 */ /* 0x000fe400078e00ff */
[----:B------:R-:W-:Y:S01]  /*20970*/  FFMA.FTZ R203, R117, R118, R174 ;  /* 0x0000007675cb7223 */ /* 0x000fe200000100ae */
[----:B------:R-:W-:Y:S02]  /*20980*/  IMAD.U32 R230, R167, 0x10000, RZ ;  /* 0x00010000a7e67824 */ /* 0x000fe400078e00ff */
[----:B------:R-:W-:Y:S01]  /*20990*/  FFMA.FTZ R117, R117, R204, R113 ;  /* 0x000000cc75757223 */ /* 0x000fe20000010071 */
[----:B------:R-:W-:Y:S01]  /*209a0*/  FADD.FTZ R207, -R215, R220 ;  /* 0x000000dcd7cf7221 */ /* 0x000fe20000010100 */
[----:B------:R-:W-:Y:S01]  /*209b0*/  FFMA.FTZ R228, R119, R228, R112 ;  /* 0x000000e477e47223 */ /* 0x000fe20000010070 */
[----:B------:R-:W-:Y:S01]  /*209c0*/  FFMA.FTZ R204, R223, R230, R234 ;  /* 0x000000e6dfcc7223 */ /* 0x000fe200000100ea */
[----:B------:R-:W-:Y:S01]  /*209d0*/  SHF.L.U32 R174, R45, 0x10, RZ ;  /* 0x000000102dae7819 */ /* 0x000fe200000006ff */
[----:B------:R-:W-:-:S02]  /*209e0*/  IMAD.U32 R230, R81, 0x10000, RZ ;  /* 0x0001000051e67824 */ /* 0x000fc400078e00ff */
[C---:B------:R-:W-:Y:S01]  /*209f0*/  FMUL.FTZ R119, R216.reuse, R205 ;  /* 0x000000cdd8777220 */ /* 0x040fe20000410000 */
[----:B------:R-:W-:Y:S01]  /*20a00*/  SHF.L.U32 R113, R97, 0x10, RZ ;  /* 0x0000001061717819 */ /* 0x000fe200000006ff */
[----:B------:R-:W-:Y:S02]  /*20a10*/  IMAD.U32 R234, R61, 0x10000, RZ ;  /* 0x000100003dea7824 */ /* 0x000fe400078e00ff */
[----:B------:R-:W-:Y:S01]  /*20a20*/  FMUL.FTZ R220, R216, R207 ;  /* 0x000000cfd8dc7220 */ /* 0x000fe20000410000 */
[----:B------:R-:W-:Y:S02]  /*20a30*/  IMAD.U32 R118, R165, 0x10000, RZ ;  /* 0x00010000a5767824 */ /* 0x000fe400078e00ff */
[C---:B------:R-:W-:Y:S01]  /*20a40*/  FFMA.FTZ R205, R119.reuse, R174, R230 ;  /* 0x000000ae77cd7223 */ /* 0x040fe200000100e6 */
[----:B------:R-:W-:Y:S01]  /*20a50*/  IMAD.U32 R112, R164, 0x10000, RZ ;  /* 0x00010000a4707824 */ /* 0x000fe200078e00ff */
[----:B------:R-:W-:Y:S01]  /*20a60*/  SHF.L.U32 R230, R82, 0x10, RZ ;  /* 0x0000001052e67819 */ /* 0x000fe200000006ff */
[----:B------:R-:W-:Y:S01]  /*20a70*/  FFMA.FTZ R119, R119, R234, R113 ;  /* 0x000000ea77777223 */ /* 0x000fe20000010071 */
[----:B------:R-:W-:Y:S01]  /*20a80*/  FFMA.FTZ R207, R220, R231, R235 ;  /* 0x000000e7dccf7223 */ /* 0x000fe200000100eb */
[----:B------:R-:W-:Y:S01]  /*20a90*/  FMUL.FTZ R171, R216, R171 ;  /* 0x000000abd8ab7220 */ /* 0x000fe20000410000 */
[----:B------:R-:W-:-:S02]  /*20aa0*/  IMAD.U32 R234, R62, 0x10000, RZ ;  /* 0x000100003eea7824 */ /* 0x000fc400078e00ff */
[----:B------:R-:W-:Y:S01]  /*20ab0*/  FFMA.FTZ R118, R223, R118, R112 ;  /* 0x00000076df767223 */ /* 0x000fe20000010070 */
[----:B------:R-:W-:Y:S01]  /*20ac0*/  IMAD.U32 R235, R98, 0x10000, RZ ;  /* 0x0001000062eb7824 */ /* 0x000fe200078e00ff */
[----:B------:R-:W-:Y:S01]  /*20ad0*/  SHF.L.U32 R223, R161, 0x10, RZ ;  /* 0x00000010a1df7819 */ /* 0x000fe200000006ff */
[----:B------:R-:W-:Y:S02]  /*20ae0*/  IMAD.U32 R231, R160, 0x10000, RZ ;  /* 0x00010000a0e77824 */ /* 0x000fe400078e00ff */
[C---:B------:R-:W-:Y:S01]  /*20af0*/  FFMA.FTZ R238, R171.reuse, R238, R230 ;  /* 0x000000eeabee7223 */ /* 0x040fe200000100e6 */
[----:B------:R-:W-:Y:S01]  /*20b00*/  FFMA.FTZ R230, R171, R234, R235 ;  /* 0x000000eaabe67223 */ /* 0x000fe200000100eb */
[----:B------:R-:W-:Y:S01]  /*20b10*/  FADD.FTZ R171, -R215, R170 ;  /* 0x000000aad7ab7221 */ /* 0x000fe20000010100 */
[----:B------:R-:W0:Y:S01]  /*20b20*/  @!P1 LDC.64 R112, c[0x0][0x3c8] ;  /* 0x0000f200ff709b82 */ /* 0x000e220000000a00 */
[----:B------:R-:W-:Y:S01]  /*20b30*/  FFMA.FTZ R174, R220, R223, R231 ;  /* 0x000000dfdcae7223 */ /* 0x000fe200000100e7 */
[----:B------:R-:W-:Y:S01]  /*20b40*/  SHF.L.U32 R170, R159, 0x10, RZ ;  /* 0x000000109faa7819 */ /* 0x000fe200000006ff */
[----:B------:R-:W-:Y:S01]  /*20b50*/  IMAD.U32 R220, R158, 0x10000, RZ ;  /* 0x000100009edc7824 */ /* 0x000fe200078e00ff */
[----:B------:R-:W-:Y:S01]  /*20b60*/  SHF.L.U32 R231, R156, 0x10, RZ ;  /* 0x000000109ce77819 */ /* 0x000fe200000006ff */
[----:B------:R-:W-:-:S02]  /*20b70*/  IMAD.U32 R234, R157, 0x10000, RZ ;  /* 0x000100009dea7824 */ /* 0x000fc400078e00ff */
[C---:B------:R-:W-:Y:S01]  /*20b80*/  FMUL.FTZ R171, R216.reuse, R171 ;  /* 0x000000abd8ab7220 */ /* 0x040fe20000410000 */
[----:B------:R-:W-:Y:S01]  /*20b90*/  FADD.FTZ R223, -R215, R130 ;  /* 0x00000082d7df7221 */ /* 0x000fe20000010100 */
[----:B------:R-:W-:Y:S02]  /*20ba0*/  IMAD.U32 R130, R83, 0x10000, RZ ;  /* 0x0001000053827824 */ /* 0x000fe400078e00ff */
[----:B------:R-:W-:Y:S01]  /*20bb0*/  FADD.FTZ R235, -R215, R122 ;  /* 0x0000007ad7eb7221 */ /* 0x000fe20000010100 */
[C---:B------:R-:W-:Y:S01]  /*20bc0*/  FFMA.FTZ R239, R171.reuse, R170, R220 ;  /* 0x000000aaabef7223 */ /* 0x040fe200000100dc */
[----:B------:R-:W-:Y:S01]  /*20bd0*/  FFMA.FTZ R231, R171, R234, R231 ;  /* 0x000000eaabe77223 */ /* 0x000fe200000100e7 */
[----:B------:R-:W-:Y:S01]  /*20be0*/  SHF.L.U32 R234, R63, 0x10, RZ ;  /* 0x000000103fea7819 */ /* 0x000fe200000006ff */
[----:B------:R-:W-:Y:S02]  /*20bf0*/  IMAD.U32 R171, R99, 0x10000, RZ ;  /* 0x0001000063ab7824 */ /* 0x000fe400078e00ff */
[----:B------:R-:W-:Y:S01]  /*20c00*/  FMUL.FTZ R223, R216, R223 ;  /* 0x000000dfd8df7220 */ /* 0x000fe20000410000 */
[----:B------:R-:W-:-:S02]  /*20c10*/  IMAD.U32 R122, R155, 0x10000, RZ ;  /* 0x000100009b7a7824 */ /* 0x000fc400078e00ff */
[----:B------:R-:W-:Y:S01]  /*20c20*/  FMUL.FTZ R235, R216, R235 ;  /* 0x000000ebd8eb7220 */ /* 0x000fe20000410000 */
[----:B------:R-:W-:Y:S02]  /*20c30*/  IMAD.U32 R220, R153, 0x10000, RZ ;  /* 0x0001000099dc7824 */ /* 0x000fe400078e00ff */
[C---:B------:R-:W-:Y:S01]  /*20c40*/  FFMA.FTZ R234, R223.reuse, R234, R171 ;  /* 0x000000eadfea7223 */ /* 0x040fe200000100ab */
[----:B------:R-:W-:Y:S01]  /*20c50*/  FFMA.FTZ R240, R223, R240, R130 ;  /* 0x000000f0dff07223 */ /* 0x000fe20000010082 */
[----:B------:R-:W1:Y:S01]  /*20c60*/  LDC.64 R170, c[0x0][0x428] ;  /* 0x00010a00ffaa7b82 */ /* 0x000e620000000a00 */
[----:B------:R-:W-:Y:S01]  /*20c70*/  SHF.L.U32 R130, R154, 0x10, RZ ;  /* 0x000000109a827819 */ /* 0x000fe200000006ff */
[----:B------:R-:W-:Y:S02]  /*20c80*/  IMAD.U32 R223, R152, 0x10000, RZ ;  /* 0x0001000098df7824 */ /* 0x000fe400078e00ff */
[----:B------:R-:W-:Y:S01]  /*20c90*/  FMUL.FTZ R129, R216, R129 ;  /* 0x00000081d8817220 */ /* 0x000fe20000410000 */
[----:B0-----:R-:W-:Y:S01]  /*20ca0*/  @!P1 IMAD.WIDE R112, R201, 0x4, R112 ;  /* 0x00000004c9709825 */ /* 0x001fe200078e0270 */
[----:B------:R-:W-:-:S03]  /*20cb0*/  F2FP.BF16.F32.PACK_AB R115, R232, R115 ;  /* 0x00000073e873723e */ /* 0x000fc600000010ff */
[C---:B------:R-:W-:Y:S01]  /*20cc0*/  FFMA.FTZ R241, R235.reuse, R122, R130 ;  /* 0x0000007aebf17223 */ /* 0x040fe20000010082 */
[----:B------:R-:W-:Y:S01]  /*20cd0*/  SHF.L.U32 R122, R48, 0x10, RZ ;  /* 0x00000010307a7819 */ /* 0x000fe200000006ff */
[----:B------:R-:W-:Y:S01]  /*20ce0*/  FFMA.FTZ R235, R235, R220, R223 ;  /* 0x000000dcebeb7223 */ /* 0x000fe200000100df */
[----:B------:R0:W-:Y:S01]  /*20cf0*/  @!P1 STG.E desc[UR8][R112.64], R216 ;  /* 0x000000d870009986 */ /* 0x0001e2000c101908 */
[----:B------:R-:W-:Y:S01]  /*20d00*/  IMAD.U32 R130, R76, 0x10000, RZ ;  /* 0x000100004c827824 */ /* 0x000fe200078e00ff */
[----:B------:R-:W-:Y:S01]  /*20d10*/  F2FP.BF16.F32.PACK_AB R114, R233, R114 ;  /* 0x00000072e972723e */ /* 0x000fe200000010ff */
[----:B------:R-:W-:Y:S01]  /*20d20*/  IMAD.U32 R220, R64, 0x10000, RZ ;  /* 0x0001000040dc7824 */ /* 0x000fe200078e00ff */
[----:B------:R-:W-:Y:S01]  /*20d30*/  SHF.L.U32 R232, R147, 0x10, RZ ;  /* 0x0000001093e87819 */ /* 0x000fe200000006ff */
[----:B------:R-:W-:Y:S01]  /*20d40*/  FFMA.FTZ R122, R129, R122, R130 ;  /* 0x0000007a817a7223 */ /* 0x000fe20000010082 */
[----:B------:R-:W-:Y:S02]  /*20d50*/  IMAD.U32 R223, R146, 0x10000, RZ ;  /* 0x0001000092df7824 */ /* 0x000fe400078e00ff */
[----:B------:R-:W-:Y:S01]  /*20d60*/  FMUL.FTZ R121, R216, R121 ;  /* 0x00000079d8797220 */ /* 0x000fe20000410000 */
[----:B------:R-:W-:-:S02]  /*20d70*/  IMAD.U32 R233, R144, 0x10000, RZ ;  /* 0x0001000090e97824 */ /* 0x000fc400078e00ff */
[C---:B------:R-:W-:Y:S01]  /*20d80*/  FMUL.FTZ R173, R216.reuse, R173 ;  /* 0x000000add8ad7220 */ /* 0x040fe20000410000 */
[C---:B------:R-:W-:Y:S01]  /*20d90*/  FMUL.FTZ R211, R216.reuse, R211 ;  /* 0x000000d3d8d37220 */ /* 0x040fe20000410000 */
[----:B------:R-:W-:Y:S01]  /*20da0*/  FMUL.FTZ R131, R216, R131 ;  /* 0x00000083d8837220 */ /* 0x000fe20000410000 */
[----:B0-----:R-:W-:Y:S01]  /*20db0*/  SHF.L.U32 R113, R92, 0x10, RZ ;  /* 0x000000105c717819 */ /* 0x001fe200000006ff */
[----:B------:R-:W-:Y:S01]  /*20dc0*/  FMUL.FTZ R127, R216, R127 ;  /* 0x0000007fd87f7220 */ /* 0x000fe20000410000 */
[----:B------:R-:W-:Y:S01]  /*20dd0*/  F2FP.BF16.F32.PACK_AB R112, R219, R224 ;  /* 0x000000e0db70723e */ /* 0x000fe200000010ff */
[----:B------:R-:W-:Y:S02]  /*20de0*/  IMAD.U32 R224, R148, 0x10000, RZ ;  /* 0x0001000094e07824 */ /* 0x000fe400078e00ff */
[----:B------:R-:W-:Y:S01]  /*20df0*/  FMUL.FTZ R213, R216, R213 ;  /* 0x000000d5d8d57220 */ /* 0x000fe20000410000 */
[----:B------:R-:W-:Y:S01]  /*20e00*/  FFMA.FTZ R130, R129, R220, R113 ;  /* 0x000000dc81827223 */ /* 0x000fe20000010071 */
[----:B------:R-:W-:Y:S01]  /*20e10*/  F2FP.BF16.F32.PACK_AB R113, R229, R218 ;  /* 0x000000dae571723e */ /* 0x000fe200000010ff */
[----:B------:R-:W-:-:S02]  /*20e20*/  IMAD.U32 R220, R149, 0x10000, RZ ;  /* 0x0001000095dc7824 */ /* 0x000fc400078e00ff */
[----:B------:R-:W-:Y:S01]  /*20e30*/  FMUL.FTZ R129, R216, R123 ;  /* 0x0000007bd8817220 */ /* 0x000fe20000410000 */
[----:B-1----:R-:W-:Y:S01]  /*20e40*/  IMAD.WIDE.U32 R218, R120, 0x10, R170 ;  /* 0x0000001078da7825 */ /* 0x002fe200078e00aa */
[----:B------:R-:W-:-:S03]  /*20e50*/  SHF.L.U32 R229, R145, 0x10, RZ ;  /* 0x0000001091e57819 */ /* 0x000fc600000006ff */
[----:B------:R-:W-:Y:S01]  /*20e60*/  FMUL.FTZ R125, R216, R125 ;  /* 0x0000007dd87d7220 */ /* 0x000fe20000410000 */
[C---:B------:R-:W-:Y:S01]  /*20e70*/  FFMA.FTZ R123, R129.reuse, R220, R224 ;  /* 0x000000dc817b7223 */ /* 0x040fe200000100e0 */
[----:B------:R-:W-:Y:S01]  /*20e80*/  FFMA.FTZ R129, R129, R232, R223 ;  /* 0x000000e881817223 */ /* 0x000fe200000100df */
[----:B------:R0:W-:Y:S01]  /*20e90*/  STG.E.128 desc[UR8][R218.64], R112 ;  /* 0x00000070da007986 */ /* 0x0001e2000c101d08 */
[----:B------:R-:W-:Y:S01]  /*20ea0*/  SHF.L.U32 R224, R77, 0x10, RZ ;  /* 0x000000104de07819 */ /* 0x000fe200000006ff */
[----:B------:R-:W-:Y:S02]  /*20eb0*/  IMAD.U32 R220, R49, 0x10000, RZ ;  /* 0x0001000031dc7824 */ /* 0x000fe400078e00ff */
[----:B------:R-:W-:Y:S02]  /*20ec0*/  IMAD.U32 R232, R65, 0x10000, RZ ;  /* 0x0001000041e87824 */ /* 0x000fe400078e00ff */
[----:B------:R-:W-:Y:S01]  /*20ed0*/  IMAD.U32 R223, R93, 0x10000, RZ ;  /* 0x000100005ddf7824 */ /* 0x000fe200078e00ff */
[----:B0-----:R-:W-:Y:S01]  /*20ee0*/  SHF.L.U32 R114, R142, 0x10, RZ ;  /* 0x000000108e727819 */ /* 0x001fe200000006ff */
[----:B------:R-:W-:Y:S01]  /*20ef0*/  FMUL.FTZ R112, R216, R175 ;  /* 0x000000afd8707220 */ /* 0x000fe20000410000 */
[C---:B------:R-:W-:Y:S01]  /*20f00*/  FFMA.FTZ R175, R121.reuse, R220, R224 ;  /* 0x000000dc79af7223 */ /* 0x040fe200000100e0 */
[----:B------:R-:W-:Y:S01]  /*20f10*/  FFMA.FTZ R218, R121, R232, R223 ;  /* 0x000000e879da7223 */ /* 0x000fe200000100df */
[----:B------:R-:W-:-:S02]  /*20f20*/  IMAD.U32 R219, R94, 0x10000, RZ ;  /* 0x000100005edb7824 */ /* 0x000fc400078e00ff */
[----:B------:R-:W-:Y:S01]  /*20f30*/  FFMA.FTZ R121, R112, R237, R114 ;  /* 0x000000ed70797223 */ /* 0x000fe20000010072 */
[----:B------:R-:W-:Y:S01]  /*20f40*/  SHF.L.U32 R114, R66, 0x10, RZ ;  /* 0x0000001042727819 */ /* 0x000fe200000006ff */
[----:B------:R-:W-:Y:S01]  /*20f50*/  FFMA.FTZ R229, R112, R229, R233 ;  /* 0x000000e570e57223 */ /* 0x000fe200000100e9 */
[----:B------:R-:W-:Y:S01]  /*20f60*/  SHF.L.U32 R224, R140, 0x10, RZ ;  /* 0x000000108ce07819 */ /* 0x000fe200000006ff */
[----:B------:R-:W-:Y:S02]  /*20f70*/  IMAD.U32 R232, R50, 0x10000, RZ ;  /* 0x0001000032e87824 */ /* 0x000fe400078e00ff */
[----:B------:R-:W-:Y:S01]  /*20f80*/  FADD.FTZ R113, -R215, R128 ;  /* 0x00000080d7717221 */ /* 0x000fe20000010100 */
[----:B------:R-:W-:Y:S02]  /*20f90*/  IMAD.U32 R112, R78, 0x10000, RZ ;  /* 0x000100004e707824 */ /* 0x000fe400078e00ff */
[----:B------:R-:W-:Y:S01]  /*20fa0*/  FFMA.FTZ R219, R173, R114, R219 ;  /* 0x00000072addb7223 */ /* 0x000fe200000100db */
[----:B------:R-:W-:-:S02]  /*20fb0*/  IMAD.U32 R220, R141, 0x10000, RZ ;  /* 0x000100008ddc7824 */ /* 0x000fc400078e00ff */
[----:B------:R-:W-:Y:S01]  /*20fc0*/  FMUL.FTZ R113, R216, R113 ;  /* 0x00000071d8717220 */ /* 0x000fe20000410000 */
[----:B------:R-:W-:Y:S01]  /*20fd0*/  FFMA.FTZ R232, R173, R232, R112 ;  /* 0x000000e8ade87223 */ /* 0x000fe20000010070 */
[----:B------:R-:W-:Y:S02]  /*20fe0*/  IMAD.U32 R114, R79, 0x10000, RZ ;  /* 0x000100004f727824 */ /* 0x000fe400078e00ff */
[----:B------:R-:W-:Y:S01]  /*20ff0*/  FFMA.FTZ R233, R211, R220, R224 ;  /* 0x000000dcd3e97223 */ /* 0x000fe200000100e0 */
[----:B------:R-:W-:Y:S01]  /*21000*/  IMAD.U32 R220, R139, 0x10000, RZ ;  /* 0x000100008bdc7824 */ /* 0x000fe200078e00ff */
[----:B------:R-:W-:Y:S01]  /*21010*/  F2FP.BF16.F32.PACK_AB R121, R121, R218 ;  /* 0x000000da7979723e */ /* 0x000fe200000010ff */
[----:B------:R-:W-:Y:S02]  /*21020*/  IMAD.U32 R112, R138, 0x10000, RZ ;  /* 0x000100008a707824 */ /* 0x000fe400078e00ff */
[----:B------:R-:W-:Y:S01]  /*21030*/  FFMA.FTZ R236, R113, R236, R114 ;  /* 0x000000ec71ec7223 */ /* 0x000fe20000010072 */
[----:B------:R-:W-:Y:S01]  /*21040*/  SHF.L.U32 R114, R95, 0x10, RZ ;  /* 0x000000105f727819 */ /* 0x000fe200000006ff */
[----:B------:R-:W-:-:S02]  /*21050*/  IMAD.U32 R128, R137, 0x10000, RZ ;  /* 0x0001000089807824 */ /* 0x000fc400078e00ff */
[----:B------:R-:W-:Y:S01]  /*21060*/  FFMA.FTZ R220, R211, R220, R112 ;  /* 0x000000dcd3dc7223 */ /* 0x000fe20000010070 */
[----:B------:R-:W-:Y:S01]  /*21070*/  IMAD.U32 R224, R136, 0x10000, RZ ;  /* 0x0001000088e07824 */ /* 0x000fe200078e00ff */
[----:B------:R-:W-:Y:S01]  /*21080*/  SHF.L.U32 R211, R133, 0x10, RZ ;  /* 0x0000001085d37819 */ /* 0x000fe200000006ff */
[----:B------:R-:W-:Y:S02]  /*21090*/  IMAD.U32 R112, R67, 0x10000, RZ ;  /* 0x0001000043707824 */ /* 0x000fe400078e00ff */
[----:B------:R-:W-:Y:S01]  /*210a0*/  FFMA.FTZ R237, R131, R128, R224 ;  /* 0x0000008083ed7223 */ /* 0x000fe200000100e0 */
[----:B------:R-:W-:Y:S01]  /*210b0*/  SHF.L.U32 R224, R135, 0x10, RZ ;  /* 0x0000001087e07819 */ /* 0x000fe200000006ff */
[----:B------:R-:W-:Y:S01]  /*210c0*/  FFMA.FTZ R223, R113, R112, R114 ;  /* 0x0000007071df7223 */ /* 0x000fe20000010072 */
[----:B------:R-:W-:Y:S02]  /*210d0*/  IMAD.U32 R112, R134, 0x10000, RZ ;  /* 0x0001000086707824 */ /* 0x000fe400078e00ff */
[----:B------:R-:W-:Y:S01]  /*210e0*/  FADD.FTZ R113, -R215, R172 ;  /* 0x000000acd7717221 */ /* 0x000fe20000010100 */
[----:B------:R-:W-:Y:S01]  /*210f0*/  SHF.L.U32 R114, R72, 0x10, RZ ;  /* 0x0000001048727819 */ /* 0x000fe200000006ff */
[----:B------:R-:W0:Y:S01]  /*21100*/  LDC.64 R172, c[0x0][0x430] ;  /* 0x00010c00ffac7b82 */ /* 0x000e220000000a00 */
[----:B------:R-:W-:Y:S01]  /*21110*/  FFMA.FTZ R224, R131, R224, R112 ;  /* 0x000000e083e07223 */ /* 0x000fe20000010070 */
[----:B------:R-:W-:-:S02]  /*21120*/  IMAD.U32 R112, R52, 0x10000, RZ ;  /* 0x0001000034707824 */ /* 0x000fc400078e00ff */
[----:B------:R-:W-:Y:S01]  /*21130*/  FMUL.FTZ R113, R216, R113 ;  /* 0x00000071d8717220 */ /* 0x000fe20000410000 */
[----:B------:R-:W-:Y:S02]  /*21140*/  IMAD.U32 R128, R68, 0x10000, RZ ;  /* 0x0001000044807824 */ /* 0x000fe400078e00ff */
[----:B------:R-:W-:Y:S02]  /*21150*/  IMAD.U32 R115, R88, 0x10000, RZ ;  /* 0x0001000058737824 */ /* 0x000fe400078e00ff */
[C---:B------:R-:W-:Y:S01]  /*21160*/  FFMA.FTZ R131, R113.reuse, R112, R114 ;  /* 0x0000007071837223 */ /* 0x040fe20000010072 */
[----:B------:R-:W-:Y:S01]  /*21170*/  F2FP.BF16.F32.PACK_AB R114, R226, R225 ;  /* 0x000000e1e272723e */ /* 0x000fe200000010ff */
[----:B------:R-:W-:Y:S02]  /*21180*/  IMAD.U32 R225, R132, 0x10000, RZ ;  /* 0x0001000084e17824 */ /* 0x000fe400078e00ff */
[----:B------:R-:W-:Y:S01]  /*21190*/  FFMA.FTZ R128, R113, R128, R115 ;  /* 0x0000008071807223 */ /* 0x000fe20000010073 */
[----:B------:R-:W-:Y:S01]  /*211a0*/  FADD.FTZ R113, -R215, R210 ;  /* 0x000000d2d7717221 */ /* 0x000fe20000010100 */
[----:B------:R-:W-:Y:S01]  /*211b0*/  F2FP.BF16.F32.PACK_AB R112, R217, R214 ;  /* 0x000000d6d970723e */ /* 0x000fe200000010ff */
[----:B------:R-:W-:Y:S01]  /*211c0*/  IMAD.U32 R217, R39, 0x10000, RZ ;  /* 0x0001000027d97824 */ /* 0x000fe200078e00ff */
[----:B------:R-:W-:Y:S01]  /*211d0*/  F2FP.BF16.F32.PACK_AB R115, R228, R227 ;  /* 0x000000e3e473723e */ /* 0x000fe200000010ff */
[----:B------:R-:W-:Y:S01]  /*211e0*/  FMUL.FTZ R210, R216, R113 ;  /* 0x00000071d8d27220 */ /* 0x000fe20000410000 */
[----:B------:R-:W-:Y:S01]  /*211f0*/  F2FP.BF16.F32.PACK_AB R113, R222, R221 ;  /* 0x000000ddde71723e */ /* 0x000fe200000010ff */
[----:B------:R-:W-:Y:S01]  /*21200*/  IMAD.U32 R214, R73, 0x10000, RZ ;  /* 0x0001000049d67824 */ /* 0x000fe200078e00ff */
[----:B------:R-:W-:Y:S01]  /*21210*/  SHF.L.U32 R221, R38, 0x10, RZ ;  /* 0x0000001026dd7819 */ /* 0x000fe200000006ff */
[----:B------:R-:W-:Y:S01]  /*21220*/  FFMA.FTZ R211, R210, R211, R225 ;  /* 0x000000d3d2d37223 */ /* 0x000fe200000100e1 */
[----:B------:R-:W-:Y:S01]  /*21230*/  SHF.L.U32 R222, R69, 0x10, RZ ;  /* 0x0000001045de7819 */ /* 0x000fe200000006ff */
[----:B------:R-:W-:-:S02]  /*21240*/  IMAD.U32 R225, R89, 0x10000, RZ ;  /* 0x0001000059e17824 */ /* 0x000fc400078e00ff */
[----:B------:R-:W-:Y:S01]  /*21250*/  FFMA.FTZ R210, R210, R217, R221 ;  /* 0x000000d9d2d27223 */ /* 0x000fe200000100dd */
[----:B------:R-:W-:Y:S01]  /*21260*/  FADD.FTZ R217, -R215, R212 ;  /* 0x000000d4d7d97221 */ /* 0x000fe20000010100 */
[----:B0-----:R-:W-:-:S04]  /*21270*/  IMAD.WIDE.U32 R226, R120, 0x10, R172 ;  /* 0x0000001078e27825 */ /* 0x001fc800078e00ac */
[----:B------:R-:W-:Y:S01]  /*21280*/  FMUL.FTZ R217, R216, R217 ;  /* 0x000000d9d8d97220 */ /* 0x000fe20000410000 */
[----:B------:R-:W-:Y:S01]  /*21290*/  IMAD.U32 R120, R53, 0x10000, RZ ;  /* 0x0001000035787824 */ /* 0x000fe200078e00ff */
[----:B------:R0:W-:Y:S01]  /*212a0*/  STG.E.128 desc[UR8][R226.64], R112 ;  /* 0x00000070e2007986 */ /* 0x0001e2000c101d08 */
[----:B------:R-:W-:Y:S02]  /*212b0*/  IMAD.U32 R228, R37, 0x10000, RZ ;  /* 0x0001000025e47824 */ /* 0x000fe400078e00ff */
[C---:B------:R-:W-:Y:S01]  /*212c0*/  FFMA.FTZ R212, R217.reuse, R222, R225 ;  /* 0x000000ded9d47223 */ /* 0x040fe200000100e1 */
[----:B------:R-:W-:Y:S01]  /*212d0*/  FFMA.FTZ R221, R217, R120, R214 ;  /* 0x00000078d9dd7223 */ /* 0x000fe200000100d6 */
[----:B------:R-:W-:Y:S01]  /*212e0*/  SHF.L.U32 R120, R54, 0x10, RZ ;  /* 0x0000001036787819 */ /* 0x000fe200000006ff */
[----:B------:R-:W-:Y:S02]  /*212f0*/  IMAD.U32 R214, R74, 0x10000, RZ ;  /* 0x000100004ad67824 */ /* 0x000fe400078e00ff */
[----:B------:R-:W-:Y:S01]  /*21300*/  FFMA.FTZ R222, R213, R228, R242 ;  /* 0x000000e4d5de7223 */ /* 0x000fe200000100f2 */
[----:B------:R-:W-:Y:S01]  /*21310*/  SHF.L.U32 R228, R29, 0x10, RZ ;  /* 0x000000101de47819 */ /* 0x000fe200000006ff */
[----:B------:R-:W-:Y:S01]  /*21320*/  FFMA.FTZ R225, R127, R120, R214 ;  /* 0x000000787fe17223 */ /* 0x000fe200000100d6 */
[----:B------:R-:W-:Y:S01]  /*21330*/  SHF.L.U32 R217, R26, 0x10, RZ ;  /* 0x000000101ad97819 */ /* 0x000fe200000006ff */
[----:B------:R-:W-:Y:S01]  /*21340*/  IMAD.U32 R120, R71, 0x10000, RZ ;  /* 0x0001000047787824 */ /* 0x000fe200078e00ff */
[----:B------:R-:W-:-:S02]  /*21350*/  F2FP.BF16.F32.PACK_AB R128, R210, R128 ;  /* 0x00000080d280723e */ /* 0x000fc400000010ff */
[----:B0-----:R-:W-:Y:S01]  /*21360*/  SHF.L.U32 R113, R90, 0x10, RZ ;  /* 0x000000105a717819 */ /* 0x001fe200000006ff */
[----:B------:R-:W-:Y:S02]  /*21370*/  IMAD.U32 R226, R70, 0x10000, RZ ;  /* 0x0001000046e27824 */ /* 0x000fe400078e00ff */
[----:B------:R-:W-:Y:S02]  /*21380*/  IMAD.U32 R112, R35, 0x10000, RZ ;  /* 0x0001000023707824 */ /* 0x000fe400078e00ff */
[----:B------:R-:W-:Y:S02]  /*21390*/  IMAD.U32 R114, R34, 0x10000, RZ ;  /* 0x0001000022727824 */ /* 0x000fe400078e00ff */
[----:B------:R-:W-:Y:S01]  /*213a0*/  FFMA.FTZ R214, R127, R226, R113 ;  /* 0x000000e27fd67223 */ /* 0x000fe20000010071 */
[----:B------:R-:W-:Y:S01]  /*213b0*/  FADD.FTZ R113, -R215, R124 ;  /* 0x0000007cd7717221 */ /* 0x000fe20000010100 */
[----:B------:R-:W-:Y:S02]  /*213c0*/  IMAD.U32 R115, R30, 0x10000, RZ ;  /* 0x000100001e737824 */ /* 0x000fe400078e00ff */
[----:B------:R-:W-:Y:S01]  /*213d0*/  FFMA.FTZ R213, R213, R112, R114 ;  /* 0x00000070d5d57223 */ /* 0x000fe20000010072 */
[----:B------:R-:W-:Y:S01]  /*213e0*/  SHF.L.U32 R114, R31, 0x10, RZ ;  /* 0x000000101f727819 */ /* 0x000fe200000006ff */
[----:B------:R-:W-:Y:S01]  /*213f0*/  FMUL.FTZ R113, R216, R113 ;  /* 0x00000071d8717220 */ /* 0x000fe20000410000 */
[----:B------:R-:W-:-:S02]  /*21400*/  IMAD.U32 R226, R33, 0x10000, RZ ;  /* 0x0001000021e27824 */ /* 0x000fc400078e00ff */
[----:B------:R-:W-:Y:S01]  /*21410*/  FADD.FTZ R127, -R215, R126 ;  /* 0x0000007ed77f7221 */ /* 0x000fe20000010100 */
[----:B------:R-:W-:Y:S02]  /*21420*/  IMAD.U32 R112, R32, 0x10000, RZ ;  /* 0x0001000020707824 */ /* 0x000fe400078e00ff */
[----:B------:R-:W-:Y:S01]  /*21430*/  FFMA.FTZ R215, R113, R114, R115 ;  /* 0x0000007271d77223 */ /* 0x000fe20000010073 */
[----:B------:R-:W-:Y:S01]  /*21440*/  SHF.L.U32 R114, R75, 0x10, RZ ;  /* 0x000000104b727819 */ /* 0x000fe200000006ff */
[----:B------:R-:W-:Y:S01]  /*21450*/  FMUL.FTZ R127, R216, R127 ;  /* 0x0000007fd87f7220 */ /* 0x000fe20000410000 */
[----:B------:R-:W-:Y:S01]  /*21460*/  FFMA.FTZ R226, R113, R226, R112 ;  /* 0x000000e271e27223 */ /* 0x000fe20000010070 */
[----:B------:R-:W-:Y:S01]  /*21470*/  IMAD.U32 R112, R55, 0x10000, RZ ;  /* 0x0001000037707824 */ /* 0x000fe200078e00ff */
[----:B------:R-:W-:Y:S01]  /*21480*/  F2FP.BF16.F32.PACK_AB R126, R239, R238 ;  /* 0x000000eeef7e723e */ /* 0x000fe200000010ff */
[----:B------:R-:W-:Y:S01]  /*21490*/  IMAD.U32 R113, R91, 0x10000, RZ ;  /* 0x000100005b717824 */ /* 0x000fe200078e00ff */
[----:B------:R-:W-:Y:S01]  /*214a0*/  F2FP.BF16.F32.PACK_AB R124, R204, R203 ;  /* 0x000000cbcc7c723e */ /* 0x000fe200000010ff */
[----:B------:R-:W-:Y:S01]  /*214b0*/  FFMA.FTZ R227, R125, R112, R114 ;  /* 0x000000707de37223 */ /* 0x000fe20000010072 */
[----:B------:R-:W-:-:S02]  /*214c0*/  IMAD.U32 R112, R28, 0x10000, RZ ;  /* 0x000100001c707824 */ /* 0x000fc400078e00ff */
[----:B------:R-:W-:Y:S01]  /*214d0*/  FFMA.FTZ R216, R125, R120, R113 ;  /* 0x000000787dd87223 */ /* 0x000fe20000010071 */
[----:B------:R-:W-:Y:S01]  /*214e0*/  IMAD.U32 R114, R27, 0x10000, RZ ;  /* 0x000100001b727824 */ /* 0x000fe200078e00ff */
[----:B------:R-:W-:Y:S01]  /*214f0*/  F2FP.BF16.F32.PACK_AB R125, R207, R205 ;  /* 0x000000cdcf7d723e */ /* 0x000fe200000010ff */
[----:B------:R-:W-:Y:S01]  /*21500*/  FFMA.FTZ R228, R127, R228, R112 ;  /* 0x000000e47fe47223 */ /* 0x000fe20000010070 */
[----:B------:R-:W-:-:S04]  /*21510*/  IMAD.WIDE.U32 R112, R206, 0x10, R170 ;  /* 0x00000010ce707825 */ /* 0x000fc800078e00aa */
[----:B------:R-:W-:Y:S01]  /*21520*/  FFMA.FTZ R217, R127, R114, R217 ;  /* 0x000000727fd97223 */ /* 0x000fe200000100d9 */
[----:B------:R-:W-:Y:S01]  /*21530*/  F2FP.BF16.F32.PACK_AB R127, R241, R240 ;  /* 0x000000f0f17f723e */ /* 0x000fe200000010ff */
[----:B------:R-:W-:Y:S01]  /*21540*/  IMAD.WIDE.U32 R204, R202, 0x10, R170 ;  /* 0x00000010cacc7825 */ /* 0x000fe200078e00aa */
[----:B------:R-:W-:-:S03]  /*21550*/  F2FP.BF16.F32.PACK_AB R115, R235, R234 ;  /* 0x000000eaeb73723e */ /* 0x000fc600000010ff */
[----:B------:R0:W-:Y:S01]  /*21560*/  STG.E.128 desc[UR8][R112.64], R124 ;  /* 0x0000007c70007986 */ /* 0x0001e2000c101d08 */
[--C-:B------:R-:W-:Y:S01]  /*21570*/  IMAD.WIDE.U32 R206, R206, 0x10, R172.reuse ;  /* 0x00000010cece7825 */ /* 0x100fe200078e00ac */
[----:B------:R-:W-:Y:S02]  /*21580*/  F2FP.BF16.F32.PACK_AB R114, R231, R230 ;  /* 0x000000e6e772723e */ /* 0x000fe400000010ff */
[----:B------:R-:W-:Y:S01]  /*21590*/  F2FP.BF16.F32.PACK_AB R120, R129, R130 ;  /* 0x000000828178723e */ /* 0x000fe200000010ff */
[----:B------:R-:W-:Y:S01]  /*215a0*/  IMAD.WIDE.U32 R202, R202, 0x10, R172 ;  /* 0x00000010caca7825 */ /* 0x000fe200078e00ac */
[----:B------:R-:W-:Y:S02]  /*215b0*/  F2FP.BF16.F32.PACK_AB R130, R215, R214 ;  /* 0x000000d6d782723e */ /* 0x000fe400000010ff */
[----:B------:R-:W-:Y:S01]  /*215c0*/  F2FP.BF16.F32.PACK_AB R129, R213, R212 ;  /* 0x000000d4d581723e */ /* 0x000fe200000010ff */
[----:B------:R-:W-:-:S04]  /*215d0*/  IMAD.WIDE.U32 R170, R116, 0x10, R170 ;  /* 0x0000001074aa7825 */ /* 0x000fc800078e00aa */
[----:B------:R-:W-:Y:S01]  /*215e0*/  IMAD.WIDE.U32 R172, R116, 0x10, R172 ;  /* 0x0000001074ac7825 */ /* 0x000fe200078e00ac */
[----:B------:R-:W-:Y:S02]  /*215f0*/  F2FP.BF16.F32.PACK_AB R116, R123, R122 ;  /* 0x0000007a7b74723e */ /* 0x000fe400000010ff */
[----:B------:R-:W-:Y:S02]  /*21600*/  F2FP.BF16.F32.PACK_AB R123, R224, R223 ;  /* 0x000000dfe07b723e */ /* 0x000fe400000010ff */
[----:B0-----:R-:W-:Y:S02]  /*21610*/  F2FP.BF16.F32.PACK_AB R112, R118, R117 ;  /* 0x000000757670723e */ /* 0x001fe400000010ff */
[----:B------:R-:W-:Y:S02]  /*21620*/  F2FP.BF16.F32.PACK_AB R113, R174, R119 ;  /* 0x00000077ae71723e */ /* 0x000fe400000010ff */
[----:B------:R-:W-:Y:S02]  /*21630*/  F2FP.BF16.F32.PACK_AB R117, R229, R175 ;  /* 0x000000afe575723e */ /* 0x000fe400000010ff */
[----:B------:R-:W0:Y:S01]  /*21640*/  LDC.64 R174, c[0x0][0x380] ;  /* 0x0000e000ffae7b82 */ /* 0x000e220000000a00 */
[----:B------:R-:W-:Y:S01]  /*21650*/  F2FP.BF16.F32.PACK_AB R119, R237, R236 ;  /* 0x000000eced77723e */ /* 0x000fe200000010ff */
[----:B------:R1:W-:Y:S01]  /*21660*/  STG.E.128 desc[UR8][R206.64], R112 ;  /* 0x00000070ce007986 */ /* 0x0003e2000c101d08 */
[----:B------:R-:W-:-:S02]  /*21670*/  F2FP.BF16.F32.PACK_AB R118, R233, R232 ;  /* 0x000000e8e976723e */ /* 0x000fc400000010ff */
[----:B------:R-:W-:Y:S02]  /*21680*/  F2FP.BF16.F32.PACK_AB R122, R220, R219 ;  /* 0x000000dbdc7a723e */ /* 0x000fe400000010ff */
[----:B------:R-:W-:Y:S01]  /*21690*/  F2FP.BF16.F32.PACK_AB R127, R228, R227 ;  /* 0x000000e3e47f723e */ /* 0x000fe200000010ff */
[----:B------:R1:W-:Y:S01]  /*216a0*/  STG.E.128 desc[UR8][R204.64], R116 ;  /* 0x00000074cc007986 */ /* 0x0003e2000c101d08 */
[----:B------:R-:W-:Y:S02]  /*216b0*/  F2FP.BF16.F32.PACK_AB R126, R226, R225 ;  /* 0x000000e1e27e723e */ /* 0x000fe400000010ff */
[----:B------:R-:W-:Y:S01]  /*216c0*/  F2FP.BF16.F32.PACK_AB R125, R222, R221 ;  /* 0x000000ddde7d723e */ /* 0x000fe200000010ff */
[----:B------:R1:W-:Y:S01]  /*216d0*/  STG.E.128 desc[UR8][R202.64], R120 ;  /* 0x00000078ca007986 */ /* 0x0003e2000c101d08 */
[----:B------:R-:W-:Y:S02]  /*216e0*/  F2FP.BF16.F32.PACK_AB R124, R211, R131 ;  /* 0x00000083d37c723e */ /* 0x000fe400000010ff */
[----:B------:R-:W-:-:S03]  /*216f0*/  F2FP.BF16.F32.PACK_AB R131, R217, R216 ;  /* 0x000000d8d983723e */ /* 0x000fc600000010ff */
[----:B------:R1:W-:Y:S04]  /*21700*/  STG.E.128 desc[UR8][R170.64], R124 ;  /* 0x0000007caa007986 */ /* 0x0003e8000c101d08 */
[----:B------:R1:W-:Y:S01]  /*21710*/  STG.E.128 desc[UR8][R172.64], R128 ;  /* 0x00000080ac007986 */ /* 0x0003e2000c101d08 */
[----:B0-----:R-:W-:-:S05]  /*21720*/  IMAD.IADD R201, R201, 0x1, R174 ;  /* 0x00000001c9c97824 */ /* 0x001fca00078e02ae */
[----:B------:R-:W-:-:S13]  /*21730*/  ISETP.GE.AND P1, PT, R201, R175, PT ;  /* 0x000000afc900720c */ /* 0x000fda0003f26270 */
[----:B-1----:R-:W-:Y:S05]  /*21740*/  @!P1 BRA `(.L_x_946) ;  /* 0xfffffdf800ec9947 */ /* 0x002fea000383ffff */
[----:B------:R-:W-:Y:S05]  /*21750*/  EXIT ;  /* 0x000000000000794d */ /* 0x000fea0003800000 */
.L_x_947:
        /* <DEDUP_REMOVED lines=10> */
.L_x_17945:


//--------------------- .text._ZN10layer_norm31ln_parallel_residual_fwd_kernelINS_13Kernel_traitsI13__nv_bfloat16S2_S2_S2_fjLj4096ELj1ELj1ELj4ELj16ENS_18Kernel_traits_baseILj4096ES2_S2_S2_S2_fjLj128EEEEELb1ELb1ELb0EEEvNS_9FwdParamsE --------------------------
	.section	.text._ZN10layer_norm31ln_parallel_residual_fwd_kernelINS_13Kernel_traitsI13__nv_bfloat16S2_S2_S2_fjLj4096ELj1ELj1ELj4ELj16ENS_18Kernel_traits_baseILj4096ES2_S2_S2_S2_fjLj128EEEEELb1ELb1ELb0EEEvNS_9FwdParamsE,"ax",@progbits
	.align	128
        .global         _ZN10layer_norm31ln_parallel_residual_fwd_kernelINS_13Kernel_traitsI13__nv_bfloat16S2_S2_S2_fjLj4096ELj1ELj1ELj4ELj16ENS_18Kernel_traits_baseILj4096ES2_S2_S2_S2_fjLj128EEEEELb1ELb1ELb0EEEvNS_9FwdParamsE
        .type           _ZN10layer_norm31ln_parallel_residual_fwd_kernelINS_13Kernel_traitsI13__nv_bfloat16S2_S2_S2_fjLj4096ELj1ELj1ELj4ELj16ENS_18Kernel_traits_baseILj4096ES2_S2_S2_S2_fjLj128EEEEELb1ELb1ELb0EEEvNS_9FwdParamsE,@function
        .size           _ZN10layer_norm31ln_parallel_residual_fwd_kernelINS_13Kernel_traitsI13__nv_bfloat16S2_S2_S2_fjLj4096ELj1ELj1ELj4ELj16ENS_18Kernel_traits_baseILj4096ES2_S2_S2_S2_fjLj128EEEEELb1ELb1ELb0EEEvNS_9FwdParamsE,(.L_x_17946 - _ZN10layer_norm31ln_parallel_residual_fwd_kernelINS_13Kernel_traitsI13__nv_bfloat16S2_S2_S2_fjLj4096ELj1ELj1ELj4ELj16ENS_18Kernel_traits_baseILj4096ES2_S2_S2_S2_fjLj128EEEEELb1ELb1ELb0EEEvNS_9FwdParamsE)
        .other          _ZN10layer_norm31ln_parallel_residual_fwd_kernelINS_13Kernel_traitsI13__nv_bfloat16S2_S2_S2_fjLj4096ELj1ELj1ELj4ELj16ENS_18Kernel_traits_baseILj4096ES2_S2_S2_S2_fjLj128EEEEELb1ELb1ELb0EEEvNS_9FwdParamsE,@"STO_CUDA_ENTRY STV_DEFAULT"
_ZN10layer_norm31ln_parallel_residual_fwd_kernelINS_13Kernel_traitsI13__nv_bfloat16S2_S2_S2_fjLj4096ELj1ELj1ELj4ELj16ENS_18Kernel_traits_baseILj4096ES2_S2_S2_S2_fjLj128EEEEELb1ELb1ELb0EEEvNS_9FwdParamsE:
.text._ZN10layer_norm31ln_parallel_residual_fwd_kernelINS_13Kernel_traitsI13__nv_bfloat16S2_S2_S2_fjLj4096ELj1ELj1ELj4ELj16ENS_18Kernel_traits_baseILj4096ES2_S2_S2_S2_fjLj128EEEEELb1ELb1ELb0EEEvNS_9FwdParamsE:
        /* <DEDUP_REMOVED lines=19> */
[C---:B----4-:R-:W-:Y:S02]  /*0130*/  LOP3.LUT R0, R92.reuse, 0x1f, RZ, 0xc0, !PT ;  /* 0x0000001f5c007812 */ /* 0x050fe400078ec0ff */
[----:B------:R-:W-:-:S04]  /*0140*/  LOP3.LUT R15, R92, 0x60, RZ, 0xc0, !PT ;  /* 0x000000605c0f7812 */ /* 0x000fc800078ec0ff */
[----:B------:R-:W-:-:S04]  /*0150*/  LOP3.LUT R17, R15, R0, RZ, 0xfc, !PT ;  /* 0x000000000f117212 */ /* 0x000fc800078efcff */
[----:B------:R-:W-:Y:S02]  /*0160*/  LOP3.LUT R77, R17, 0x7f, RZ, 0x3c, !PT ;  /* 0x0000007f114d7812 */ /* 0x000fe400078e3cff */
[----:B--2---:R-:W-:Y:S02]  /*0170*/  @P0 R2UR UR9, R3 ;  /* 0x00000000030902ca */ /* 0x004fe400000e0000 */
[----:B------:R-:W0:Y:S01]  /*0180*/  LDC R3, c[0x0][0x360] ;  /* 0x0000d800ff037b82 */ /* 0x000e220000000800 */
[----:B------:R-:W-:Y:S02]  /*0190*/  @P0 R2UR UR8, R2 ;  /* 0x00000000020802ca */ /* 0x000fe400000e0000 */
[----:B-----5:R-:W-:Y:S02]  /*01a0*/  SHF.R.S32.HI R2, RZ, 0x1f, R9 ;  /* 0x0000001fff027819 */ /* 0x020fe40000011409 */
[----:B---3--:R-:W-:Y:S02]  /*01b0*/  @P0 IADD3 R88, P1, PT, R4, R7, RZ ;  /* 0x0000000704580210 */ /* 0x008fe40007f3e0ff */
[----:B------:R-:W-:-:S03]  /*01c0*/  LEA.HI R2, R2, R9, RZ, 0x3 ;  /* 0x0000000902027211 */ /* 0x000fc600078f18ff */
[----:B------:R-:W-:Y:S01]  /*01d0*/  @P0 IMAD.X R89, RZ, RZ, R5, P1 ;  /* 0x000000ffff590224 */ /* 0x000fe200008e0605 */
[----:B------:R-:W-:Y:S01]  /*01e0*/  SHF.R.S32.HI R14, RZ, 0x3, R2 ;  /* 0x00000003ff0e7819 */ /* 0x000fe20000011402 */
[----:B------:R-:W-:Y:S02]  /*01f0*/  UIADD3 UR20, UPT, UPT, UR9, -0x4498517b, URZ ;  /* 0xbb67ae8509147890 */ /* 0x000fe4000fffe0ff */
[----:B------:R-:W-:Y:S01]  /*0200*/  UIADD3 UR17, UPT, UPT, UR8, -0x61c88647, URZ ;  /* 0x9e3779b908117890 */ /* 0x000fe2000fffe0ff */
[----:B------:R-:W-:Y:S01]  /*0210*/  IADD3 R77, PT, PT, R14, R77, RZ ;  /* 0x0000004d0e4d7210 */ /* 0x000fe20007ffe0ff */
[----:B------:R-:W-:Y:S01]  /*0220*/  UIADD3 UR21, UPT, UPT, UR8, 0x3c6ef372, URZ ;  /* 0x3c6ef37208157890 */ /* 0x000fe2000fffe0ff */
[--C-:B------:R-:W-:Y:S01]  /*0230*/  SHF.R.U64 R76, R88, 0x2, R89.reuse ;  /* 0x00000002584c7819 */ /* 0x100fe20000001259 */
[----:B------:R-:W-:Y:S01]  /*0240*/  UIADD3 UR22, UPT, UPT, UR9, 0x76cf5d0a, URZ ;  /* 0x76cf5d0a09167890 */ /* 0x000fe2000fffe0ff */
[----:B------:R-:W-:Y:S01]  /*0250*/  SHF.R.U32.HI R31, RZ, 0x2, R89 ;  /* 0x00000002ff1f7819 */ /* 0x000fe20000011659 */
[----:B------:R-:W-:-:S02]  /*0260*/  UIADD3 UR23, UPT, UPT, UR8, -0x255992d5, URZ ;  /* 0xdaa66d2b08177890 */ /* 0x000fc4000fffe0ff */
[----:B------:R-:W-:Y:S01]  /*0270*/  UIADD3 UR24, UPT, UPT, UR9, 0x32370b8f, URZ ;  /* 0x32370b8f09187890 */ /* 0x000fe2000fffe0ff */
[----:B0-----:R-:W-:Y:S01]  /*0280*/  IMAD R78, R3, UR6, R92 ;  /* 0x00000006034e7c24 */ /* 0x001fe2000f8e025c */
        /* <DEDUP_REMOVED lines=12> */
[----:B------:R-:W-:Y:S11]  /*0350*/  BRA.U !UP0, `(.L_x_949) ;  /* 0x00000001088c7547 */ /* 0x000ff6000b800000 */
[C---:B------:R-:W-:Y:S02]  /*0360*/  ISETP.GE.U32.AND P2, PT, R77.reuse, 0x80, PT ;  /* 0x000000804d00780c */ /* 0x040fe40003f46070 */
[C---:B------:R-:W-:Y:S02]  /*0370*/  ISETP.GE.U32.AND P0, PT, R77.reuse, 0x100, PT ;  /* 0x000001004d00780c */ /* 0x040fe40003f06070 */
[----:B------:R-:W-:Y:S02]  /*0380*/  ISETP.GE.U32.AND P1, PT, R77, 0x180, PT ;  /* 0x000001804d00780c */ /* 0x000fe40003f26070 */
[----:B------:R-:W-:-:S07]  /*0390*/  LOP3.LUT R30, R30, 0xfffffeff, RZ, 0xc0, !PT ;  /* 0xfffffeff1e1e7812 */ /* 0x000fce00078ec0ff */
[----:B------:R-:W0:Y:S01]  /*03a0*/  @P2 LDC.64 R2, c[0x0][0x3d0] ;  /* 0x0000f400ff022b82 */ /* 0x000e220000000a00 */
[----:B------:R-:W-:-:S07]  /*03b0*/  @P2 LOP3.LUT R30, R30, 0x100, RZ, 0xfc, !PT ;  /* 0x000001001e1e2812 */ /* 0x000fce00078efcff */
[----:B------:R-:W1:Y:S08]  /*03c0*/  @P2 LDC.64 R4, c[0x0][0x438] ;  /* 0x00010e00ff042b82 */ /* 0x000e700000000a00 */
[----:B------:R-:W2:Y:S08]  /*03d0*/  @P0 LDC.64 R6, c[0x0][0x3d0] ;  /* 0x0000f400ff060b82 */ /* 0x000eb00000000a00 */
[----:B------:R-:W3:Y:S01]  /*03e0*/  @P0 LDC.64 R8, c[0x0][0x438] ;  /* 0x00010e00ff080b82 */ /* 0x000ee20000000a00 */
[----:B0-----:R-:W-:-:S05]  /*03f0*/  @P2 IMAD.WIDE.U32 R2, R17, 0x10, R2 ;  /* 0x0000001011022825 */ /* 0x001fca00078e0002 */
[----:B------:R0:W5:Y:S02]  /*0400*/  @P2 LDG.E.128 R68, desc[UR10][R2.64] ;  /* 0x0000000a02442981 */ /* 0x000164000c1e1d00 */
[----:B------:R-:W4:Y:S01]  /*0410*/  @P1 LDC.64 R10, c[0x0][0x3d0] ;  /* 0x0000f400ff0a1b82 */ /* 0x000f220000000a00 */
[C---:B-1----:R-:W-:Y:S01]  /*0420*/  @P2 IMAD.WIDE.U32 R4, R17.reuse, 0x10, R4 ;  /* 0x0000001011042825 */ /* 0x042fe200078e0004 */
[----:B------:R-:W-:-:S04]  /*0430*/  @P2 LOP3.LUT R17, R17, 0x80, RZ, 0xfc, !PT ;  /* 0x0000008011112812 */ /* 0x000fc800078efcff */
[----:B------:R0:W5:Y:S02]  /*0440*/  @P2 LD.E.128 R64, desc[UR10][R4.64] ;  /* 0x0000000a04402980 */ /* 0x000164000c101d00 */
[----:B------:R-:W1:Y:S01]  /*0450*/  @P1 LDC.64 R12, c[0x0][0x438] ;  /* 0x00010e00ff0c1b82 */ /* 0x000e620000000a00 */
[----:B--2---:R-:W-:-:S05]  /*0460*/  @P0 IMAD.WIDE.U32 R6, R17, 0x10, R6 ;  /* 0x0000001011060825 */ /* 0x004fca00078e0006 */
[----:B------:R0:W5:Y:S01]  /*0470*/  @P0 LDG.E.128 R60, desc[UR10][R6.64] ;  /* 0x0000000a063c0981 */ /* 0x000162000c1e1d00 */
[----:B---3--:R-:W-:-:S04]  /*0480*/  @P0 IMAD.WIDE.U32 R8, R17, 0x10, R8 ;  /* 0x0000001011080825 */ /* 0x008fc800078e0008 */
[----:B------:R-:W-:Y:S01]  /*0490*/  @P0 VIADD R17, R17, 0x80 ;  /* 0x0000008011110836 */ /* 0x000fe20000000000 */
[----:B------:R0:W5:Y:S03]  /*04a0*/  @P0 LD.E.128 R56, desc[UR10][R8.64] ;  /* 0x0000000a08380980 */ /* 0x000166000c101d00 */
[----:B----4-:R-:W-:-:S05]  /*04b0*/  @P1 IMAD.WIDE.U32 R10, R17, 0x10, R10 ;  /* 0x00000010110a1825 */ /* 0x010fca00078e000a */
[----:B------:R0:W5:Y:S01]  /*04c0*/  @P1 LDG.E.128 R52, desc[UR10][R10.64] ;  /* 0x0000000a0a341981 */ /* 0x000162000c1e1d00 */
[----:B-1----:R-:W-:-:S05]  /*04d0*/  @P1 IMAD.WIDE.U32 R12, R17, 0x10, R12 ;  /* 0x00000010110c1825 */ /* 0x002fca00078e000c */
[----:B------:R0:W5:Y:S01]  /*04e0*/  @P1 LD.E.128 R48, desc[UR10][R12.64] ;  /* 0x0000000a0c301980 */ /* 0x000162000c101d00 */
[----:B------:R-:W-:Y:S01]  /*04f0*/  ISETP.GE.U32.AND P0, PT, R77, 0x200, PT ;  /* 0x000002004d00780c */ /* 0x000fe20003f06070 */
[----:B------:R-:W-:-:S12]  /*0500*/  @P1 VIADD R17, R17, 0x80 ;  /* 0x0000008011111836 */ /* 0x000fd80000000000 */
        /* <DEDUP_REMOVED lines=8> */
.L_x_949:
[C---:B------:R-:W-:Y:S02]  /*0590*/  ISETP.GE.U32.AND P3, PT, R77.reuse, 0x80, PT ;  /* 0x000000804d00780c */ /* 0x040fe40003f66070 */
[C---:B------:R-:W-:Y:S02]  /*05a0*/  ISETP.GE.U32.AND P0, PT, R77.reuse, 0x100, PT ;  /* 0x000001004d00780c */ /* 0x040fe40003f06070 */
[C---:B------:R-:W-:Y:S02]  /*05b0*/  ISETP.GE.U32.AND P1, PT, R77.reuse, 0x180, PT ;  /* 0x000001804d00780c */ /* 0x040fe40003f26070 */
[----:B------:R-:W-:Y:S02]  /*05c0*/  ISETP.GE.U32.AND P2, PT, R77, 0x200, PT ;  /* 0x000002004d00780c */ /* 0x000fe40003f46070 */
[----:B------:R-:W-:-:S05]  /*05d0*/  LOP3.LUT R30, R30, 0xfffffeff, RZ, 0xc0, !PT ;  /* 0xfffffeff1e1e7812 */ /* 0x000fca00078ec0ff */
[----:B------:R-:W0:Y:S01]  /*05e0*/  @P3 LDC.64 R2, c[0x0][0x3d0] ;  /* 0x0000f400ff023b82 */ /* 0x000e220000000a00 */
[----:B------:R-:W-:-:S07]  /*05f0*/  @P3 LOP3.LUT R30, R30, 0x100, RZ, 0xfc, !PT ;  /* 0x000001001e1e3812 */ /* 0x000fce00078efcff */
[----:B------:R-:W1:Y:S08]  /*0600*/  @P0 LDC.64 R6, c[0x0][0x3d0] ;  /* 0x0000f400ff060b82 */ /* 0x000e700000000a00 */
[----:B------:R-:W2:Y:S08]  /*0610*/  @P1 LDC.64 R8, c[0x0][0x3d0] ;  /* 0x0000f400ff081b82 */ /* 0x000eb00000000a00 */
[----:B------:R-:W3:Y:S01]  /*0620*/  @P2 LDC.64 R10, c[0x0][0x3d0] ;  /* 0x0000f400ff0a2b82 */ /* 0x000ee20000000a00 */
[C---:B0-----:R-:W-:Y:S01]  /*0630*/  @P3 IMAD.WIDE.U32 R4, R17.reuse, 0x10, R2 ;  /* 0x0000001011043825 */ /* 0x041fe200078e0002 */
[----:B------:R-:W-:-:S04]  /*0640*/  @P3 LOP3.LUT R17, R17, 0x80, RZ, 0xfc, !PT ;  /* 0x0000008011113812 */ /* 0x000fc800078efcff */
[----:B------:R0:W5:Y:S01]  /*0650*/  @P3 LDG.E.128 R68, desc[UR10][R4.64] ;  /* 0x0000000a04443981 */ /* 0x000162000c1e1d00 */
[----:B-1----:R-:W-:-:S04]  /*0660*/  @P0 IMAD.WIDE.U32 R6, R17, 0x10, R6 ;  /* 0x0000001011060825 */ /* 0x002fc800078e0006 */
[----:B------:R-:W-:Y:S01]  /*0670*/  @P0 VIADD R17, R17, 0x80 ;  /* 0x0000008011110836 */ /* 0x000fe20000000000 */
[----:B------:R0:W5:Y:S03]  /*0680*/  @P0 LDG.E.128 R60, desc[UR10][R6.64] ;  /* 0x0000000a063c0981 */ /* 0x000166000c1e1d00 */
[C---:B--2---:R-:W-:Y:S01]  /*0690*/  @P1 IMAD.WIDE.U32 R8, R17.reuse, 0x10, R8 ;  /* 0x0000001011081825 */ /* 0x044fe200078e0008 */
[----:B------:R-:W-:-:S04]  /*06a0*/  @P1 IADD3 R17, PT, PT, R17, 0x80, RZ ;  /* 0x0000008011111810 */ /* 0x000fc80007ffe0ff */
[----:B------:R0:W5:Y:S01]  /*06b0*/  @P1 LDG.E.128 R52, desc[UR10][R8.64] ;  /* 0x0000000a08341981 */ /* 0x000162000c1e1d00 */
[----:B---3--:R-:W-:-:S05]  /*06c0*/  @P2 IMAD.WIDE.U32 R2, R17, 0x10, R10 ;  /* 0x0000001011022825 */ /* 0x008fca00078e000a */
[----:B------:R0:W5:Y:S01]  /*06d0*/  @P2 LDG.E.128 R44, desc[UR10][R2.64] ;  /* 0x0000000a022c2981 */ /* 0x000162000c1e1d00 */
[----:B------:R-:W-:Y:S01]  /*06e0*/  IMAD.MOV.U32 R50, RZ, RZ, RZ ;  /* 0x000000ffff327224 */ /* 0x000fe200078e00ff */
[----:B------:R-:W-:Y:S01]  /*06f0*/  CS2R R48, SRZ ;  /* 0x0000000000307805 */ /* 0x000fe2000001ff00 */
[----:B------:R-:W-:Y:S01]  /*0700*/  IMAD.MOV.U32 R58, RZ, RZ, RZ ;  /* 0x000000ffff3a7224 */ /* 0x000fe200078e00ff */
[----:B------:R-:W-:Y:S01]  /*0710*/  CS2R R56, SRZ ;  /* 0x0000000000387805 */ /* 0x000fe2000001ff00 */
[----:B------:R-:W-:Y:S01]  /*0720*/  IMAD.MOV.U32 R66, RZ, RZ, RZ ;  /* 0x000000ffff427224 */ /* 0x000fe200078e00ff */
[----:B------:R-:W-:Y:S02]  /*0730*/  CS2R R64, SRZ ;  /* 0x0000000000407805 */ /* 0x000fe4000001ff00 */
[----:B------:R-:W-:Y:S02]  /*0740*/  @P3 MOV R67, RZ ;  /* 0x000000ff00433202 */ /* 0x000fe40000000f00 */
[----:B------:R-:W-:-:S02]  /*0750*/  @P2 CS2R R42, SRZ ;  /* 0x00000000002a2805 */ /* 0x000fc4000001ff00 */
[----:B------:R-:W-:Y:S01]  /*0760*/  @P2 CS2R R40, SRZ ;  /* 0x0000000000282805 */ /* 0x000fe2000001ff00 */
[----:B------:R-:W-:Y:S02]  /*0770*/  @P0 IMAD.MOV.U32 R59, RZ, RZ, RZ ;  /* 0x000000ffff3b0224 */ /* 0x000fe400078e00ff */
[----:B0-----:R-:W-:-:S07]  /*0780*/  @P1 IMAD.MOV.U32 R51, RZ, RZ, RZ ;  /* 0x000000ffff331224 */ /* 0x001fce00078e00ff */
.L_x_950:
[----:B------:R-:W-:Y:S05]  /*0790*/  BSYNC.RECONVERGENT B0 ;  /* 0x0000000000007941 */ /* 0x000fea0003800200 */
.L_x_948:
[----:B------:R-:W0:Y:S02]  /*07a0*/  LDCU UR4, c[0x0][0x384] ;  /* 0x00007080ff0477ac */ /* 0x000e240008000800 */
[----:B0-----:R-:W-:-:S06]  /*07b0*/  UISETP.GE.AND UP0, UPT, UR6, UR4, UPT ;  /* 0x000000040600728c */ /* 0x001fcc000bf06270 */
[----:B------:R-:W-:-:S13]  /*07c0*/  PLOP3.LUT P0, PT, PT, PT, UP0, 0x80, 0x8 ;  /* 0x000000000008781c */ /* 0x000fda0003f0f008 */
[----:B------:R-:W-:Y:S05]  /*07d0*/  @P0 EXIT ;  /* 0x000000000000094d */ /* 0x000fea0003800000 */
[----:B------:R-:W-:Y:S01]  /*07e0*/  IMAD.HI.U32 R2, R78, -0x326172a9, RZ ;  /* 0xcd9e8d574e027827 */ /* 0x000fe200078e00ff */
[----:B------:R-:W-:Y:S01]  /*07f0*/  LOP3.LUT R88, R88, 0x3, RZ, 0xc0, !PT ;  /* 0x0000000358587812 */ /* 0x000fe200078ec0ff */
[----:B------:R-:W-:Y:S01]  /*0800*/  UPLOP3.LUT UP1, UPT, UPT, UPT, UPT, 0x40, 0x4 ;  /* 0x000000000004789c */ /* 0x000fe20003f2e870 */
[----:B-----5:R-:W-:Y:S01]  /*0810*/  PRMT R26, R50, 0x7632, R26 ;  /* 0x00007632321a7816 */ /* 0x020fe2000000001a */
[----:B------:R-:W-:Y:S01]  /*0820*/  IMAD.HI.U32 R3, R76, -0x2daee0ad, RZ ;  /* 0xd2511f534c037827 */ /* 0x000fe200078e00ff */
[----:B------:R-:W-:Y:S01]  /*0830*/  LOP3.LUT R2, R31, UR8, R2, 0x96, !PT ;  /* 0x000000081f027c12 */ /* 0x000fe2000f8e9602 */
[----:B------:R-:W0:Y:S01]  /*0840*/  LDCU UR37, c[0x0][0x388] ;  /* 0x00007100ff2577ac */ /* 0x000e220008000800 */
[----:B------:R-:W-:Y:S01]  /*0850*/  PRMT R25, R54, 0x7632, R25 ;  /* 0x0000763236197816 */ /* 0x000fe20000000019 */
[----:B------:R-:W-:Y:S01]  /*0860*/  IMAD R7, R76, -0x2daee0ad, RZ ;  /* 0xd2511f534c077824 */ /* 0x000fe200078e02ff */
[----:B------:R-:W-:Y:S01]  /*0870*/  LOP3.LUT R3, R3, UR9, RZ, 0x3c, !PT ;  /* 0x0000000903037c12 */ /* 0x000fe2000f8e3cff */
[----:B------:R-:W-:Y:S01]  /*0880*/  IMAD.HI.U32 R6, R2, -0x2daee0ad, RZ ;  /* 0xd2511f5302067827 */ /* 0x000fe200078e00ff */
[----:B------:R-:W-:Y:S01]  /*0890*/  PRMT R24, R49, 0x7632, R24 ;  /* 0x0000763231187816 */ /* 0x000fe20000000018 */
[----:B------:R-:W1:Y:S01]  /*08a0*/  LDCU.U8 UR7, c[0x0][0x410] ;  /* 0x00008200ff0777ac */ /* 0x000e620008000000 */
[----:B------:R-:W-:Y:S01]  /*08b0*/  PRMT R23, R53, 0x7632, R23 ;  /* 0x0000763235177816 */ /* 0x000fe20000000017 */
[----:B------:R-:W-:Y:S01]  /*08c0*/  IMAD R5, R78, -0x326172a9, RZ ;  /* 0xcd9e8d574e057824 */ /* 0x000fe200078e02ff */
[----:B------:R-:W-:Y:S01]  /*08d0*/  LOP3.LUT R6, R7, UR20, R6, 0x96, !PT ;  /* 0x0000001407067c12 */ /* 0x000fe2000f8e9606 */
[C---:B------:R-:W-:Y:S01]  /*08e0*/  IMAD.HI.U32 R4, R3.reuse, -0x326172a9, RZ ;  /* 0xcd9e8d5703047827 */ /* 0x040fe200078e00ff */
        /* <DEDUP_REMOVED lines=17> */
[----:B------:R-:W-:Y:S01]  /*0a00*/  IMAD.HI.U32 R7, R3, -0x2daee0ad, RZ ;  /* 0xd2511f5303077827 */ /* 0x000fe200078e00ff */
[----:B------:R-:W-:Y:S01]  /*0a10*/  PRMT R16, R57, 0x7632, R16 ;  /* 0x0000763239107816 */ /* 0x000fe20000000010 */
[----:B------:R-:W0:Y:S01]  /*0a20*/  LDCU.64 UR18, c[0x0][0x380] ;  /* 0x00007000ff1277ac */ /* 0x000e220008000a00 */
[----:B------:R-:W-:Y:S01]  /*0a30*/  PRMT R13, R60, 0x7632, R13 ;  /* 0x000076323c0d7816 */ /* 0x000fe2000000000d */
[----:B------:R-:W-:Y:S01]  /*0a40*/  IMAD R5, R6, -0x326172a9, RZ ;  /* 0xcd9e8d5706057824 */ /* 0x000fe200078e02ff */
[----:B------:R-:W-:Y:S01]  /*0a50*/  LOP3.LUT R7, R8, UR24, R7, 0x96, !PT ;  /* 0x0000001808077c12 */ /* 0x000fe2000f8e9607 */
[----:B------:R-:W-:Y:S01]  /*0a60*/  IMAD.HI.U32 R4, R2, -0x326172a9, RZ ;  /* 0xcd9e8d5702047827 */ /* 0x000fe200078e00ff */
[----:B------:R-:W-:-:S02]  /*0a70*/  LOP3.LUT R8, R14, 0x7f, RZ, 0xc0, !PT ;  /* 0x0000007f0e087812 */ /* 0x000fc400078ec0ff */
[----:B------:R-:W-:Y:S01]  /*0a80*/  PRMT R12, R67, 0x7632, R12 ;  /* 0x00007632430c7816 */ /* 0x000fe2000000000c */
[----:B------:R-:W-:Y:S01]  /*0a90*/  IMAD R6, R3, -0x2daee0ad, RZ ;  /* 0xd2511f5303067824 */ /* 0x000fe200078e02ff */
[----:B------:R-:W-:Y:S01]  /*0aa0*/  LOP3.LUT R4, R5, UR23, R4, 0x96, !PT ;  /* 0x0000001705047c12 */ /* 0x000fe2000f8e9604 */
[----:B------:R-:W-:Y:S01]  /*0ab0*/  IMAD R5, R2, -0x326172a9, RZ ;  /* 0xcd9e8d5702057824 */ /* 0x000fe200078e02ff */
[----:B------:R-:W-:Y:S01]  /*0ac0*/  PRMT R10, R71, 0x7632, R10 ;  /* 0x00007632470a7816 */ /* 0x000fe2000000000a */
[----:B------:R-:W-:Y:S01]  /*0ad0*/  IMAD.HI.U32 R2, R7, -0x326172a9, RZ ;  /* 0xcd9e8d5707027827 */ /* 0x000fe200078e00ff */
[----:B------:R-:W-:-:S03]  /*0ae0*/  PRMT R9, R66, 0x7632, R9 ;  /* 0x0000763242097816 */ /* 0x000fc60000000009 */
[----:B------:R-:W-:Y:S01]  /*0af0*/  IMAD.HI.U32 R3, R4, -0x2daee0ad, RZ ;  /* 0xd2511f5304037827 */ /* 0x000fe200078e00ff */
[----:B------:R-:W-:-:S03]  /*0b00*/  LOP3.LUT R2, R5, UR25, R2, 0x96, !PT ;  /* 0x0000001905027c12 */ /* 0x000fc6000f8e9602 */
[----:B------:R-:W-:Y:S01]  /*0b10*/  IMAD R7, R7, -0x326172a9, RZ ;  /* 0xcd9e8d5707077824 */ /* 0x000fe200078e02ff */
[----:B------:R-:W-:Y:S01]  /*0b20*/  LOP3.LUT R3, R6, UR26, R3, 0x96, !PT ;  /* 0x0000001a06037c12 */ /* 0x000fe2000f8e9603 */
[----:B------:R-:W-:Y:S02]  /*0b30*/  IMAD R6, R4, -0x2daee0ad, RZ ;  /* 0xd2511f5304067824 */ /* 0x000fe400078e02ff */
[----:B------:R-:W-:-:S04]  /*0b40*/  IMAD.HI.U32 R5, R2, -0x2daee0ad, RZ ;  /* 0xd2511f5302057827 */ /* 0x000fc800078e00ff */
[----:B------:R-:W-:Y:S01]  /*0b50*/  IMAD.HI.U32 R4, R3, -0x326172a9, RZ ;  /* 0xcd9e8d5703047827 */ /* 0x000fe200078e00ff */
[----:B------:R-:W-:-:S03]  /*0b60*/  LOP3.LUT R5, R6, UR28, R5, 0x96, !PT ;  /* 0x0000001c06057c12 */ /* 0x000fc6000f8e9605 */
[----:B------:R-:W-:Y:S01]  /*0b70*/  IMAD R6, R3, -0x326172a9, RZ ;  /* 0xcd9e8d5703067824 */ /* 0x000fe200078e02ff */
[----:B------:R-:W-:Y:S01]  /*0b80*/  LOP3.LUT R4, R7, UR27, R4, 0x96, !PT ;  /* 0x0000001b07047c12 */ /* 0x000fe2000f8e9604 */
[----:B------:R-:W-:-:S04]  /*0b90*/  IMAD.HI.U32 R3, R5, -0x326172a9, RZ ;  /* 0xcd9e8d5705037827 */ /* 0x000fc800078e00ff */
[----:B------:R-:W-:Y:S01]  /*0ba0*/  IMAD R7, R2, -0x2daee0ad, RZ ;  /* 0xd2511f5302077824 */ /* 0x000fe200078e02ff */
[----:B------:R-:W-:Y:S01]  /*0bb0*/  LOP3.LUT R3, R6, UR29, R3, 0x96, !PT ;  /* 0x0000001d06037c12 */ /* 0x000fe2000f8e9603 */
[----:B------:R-:W-:-:S04]  /*0bc0*/  IMAD.HI.U32 R2, R4, -0x2daee0ad, RZ ;  /* 0xd2511f5304027827 */ /* 0x000fc800078e00ff */
[----:B------:R-:W-:Y:S01]  /*0bd0*/  IMAD.HI.U32 R6, R3, -0x2daee0ad, RZ ;  /* 0xd2511f5303067827 */ /* 0x000fe200078e00ff */
[----:B------:R-:W-:-:S03]  /*0be0*/  LOP3.LUT R2, R7, UR30, R2, 0x96, !PT ;  /* 0x0000001e07027c12 */ /* 0x000fc6000f8e9602 */
[----:B------:R-:W-:Y:S02]  /*0bf0*/  IMAD R7, R4, -0x2daee0ad, RZ ;  /* 0xd2511f5304077824 */ /* 0x000fe400078e02ff */
[----:B------:R-:W-:Y:S02]  /*0c00*/  IMAD.SHL.U32 R14, R14, 0x2, RZ ;  /* 0x000000020e0e7824 */ /* 0x000fe400078e00ff */
[----:B------:R-:W-:Y:S01]  /*0c10*/  IMAD R5, R5, -0x326172a9, RZ ;  /* 0xcd9e8d5705057824 */ /* 0x000fe200078e02ff */
[----:B------:R-:W-:Y:S01]  /*0c20*/  LOP3.LUT R6, R7, UR32, R6, 0x96, !PT ;  /* 0x0000002007067c12 */ /* 0x000fe2000f8e9606 */
[----:B------:R-:W-:Y:S01]  /*0c30*/  IMAD R7, R0, -0x20, R8 ;  /* 0xffffffe000077824 */ /* 0x000fe200078e0208 */
[----:B------:R-:W-:Y:S01]  /*0c40*/  VIADDMNMX R8, R8, -R15, RZ, !PT ;  /* 0x8000000f08087246 */ /* 0x000fe200078001ff */
[----:B------:R-:W-:Y:S01]  /*0c50*/  IMAD.HI.U32 R4, R2, -0x326172a9, RZ ;  /* 0xcd9e8d5702047827 */ /* 0x000fe200078e00ff */
[----:B------:R-:W-:Y:S02]  /*0c60*/  LOP3.LUT R29, R14, 0xffffff00, RZ, 0xc0, !PT ;  /* 0xffffff000e1d7812 */ /* 0x000fe400078ec0ff */
[----:B------:R-:W-:Y:S01]  /*0c70*/  VIMNMX R8, PT, PT, R8, 0x20, PT ;  /* 0x0000002008087848 */ /* 0x000fe20003fe0100 */
[----:B------:R-:W-:Y:S01]  /*0c80*/  IMAD.HI.U32 R0, R6, -0x326172a9, RZ ;  /* 0xcd9e8d5706007827 */ /* 0x000fe200078e00ff */
[----:B------:R-:W-:-:S02]  /*0c90*/  LOP3.LUT R4, R5, UR31, R4, 0x96, !PT ;  /* 0x0000001f05047c12 */ /* 0x000fc4000f8e9604 */
[----:B------:R-:W-:Y:S01]  /*0ca0*/  LEA R8, R8, R29, 0x3 ;  /* 0x0000001d08087211 */ /* 0x000fe200078e18ff */
[----:B------:R-:W-:Y:S01]  /*0cb0*/  IMAD R5, R2, -0x326172a9, RZ ;  /* 0xcd9e8d5702057824 */ /* 0x000fe200078e02ff */
[----:B------:R-:W-:Y:S01]  /*0cc0*/  VIMNMX R7, PT, PT, RZ, R7, !PT ;  /* 0x00000007ff077248 */ /* 0x000fe20007fe0100 */
[----:B------:R-:W-:Y:S01]  /*0cd0*/  IMAD R3, R3, -0x2daee0ad, RZ ;  /* 0xd2511f5303037824 */ /* 0x000fe200078e02ff */
[----:B------:R-:W-:Y:S01]  /*0ce0*/  I2FP.F32.U32 R11, R8 ;  /* 0x00000008000b7245 */ /* 0x000fe20000201000 */
[----:B------:R-:W-:Y:S01]  /*0cf0*/  IMAD.HI.U32 R2, R4, -0x2daee0ad, RZ ;  /* 0xd2511f5304027827 */ /* 0x000fe200078e00ff */
[----:B------:R-:W-:Y:S02]  /*0d00*/  LOP3.LUT R0, R5, UR33, R0, 0x96, !PT ;  /* 0x0000002105007c12 */ /* 0x000fe4000f8e9600 */
[----:B------:R-:W-:Y:S01]  /*0d10*/  PRMT R15, R61, 0x7632, R15 ;  /* 0x000076323d0f7816 */ /* 0x000fe2000000000f */
[----:B------:R-:W-:Y:S01]  /*0d20*/  IMAD R6, R6, -0x326172a9, RZ ;  /* 0xcd9e8d5706067824 */ /* 0x000fe200078e02ff */
[----:B------:R-:W0:Y:S01]  /*0d30*/  MUFU.RCP R11, R11 ;  /* 0x0000000b000b7308 */ /* 0x000e220000001000 */
[----:B------:R-:W-:Y:S01]  /*0d40*/  LOP3.LUT R3, R3, UR34, R2, 0x96, !PT ;  /* 0x0000002203037c12 */ /* 0x000fe2000f8e9602 */
[----:B------:R-:W-:Y:S01]  /*0d50*/  IMAD R5, R4, -0x2daee0ad, RZ ;  /* 0xd2511f5304057824 */ /* 0x000fe200078e02ff */
[----:B------:R-:W-:Y:S01]  /*0d60*/  VIMNMX R2, PT, PT, R7, 0x20, PT ;  /* 0x0000002007027848 */ /* 0x000fe20003fe0100 */
        /* <DEDUP_REMOVED lines=8> */
[----:B------:R-:W-:Y:S01]  /*0df0*/  IMAD R104, R0, -0x2daee0ad, RZ ;  /* 0xd2511f5300687824 */ /* 0x000fe200078e02ff */
[----:B------:R-:W-:Y:S01]  /*0e00*/  PRMT R6, R69, 0x7632, R6 ;  /* 0x0000763245067816 */ /* 0x000fe20000000006 */
[----:B------:R-:W-:Y:S01]  /*0e10*/  IMAD.MOV.U32 R2, RZ, RZ, RZ ;  /* 0x000000ffff027224 */ /* 0x000fe200078e00ff */
[----:B------:R-:W-:Y:S01]  /*0e20*/  PRMT R5, R64, 0x7632, R5 ;  /* 0x0000763240057816 */ /* 0x000fe20000000005 */
[----:B------:R-:W-:Y:S01]  /*0e30*/  IMAD R0, R3, -0x326172a9, RZ ;  /* 0xcd9e8d5703007824 */ /* 0x000fe200078e02ff */
[----:B01234-:R-:W-:-:S07]  /*0e40*/  PRMT R4, R68, 0x7632, R4 ;  /* 0x0000763244047816 */ /* 0x01ffce0000000004 */
.L_x_1458:
[----:B------:R-:W-:Y:S01]  /*0e50*/  UIMAD UR4, UR6, UR37, URZ ;  /* 0x00000025060472a4 */ /* 0x000fe2000f8e02ff */
[----:B------:R-:W-:Y:S01]  /*0e60*/  LOP3.LUT P0, RZ, R30, 0x100, RZ, 0xc0, !PT ;  /* 0x000001001eff7812 */ /* 0x000fe2000780c0ff */
[----:B------:R-:W-:Y:S02]  /*0e70*/  BSSY.RECONVERGENT B0, `(.L_x_951) ;  /* 0x0000811000007945 */ /* 0x000fe40003800200 */
[----:B------:R-:W-:-:S04]  /*0e80*/  USHF.R.S32.HI UR5, URZ, 0x1f, UR4 ;  /* 0x0000001fff057899 */ /* 0x000fc80008011404 */
[----:B------:R-:W-:-:S06]  /*0e90*/  ULEA.HI UR5, UR5, UR4, URZ, 0x3 ;  /* 0x0000000405057291 */ /* 0x000fcc000f8f18ff */
[----:B01234-:R-:W-:-:S05]  /*0ea0*/  IMAD.U32 R73, RZ, RZ, UR5 ;  /* 0x00000005ff497e24 */ /* 0x01ffca000f8e00ff */
        /* <DEDUP_REMOVED lines=16> */
[----:B------:R-:W-:-:S04]  /*0fb0*/  UISETP.NE.U32.AND UP0, UPT, UR12, URZ, UPT ;  /* 0x000000ff0c00728c */ /* 0x000fc8000bf05070 */
[----:B------:R-:W-:-:S09]  /*0fc0*/  UISETP.NE.AND.EX UP0, UPT, UR13, URZ, UPT, UP0 ;  /* 0x000000ff0d00728c */ /* 0x000fd2000bf05300 */
[----:B0-----:R-:W-:Y:S05]  /*0fd0*/  BRA.U UP0, `(.L_x_953) ;  /* 0x00000029008c7547 */ /* 0x001fea000b800000 */
        /* <DEDUP_REMOVED lines=16> */
.L_x_956:
        /* <DEDUP_REMOVED lines=13> */
.L_x_958:
[----:B------:R-:W-:Y:S05]  /*11b0*/  BSYNC.RECONVERGENT B2 ;  /* 0x0000000000027941 */ /* 0x000fea0003800200 */
.L_x_957:
        /* <DEDUP_REMOVED lines=43> */
.L_x_955:
[----:B------:R-:W-:Y:S05]  /*1470*/  BSYNC.RECONVERGENT B1 ;  /* 0x0000000000017941 */ /* 0x000fea0003800200 */
.L_x_954:
        /* <DEDUP_REMOVED lines=10> */
[----:B------:R-:W-:Y:S01]  /*1520*/  HFMA2 R98, -RZ, RZ, 0, 1.1920928955078125e-07 ;  /* 0x00000002ff627431 */ /* 0x000fe200000001ff */
[----:B------:R-:W-:Y:S01]  /*1530*/  PRMT R72, R72, 0x7632, R72 ;  /* 0x0000763248487816 */ /* 0x000fe20000000048 */
[----:B0-----:R-:W-:Y:S01]  /*1540*/  FMUL.FTZ R97, R97, R106 ;  /* 0x0000006a61617220 */ /* 0x001fe20000410000 */
[----:B-1----:R-:W-:-:S04]  /*1550*/  FSETP.GTU.FTZ.AND P2, PT, R3, R104, PT ;  /* 0x000000680300720b */ /* 0x002fc80003f5c000 */
        /* <DEDUP_REMOVED lines=15> */
.L_x_961:
        /* <DEDUP_REMOVED lines=13> */
.L_x_963:
[----:B------:R-:W-:Y:S05]  /*1720*/  BSYNC.RECONVERGENT B2 ;  /* 0x0000000000027941 */ /* 0x000fea0003800200 */
.L_x_962:
        /* <DEDUP_REMOVED lines=43> */
.L_x_960:
[----:B------:R-:W-:Y:S05]  /*19e0*/  BSYNC.RECONVERGENT B1 ;  /* 0x0000000000017941 */ /* 0x000fea0003800200 */
.L_x_959:
[----:B------:R-:W-:Y:S01]  /*19f0*/  I2FP.F32.U32 R97, R88 ;  /* 0x0000005800617245 */ /* 0x000fe20000201000 */
[----:B------:R-:W-:Y:S01]  /*1a00*/  IMAD.U32 R99, R72, 0x10000, RZ ;  /* 0x0001000048637824 */ /* 0x000fe200078e00ff */
[----:B------:R-:W-:Y:S01]  /*1a10*/  ISETP.NE.AND P3, PT, R98, 0x1, PT ;  /* 0x000000016200780c */ /* 0x000fe20003f65270 */
[----:B------:R-:W-:Y:S01]  /*1a20*/  BSSY.RECONVERGENT B1, `(.L_x_964) ;  /* 0x0000050000017945 */ /* 0x000fe20003800200 */
[----:B------:R-:W-:Y:S01]  /*1a30*/  @P1 PRMT R72, R32, 0x7632, R72 ;  /* 0x0000763220481816 */ /* 0x000fe20000000048 */
[----:B------:R-:W-:Y:S01]  /*1a40*/  FFMA.FTZ R97, R97, R102, 1.1641532182693481445e-10 ;  /* 0x2f00000061617423 */ /* 0x000fe20000010066 */
[----:B------:R-:W-:Y:S01]  /*1a50*/  FMUL.FTZ R99, R99, R106 ;  /* 0x0000006a63637220 */ /* 0x000fe20000410000 */
[----:B------:R-:W-:Y:S01]  /*1a60*/  LOP3.LUT R30, R30, 0xfffffff7, RZ, 0xc0, !PT ;  /* 0xfffffff71e1e7812 */ /* 0x000fe200078ec0ff */
[----:B------:R-:W-:Y:S02]  /*1a70*/  IMAD.MOV.U32 R100, RZ, RZ, 0x2 ;  /* 0x00000002ff647424 */ /* 0x000fe400078e00ff */
[----:B------:R-:W-:Y:S01]  /*1a80*/  FSETP.GTU.FTZ.AND P2, PT, R97, R104, PT ;  /* 0x000000686100720b */ /* 0x000fe20003f5c000 */
[----:B------:R-:W-:-:S03]  /*1a90*/  @P1 IMAD.U32 R72, R72, 0x10000, RZ ;  /* 0x0001000048481824 */ /* 0x000fc600078e00ff */
[----:B------:R-:W-:Y:S02]  /*1aa0*/  FSEL R99, R99, RZ, !P2 ;  /* 0x000000ff63637208 */ /* 0x000fe40005000000 */
        /* <DEDUP_REMOVED lines=14> */
.L_x_966:
        /* <DEDUP_REMOVED lines=13> */
.L_x_968:
[----:B------:R-:W-:Y:S05]  /*1c60*/  BSYNC.RECONVERGENT B2 ;  /* 0x0000000000027941 */ /* 0x000fea0003800200 */
.L_x_967:
        /* <DEDUP_REMOVED lines=43> */
.L_x_965:
[----:B------:R-:W-:Y:S05]  /*1f20*/  BSYNC.RECONVERGENT B1 ;  /* 0x0000000000017941 */ /* 0x000fea0003800200 */
.L_x_964:
        /* <DEDUP_REMOVED lines=9> */
[----:B------:R-:W-:Y:S01]  /*1fc0*/  IMAD.MOV.U32 R108, RZ, RZ, 0x2 ;  /* 0x00000002ff6c7424 */ /* 0x000fe200078e00ff */
        /* <DEDUP_REMOVED lines=16> */
.L_x_971:
        /* <DEDUP_REMOVED lines=13> */
.L_x_973:
[----:B------:R-:W-:Y:S05]  /*21a0*/  BSYNC.RECONVERGENT B2 ;  /* 0x0000000000027941 */ /* 0x000fea0003800200 */
.L_x_972:
        /* <DEDUP_REMOVED lines=43> */
.L_x_970:
[----:B------:R-:W-:Y:S05]  /*2460*/  BSYNC.RECONVERGENT B1 ;  /* 0x0000000000017941 */ /* 0x000fea0003800200 */
.L_x_969:
[----:B------:R-:W-:Y:S01]  /*2470*/  I2FP.F32.U32 R73, R73 ;  /* 0x0000004900497245 */ /* 0x000fe20000201000 */
[----:B------:R-:W-:Y:S01]  /*2480*/  IMAD.U32 R117, R88, 0x10000, RZ ;  /* 0x0001000058757824 */ /* 0x000fe200078e00ff */
[----:B------:R-:W-:Y:S01]  /*2490*/  @P1 PRMT R72, R33, 0x7632, R72 ;  /* 0x0000763221481816 */ /* 0x000fe20000000048 */
[----:B------:R-:W-:Y:S01]  /*24a0*/  BSSY.RECONVERGENT B1, `(.L_x_974) ;  /* 0x0000050000017945 */ /* 0x000fe20003800200 */
[----:B------:R-:W-:Y:S01]  /*24b0*/  LOP3.LUT R30, R30, 0xfffffffd, RZ, 0xc0, !PT ;  /* 0xfffffffd1e1e7812 */ /* 0x000fe200078ec0ff */
[----:B------:R-:W-:Y:S01]  /*24c0*/  FFMA.FTZ R73, R73, R102, 1.1641532182693481445e-10 ;  /* 0x2f00000049497423 */ /* 0x000fe20000010066 */
[----:B------:R-:W-:Y:S01]  /*24d0*/  FMUL.FTZ R117, R117, R106 ;  /* 0x0000006a75757220 */ /* 0x000fe20000410000 */
[----:B------:R-:W-:Y:S01]  /*24e0*/  @P1 SHF.L.U32 R72, R72, 0x10, RZ ;  /* 0x0000001048481819 */ /* 0x000fe200000006ff */
        /* <DEDUP_REMOVED lines=18> */
.L_x_976:
        /* <DEDUP_REMOVED lines=13> */
.L_x_978:
[----:B------:R-:W-:Y:S05]  /*26e0*/  BSYNC.RECONVERGENT B2 ;  /* 0x0000000000027941 */ /* 0x000fea0003800200 */
.L_x_977:
        /* <DEDUP_REMOVED lines=43> */
.L_x_975:
[----:B------:R-:W-:Y:S05]  /*29a0*/  BSYNC.RECONVERGENT B1 ;  /* 0x0000000000017941 */ /* 0x000fea0003800200 */
.L_x_974:
[----:B------:R-:W-:Y:S01]  /*29b0*/  I2FP.F32.U32 R73, R73 ;  /* 0x0000004900497245 */ /* 0x000fe20000201000 */
[----:B------:R-:W-:Y:S01]  /*29c0*/  IMAD.U32 R117, R74, 0x10000, RZ ;  /* 0x000100004a757824 */ /* 0x000fe200078e00ff */
[----:B------:R-:W-:Y:S01]  /*29d0*/  ISETP.NE.AND P3, PT, R88, 0x1, PT ;  /* 0x000000015800780c */ /* 0x000fe20003f65270 */
[----:B------:R-:W-:Y:S01]  /*29e0*/  @P1 IMAD.U32 R72, R34, 0x10000, RZ ;  /* 0x0001000022481824 */ /* 0x000fe200078e00ff */
[----:B------:R-:W-:Y:S01]  /*29f0*/  BSSY.RECONVERGENT B1, `(.L_x_979) ;  /* 0x000004d000017945 */ /* 0x000fe20003800200 */
[----:B------:R-:W-:Y:S01]  /*2a00*/  FFMA.FTZ R73, R73, R102, 1.1641532182693481445e-10 ;  /* 0x2f00000049497423 */ /* 0x000fe20000010066 */
[----:B------:R-:W-:Y:S01]  /*2a10*/  FMUL.FTZ R117, R117, R106 ;  /* 0x0000006a75757220 */ /* 0x000fe20000410000 */
[----:B------:R-:W-:Y:S01]  /*2a20*/  HFMA2 R108, -RZ, RZ, 0, 1.1920928955078125e-07 ;  /* 0x00000002ff6c7431 */ /* 0x000fe200000001ff */
[----:B------:R-:W-:Y:S02]  /*2a30*/  PRMT R74, R74, 0x7632, R74 ;  /* 0x000076324a4a7816 */ /* 0x000fe4000000004a */
        /* <DEDUP_REMOVED lines=15> */
.L_x_981:
        /* <DEDUP_REMOVED lines=13> */
.L_x_983:
[----:B------:R-:W-:Y:S05]  /*2c00*/  BSYNC.RECONVERGENT B2 ;  /* 0x0000000000027941 */ /* 0x000fea0003800200 */
.L_x_982:
        /* <DEDUP_REMOVED lines=43> */
.L_x_980:
[----:B------:R-:W-:Y:S05]  /*2ec0*/  BSYNC.RECONVERGENT B1 ;  /* 0x0000000000017941 */ /* 0x000fea0003800200 */
.L_x_979:
[----:B------:R-:W-:Y:S01]  /*2ed0*/  I2FP.F32.U32 R73, R73 ;  /* 0x0000004900497245 */ /* 0x000fe20000201000 */
[----:B------:R-:W-:Y:S01]  /*2ee0*/  IMAD.U32 R125, R74, 0x10000, RZ ;  /* 0x000100004a7d7824 */ /* 0x000fe200078e00ff */
[----:B------:R-:W-:Y:S01]  /*2ef0*/  ISETP.NE.AND P4, PT, R108, 0x1, PT ;  /* 0x000000016c00780c */ /* 0x000fe20003f85270 */
[----:B------:R-:W-:Y:S01]  /*2f00*/  BSSY.RECONVERGENT B1, `(.L_x_984) ;  /* 0x000004e000017945 */ /* 0x000fe20003800200 */
[----:B------:R-:W-:Y:S01]  /*2f10*/  @P1 PRMT R72, R34, 0x7632, R72 ;  /* 0x0000763222481816 */ /* 0x000fe20000000048 */
[----:B------:R-:W-:Y:S01]  /*2f20*/  FFMA.FTZ R73, R73, R102, 1.1641532182693481445e-10 ;  /* 0x2f00000049497423 */ /* 0x000fe20000010066 */
[----:B------:R-:W-:Y:S01]  /*2f30*/  FMUL.FTZ R125, R125, R106 ;  /* 0x0000006a7d7d7220 */ /* 0x000fe20000410000 */
[----:B------:R-:W-:Y:S02]  /*2f40*/  IMAD.MOV.U32 R74, RZ, RZ, 0x2 ;  /* 0x00000002ff4a7424 */ /* 0x000fe400078e00ff */
[----:B------:R-:W-:Y:S01]  /*2f50*/  @P1 IMAD.U32 R72, R72, 0x10000, RZ ;  /* 0x0001000048481824 */ /* 0x000fe200078e00ff */
        /* <DEDUP_REMOVED lines=15> */
.L_x_986:
        /* <DEDUP_REMOVED lines=13> */
.L_x_988:
[----:B------:R-:W-:Y:S05]  /*3120*/  BSYNC.RECONVERGENT B2 ;  /* 0x0000000000027941 */ /* 0x000fea0003800200 */
.L_x_987:
        /* <DEDUP_REMOVED lines=43> */
.L_x_985:
[----:B------:R-:W-:Y:S05]  /*33e0*/  BSYNC.RECONVERGENT B1 ;  /* 0x0000000000017941 */ /* 0x000fea0003800200 */
.L_x_984:
        /* <DEDUP_REMOVED lines=24> */
.L_x_991:
        /* <DEDUP_REMOVED lines=13> */
.L_x_993:
[----:B------:R-:W-:Y:S05]  /*3640*/  BSYNC.RECONVERGENT B2 ;  /* 0x0000000000027941 */ /* 0x000fea0003800200 */
.L_x_992:
        /* <DEDUP_REMOVED lines=43> */
.L_x_990:
[----:B------:R-:W-:Y:S05]  /*3900*/  BSYNC.RECONVERGENT B1 ;  /* 0x0000000000017941 */ /* 0x000fea0003800200 */
.L_x_989:
        /* <DEDUP_REMOVED lines=16> */
.L_x_953:
        /* <DEDUP_REMOVED lines=16> */
.L_x_997:
        /* <DEDUP_REMOVED lines=13> */
.L_x_999:
[----:B------:R-:W-:Y:S05]  /*3be0*/  BSYNC.RECONVERGENT B2 ;  /* 0x0000000000027941 */ /* 0x000fea0003800200 */
.L_x_998:
        /* <DEDUP_REMOVED lines=43> */
.L_x_996:
[----:B------:R-:W-:Y:S05]  /*3ea0*/  BSYNC.RECONVERGENT B1 ;  /* 0x0000000000017941 */ /* 0x000fea0003800200 */
.L_x_995:
[----:B------:R-:W0:Y:S01]  /*3eb0*/  LDC R106, c[0x0][0x404] ;  /* 0x00010100ff6a7b82 */ /* 0x000e220000000800 */
[----:B------:R-:W-:Y:S01]  /*3ec0*/  I2FP.F32.U32 R3, R3 ;  /* 0x0000000300037245 */ /* 0x000fe20000201000 */
[----:B------:R-:W-:Y:S01]  /*3ed0*/  IMAD.MOV.U32 R86, RZ, RZ, 0x2f800000 ;  /* 0x2f800000ff567424 */ /* 0x000fe200078e00ff */
[----:B------:R-:W-:Y:S01]  /*3ee0*/  ISETP.NE.AND P3, PT, R80, 0x1, PT ;  /* 0x000000015000780c */ /* 0x000fe20003f65270 */
[----:B-----5:R-:W-:Y:S01]  /*3ef0*/  IMAD.U32 R79, R72, 0x10000, RZ ;  /* 0x00010000484f7824 */ /* 0x020fe200078e00ff */
[----:B------:R-:W-:Y:S01]  /*3f00*/  LOP3.LUT R30, R30, 0xffffffef, RZ, 0xc0, !PT ;  /* 0xffffffef1e1e7812 */ /* 0x000fe200078ec0ff */
[----:B------:R-:W-:Y:S01]  /*3f10*/  FFMA.FTZ R3, R3, R86, 1.1641532182693481445e-10 ;  /* 0x2f00000003037423 */ /* 0x000fe20000010056 */
[----:B------:R-:W-:Y:S01]  /*3f20*/  BSSY.RECONVERGENT B1, `(.L_x_1000) ;  /* 0x000004c000017945 */ /* 0x000fe20003800200 */
[----:B------:R-:W1:Y:S01]  /*3f30*/  LDC R104, c[0x0][0x408] ;  /* 0x00010200ff687b82 */ /* 0x000e620000000800 */
[----:B------:R-:W-:Y:S01]  /*3f40*/  PRMT R72, R72, 0x7632, R72 ;  /* 0x0000763248487816 */ /* 0x000fe20000000048 */
[----:B------:R-:W-:Y:S01]  /*3f50*/  IMAD.MOV.U32 R83, RZ, RZ, 0x2 ;  /* 0x00000002ff537424 */ /* 0x000fe200078e00ff */
[----:B0-----:R-:W-:-:S04]  /*3f60*/  FSETP.GTU.FTZ.AND P2, PT, R3, R106, PT ;  /* 0x0000006a0300720b */ /* 0x001fc80003f5c000 */
[----:B------:R-:W-:Y:S01]  /*3f70*/  PLOP3.LUT P4, PT, P2, PT, PT, 0x8, 0x80 ;  /* 0x000000000080781c */ /* 0x000fe2000178e170 */
[----:B-1----:R-:W-:Y:S01]  /*3f80*/  FMUL.FTZ R3, R79, R104 ;  /* 0x000000684f037220 */ /* 0x002fe20000410000 */
[----:B------:R-:W-:-:S04]  /*3f90*/  MOV R79, R0 ;  /* 0x00000000004f7202 */ /* 0x000fc80000000f00 */
[----:B------:R-:W-:-:S07]  /*3fa0*/  FSEL R3, R3, RZ, !P2 ;  /* 0x000000ff03037208 */ /* 0x000fce0005000000 */
        /* <DEDUP_REMOVED lines=10> */
.L_x_1002:
        /* <DEDUP_REMOVED lines=13> */
.L_x_1004:
[----:B------:R-:W-:Y:S05]  /*4120*/  BSYNC.RECONVERGENT B2 ;  /* 0x0000000000027941 */ /* 0x000fea0003800200 */
.L_x_1003:
        /* <DEDUP_REMOVED lines=39> */
[----:B------:R-:W-:Y:S02]  /*43a0*/  LOP3.LUT R27, R96, UR35, R85, 0x96, !PT ;  /* 0x00000023601b7c12 */ /* 0x000fe4000f8e9655 */
[----:B------:R-:W-:Y:S01]  /*43b0*/  MOV R0, R84 ;  /* 0x0000005400007202 */ /* 0x000fe20000000f00 */
[----:B------:R-:W-:Y:S01]  /*43c0*/  IMAD.MOV.U32 R92, RZ, RZ, R80 ;  /* 0x000000ffff5c7224 */ /* 0x000fe200078e0050 */
[----:B------:R-:W-:-:S07]  /*43d0*/  LOP3.LUT R28, R82, UR36, R81, 0x96, !PT ;  /* 0x00000024521c7c12 */ /* 0x000fce000f8e9651 */
.L_x_1001:
[----:B------:R-:W-:Y:S05]  /*43e0*/  BSYNC.RECONVERGENT B1 ;  /* 0x0000000000017941 */ /* 0x000fea0003800200 */
.L_x_1000:
[----:B------:R-:W-:Y:S01]  /*43f0*/  I2FP.F32.U32 R79, R79 ;  /* 0x0000004f004f7245 */ /* 0x000fe20000201000 */
[----:B------:R-:W-:Y:S01]  /*4400*/  @P1 IMAD.U32 R82, R32, 0x10000, RZ ;  /* 0x0001000020521824 */ /* 0x000fe200078e00ff */
[----:B------:R-:W-:Y:S01]  /*4410*/  SHF.L.U32 R81, R36, 0x10, RZ ;  /* 0x0000001024517819 */ /* 0x000fe200000006ff */
[----:B------:R-:W-:Y:S01]  /*4420*/  BSSY.RECONVERGENT B1, `(.L_x_1005) ;  /* 0x000004f000017945 */ /* 0x000fe20003800200 */
[----:B------:R-:W-:Y:S01]  /*4430*/  ISETP.NE.AND P3, PT, R83, 0x1, PT ;  /* 0x000000015300780c */ /* 0x000fe20003f65270 */
[----:B------:R-:W-:Y:S02]  /*4440*/  FFMA.FTZ R79, R79, R86, 1.1641532182693481445e-10 ;  /* 0x2f0000004f4f7423 */ /* 0x000fe40000010056 */
[----:B------:R-:W-:-:S03]  /*4450*/  FMUL.FTZ R81, R81, R104 ;  /* 0x0000006851517220 */ /* 0x000fc60000410000 */
[----:B------:R-:W-:-:S04]  /*4460*/  FSETP.GTU.FTZ.AND P2, PT, R79, R106, PT ;  /* 0x0000006a4f00720b */ /* 0x000fc80003f5c000 */
[----:B------:R-:W-:Y:S02]  /*4470*/  FSEL R80, R81, RZ, !P2 ;  /* 0x000000ff51507208 */ /* 0x000fe40005000000 */
[----:B------:R-:W-:-:S03]  /*4480*/  MOV R81, R0 ;  /* 0x0000000000517202 */ /* 0x000fc60000000f00 */
[----:B------:R-:W-:Y:S01]  /*4490*/  FADD.FTZ R79, R3, R80 ;  /* 0x00000050034f7221 */ /* 0x000fe20000010000 */
[----:B------:R-:W-:-:S03]  /*44a0*/  IMAD.MOV.U32 R80, RZ, RZ, 0x2 ;  /* 0x00000002ff507424 */ /* 0x000fc600078e00ff */
[--C-:B------:R-:W-:Y:S01]  /*44b0*/  @P1 FADD.FTZ R3, R82, R79.reuse ;  /* 0x0000004f52031221 */ /* 0x100fe20000010000 */
[----:B------:R-:W-:Y:S01]  /*44c0*/  @!P1 IMAD.MOV.U32 R3, RZ, RZ, R79 ;  /* 0x000000ffff039224 */ /* 0x000fe200078e004f */
[----:B------:R-:W-:-:S04]  /*44d0*/  SEL R79, RZ, 0x1, P2 ;  /* 0x00000001ff4f7807 */ /* 0x000fc80001000000 */
        /* <DEDUP_REMOVED lines=10> */
.L_x_1007:
        /* <DEDUP_REMOVED lines=13> */
.L_x_1009:
[----:B------:R-:W-:Y:S05]  /*4650*/  BSYNC.RECONVERGENT B2 ;  /* 0x0000000000027941 */ /* 0x000fea0003800200 */
.L_x_1008:
        /* <DEDUP_REMOVED lines=43> */
.L_x_1006:
[----:B------:R-:W-:Y:S05]  /*4910*/  BSYNC.RECONVERGENT B1 ;  /* 0x0000000000017941 */ /* 0x000fea0003800200 */
.L_x_1005:
[----:B------:R-:W-:Y:S01]  /*4920*/  I2FP.F32.U32 R81, R81 ;  /* 0x0000005100517245 */ /* 0x000fe20000201000 */
[----:B------:R-:W-:Y:S01]  /*4930*/  BSSY.RECONVERGENT B1, `(.L_x_1010) ;  /* 0x000004e000017945 */ /* 0x000fe20003800200 */
[----:B------:R-:W-:Y:S01]  /*4940*/  ISETP.NE.AND P3, PT, R80, 0x1, PT ;  /* 0x000000015000780c */ /* 0x000fe20003f65270 */
[----:B------:R-:W-:Y:S01]  /*4950*/  IMAD.MOV.U32 R82, RZ, RZ, 0x2 ;  /* 0x00000002ff527424 */ /* 0x000fe200078e00ff */
[----:B------:R-:W-:Y:S01]  /*4960*/  SHF.L.U32 R83, R72, 0x10, RZ ;  /* 0x0000001048537819 */ /* 0x000fe200000006ff */
[----:B------:R-:W-:Y:S01]  /*4970*/  FFMA.FTZ R81, R81, R86, 1.1641532182693481445e-10 ;  /* 0x2f00000051517423 */ /* 0x000fe20000010056 */
[----:B------:R-:W-:-:S03]  /*4980*/  LOP3.LUT R30, R30, 0xfffffff7, RZ, 0xc0, !PT ;  /* 0xfffffff71e1e7812 */ /* 0x000fc600078ec0ff */
        /* <DEDUP_REMOVED lines=15> */
.L_x_1012:
        /* <DEDUP_REMOVED lines=13> */
.L_x_1014:
[----:B------:R-:W-:Y:S05]  /*4b50*/  BSYNC.RECONVERGENT B2 ;  /* 0x0000000000027941 */ /* 0x000fea0003800200 */
.L_x_1013:
        /* <DEDUP_REMOVED lines=43> */
.L_x_1011:
[----:B------:R-:W-:Y:S05]  /*4e10*/  BSYNC.RECONVERGENT B1 ;  /* 0x0000000000017941 */ /* 0x000fea0003800200 */
.L_x_1010:
[----:B------:R-:W-:Y:S01]  /*4e20*/  I2FP.F32.U32 R81, R81 ;  /* 0x0000005100517245 */ /* 0x000fe20000201000 */
[----:B------:R-:W-:Y:S01]  /*4e30*/  BSSY.RECONVERGENT B1, `(.L_x_1015) ;  /* 0x0000053000017945 */ /* 0x000fe20003800200 */
[----:B------:R-:W-:Y:S01]  /*4e40*/  PRMT R80, R36, 0x7632, R80 ;  /* 0x0000763224507816 */ /* 0x000fe20000000050 */
[----:B------:R-:W-:Y:S01]  /*4e50*/  IMAD.MOV.U32 R84, RZ, RZ, 0x2 ;  /* 0x00000002ff547424 */ /* 0x000fe200078e00ff */
[----:B------:R-:W-:Y:S01]  /*4e60*/  ISETP.NE.AND P3, PT, R82, 0x1, PT ;  /* 0x000000015200780c */ /* 0x000fe20003f65270 */
[----:B------:R-:W-:Y:S02]  /*4e70*/  FFMA.FTZ R81, R81, R86, 1.1641532182693481445e-10 ;  /* 0x2f00000051517423 */ /* 0x000fe40000010056 */
[----:B------:R-:W-:Y:S01]  /*4e80*/  IMAD.U32 R83, R80, 0x10000, RZ ;  /* 0x0001000050537824 */ /* 0x000fe200078e00ff */
[----:B------:R-:W-:Y:S02]  /*4e90*/  @P1 PRMT R80, R32, 0x7632, R80 ;  /* 0x0000763220501816 */ /* 0x000fe40000000050 */
[----:B------:R-:W-:Y:S01]  /*4ea0*/  FSETP.GTU.FTZ.AND P2, PT, R81, R106, PT ;  /* 0x0000006a5100720b */ /* 0x000fe20003f5c000 */
[----:B------:R-:W-:-:S02]  /*4eb0*/  FMUL.FTZ R83, R83, R104 ;  /* 0x0000006853537220 */ /* 0x000fc40000410000 */
[----:B------:R-:W-:Y:S01]  /*4ec0*/  @P1 IMAD.U32 R99, R80, 0x10000, RZ ;  /* 0x0001000050631824 */ /* 0x000fe200078e00ff */
[----:B------:R-:W-:Y:S02]  /*4ed0*/  SEL R80, RZ, 0x1, P2 ;  /* 0x00000001ff507807 */ /* 0x000fe40001000000 */
[----:B------:R-:W-:-:S05]  /*4ee0*/  FSEL R83, R83, RZ, !P2 ;  /* 0x000000ff53537208 */ /* 0x000fca0005000000 */
        /* <DEDUP_REMOVED lines=14> */
.L_x_1017:
        /* <DEDUP_REMOVED lines=13> */
.L_x_1019:
[----:B------:R-:W-:Y:S05]  /*50a0*/  BSYNC.RECONVERGENT B2 ;  /* 0x0000000000027941 */ /* 0x000fea0003800200 */
.L_x_1018:
        /* <DEDUP_REMOVED lines=43> */
.L_x_1016:
[----:B------:R-:W-:Y:S05]  /*5360*/  BSYNC.RECONVERGENT B1 ;  /* 0x0000000000017941 */ /* 0x000fea0003800200 */
.L_x_1015:
[----:B------:R-:W-:Y:S01]  /*5370*/  I2FP.F32.U32 R81, R72 ;  /* 0x0000004800517245 */ /* 0x000fe20000201000 */
[----:B------:R-:W-:Y:S01]  /*5380*/  IMAD.U32 R83, R73, 0x10000, RZ ;  /* 0x0001000049537824 */ /* 0x000fe200078e00ff */
[----:B------:R-:W-:Y:S01]  /*5390*/  ISETP.NE.AND P2, PT, R84, 0x1, PT ;  /* 0x000000015400780c */ /* 0x000fe20003f45270 */
[----:B------:R-:W-:Y:S01]  /*53a0*/  BSSY.RECONVERGENT B1, `(.L_x_1020) ;  /* 0x000004d000017945 */ /* 0x000fe20003800200 */
[----:B------:R-:W-:Y:S01]  /*53b0*/  LOP3.LUT R30, R30, 0xfffffffb, RZ, 0xc0, !PT ;  /* 0xfffffffb1e1e7812 */ /* 0x000fe200078ec0ff */
[----:B------:R-:W-:Y:S01]  /*53c0*/  FFMA.FTZ R81, R81, R86, 1.1641532182693481445e-10 ;  /* 0x2f00000051517423 */ /* 0x000fe20000010056 */
[----:B------:R-:W-:Y:S01]  /*53d0*/  FMUL.FTZ R83, R83, R104 ;  /* 0x0000006853537220 */ /* 0x000fe20000410000 */
[----:B------:R-:W-:Y:S01]  /*53e0*/  PRMT R88, R73, 0x7632, R88 ;  /* 0x0000763249587816 */ /* 0x000fe20000000058 */
        /* <DEDUP_REMOVED lines=15> */
.L_x_1022:
        /* <DEDUP_REMOVED lines=13> */
.L_x_1024:
[----:B------:R-:W-:Y:S05]  /*55b0*/  BSYNC.RECONVERGENT B2 ;  /* 0x0000000000027941 */ /* 0x000fea0003800200 */
.L_x_1023:
        /* <DEDUP_REMOVED lines=43> */
.L_x_1021:
[----:B------:R-:W-:Y:S05]  /*5870*/  BSYNC.RECONVERGENT B1 ;  /* 0x0000000000017941 */ /* 0x000fea0003800200 */
.L_x_1020:
[----:B------:R-:W-:Y:S01]  /*5880*/  I2FP.F32.U32 R73, R73 ;  /* 0x0000004900497245 */ /* 0x000fe20000201000 */
[----:B------:R-:W-:Y:S01]  /*5890*/  @P1 IMAD.U32 R97, R33, 0x10000, RZ ;  /* 0x0001000021611824 */ /* 0x000fe200078e00ff */
[----:B------:R-:W-:Y:S01]  /*58a0*/  SHF.L.U32 R83, R37, 0x10, RZ ;  /* 0x0000001025537819 */ /* 0x000fe200000006ff */
[----:B------:R-:W-:Y:S02]  /*58b0*/  BSSY.RECONVERGENT B1, `(.L_x_1025) ;  /* 0x000004f000017945 */ /* 0x000fe40003800200 */
[----:B------:R-:W-:Y:S02]  /*58c0*/  FFMA.FTZ R73, R73, R86, 1.1641532182693481445e-10 ;  /* 0x2f00000049497423 */ /* 0x000fe40000010056 */
[----:B------:R-:W-:-:S03]  /*58d0*/  FMUL.FTZ R83, R83, R104 ;  /* 0x0000006853537220 */ /* 0x000fc60000410000 */
[----:B------:R-:W-:Y:S02]  /*58e0*/  FSETP.GTU.FTZ.AND P2, PT, R73, R106, PT ;  /* 0x0000006a4900720b */ /* 0x000fe40003f5c000 */
[----:B------:R-:W-:Y:S02]  /*58f0*/  MOV R73, R0 ;  /* 0x0000000000497202 */ /* 0x000fe40000000f00 */
[----:B------:R-:W-:-:S05]  /*5900*/  FSEL R72, R83, RZ, !P2 ;  /* 0x000000ff53487208 */ /* 0x000fca0005000000 */
[----:B------:R-:W-:Y:S01]  /*5910*/  FADD.FTZ R72, R81, R72 ;  /* 0x0000004851487221 */ /* 0x000fe20000010000 */
[----:B------:R-:W-:Y:S02]  /*5920*/  SEL R81, RZ, 0x1, P2 ;  /* 0x00000001ff517807 */ /* 0x000fe40001000000 */
[----:B------:R-:W-:Y:S01]  /*5930*/  ISETP.NE.AND P2, PT, R82, 0x1, PT ;  /* 0x000000015200780c */ /* 0x000fe20003f45270 */
[--C-:B------:R-:W-:Y:S01]  /*5940*/  @P1 FADD.FTZ R97, R97, R72.reuse ;  /* 0x0000004861611221 */ /* 0x100fe20000010000 */
[----:B------:R-:W-:Y:S02]  /*5950*/  @!P1 IMAD.MOV.U32 R97, RZ, RZ, R72 ;  /* 0x000000ffff619224 */ /* 0x000fe400078e0048 */
[----:B------:R-:W-:-:S03]  /*5960*/  IMAD.MOV.U32 R72, RZ, RZ, 0x2 ;  /* 0x00000002ff487424 */ /* 0x000fc600078e00ff */
[----:B------:R-:W-:-:S06]  /*5970*/  F2FP.BF16.F32.PACK_AB R100, RZ, R97 ;  /* 0x00000061ff64723e */ /* 0x000fcc00000010ff */
        /* <DEDUP_REMOVED lines=9> */
.L_x_1027:
        /* <DEDUP_REMOVED lines=13> */
.L_x_1029:
[----:B------:R-:W-:Y:S05]  /*5ae0*/  BSYNC.RECONVERGENT B2 ;  /* 0x0000000000027941 */ /* 0x000fea0003800200 */
.L_x_1028:
        /* <DEDUP_REMOVED lines=43> */
.L_x_1026:
[----:B------:R-:W-:Y:S05]  /*5da0*/  BSYNC.RECONVERGENT B1 ;  /* 0x0000000000017941 */ /* 0x000fea0003800200 */
.L_x_1025:
[----:B------:R-:W-:Y:S01]  /*5db0*/  I2FP.F32.U32 R73, R73 ;  /* 0x0000004900497245 */ /* 0x000fe20000201000 */
[----:B------:R-:W-:Y:S01]  /*5dc0*/  BSSY.RECONVERGENT B1, `(.L_x_1030) ;  /* 0x000004e000017945 */ /* 0x000fe20003800200 */
[----:B------:R-:W-:Y:S01]  /*5dd0*/  SHF.L.U32 R83, R88, 0x10, RZ ;  /* 0x0000001058537819 */ /* 0x000fe200000006ff */
[----:B------:R-:W-:Y:S01]  /*5de0*/  IMAD.MOV.U32 R84, RZ, RZ, 0x2 ;  /* 0x00000002ff547424 */ /* 0x000fe200078e00ff */
[----:B------:R-:W-:Y:S01]  /*5df0*/  LOP3.LUT R30, R30, 0xfffffffd, RZ, 0xc0, !PT ;  /* 0xfffffffd1e1e7812 */ /* 0x000fe200078ec0ff */
[----:B------:R-:W-:Y:S02]  /*5e00*/  FFMA.FTZ R73, R73, R86, 1.1641532182693481445e-10 ;  /* 0x2f00000049497423 */ /* 0x000fe40000010056 */
[----:B------:R-:W-:-:S03]  /*5e10*/  FMUL.FTZ R83, R83, R104 ;  /* 0x0000006853537220 */ /* 0x000fc60000410000 */
[----:B------:R-:W-:Y:S01]  /*5e20*/  FSETP.GTU.FTZ.AND P2, PT, R73, R106, PT ;  /* 0x0000006a4900720b */ /* 0x000fe20003f5c000 */
        /* <DEDUP_REMOVED lines=14> */
.L_x_1032:
        /* <DEDUP_REMOVED lines=13> */
.L_x_1034:
[----:B------:R-:W-:Y:S05]  /*5fe0*/  BSYNC.RECONVERGENT B2 ;  /* 0x0000000000027941 */ /* 0x000fea0003800200 */
.L_x_1033:
        /* <DEDUP_REMOVED lines=43> */
.L_x_1031:
[----:B------:R-:W-:Y:S05]  /*62a0*/  BSYNC.RECONVERGENT B1 ;  /* 0x0000000000017941 */ /* 0x000fea0003800200 */
.L_x_1030:
[----:B------:R-:W-:Y:S01]  /*62b0*/  I2FP.F32.U32 R73, R73 ;  /* 0x0000004900497245 */ /* 0x000fe20000201000 */
[----:B------:R-:W-:Y:S01]  /*62c0*/  BSSY.RECONVERGENT B1, `(.L_x_1035) ;  /* 0x0000053000017945 */ /* 0x000fe20003800200 */
[----:B------:R-:W-:-:S03]  /*62d0*/  PRMT R72, R37, 0x7632, R72 ;  /* 0x0000763225487816 */ /* 0x000fc60000000048 */
[----:B------:R-:W-:Y:S02]  /*62e0*/  FFMA.FTZ R73, R73, R86, 1.1641532182693481445e-10 ;  /* 0x2f00000049497423 */ /* 0x000fe40000010056 */
[----:B------:R-:W-:Y:S01]  /*62f0*/  IMAD.U32 R83, R72, 0x10000, RZ ;  /* 0x0001000048537824 */ /* 0x000fe200078e00ff */
[----:B------:R-:W-:Y:S02]  /*6300*/  @P1 PRMT R72, R33, 0x7632, R72 ;  /* 0x0000763221481816 */ /* 0x000fe40000000048 */
[----:B------:R-:W-:Y:S01]  /*6310*/  FSETP.GTU.FTZ.AND P2, PT, R73, R106, PT ;  /* 0x0000006a4900720b */ /* 0x000fe20003f5c000 */
[----:B------:R-:W-:Y:S01]  /*6320*/  FMUL.FTZ R83, R83, R104 ;  /* 0x0000006853537220 */ /* 0x000fe20000410000 */
[----:B------:R-:W-:Y:S02]  /*6330*/  IMAD.MOV.U32 R73, RZ, RZ, R0 ;  /* 0x000000ffff497224 */ /* 0x000fe400078e0000 */
[----:B------:R-:W-:Y:S01]  /*6340*/  SEL R82, RZ, 0x1, P2 ;  /* 0x00000001ff527807 */ /* 0x000fe20001000000 */
[----:B------:R-:W-:Y:S01]  /*6350*/  @P1 IMAD.U32 R119, R72, 0x10000, RZ ;  /* 0x0001000048771824 */ /* 0x000fe200078e00ff */
[----:B------:R-:W-:Y:S01]  /*6360*/  FSEL R83, R83, RZ, !P2 ;  /* 0x000000ff53537208 */ /* 0x000fe20005000000 */
[----:B------:R-:W-:Y:S01]  /*6370*/  IMAD.MOV.U32 R72, RZ, RZ, 0x2 ;  /* 0x00000002ff487424 */ /* 0x000fe200078e00ff */
[----:B------:R-:W-:-:S03]  /*6380*/  ISETP.NE.AND P2, PT, R84, 0x1, PT ;  /* 0x000000015400780c */ /* 0x000fc60003f45270 */
[----:B------:R-:W-:-:S04]  /*6390*/  FADD.FTZ R88, R88, R83 ;  /* 0x0000005358587221 */ /* 0x000fc80000010000 */
        /* <DEDUP_REMOVED lines=12> */
.L_x_1037:
        /* <DEDUP_REMOVED lines=13> */
.L_x_1039:
[----:B------:R-:W-:Y:S05]  /*6530*/  BSYNC.RECONVERGENT B2 ;  /* 0x0000000000027941 */ /* 0x000fea0003800200 */
.L_x_1038:
        /* <DEDUP_REMOVED lines=43> */
.L_x_1036:
[----:B------:R-:W-:Y:S05]  /*67f0*/  BSYNC.RECONVERGENT B1 ;  /* 0x0000000000017941 */ /* 0x000fea0003800200 */
.L_x_1035:
[----:B------:R-:W-:Y:S01]  /*6800*/  I2FP.F32.U32 R73, R73 ;  /* 0x0000004900497245 */ /* 0x000fe20000201000 */
[----:B------:R-:W-:Y:S01]  /*6810*/  IMAD.U32 R83, R74, 0x10000, RZ ;  /* 0x000100004a537824 */ /* 0x000fe200078e00ff */
        /* <DEDUP_REMOVED lines=19> */
.L_x_1042:
        /* <DEDUP_REMOVED lines=13> */
.L_x_1044:
[----:B------:R-:W-:Y:S05]  /*6a20*/  BSYNC.RECONVERGENT B2 ;  /* 0x0000000000027941 */ /* 0x000fea0003800200 */
.L_x_1043:
        /* <DEDUP_REMOVED lines=43> */
.L_x_1041:
[----:B------:R-:W-:Y:S05]  /*6ce0*/  BSYNC.RECONVERGENT B1 ;  /* 0x0000000000017941 */ /* 0x000fea0003800200 */
.L_x_1040:
        /* <DEDUP_REMOVED lines=8> */
[----:B------:R-:W-:Y:S02]  /*6d70*/  FSEL R84, R85, RZ, !P3 ;  /* 0x000000ff55547208 */ /* 0x000fe40005800000 */
[----:B------:R-:W-:Y:S02]  /*6d80*/  SEL R72, RZ, 0x1, P3 ;  /* 0x00000001ff487807 */ /* 0x000fe40001800000 */
[----:B------:R-:W-:Y:S01]  /*6d90*/  ISETP.NE.AND P3, PT, R102, 0x1, PT ;  /* 0x000000016600780c */ /* 0x000fe20003f65270 */
[----:B------:R-:W-:-:S04]  /*6da0*/  FADD.FTZ R83, R83, R84 ;  /* 0x0000005453537221 */ /* 0x000fc80000010000 */
[--C-:B------:R-:W-:Y:S01]  /*6db0*/  @P1 FADD.FTZ R117, R88, R83.reuse ;  /* 0x0000005358751221 */ /* 0x100fe20000010000 */
[--C-:B------:R-:W-:Y:S01]  /*6dc0*/  @!P1 IMAD.MOV.U32 R117, RZ, RZ, R83.reuse ;  /* 0x000000ffff759224 */ /* 0x100fe200078e0053 */
[----:B------:R-:W-:Y:S01]  /*6dd0*/  PRMT R83, R72, 0x7610, R83 ;  /* 0x0000761048537816 */ /* 0x000fe20000000053 */
[----:B------:R-:W-:-:S03]  /*6de0*/  IMAD.MOV.U32 R88, RZ, RZ, 0x2 ;  /* 0x00000002ff587424 */ /* 0x000fc600078e00ff */
        /* <DEDUP_REMOVED lines=10> */
.L_x_1047:
        /* <DEDUP_REMOVED lines=13> */
.L_x_1049:
[----:B------:R-:W-:Y:S05]  /*6f60*/  BSYNC.RECONVERGENT B2 ;  /* 0x0000000000027941 */ /* 0x000fea0003800200 */
.L_x_1048:
        /* <DEDUP_REMOVED lines=43> */
.L_x_1046:
[----:B------:R-:W-:Y:S05]  /*7220*/  BSYNC.RECONVERGENT B1 ;  /* 0x0000000000017941 */ /* 0x000fea0003800200 */
.L_x_1045:
[----:B------:R-:W-:Y:S01]  /*7230*/  I2FP.F32.U32 R73, R73 ;  /* 0x0000004900497245 */ /* 0x000fe20000201000 */
[----:B------:R-:W-:Y:S01]  /*7240*/  BSSY.RECONVERGENT B1, `(.L_x_1050) ;  /* 0x000004c000017945 */ /* 0x000fe20003800200 */
[----:B------:R-:W-:Y:S01]  /*7250*/  ISETP.NE.AND P4, PT, R88, 0x1, PT ;  /* 0x000000015800780c */ /* 0x000fe20003f85270 */
[----:B------:R-:W-:Y:S01]  /*7260*/  IMAD.MOV.U32 R102, RZ, RZ, 0x2 ;  /* 0x00000002ff667424 */ /* 0x000fe200078e00ff */
[----:B------:R-:W-:Y:S01]  /*7270*/  SHF.L.U32 R85, R74, 0x10, RZ ;  /* 0x000000104a557819 */ /* 0x000fe200000006ff */
[----:B------:R-:W-:Y:S01]  /*7280*/  FFMA.FTZ R73, R73, R86, 1.1641532182693481445e-10 ;  /* 0x2f00000049497423 */ /* 0x000fe20000010056 */
[----:B------:R-:W-:-:S03]  /*7290*/  IMAD.MOV.U32 R84, RZ, RZ, R0 ;  /* 0x000000ffff547224 */ /* 0x000fc600078e0000 */
        /* <DEDUP_REMOVED lines=13> */
.L_x_1052:
        /* <DEDUP_REMOVED lines=13> */
.L_x_1054:
[----:B------:R-:W-:Y:S05]  /*7440*/  BSYNC.RECONVERGENT B2 ;  /* 0x0000000000027941 */ /* 0x000fea0003800200 */
.L_x_1053:
        /* <DEDUP_REMOVED lines=43> */
.L_x_1051:
[----:B------:R-:W-:Y:S05]  /*7700*/  BSYNC.RECONVERGENT B1 ;  /* 0x0000000000017941 */ /* 0x000fea0003800200 */
.L_x_1050:
        /* <DEDUP_REMOVED lines=27> */
.L_x_1057:
        /* <DEDUP_REMOVED lines=13> */
.L_x_1059:
[----:B------:R-:W-:Y:S05]  /*7990*/  BSYNC.RECONVERGENT B2 ;  /* 0x0000000000027941 */ /* 0x000fea0003800200 */
.L_x_1058:
        /* <DEDUP_REMOVED lines=43> */
.L_x_1056:
[----:B------:R-:W-:Y:S05]  /*7c50*/  BSYNC.RECONVERGENT B1 ;  /* 0x0000000000017941 */ /* 0x000fea0003800200 */
.L_x_1055:
        /* <DEDUP_REMOVED lines=21> */
.L_x_1062:
        /* <DEDUP_REMOVED lines=13> */
.L_x_1064:
[----:B------:R-:W-:Y:S05]  /*7e80*/  BSYNC.RECONVERGENT B2 ;  /* 0x0000000000027941 */ /* 0x000fea0003800200 */
.L_x_1063:
        /* <DEDUP_REMOVED lines=43> */
.L_x_1061:
[----:B------:R-:W-:Y:S05]  /*8140*/  BSYNC.RECONVERGENT B1 ;  /* 0x0000000000017941 */ /* 0x000fea0003800200 */
.L_x_1060:
[----:B------:R-:W-:Y:S01]  /*8150*/  I2FP.F32.U32 R73, R74 ;  /* 0x0000004a00497245 */ /* 0x000fe20000201000 */
[----:B------:R-:W-:Y:S01]  /*8160*/  @P1 IMAD.U32 R102, R35, 0x10000, RZ ;  /* 0x0001000023661824 */ /* 0x000fe200078e00ff */
[----:B------:R-:W-:Y:S01]  /*8170*/  SHF.L.U32 R75, R39, 0x10, RZ ;  /* 0x00000010274b7819 */ /* 0x000fe200000006ff */
[----:B------:R-:W-:Y:S01]  /*8180*/  BSSY.RECONVERGENT B1, `(.L_x_1065) ;  /* 0x0000050000017945 */ /* 0x000fe20003800200 */
[----:B------:R-:W-:Y:S02]  /*8190*/  IMAD.MOV.U32 R114, RZ, RZ, 0x2 ;  /* 0x00000002ff727424 */ /* 0x000fe400078e00ff */
[----:B------:R-:W-:Y:S01]  /*81a0*/  FFMA.FTZ R73, R73, R86, 1.1641532182693481445e-10 ;  /* 0x2f00000049497423 */ /* 0x000fe20000010056 */
[----:B------:R-:W-:-:S04]  /*81b0*/  FMUL.FTZ R75, R75, R104 ;  /* 0x000000684b4b7220 */ /* 0x000fc80000410000 */
        /* <DEDUP_REMOVED lines=19> */
.L_x_1067:
        /* <DEDUP_REMOVED lines=13> */
.L_x_1069:
[----:B------:R-:W-:Y:S05]  /*83c0*/  BSYNC.RECONVERGENT B2 ;  /* 0x0000000000027941 */ /* 0x000fea0003800200 */
.L_x_1068:
        /* <DEDUP_REMOVED lines=43> */
.L_x_1066:
[----:B------:R-:W-:Y:S05]  /*8680*/  BSYNC.RECONVERGENT B1 ;  /* 0x0000000000017941 */ /* 0x000fea0003800200 */
.L_x_1065:
        /* <DEDUP_REMOVED lines=20> */
.L_x_1072:
[----:B------:R-:W-:Y:S01]  /*87d0*/  VIADD R76, R76, 0x1 ;  /* 0x000000014c4c7836 */ /* 0x000fe20000000000 */
[----:B------:R-:W-:Y:S03]  /*87e0*/  BSSY.RECONVERGENT B2, `(.L_x_1073) ;  /* 0x000000e000027945 */ /* 0x000fe60003800200 */
[C---:B------:R-:W-:Y:S01]  /*87f0*/  IMAD.WIDE.U32 R148, R76.reuse, -0x2daee0ad, RZ ;  /* 0xd2511f534c947825 */ /* 0x040fe200078e00ff */
[----:B------:R-:W-:-:S13]  /*8800*/  ISETP.NE.AND P6, PT, R76, RZ, PT ;  /* 0x000000ff4c00720c */ /* 0x000fda0003fc5270 */
[----:B------:R-:W-:Y:S05]  /*8810*/  @P6 BRA `(.L_x_1074) ;  /* 0x0000000000286947 */ /* 0x000fea0003800000 */
[----:B------:R-:W-:Y:S02]  /*8820*/  IADD3 R31, PT, PT, R31, 0x1, RZ ;  /* 0x000000011f1f7810 */ /* 0x000fe40007ffe0ff */
[----:B------:R-:W-:Y:S02]  /*8830*/  P2R R0, PR, RZ, 0x1 ;  /* 0x00000001ff007803 */ /* 0x000fe40000000000 */
[----:B------:R-:W-:-:S13]  /*8840*/  ISETP.NE.AND P6, PT, R31, RZ, PT ;  /* 0x000000ff1f00720c */ /* 0x000fda0003fc5270 */
[----:B------:R-:W-:Y:S01]  /*8850*/  @!P6 VIADD R78, R78, 0x1 ;  /* 0x000000014e4ee836 */ /* 0x000fe20000000000 */
[----:B------:R-:W-:Y:S01]  /*8860*/  @!P6 MOV R31, RZ ;  /* 0x000000ff001fe202 */ /* 0x000fe20000000f00 */
[----:B------:R-:W-:-:S03]  /*8870*/  @!P6 VIADD R27, R2, 0x1 ;  /* 0x00000001021be836 */ /* 0x000fc60000000000 */
[----:B------:R-:W-:-:S13]  /*8880*/  ISETP.NE.AND P0, PT, R78, RZ, !P6 ;  /* 0x000000ff4e00720c */ /* 0x000fda0007705270 */
[----:B------:R-:W-:Y:S01]  /*8890*/  @P0 IMAD.MOV R27, RZ, RZ, R2 ;  /* 0x000000ffff1b0224 */ /* 0x000fe200078e0202 */
[----:B------:R-:W-:-:S03]  /*88a0*/  ISETP.NE.AND P0, PT, R0, RZ, PT ;  /* 0x000000ff0000720c */ /* 0x000fc60003f05270 */
[----:B------:R-:W-:-:S10]  /*88b0*/  @!P6 IMAD.MOV.U32 R2, RZ, RZ, R27 ;  /* 0x000000ffff02e224 */ /* 0x000fd400078e001b */
.L_x_1074:
[----:B------:R-:W-:Y:S05]  /*88c0*/  BSYNC.RECONVERGENT B2 ;  /* 0x0000000000027941 */ /* 0x000fea0003800200 */
.L_x_1073:
        /* <DEDUP_REMOVED lines=43> */
.L_x_1071:
[----:B------:R-:W-:Y:S05]  /*8b80*/  BSYNC.RECONVERGENT B1 ;  /* 0x0000000000017941 */ /* 0x000fea0003800200 */
.L_x_1070:
        /* <DEDUP_REMOVED lines=15> */
[----:B------:R-:W-:-:S04]  /*8c80*/  @!P1 MOV R141, R112 ;  /* 0x00000070008d9202 */ /* 0x000fc80000000f00 */
[----:B------:R-:W-:-:S04]  /*8c90*/  F2FP.BF16.F32.PACK_AB R75, RZ, R141 ;  /* 0x0000008dff4b723e */ /* 0x000fc800000010ff */
[----:B------:R-:W-:-:S07]  /*8ca0*/  PRMT R75, R102, 0x5410, R75 ;  /* 0x00005410664b7816 */ /* 0x000fce000000004b */
.L_x_994:
        /* <DEDUP_REMOVED lines=43> */
.L_x_1075:
[----:B------:R-:W-:Y:S02]  /*8f60*/  IMAD.MOV.U32 R104, RZ, RZ, R92 ;  /* 0x000000ffff687224 */ /* 0x000fe400078e005c */
[----:B------:R-:W-:-:S07]  /*8f70*/  VIADD R92, R90, 0x80 ;  /* 0x000000805a5c7836 */ /* 0x000fce0000000000 */
.L_x_952:
[----:B------:R-:W-:Y:S05]  /*8f80*/  BSYNC.RECONVERGENT B0 ;  /* 0x0000000000007941 */ /* 0x000fea0003800200 */
.L_x_951:
        /* <DEDUP_REMOVED lines=19> */
[----:B------:R-:W-:Y:S01]  /*90c0*/  ISETP.NE.AND P2, PT, R88, 0x1, PT ;  /* 0x000000015800780c */ /* 0x000fe20003f45270 */
[----:B------:R-:W-:Y:S01]  /*90d0*/  BSSY.RECONVERGENT B1, `(.L_x_1079) ;  /* 0x0000047000017945 */ /* 0x000fe20003800200 */
[----:B------:R-:W-:Y:S02]  /*90e0*/  HFMA2 R80, -RZ, RZ, 0, 1.1920928955078125e-07 ;  /* 0x00000002ff507431 */ /* 0x000fe400000001ff */
[----:B------:R-:W-:Y:S02]  /*90f0*/  IMAD.MOV.U32 R79, RZ, RZ, R0 ;  /* 0x000000ffff4f7224 */ /* 0x000fe400078e0000 */
[----:B0-----:R-:W-:-:S07]  /*9100*/  IMAD.MOV.U32 R94, RZ, RZ, R104 ;  /* 0x000000ffff5e7224 */ /* 0x001fce00078e0068 */
[----:B------:R-:W-:Y:S05]  /*9110*/  @!P2 BRA `(.L_x_1080) ;  /* 0x000000040008a947 */ /* 0x000fea0003800000 */
[----:B------:R-:W-:-:S13]  /*9120*/  ISETP.NE.AND P2, PT, R88, 0x3, PT ;  /* 0x000000035800780c */ /* 0x000fda0003f45270 */
[----:B------:R-:W-:Y:S05]  /*9130*/  @!P2 BRA `(.L_x_1081) ;  /* 0x000000000020a947 */ /* 0x000fea0003800000 */
[----:B------:R-:W-:-:S13]  /*9140*/  ISETP.NE.AND P2, PT, R88, 0x2, PT ;  /* 0x000000025800780c */ /* 0x000fda0003f45270 */
[----:B------:R-:W-:Y:S01]  /*9150*/  @!P2 IMAD.MOV.U32 R80, RZ, RZ, 0x3 ;  /* 0x00000003ff50a424 */ /* 0x000fe200078e00ff */
[----:B------:R-:W-:Y:S01]  /*9160*/  @!P2 MOV R94, R104 ;  /* 0x00000068005ea202 */ /* 0x000fe20000000f00 */
[----:B------:R-:W-:Y:S01]  /*9170*/  @!P2 IMAD.MOV.U32 R79, RZ, RZ, R28 ;  /* 0x000000ffff4fa224 */ /* 0x000fe200078e001c */
[----:B------:R-:W-:Y:S01]  /*9180*/  @P2 MOV R79, R27 ;  /* 0x0000001b004f2202 */ /* 0x000fe20000000f00 */
[----:B------:R-:W-:Y:S02]  /*9190*/  @P2 VIADD R80, R88, 0x1 ;  /* 0x0000000158502836 */ /* 0x000fe40000000000 */
[----:B------:R-:W-:Y:S01]  /*91a0*/  @P2 IMAD.MOV.U32 R94, RZ, RZ, R104 ;  /* 0x000000ffff5e2224 */ /* 0x000fe200078e0068 */
[----:B------:R-:W-:Y:S06]  /*91b0*/  BRA `(.L_x_1080) ;  /* 0x0000000000e07947 */ /* 0x000fec0003800000 */
.L_x_1081:
        /* <DEDUP_REMOVED lines=13> */
.L_x_1083:
[----:B------:R-:W-:Y:S05]  /*9290*/  BSYNC.RECONVERGENT B2 ;  /* 0x0000000000027941 */ /* 0x000fea0003800200 */
.L_x_1082:
        /* <DEDUP_REMOVED lines=41> */
[----:B------:R-:W-:-:S07]  /*9530*/  IMAD.MOV.U32 R80, RZ, RZ, RZ ;  /* 0x000000ffff507224 */ /* 0x000fce00078e00ff */
.L_x_1080:
[----:B------:R-:W-:Y:S05]  /*9540*/  BSYNC.RECONVERGENT B1 ;  /* 0x0000000000017941 */ /* 0x000fea0003800200 */
.L_x_1079:
[----:B------:R-:W0:Y:S01]  /*9550*/  LDC R108, c[0x0][0x404] ;  /* 0x00010100ff6c7b82 */ /* 0x000e220000000800 */
[----:B------:R-:W-:Y:S01]  /*9560*/  I2FP.F32.U32 R79, R79 ;  /* 0x0000004f004f7245 */ /* 0x000fe20000201000 */
[----:B------:R-:W-:Y:S01]  /*9570*/  IMAD.MOV.U32 R104, RZ, RZ, 0x2f800000 ;  /* 0x2f800000ff687424 */ /* 0x000fe200078e00ff */
[----:B------:R-:W-:Y:S01]  /*9580*/  ISETP.NE.AND P3, PT, R80, 0x1, PT ;  /* 0x000000015000780c */ /* 0x000fe20003f65270 */
[----:B------:R-:W-:Y:S01]  /*9590*/  BSSY.RECONVERGENT B1, `(.L_x_1084) ;  /* 0x000004f000017945 */ /* 0x000fe20003800200 */
[----:B-----5:R-:W-:Y:S01]  /*95a0*/  SHF.L.U32 R81, R72, 0x10, RZ ;  /* 0x0000001048517819 */ /* 0x020fe200000006ff */
[----:B------:R-:W-:Y:S01]  /*95b0*/  FFMA.FTZ R79, R79, R104, 1.1641532182693481445e-10 ;  /* 0x2f0000004f4f7423 */ /* 0x000fe20000010068 */
[----:B------:R-:W-:Y:S01]  /*95c0*/  LOP3.LUT R30, R30, 0xffffffef, RZ, 0xc0, !PT ;  /* 0xffffffef1e1e7812 */ /* 0x000fe200078ec0ff */
[----:B------:R-:W1:Y:S01]  /*95d0*/  LDC R106, c[0x0][0x408] ;  /* 0x00010200ff6a7b82 */ /* 0x000e620000000800 */
[----:B------:R-:W-:Y:S01]  /*95e0*/  PRMT R72, R72, 0x7632, R72 ;  /* 0x0000763248487816 */ /* 0x000fe20000000048 */
[----:B------:R-:W-:Y:S01]  /*95f0*/  IMAD.MOV.U32 R84, RZ, RZ, 0x2 ;  /* 0x00000002ff547424 */ /* 0x000fe200078e00ff */
[----:B0-----:R-:W-:-:S04]  /*9600*/  FSETP.GTU.FTZ.AND P2, PT, R79, R108, PT ;  /* 0x0000006c4f00720b */ /* 0x001fc80003f5c000 */
[----:B------:R-:W-:Y:S01]  /*9610*/  PLOP3.LUT P4, PT, P2, PT, PT, 0x8, 0x80 ;  /* 0x000000000080781c */ /* 0x000fe2000178e170 */
[----:B-1----:R-:W-:Y:S01]  /*9620*/  FMUL.FTZ R79, R81, R106 ;  /* 0x0000006a514f7220 */ /* 0x002fe20000410000 */
[----:B------:R-:W-:-:S04]  /*9630*/  IMAD.MOV.U32 R81, RZ, RZ, R0 ;  /* 0x000000ffff517224 */ /* 0x000fc800078e0000 */
[----:B------:R-:W-:-:S07]  /*9640*/  FSEL R79, R79, RZ, !P2 ;  /* 0x000000ff4f4f7208 */ /* 0x000fce0005000000 */
        /* <DEDUP_REMOVED lines=10> */
.L_x_1086:
        /* <DEDUP_REMOVED lines=13> */
.L_x_1088:
[----:B------:R-:W-:Y:S05]  /*97c0*/  BSYNC.RECONVERGENT B2 ;  /* 0x0000000000027941 */ /* 0x000fea0003800200 */
.L_x_1087:
        /* <DEDUP_REMOVED lines=43> */
.L_x_1085:
[----:B------:R-:W-:Y:S05]  /*9a80*/  BSYNC.RECONVERGENT B1 ;  /* 0x0000000000017941 */ /* 0x000fea0003800200 */
.L_x_1084:
[----:B------:R-:W-:Y:S01]  /*9a90*/  I2FP.F32.U32 R81, R81 ;  /* 0x0000005100517245 */ /* 0x000fe20000201000 */
[----:B------:R-:W-:Y:S01]  /*9aa0*/  IMAD.U32 R83, R36, 0x10000, RZ ;  /* 0x0001000024537824 */ /* 0x000fe200078e00ff */
[----:B------:R-:W-:Y:S01]  /*9ab0*/  ISETP.NE.AND P3, PT, R84, 0x1, PT ;  /* 0x000000015400780c */ /* 0x000fe20003f65270 */
[----:B------:R-:W-:Y:S01]  /*9ac0*/  @P1 IMAD.U32 R82, R32, 0x10000, RZ ;  /* 0x0001000020521824 */ /* 0x000fe200078e00ff */
[----:B------:R-:W-:Y:S01]  /*9ad0*/  BSSY.RECONVERGENT B1, `(.L_x_1089) ;  /* 0x000004e000017945 */ /* 0x000fe20003800200 */
[----:B------:R-:W-:Y:S01]  /*9ae0*/  FFMA.FTZ R81, R81, R104, 1.1641532182693481445e-10 ;  /* 0x2f00000051517423 */ /* 0x000fe20000010068 */
[----:B------:R-:W-:-:S04]  /*9af0*/  FMUL.FTZ R80, R83, R106 ;  /* 0x0000006a53507220 */ /* 0x000fc80000410000 */
[----:B------:R-:W-:Y:S01]  /*9b00*/  FSETP.GTU.FTZ.AND P2, PT, R81, R108, PT ;  /* 0x0000006c5100720b */ /* 0x000fe20003f5c000 */
[----:B------:R-:W-:-:S03]  /*9b10*/  IMAD.MOV.U32 R81, RZ, RZ, R0 ;  /* 0x000000ffff517224 */ /* 0x000fc600078e0000 */
[----:B------:R-:W-:-:S05]  /*9b20*/  FSEL R80, R80, RZ, !P2 ;  /* 0x000000ff50507208 */ /* 0x000fca0005000000 */
[----:B------:R-:W-:Y:S01]  /*9b30*/  FADD.FTZ R79, R79, R80 ;  /* 0x000000504f4f7221 */ /* 0x000fe20000010000 */
[----:B------:R-:W-:-:S03]  /*9b40*/  IMAD.MOV.U32 R80, RZ, RZ, 0x2 ;  /* 0x00000002ff507424 */ /* 0x000fc600078e00ff */
[----:B------:R-:W-:Y:S01]  /*9b50*/  @P1 FADD.FTZ R87, R82, R79 ;  /* 0x0000004f52571221 */ /* 0x000fe20000010000 */
[----:B------:R-:W-:Y:S02]  /*9b60*/  @!P1 MOV R87, R79 ;  /* 0x0000004f00579202 */ /* 0x000fe40000000f00 */
[----:B------:R-:W-:Y:S02]  /*9b70*/  SEL R79, RZ, 0x1, P2 ;  /* 0x00000001ff4f7807 */ /* 0x000fe40001000000 */
        /* <DEDUP_REMOVED lines=10> */
.L_x_1091:
        /* <DEDUP_REMOVED lines=13> */
.L_x_1093:
[----:B------:R-:W-:Y:S05]  /*9cf0*/  BSYNC.RECONVERGENT B2 ;  /* 0x0000000000027941 */ /* 0x000fea0003800200 */
.L_x_1092:
        /* <DEDUP_REMOVED lines=43> */
.L_x_1090:
[----:B------:R-:W-:Y:S05]  /*9fb0*/  BSYNC.RECONVERGENT B1 ;  /* 0x0000000000017941 */ /* 0x000fea0003800200 */
.L_x_1089:
[----:B------:R-:W-:Y:S01]  /*9fc0*/  I2FP.F32.U32 R81, R81 ;  /* 0x0000005100517245 */ /* 0x000fe20000201000 */
[----:B------:R-:W-:Y:S01]  /*9fd0*/  IMAD.U32 R83, R72, 0x10000, RZ ;  /* 0x0001000048537824 */ /* 0x000fe200078e00ff */
[----:B------:R-:W-:Y:S01]  /*9fe0*/  ISETP.NE.AND P2, PT, R80, 0x1, PT ;  /* 0x000000015000780c */ /* 0x000fe20003f45270 */
[----:B------:R-:W-:Y:S01]  /*9ff0*/  BSSY.RECONVERGENT B1, `(.L_x_1094) ;  /* 0x000004c000017945 */ /* 0x000fe20003800200 */
[----:B------:R-:W-:Y:S01]  /*a000*/  LOP3.LUT R30, R30, 0xfffffff7, RZ, 0xc0, !PT ;  /* 0xfffffff71e1e7812 */ /* 0x000fe200078ec0ff */
[----:B------:R-:W-:Y:S01]  /*a010*/  FFMA.FTZ R81, R81, R104, 1.1641532182693481445e-10 ;  /* 0x2f00000051517423 */ /* 0x000fe20000010068 */
[----:B------:R-:W-:Y:S01]  /*a020*/  FMUL.FTZ R72, R83, R106 ;  /* 0x0000006a53487220 */ /* 0x000fe20000410000 */
[----:B------:R-:W-:-:S03]  /*a030*/  IMAD.MOV.U32 R82, RZ, RZ, 0x2 ;  /* 0x00000002ff527424 */ /* 0x000fc600078e00ff */
[----:B------:R-:W-:Y:S02]  /*a040*/  FSETP.GTU.FTZ.AND P3, PT, R81, R108, PT ;  /* 0x0000006c5100720b */ /* 0x000fe40003f7c000 */
[----:B------:R-:W-:Y:S02]  /*a050*/  MOV R81, R0 ;  /* 0x0000000000517202 */ /* 0x000fe40000000f00 */
        /* <DEDUP_REMOVED lines=12> */
.L_x_1096:
        /* <DEDUP_REMOVED lines=13> */
.L_x_1098:
[----:B------:R-:W-:Y:S05]  /*a1f0*/  BSYNC.RECONVERGENT B2 ;  /* 0x0000000000027941 */ /* 0x000fea0003800200 */
.L_x_1097:
        /* <DEDUP_REMOVED lines=43> */
.L_x_1095:
[----:B------:R-:W-:Y:S05]  /*a4b0*/  BSYNC.RECONVERGENT B1 ;  /* 0x0000000000017941 */ /* 0x000fea0003800200 */
.L_x_1094:
[----:B------:R-:W-:Y:S01]  /*a4c0*/  I2FP.F32.U32 R81, R81 ;  /* 0x0000005100517245 */ /* 0x000fe20000201000 */
[----:B------:R-:W-:Y:S01]  /*a4d0*/  BSSY.RECONVERGENT B1, `(.L_x_1099) ;  /* 0x0000053000017945 */ /* 0x000fe20003800200 */
[----:B------:R-:W-:Y:S01]  /*a4e0*/  PRMT R80, R36, 0x7632, R80 ;  /* 0x0000763224507816 */ /* 0x000fe20000000050 */
[----:B------:R-:W-:Y:S02]  /*a4f0*/  IMAD.MOV.U32 R84, RZ, RZ, 0x2 ;  /* 0x00000002ff547424 */ /* 0x000fe400078e00ff */
[----:B------:R-:W-:Y:S01]  /*a500*/  FFMA.FTZ R81, R81, R104, 1.1641532182693481445e-10 ;  /* 0x2f00000051517423 */ /* 0x000fe20000010068 */
[----:B------:R-:W-:Y:S02]  /*a510*/  SHF.L.U32 R83, R80, 0x10, RZ ;  /* 0x0000001050537819 */ /* 0x000fe400000006ff */
[----:B------:R-:W-:Y:S02]  /*a520*/  @P1 PRMT R80, R32, 0x7632, R80 ;  /* 0x0000763220501816 */ /* 0x000fe40000000050 */
[----:B------:R-:W-:Y:S01]  /*a530*/  FSETP.GTU.FTZ.AND P2, PT, R81, R108, PT ;  /* 0x0000006c5100720b */ /* 0x000fe20003f5c000 */
[----:B------:R-:W-:-:S02]  /*a540*/  FMUL.FTZ R83, R83, R106 ;  /* 0x0000006a53537220 */ /* 0x000fc40000410000 */
[----:B------:R-:W-:Y:S01]  /*a550*/  @P1 IMAD.U32 R95, R80, 0x10000, RZ ;  /* 0x00010000505f1824 */ /* 0x000fe200078e00ff */
        /* <DEDUP_REMOVED lines=17> */
.L_x_1101:
        /* <DEDUP_REMOVED lines=13> */
.L_x_1103:
[----:B------:R-:W-:Y:S05]  /*a740*/  BSYNC.RECONVERGENT B2 ;  /* 0x0000000000027941 */ /* 0x000fea0003800200 */
.L_x_1102:
        /* <DEDUP_REMOVED lines=43> */
.L_x_1100:
[----:B------:R-:W-:Y:S05]  /*aa00*/  BSYNC.RECONVERGENT B1 ;  /* 0x0000000000017941 */ /* 0x000fea0003800200 */
.L_x_1099:
[----:B------:R-:W-:Y:S01]  /*aa10*/  I2FP.F32.U32 R81, R72 ;  /* 0x0000004800517245 */ /* 0x000fe20000201000 */
[----:B------:R-:W-:Y:S01]  /*aa20*/  BSSY.RECONVERGENT B1, `(.L_x_1104) ;  /* 0x000004f000017945 */ /* 0x000fe20003800200 */
[----:B------:R-:W-:Y:S01]  /*aa30*/  SHF.L.U32 R83, R73, 0x10, RZ ;  /* 0x0000001049537819 */ /* 0x000fe200000006ff */
        /* <DEDUP_REMOVED lines=20> */
.L_x_1106:
        /* <DEDUP_REMOVED lines=13> */
.L_x_1108:
[----:B------:R-:W-:Y:S05]  /*ac50*/  BSYNC.RECONVERGENT B2 ;  /* 0x0000000000027941 */ /* 0x000fea0003800200 */
.L_x_1107:
        /* <DEDUP_REMOVED lines=43> */
.L_x_1105:
[----:B------:R-:W-:Y:S05]  /*af10*/  BSYNC.RECONVERGENT B1 ;  /* 0x0000000000017941 */ /* 0x000fea0003800200 */
.L_x_1104:
[----:B------:R-:W-:Y:S01]  /*af20*/  I2FP.F32.U32 R73, R73 ;  /* 0x0000004900497245 */ /* 0x000fe20000201000 */
[----:B------:R-:W-:Y:S01]  /*af30*/  IMAD.U32 R83, R37, 0x10000, RZ ;  /* 0x0001000025537824 */ /* 0x000fe200078e00ff */
[----:B------:R-:W-:Y:S01]  /*af40*/  BSSY.RECONVERGENT B1, `(.L_x_1109) ;  /* 0x0000051000017945 */ /* 0x000fe20003800200 */
[----:B------:R-:W-:Y:S02]  /*af50*/  @P1 IMAD.U32 R84, R33, 0x10000, RZ ;  /* 0x0001000021541824 */ /* 0x000fe400078e00ff */
[----:B------:R-:W-:Y:S01]  /*af60*/  FFMA.FTZ R73, R73, R104, 1.1641532182693481445e-10 ;  /* 0x2f00000049497423 */ /* 0x000fe20000010068 */
[----:B------:R-:W-:-:S04]  /*af70*/  FMUL.FTZ R82, R83, R106 ;  /* 0x0000006a53527220 */ /* 0x000fc80000410000 */
[----:B------:R-:W-:Y:S01]  /*af80*/  FSETP.GTU.FTZ.AND P2, PT, R73, R108, PT ;  /* 0x0000006c4900720b */ /* 0x000fe20003f5c000 */
[----:B------:R-:W-:-:S03]  /*af90*/  IMAD.MOV.U32 R73, RZ, RZ, R0 ;  /* 0x000000ffff497224 */ /* 0x000fc600078e0000 */
[----:B------:R-:W-:Y:S02]  /*afa0*/  FSEL R82, R82, RZ, !P2 ;  /* 0x000000ff52527208 */ /* 0x000fe40005000000 */
[----:B------:R-:W-:Y:S02]  /*afb0*/  SEL R72, RZ, 0x1, P2 ;  /* 0x00000001ff487807 */ /* 0x000fe40001000000 */
[----:B------:R-:W-:Y:S01]  /*afc0*/  ISETP.NE.AND P2, PT, R85, 0x1, PT ;  /* 0x000000015500780c */ /* 0x000fe20003f45270 */
[----:B------:R-:W-:-:S04]  /*afd0*/  FADD.FTZ R81, R81, R82 ;  /* 0x0000005251517221 */ /* 0x000fc80000010000 */
[--C-:B------:R-:W-:Y:S01]  /*afe0*/  @P1 FADD.FTZ R93, R84, R81.reuse ;  /* 0x00000051545d1221 */ /* 0x100fe20000010000 */
[----:B------:R-:W-:Y:S01]  /*aff0*/  @!P1 MOV R93, R81 ;  /* 0x00000051005d9202 */ /* 0x000fe20000000f00 */
[----:B------:R-:W-:Y:S01]  /*b000*/  IMAD.MOV.U32 R84, RZ, RZ, 0x2 ;  /* 0x00000002ff547424 */ /* 0x000fe200078e00ff */
        /* <DEDUP_REMOVED lines=11> */
.L_x_1111:
        /* <DEDUP_REMOVED lines=13> */
.L_x_1113:
[----:B------:R-:W-:Y:S05]  /*b190*/  BSYNC.RECONVERGENT B2 ;  /* 0x0000000000027941 */ /* 0x000fea0003800200 */
.L_x_1112:
        /* <DEDUP_REMOVED lines=43> */
.L_x_1110:
[----:B------:R-:W-:Y:S05]  /*b450*/  BSYNC.RECONVERGENT B1 ;  /* 0x0000000000017941 */ /* 0x000fea0003800200 */
.L_x_1109:
        /* <DEDUP_REMOVED lines=22> */
.L_x_1116:
        /* <DEDUP_REMOVED lines=13> */
.L_x_1118:
[----:B------:R-:W-:Y:S05]  /*b690*/  BSYNC.RECONVERGENT B2 ;  /* 0x0000000000027941 */ /* 0x000fea0003800200 */
.L_x_1117:
        /* <DEDUP_REMOVED lines=39> */
[----:B------:R-:W-:Y:S01]  /*b910*/  IMAD.MOV.U32 R85, RZ, RZ, RZ ;  /* 0x000000ffff557224 */ /* 0x000fe200078e00ff */
[----:B------:R-:W-:Y:S01]  /*b920*/  LOP3.LUT R28, R82, UR36, R73, 0x96, !PT ;  /* 0x00000024521c7c12 */ /* 0x000fe2000f8e9649 */
[----:B------:R-:W-:Y:S02]  /*b930*/  IMAD.MOV.U32 R82, RZ, RZ, R94 ;  /* 0x000000ffff527224 */ /* 0x000fe400078e005e */
[----:B------:R-:W-:-:S07]  /*b940*/  IMAD.MOV.U32 R94, RZ, RZ, R72 ;  /* 0x000000ffff5e7224 */ /* 0x000fce00078e0048 */
.L_x_1115:
[----:B------:R-:W-:Y:S05]  /*b950*/  BSYNC.RECONVERGENT B1 ;  /* 0x0000000000017941 */ /* 0x000fea0003800200 */
.L_x_1114:
[----:B------:R-:W-:Y:S01]  /*b960*/  I2FP.F32.U32 R73, R82 ;  /* 0x0000005200497245 */ /* 0x000fe20000201000 */
[----:B------:R-:W-:Y:S01]  /*b970*/  BSSY.RECONVERGENT B1, `(.L_x_1119) ;  /* 0x0000053000017945 */ /* 0x000fe20003800200 */
[----:B------:R-:W-:-:S03]  /*b980*/  PRMT R72, R37, 0x7632, R72 ;  /* 0x0000763225487816 */ /* 0x000fc60000000048 */
[----:B------:R-:W-:Y:S01]  /*b990*/  FFMA.FTZ R73, R73, R104, 1.1641532182693481445e-10 ;  /* 0x2f00000049497423 */ /* 0x000fe20000010068 */
[----:B------:R-:W-:Y:S02]  /*b9a0*/  SHF.L.U32 R83, R72, 0x10, RZ ;  /* 0x0000001048537819 */ /* 0x000fe400000006ff */
[----:B------:R-:W-:Y:S02]  /*b9b0*/  @P1 PRMT R72, R33, 0x7632, R72 ;  /* 0x0000763221481816 */ /* 0x000fe40000000048 */
[----:B------:R-:W-:Y:S01]  /*b9c0*/  FSETP.GTU.FTZ.AND P2, PT, R73, R108, PT ;  /* 0x0000006c4900720b */ /* 0x000fe20003f5c000 */
[----:B------:R-:W-:Y:S01]  /*b9d0*/  FMUL.FTZ R83, R83, R106 ;  /* 0x0000006a53537220 */ /* 0x000fe20000410000 */
[----:B------:R-:W-:Y:S01]  /*b9e0*/  MOV R73, R0 ;  /* 0x0000000000497202 */ /* 0x000fe20000000f00 */
[----:B------:R-:W-:Y:S01]  /*b9f0*/  @P1 IMAD.U32 R115, R72, 0x10000, RZ ;  /* 0x0001000048731824 */ /* 0x000fe200078e00ff */
[----:B------:R-:W-:Y:S01]  /*ba00*/  SEL R82, RZ, 0x1, P2 ;  /* 0x00000001ff527807 */ /* 0x000fe20001000000 */
[----:B------:R-:W-:Y:S01]  /*ba10*/  IMAD.MOV.U32 R72, RZ, RZ, 0x2 ;  /* 0x00000002ff487424 */ /* 0x000fe200078e00ff */
[----:B------:R-:W-:-:S02]  /*ba20*/  FSEL R83, R83, RZ, !P2 ;  /* 0x000000ff53537208 */ /* 0x000fc40005000000 */
        /* <DEDUP_REMOVED lines=14> */
.L_x_1121:
        /* <DEDUP_REMOVED lines=13> */
.L_x_1123:
[----:B------:R-:W-:Y:S05]  /*bbe0*/  BSYNC.RECONVERGENT B2 ;  /* 0x0000000000027941 */ /* 0x000fea0003800200 */
.L_x_1122:
        /* <DEDUP_REMOVED lines=43> */
.L_x_1120:
[----:B------:R-:W-:Y:S05]  /*bea0*/  BSYNC.RECONVERGENT B1 ;  /* 0x0000000000017941 */ /* 0x000fea0003800200 */
.L_x_1119:
        /* <DEDUP_REMOVED lines=21> */
.L_x_1126:
        /* <DEDUP_REMOVED lines=13> */
.L_x_1128:
[----:B------:R-:W-:Y:S05]  /*c0d0*/  BSYNC.RECONVERGENT B2 ;  /* 0x0000000000027941 */ /* 0x000fea0003800200 */
.L_x_1127:
        /* <DEDUP_REMOVED lines=43> */
.L_x_1125:
[----:B------:R-:W-:Y:S05]  /*c390*/  BSYNC.RECONVERGENT B1 ;  /* 0x0000000000017941 */ /* 0x000fea0003800200 */
.L_x_1124:
        /* <DEDUP_REMOVED lines=26> */
.L_x_1131:
        /* <DEDUP_REMOVED lines=13> */
.L_x_1133:
[----:B------:R-:W-:Y:S05]  /*c610*/  BSYNC.RECONVERGENT B2 ;  /* 0x0000000000027941 */ /* 0x000fea0003800200 */
.L_x_1132:
        /* <DEDUP_REMOVED lines=43> */
.L_x_1130:
[----:B------:R-:W-:Y:S05]  /*c8d0*/  BSYNC.RECONVERGENT B1 ;  /* 0x0000000000017941 */ /* 0x000fea0003800200 */
.L_x_1129:
        /* <DEDUP_REMOVED lines=20> */
.L_x_1136:
        /* <DEDUP_REMOVED lines=13> */
.L_x_1138:
[----:B------:R-:W-:Y:S05]  /*caf0*/  BSYNC.RECONVERGENT B2 ;  /* 0x0000000000027941 */ /* 0x000fea0003800200 */
.L_x_1137:
        /* <DEDUP_REMOVED lines=43> */
.L_x_1135:
[----:B------:R-:W-:Y:S05]  /*cdb0*/  BSYNC.RECONVERGENT B1 ;  /* 0x0000000000017941 */ /* 0x000fea0003800200 */
.L_x_1134:
        /* <DEDUP_REMOVED lines=27> */
.L_x_1141:
        /* <DEDUP_REMOVED lines=13> */
.L_x_1143:
[----:B------:R-:W-:Y:S05]  /*d040*/  BSYNC.RECONVERGENT B2 ;  /* 0x0000000000027941 */ /* 0x000fea0003800200 */
.L_x_1142:
        /* <DEDUP_REMOVED lines=43> */
.L_x_1140:
[----:B------:R-:W-:Y:S05]  /*d300*/  BSYNC.RECONVERGENT B1 ;  /* 0x0000000000017941 */ /* 0x000fea0003800200 */
.L_x_1139:
        /* <DEDUP_REMOVED lines=21> */
.L_x_1146:
        /* <DEDUP_REMOVED lines=13> */
.L_x_1148:
[----:B------:R-:W-:Y:S05]  /*d530*/  BSYNC.RECONVERGENT B2 ;  /* 0x0000000000027941 */ /* 0x000fea0003800200 */
.L_x_1147:
        /* <DEDUP_REMOVED lines=43> */
.L_x_1145:
[----:B------:R-:W-:Y:S05]  /*d7f0*/  BSYNC.RECONVERGENT B1 ;  /* 0x0000000000017941 */ /* 0x000fea0003800200 */
.L_x_1144:
        /* <DEDUP_REMOVED lines=26> */
.L_x_1151:
        /* <DEDUP_REMOVED lines=13> */
.L_x_1153:
[----:B------:R-:W-:Y:S05]  /*da70*/  BSYNC.RECONVERGENT B2 ;  /* 0x0000000000027941 */ /* 0x000fea0003800200 */
.L_x_1152:
        /* <DEDUP_REMOVED lines=43> */
.L_x_1150:
[----:B------:R-:W-:Y:S05]  /*dd30*/  BSYNC.RECONVERGENT B1 ;  /* 0x0000000000017941 */ /* 0x000fea0003800200 */
.L_x_1149:
        /* <DEDUP_REMOVED lines=20> */
.L_x_1156:
        /* <DEDUP_REMOVED lines=15> */
.L_x_1158:
[----:B------:R-:W-:Y:S05]  /*df70*/  BSYNC.RECONVERGENT B2 ;  /* 0x0000000000027941 */ /* 0x000fea0003800200 */
.L_x_1157:
        /* <DEDUP_REMOVED lines=43> */
.L_x_1155:
[----:B------:R-:W-:Y:S05]  /*e230*/  BSYNC.RECONVERGENT B1 ;  /* 0x0000000000017941 */ /* 0x000fea0003800200 */
.L_x_1154:
        /* <DEDUP_REMOVED lines=12> */
[----:B------:R-:W-:Y:S02]  /*e300*/  PRMT R86, R72, 0x7610, R86 ;  /* 0x0000761048567816 */ /* 0x000fe40000000056 */
[----:B------:R-:W-:Y:S01]  /*e310*/  PRMT R72, R96, 0x5410, R98 ;  /* 0x0000541060487816 */ /* 0x000fe20000000062 */
[----:B------:R-:W-:-:S04]  /*e320*/  FADD.FTZ R114, R114, R75 ;  /* 0x0000004b72727221 */ /* 0x000fc80000010000 */
[----:B------:R-:W-:Y:S01]  /*e330*/  @P1 FADD.FTZ R143, R114, R143 ;  /* 0x0000008f728f1221 */ /* 0x000fe20000010000 */
[----:B------:R-:W-:-:S05]  /*e340*/  @!P1 IMAD.MOV.U32 R143, RZ, RZ, R114 ;  /* 0x000000ffff8f9224 */ /* 0x000fca00078e0072 */
[----:B------:R-:W-:-:S04]  /*e350*/  F2FP.BF16.F32.PACK_AB R75, RZ, R143 ;  /* 0x0000008fff4b723e */ /* 0x000fc800000010ff */
[----:B------:R-:W-:Y:S01]  /*e360*/  PRMT R75, R100, 0x5410, R75 ;  /* 0x00005410644b7816 */ /* 0x000fe2000000004b */
[----:B------:R-:W-:Y:S06]  /*e370*/  BRA `(.L_x_1159) ;  /* 0x0000002800847947 */ /* 0x000fec0003800000 */
.L_x_1078:
[----:B------:R-:W-:Y:S01]  /*e380*/  ISETP.NE.AND P2, PT, R88, 0x1, PT ;  /* 0x000000015800780c */ /* 0x000fe20003f45270 */
[----:B------:R-:W-:Y:S01]  /*e390*/  BSSY.RECONVERGENT B1, `(.L_x_1160) ;  /* 0x0000047000017945 */ /* 0x000fe20003800200 */
[----:B0-----:R-:W-:Y:S01]  /*e3a0*/  IMAD.MOV.U32 R95, RZ, RZ, 0x2 ;  /* 0x00000002ff5f7424 */ /* 0x001fe200078e00ff */
        /* <DEDUP_REMOVED lines=13> */
.L_x_1162:
        /* <DEDUP_REMOVED lines=13> */
.L_x_1164:
[----:B------:R-:W-:Y:S05]  /*e550*/  BSYNC.RECONVERGENT B2 ;  /* 0x0000000000027941 */ /* 0x000fea0003800200 */
.L_x_1163:
        /* <DEDUP_REMOVED lines=42> */
.L_x_1161:
[----:B------:R-:W-:Y:S05]  /*e800*/  BSYNC.RECONVERGENT B1 ;  /* 0x0000000000017941 */ /* 0x000fea0003800200 */
.L_x_1160:
        /* <DEDUP_REMOVED lines=11> */
[----:B------:R-:W-:-:S02]  /*e8c0*/  IMAD.MOV.U32 R100, RZ, RZ, 0x2 ;  /* 0x00000002ff647424 */ /* 0x000fc400078e00ff */
        /* <DEDUP_REMOVED lines=17> */
.L_x_1167:
        /* <DEDUP_REMOVED lines=13> */
.L_x_1169:
[----:B------:R-:W-:Y:S05]  /*eab0*/  BSYNC.RECONVERGENT B2 ;  /* 0x0000000000027941 */ /* 0x000fea0003800200 */
.L_x_1168:
        /* <DEDUP_REMOVED lines=43> */
.L_x_1166:
[----:B------:R-:W-:Y:S05]  /*ed70*/  BSYNC.RECONVERGENT B1 ;  /* 0x0000000000017941 */ /* 0x000fea0003800200 */
.L_x_1165:
        /* <DEDUP_REMOVED lines=8> */
[----:B------:R-:W-:Y:S02]  /*ee00*/  HFMA2 R110, -RZ, RZ, 0, 1.1920928955078125e-07 ;  /* 0x00000002ff6e7431 */ /* 0x000fe400000001ff */
[----:B------:R-:W-:Y:S01]  /*ee10*/  @P1 IMAD.U32 R72, R72, 0x10000, RZ ;  /* 0x0001000048481824 */ /* 0x000fe200078e00ff */
        /* <DEDUP_REMOVED lines=16> */
.L_x_1172:
        /* <DEDUP_REMOVED lines=13> */
.L_x_1174:
[----:B------:R-:W-:Y:S05]  /*eff0*/  BSYNC.RECONVERGENT B2 ;  /* 0x0000000000027941 */ /* 0x000fea0003800200 */
.L_x_1173:
        /* <DEDUP_REMOVED lines=43> */
.L_x_1171:
[----:B------:R-:W-:Y:S05]  /*f2b0*/  BSYNC.RECONVERGENT B1 ;  /* 0x0000000000017941 */ /* 0x000fea0003800200 */
.L_x_1170:
[----:B------:R-:W-:Y:S01]  /*f2c0*/  I2FP.F32.U32 R93, R72 ;  /* 0x00000048005d7245 */ /* 0x000fe20000201000 */
[----:B------:R-:W-:Y:S01]  /*f2d0*/  IMAD.U32 R113, R73, 0x10000, RZ ;  /* 0x0001000049717824 */ /* 0x000fe200078e00ff */
[----:B------:R-:W-:Y:S01]  /*f2e0*/  LOP3.LUT R30, R30, 0xfffffffb, RZ, 0xc0, !PT ;  /* 0xfffffffb1e1e7812 */ /* 0x000fe200078ec0ff */
[----:B------:R-:W-:Y:S01]  /*f2f0*/  @P1 IMAD.U32 R72, R33, 0x10000, RZ ;  /* 0x0001000021481824 */ /* 0x000fe200078e00ff */
[----:B------:R-:W-:Y:S01]  /*f300*/  BSSY.RECONVERGENT B1, `(.L_x_1175) ;  /* 0x000004f000017945 */ /* 0x000fe20003800200 */
[----:B------:R-:W-:Y:S01]  /*f310*/  FFMA.FTZ R93, R93, R104, 1.1641532182693481445e-10 ;  /* 0x2f0000005d5d7423 */ /* 0x000fe20000010068 */
[----:B------:R-:W-:Y:S01]  /*f320*/  FMUL.FTZ R113, R113, R108 ;  /* 0x0000006c71717220 */ /* 0x000fe20000410000 */
[----:B------:R-:W-:Y:S01]  /*f330*/  PRMT R88, R73, 0x7632, R88 ;  /* 0x0000763249587816 */ /* 0x000fe20000000058 */
        /* <DEDUP_REMOVED lines=18> */
.L_x_1177:
        /* <DEDUP_REMOVED lines=13> */
.L_x_1179:
[----:B------:R-:W-:Y:S05]  /*f530*/  BSYNC.RECONVERGENT B2 ;  /* 0x0000000000027941 */ /* 0x000fea0003800200 */
.L_x_1178:
        /* <DEDUP_REMOVED lines=43> */
.L_x_1176:
[----:B------:R-:W-:Y:S05]  /*f7f0*/  BSYNC.RECONVERGENT B1 ;  /* 0x0000000000017941 */ /* 0x000fea0003800200 */
.L_x_1175:
[----:B------:R-:W-:Y:S01]  /*f800*/  I2FP.F32.U32 R73, R73 ;  /* 0x0000004900497245 */ /* 0x000fe20000201000 */
[----:B------:R-:W-:Y:S01]  /*f810*/  BSSY.RECONVERGENT B1, `(.L_x_1180) ;  /* 0x0000052000017945 */ /* 0x000fe20003800200 */
[----:B------:R-:W-:Y:S01]  /*f820*/  SHF.L.U32 R113, R88, 0x10, RZ ;  /* 0x0000001058717819 */ /* 0x000fe200000006ff */
[----:B------:R-:W-:Y:S01]  /*f830*/  IMAD.MOV.U32 R88, RZ, RZ, 0x2 ;  /* 0x00000002ff587424 */ /* 0x000fe200078e00ff */
[----:B------:R-:W-:Y:S01]  /*f840*/  @P1 PRMT R72, R33, 0x7632, R72 ;  /* 0x0000763221481816 */ /* 0x000fe20000000048 */
[----:B------:R-:W-:Y:S01]  /*f850*/  FFMA.FTZ R73, R73, R104, 1.1641532182693481445e-10 ;  /* 0x2f00000049497423 */ /* 0x000fe20000010068 */
[----:B------:R-:W-:Y:S01]  /*f860*/  LOP3.LUT R30, R30, 0xfffffffd, RZ, 0xc0, !PT ;  /* 0xfffffffd1e1e7812 */ /* 0x000fe200078ec0ff */
[----:B------:R-:W-:Y:S02]  /*f870*/  FMUL.FTZ R113, R113, R108 ;  /* 0x0000006c71717220 */ /* 0x000fe40000410000 */
[----:B------:R-:W-:Y:S01]  /*f880*/  @P1 IMAD.U32 R72, R72, 0x10000, RZ ;  /* 0x0001000048481824 */ /* 0x000fe200078e00ff */
        /* <DEDUP_REMOVED lines=17> */
.L_x_1182:
        /* <DEDUP_REMOVED lines=13> */
.L_x_1184:
[----:B------:R-:W-:Y:S05]  /*fa70*/  BSYNC.RECONVERGENT B2 ;  /* 0x0000000000027941 */ /* 0x000fea0003800200 */
.L_x_1183:
        /* <DEDUP_REMOVED lines=43> */
.L_x_1181:
[----:B------:R-:W-:Y:S05]  /*fd30*/  BSYNC.RECONVERGENT B1 ;  /* 0x0000000000017941 */ /* 0x000fea0003800200 */
.L_x_1180:
        /* <DEDUP_REMOVED lines=24> */
.L_x_1187:
        /* <DEDUP_REMOVED lines=13> */
.L_x_1189:
[----:B------:R-:W-:Y:S05]  /*ff90*/  BSYNC.RECONVERGENT B2 ;  /* 0x0000000000027941 */ /* 0x000fea0003800200 */
.L_x_1188:
        /* <DEDUP_REMOVED lines=43> */
.L_x_1186:
[----:B------:R-:W-:Y:S05]  /*10250*/  BSYNC.RECONVERGENT B1 ;  /* 0x0000000000017941 */ /* 0x000fea0003800200 */
.L_x_1185:
        /* <DEDUP_REMOVED lines=24> */
.L_x_1192:
        /* <DEDUP_REMOVED lines=13> */
.L_x_1194:
[----:B------:R-:W-:Y:S05]  /*104b0*/  BSYNC.RECONVERGENT B2 ;  /* 0x0000000000027941 */ /* 0x000fea0003800200 */
.L_x_1193:
        /* <DEDUP_REMOVED lines=43> */
.L_x_1191:
[----:B------:R-:W-:Y:S05]  /*10770*/  BSYNC.RECONVERGENT B1 ;  /* 0x0000000000017941 */ /* 0x000fea0003800200 */
.L_x_1190:
        /* <DEDUP_REMOVED lines=24> */
.L_x_1197:
        /* <DEDUP_REMOVED lines=13> */
.L_x_1199:
[----:B------:R-:W-:Y:S05]  /*109d0*/  BSYNC.RECONVERGENT B2 ;  /* 0x0000000000027941 */ /* 0x000fea0003800200 */
.L_x_1198:
        /* <DEDUP_REMOVED lines=43> */
.L_x_1196:
[----:B------:R-:W-:Y:S05]  /*10c90*/  BSYNC.RECONVERGENT B1 ;  /* 0x0000000000017941 */ /* 0x000fea0003800200 */
.L_x_1195:
        /* <DEDUP_REMOVED lines=15> */
.L_x_1159:
        /* <DEDUP_REMOVED lines=43> */
.L_x_1200:
[----:B------:R-:W-:Y:S01]  /*11040*/  IMAD.MOV.U32 R104, RZ, RZ, R94 ;  /* 0x000000ffff687224 */ /* 0x000fe200078e005e */
[----:B------:R-:W-:-:S07]  /*11050*/  IADD3 R92, PT, PT, R92, 0x80, RZ ;  /* 0x000000805c5c7810 */ /* 0x000fce0007ffe0ff */
.L_x_1077:
[----:B------:R-:W-:Y:S05]  /*11060*/  BSYNC.RECONVERGENT B0 ;  /* 0x0000000000007941 */ /* 0x000fea0003800200 */
.L_x_1076:
        /* <DEDUP_REMOVED lines=35> */
.L_x_1206:
        /* <DEDUP_REMOVED lines=13> */
.L_x_1208:
[----:B------:R-:W-:Y:S05]  /*11370*/  BSYNC.RECONVERGENT B2 ;  /* 0x0000000000027941 */ /* 0x000fea0003800200 */
.L_x_1207:
        /* <DEDUP_REMOVED lines=43> */
.L_x_1205:
[----:B------:R-:W-:Y:S05]  /*11630*/  BSYNC.RECONVERGENT B1 ;  /* 0x0000000000017941 */ /* 0x000fea0003800200 */
.L_x_1204:
[----:B------:R-:W1:Y:S01]  /*11640*/  LDC R108, c[0x0][0x408] ;  /* 0x00010200ff6c7b82 */ /* 0x000e620000000800 */
[----:B------:R-:W-:Y:S01]  /*11650*/  I2FP.F32.U32 R79, R79 ;  /* 0x0000004f004f7245 */ /* 0x000fe20000201000 */
[----:B------:R-:W-:Y:S01]  /*11660*/  IMAD.MOV.U32 R104, RZ, RZ, 0x2f800000 ;  /* 0x2f800000ff687424 */ /* 0x000fe200078e00ff */
[----:B------:R-:W-:Y:S01]  /*11670*/  ISETP.NE.AND P2, PT, R80, 0x1, PT ;  /* 0x000000015000780c */ /* 0x000fe20003f45270 */
[----:B-----5:R-:W-:Y:S01]  /*11680*/  IMAD.U32 R81, R72, 0x10000, RZ ;  /* 0x0001000048517824 */ /* 0x020fe200078e00ff */
[----:B------:R-:W-:Y:S01]  /*11690*/  LOP3.LUT R30, R30, 0xffffffef, RZ, 0xc0, !PT ;  /* 0xffffffef1e1e7812 */ /* 0x000fe200078ec0ff */
[----:B------:R-:W-:Y:S01]  /*116a0*/  FFMA.FTZ R79, R79, R104, 1.1641532182693481445e-10 ;  /* 0x2f0000004f4f7423 */ /* 0x000fe20000010068 */
[----:B------:R-:W-:Y:S01]  /*116b0*/  BSSY.RECONVERGENT B1, `(.L_x_1209) ;  /* 0x000004c000017945 */ /* 0x000fe20003800200 */
[----:B------:R-:W2:Y:S01]  /*116c0*/  LDC R106, c[0x0][0x404] ;  /* 0x00010100ff6a7b82 */ /* 0x000ea20000000800 */
[----:B------:R-:W-:Y:S01]  /*116d0*/  PRMT R72, R72, 0x7632, R72 ;  /* 0x0000763248487816 */ /* 0x000fe20000000048 */
[----:B------:R-:W-:-:S02]  /*116e0*/  IMAD.MOV.U32 R82, RZ, RZ, 0x2 ;  /* 0x00000002ff527424 */ /* 0x000fc400078e00ff */
[----:B-1----:R-:W-:Y:S01]  /*116f0*/  FMUL.FTZ R81, R81, R108 ;  /* 0x0000006c51517220 */ /* 0x002fe20000410000 */
[----:B--2---:R-:W-:-:S04]  /*11700*/  FSETP.GTU.FTZ.AND P3, PT, R79, R106, PT ;  /* 0x0000006a4f00720b */ /* 0x004fc80003f7c000 */
[----:B------:R-:W-:Y:S02]  /*11710*/  FSEL R79, R81, RZ, !P3 ;  /* 0x000000ff514f7208 */ /* 0x000fe40005800000 */
[----:B------:R-:W-:Y:S02]  /*11720*/  PLOP3.LUT P3, PT, P3, PT, PT, 0x8, 0x80 ;  /* 0x000000000080781c */ /* 0x000fe40001f6e170 */
[----:B------:R-:W-:-:S11]  /*11730*/  MOV R81, R0 ;  /* 0x0000000000517202 */ /* 0x000fd60000000f00 */
        /* <DEDUP_REMOVED lines=10> */
.L_x_1211:
        /* <DEDUP_REMOVED lines=13> */
.L_x_1213:
[----:B------:R-:W-:Y:S05]  /*118b0*/  BSYNC.RECONVERGENT B2 ;  /* 0x0000000000027941 */ /* 0x000fea0003800200 */
.L_x_1212:
        /* <DEDUP_REMOVED lines=43> */
.L_x_1210:
[----:B------:R-:W-:Y:S05]  /*11b70*/  BSYNC.RECONVERGENT B1 ;  /* 0x0000000000017941 */ /* 0x000fea0003800200 */
.L_x_1209:
        /* <DEDUP_REMOVED lines=25> */
.L_x_1216:
[----:B------:R-:W-:Y:S01]  /*11d10*/  VIADD R76, R76, 0x1 ;  /* 0x000000014c4c7836 */ /* 0x000fe20000000000 */
[----:B------:R-:W-:Y:S03]  /*11d20*/  BSSY.RECONVERGENT B2, `(.L_x_1217) ;  /* 0x000000c000027945 */ /* 0x000fe60003800200 */
[C---:B0-----:R-:W-:Y:S01]  /*11d30*/  IMAD.WIDE.U32 R100, R76.reuse, -0x2daee0ad, RZ ;  /* 0xd2511f534c647825 */ /* 0x041fe200078e00ff */
        /* <DEDUP_REMOVED lines=10> */
.L_x_1218:
[----:B------:R-:W-:Y:S05]  /*11de0*/  BSYNC.RECONVERGENT B2 ;  /* 0x0000000000027941 */ /* 0x000fea0003800200 */
.L_x_1217:
        /* <DEDUP_REMOVED lines=43> */
.L_x_1215:
[----:B------:R-:W-:Y:S05]  /*120a0*/  BSYNC.RECONVERGENT B1 ;  /* 0x0000000000017941 */ /* 0x000fea0003800200 */
.L_x_1214:
        /* <DEDUP_REMOVED lines=22> */
.L_x_1221:
[----:B------:R-:W-:Y:S01]  /*12210*/  VIADD R76, R76, 0x1 ;  /* 0x000000014c4c7836 */ /* 0x000fe20000000000 */
[----:B------:R-:W-:Y:S03]  /*12220*/  BSSY.RECONVERGENT B2, `(.L_x_1222) ;  /* 0x000000c000027945 */ /* 0x000fe60003800200 */
[C---:B0-----:R-:W-:Y:S01]  /*12230*/  IMAD.WIDE.U32 R100, R76.reuse, -0x2daee0ad, RZ ;  /* 0xd2511f534c647825 */ /* 0x041fe200078e00ff */
        /* <DEDUP_REMOVED lines=10> */
.L_x_1223:
[----:B------:R-:W-:Y:S05]  /*122e0*/  BSYNC.RECONVERGENT B2 ;  /* 0x0000000000027941 */ /* 0x000fea0003800200 */
.L_x_1222:
        /* <DEDUP_REMOVED lines=43> */
.L_x_1220:
[----:B------:R-:W-:Y:S05]  /*125a0*/  BSYNC.RECONVERGENT B1 ;  /* 0x0000000000017941 */ /* 0x000fea0003800200 */
.L_x_1219:
[----:B------:R-:W-:Y:S01]  /*125b0*/  I2FP.F32.U32 R81, R81 ;  /* 0x0000005100517245 */ /* 0x000fe20000201000 */
[----:B------:R-:W-:Y:S01]  /*125c0*/  BSSY.RECONVERGENT B1, `(.L_x_1224) ;  /* 0x0000053000017945 */ /* 0x000fe20003800200 */
[----:B------:R-:W-:Y:S01]  /*125d0*/  PRMT R80, R36, 0x7632, R80 ;  /* 0x0000763224507816 */ /* 0x000fe20000000050 */
[----:B------:R-:W-:Y:S02]  /*125e0*/  IMAD.MOV.U32 R84, RZ, RZ, 0x2 ;  /* 0x00000002ff547424 */ /* 0x000fe400078e00ff */
[----:B------:R-:W-:Y:S02]  /*125f0*/  FFMA.FTZ R81, R81, R104, 1.1641532182693481445e-10 ;  /* 0x2f00000051517423 */ /* 0x000fe40000010068 */
[----:B------:R-:W-:-:S03]  /*12600*/  IMAD.U32 R83, R80, 0x10000, RZ ;  /* 0x0001000050537824 */ /* 0x000fc600078e00ff */
[----:B------:R-:W-:Y:S01]  /*12610*/  FSETP.GTU.FTZ.AND P2, PT, R81, R106, PT ;  /* 0x0000006a5100720b */ /* 0x000fe20003f5c000 */
[----:B------:R-:W-:Y:S01]  /*12620*/  FMUL.FTZ R83, R83, R108 ;  /* 0x0000006c53537220 */ /* 0x000fe20000410000 */
[----:B------:R-:W-:Y:S02]  /*12630*/  @P1 PRMT R81, R32, 0x7632, R81 ;  /* 0x0000763220511816 */ /* 0x000fe40000000051 */
[----:B------:R-:W-:Y:S02]  /*12640*/  SEL R80, RZ, 0x1, P2 ;  /* 0x00000001ff507807 */ /* 0x000fe40001000000 */
[----:B------:R-:W-:Y:S01]  /*12650*/  FSEL R83, R83, RZ, !P2 ;  /* 0x000000ff53537208 */ /* 0x000fe20005000000 */
[----:B------:R-:W-:Y:S01]  /*12660*/  @P1 IMAD.U32 R81, R81, 0x10000, RZ ;  /* 0x0001000051511824 */ /* 0x000fe200078e00ff */
[----:B------:R-:W-:-:S03]  /*12670*/  ISETP.NE.AND P2, PT, R82, 0x1, PT ;  /* 0x000000015200780c */ /* 0x000fc60003f45270 */
[----:B------:R-:W-:-:S04]  /*12680*/  FADD.FTZ R72, R72, R83 ;  /* 0x0000005348487221 */ /* 0x000fc80000010000 */
[----:B0-----:R-:W-:Y:S01]  /*12690*/  @P1 FADD.FTZ R101, R72, R81 ;  /* 0x0000005148651221 */ /* 0x001fe20000010000 */
        /* <DEDUP_REMOVED lines=12> */
.L_x_1226:
        /* <DEDUP_REMOVED lines=13> */
.L_x_1228:
[----:B------:R-:W-:Y:S05]  /*12830*/  BSYNC.RECONVERGENT B2 ;  /* 0x0000000000027941 */ /* 0x000fea0003800200 */
.L_x_1227:
        /* <DEDUP_REMOVED lines=43> */
.L_x_1225:
[----:B------:R-:W-:Y:S05]  /*12af0*/  BSYNC.RECONVERGENT B1 ;  /* 0x0000000000017941 */ /* 0x000fea0003800200 */
.L_x_1224:
[----:B------:R-:W-:Y:S01]  /*12b00*/  I2FP.F32.U32 R81, R72 ;  /* 0x0000004800517245 */ /* 0x000fe20000201000 */
[C---:B------:R-:W-:Y:S01]  /*12b10*/  IMAD.U32 R83, R73.reuse, 0x10000, RZ ;  /* 0x0001000049537824 */ /* 0x040fe200078e00ff */
[----:B------:R-:W-:Y:S01]  /*12b20*/  LOP3.LUT R30, R30, 0xfffffffb, RZ, 0xc0, !PT ;  /* 0xfffffffb1e1e7812 */ /* 0x000fe200078ec0ff */
        /* <DEDUP_REMOVED lines=20> */
.L_x_1231:
        /* <DEDUP_REMOVED lines=13> */
.L_x_1233:
[----:B------:R-:W-:Y:S05]  /*12d40*/  BSYNC.RECONVERGENT B2 ;  /* 0x0000000000027941 */ /* 0x000fea0003800200 */
.L_x_1232:
        /* <DEDUP_REMOVED lines=43> */
.L_x_1230:
[----:B------:R-:W-:Y:S05]  /*13000*/  BSYNC.RECONVERGENT B1 ;  /* 0x0000000000017941 */ /* 0x000fea0003800200 */
.L_x_1229:
        /* <DEDUP_REMOVED lines=26> */
.L_x_1236:
        /* <DEDUP_REMOVED lines=13> */
.L_x_1238:
[----:B------:R-:W-:Y:S05]  /*13280*/  BSYNC.RECONVERGENT B2 ;  /* 0x0000000000027941 */ /* 0x000fea0003800200 */
.L_x_1237:
        /* <DEDUP_REMOVED lines=40> */
[----:B------:R-:W-:Y:S01]  /*13510*/  LOP3.LUT R28, R82, UR36, R73, 0x96, !PT ;  /* 0x00000024521c7c12 */ /* 0x000fe2000f8e9649 */
[----:B------:R-:W-:Y:S02]  /*13520*/  IMAD.MOV.U32 R73, RZ, RZ, R94 ;  /* 0x000000ffff497224 */ /* 0x000fe400078e005e */
[----:B------:R-:W-:-:S07]  /*13530*/  IMAD.MOV.U32 R94, RZ, RZ, R72 ;  /* 0x000000ffff5e7224 */ /* 0x000fce00078e0048 */
.L_x_1235:
[----:B------:R-:W-:Y:S05]  /*13540*/  BSYNC.RECONVERGENT B1 ;  /* 0x0000000000017941 */ /* 0x000fea0003800200 */
.L_x_1234:
        /* <DEDUP_REMOVED lines=22> */
.L_x_1241:
        /* <DEDUP_REMOVED lines=13> */
.L_x_1243:
[----:B------:R-:W-:Y:S05]  /*13780*/  BSYNC.RECONVERGENT B2 ;  /* 0x0000000000027941 */ /* 0x000fea0003800200 */
.L_x_1242:
        /* <DEDUP_REMOVED lines=43> */
.L_x_1240:
[----:B------:R-:W-:Y:S05]  /*13a40*/  BSYNC.RECONVERGENT B1 ;  /* 0x0000000000017941 */ /* 0x000fea0003800200 */
.L_x_1239:
        /* <DEDUP_REMOVED lines=27> */
.L_x_1246:
        /* <DEDUP_REMOVED lines=13> */
.L_x_1248:
[----:B------:R-:W-:Y:S05]  /*13cd0*/  BSYNC.RECONVERGENT B2 ;  /* 0x0000000000027941 */ /* 0x000fea0003800200 */
.L_x_1247:
        /* <DEDUP_REMOVED lines=43> */
.L_x_1245:
[----:B------:R-:W-:Y:S05]  /*13f90*/  BSYNC.RECONVERGENT B1 ;  /* 0x0000000000017941 */ /* 0x000fea0003800200 */
.L_x_1244:
        /* <DEDUP_REMOVED lines=21> */
.L_x_1251:
        /* <DEDUP_REMOVED lines=13> */
.L_x_1253:
[----:B------:R-:W-:Y:S05]  /*141c0*/  BSYNC.RECONVERGENT B2 ;  /* 0x0000000000027941 */ /* 0x000fea0003800200 */
.L_x_1252:
        /* <DEDUP_REMOVED lines=43> */
.L_x_1250:
[----:B------:R-:W-:Y:S05]  /*14480*/  BSYNC.RECONVERGENT B1 ;  /* 0x0000000000017941 */ /* 0x000fea0003800200 */
.L_x_1249:
        /* <DEDUP_REMOVED lines=26> */
.L_x_1256:
        /* <DEDUP_REMOVED lines=13> */
.L_x_1258:
[----:B------:R-:W-:Y:S05]  /*14700*/  BSYNC.RECONVERGENT B2 ;  /* 0x0000000000027941 */ /* 0x000fea0003800200 */
.L_x_1257:
        /* <DEDUP_REMOVED lines=43> */
.L_x_1255:
[----:B------:R-:W-:Y:S05]  /*149c0*/  BSYNC.RECONVERGENT B1 ;  /* 0x0000000000017941 */ /* 0x000fea0003800200 */
.L_x_1254:
        /* <DEDUP_REMOVED lines=20> */
.L_x_1261:
        /* <DEDUP_REMOVED lines=13> */
.L_x_1263:
[----:B------:R-:W-:Y:S05]  /*14be0*/  BSYNC.RECONVERGENT B2 ;  /* 0x0000000000027941 */ /* 0x000fea0003800200 */
.L_x_1262:
        /* <DEDUP_REMOVED lines=43> */
.L_x_1260:
[----:B------:R-:W-:Y:S05]  /*14ea0*/  BSYNC.RECONVERGENT B1 ;  /* 0x0000000000017941 */ /* 0x000fea0003800200 */
.L_x_1259:
        /* <DEDUP_REMOVED lines=27> */
.L_x_1266:
        /* <DEDUP_REMOVED lines=13> */
.L_x_1268:
[----:B------:R-:W-:Y:S05]  /*15130*/  BSYNC.RECONVERGENT B2 ;  /* 0x0000000000027941 */ /* 0x000fea0003800200 */
.L_x_1267:
        /* <DEDUP_REMOVED lines=43> */
.L_x_1265:
[----:B------:R-:W-:Y:S05]  /*153f0*/  BSYNC.RECONVERGENT B1 ;  /* 0x0000000000017941 */ /* 0x000fea0003800200 */
.L_x_1264:
        /* <DEDUP_REMOVED lines=21> */
.L_x_1271:
        /* <DEDUP_REMOVED lines=13> */
.L_x_1273:
[----:B------:R-:W-:Y:S05]  /*15620*/  BSYNC.RECONVERGENT B2 ;  /* 0x0000000000027941 */ /* 0x000fea0003800200 */
.L_x_1272:
        /* <DEDUP_REMOVED lines=43> */
.L_x_1270:
[----:B------:R-:W-:Y:S05]  /*158e0*/  BSYNC.RECONVERGENT B1 ;  /* 0x0000000000017941 */ /* 0x000fea0003800200 */
.L_x_1269:
        /* <DEDUP_REMOVED lines=26> */
.L_x_1276:
        /* <DEDUP_REMOVED lines=13> */
.L_x_1278:
[----:B------:R-:W-:Y:S05]  /*15b60*/  BSYNC.RECONVERGENT B2 ;  /* 0x0000000000027941 */ /* 0x000fea0003800200 */
.L_x_1277:
        /* <DEDUP_REMOVED lines=43> */
.L_x_1275:
[----:B------:R-:W-:Y:S05]  /*15e20*/  BSYNC.RECONVERGENT B1 ;  /* 0x0000000000017941 */ /* 0x000fea0003800200 */
.L_x_1274:
        /* <DEDUP_REMOVED lines=20> */
.L_x_1281:
        /* <DEDUP_REMOVED lines=15> */
.L_x_1283:
[----:B------:R-:W-:Y:S05]  /*16060*/  BSYNC.RECONVERGENT B2 ;  /* 0x0000000000027941 */ /* 0x000fea0003800200 */
.L_x_1282:
        /* <DEDUP_REMOVED lines=43> */
.L_x_1280:
[----:B------:R-:W-:Y:S05]  /*16320*/  BSYNC.RECONVERGENT B1 ;  /* 0x0000000000017941 */ /* 0x000fea0003800200 */
.L_x_1279:
        /* <DEDUP_REMOVED lines=16> */
[----:B------:R-:W-:-:S04]  /*16430*/  @!P1 MOV R145, R114 ;  /* 0x0000007200919202 */ /* 0x000fc80000000f00 */
[----:B------:R-:W-:-:S04]  /*16440*/  F2FP.BF16.F32.PACK_AB R75, RZ, R145 ;  /* 0x00000091ff4b723e */ /* 0x000fc800000010ff */
[----:B------:R-:W-:Y:S01]  /*16450*/  PRMT R75, R100, 0x5410, R75 ;  /* 0x00005410644b7816 */ /* 0x000fe2000000004b */
[----:B------:R-:W-:Y:S06]  /*16460*/  BRA `(.L_x_1284) ;  /* 0x0000002800887947 */ /* 0x000fec0003800000 */
.L_x_1203:
        /* <DEDUP_REMOVED lines=16> */
.L_x_1287:
        /* <DEDUP_REMOVED lines=13> */
.L_x_1289:
[----:B------:R-:W-:Y:S05]  /*16640*/  BSYNC.RECONVERGENT B2 ;  /* 0x0000000000027941 */ /* 0x000fea0003800200 */
.L_x_1288:
[----:B0-----:R-:W-:Y:S01]  /*16650*/  IMAD.WIDE.U32 R100, R78, -0x326172a9, RZ ;  /* 0xcd9e8d574e647825 */ /* 0x001fe200078e00ff */
        /* <DEDUP_REMOVED lines=42> */
.L_x_1286:
[----:B------:R-:W-:Y:S05]  /*16900*/  BSYNC.RECONVERGENT B1 ;  /* 0x0000000000017941 */ /* 0x000fea0003800200 */
.L_x_1285:
[----:B------:R-:W1:Y:S01]  /*16910*/  LDC R108, c[0x0][0x408] ;  /* 0x00010200ff6c7b82 */ /* 0x000e620000000800 */
[----:B------:R-:W-:Y:S01]  /*16920*/  I2FP.F32.U32 R89, R89 ;  /* 0x0000005900597245 */ /* 0x000fe20000201000 */
[----:B------:R-:W-:Y:S01]  /*16930*/  IMAD.MOV.U32 R104, RZ, RZ, 0x2f800000 ;  /* 0x2f800000ff687424 */ /* 0x000fe200078e00ff */
[----:B------:R-:W-:Y:S01]  /*16940*/  ISETP.NE.AND P2, PT, R98, 0x1, PT ;  /* 0x000000016200780c */ /* 0x000fe20003f45270 */
[----:B0----5:R-:W-:Y:S01]  /*16950*/  IMAD.U32 R101, R72, 0x10000, RZ ;  /* 0x0001000048657824 */ /* 0x021fe200078e00ff */
[----:B------:R-:W-:Y:S01]  /*16960*/  LOP3.LUT R30, R30, 0xffffffef, RZ, 0xc0, !PT ;  /* 0xffffffef1e1e7812 */ /* 0x000fe200078ec0ff */
[----:B------:R-:W-:Y:S01]  /*16970*/  FFMA.FTZ R89, R89, R104, 1.1641532182693481445e-10 ;  /* 0x2f00000059597423 */ /* 0x000fe20000010068 */
[----:B------:R-:W-:Y:S01]  /*16980*/  @P1 IMAD.U32 R88, R32, 0x10000, RZ ;  /* 0x0001000020581824 */ /* 0x000fe200078e00ff */
[----:B------:R-:W0:Y:S01]  /*16990*/  LDC R106, c[0x0][0x404] ;  /* 0x00010100ff6a7b82 */ /* 0x000e220000000800 */
[----:B------:R-:W-:Y:S01]  /*169a0*/  BSSY.RECONVERGENT B1, `(.L_x_1290) ;  /* 0x000004d000017945 */ /* 0x000fe20003800200 */
[----:B------:R-:W-:Y:S01]  /*169b0*/  HFMA2 R100, -RZ, RZ, 0, 1.1920928955078125e-07 ;  /* 0x00000002ff647431 */ /* 0x000fe200000001ff */
[----:B------:R-:W-:Y:S01]  /*169c0*/  PRMT R72, R72, 0x7632, R72 ;  /* 0x0000763248487816 */ /* 0x000fe20000000048 */
[----:B-1----:R-:W-:Y:S01]  /*169d0*/  FMUL.FTZ R101, R101, R108 ;  /* 0x0000006c65657220 */ /* 0x002fe20000410000 */
[----:B0-----:R-:W-:-:S04]  /*169e0*/  FSETP.GTU.FTZ.AND P3, PT, R89, R106, PT ;  /* 0x0000006a5900720b */ /* 0x001fc80003f7c000 */
        /* <DEDUP_REMOVED lines=15> */
.L_x_1292:
        /* <DEDUP_REMOVED lines=13> */
.L_x_1294:
[----:B------:R-:W-:Y:S05]  /*16bb0*/  BSYNC.RECONVERGENT B2 ;  /* 0x0000000000027941 */ /* 0x000fea0003800200 */
.L_x_1293:
        /* <DEDUP_REMOVED lines=43> */
.L_x_1291:
[----:B------:R-:W-:Y:S05]  /*16e70*/  BSYNC.RECONVERGENT B1 ;  /* 0x0000000000017941 */ /* 0x000fea0003800200 */
.L_x_1290:
[----:B------:R-:W-:Y:S01]  /*16e80*/  I2FP.F32.U32 R101, R88 ;  /* 0x0000005800657245 */ /* 0x000fe20000201000 */
[----:B------:R-:W-:Y:S01]  /*16e90*/  IMAD.U32 R103, R72, 0x10000, RZ ;  /* 0x0001000048677824 */ /* 0x000fe200078e00ff */
[----:B------:R-:W-:Y:S01]  /*16ea0*/  @P1 PRMT R72, R32, 0x7632, R72 ;  /* 0x0000763220481816 */ /* 0x000fe20000000048 */
[----:B------:R-:W-:Y:S01]  /*16eb0*/  BSSY.RECONVERGENT B1, `(.L_x_1295) ;  /* 0x0000050000017945 */ /* 0x000fe20003800200 */
[----:B------:R-:W-:Y:S01]  /*16ec0*/  LOP3.LUT R30, R30, 0xfffffff7, RZ, 0xc0, !PT ;  /* 0xfffffff71e1e7812 */ /* 0x000fe200078ec0ff */
[----:B------:R-:W-:Y:S01]  /*16ed0*/  FFMA.FTZ R101, R101, R104, 1.1641532182693481445e-10 ;  /* 0x2f00000065657423 */ /* 0x000fe20000010068 */
[----:B------:R-:W-:Y:S01]  /*16ee0*/  FMUL.FTZ R103, R103, R108 ;  /* 0x0000006c67677220 */ /* 0x000fe20000410000 */
[----:B------:R-:W-:Y:S02]  /*16ef0*/  @P1 IMAD.U32 R72, R72, 0x10000, RZ ;  /* 0x0001000048481824 */ /* 0x000fe400078e00ff */
[----:B------:R-:W-:Y:S01]  /*16f00*/  IMAD.MOV.U32 R110, RZ, RZ, 0x2 ;  /* 0x00000002ff6e7424 */ /* 0x000fe200078e00ff */
[----:B------:R-:W-:-:S04]  /*16f10*/  FSETP.GTU.FTZ.AND P2, PT, R101, R106, PT ;  /* 0x0000006a6500720b */ /* 0x000fc80003f5c000 */
[----:B------:R-:W-:Y:S02]  /*16f20*/  FSEL R101, R103, RZ, !P2 ;  /* 0x000000ff67657208 */ /* 0x000fe40005000000 */
[----:B------:R-:W-:Y:S02]  /*16f30*/  PLOP3.LUT P3, PT, P2, PT, PT, 0x8, 0x80 ;  /* 0x000000000080781c */ /* 0x000fe4000176e170 */
[----:B------:R-:W-:Y:S01]  /*16f40*/  ISETP.NE.AND P2, PT, R100, 0x1, PT ;  /* 0x000000016400780c */ /* 0x000fe20003f45270 */
[----:B------:R-:W-:Y:S01]  /*16f50*/  @P1 FADD.FTZ R101, R72, R101 ;  /* 0x0000006548651221 */ /* 0x000fe20000010000 */
[----:B------:R-:W-:-:S04]  /*16f60*/  MOV R72, R0 ;  /* 0x0000000000487202 */ /* 0x000fc80000000f00 */
        /* <DEDUP_REMOVED lines=11> */
.L_x_1297:
        /* <DEDUP_REMOVED lines=13> */
.L_x_1299:
[----:B------:R-:W-:Y:S05]  /*170f0*/  BSYNC.RECONVERGENT B2 ;  /* 0x0000000000027941 */ /* 0x000fea0003800200 */
.L_x_1298:
        /* <DEDUP_REMOVED lines=43> */
.L_x_1296:
[----:B------:R-:W-:Y:S05]  /*173b0*/  BSYNC.RECONVERGENT B1 ;  /* 0x0000000000017941 */ /* 0x000fea0003800200 */
.L_x_1295:
        /* <DEDUP_REMOVED lines=26> */
.L_x_1302:
        /* <DEDUP_REMOVED lines=13> */
.L_x_1304:
[----:B------:R-:W-:Y:S05]  /*17630*/  BSYNC.RECONVERGENT B2 ;  /* 0x0000000000027941 */ /* 0x000fea0003800200 */
.L_x_1303:
        /* <DEDUP_REMOVED lines=43> */
.L_x_1301:
[----:B------:R-:W-:Y:S05]  /*178f0*/  BSYNC.RECONVERGENT B1 ;  /* 0x0000000000017941 */ /* 0x000fea0003800200 */
.L_x_1300:
        /* <DEDUP_REMOVED lines=26> */
.L_x_1307:
        /* <DEDUP_REMOVED lines=13> */
.L_x_1309:
[----:B------:R-:W-:Y:S05]  /*17b70*/  BSYNC.RECONVERGENT B2 ;  /* 0x0000000000027941 */ /* 0x000fea0003800200 */
.L_x_1308:
        /* <DEDUP_REMOVED lines=43> */
.L_x_1306:
[----:B------:R-:W-:Y:S05]  /*17e30*/  BSYNC.RECONVERGENT B1 ;  /* 0x0000000000017941 */ /* 0x000fea0003800200 */
.L_x_1305:
        /* <DEDUP_REMOVED lines=24> */
.L_x_1312:
        /* <DEDUP_REMOVED lines=13> */
.L_x_1314:
[----:B------:R-:W-:Y:S05]  /*18090*/  BSYNC.RECONVERGENT B2 ;  /* 0x0000000000027941 */ /* 0x000fea0003800200 */
.L_x_1313:
        /* <DEDUP_REMOVED lines=43> */
.L_x_1311:
[----:B------:R-:W-:Y:S05]  /*18350*/  BSYNC.RECONVERGENT B1 ;  /* 0x0000000000017941 */ /* 0x000fea0003800200 */
.L_x_1310:
        /* <DEDUP_REMOVED lines=24> */
.L_x_1317:
        /* <DEDUP_REMOVED lines=13> */
.L_x_1319:
[----:B------:R-:W-:Y:S05]  /*185b0*/  BSYNC.RECONVERGENT B2 ;  /* 0x0000000000027941 */ /* 0x000fea0003800200 */
.L_x_1318:
        /* <DEDUP_REMOVED lines=43> */
.L_x_1316:
[----:B------:R-:W-:Y:S05]  /*18870*/  BSYNC.RECONVERGENT B1 ;  /* 0x0000000000017941 */ /* 0x000fea0003800200 */
.L_x_1315:
        /* <DEDUP_REMOVED lines=24> */
.L_x_1322:
        /* <DEDUP_REMOVED lines=13> */
.L_x_1324:
[----:B------:R-:W-:Y:S05]  /*18ad0*/  BSYNC.RECONVERGENT B2 ;  /* 0x0000000000027941 */ /* 0x000fea0003800200 */
.L_x_1323:
        /* <DEDUP_REMOVED lines=43> */
.L_x_1321:
[----:B------:R-:W-:Y:S05]  /*18d90*/  BSYNC.RECONVERGENT B1 ;  /* 0x0000000000017941 */ /* 0x000fea0003800200 */
.L_x_1320:
        /* <DEDUP_REMOVED lines=15> */
.L_x_1284:
        /* <DEDUP_REMOVED lines=43> */
.L_x_1325:
[----:B------:R-:W-:Y:S02]  /*19140*/  IMAD.MOV.U32 R104, RZ, RZ, R94 ;  /* 0x000000ffff687224 */ /* 0x000fe400078e005e */
[----:B------:R-:W-:-:S07]  /*19150*/  VIADD R92, R92, 0x80 ;  /* 0x000000805c5c7836 */ /* 0x000fce0000000000 */
.L_x_1202:
[----:B------:R-:W-:Y:S05]  /*19160*/  BSYNC.RECONVERGENT B0 ;  /* 0x0000000000007941 */ /* 0x000fea0003800200 */
.L_x_1201:
        /* <DEDUP_REMOVED lines=21> */
[----:B------:R-:W-:-:S07]  /*192c0*/  IMAD.MOV.U32 R86, RZ, RZ, R104 ;  /* 0x000000ffff567224 */ /* 0x000fce00078e0068 */
        /* <DEDUP_REMOVED lines=11> */
.L_x_1331:
[----:B------:R-:W-:Y:S01]  /*19380*/  VIADD R76, R76, 0x1 ;  /* 0x000000014c4c7836 */ /* 0x000fe20000000000 */
[----:B------:R-:W-:Y:S03]  /*19390*/  BSSY.RECONVERGENT B2, `(.L_x_1332) ;  /* 0x000000c000027945 */ /* 0x000fe60003800200 */
[C---:B0-----:R-:W-:Y:S01]  /*193a0*/  IMAD.WIDE.U32 R106, R76.reuse, -0x2daee0ad, RZ ;  /* 0xd2511f534c6a7825 */ /* 0x041fe200078e00ff */
        /* <DEDUP_REMOVED lines=10> */
.L_x_1333:
[----:B------:R-:W-:Y:S05]  /*19450*/  BSYNC.RECONVERGENT B2 ;  /* 0x0000000000027941 */ /* 0x000fea0003800200 */
.L_x_1332:
        /* <DEDUP_REMOVED lines=43> */
.L_x_1330:
[----:B------:R-:W-:Y:S05]  /*19710*/  BSYNC.RECONVERGENT B1 ;  /* 0x0000000000017941 */ /* 0x000fea0003800200 */
.L_x_1329:
[----:B------:R-:W1:Y:S01]  /*19720*/  LDC R108, c[0x0][0x408] ;  /* 0x00010200ff6c7b82 */ /* 0x000e620000000800 */
[----:B------:R-:W-:Y:S01]  /*19730*/  HFMA2 R104, -RZ, RZ, 0.1171875, 0 ;  /* 0x2f800000ff687431 */ /* 0x000fe200000001ff */
[----:B------:R-:W-:Y:S01]  /*19740*/  I2FP.F32.U32 R79, R79 ;  /* 0x0000004f004f7245 */ /* 0x000fe20000201000 */
[----:B-----5:R-:W-:Y:S01]  /*19750*/  IMAD.U32 R81, R72, 0x10000, RZ ;  /* 0x0001000048517824 */ /* 0x020fe200078e00ff */
[----:B------:R-:W-:Y:S01]  /*19760*/  LOP3.LUT R30, R30, 0xffffffdf, RZ, 0xc0, !PT ;  /* 0xffffffdf1e1e7812 */ /* 0x000fe200078ec0ff */
[----:B------:R-:W-:Y:S01]  /*19770*/  BSSY.RECONVERGENT B1, `(.L_x_1334) ;  /* 0x000004e000017945 */ /* 0x000fe20003800200 */
[----:B------:R-:W-:Y:S01]  /*19780*/  PRMT R72, R72, 0x7632, R72 ;  /* 0x0000763248487816 */ /* 0x000fe20000000048 */
[----:B------:R-:W-:Y:S01]  /*19790*/  IMAD.MOV.U32 R85, RZ, RZ, 0x2 ;  /* 0x00000002ff557424 */ /* 0x000fe200078e00ff */
[----:B0-----:R-:W0:Y:S01]  /*197a0*/  LDC R106, c[0x0][0x404] ;  /* 0x00010100ff6a7b82 */ /* 0x001e220000000800 */
[----:B------:R-:W-:Y:S01]  /*197b0*/  MOV R82, R0 ;  /* 0x0000000000527202 */ /* 0x000fe20000000f00 */
[----:B------:R-:W-:Y:S01]  /*197c0*/  FFMA.FTZ R79, R79, R104, 1.1641532182693481445e-10 ;  /* 0x2f0000004f4f7423 */ /* 0x000fe20000010068 */
[----:B-1----:R-:W-:-:S04]  /*197d0*/  FMUL.FTZ R81, R81, R108 ;  /* 0x0000006c51517220 */ /* 0x002fc80000410000 */
[----:B0-----:R-:W-:-:S04]  /*197e0*/  FSETP.GTU.FTZ.AND P3, PT, R79, R106, PT ;  /* 0x0000006a4f00720b */ /* 0x001fc80003f7c000 */
        /* <DEDUP_REMOVED lines=13> */
.L_x_1336:
        /* <DEDUP_REMOVED lines=13> */
.L_x_1338:
[----:B------:R-:W-:Y:S05]  /*19990*/  BSYNC.RECONVERGENT B2 ;  /* 0x0000000000027941 */ /* 0x000fea0003800200 */
.L_x_1337:
        /* <DEDUP_REMOVED lines=38> */
[----:B------:R-:W-:Y:S01]  /*19c00*/  HFMA2 R85, -RZ, RZ, 0, 0 ;  /* 0x00000000ff557431 */ /* 0x000fe200000001ff */
[----:B------:R-:W-:Y:S02]  /*19c10*/  MOV R0, R84 ;  /* 0x0000005400007202 */ /* 0x000fe40000000f00 */
[----:B------:R-:W-:Y:S01]  /*19c20*/  LOP3.LUT R28, R82, UR36, R81, 0x96, !PT ;  /* 0x00000024521c7c12 */ /* 0x000fe2000f8e9651 */
[----:B------:R-:W-:Y:S02]  /*19c30*/  IMAD.MOV.U32 R82, RZ, RZ, R86 ;  /* 0x000000ffff527224 */ /* 0x000fe400078e0056 */
[----:B------:R-:W-:-:S07]  /*19c40*/  IMAD.MOV.U32 R86, RZ, RZ, R80 ;  /* 0x000000ffff567224 */ /* 0x000fce00078e0050 */
.L_x_1335:
[----:B------:R-:W-:Y:S05]  /*19c50*/  BSYNC.RECONVERGENT B1 ;  /* 0x0000000000017941 */ /* 0x000fea0003800200 */
.L_x_1334:
        /* <DEDUP_REMOVED lines=26> */
.L_x_1341:
        /* <DEDUP_REMOVED lines=13> */
.L_x_1343:
[----:B------:R-:W-:Y:S05]  /*19ed0*/  BSYNC.RECONVERGENT B2 ;  /* 0x0000000000027941 */ /* 0x000fea0003800200 */
.L_x_1342:
        /* <DEDUP_REMOVED lines=43> */
.L_x_1340:
[----:B------:R-:W-:Y:S05]  /*1a190*/  BSYNC.RECONVERGENT B1 ;  /* 0x0000000000017941 */ /* 0x000fea0003800200 */
.L_x_1339:
        /* <DEDUP_REMOVED lines=22> */
.L_x_1346:
        /* <DEDUP_REMOVED lines=13> */
.L_x_1348:
[----:B------:R-:W-:Y:S05]  /*1a3d0*/  BSYNC.RECONVERGENT B2 ;  /* 0x0000000000027941 */ /* 0x000fea0003800200 */
.L_x_1347:
        /* <DEDUP_REMOVED lines=43> */
.L_x_1345:
[----:B------:R-:W-:Y:S05]  /*1a690*/  BSYNC.RECONVERGENT B1 ;  /* 0x0000000000017941 */ /* 0x000fea0003800200 */
.L_x_1344:
[----:B------:R-:W-:Y:S01]  /*1a6a0*/  I2FP.F32.U32 R81, R82 ;  /* 0x0000005200517245 */ /* 0x000fe20000201000 */
[----:B------:R-:W-:Y:S01]  /*1a6b0*/  BSSY.RECONVERGENT B1, `(.L_x_1349) ;  /* 0x0000053000017945 */ /* 0x000fe20003800200 */
[----:B------:R-:W-:Y:S01]  /*1a6c0*/  PRMT R80, R36, 0x7632, R80 ;  /* 0x0000763224507816 */ /* 0x000fe20000000050 */
[----:B------:R-:W-:Y:S02]  /*1a6d0*/  HFMA2 R82, -RZ, RZ, 0, 1.1920928955078125e-07 ;  /* 0x00000002ff527431 */ /* 0x000fe400000001ff */
[----:B------:R-:W-:Y:S01]  /*1a6e0*/  FFMA.FTZ R81, R81, R104, 1.1641532182693481445e-10 ;  /* 0x2f00000051517423 */ /* 0x000fe20000010068 */
[----:B------:R-:W-:-:S04]  /*1a6f0*/  SHF.L.U32 R83, R80, 0x10, RZ ;  /* 0x0000001050537819 */ /* 0x000fc800000006ff */
        /* <DEDUP_REMOVED lines=21> */
.L_x_1351:
        /* <DEDUP_REMOVED lines=13> */
.L_x_1353:
[----:B------:R-:W-:Y:S05]  /*1a920*/  BSYNC.RECONVERGENT B2 ;  /* 0x0000000000027941 */ /* 0x000fea0003800200 */
.L_x_1352:
        /* <DEDUP_REMOVED lines=43> */
.L_x_1350:
[----:B------:R-:W-:Y:S05]  /*1abe0*/  BSYNC.RECONVERGENT B1 ;  /* 0x0000000000017941 */ /* 0x000fea0003800200 */
.L_x_1349:
        /* <DEDUP_REMOVED lines=23> */
.L_x_1356:
        /* <DEDUP_REMOVED lines=13> */
.L_x_1358:
[----:B------:R-:W-:Y:S05]  /*1ae30*/  BSYNC.RECONVERGENT B2 ;  /* 0x0000000000027941 */ /* 0x000fea0003800200 */
.L_x_1357:
        /* <DEDUP_REMOVED lines=43> */
.L_x_1355:
[----:B------:R-:W-:Y:S05]  /*1b0f0*/  BSYNC.RECONVERGENT B1 ;  /* 0x0000000000017941 */ /* 0x000fea0003800200 */
.L_x_1354:
[----:B------:R-:W-:Y:S01]  /*1b100*/  I2FP.F32.U32 R73, R73 ;  /* 0x0000004900497245 */ /* 0x000fe20000201000 */
[----:B------:R-:W-:Y:S01]  /*1b110*/  IMAD.U32 R83, R37, 0x10000, RZ ;  /* 0x0001000025537824 */ /* 0x000fe200078e00ff */
[----:B------:R-:W-:Y:S01]  /*1b120*/  @P2 SHF.L.U32 R84, R33, 0x10, RZ ;  /* 0x0000001021542819 */ /* 0x000fe200000006ff */
[----:B------:R-:W-:Y:S02]  /*1b130*/  BSSY.RECONVERGENT B1, `(.L_x_1359) ;  /* 0x0000050000017945 */ /* 0x000fe40003800200 */
        /* <DEDUP_REMOVED lines=22> */
.L_x_1361:
        /* <DEDUP_REMOVED lines=13> */
.L_x_1363:
[----:B------:R-:W-:Y:S05]  /*1b370*/  BSYNC.RECONVERGENT B2 ;  /* 0x0000000000027941 */ /* 0x000fea0003800200 */
.L_x_1362:
        /* <DEDUP_REMOVED lines=43> */
.L_x_1360:
[----:B------:R-:W-:Y:S05]  /*1b630*/  BSYNC.RECONVERGENT B1 ;  /* 0x0000000000017941 */ /* 0x000fea0003800200 */
.L_x_1359:
        /* <DEDUP_REMOVED lines=22> */
.L_x_1366:
        /* <DEDUP_REMOVED lines=13> */
.L_x_1368:
[----:B------:R-:W-:Y:S05]  /*1b870*/  BSYNC.RECONVERGENT B2 ;  /* 0x0000000000027941 */ /* 0x000fea0003800200 */
.L_x_1367:
        /* <DEDUP_REMOVED lines=43> */
.L_x_1365:
[----:B------:R-:W-:Y:S05]  /*1bb30*/  BSYNC.RECONVERGENT B1 ;  /* 0x0000000000017941 */ /* 0x000fea0003800200 */
.L_x_1364:
        /* <DEDUP_REMOVED lines=27> */
.L_x_1371:
        /* <DEDUP_REMOVED lines=13> */
.L_x_1373:
[----:B------:R-:W-:Y:S05]  /*1bdc0*/  BSYNC.RECONVERGENT B2 ;  /* 0x0000000000027941 */ /* 0x000fea0003800200 */
.L_x_1372:
        /* <DEDUP_REMOVED lines=43> */
.L_x_1370:
[----:B------:R-:W-:Y:S05]  /*1c080*/  BSYNC.RECONVERGENT B1 ;  /* 0x0000000000017941 */ /* 0x000fea0003800200 */
.L_x_1369:
        /* <DEDUP_REMOVED lines=23> */
.L_x_1376:
        /* <DEDUP_REMOVED lines=13> */
.L_x_1378:
[----:B------:R-:W-:Y:S05]  /*1c2d0*/  BSYNC.RECONVERGENT B2 ;  /* 0x0000000000027941 */ /* 0x000fea0003800200 */
.L_x_1377:
        /* <DEDUP_REMOVED lines=43> */
.L_x_1375:
[----:B------:R-:W-:Y:S05]  /*1c590*/  BSYNC.RECONVERGENT B1 ;  /* 0x0000000000017941 */ /* 0x000fea0003800200 */
.L_x_1374:
[----:B------:R-:W-:Y:S01]  /*1c5a0*/  I2FP.F32.U32 R73, R84 ;  /* 0x0000005400497245 */ /* 0x000fe20000201000 */
[----:B------:R-:W-:Y:S01]  /*1c5b0*/  @P2 IMAD.U32 R88, R34, 0x10000, RZ ;  /* 0x0001000022582824 */ /* 0x000fe200078e00ff */
[----:B------:R-:W-:Y:S01]  /*1c5c0*/  SHF.L.U32 R85, R38, 0x10, RZ ;  /* 0x0000001026557819 */ /* 0x000fe200000006ff */
[----:B------:R-:W-:Y:S02]  /*1c5d0*/  BSSY.RECONVERGENT B1, `(.L_x_1379) ;  /* 0x0000050000017945 */ /* 0x000fe40003800200 */
[----:B------:R-:W-:Y:S02]  /*1c5e0*/  FFMA.FTZ R73, R73, R104, 1.1641532182693481445e-10 ;  /* 0x2f00000049497423 */ /* 0x000fe40000010068 */
[----:B------:R-:W-:-:S03]  /*1c5f0*/  FMUL.FTZ R84, R85, R108 ;  /* 0x0000006c55547220 */ /* 0x000fc60000410000 */
[----:B------:R-:W-:Y:S01]  /*1c600*/  FSETP.GTU.FTZ.AND P3, PT, R73, R106, PT ;  /* 0x0000006a4900720b */ /* 0x000fe20003f7c000 */
[----:B------:R-:W-:-:S03]  /*1c610*/  IMAD.MOV.U32 R73, RZ, RZ, R0 ;  /* 0x000000ffff497224 */ /* 0x000fc600078e0000 */
[----:B------:R-:W-:Y:S02]  /*1c620*/  FSEL R84, R84, RZ, !P3 ;  /* 0x000000ff54547208 */ /* 0x000fe40005800000 */
[----:B------:R-:W-:Y:S02]  /*1c630*/  SEL R72, RZ, 0x1, P3 ;  /* 0x00000001ff487807 */ /* 0x000fe40001800000 */
[----:B------:R-:W-:Y:S01]  /*1c640*/  ISETP.NE.AND P3, PT, R98, 0x1, PT ;  /* 0x000000016200780c */ /* 0x000fe20003f65270 */
[----:B------:R-:W-:-:S04]  /*1c650*/  FADD.FTZ R83, R83, R84 ;  /* 0x0000005453537221 */ /* 0x000fc80000010000 */
[--C-:B------:R-:W-:Y:S01]  /*1c660*/  @P2 FADD.FTZ R123, R88, R83.reuse ;  /* 0x00000053587b2221 */ /* 0x100fe20000010000 */
[--C-:B------:R-:W-:Y:S02]  /*1c670*/  @!P2 IMAD.MOV.U32 R123, RZ, RZ, R83.reuse ;  /* 0x000000ffff7ba224 */ /* 0x100fe400078e0053 */
[----:B------:R-:W-:Y:S01]  /*1c680*/  HFMA2 R88, -RZ, RZ, 0, 1.1920928955078125e-07 ;  /* 0x00000002ff587431 */ /* 0x000fe200000001ff */
[----:B------:R-:W-:Y:S02]  /*1c690*/  PRMT R83, R72, 0x7610, R83 ;  /* 0x0000761048537816 */ /* 0x000fe40000000053 */
        /* <DEDUP_REMOVED lines=10> */
.L_x_1381:
        /* <DEDUP_REMOVED lines=13> */
.L_x_1383:
[----:B------:R-:W-:Y:S05]  /*1c810*/  BSYNC.RECONVERGENT B2 ;  /* 0x0000000000027941 */ /* 0x000fea0003800200 */
.L_x_1382:
        /* <DEDUP_REMOVED lines=43> */
.L_x_1380:
[----:B------:R-:W-:Y:S05]  /*1cad0*/  BSYNC.RECONVERGENT B1 ;  /* 0x0000000000017941 */ /* 0x000fea0003800200 */
.L_x_1379:
        /* <DEDUP_REMOVED lines=20> */
.L_x_1386:
        /* <DEDUP_REMOVED lines=13> */
.L_x_1388:
[----:B------:R-:W-:Y:S05]  /*1ccf0*/  BSYNC.RECONVERGENT B2 ;  /* 0x0000000000027941 */ /* 0x000fea0003800200 */
.L_x_1387:
        /* <DEDUP_REMOVED lines=43> */
.L_x_1385:
[----:B------:R-:W-:Y:S05]  /*1cfb0*/  BSYNC.RECONVERGENT B1 ;  /* 0x0000000000017941 */ /* 0x000fea0003800200 */
.L_x_1384:
        /* <DEDUP_REMOVED lines=8> */
[----:B------:R-:W-:Y:S01]  /*1d040*/  @P2 SHF.L.U32 R137, R72, 0x10, RZ ;  /* 0x0000001048892819 */ /* 0x000fe200000006ff */
[----:B------:R-:W-:Y:S01]  /*1d050*/  IMAD.MOV.U32 R72, RZ, RZ, 0x2 ;  /* 0x00000002ff487424 */ /* 0x000fe200078e00ff */
[----:B------:R-:W-:Y:S02]  /*1d060*/  SEL R84, RZ, 0x1, P4 ;  /* 0x00000001ff547807 */ /* 0x000fe40002000000 */
[----:B------:R-:W-:-:S02]  /*1d070*/  FSEL R85, R85, RZ, !P4 ;  /* 0x000000ff55557208 */ /* 0x000fc40006000000 */
[----:B------:R-:W-:Y:S02]  /*1d080*/  ISETP.NE.AND P4, PT, R98, 0x1, PT ;  /* 0x000000016200780c */ /* 0x000fe40003f85270 */
[----:B------:R-:W-:Y:S01]  /*1d090*/  MOV R73, R0 ;  /* 0x0000000000497202 */ /* 0x000fe20000000f00 */
        /* <DEDUP_REMOVED lines=13> */
.L_x_1391:
        /* <DEDUP_REMOVED lines=13> */
.L_x_1393:
[----:B------:R-:W-:Y:S05]  /*1d240*/  BSYNC.RECONVERGENT B2 ;  /* 0x0000000000027941 */ /* 0x000fea0003800200 */
.L_x_1392:
        /* <DEDUP_REMOVED lines=43> */
.L_x_1390:
[----:B------:R-:W-:Y:S05]  /*1d500*/  BSYNC.RECONVERGENT B1 ;  /* 0x0000000000017941 */ /* 0x000fea0003800200 */
.L_x_1389:
        /* <DEDUP_REMOVED lines=21> */
.L_x_1396:
        /* <DEDUP_REMOVED lines=13> */
.L_x_1398:
[----:B------:R-:W-:Y:S05]  /*1d730*/  BSYNC.RECONVERGENT B2 ;  /* 0x0000000000027941 */ /* 0x000fea0003800200 */
.L_x_1397:
        /* <DEDUP_REMOVED lines=43> */
.L_x_1395:
[----:B------:R-:W-:Y:S05]  /*1d9f0*/  BSYNC.RECONVERGENT B1 ;  /* 0x0000000000017941 */ /* 0x000fea0003800200 */
.L_x_1394:
        /* <DEDUP_REMOVED lines=26> */
.L_x_1401:
        /* <DEDUP_REMOVED lines=13> */
.L_x_1403:
[----:B------:R-:W-:Y:S05]  /*1dc70*/  BSYNC.RECONVERGENT B2 ;  /* 0x0000000000027941 */ /* 0x000fea0003800200 */
.L_x_1402:
        /* <DEDUP_REMOVED lines=43> */
.L_x_1400:
[----:B------:R-:W-:Y:S05]  /*1df30*/  BSYNC.RECONVERGENT B1 ;  /* 0x0000000000017941 */ /* 0x000fea0003800200 */
.L_x_1399:
        /* <DEDUP_REMOVED lines=20> */
.L_x_1406:
        /* <DEDUP_REMOVED lines=15> */
.L_x_1408:
[----:B------:R-:W-:Y:S05]  /*1e170*/  BSYNC.RECONVERGENT B2 ;  /* 0x0000000000027941 */ /* 0x000fea0003800200 */
.L_x_1407:
        /* <DEDUP_REMOVED lines=43> */
.L_x_1405:
[----:B------:R-:W-:Y:S05]  /*1e430*/  BSYNC.RECONVERGENT B1 ;  /* 0x0000000000017941 */ /* 0x000fea0003800200 */
.L_x_1404:
        /* <DEDUP_REMOVED lines=8> */
[----:B------:R-:W-:Y:S01]  /*1e4c0*/  MOV R104, R86 ;  /* 0x0000005600687202 */ /* 0x000fe20000000f00 */
[----:B------:R-:W-:Y:S01]  /*1e4d0*/  @P2 IMAD.U32 R147, R72, 0x10000, RZ ;  /* 0x0001000048932824 */ /* 0x000fe200078e00ff */
[----:B------:R-:W-:-:S02]  /*1e4e0*/  SEL R72, RZ, 0x1, P6 ;  /* 0x00000001ff487807 */ /* 0x000fc40003000000 */
[----:B------:R-:W-:Y:S02]  /*1e4f0*/  FSEL R75, R75, RZ, !P6 ;  /* 0x000000ff4b4b7208 */ /* 0x000fe40007000000 */
[----:B------:R-:W-:Y:S02]  /*1e500*/  PRMT R86, R72, 0x7610, R86 ;  /* 0x0000761048567816 */ /* 0x000fe40000000056 */
        /* <DEDUP_REMOVED lines=8> */
.L_x_1328:
        /* <DEDUP_REMOVED lines=16> */
.L_x_1412:
        /* <DEDUP_REMOVED lines=13> */
.L_x_1414:
[----:B------:R-:W-:Y:S05]  /*1e760*/  BSYNC.RECONVERGENT B2 ;  /* 0x0000000000027941 */ /* 0x000fea0003800200 */
.L_x_1413:
[----:B0-----:R-:W-:Y:S01]  /*1e770*/  IMAD.WIDE.U32 R120, R78, -0x326172a9, RZ ;  /* 0xcd9e8d574e787825 */ /* 0x001fe200078e00ff */
        /* <DEDUP_REMOVED lines=42> */
.L_x_1411:
[----:B------:R-:W-:Y:S05]  /*1ea20*/  BSYNC.RECONVERGENT B1 ;  /* 0x0000000000017941 */ /* 0x000fea0003800200 */
.L_x_1410:
[----:B------:R-:W1:Y:S01]  /*1ea30*/  LDC R108, c[0x0][0x408] ;  /* 0x00010200ff6c7b82 */ /* 0x000e620000000800 */
[----:B------:R-:W-:Y:S01]  /*1ea40*/  HFMA2 R104, -RZ, RZ, 0.1171875, 0 ;  /* 0x2f800000ff687431 */ /* 0x000fe200000001ff */
[----:B------:R-:W-:Y:S01]  /*1ea50*/  I2FP.F32.U32 R91, R91 ;  /* 0x0000005b005b7245 */ /* 0x000fe20000201000 */
[----:B-----5:R-:W-:Y:S01]  /*1ea60*/  IMAD.U32 R105, R72, 0x10000, RZ ;  /* 0x0001000048697824 */ /* 0x020fe200078e00ff */
[----:B------:R-:W-:Y:S01]  /*1ea70*/  LOP3.LUT R30, R30, 0xffffffdf, RZ, 0xc0, !PT ;  /* 0xffffffdf1e1e7812 */ /* 0x000fe200078ec0ff */
[----:B------:R-:W-:Y:S01]  /*1ea80*/  @P2 IMAD.U32 R88, R32, 0x10000, RZ ;  /* 0x0001000020582824 */ /* 0x000fe200078e00ff */
[----:B------:R-:W-:Y:S01]  /*1ea90*/  BSSY.RECONVERGENT B1, `(.L_x_1415) ;  /* 0x0000050000017945 */ /* 0x000fe20003800200 */
[----:B------:R-:W-:Y:S01]  /*1eaa0*/  PRMT R72, R72, 0x7632, R72 ;  /* 0x0000763248487816 */ /* 0x000fe20000000048 */
[----:B0-----:R-:W0:Y:S01]  /*1eab0*/  LDC R106, c[0x0][0x404] ;  /* 0x00010100ff6a7b82 */ /* 0x001e220000000800 */
[----:B------:R-:W-:Y:S01]  /*1eac0*/  MOV R100, 0x2 ;  /* 0x0000000200647802 */ /* 0x000fe20000000f00 */
[----:B------:R-:W-:Y:S01]  /*1ead0*/  FFMA.FTZ R91, R91, R104, 1.1641532182693481445e-10 ;  /* 0x2f0000005b5b7423 */ /* 0x000fe20000010068 */
[----:B-1----:R-:W-:-:S04]  /*1eae0*/  FMUL.FTZ R105, R105, R108 ;  /* 0x0000006c69697220 */ /* 0x002fc80000410000 */
[----:B0-----:R-:W-:-:S04]  /*1eaf0*/  FSETP.GTU.FTZ.AND P3, PT, R91, R106, PT ;  /* 0x0000006a5b00720b */ /* 0x001fc80003f7c000 */
        /* <DEDUP_REMOVED lines=16> */
.L_x_1417:
        /* <DEDUP_REMOVED lines=13> */
.L_x_1419:
[----:B------:R-:W-:Y:S05]  /*1ecd0*/  BSYNC.RECONVERGENT B2 ;  /* 0x0000000000027941 */ /* 0x000fea0003800200 */
.L_x_1418:
        /* <DEDUP_REMOVED lines=43> */
.L_x_1416:
[----:B------:R-:W-:Y:S05]  /*1ef90*/  BSYNC.RECONVERGENT B1 ;  /* 0x0000000000017941 */ /* 0x000fea0003800200 */
.L_x_1415:
        /* <DEDUP_REMOVED lines=26> */
.L_x_1422:
        /* <DEDUP_REMOVED lines=13> */
.L_x_1424:
[----:B------:R-:W-:Y:S05]  /*1f210*/  BSYNC.RECONVERGENT B2 ;  /* 0x0000000000027941 */ /* 0x000fea0003800200 */
.L_x_1423:
        /* <DEDUP_REMOVED lines=43> */
.L_x_1421:
[----:B------:R-:W-:Y:S05]  /*1f4d0*/  BSYNC.RECONVERGENT B1 ;  /* 0x0000000000017941 */ /* 0x000fea0003800200 */
.L_x_1420:
        /* <DEDUP_REMOVED lines=26> */
.L_x_1427:
        /* <DEDUP_REMOVED lines=13> */
.L_x_1429:
[----:B------:R-:W-:Y:S05]  /*1f750*/  BSYNC.RECONVERGENT B2 ;  /* 0x0000000000027941 */ /* 0x000fea0003800200 */
.L_x_1428:
        /* <DEDUP_REMOVED lines=43> */
.L_x_1426:
[----:B------:R-:W-:Y:S05]  /*1fa10*/  BSYNC.RECONVERGENT B1 ;  /* 0x0000000000017941 */ /* 0x000fea0003800200 */
.L_x_1425:
[----:B------:R-:W-:Y:S01]  /*1fa20*/  I2FP.F32.U32 R73, R73 ;  /* 0x0000004900497245 */ /* 0x000fe20000201000 */
[----:B------:R-:W-:Y:S01]  /*1fa30*/  IMAD.U32 R121, R88, 0x10000, RZ ;  /* 0x0001000058797824 */ /* 0x000fe200078e00ff */
[----:B------:R-:W-:Y:S01]  /*1fa40*/  @P2 PRMT R72, R33, 0x7632, R72 ;  /* 0x0000763221482816 */ /* 0x000fe20000000048 */
[----:B------:R-:W-:Y:S01]  /*1fa50*/  BSSY.RECONVERGENT B1, `(.L_x_1430) ;  /* 0x0000050000017945 */ /* 0x000fe20003800200 */
[----:B------:R-:W-:Y:S01]  /*1fa60*/  LOP3.LUT R30, R30, 0xfffffffb, RZ, 0xc0, !PT ;  /* 0xfffffffb1e1e7812 */ /* 0x000fe200078ec0ff */
[----:B------:R-:W-:Y:S01]  /*1fa70*/  FFMA.FTZ R73, R73, R104, 1.1641532182693481445e-10 ;  /* 0x2f00000049497423 */ /* 0x000fe20000010068 */
[----:B------:R-:W-:Y:S01]  /*1fa80*/  FMUL.FTZ R121, R121, R108 ;  /* 0x0000006c79797220 */ /* 0x000fe20000410000 */
[----:B------:R-:W-:Y:S01]  /*1fa90*/  @P2 IMAD.U32 R72, R72, 0x10000, RZ ;  /* 0x0001000048482824 */ /* 0x000fe200078e00ff */
[----:B------:R-:W-:Y:S02]  /*1faa0*/  MOV R88, 0x2 ;  /* 0x0000000200587802 */ /* 0x000fe40000000f00 */
        /* <DEDUP_REMOVED lines=17> */
.L_x_1432:
        /* <DEDUP_REMOVED lines=13> */
.L_x_1434:
[----:B------:R-:W-:Y:S05]  /*1fc90*/  BSYNC.RECONVERGENT B2 ;  /* 0x0000000000027941 */ /* 0x000fea0003800200 */
.L_x_1433:
        /* <DEDUP_REMOVED lines=43> */
.L_x_1431:
[----:B------:R-:W-:Y:S05]  /*1ff50*/  BSYNC.RECONVERGENT B1 ;  /* 0x0000000000017941 */ /* 0x000fea0003800200 */
.L_x_1430:
        /* <DEDUP_REMOVED lines=26> */
.L_x_1437:
        /* <DEDUP_REMOVED lines=13> */
.L_x_1439:
[----:B------:R-:W-:Y:S05]  /*201d0*/  BSYNC.RECONVERGENT B2 ;  /* 0x0000000000027941 */ /* 0x000fea0003800200 */
.L_x_1438:
        /* <DEDUP_REMOVED lines=43> */
.L_x_1436:
[----:B------:R-:W-:Y:S05]  /*20490*/  BSYNC.RECONVERGENT B1 ;  /* 0x0000000000017941 */ /* 0x000fea0003800200 */
.L_x_1435:
        /* <DEDUP_REMOVED lines=24> */
.L_x_1442:
        /* <DEDUP_REMOVED lines=13> */
.L_x_1444:
[----:B------:R-:W-:Y:S05]  /*206f0*/  BSYNC.RECONVERGENT B2 ;  /* 0x0000000000027941 */ /* 0x000fea0003800200 */
.L_x_1443:
        /* <DEDUP_REMOVED lines=43> */
.L_x_1441:
[----:B------:R-:W-:Y:S05]  /*209b0*/  BSYNC.RECONVERGENT B1 ;  /* 0x0000000000017941 */ /* 0x000fea0003800200 */
.L_x_1440:
        /* <DEDUP_REMOVED lines=24> */
.L_x_1447:
        /* <DEDUP_REMOVED lines=13> */
.L_x_1449:
[----:B------:R-:W-:Y:S05]  /*20c10*/  BSYNC.RECONVERGENT B2 ;  /* 0x0000000000027941 */ /* 0x000fea0003800200 */
.L_x_1448:
        /* <DEDUP_REMOVED lines=43> */
.L_x_1446:
[----:B------:R-:W-:Y:S05]  /*20ed0*/  BSYNC.RECONVERGENT B1 ;  /* 0x0000000000017941 */ /* 0x000fea0003800200 */
.L_x_1445:
        /* <DEDUP_REMOVED lines=16> */
.L_x_1409:
        /* <DEDUP_REMOVED lines=8> */
[C---:B------:R-:W-:Y:S02]  /*21060*/  LOP3.LUT P3, RZ, R30.reuse, 0x2, RZ, 0xc0, !PT ;  /* 0x000000021eff7812 */ /* 0x040fe4000786c0ff */
[----:B------:R-:W-:Y:S02]  /*21070*/  LOP3.LUT P2, RZ, R30, 0x20, RZ, 0xc0, !PT ;  /* 0x000000201eff7812 */ /* 0x000fe4000784c0ff */
[----:B------:R-:W-:Y:S02]  /*21080*/  SEL R96, RZ, 0x1000000, !P4 ;  /* 0x01000000ff607807 */ /* 0x000fe40006000000 */
[----:B------:R-:W-:Y:S02]  /*21090*/  SEL R153, RZ, 0x10000, !P5 ;  /* 0x00010000ff997807 */ /* 0x000fe40006800000 */
[----:B------:R-:W-:Y:S02]  /*210a0*/  SEL R94, RZ, 0x100, !P6 ;  /* 0x00000100ff5e7807 */ /* 0x000fe40007000000 */
[----:B------:R-:W-:Y:S01]  /*210b0*/  SEL R152, RZ, 0x1, !P3 ;  /* 0x00000001ff987807 */ /* 0x000fe20005800000 */
[----:B0-----:R-:W-:Y:S01]  /*210c0*/  IMAD.WIDE.U32 R150, R92, 0x10, R150 ;  /* 0x000000105c967825 */ /* 0x001fe200078e0096 */
[----:B------:R-:W-:-:S02]  /*210d0*/  LOP3.LUT R157, R157, R100, R98, 0xfe, !PT ;  /* 0x000000649d9d7212 */ /* 0x000fc400078efe62 */
        /* <DEDUP_REMOVED lines=28> */
.L_x_1327:
[----:B------:R-:W-:Y:S05]  /*212a0*/  BSYNC.RECONVERGENT B0 ;  /* 0x0000000000007941 */ /* 0x000fea0003800200 */
.L_x_1326:
        /* <DEDUP_REMOVED lines=117> */
[----:B------:R-:W-:-:S05]  /*21a00*/  @P4 FFMA.FTZ R73, R75, R75, R92 ;  /* 0x0000004b4b494223 */ /* 0x000fca000001005c */
[----:B------:R-:W0:Y:S02]  /*21a10*/  SHFL.BFLY PT, R74, R73, 0x1, 0x1f ;  /* 0x0c201f00494a7f89 */ /* 0x000e2400000e0000 */
[----:B0-----:R-:W-:-:S05]  /*21a20*/  FADD.FTZ R74, R73, R74 ;  /* 0x0000004a494a7221 */ /* 0x001fca0000010000 */
[----:B------:R-:W0:Y:S02]  /*21a30*/  SHFL.BFLY PT, R75, R74, 0x2, 0x1f ;  /* 0x0c401f004a4b7f89 */ /* 0x000e2400000e0000 */
[----:B0-----:R-:W-:-:S05]  /*21a40*/  FADD.FTZ R75, R74, R75 ;  /* 0x0000004b4a4b7221 */ /* 0x001fca0000010000 */
[----:B------:R-:W0:Y:S02]  /*21a50*/  SHFL.BFLY PT, R92, R75, 0x4, 0x1f ;  /* 0x0c801f004b5c7f89 */ /* 0x000e2400000e0000 */
[----:B0-----:R-:W-:Y:S02]  /*21a60*/  FADD.FTZ R94, R75, R92 ;  /* 0x0000005c4b5e7221 */ /* 0x001fe40000010000 */
[----:B------:R-:W0:Y:S03]  /*21a70*/  S2R R92, SR_TID.X ;  /* 0x00000000005c7919 */ /* 0x000e260000002100 */
[----:B------:R-:W1:Y:S02]  /*21a80*/  SHFL.BFLY PT, R149, R94, 0x8, 0x1f ;  /* 0x0d001f005e957f89 */ /* 0x000e6400000e0000 */
[----:B-1----:R-:W-:Y:S01]  /*21a90*/  FADD.FTZ R149, R94, R149 ;  /* 0x000000955e957221 */ /* 0x002fe20000010000 */
[----:B0-----:R-:W-:-:S04]  /*21aa0*/  LOP3.LUT P2, RZ, R92, 0x1f, RZ, 0xc0, !PT ;  /* 0x0000001f5cff7812 */ /* 0x001fc8000784c0ff */
[----:B------:R-:W0:Y:S01]  /*21ab0*/  SHFL.BFLY PT, R96, R149, 0x10, 0x1f ;  /* 0x0e001f0095607f89 */ /* 0x000e2200000e0000 */
[----:B------:R-:W-:-:S04]  /*21ac0*/  LOP3.LUT R73, R92, 0x1f, RZ, 0xc0, !PT ;  /* 0x0000001f5c497812 */ /* 0x000fc800078ec0ff */
[----:B------:R-:W-:-:S04]  /*21ad0*/  ISETP.GT.U32.AND P3, PT, R73, 0x3, PT ;  /* 0x000000034900780c */ /* 0x000fc80003f64070 */
[----:B------:R-:W-:-:S04]  /*21ae0*/  @!P2 SHF.R.U32.HI R74, RZ, 0x2, R92 ;  /* 0x00000002ff4aa819 */ /* 0x000fc8000001165c */
[----:B------:R-:W-:Y:S02]  /*21af0*/  @!P2 LOP3.LUT R94, R74, 0x18, RZ, 0xc0, !PT ;  /* 0x000000184a5ea812 */ /* 0x000fe400078ec0ff */
[----:B------:R-:W-:Y:S01]  /*21b00*/  CS2R R74, SRZ ;  /* 0x00000000004a7805 */ /* 0x000fe2000001ff00 */
[----:B0-----:R-:W-:Y:S02]  /*21b10*/  FADD.FTZ R73, R149, R96 ;  /* 0x0000006095497221 */ /* 0x001fe40000010000 */
[----:B------:R-:W-:-:S03]  /*21b20*/  @!P3 SHF.L.U32 R96, R92, 0x3, RZ ;  /* 0x000000035c60b819 */ /* 0x000fc600000006ff */
[----:B------:R0:W-:Y:S01]  /*21b30*/  @!P2 STS.64 [R94+UR4], R72 ;  /* 0x000000485e00a988 */ /* 0x0001e20008000a04 */
[----:B------:R-:W-:Y:S01]  /*21b40*/  @!P3 LOP3.LUT R98, R96, 0xf8, RZ, 0xc0, !PT ;  /* 0x000000f86062b812 */ /* 0x000fe200078ec0ff */
[----:B------:R-:W-:Y:S01]  /*21b50*/  IMAD.MOV.U32 R96, RZ, RZ, RZ ;  /* 0x000000ffff607224 */ /* 0x000fe200078e00ff */
[----:B------:R-:W-:Y:S01]  /*21b60*/  BAR.SYNC.DEFER_BLOCKING 0x0 ;  /* 0x0000000000007b1d */ /* 0x000fe20000010000 */
[----:B------:R-:W-:Y:S01]  /*21b70*/  @!P3 IMAD.MOV.U32 R96, RZ, RZ, R29 ;  /* 0x000000ffff60b224 */ /* 0x000fe200078e001d */
[----:B------:R-:W-:-:S04]  /*21b80*/  ISETP.NE.AND P2, PT, R92, RZ, PT ;  /* 0x000000ff5c00720c */ /* 0x000fc80003f45270 */
[----:B------:R-:W1:Y:S01]  /*21b90*/  SHFL.DOWN PT, R149, R96, 0x2, 0x1f ;  /* 0x08401f0060957f89 */ /* 0x000e6200000e0000 */
[----:B0-----:R-:W-:-:S03]  /*21ba0*/  I2FP.F32.S32 R72, R96 ;  /* 0x0000006000487245 */ /* 0x001fc60000201400 */
[----:B------:R-:W-:Y:S01]  /*21bb0*/  @!P3 LDS.64 R74, [R98+UR4] ;  /* 0x00000004624ab984 */ /* 0x000fe20008000a00 */
[----:B------:R-:W-:Y:S02]  /*21bc0*/  ISETP.NE.AND P3, PT, RZ, UR7, PT ;  /* 0x00000007ff007c0c */ /* 0x000fe4000bf65270 */
[----:B-1----:R-:W-:Y:S02]  /*21bd0*/  IADD3 R102, PT, PT, R149, R96, RZ ;  /* 0x0000006095667210 */ /* 0x002fe40007ffe0ff */
[----:B------:R-:W-:Y:S02]  /*21be0*/  I2FP.F32.S32 R94, R149 ;  /* 0x00000095005e7245 */ /* 0x000fe40000201400 */
[----:B------:R-:W-:Y:S01]  /*21bf0*/  I2FP.F32.S32 R106, R102 ;  /* 0x00000066006a7245 */ /* 0x000fe20000201400 */
[----:B------:R-:W0:Y:S03]  /*21c00*/  SHFL.DOWN PT, R149, R102, 0x1, 0x1f ;  /* 0x08201f0066957f89 */ /* 0x000e2600000e0000 */
[----:B------:R-:W1:Y:S01]  /*21c10*/  MUFU.RCP R108, R106 ;  /* 0x0000006a006c7308 */ /* 0x000e620000001000 */
[----:B0-----:R-:W-:Y:S01]  /*21c20*/  IMAD.IADD R102, R102, 0x1, R149 ;  /* 0x0000000166667824 */ /* 0x001fe200078e0295 */
[----:B------:R-:W-:Y:S01]  /*21c30*/  I2FP.F32.S32 R96, R149 ;  /* 0x0000009500607245 */ /* 0x000fe20000201400 */
[----:B------:R-:W0:Y:S03]  /*21c40*/  SHFL.DOWN PT, R151, R74, 0x2, 0x1f ;  /* 0x08401f004a977f89 */ /* 0x000e2600000e0000 */
[----:B------:R-:W-:Y:S01]  /*21c50*/  I2FP.F32.S32 R102, R102 ;  /* 0x0000006600667245 */ /* 0x000fe20000201400 */
[----:B------:R-:W2:Y:S05]  /*21c60*/  SHFL.DOWN PT, R100, R75, 0x2, 0x1f ;  /* 0x08401f004b647f89 */ /* 0x000eaa00000e0000 */
        /* <DEDUP_REMOVED lines=9> */
[----:B------:R-:W-:-:S04]  /*21d00*/  FMUL.FTZ R151, R151, R94 ;  /* 0x0000005e97977220 */ /* 0x000fc80000410000 */
[----:B------:R-:W-:-:S05]  /*21d10*/  FFMA.FTZ R75, R108, R151, R75 ;  /* 0x000000976c4b7223 */ /* 0x000fca000001004b */
[----:B------:R-:W1:Y:S01]  /*21d20*/  SHFL.DOWN PT, R74, R75, 0x1, 0x1f ;  /* 0x08201f004b4a7f89 */ /* 0x000e6200000e0000 */
[----:B0-----:R-:W-:Y:S01]  /*21d30*/  FADD.FTZ R94, R73, -R72 ;  /* 0x80000048495e7221 */ /* 0x001fe20000010000 */
[----:B------:R-:W-:-:S03]  /*21d40*/  FMUL.FTZ R151, R72, R96 ;  /* 0x0000006048977220 */ /* 0x000fc60000410000 */
[----:B------:R-:W-:Y:S01]  /*21d50*/  FMUL.FTZ R149, R94, R94 ;  /* 0x0000005e5e957220 */ /* 0x000fe20000410000 */
[----:B------:R-:W-:-:S03]  /*21d60*/  FFMA.FTZ R151, R106, R73, R151 ;  /* 0x000000496a977223 */ /* 0x000fc60000010097 */
[----:B------:R-:W-:Y:S01]  /*21d70*/  FMUL.FTZ R149, R106, R149 ;  /* 0x000000956a957220 */ /* 0x000fe20000410000 */
[C---:B---3--:R-:W-:Y:S01]  /*21d80*/  FMUL.FTZ R151, R102.reuse, R151 ;  /* 0x0000009766977220 */ /* 0x048fe20000410000 */
[----:B-1----:R-:W-:Y:S02]  /*21d90*/  FADD.FTZ R73, R75, R74 ;  /* 0x0000004a4b497221 */ /* 0x002fe40000010000 */
[----:B------:R-:W-:Y:S01]  /*21da0*/  FMUL.FTZ R149, R149, R96 ;  /* 0x0000006095957220 */ /* 0x000fe20000410000 */
[----:B------:R-:W0:Y:S01]  /*21db0*/  @!P2 LDC.64 R74, c[0x0][0x3c0] ;  /* 0x0000f000ff4aab82 */ /* 0x000e220000000a00 */
[----:B------:R-:W1:Y:S02]  /*21dc0*/  SHFL.IDX PT, R155, R151, RZ, 0x1f ;  /* 0x00001fff979b7589 */ /* 0x000e6400000e0000 */
[----:B------:R-:W-:-:S05]  /*21dd0*/  FFMA.FTZ R149, R102, R149, R73 ;  /* 0x0000009566957223 */ /* 0x000fca0000010049 */
[----:B------:R-:W2:Y:S01]  /*21de0*/  LDC R96, c[0x0][0x448] ;  /* 0x00011200ff607b82 */ /* 0x000ea20000000800 */
[----:B------:R-:W2:Y:S07]  /*21df0*/  SHFL.IDX PT, R149, R149, RZ, 0x1f ;  /* 0x00001fff95957589 */ /* 0x000eae00000e0000 */
[----:B------:R-:W3:Y:S01]  /*21e00*/  @!P2 LDC.64 R72, c[0x0][0x3c8] ;  /* 0x0000f200ff48ab82 */ /* 0x000ee20000000a00 */
[----:B-1----:R-:W-:-:S05]  /*21e10*/  FMUL.FTZ R94, R155, R155 ;  /* 0x0000009b9b5e7220 */ /* 0x002fca0000410000 */
[----:B------:R-:W-:Y:S01]  /*21e20*/  FSEL R153, R94, RZ, P3 ;  /* 0x000000ff5e997208 */ /* 0x000fe20001800000 */
[----:B--2---:R-:W-:Y:S01]  /*21e30*/  FFMA.FTZ R94, R149, UR16, R96 ;  /* 0x00000010955e7c23 */ /* 0x004fe20008010060 */
[----:B------:R-:W-:-:S03]  /*21e40*/  MOV R149, UR6 ;  /* 0x0000000600957c02 */ /* 0x000fc60008000f00 */
[----:B------:R-:W-:Y:S01]  /*21e50*/  FADD.FTZ R151, R94, R153 ;  /* 0x000000995e977221 */ /* 0x000fe20000010000 */
[----:B------:R-:W-:Y:S01]  /*21e60*/  IMAD.U32 R153, RZ, RZ, UR6 ;  /* 0x00000006ff997e24 */ /* 0x000fe2000f8e00ff */
[----:B------:R-:W-:Y:S01]  /*21e70*/  FSEL R94, R155, RZ, !P3 ;  /* 0x000000ff9b5e7208 */ /* 0x000fe20005800000 */
[----:B---3--:R-:W-:-:S03]  /*21e80*/  @!P2 IMAD.WIDE R72, R149, 0x4, R72 ;  /* 0x000000049548a825 */ /* 0x008fc600078e0248 */
[----:B------:R-:W1:Y:S01]  /*21e90*/  MUFU.RSQ R151, R151 ;  /* 0x0000009700977308 */ /* 0x000e620000001400 */
[----:B0-----:R-:W-:-:S05]  /*21ea0*/  @!P2 IMAD.WIDE R74, R153, 0x4, R74 ;  /* 0x00000004994aa825 */ /* 0x001fca00078e024a */
[----:B------:R0:W-:Y:S04]  /*21eb0*/  @!P2 STG.E desc[UR10][R74.64], R155 ;  /* 0x0000009b4a00a986 */ /* 0x0001e8000c10190a */
[----:B-1----:R0:W-:Y:S01]  /*21ec0*/  @!P2 STG.E desc[UR10][R72.64], R151 ;  /* 0x000000974800a986 */ /* 0x0021e2000c10190a */
[----:B------:R-:W-:Y:S05]  /*21ed0*/  @!P1 BRA `(.L_x_1451) ;  /* 0x0000000000c09947 */ /* 0x000fea0003800000 */
[--C-:B0-----:R-:W-:Y:S01]  /*21ee0*/  FADD.FTZ R74, R97, -R94.reuse ;  /* 0x8000005e614a7221 */ /* 0x101fe20000010000 */
[----:B------:R-:W-:Y:S01]  /*21ef0*/  SHF.L.U32 R149, R69, 0x10, RZ ;  /* 0x0000001045957819 */ /* 0x000fe200000006ff */
[--C-:B------:R-:W-:Y:S01]  /*21f00*/  FADD.FTZ R96, R117, -R94.reuse ;  /* 0x8000005e75607221 */ /* 0x100fe20000010000 */
[----:B------:R-:W-:Y:S02]  /*21f10*/  IMAD.U32 R153, R65, 0x10000, RZ ;  /* 0x0001000041997824 */ /* 0x000fe400078e00ff */
[----:B------:R-:W-:Y:S01]  /*21f20*/  FMUL.FTZ R74, R151, R74 ;  /* 0x0000004a974a7220 */ /* 0x000fe20000410000 */
[--C-:B------:R-:W-:Y:S01]  /*21f30*/  FADD.FTZ R100, R127, -R94.reuse ;  /* 0x8000005e7f647221 */ /* 0x100fe20000010000 */
[----:B------:R-:W-:Y:S01]  /*21f40*/  FMUL.FTZ R98, R151, R96 ;  /* 0x0000006097627220 */ /* 0x000fe20000410000 */
[----:B------:R-:W-:Y:S01]  /*21f50*/  SHF.L.U32 R157, R66, 0x10, RZ ;  /* 0x00000010429d7819 */ /* 0x000fe200000006ff */
[----:B------:R-:W-:Y:S01]  /*21f60*/  FFMA.FTZ R96, R74, R149, R153 ;  /* 0x000000954a607223 */ /* 0x000fe20000010099 */
[----:B------:R-:W-:Y:S01]  /*21f70*/  FADD.FTZ R72, R3, -R94 ;  /* 0x8000005e03487221 */ /* 0x000fe20000010000 */
[----:B------:R-:W0:Y:S01]  /*21f80*/  LDC.64 R148, c[0x0][0x428] ;  /* 0x00010a00ff947b82 */ /* 0x000e220000000a00 */
[----:B------:R-:W-:-:S02]  /*21f90*/  IMAD.U32 R155, R70, 0x10000, RZ ;  /* 0x00010000469b7824 */ /* 0x000fc400078e00ff */
[----:B------:R-:W-:Y:S01]  /*21fa0*/  FMUL.FTZ R100, R151, R100 ;  /* 0x0000006497647220 */ /* 0x000fe20000410000 */
[----:B------:R-:W-:Y:S02]  /*21fb0*/  IMAD.U32 R159, R71, 0x10000, RZ ;  /* 0x00010000479f7824 */ /* 0x000fe400078e00ff */
[----:B------:R-:W-:Y:S01]  /*21fc0*/  FMUL.FTZ R72, R151, R72 ;  /* 0x0000004897487220 */ /* 0x000fe20000410000 */
[----:B------:R-:W-:Y:S02]  /*21fd0*/  IMAD.U32 R161, R67, 0x10000, RZ ;  /* 0x0001000043a17824 */ /* 0x000fe400078e00ff */
[----:B------:R-:W-:Y:S01]  /*21fe0*/  FFMA.FTZ R157, R98, R155, R157 ;  /* 0x0000009b629d7223 */ /* 0x000fe2000001009d */
[----:B------:R-:W-:Y:S02]  /*21ff0*/  IMAD.U32 R73, R68, 0x10000, RZ ;  /* 0x0001000044497824 */ /* 0x000fe400078e00ff */
[----:B------:R-:W-:Y:S01]  /*22000*/  FADD.FTZ R98, R119, -R94 ;  /* 0x8000005e77627221 */ /* 0x000fe20000010000 */
[----:B------:R-:W-:-:S02]  /*22010*/  IMAD.U32 R75, R64, 0x10000, RZ ;  /* 0x00010000404b7824 */ /* 0x000fc400078e00ff */
        /* <DEDUP_REMOVED lines=10> */
[----:B------:R-:W-:-:S02]  /*220c0*/  IMAD.U32 R75, R5, 0x10000, RZ ;  /* 0x00010000054b7824 */ /* 0x000fc400078e00ff */
[C---:B------:R-:W-:Y:S01]  /*220d0*/  FMUL.FTZ R106, R151.reuse, R106 ;  /* 0x0000006a976a7220 */ /* 0x040fe20000410000 */
[----:B------:R-:W-:Y:S02]  /*220e0*/  IMAD.U32 R159, R8, 0x10000, RZ ;  /* 0x00010000089f7824 */ /* 0x000fe400078e00ff */
[----:B------:R-:W-:Y:S01]  /*220f0*/  FMUL.FTZ R100, R151, R100 ;  /* 0x0000006497647220 */ /* 0x000fe20000410000 */
[----:B------:R-:W-:Y:S02]  /*22100*/  IMAD.U32 R161, R9, 0x10000, RZ ;  /* 0x0001000009a17824 */ /* 0x000fe400078e00ff */
[----:B------:R-:W-:Y:S01]  /*22110*/  FMUL.FTZ R74, R151, R74 ;  /* 0x0000004a974a7220 */ /* 0x000fe20000410000 */
[----:B------:R-:W-:Y:S02]  /*22120*/  IMAD.U32 R165, R12, 0x10000, RZ ;  /* 0x000100000ca57824 */ /* 0x000fe400078e00ff */
[----:B------:R-:W-:Y:S01]  /*22130*/  FFMA.FTZ R155, R98, R153, R155 ;  /* 0x00000099629b7223 */ /* 0x000fe2000001009b */
[----:B------:R-:W-:Y:S01]  /*22140*/  FFMA.FTZ R100, R100, R159, R161 ;  /* 0x0000009f64647223 */ /* 0x000fe200000100a1 */
[----:B------:R-:W-:Y:S01]  /*22150*/  FFMA.FTZ R153, R74, R73, R75 ;  /* 0x000000494a997223 */ /* 0x000fe2000001004b */
[----:B------:R-:W-:Y:S01]  /*22160*/  FFMA.FTZ R163, R106, R163, R165 ;  /* 0x000000a36aa37223 */ /* 0x000fe200000100a5 */
[----:B0-----:R-:W-:Y:S01]  /*22170*/  IMAD.WIDE.U32 R148, R90, 0x10, R148 ;  /* 0x000000105a947825 */ /* 0x001fe200078e0094 */
[----:B------:R-:W-:-:S02]  /*22180*/  F2FP.BF16.F32.PACK_AB R73, R155, R96 ;  /* 0x000000609b49723e */ /* 0x000fc400000010ff */
[----:B------:R-:W-:Y:S01]  /*22190*/  F2FP.BF16.F32.PACK_AB R74, R100, R157 ;  /* 0x0000009d644a723e */ /* 0x000fe200000010ff */
[----:B------:R-:W-:Y:S01]  /*221a0*/  VIADD R90, R90, 0x80 ;  /* 0x000000805a5a7836 */ /* 0x000fe20000000000 */
[----:B------:R-:W-:Y:S02]  /*221b0*/  F2FP.BF16.F32.PACK_AB R75, R163, R102 ;  /* 0x00000066a34b723e */ /* 0x000fe400000010ff */
[----:B------:R-:W-:-:S05]  /*221c0*/  F2FP.BF16.F32.PACK_AB R72, R153, R72 ;  /* 0x000000489948723e */ /* 0x000fca00000010ff */
[----:B------:R1:W-:Y:S02]  /*221d0*/  STG.E.128 desc[UR10][R148.64], R72 ;  /* 0x0000004894007986 */ /* 0x0003e4000c101d0a */
.L_x_1451:
[----:B------:R-:W-:Y:S05]  /*221e0*/  BSYNC.RECONVERGENT B0 ;  /* 0x0000000000007941 */ /* 0x000fea0003800200 */
.L_x_1450:
[----:B------:R-:W-:Y:S01]  /*221f0*/  LOP3.LUT P1, RZ, R30, 0x80, RZ, 0xc0, !PT ;  /* 0x000000801eff7812 */ /* 0x000fe2000782c0ff */
[----:B------:R-:W-:-:S12]  /*22200*/  BSSY.RECONVERGENT B0, `(.L_x_1452) ;  /* 0x0000032000007945 */ /* 0x000fd80003800200 */
[----:B------:R-:W-:Y:S05]  /*22210*/  @!P1 BRA `(.L_x_1453) ;  /* 0x0000000000c09947 */ /* 0x000fea0003800000 */
[--C-:B01----:R-:W-:Y:S01]  /*22220*/  FADD.FTZ R74, R93, -R94.reuse ;  /* 0x8000005e5d4a7221 */ /* 0x103fe20000010000 */
[----:B------:R-:W-:Y:S01]  /*22230*/  IMAD.U32 R149, R61, 0x10000, RZ ;  /* 0x000100003d957824 */ /* 0x000fe200078e00ff */
[----:B------:R-:W-:Y:S01]  /*22240*/  SHF.L.U32 R153, R57, 0x10, RZ ;  /* 0x0000001039997819 */ /* 0x000fe200000006ff */
[--C-:B------:R-:W-:Y:S01]  /*22250*/  FADD.FTZ R96, R113, -R94.reuse ;  /* 0x8000005e71607221 */ /* 0x100fe20000010000 */
[----:B------:R-:W-:Y:S01]  /*22260*/  FMUL.FTZ R74, R151, R74 ;  /* 0x0000004a974a7220 */ /* 0x000fe20000410000 */
[--C-:B------:R-:W-:Y:S01]  /*22270*/  FADD.FTZ R100, R131, -R94.reuse ;  /* 0x8000005e83647221 */ /* 0x100fe20000010000 */
[----:B------:R-:W-:Y:S01]  /*22280*/  FADD.FTZ R72, R87, -R94 ;  /* 0x8000005e57487221 */ /* 0x000fe20000010000 */
[----:B------:R-:W-:Y:S01]  /*22290*/  FMUL.FTZ R98, R151, R96 ;  /* 0x0000006097627220 */ /* 0x000fe20000410000 */
[----:B------:R-:W-:Y:S01]  /*222a0*/  FFMA.FTZ R96, R74, R149, R153 ;  /* 0x000000954a607223 */ /* 0x000fe20000010099 */
[----:B------:R-:W-:Y:S01]  /*222b0*/  IMAD.U32 R155, R62, 0x10000, RZ ;  /* 0x000100003e9b7824 */ /* 0x000fe200078e00ff */
[----:B------:R-:W0:Y:S01]  /*222c0*/  LDC.64 R148, c[0x0][0x428] ;  /* 0x00010a00ff947b82 */ /* 0x000e220000000a00 */
[----:B------:R-:W-:Y:S01]  /*222d0*/  IMAD.U32 R157, R58, 0x10000, RZ ;  /* 0x000100003a9d7824 */ /* 0x000fe200078e00ff */
[----:B------:R-:W-:Y:S01]  /*222e0*/  SHF.L.U32 R159, R63, 0x10, RZ ;  /* 0x000000103f9f7819 */ /* 0x000fe200000006ff */
[----:B------:R-:W-:-:S02]  /*222f0*/  IMAD.U32 R161, R59, 0x10000, RZ ;  /* 0x000100003ba17824 */ /* 0x000fc400078e00ff */
[C---:B------:R-:W-:Y:S01]  /*22300*/  FMUL.FTZ R100, R151.reuse, R100 ;  /* 0x0000006497647220 */ /* 0x040fe20000410000 */
[----:B------:R-:W-:Y:S01]  /*22310*/  SHF.L.U32 R73, R60, 0x10, RZ ;  /* 0x000000103c497819 */ /* 0x000fe200000006ff */
[----:B------:R-:W-:Y:S02]  /*22320*/  IMAD.U32 R75, R56, 0x10000, RZ ;  /* 0x00010000384b7824 */ /* 0x000fe400078e00ff */
[----:B------:R-:W-:Y:S01]  /*22330*/  FMUL.FTZ R72, R151, R72 ;  /* 0x0000004897487220 */ /* 0x000fe20000410000 */
[----:B------:R-:W-:Y:S01]  /*22340*/  FFMA.FTZ R157, R98, R155, R157 ;  /* 0x0000009b629d7223 */ /* 0x000fe2000001009d */
        /* <DEDUP_REMOVED lines=9> */
[----:B------:R-:W-:Y:S01]  /*223e0*/  IMAD.U32 R155, R16, 0x10000, RZ ;  /* 0x00010000109b7824 */ /* 0x000fe200078e00ff */
[----:B------:R-:W-:Y:S01]  /*223f0*/  SHF.L.U32 R165, R20, 0x10, RZ ;  /* 0x0000001014a57819 */ /* 0x000fe200000006ff */
[----:B------:R-:W-:Y:S01]  /*22400*/  FMUL.FTZ R98, R151, R98 ;  /* 0x0000006297627220 */ /* 0x000fe20000410000 */
[----:B------:R-:W-:-:S02]  /*22410*/  IMAD.U32 R73, R13, 0x10000, RZ ;  /* 0x000100000d497824 */ /* 0x000fc400078e00ff */
[C---:B------:R-:W-:Y:S01]  /*22420*/  FMUL.FTZ R106, R151.reuse, R106 ;  /* 0x0000006a976a7220 */ /* 0x040fe20000410000 */
[----:B------:R-:W-:Y:S02]  /*22430*/  IMAD.U32 R161, R18, 0x10000, RZ ;  /* 0x0001000012a17824 */ /* 0x000fe400078e00ff */
[----:B------:R-:W-:Y:S01]  /*22440*/  FMUL.FTZ R100, R151, R100 ;  /* 0x0000006497647220 */ /* 0x000fe20000410000 */
[----:B------:R-:W-:Y:S02]  /*22450*/  IMAD.U32 R163, R19, 0x10000, RZ ;  /* 0x0001000013a37824 */ /* 0x000fe400078e00ff */
[----:B------:R-:W-:Y:S01]  /*22460*/  FMUL.FTZ R74, R151, R74 ;  /* 0x0000004a974a7220 */ /* 0x000fe20000410000 */
        /* <DEDUP_REMOVED lines=11> */
.L_x_1453:
[----:B------:R-:W-:Y:S05]  /*22520*/  BSYNC.RECONVERGENT B0 ;  /* 0x0000000000007941 */ /* 0x000fea0003800200 */
.L_x_1452:
[----:B------:R-:W-:Y:S01]  /*22530*/  LOP3.LUT P1, RZ, R30, 0x40, RZ, 0xc0, !PT ;  /* 0x000000401eff7812 */ /* 0x000fe2000782c0ff */
[----:B------:R-:W-:-:S12]  /*22540*/  BSSY.RECONVERGENT B0, `(.L_x_1454) ;  /* 0x0000034000007945 */ /* 0x000fd80003800200 */
[----:B------:R-:W-:Y:S05]  /*22550*/  @!P1 BRA `(.L_x_1455) ;  /* 0x0000000000c89947 */ /* 0x000fea0003800000 */
[--C-:B012---:R-:W-:Y:S01]  /*22560*/  FADD.FTZ R74, R103, -R94.reuse ;  /* 0x8000005e674a7221 */ /* 0x107fe20000010000 */
[----:B------:R-:W-:Y:S02]  /*22570*/  IMAD.U32 R149, R53, 0x10000, RZ ;  /* 0x0001000035957824 */ /* 0x000fe400078e00ff */
[--C-:B------:R-:W-:Y:S01]  /*22580*/  FADD.FTZ R96, R109, -R94.reuse ;  /* 0x8000005e6d607221 */ /* 0x100fe20000010000 */
[----:B------:R-:W-:Y:S02]  /*22590*/  IMAD.U32 R153, R49, 0x10000, RZ ;  /* 0x0001000031997824 */ /* 0x000fe400078e00ff */
[----:B------:R-:W-:Y:S01]  /*225a0*/  FMUL.FTZ R74, R151, R74 ;  /* 0x0000004a974a7220 */ /* 0x000fe20000410000 */
[--C-:B------:R-:W-:Y:S01]  /*225b0*/  FADD.FTZ R100, R135, -R94.reuse ;  /* 0x8000005e87647221 */ /* 0x100fe20000010000 */
[----:B------:R-:W-:Y:S01]  /*225c0*/  FMUL.FTZ R98, R151, R96 ;  /* 0x0000006097627220 */ /* 0x000fe20000410000 */
[----:B------:R-:W-:Y:S01]  /*225d0*/  SHF.L.U32 R155, R54, 0x10, RZ ;  /* 0x00000010369b7819 */ /* 0x000fe200000006ff */
[----:B------:R-:W-:Y:S01]  /*225e0*/  FFMA.FTZ R96, R74, R149, R153 ;  /* 0x000000954a607223 */ /* 0x000fe20000010099 */
[----:B------:R-:W-:Y:S01]  /*225f0*/  IMAD.U32 R157, R50, 0x10000, RZ ;  /* 0x00010000329d7824 */ /* 0x000fe200078e00ff */
[----:B------:R-:W0:Y:S01]  /*22600*/  LDC.64 R148, c[0x0][0x428] ;  /* 0x00010a00ff947b82 */ /* 0x000e220000000a00 */
[----:B------:R-:W-:Y:S01]  /*22610*/  SHF.L.U32 R161, R51, 0x10, RZ ;  /* 0x0000001033a17819 */ /* 0x000fe200000006ff */
[----:B------:R-:W-:Y:S01]  /*22620*/  FADD.FTZ R72, R89, -R94 ;  /* 0x8000005e59487221 */ /* 0x000fe20000010000 */
[----:B------:R-:W-:-:S02]  /*22630*/  IMAD.U32 R159, R55, 0x10000, RZ ;  /* 0x00010000379f7824 */ /* 0x000fc400078e00ff */
[C---:B------:R-:W-:Y:S01]  /*22640*/  FMUL.FTZ R100, R151.reuse, R100 ;  /* 0x0000006497647220 */ /* 0x040fe20000410000 */
[----:B------:R-:W-:Y:S01]  /*22650*/  SHF.L.U32 R75, R48, 0x10, RZ ;  /* 0x00000010304b7819 */ /* 0x000fe200000006ff */
[----:B------:R-:W-:Y:S01]  /*22660*/  FFMA.FTZ R157, R98, R155, R157 ;  /* 0x0000009b629d7223 */ /* 0x000fe2000001009d */
[----:B------:R-:W-:Y:S02]  /*22670*/  IMAD.U32 R73, R52, 0x10000, RZ ;  /* 0x0001000034497824 */ /* 0x000fe400078e00ff */
[----:B------:R-:W-:Y:S01]  /*22680*/  FMUL.FTZ R72, R151, R72 ;  /* 0x0000004897487220 */ /* 0x000fe20000410000 */
[----:B------:R-:W-:Y:S01]  /*22690*/  FFMA.FTZ R102, R100, R159, R161 ;  /* 0x0000009f64667223 */ /* 0x000fe200000100a1 */
[--C-:B------:R-:W-:Y:S01]  /*226a0*/  FADD.FTZ R98, R111, -R94.reuse ;  /* 0x8000005e6f627221 */ /* 0x100fe20000010000 */
[----:B------:R-:W-:Y:S01]  /*226b0*/  PRMT R163, R55, 0x7632, R163 ;  /* 0x0000763237a37816 */ /* 0x000fe200000000a3 */
[--C-:B------:R-:W-:Y:S01]  /*226c0*/  FADD.FTZ R74, R101, -R94.reuse ;  /* 0x8000005e654a7221 */ /* 0x100fe20000010000 */
[----:B------:R-:W-:Y:S01]  /*226d0*/  PRMT R165, R51, 0x7632, R165 ;  /* 0x0000763233a57816 */ /* 0x000fe200000000a5 */
[--C-:B------:R-:W-:Y:S01]  /*226e0*/  FADD.FTZ R100, R133, -R94.reuse ;  /* 0x8000005e85647221 */ /* 0x100fe20000010000 */
[----:B------:R-:W-:Y:S01]  /*226f0*/  FADD.FTZ R106, R145, -R94 ;  /* 0x8000005e916a7221 */ /* 0x000fe20000010000 */
[----:B------:R-:W-:Y:S01]  /*22700*/  SHF.L.U32 R153, R23, 0x10, RZ ;  /* 0x0000001017997819 */ /* 0x000fe200000006ff */
[----:B------:R-:W-:Y:S01]  /*22710*/  FFMA.FTZ R72, R72, R73, R75 ;  /* 0x0000004948487223 */ /* 0x000fe2000001004b */
        /* <DEDUP_REMOVED lines=11> */
[----:B------:R-:W-:-:S02]  /*227d0*/  IMAD.U32 R165, R165, 0x10000, RZ ;  /* 0x00010000a5a57824 */ /* 0x000fc400078e00ff */
[----:B------:R-:W-:Y:S01]  /*227e0*/  FFMA.FTZ R100, R100, R159, R161 ;  /* 0x0000009f64647223 */ /* 0x000fe200000100a1 */
[----:B------:R-:W-:Y:S01]  /*227f0*/  FFMA.FTZ R153, R74, R73, R75 ;  /* 0x000000494a997223 */ /* 0x000fe2000001004b */
[----:B0-----:R-:W-:-:S04]  /*22800*/  IMAD.WIDE.U32 R148, R90, 0x10, R148 ;  /* 0x000000105a947825 */ /* 0x001fc800078e0094 */
[----:B------:R-:W-:Y:S01]  /*22810*/  FFMA.FTZ R163, R106, R163, R165 ;  /* 0x000000a36aa37223 */ /* 0x000fe200000100a5 */
[----:B------:R-:W-:Y:S02]  /*22820*/  F2FP.BF16.F32.PACK_AB R73, R155, R96 ;  /* 0x000000609b49723e */ /* 0x000fe400000010ff */
[----:B------:R-:W-:Y:S02]  /*22830*/  F2FP.BF16.F32.PACK_AB R74, R100, R157 ;  /* 0x0000009d644a723e */ /* 0x000fe400000010ff */
[----:B------:R-:W-:Y:S02]  /*22840*/  F2FP.BF16.F32.PACK_AB R75, R163, R102 ;  /* 0x00000066a34b723e */ /* 0x000fe400000010ff */
[----:B------:R-:W-:Y:S02]  /*22850*/  F2FP.BF16.F32.PACK_AB R72, R153, R72 ;  /* 0x000000489948723e */ /* 0x000fe400000010ff */
[----:B------:R-:W-:-:S03]  /*22860*/  IADD3 R90, PT, PT, R90, 0x80, RZ ;  /* 0x000000805a5a7810 */ /* 0x000fc60007ffe0ff */
[----:B------:R3:W-:Y:S04]  /*22870*/  STG.E.128 desc[UR10][R148.64], R72 ;  /* 0x0000004894007986 */ /* 0x0007e8000c101d0a */
.L_x_1455:
[----:B------:R-:W-:Y:S05]  /*22880*/  BSYNC.RECONVERGENT B0 ;  /* 0x0000000000007941 */ /* 0x000fea0003800200 */
.L_x_1454:
[----:B------:R-:W-:Y:S04]  /*22890*/  BSSY.RECONVERGENT B0, `(.L_x_1456) ;  /* 0x0000039000007945 */ /* 0x000fe80003800200 */
[----:B------:R-:W-:Y:S05]  /*228a0*/  @!P0 BRA `(.L_x_1457) ;  /* 0x0000000000dc8947 */ /* 0x000fea0003800000 */
[--C-:B------:R-:W-:Y:S01]  /*228b0*/  FADD.FTZ R96, R107, -R94.reuse ;  /* 0x8000005e6b607221 */ /* 0x100fe20000010000 */
[----:B-123--:R-:W-:Y:S01]  /*228c0*/  SHF.L.U32 R149, R45, 0x10, RZ ;  /* 0x000000102d957819 */ /* 0x00efe200000006ff */
[----:B------:R-:W-:Y:S02]  /*228d0*/  IMAD.U32 R153, R41, 0x10000, RZ ;  /* 0x0001000029997824 */ /* 0x000fe400078e00ff */
[--C-:B0-----:R-:W-:Y:S01]  /*228e0*/  FADD.FTZ R72, R91, -R94.reuse ;  /* 0x8000005e5b487221 */ /* 0x101fe20000010000 */
[----:B------:R-:W-:Y:S01]  /*228f0*/  FMUL.FTZ R96, R151, R96 ;  /* 0x0000006097607220 */ /* 0x000fe20000410000 */
[--C-:B------:R-:W-:Y:S01]  /*22900*/  FADD.FTZ R100, R123, -R94.reuse ;  /* 0x8000005e7b647221 */ /* 0x100fe20000010000 */
[--C-:B------:R-:W-:Y:S01]  /*22910*/  FADD.FTZ R74, R105, -R94.reuse ;  /* 0x8000005e694a7221 */ /* 0x100fe20000010000 */
[--C-:B------:R-:W-:Y:S01]  /*22920*/  FADD.FTZ R98, R121, -R94.reuse ;  /* 0x8000005e79627221 */ /* 0x100fe20000010000 */
[----:B------:R-:W-:Y:S01]  /*22930*/  FFMA.FTZ R96, R96, R149, R153 ;  /* 0x0000009560607223 */ /* 0x000fe20000010099 */
[--C-:B------:R-:W-:Y:S01]  /*22940*/  FADD.FTZ R102, R137, -R94.reuse ;  /* 0x8000005e89667221 */ /* 0x100fe20000010000 */
[----:B------:R-:W0:Y:S01]  /*22950*/  LDC.64 R148, c[0x0][0x428] ;  /* 0x00010a00ff947b82 */ /* 0x000e220000000a00 */
[--C-:B------:R-:W-:Y:S01]  /*22960*/  FADD.FTZ R106, R139, -R94.reuse ;  /* 0x8000005e8b6a7221 */ /* 0x100fe20000010000 */
[----:B------:R-:W-:Y:S01]  /*22970*/  FADD.FTZ R94, R147, -R94 ;  /* 0x8000005e935e7221 */ /* 0x000fe20000010000 */
[----:B------:R-:W-:Y:S01]  /*22980*/  SHF.L.U32 R157, R42, 0x10, RZ ;  /* 0x000000102a9d7819 */ /* 0x000fe200000006ff */
[----:B------:R-:W-:-:S02]  /*22990*/  IMAD.U32 R73, R44, 0x10000, RZ ;  /* 0x000100002c497824 */ /* 0x000fc400078e00ff */
[C---:B------:R-:W-:Y:S01]  /*229a0*/  FMUL.FTZ R72, R151.reuse, R72 ;  /* 0x0000004897487220 */ /* 0x040fe20000410000 */
[----:B------:R-:W-:Y:S02]  /*229b0*/  IMAD.U32 R75, R40, 0x10000, RZ ;  /* 0x00010000284b7824 */ /* 0x000fe400078e00ff */
[C---:B------:R-:W-:Y:S01]  /*229c0*/  FMUL.FTZ R100, R151.reuse, R100 ;  /* 0x0000006497647220 */ /* 0x040fe20000410000 */
[----:B------:R-:W-:Y:S02]  /*229d0*/  IMAD.U32 R155, R46, 0x10000, RZ ;  /* 0x000100002e9b7824 */ /* 0x000fe400078e00ff */
[C---:B------:R-:W-:Y:S01]  /*229e0*/  FMUL.FTZ R74, R151.reuse, R74 ;  /* 0x0000004a974a7220 */ /* 0x040fe20000410000 */
[C---:B------:R-:W-:Y:S01]  /*229f0*/  FMUL.FTZ R98, R151.reuse, R98 ;  /* 0x0000006297627220 */ /* 0x040fe20000410000 */
[C---:B------:R-:W-:Y:S01]  /*22a00*/  FMUL.FTZ R102, R151.reuse, R102 ;  /* 0x0000006697667220 */ /* 0x040fe20000410000 */
[C---:B------:R-:W-:Y:S01]  /*22a10*/  FMUL.FTZ R106, R151.reuse, R106 ;  /* 0x0000006a976a7220 */ /* 0x040fe20000410000 */
[----:B------:R-:W-:Y:S01]  /*22a20*/  FMUL.FTZ R94, R151, R94 ;  /* 0x0000005e975e7220 */ /* 0x000fe20000410000 */
[----:B------:R-:W-:Y:S01]  /*22a30*/  FFMA.FTZ R72, R72, R73, R75 ;  /* 0x0000004948487223 */ /* 0x000fe2000001004b */
[----:B------:R-:W-:Y:S01]  /*22a40*/  FFMA.FTZ R100, R100, R155, R157 ;  /* 0x0000009b64647223 */ /* 0x000fe2000001009d */
[----:B------:R-:W-:Y:S01]  /*22a50*/  PRMT R151, R45, 0x7632, R151 ;  /* 0x000076322d977816 */ /* 0x000fe20000000097 */
[----:B------:R-:W-:Y:S01]  /*22a60*/  IMAD.U32 R159, R47, 0x10000, RZ ;  /* 0x000100002f9f7824 */ /* 0x000fe200078e00ff */
[----:B------:R-:W-:Y:S01]  /*22a70*/  PRMT R153, R41, 0x7632, R153 ;  /* 0x0000763229997816 */ /* 0x000fe20000000099 */
[----:B------:R-:W-:Y:S01]  /*22a80*/  IMAD.U32 R161, R43, 0x10000, RZ ;  /* 0x000100002ba17824 */ /* 0x000fe200078e00ff */
[----:B------:R-:W-:Y:S01]  /*22a90*/  PRMT R73, R44, 0x7632, R73 ;  /* 0x000076322c497816 */ /* 0x000fe20000000049 */
[----:B------:R-:W-:Y:S01]  /*22aa0*/  IMAD.U32 R151, R151, 0x10000, RZ ;  /* 0x0001000097977824 */ /* 0x000fe200078e00ff */
[----:B------:R-:W-:Y:S01]  /*22ab0*/  PRMT R75, R40, 0x7632, R75 ;  /* 0x00007632284b7816 */ /* 0x000fe2000000004b */
[----:B------:R-:W-:Y:S01]  /*22ac0*/  FFMA.FTZ R106, R106, R159, R161 ;  /* 0x0000009f6a6a7223 */ /* 0x000fe200000100a1 */
[----:B------:R-:W-:Y:S01]  /*22ad0*/  PRMT R155, R46, 0x7632, R155 ;  /* 0x000076322e9b7816 */ /* 0x000fe2000000009b */
[----:B0-----:R-:W-:Y:S01]  /*22ae0*/  IMAD.WIDE.U32 R148, R90, 0x10, R148 ;  /* 0x000000105a947825 */ /* 0x001fe200078e0094 */
[----:B------:R-:W-:-:S02]  /*22af0*/  PRMT R157, R42, 0x7632, R157 ;  /* 0x000076322a9d7816 */ /* 0x000fc4000000009d */
        /* <DEDUP_REMOVED lines=9> */
[----:B------:R-:W-:Y:S01]  /*22b90*/  FFMA.FTZ R153, R98, R151, R153 ;  /* 0x0000009762997223 */ /* 0x000fe20000010099 */
[----:B------:R-:W-:Y:S01]  /*22ba0*/  FFMA.FTZ R155, R102, R155, R157 ;  /* 0x0000009b669b7223 */ /* 0x000fe2000001009d */
[----:B------:R-:W-:-:S02]  /*22bb0*/  FFMA.FTZ R151, R74, R73, R75 ;  /* 0x000000494a977223 */ /* 0x000fc4000001004b */
[----:B------:R-:W-:Y:S01]  /*22bc0*/  FFMA.FTZ R163, R94, R163, R165 ;  /* 0x000000a35ea37223 */ /* 0x000fe200000100a5 */
[----:B------:R-:W-:Y:S02]  /*22bd0*/  F2FP.BF16.F32.PACK_AB R73, R153, R96 ;  /* 0x000000609949723e */ /* 0x000fe400000010ff */
[----:B------:R-:W-:Y:S02]  /*22be0*/  F2FP.BF16.F32.PACK_AB R74, R155, R100 ;  /* 0x000000649b4a723e */ /* 0x000fe400000010ff */
[----:B------:R-:W-:Y:S02]  /*22bf0*/  F2FP.BF16.F32.PACK_AB R75, R163, R106 ;  /* 0x0000006aa34b723e */ /* 0x000fe400000010ff */
[----:B------:R-:W-:-:S05]  /*22c00*/  F2FP.BF16.F32.PACK_AB R72, R151, R72 ;  /* 0x000000489748723e */ /* 0x000fca00000010ff */
[----:B------:R4:W-:Y:S02]  /*22c10*/  STG.E.128 desc[UR10][R148.64], R72 ;  /* 0x0000004894007986 */ /* 0x0009e4000c101d0a */
.L_x_1457:
[----:B------:R-:W-:Y:S05]  /*22c20*/  BSYNC.RECONVERGENT B0 ;  /* 0x0000000000007941 */ /* 0x000fea0003800200 */
.L_x_1456:
[----:B------:R-:W-:Y:S02]  /*22c30*/  UIADD3 UR6, UPT, UPT, UR6, UR18, URZ ;  /* 0x0000001206067290 */ /* 0x000fe4000fffe0ff */
[----:B------:R-:W-:Y:S02]  /*22c40*/  UPLOP3.LUT UP1, UPT, UPT, UPT, UP1, 0x40, 0x4 ;  /* 0x000000000004789c */ /* 0x000fe40003f2e810 */
[----:B------:R-:W-:-:S09]  /*22c50*/  UISETP.GE.AND UP0, UPT, UR6, UR19, UPT ;  /* 0x000000130600728c */ /* 0x000fd2000bf06270 */
[----:B------:R-:W-:Y:S05]  /*22c60*/  BRA.U !UP0, `(.L_x_1458) ;  /* 0xfffffde108787547 */ /* 0x000fea000b83ffff */
[----:B------:R-:W-:Y:S05]  /*22c70*/  EXIT ;  /* 0x000000000000794d */ /* 0x000fea0003800000 */
.L_x_1459:
        /* <DEDUP_REMOVED lines=16> */
.L_x_17946:


//--------------------- .text._ZN10layer_norm31ln_parallel_residual_fwd_kernelINS_13Kernel_traitsI13__nv_bfloat16S2_S2_S2_fjLj4096ELj1ELj1ELj4ELj16ENS_18Kernel_traits_baseILj4096ES2_S2_S2_S2_fjLj128EEEEELb1ELb1ELb1EEEvNS_9FwdParamsE --------------------------
	.section	.text._ZN10layer_norm31ln_parallel_residual_fwd_kernelINS_13Kernel_traitsI13__nv_bfloat16S2_S2_S2_fjLj4096ELj1ELj1ELj4ELj16ENS_18Kernel_traits_baseILj4096ES2_S2_S2_S2_fjLj128EEEEELb1ELb1ELb1EEEvNS_9FwdParamsE,"ax",@progbits
	.align	128
        .global         _ZN10layer_norm31ln_parallel_residual_fwd_kernelINS_13Kernel_traitsI13__nv_bfloat16S2_S2_S2_fjLj4096ELj1ELj1ELj4ELj16ENS_18Kernel_traits_baseILj4096ES2_S2_S2_S2_fjLj128EEEEELb1ELb1ELb1EEEvNS_9FwdParamsE
        .type           _ZN10layer_norm31ln_parallel_residual_fwd_kernelINS_13Kernel_traitsI13__nv_bfloat16S2_S2_S2_fjLj4096ELj1ELj1ELj4ELj16ENS_18Kernel_traits_baseILj4096ES2_S2_S2_S2_fjLj128EEEEELb1ELb1ELb1EEEvNS_9FwdParamsE,@function
        .size           _ZN10layer_norm31ln_parallel_residual_fwd_kernelINS_13Kernel_traitsI13__nv_bfloat16S2_S2_S2_fjLj4096ELj1ELj1ELj4ELj16ENS_18Kernel_traits_baseILj4096ES2_S2_S2_S2_fjLj128EEEEELb1ELb1ELb1EEEvNS_9FwdParamsE,(.L_x_17947 - _ZN10layer_norm31ln_parallel_residual_fwd_kernelINS_13Kernel_traitsI13__nv_bfloat16S2_S2_S2_fjLj4096ELj1ELj1ELj4ELj16ENS_18Kernel_traits_baseILj4096ES2_S2_S2_S2_fjLj128EEEEELb1ELb1ELb1EEEvNS_9FwdParamsE)
        .other          _ZN10layer_norm31ln_parallel_residual_fwd_kernelINS_13Kernel_traitsI13__nv_bfloat16S2_S2_S2_fjLj4096ELj1ELj1ELj4ELj16ENS_18Kernel_traits_baseILj4096ES2_S2_S2_S2_fjLj128EEEEELb1ELb1ELb1EEEvNS_9FwdParamsE,@"STO_CUDA_ENTRY STV_DEFAULT"
_ZN10layer_norm31ln_parallel_residual_fwd_kernelINS_13Kernel_traitsI13__nv_bfloat16S2_S2_S2_fjLj4096ELj1ELj1ELj4ELj16ENS_18Kernel_traits_baseILj4096ES2_S2_S2_S2_fjLj128EEEEELb1ELb1ELb1EEEvNS_9FwdParamsE:
.text._ZN10layer_norm31ln_parallel_residual_fwd_kernelINS_13Kernel_traitsI13__nv_bfloat16S2_S2_S2_fjLj4096ELj1ELj1ELj4ELj16ENS_18Kernel_traits_baseILj4096ES2_S2_S2_S2_fjLj128EEEEELb1ELb1ELb1EEEvNS_9FwdParamsE:
[----:B------:R-:W-:Y:S01]  /*0000*/  LDC R1, c[0x0][0x37c] ;  /* 0x0000df00ff017b82 */ /* 0x000fe20000000800 */
[----:B------:R-:W0:Y:S01]  /*0010*/  LDCU.64 UR4, c[0x0][0x438] ;  /* 0x00008700ff0477ac */ /* 0x000e220008000a00 */
[----:B------:R-:W1:Y:S06]  /*0020*/  S2R R106, SR_TID.X ;  /* 0x00000000006a7919 */ /* 0x000e6c0000002100 */
[----:B------:R-:W1:Y:S01]  /*0030*/  LDC.64 R8, c[0x0][0x3d0] ;  /* 0x0000f400ff087b82 */ /* 0x000e620000000a00 */
[----:B------:R-:W2:Y:S01]  /*0040*/  LDCU.64 UR10, c[0x0][0x358] ;  /* 0x00006b00ff0a77ac */ /* 0x000ea20008000a00 */
[----:B0-----:R-:W-:Y:S01]  /*0050*/  ISETP.NE.U32.AND P0, PT, RZ, UR4, PT ;  /* 0x00000004ff007c0c */ /* 0x001fe2000bf05070 */
[----:B------:R-:W0:Y:S03]  /*0060*/  LDCU.U8 UR4, c[0x0][0x464] ;  /* 0x00008c80ff0477ac */ /* 0x000e260008000000 */
[----:B------:R-:W-:-:S13]  /*0070*/  ISETP.NE.AND.EX P0, PT, RZ, UR5, PT, P0 ;  /* 0x00000005ff007c0c */ /* 0x000fda000bf05300 */
[C---:B-1----:R-:W-:Y:S01]  /*0080*/  @P0 IMAD.WIDE.U32 R6, R106.reuse, 0x10, R8 ;  /* 0x000000106a060825 */ /* 0x042fe200078e0008 */
[----:B------:R-:W1:Y:S04]  /*0090*/  @P0 LDC.64 R10, c[0x0][0x438] ;  /* 0x00010e00ff0a0b82 */ /* 0x000e680000000a00 */
[----:B--2---:R-:W5:Y:S04]  /*00a0*/  @P0 LDG.E.128 R28, desc[UR10][R6.64] ;  /* 0x0000000a061c0981 */ /* 0x004f68000c1e1d00 */
[----:B------:R-:W5:Y:S04]  /*00b0*/  @P0 LDG.E.128 R32, desc[UR10][R6.64+0x800] ;  /* 0x0008000a06200981 */ /* 0x000f68000c1e1d00 */
[----:B------:R-:W5:Y:S04]  /*00c0*/  @P0 LDG.E.128 R36, desc[UR10][R6.64+0x1000] ;  /* 0x0010000a06240981 */ /* 0x000f68000c1e1d00 */
[----:B------:R1:W5:Y:S01]  /*00d0*/  @P0 LDG.E.128 R40, desc[UR10][R6.64+0x1800] ;  /* 0x0018000a06280981 */ /* 0x000362000c1e1d00 */
[----:B------:R-:W2:Y:S01]  /*00e0*/  S2UR UR18, SR_CTAID.X ;  /* 0x00000000001279c3 */ /* 0x000ea20000002500 */
[----:B0-----:R-:W-:Y:S01]  /*00f0*/  ISETP.NE.AND P1, PT, RZ, UR4, PT ;  /* 0x00000004ff007c0c */ /* 0x001fe2000bf25270 */
[----:B------:R-:W2:Y:S01]  /*0100*/  LDCU UR4, c[0x0][0x384] ;  /* 0x00007080ff0477ac */ /* 0x000ea20008000800 */
[----:B------:R-:W0:Y:S05]  /*0110*/  LDCU.64 UR8, c[0x0][0x450] ;  /* 0x00008a00ff0877ac */ /* 0x000e2a0008000a00 */
[----:B------:R-:W3:Y:S08]  /*0120*/  LDC R118, c[0x0][0x458] ;  /* 0x00011600ff767b82 */ /* 0x000ef00000000800 */
[----:B------:R-:W4:Y:S01]  /*0130*/  LDC R119, c[0x0][0x45c] ;  /* 0x00011700ff777b82 */ /* 0x000f220000000800 */
[----:B-1----:R-:W-:-:S04]  /*0140*/  @P0 IMAD.WIDE.U32 R6, R106, 0x10, R10 ;  /* 0x000000106a060825 */ /* 0x002fc800078e000a */
[----:B------:R-:W-:Y:S01]  /*0150*/  @!P0 IMAD.WIDE.U32 R8, R106, 0x10, R8 ;  /* 0x000000106a088825 */ /* 0x000fe200078e0008 */
[----:B------:R1:W5:Y:S01]  /*0160*/  @P0 LDG.E.128 R44, desc[UR10][R6.64] ;  /* 0x0000000a062c0981 */ /* 0x000362000c1e1d00 */
[----:B--2---:R-:W-:Y:S01]  /*0170*/  UISETP.GE.AND UP0, UPT, UR18, UR4, UPT ;  /* 0x000000041200728c */ /* 0x004fe2000bf06270 */
[----:B------:R-:W2:Y:S01]  /*0180*/  @P1 LDC R11, c[0x0][0x460] ;  /* 0x00011800ff0b1b82 */ /* 0x000ea20000000800 */
[----:B0-----:R-:W-:Y:S01]  /*0190*/  IMAD.U32 R2, RZ, RZ, UR8 ;  /* 0x00000008ff027e24 */ /* 0x001fe2000f8e00ff */
[----:B------:R1:W5:Y:S01]  /*01a0*/  @P0 LDG.E.128 R48, desc[UR10][R6.64+0x800] ;  /* 0x0008000a06300981 */ /* 0x000362000c1e1d00 */
[----:B------:R-:W-:Y:S02]  /*01b0*/  IMAD.U32 R3, RZ, RZ, UR9 ;  /* 0x00000009ff037e24 */ /* 0x000fe4000f8e00ff */
[----:B------:R-:W-:Y:S01]  /*01c0*/  PLOP3.LUT P2, PT, PT, PT, UP0, 0x80, 0x8 ;  /* 0x000000000008781c */ /* 0x000fe20003f4f008 */
[----:B------:R1:W5:Y:S01]  /*01d0*/  @P0 LDG.E.128 R52, desc[UR10][R6.64+0x1000] ;  /* 0x0010000a06340981 */ /* 0x000362000c1e1d00 */
[----:B---3--:R-:W-:-:S03]  /*01e0*/  @P1 IMAD.MOV.U32 R4, RZ, RZ, R118 ;  /* 0x000000ffff041224 */ /* 0x008fc600078e0076 */
[----:B------:R-:W5:Y:S04]  /*01f0*/  @P1 LDG.E.64 R2, desc[UR10][R2.64] ;  /* 0x0000000a02021981 */ /* 0x000f68000c1e1b00 */
[----:B------:R1:W5:Y:S01]  /*0200*/  @P0 LDG.E.128 R56, desc[UR10][R6.64+0x1800] ;  /* 0x0018000a06380981 */ /* 0x000362000c1e1d00 */
[----:B----4-:R-:W-:-:S06]  /*0210*/  @P1 MOV R5, R119 ;  /* 0x0000007700051202 */ /* 0x010fcc0000000f00 */
[----:B------:R-:W5:Y:S04]  /*0220*/  @P1 LDG.E.64 R4, desc[UR10][R4.64] ;  /* 0x0000000a04041981 */ /* 0x000f68000c1e1b00 */
[----:B------:R1:W5:Y:S04]  /*0230*/  @!P0 LDG.E.128 R28, desc[UR10][R8.64] ;  /* 0x0000000a081c8981 */ /* 0x000368000c1e1d00 */
[----:B------:R1:W5:Y:S04]  /*0240*/  @!P0 LDG.E.128 R32, desc[UR10][R8.64+0x800] ;  /* 0x0008000a08208981 */ /* 0x000368000c1e1d00 */
[----:B------:R1:W5:Y:S04]  /*0250*/  @!P0 LDG.E.128 R36, desc[UR10][R8.64+0x1000] ;  /* 0x0010000a08248981 */ /* 0x000368000c1e1d00 */
[----:B------:R1:W5:Y:S01]  /*0260*/  @!P0 LDG.E.128 R40, desc[UR10][R8.64+0x1800] ;  /* 0x0018000a08288981 */ /* 0x000362000c1e1d00 */
[----:B--2---:R-:W-:Y:S05]  /*0270*/  @P2 EXIT ;  /* 0x000000000000294d */ /* 0x004fea0003800000 */
[----:B-1----:R-:W0:Y:S01]  /*0280*/  LDC R7, c[0x0][0x360] ;  /* 0x0000d800ff077b82 */ /* 0x002e220000000800 */
[----:B-----5:R-:W-:Y:S01]  /*0290*/  @P1 IADD3 R118, P2, PT, R4, R11, RZ ;  /* 0x0000000b04761210 */ /* 0x020fe20007f5e0ff */
[----:B------:R-:W1:Y:S01]  /*02a0*/  LDCU.64 UR4, c[0x0][0x398] ;  /* 0x00007300ff0477ac */ /* 0x000e620008000a00 */
[----:B------:R-:W-:Y:S02]  /*02b0*/  @P1 R2UR UR8, R2 ;  /* 0x00000000020812ca */ /* 0x000fe400000e0000 */
[----:B------:R-:W-:Y:S02]  /*02c0*/  @!P0 CS2R R46, SRZ ;  /* 0x00000000002e8805 */ /* 0x000fe4000001ff00 */
[----:B------:R-:W-:Y:S01]  /*02d0*/  @P1 R2UR UR9, R3 ;  /* 0x00000000030912ca */ /* 0x000fe200000e0000 */
[----:B------:R-:W-:Y:S01]  /*02e0*/  @P1 IMAD.X R119, RZ, RZ, R5, P2 ;  /* 0x000000ffff771224 */ /* 0x000fe200010e0605 */
[----:B------:R-:W-:Y:S02]  /*02f0*/  @!P0 CS2R R44, SRZ ;  /* 0x00000000002c8805 */ /* 0x000fe4000001ff00 */
[----:B------:R-:W-:-:S02]  /*0300*/  @!P0 CS2R R50, SRZ ;  /* 0x0000000000328805 */ /* 0x000fc4000001ff00 */
[----:B------:R-:W-:Y:S02]  /*0310*/  @!P0 CS2R R48, SRZ ;  /* 0x0000000000308805 */ /* 0x000fe4000001ff00 */
[----:B------:R-:W-:Y:S02]  /*0320*/  @!P0 CS2R R54, SRZ ;  /* 0x0000000000368805 */ /* 0x000fe4000001ff00 */
[--C-:B------:R-:W-:Y:S02]  /*0330*/  SHF.R.U64 R0, R118, 0x2, R119.reuse ;  /* 0x0000000276007819 */ /* 0x100fe40000001277 */
[----:B------:R-:W-:Y:S02]  /*0340*/  @!P0 CS2R R52, SRZ ;  /* 0x0000000000348805 */ /* 0x000fe4000001ff00 */
[----:B------:R-:W-:Y:S02]  /*0350*/  SHF.R.U32.HI R3, RZ, 0x2, R119 ;  /* 0x00000002ff037819 */ /* 0x000fe40000011677 */
[----:B------:R-:W-:-:S02]  /*0360*/  @!P0 CS2R R58, SRZ ;  /* 0x00000000003a8805 */ /* 0x000fc4000001ff00 */
[----:B------:R-:W-:Y:S01]  /*0370*/  LOP3.LUT R118, R118, 0x3, RZ, 0xc0, !PT ;  /* 0x0000000376767812 */ /* 0x000fe200078ec0ff */
[C---:B------:R-:W-:Y:S01]  /*0380*/  IMAD.HI.U32 R5, R0.reuse, -0x2daee0ad, RZ ;  /* 0xd2511f5300057827 */ /* 0x040fe200078e00ff */
[----:B------:R-:W-:Y:S01]  /*0390*/  UIADD3 UR24, UPT, UPT, UR8, -0x61c88647, URZ ;  /* 0x9e3779b908187890 */ /* 0x000fe2000fffe0ff */
[----:B------:R-:W-:Y:S01]  /*03a0*/  PRMT R11, R33, 0x7632, R11 ;  /* 0x00007632210b7816 */ /* 0x000fe2000000000b */
[----:B------:R-:W-:Y:S01]  /*03b0*/  UIADD3 UR25, UPT, UPT, UR9, -0x4498517b, URZ ;  /* 0xbb67ae8509197890 */ /* 0x000fe2000fffe0ff */
[----:B------:R-:W-:Y:S01]  /*03c0*/  IMAD R9, R0, -0x2daee0ad, RZ ;  /* 0xd2511f5300097824 */ /* 0x000fe200078e02ff */
[----:B------:R-:W-:Y:S01]  /*03d0*/  LOP3.LUT R5, R5, UR9, RZ, 0x3c, !PT ;  /* 0x0000000905057c12 */ /* 0x000fe2000f8e3cff */
[----:B------:R-:W-:Y:S01]  /*03e0*/  UIADD3 UR26, UPT, UPT, UR8, 0x3c6ef372, URZ ;  /* 0x3c6ef372081a7890 */ /* 0x000fe2000fffe0ff */
[----:B------:R-:W-:Y:S01]  /*03f0*/  PRMT R12, R32, 0x7632, R12 ;  /* 0x00007632200c7816 */ /* 0x000fe2000000000c */
[----:B0-----:R-:W-:Y:S01]  /*0400*/  IMAD R2, R7, UR18, R106 ;  /* 0x0000001207027c24 */ /* 0x001fe2000f8e026a */
[----:B------:R-:W-:Y:S01]  /*0410*/  UIADD3 UR27, UPT, UPT, UR9, 0x76cf5d0a, URZ ;  /* 0x76cf5d0a091b7890 */ /* 0x000fe2000fffe0ff */
[----:B------:R-:W-:Y:S01]  /*0420*/  IMAD.HI.U32 R6, R5, -0x326172a9, RZ ;  /* 0xcd9e8d5705067827 */ /* 0x000fe200078e00ff */
[----:B------:R-:W-:Y:S01]  /*0430*/  UIADD3 UR28, UPT, UPT, UR8, -0x255992d5, URZ ;  /* 0xdaa66d2b081c7890 */ /* 0x000fe2000fffe0ff */
[----:B------:R-:W-:Y:S01]  /*0440*/  PRMT R13, R39, 0x7632, R13 ;  /* 0x00007632270d7816 */ /* 0x000fe2000000000d */
[----:B------:R-:W-:Y:S01]  /*0450*/  UIADD3 UR29, UPT, UPT, UR9, 0x32370b8f, URZ ;  /* 0x32370b8f091d7890 */ /* 0x000fe2000fffe0ff */
[----:B------:R-:W-:Y:S01]  /*0460*/  IMAD.HI.U32 R4, R2, -0x326172a9, RZ ;  /* 0xcd9e8d5702047827 */ /* 0x000fe200078e00ff */
[----:B------:R-:W-:Y:S01]  /*0470*/  UIADD3 UR30, UPT, UPT, UR8, 0x78dde6e4, URZ ;  /* 0x78dde6e4081e7890 */ /* 0x000fe2000fffe0ff */
[----:B------:R-:W-:Y:S01]  /*0480*/  PRMT R14, R38, 0x7632, R14 ;  /* 0x00007632260e7816 */ /* 0x000fe2000000000e */
[----:B------:R-:W-:Y:S01]  /*0490*/  UIADD3 UR31, UPT, UPT, UR9, -0x126145ec, URZ ;  /* 0xed9eba14091f7890 */ /* 0x000fe2000fffe0ff */
[----:B------:R-:W-:Y:S01]  /*04a0*/  IMAD R7, R2, -0x326172a9, RZ ;  /* 0xcd9e8d5702077824 */ /* 0x000fe200078e02ff */
[----:B------:R-:W-:Y:S01]  /*04b0*/  LOP3.LUT R4, R3, UR8, R4, 0x96, !PT ;  /* 0x0000000803047c12 */ /* 0x000fe2000f8e9604 */
[----:B------:R-:W-:Y:S01]  /*04c0*/  IMAD R5, R5, -0x326172a9, RZ ;  /* 0xcd9e8d5705057824 */ /* 0x000fe200078e02ff */
[----:B------:R-:W-:Y:S01]  /*04d0*/  UIADD3 UR32, UPT, UPT, UR8, 0x1715609d, URZ ;  /* 0x1715609d08207890 */ /* 0x000fe2000fffe0ff */
[----:B------:R-:W-:Y:S01]  /*04e0*/  PRMT R15, R37, 0x7632, R15 ;  /* 0x00007632250f7816 */ /* 0x000fe2000000000f */
[----:B------:R-:W-:Y:S01]  /*04f0*/  UIADD3 UR33, UPT, UPT, UR9, -0x56f99767, URZ ;  /* 0xa906689909217890 */ /* 0x000fe2000fffe0ff */
[----:B------:R-:W-:Y:S01]  /*0500*/  IMAD.HI.U32 R8, R4, -0x2daee0ad, RZ ;  /* 0xd2511f5304087827 */ /* 0x000fe200078e00ff */
[----:B------:R-:W-:Y:S01]  /*0510*/  LOP3.LUT R6, R7, UR24, R6, 0x96, !PT ;  /* 0x0000001807067c12 */ /* 0x000fe2000f8e9606 */
[----:B------:R-:W-:Y:S01]  /*0520*/  UIADD3 UR34, UPT, UPT, UR8, -0x4ab325aa, URZ ;  /* 0xb54cda5608227890 */ /* 0x000fe2000fffe0ff */
[----:B------:R-:W-:Y:S01]  /*0530*/  PRMT R16, R36, 0x7632, R16 ;  /* 0x0000763224107816 */ /* 0x000fe20000000010 */
[----:B------:R-:W-:Y:S01]  /*0540*/  IMAD R10, R4, -0x2daee0ad, RZ ;  /* 0xd2511f53040a7824 */ /* 0x000fe200078e02ff */
[----:B------:R-:W-:Y:S01]  /*0550*/  LOP3.LUT R8, R9, UR25, R8, 0x96, !PT ;  /* 0x0000001909087c12 */ /* 0x000fe2000f8e9608 */
[----:B------:R-:W-:Y:S01]  /*0560*/  IMAD.HI.U32 R7, R6, -0x2daee0ad, RZ ;  /* 0xd2511f5306077827 */ /* 0x000fe200078e00ff */
[----:B------:R-:W-:Y:S01]  /*0570*/  UIADD3 UR35, UPT, UPT, UR9, 0x646e171e, URZ ;  /* 0x646e171e09237890 */ /* 0x000fe2000fffe0ff */
[----:B------:R-:W-:Y:S01]  /*0580*/  PRMT R17, R40, 0x7632, R17 ;  /* 0x0000763228117816 */ /* 0x000fe20000000011 */
[----:B------:R-:W-:Y:S01]  /*0590*/  UIADD3 UR36, UPT, UPT, UR8, 0x5384540f, URZ ;  /* 0x5384540f08247890 */ /* 0x000fe2000fffe0ff */
[----:B------:R-:W-:Y:S01]  /*05a0*/  IMAD.HI.U32 R4, R8, -0x326172a9, RZ ;  /* 0xcd9e8d5708047827 */ /* 0x000fe200078e00ff */
[----:B------:R-:W-:Y:S01]  /*05b0*/  LOP3.LUT R7, R10, UR27, R7, 0x96, !PT ;  /* 0x0000001b0a077c12 */ /* 0x000fe2000f8e9607 */
[----:B------:R-:W-:Y:S01]  /*05c0*/  UIADD3 UR37, UPT, UPT, UR9, 0x1fd5c5a3, URZ ;  /* 0x1fd5c5a309257890 */ /* 0x000fe2000fffe0ff */
[----:B------:R-:W-:Y:S01]  /*05d0*/  @!P0 CS2R R56, SRZ ;  /* 0x0000000000388805 */ /* 0x000fe2000001ff00 */
[----:B------:R-:W-:Y:S01]  /*05e0*/  IMAD R9, R6, -0x2daee0ad, RZ ;  /* 0xd2511f5306097824 */ /* 0x000fe200078e02ff */
[----:B------:R-:W-:Y:S01]  /*05f0*/  LOP3.LUT R4, R5, UR26, R4, 0x96, !PT ;  /* 0x0000001a05047c12 */ /* 0x000fe2000f8e9604 */
[----:B------:R-:W-:Y:S01]  /*0600*/  IMAD R8, R8, -0x326172a9, RZ ;  /* 0xcd9e8d5708087824 */ /* 0x000fe200078e02ff */
[----:B------:R-:W-:Y:S01]  /*0610*/  UIADD3 UR38, UPT, UPT, UR8, -0xe443238, URZ ;  /* 0xf1bbcdc808267890 */ /* 0x000fe2000fffe0ff */
[----:B------:R-:W-:Y:S01]  /*0620*/  IMAD.HI.U32 R5, R7, -0x326172a9, RZ ;  /* 0xcd9e8d5707057827 */ /* 0x000fe200078e00ff */
[----:B------:R-:W-:Y:S01]  /*0630*/  UIADD3 UR39, UPT, UPT, UR9, -0x24c28bd8, URZ ;  /* 0xdb3d742809277890 */ /* 0x000fe2000fffe0ff */
        /* <DEDUP_REMOVED lines=8> */
[----:B------:R-:W-:Y:S01]  /*06c0*/  IMAD R9, R4, -0x2daee0ad, RZ ;  /* 0xd2511f5304097824 */ /* 0x000fe200078e02ff */
[----:B-1----:R-:W-:Y:S01]  /*06d0*/  UISETP.NE.U32.AND UP0, UPT, UR4, URZ, UPT ;  /* 0x000000ff0400728c */ /* 0x002fe2000bf05070 */
[----:B------:R-:W-:Y:S01]  /*06e0*/  IMAD.HI.U32 R8, R5, -0x2daee0ad, RZ ;  /* 0xd2511f5305087827 */ /* 0x000fe200078e00ff */
[----:B------:R-:W-:Y:S01]  /*06f0*/  PRMT R20, R45, 0x7632, R20 ;  /* 0x000076322d147816 */ /* 0x000fe20000000014 */
[----:B------:R-:W-:Y:S01]  /*0700*/  UPLOP3.LUT UP1, UPT, UPT, UPT, UPT, 0x40, 0x4 ;  /* 0x000000000004789c */ /* 0x000fe20003f2e870 */
[----:B------:R-:W-:Y:S01]  /*0710*/  PRMT R21, R44, 0x7632, R21 ;  /* 0x000076322c157816 */ /* 0x000fe20000000015 */
[C---:B------:R-:W-:Y:S01]  /*0720*/  IMAD.HI.U32 R4, R6.reuse, -0x326172a9, RZ ;  /* 0xcd9e8d5706047827 */ /* 0x040fe200078e00ff */
[----:B------:R-:W-:Y:S01]  /*0730*/  LOP3.LUT R8, R9, UR31, R8, 0x96, !PT ;  /* 0x0000001f09087c12 */ /* 0x000fe2000f8e9608 */
[----:B------:R-:W-:Y:S01]  /*0740*/  UISETP.NE.AND.EX UP0, UPT, UR5, URZ, UPT, UP0 ;  /* 0x000000ff0500728c */ /* 0x000fe2000bf05300 */
[----:B------:R-:W-:Y:S01]  /*0750*/  PRMT R22, R51, 0x7632, R22 ;  /* 0x0000763233167816 */ /* 0x000fe20000000016 */
[----:B------:R-:W-:Y:S01]  /*0760*/  IMAD R10, R5, -0x2daee0ad, RZ ;  /* 0xd2511f53050a7824 */ /* 0x000fe200078e02ff */
[----:B------:R-:W-:Y:S01]  /*0770*/  LOP3.LUT R4, R7, UR30, R4, 0x96, !PT ;  /* 0x0000001e07047c12 */ /* 0x000fe2000f8e9604 */
[----:B------:R-:W-:Y:S01]  /*0780*/  IMAD R7, R6, -0x326172a9, RZ ;  /* 0xcd9e8d5706077824 */ /* 0x000fe200078e02ff */
[----:B------:R-:W-:Y:S01]  /*0790*/  PRMT R23, R50, 0x7632, R23 ;  /* 0x0000763232177816 */ /* 0x000fe20000000017 */
[----:B------:R-:W-:Y:S01]  /*07a0*/  IMAD.HI.U32 R6, R8, -0x326172a9, RZ ;  /* 0xcd9e8d5708067827 */ /* 0x000fe200078e00ff */
[----:B------:R-:W-:Y:S01]  /*07b0*/  PRMT R24, R49, 0x7632, R24 ;  /* 0x0000763231187816 */ /* 0x000fe20000000018 */
[----:B------:R-:W0:Y:S01]  /*07c0*/  LDCU UR6, c[0x0][0x404] ;  /* 0x00008080ff0677ac */ /* 0x000e220008000800 */
[----:B------:R-:W-:Y:S01]  /*07d0*/  PRMT R25, R48, 0x7632, R25 ;  /* 0x0000763230197816 */ /* 0x000fe20000000019 */
[----:B------:R-:W-:Y:S01]  /*07e0*/  IMAD.HI.U32 R5, R4, -0x2daee0ad, RZ ;  /* 0xd2511f5304057827 */ /* 0x000fe200078e00ff */
[----:B------:R-:W-:Y:S01]  /*07f0*/  LOP3.LUT R6, R7, UR32, R6, 0x96, !PT ;  /* 0x0000002007067c12 */ /* 0x000fe2000f8e9606 */
[----:B------:R-:W1:Y:S01]  /*0800*/  LDCU UR7, c[0x0][0x408] ;  /* 0x00008100ff0777ac */ /* 0x000e620008000800 */
[----:B------:R-:W-:Y:S01]  /*0810*/  PRMT R26, R55, 0x7632, R26 ;  /* 0x00007632371a7816 */ /* 0x000fe2000000001a */
[----:B------:R-:W-:Y:S01]  /*0820*/  IMAD R7, R8, -0x326172a9, RZ ;  /* 0xcd9e8d5708077824 */ /* 0x000fe200078e02ff */
[----:B------:R-:W-:Y:S01]  /*0830*/  LOP3.LUT R5, R10, UR33, R5, 0x96, !PT ;  /* 0x000000210a057c12 */ /* 0x000fe2000f8e9605 */
[----:B------:R-:W-:Y:S01]  /*0840*/  IMAD R10, R4, -0x2daee0ad, RZ ;  /* 0xd2511f53040a7824 */ /* 0x000fe200078e02ff */
[----:B------:R-:W-:Y:S01]  /*0850*/  PRMT R27, R54, 0x7632, R27 ;  /* 0x00007632361b7816 */ /* 0x000fe2000000001b */
[----:B------:R-:W-:Y:S01]  /*0860*/  IMAD.HI.U32 R9, R6, -0x2daee0ad, RZ ;  /* 0xd2511f5306097827 */ /* 0x000fe200078e00ff */
[----:B------:R-:W-:Y:S01]  /*0870*/  PRMT R84, R53, 0x7632, R84 ;  /* 0x0000763235547816 */ /* 0x000fe20000000054 */
[----:B------:R-:W2:Y:S01]  /*0880*/  LDCU UR19, c[0x0][0x388] ;  /* 0x00007100ff1377ac */ /* 0x000ea20008000800 */
[----:B------:R-:W-:Y:S01]  /*0890*/  PRMT R85, R52, 0x7632, R85 ;  /* 0x0000763234557816 */ /* 0x000fe20000000055 */
[C---:B------:R-:W-:Y:S01]  /*08a0*/  IMAD.HI.U32 R4, R5.reuse, -0x326172a9, RZ ;  /* 0xcd9e8d5705047827 */ /* 0x040fe200078e00ff */
[----:B------:R-:W-:Y:S01]  /*08b0*/  LOP3.LUT R9, R10, UR35, R9, 0x96, !PT ;  /* 0x000000230a097c12 */ /* 0x000fe2000f8e9609 */
[----:B------:R-:W3:Y:S01]  /*08c0*/  LDCU.U8 UR22, c[0x0][0x410] ;  /* 0x00008200ff1677ac */ /* 0x000ee20008000000 */
[----:B------:R-:W-:Y:S01]  /*08d0*/  PRMT R10, R34, 0x7632, R10 ;  /* 0x00007632220a7816 */ /* 0x000fe2000000000a */
[----:B------:R-:W-:Y:S01]  /*08e0*/  IMAD R8, R5, -0x326172a9, RZ ;  /* 0xcd9e8d5705087824 */ /* 0x000fe200078e02ff */
[----:B------:R-:W-:Y:S01]  /*08f0*/  LOP3.LUT R4, R7, UR34, R4, 0x96, !PT ;  /* 0x0000002207047c12 */ /* 0x000fe2000f8e9604 */
[----:B------:R-:W-:Y:S01]  /*0900*/  IMAD R7, R6, -0x2daee0ad, RZ ;  /* 0xd2511f5306077824 */ /* 0x000fe200078e02ff */
[----:B------:R-:W4:Y:S01]  /*0910*/  LDCU UR23, c[0x0][0x400] ;  /* 0x00008000ff1777ac */ /* 0x000f220008000800 */
[----:B------:R-:W-:Y:S01]  /*0920*/  IMAD.HI.U32 R5, R9, -0x326172a9, RZ ;  /* 0xcd9e8d5709057827 */ /* 0x000fe200078e00ff */
[----:B------:R-:W0:Y:S03]  /*0930*/  LDCU.64 UR12, c[0x0][0x398] ;  /* 0x00007300ff0c77ac */ /* 0x000e260008000a00 */
[----:B------:R-:W-:Y:S01]  /*0940*/  IMAD.HI.U32 R6, R4, -0x2daee0ad, RZ ;  /* 0xd2511f5304067827 */ /* 0x000fe200078e00ff */
[----:B------:R-:W-:Y:S01]  /*0950*/  LOP3.LUT R5, R8, UR36, R5, 0x96, !PT ;  /* 0x0000002408057c12 */ /* 0x000fe2000f8e9605 */
[----:B------:R-:W0:Y:S02]  /*0960*/  LDCU.64 UR14, c[0x0][0x3a0] ;  /* 0x00007400ff0e77ac */ /* 0x000e240008000a00 */
[----:B------:R-:W-:Y:S01]  /*0970*/  IMAD R8, R4, -0x2daee0ad, RZ ;  /* 0xd2511f5304087824 */ /* 0x000fe200078e02ff */
[----:B------:R-:W-:Y:S01]  /*0980*/  LOP3.LUT R6, R7, UR37, R6, 0x96, !PT ;  /* 0x0000002507067c12 */ /* 0x000fe2000f8e9606 */
[----:B------:R-:W-:Y:S01]  /*0990*/  IMAD.HI.U32 R7, R5, -0x2daee0ad, RZ ;  /* 0xd2511f5305077827 */ /* 0x000fe200078e00ff */
[----:B------:R-:W0:Y:S03]  /*09a0*/  LDCU.64 UR16, c[0x0][0x380] ;  /* 0x00007000ff1077ac */ /* 0x000e260008000a00 */
[----:B------:R-:W-:Y:S01]  /*09b0*/  IMAD R9, R9, -0x326172a9, RZ ;  /* 0xcd9e8d5709097824 */ /* 0x000fe200078e02ff */
[----:B------:R-:W-:Y:S01]  /*09c0*/  LOP3.LUT R102, R8, UR39, R7, 0x96, !PT ;  /* 0x0000002708667c12 */ /* 0x000fe2000f8e9607 */
[----:B------:R-:W-:Y:S01]  /*09d0*/  IMAD.HI.U32 R4, R6, -0x326172a9, RZ ;  /* 0xcd9e8d5706047827 */ /* 0x000fe200078e00ff */
[----:B------:R-:W-:-:S03]  /*09e0*/  PRMT R8, R28, 0x7632, R8 ;  /* 0x000076321c087816 */ /* 0x000fc60000000008 */
[----:B------:R-:W-:Y:S01]  /*09f0*/  IMAD R5, R5, -0x2daee0ad, RZ ;  /* 0xd2511f5305057824 */ /* 0x000fe200078e02ff */
[----:B------:R-:W-:Y:S01]  /*0a00*/  LOP3.LUT R100, R9, UR38, R4, 0x96, !PT ;  /* 0x0000002609647c12 */ /* 0x000fe2000f8e9604 */
[----:B------:R-:W-:Y:S01]  /*0a10*/  IMAD R7, R6, -0x326172a9, RZ ;  /* 0xcd9e8d5706077824 */ /* 0x000fe200078e02ff */
[----:B------:R-:W-:Y:S01]  /*0a20*/  PRMT R6, R30, 0x7632, R6 ;  /* 0x000076321e067816 */ /* 0x000fe20000000006 */
[----:B------:R-:W-:Y:S01]  /*0a30*/  IMAD.HI.U32 R94, R102, -0x326172a9, RZ ;  /* 0xcd9e8d57665e7827 */ /* 0x000fe200078e00ff */
[----:B------:R-:W-:-:S03]  /*0a40*/  PRMT R9, R35, 0x7632, R9 ;  /* 0x0000763223097816 */ /* 0x000fc60000000009 */
[----:B------:R-:W-:Y:S01]  /*0a50*/  IMAD.HI.U32 R104, R100, -0x2daee0ad, RZ ;  /* 0xd2511f5364687827 */ /* 0x000fe200078e00ff */
[----:B------:R-:W-:Y:S02]  /*0a60*/  LOP3.LUT R94, R7, UR40, R94, 0x96, !PT ;  /* 0x00000028075e7c12 */ /* 0x000fe4000f8e965e */
[----:B------:R-:W-:Y:S01]  /*0a70*/  PRMT R7, R29, 0x7632, R7 ;  /* 0x000076321d077816 */ /* 0x000fe20000000007 */
[----:B------:R-:W-:Y:S01]  /*0a80*/  IMAD.MOV.U32 R4, RZ, RZ, RZ ;  /* 0x000000ffff047224 */ /* 0x000fe200078e00ff */
[----:B------:R-:W-:Y:S01]  /*0a90*/  LOP3.LUT R104, R5, UR41, R104, 0x96, !PT ;  /* 0x0000002905687c12 */ /* 0x000fe2000f8e9668 */
[----:B------:R-:W-:Y:S01]  /*0aa0*/  IMAD R102, R102, -0x326172a9, RZ ;  /* 0xcd9e8d5766667824 */ /* 0x000fe200078e02ff */
[----:B------:R-:W-:Y:S01]  /*0ab0*/  PRMT R5, R31, 0x7632, R5 ;  /* 0x000076321f057816 */ /* 0x000fe20000000005 */
[----:B01234-:R-:W-:-:S07]  /*0ac0*/  IMAD R100, R100, -0x2daee0ad, RZ ;  /* 0xd2511f5364647824 */ /* 0x01ffce00078e02ff */
.L_x_1760:
[----:B------:R-:W-:Y:S01]  /*0ad0*/  ISETP.NE.U32.AND P0, PT, RZ, UR14, PT ;  /* 0x0000000eff007c0c */ /* 0x000fe2000bf05070 */
[----:B------:R-:W-:Y:S01]  /*0ae0*/  UIMAD UR4, UR18, UR19, URZ ;  /* 0x00000013120472a4 */ /* 0x000fe2000f8e02ff */
[----:B0-----:R-:W0:Y:S01]  /*0af0*/  LDC.64 R120, c[0x0][0x390] ;  /* 0x0000e400ff787b82 */ /* 0x001e220000000a00 */
[----:B------:R-:W1:Y:S01]  /*0b00*/  @UP0 LDCU.64 UR20, c[0x0][0x398] ;  /* 0x00007300ff1407ac */ /* 0x000e620008000a00 */
[----:B------:R-:W-:Y:S01]  /*0b10*/  ISETP.NE.AND.EX P0, PT, RZ, UR15, PT, P0 ;  /* 0x0000000fff007c0c */ /* 0x000fe2000bf05300 */
[----:B------:R-:W-:Y:S01]  /*0b20*/  HFMA2 R77, -RZ, RZ, 0, 9.5367431640625e-07 ;  /* 0x00000010ff4d7431 */ /* 0x000fe200000001ff */
[----:B------:R-:W-:Y:S01]  /*0b30*/  PLOP3.LUT P1, PT, PT, PT, UP0, 0x80, 0x8 ;  /* 0x000000000008781c */ /* 0x000fe20003f2f008 */
[----:B------:R-:W-:Y:S01]  /*0b40*/  USHF.R.S32.HI UR5, URZ, 0x1f, UR4 ;  /* 0x0000001fff057899 */ /* 0x000fe20008011404 */
[----:B------:R-:W-:-:S03]  /*0b50*/  PLOP3.LUT P2, PT, PT, PT, UP0, 0x80, 0x8 ;  /* 0x000000000008781c */ /* 0x000fc60003f4f008 */
[----:B------:R-:W-:-:S06]  /*0b60*/  ULEA.HI UR5, UR5, UR4, URZ, 0x3 ;  /* 0x0000000405057291 */ /* 0x000fcc000f8f18ff */
[----:B------:R-:W2:Y:S01]  /*0b70*/  @P0 LDC.64 R80, c[0x0][0x3a0] ;  /* 0x0000e800ff500b82 */ /* 0x000ea20000000a00 */
[----:B------:R-:W-:-:S05]  /*0b80*/  IMAD.U32 R69, RZ, RZ, UR5 ;  /* 0x00000005ff457e24 */ /* 0x000fca000f8e00ff */
[----:B------:R-:W-:-:S05]  /*0b90*/  LEA.HI.SX32 R72, R69, R106, 0x1d ;  /* 0x0000006a45487211 */ /* 0x000fca00078feaff */
[----:B0-----:R-:W-:-:S04]  /*0ba0*/  IMAD.WIDE.U32 R68, R72, 0x10, R120 ;  /* 0x0000001048447825 */ /* 0x001fc800078e0078 */
[C---:B-1----:R-:W-:Y:S02]  /*0bb0*/  @P1 IMAD.WIDE.U32 R76, R72.reuse, R77, UR20 ;  /* 0x00000014484c1e25 */ /* 0x042fe4000f8e004d */
[----:B------:R-:W5:Y:S04]  /*0bc0*/  LDG.E.128 R68, desc[UR10][R68.64] ;  /* 0x0000000a44447981 */ /* 0x000f68000c1e1d00 */
[----:B------:R0:W5:Y:S01]  /*0bd0*/  @P2 LDG.E.128 R64, desc[UR10][R76.64] ;  /* 0x0000000a4c402981 */ /* 0x000162000c1e1d00 */
[----:B--2---:R-:W-:-:S05]  /*0be0*/  @P0 IMAD.WIDE.U32 R80, R72, 0x10, R80 ;  /* 0x0000001048500825 */ /* 0x004fca00078e0050 */
[----:B------:R-:W2:Y:S01]  /*0bf0*/  @P0 LDG.E.128 R60, desc[UR10][R80.64] ;  /* 0x0000000a503c0981 */ /* 0x000ea2000c1e1d00 */
[----:B------:R-:W-:-:S04]  /*0c00*/  UISETP.NE.U32.AND UP0, UPT, UR12, URZ, UPT ;  /* 0x000000ff0c00728c */ /* 0x000fc8000bf05070 */
[----:B------:R-:W-:Y:S01]  /*0c10*/  UISETP.NE.AND.EX UP0, UPT, UR13, URZ, UPT, UP0 ;  /* 0x000000ff0d00728c */ /* 0x000fe2000bf05300 */
[----:B------:R-:W-:Y:S01]  /*0c20*/  IMAD.MOV.U32 R74, RZ, RZ, 0x2f800000 ;  /* 0x2f800000ff4a7424 */ /* 0x000fe200078e00ff */
[----:B--2---:R-:W-:Y:S02]  /*0c30*/  PRMT R78, R63, 0x7632, R78 ;  /* 0x000076323f4e7816 */ /* 0x004fe4000000004e */
[----:B------:R-:W-:Y:S02]  /*0c40*/  PRMT R98, R62, 0x7632, R98 ;  /* 0x000076323e627816 */ /* 0x000fe40000000062 */
[----:B------:R-:W-:Y:S02]  /*0c50*/  PRMT R79, R61, 0x7632, R79 ;  /* 0x000076323d4f7816 */ /* 0x000fe4000000004f */
[----:B------:R-:W-:Y:S01]  /*0c60*/  PRMT R75, R60, 0x7632, R75 ;  /* 0x000076323c4b7816 */ /* 0x000fe2000000004b */
[----:B0-----:R-:W-:Y:S06]  /*0c70*/  BRA.U UP0, `(.L_x_1460) ;  /* 0x0000002500c47547 */ /* 0x001fec000b800000 */
        /* <DEDUP_REMOVED lines=15> */
.L_x_1462:
        /* <DEDUP_REMOVED lines=12> */
.L_x_1463:
        /* <DEDUP_REMOVED lines=41> */
[----:B------:R-:W-:-:S07]  /*10c0*/  HFMA2 R81, -RZ, RZ, 0, 0 ;  /* 0x00000000ff517431 */ /* 0x000fce00000001ff */
.L_x_1461:
[----:B------:R-:W-:Y:S01]  /*10d0*/  I2FP.F32.U32 R73, R73 ;  /* 0x0000004900497245 */ /* 0x000fe20000201000 */
[----:B-----5:R-:W-:Y:S01]  /*10e0*/  IMAD.U32 R77, R68, 0x10000, RZ ;  /* 0x00010000444d7824 */ /* 0x020fe200078e00ff */
[----:B------:R-:W-:Y:S01]  /*10f0*/  UMOV UR5, UR7 ;  /* 0x0000000700057c82 */ /* 0x000fe20008000000 */
[----:B------:R-:W-:Y:S01]  /*1100*/  UMOV UR4, UR6 ;  /* 0x0000000600047c82 */ /* 0x000fe20008000000 */
[----:B------:R-:W-:Y:S01]  /*1110*/  ISETP.NE.AND P2, PT, R81, 0x1, PT ;  /* 0x000000015100780c */ /* 0x000fe20003f45270 */
[----:B------:R-:W-:Y:S01]  /*1120*/  FFMA.FTZ R73, R73, R74, 1.1641532182693481445e-10 ;  /* 0x2f00000049497423 */ /* 0x000fe2000001004a */
[----:B------:R-:W-:Y:S01]  /*1130*/  FMUL.FTZ R77, R77, UR5 ;  /* 0x000000054d4d7c20 */ /* 0x000fe20008410000 */
[----:B------:R-:W-:Y:S01]  /*1140*/  @P0 IMAD.U32 R80, R60, 0x10000, RZ ;  /* 0x000100003c500824 */ /* 0x000fe200078e00ff */
[----:B------:R-:W-:Y:S01]  /*1150*/  PRMT R68, R68, 0x7632, R68 ;  /* 0x0000763244447816 */ /* 0x000fe20000000044 */
[----:B------:R-:W-:Y:S01]  /*1160*/  IMAD.MOV.U32 R83, RZ, RZ, 0x2 ;  /* 0x00000002ff537424 */ /* 0x000fe200078e00ff */
        /* <DEDUP_REMOVED lines=16> */
.L_x_1465:
        /* <DEDUP_REMOVED lines=12> */
.L_x_1466:
        /* <DEDUP_REMOVED lines=42> */
.L_x_1464:
[----:B------:R-:W-:Y:S01]  /*15d0*/  I2FP.F32.U32 R77, R77 ;  /* 0x0000004d004d7245 */ /* 0x000fe20000201000 */
[----:B------:R-:W-:Y:S01]  /*15e0*/  IMAD.U32 R68, R68, 0x10000, RZ ;  /* 0x0001000044447824 */ /* 0x000fe200078e00ff */
[----:B------:R-:W-:Y:S01]  /*15f0*/  ISETP.NE.AND P2, PT, R83, 0x1, PT ;  /* 0x000000015300780c */ /* 0x000fe20003f45270 */
[----:B------:R-:W-:Y:S01]  /*1600*/  IMAD.MOV.U32 R95, RZ, RZ, 0x2 ;  /* 0x00000002ff5f7424 */ /* 0x000fe200078e00ff */
[----:B------:R-:W-:Y:S01]  /*1610*/  @P0 SHF.L.U32 R82, R75, 0x10, RZ ;  /* 0x000000104b520819 */ /* 0x000fe200000006ff */
[----:B------:R-:W-:Y:S01]  /*1620*/  FFMA.FTZ R77, R77, R74, 1.1641532182693481445e-10 ;  /* 0x2f0000004d4d7423 */ /* 0x000fe2000001004a */
[----:B------:R-:W-:-:S04]  /*1630*/  FMUL.FTZ R68, R68, UR5 ;  /* 0x0000000544447c20 */ /* 0x000fc80008410000 */
[----:B------:R-:W-:-:S04]  /*1640*/  FSETP.GTU.FTZ.AND P1, PT, R77, UR4, PT ;  /* 0x000000044d007c0b */ /* 0x000fc8000bf3c000 */
[----:B------:R-:W-:Y:S01]  /*1650*/  FSEL R75, R68, RZ, !P1 ;  /* 0x000000ff444b7208 */ /* 0x000fe20004800000 */
[----:B------:R-:W-:Y:S01]  /*1660*/  IMAD.MOV.U32 R68, RZ, RZ, R102 ;  /* 0x000000ffff447224 */ /* 0x000fe200078e0066 */
        /* <DEDUP_REMOVED lines=13> */
.L_x_1468:
        /* <DEDUP_REMOVED lines=12> */
.L_x_1469:
        /* <DEDUP_REMOVED lines=37> */
[----:B------:R-:W-:Y:S02]  /*1a50*/  HFMA2 R95, -RZ, RZ, 0, 0 ;  /* 0x00000000ff5f7431 */ /* 0x000fe400000001ff */
[----:B------:R-:W-:Y:S01]  /*1a60*/  IMAD.WIDE.U32 R82, R82, -0x2daee0ad, RZ ;  /* 0xd2511f5352527825 */ /* 0x000fe200078e00ff */
[----:B------:R-:W-:-:S03]  /*1a70*/  LOP3.LUT R94, R94, UR40, R103, 0x96, !PT ;  /* 0x000000285e5e7c12 */ /* 0x000fc6000f8e9667 */
[----:B------:R-:W-:Y:S01]  /*1a80*/  IMAD.MOV.U32 R76, RZ, RZ, R82 ;  /* 0x000000ffff4c7224 */ /* 0x000fe200078e0052 */
[----:B------:R-:W-:-:S07]  /*1a90*/  LOP3.LUT R104, R104, UR41, R83, 0x96, !PT ;  /* 0x0000002968687c12 */ /* 0x000fce000f8e9653 */
.L_x_1467:
[----:B------:R-:W-:Y:S01]  /*1aa0*/  I2FP.F32.U32 R77, R68 ;  /* 0x00000044004d7245 */ /* 0x000fe20000201000 */
[----:B------:R-:W-:Y:S01]  /*1ab0*/  IMAD.U32 R68, R69, 0x10000, RZ ;  /* 0x0001000045447824 */ /* 0x000fe200078e00ff */
[----:B------:R-:W-:Y:S01]  /*1ac0*/  ISETP.NE.AND P2, PT, R95, 0x1, PT ;  /* 0x000000015f00780c */ /* 0x000fe20003f45270 */
[----:B------:R-:W-:Y:S01]  /*1ad0*/  @P0 IMAD.U32 R82, R61, 0x10000, RZ ;  /* 0x000100003d520824 */ /* 0x000fe200078e00ff */
[----:B------:R-:W-:Y:S01]  /*1ae0*/  PRMT R81, R69, 0x7632, R81 ;  /* 0x0000763245517816 */ /* 0x000fe20000000051 */
[----:B------:R-:W-:Y:S01]  /*1af0*/  FFMA.FTZ R77, R77, R74, 1.1641532182693481445e-10 ;  /* 0x2f0000004d4d7423 */ /* 0x000fe2000001004a */
[----:B------:R-:W-:Y:S01]  /*1b00*/  FMUL.FTZ R68, R68, UR5 ;  /* 0x0000000544447c20 */ /* 0x000fe20008410000 */
[----:B------:R-:W-:-:S03]  /*1b10*/  MOV R69, R102 ;  /* 0x0000006600457202 */ /* 0x000fc60000000f00 */
[----:B------:R-:W-:-:S04]  /*1b20*/  FSETP.GTU.FTZ.AND P1, PT, R77, UR4, PT ;  /* 0x000000044d007c0b */ /* 0x000fc8000bf3c000 */
[----:B------:R-:W-:Y:S02]  /*1b30*/  FSEL R77, R68, RZ, !P1 ;  /* 0x000000ff444d7208 */ /* 0x000fe40004800000 */
[----:B------:R-:W-:-:S03]  /*1b40*/  PLOP3.LUT P1, PT, P1, PT, PT, 0x8, 0x80 ;  /* 0x000000000080781c */ /* 0x000fc60000f2e170 */
[----:B------:R-:W-:Y:S01]  /*1b50*/  @P0 FADD.FTZ R77, R77, R82 ;  /* 0x000000524d4d0221 */ /* 0x000fe20000010000 */
[----:B------:R-:W-:Y:S01]  /*1b60*/  P2R R106, PR, RZ, 0x2 ;  /* 0x00000002ff6a7803 */ /* 0x000fe20000000000 */
[----:B------:R-:W-:-:S03]  /*1b70*/  IMAD.MOV.U32 R82, RZ, RZ, 0x2 ;  /* 0x00000002ff527424 */ /* 0x000fc600078e00ff */
        /* <DEDUP_REMOVED lines=10> */
.L_x_1471:
        /* <DEDUP_REMOVED lines=12> */
.L_x_1472:
        /* <DEDUP_REMOVED lines=39> */
[----:B------:R-:W-:Y:S02]  /*1f50*/  LOP3.LUT R104, R104, UR41, R69, 0x96, !PT ;  /* 0x0000002968687c12 */ /* 0x000fe4000f8e9645 */
[----:B------:R-:W-:Y:S01]  /*1f60*/  MOV R69, R76 ;  /* 0x0000004c00457202 */ /* 0x000fe20000000f00 */
[----:B------:R-:W-:-:S07]  /*1f70*/  IMAD.MOV.U32 R76, RZ, RZ, R68 ;  /* 0x000000ffff4c7224 */ /* 0x000fce00078e0044 */
.L_x_1470:
        /* <DEDUP_REMOVED lines=22> */
.L_x_1474:
        /* <DEDUP_REMOVED lines=12> */
.L_x_1475:
        /* <DEDUP_REMOVED lines=34> */
[----:B------:R-:W-:-:S04]  /*23c0*/  LOP3.LUT R102, R82, UR39, R105, 0x96, !PT ;  /* 0x0000002752667c12 */ /* 0x000fc8000f8e9669 */
[----:B------:R-:W-:Y:S01]  /*23d0*/  LOP3.LUT R68, R68, UR38, R95, 0x96, !PT ;  /* 0x0000002644447c12 */ /* 0x000fe2000f8e965f */
[----:B------:R-:W-:-:S04]  /*23e0*/  IMAD.WIDE.U32 R102, R102, -0x326172a9, RZ ;  /* 0xcd9e8d5766667825 */ /* 0x000fc800078e00ff */
[----:B------:R-:W-:Y:S01]  /*23f0*/  IMAD.WIDE.U32 R68, R68, -0x2daee0ad, RZ ;  /* 0xd2511f5344447825 */ /* 0x000fe200078e00ff */
[----:B------:R-:W-:-:S04]  /*2400*/  LOP3.LUT R94, R94, UR40, R103, 0x96, !PT ;  /* 0x000000285e5e7c12 */ /* 0x000fc8000f8e9667 */
[----:B------:R-:W-:Y:S01]  /*2410*/  LOP3.LUT R104, R104, UR41, R69, 0x96, !PT ;  /* 0x0000002968687c12 */ /* 0x000fe2000f8e9645 */
[----:B------:R-:W-:Y:S02]  /*2420*/  IMAD.MOV.U32 R69, RZ, RZ, R76 ;  /* 0x000000ffff457224 */ /* 0x000fe400078e004c */
[----:B------:R-:W-:-:S07]  /*2430*/  IMAD.MOV.U32 R76, RZ, RZ, R68 ;  /* 0x000000ffff4c7224 */ /* 0x000fce00078e0044 */
.L_x_1473:
[----:B------:R-:W-:Y:S01]  /*2440*/  I2FP.F32.U32 R69, R69 ;  /* 0x0000004500457245 */ /* 0x000fe20000201000 */
[----:B------:R-:W-:Y:S01]  /*2450*/  IMAD.U32 R68, R70, 0x10000, RZ ;  /* 0x0001000046447824 */ /* 0x000fe200078e00ff */
[----:B------:R-:W-:Y:S01]  /*2460*/  ISETP.NE.AND P3, PT, R83, 0x1, PT ;  /* 0x000000015300780c */ /* 0x000fe20003f65270 */
[----:B------:R-:W-:Y:S01]  /*2470*/  @P0 IMAD.U32 R82, R62, 0x10000, RZ ;  /* 0x000100003e520824 */ /* 0x000fe200078e00ff */
[----:B------:R-:W-:Y:S01]  /*2480*/  PRMT R70, R70, 0x7632, R70 ;  /* 0x0000763246467816 */ /* 0x000fe20000000046 */
        /* <DEDUP_REMOVED lines=18> */
.L_x_1477:
        /* <DEDUP_REMOVED lines=12> */
.L_x_1478:
        /* <DEDUP_REMOVED lines=38> */
[----:B------:R-:W-:Y:S02]  /*28d0*/  LOP3.LUT R104, R104, UR41, R69, 0x96, !PT ;  /* 0x0000002968687c12 */ /* 0x000fe4000f8e9645 */
[----:B------:R-:W-:Y:S01]  /*28e0*/  MOV R69, R76 ;  /* 0x0000004c00457202 */ /* 0x000fe20000000f00 */
[----:B------:R-:W-:Y:S02]  /*28f0*/  IMAD.MOV.U32 R76, RZ, RZ, R68 ;  /* 0x000000ffff4c7224 */ /* 0x000fe400078e0044 */
[----:B------:R-:W-:-:S07]  /*2900*/  IMAD.MOV.U32 R68, RZ, RZ, RZ ;  /* 0x000000ffff447224 */ /* 0x000fce00078e00ff */
.L_x_1476:
        /* <DEDUP_REMOVED lines=22> */
.L_x_1480:
        /* <DEDUP_REMOVED lines=12> */
.L_x_1481:
        /* <DEDUP_REMOVED lines=39> */
[----:B------:R-:W-:Y:S01]  /*2da0*/  LOP3.LUT R104, R104, UR41, R69, 0x96, !PT ;  /* 0x0000002968687c12 */ /* 0x000fe2000f8e9645 */
[----:B------:R-:W-:Y:S02]  /*2db0*/  IMAD.MOV.U32 R69, RZ, RZ, R76 ;  /* 0x000000ffff457224 */ /* 0x000fe400078e004c */
[----:B------:R-:W-:-:S07]  /*2dc0*/  IMAD.MOV.U32 R76, RZ, RZ, R68 ;  /* 0x000000ffff4c7224 */ /* 0x000fce00078e0044 */
.L_x_1479:
[----:B------:R-:W-:Y:S01]  /*2dd0*/  I2FP.F32.U32 R69, R69 ;  /* 0x0000004500457245 */ /* 0x000fe20000201000 */
[----:B------:R-:W-:Y:S01]  /*2de0*/  IMAD.U32 R68, R71, 0x10000, RZ ;  /* 0x0001000047447824 */ /* 0x000fe200078e00ff */
[----:B------:R-:W-:Y:S01]  /*2df0*/  ISETP.NE.AND P5, PT, R96, 0x1, PT ;  /* 0x000000016000780c */ /* 0x000fe20003fa5270 */
[----:B------:R-:W-:Y:S01]  /*2e00*/  @P0 IMAD.U32 R70, R63, 0x10000, RZ ;  /* 0x000100003f460824 */ /* 0x000fe200078e00ff */
[----:B------:R-:W-:Y:S01]  /*2e10*/  PRMT R112, R71, 0x7632, R112 ;  /* 0x0000763247707816 */ /* 0x000fe20000000070 */
[----:B------:R-:W-:Y:S01]  /*2e20*/  FFMA.FTZ R69, R69, R74, 1.1641532182693481445e-10 ;  /* 0x2f00000045457423 */ /* 0x000fe2000001004a */
[----:B------:R-:W-:Y:S01]  /*2e30*/  FMUL.FTZ R68, R68, UR5 ;  /* 0x0000000544447c20 */ /* 0x000fe20008410000 */
[----:B------:R-:W-:-:S03]  /*2e40*/  IMAD.MOV.U32 R105, RZ, RZ, 0x2 ;  /* 0x00000002ff697424 */ /* 0x000fc600078e00ff */
        /* <DEDUP_REMOVED lines=15> */
.L_x_1483:
        /* <DEDUP_REMOVED lines=12> */
.L_x_1484:
        /* <DEDUP_REMOVED lines=42> */
.L_x_1482:
        /* <DEDUP_REMOVED lines=15> */
.L_x_1460:
        /* <DEDUP_REMOVED lines=15> */
.L_x_1487:
        /* <DEDUP_REMOVED lines=12> */
.L_x_1488:
        /* <DEDUP_REMOVED lines=40> */
[----:B------:R-:W-:-:S07]  /*37c0*/  LOP3.LUT R104, R104, UR41, R77, 0x96, !PT ;  /* 0x0000002968687c12 */ /* 0x000fce000f8e964d */
.L_x_1486:
[----:B------:R-:W-:Y:S01]  /*37d0*/  I2FP.F32.U32 R73, R73 ;  /* 0x0000004900497245 */ /* 0x000fe20000201000 */
[----:B------:R-:W-:Y:S01]  /*37e0*/  UMOV UR4, UR6 ;  /* 0x0000000600047c82 */ /* 0x000fe20008000000 */
[----:B------:R-:W-:Y:S01]  /*37f0*/  ISETP.NE.AND P2, PT, R80, 0x1, PT ;  /* 0x000000015000780c */ /* 0x000fe20003f45270 */
[C---:B-----5:R-:W-:Y:S01]  /*3800*/  IMAD.U32 R77, R68.reuse, 0x10000, RZ ;  /* 0x00010000444d7824 */ /* 0x060fe200078e00ff */
[----:B------:R-:W-:Y:S01]  /*3810*/  UMOV UR5, UR7 ;  /* 0x0000000700057c82 */ /* 0x000fe20008000000 */
[----:B------:R-:W-:Y:S01]  /*3820*/  FFMA.FTZ R73, R73, R74, 1.1641532182693481445e-10 ;  /* 0x2f00000049497423 */ /* 0x000fe2000001004a */
[----:B------:R-:W-:Y:S02]  /*3830*/  HFMA2 R81, -RZ, RZ, 0, 1.1920928955078125e-07 ;  /* 0x00000002ff517431 */ /* 0x000fe400000001ff */
[----:B------:R-:W-:Y:S01]  /*3840*/  FMUL.FTZ R77, R77, UR5 ;  /* 0x000000054d4d7c20 */ /* 0x000fe20008410000 */
[----:B------:R-:W-:Y:S02]  /*3850*/  PRMT R68, R68, 0x7632, R68 ;  /* 0x0000763244447816 */ /* 0x000fe40000000044 */
        /* <DEDUP_REMOVED lines=14> */
.L_x_1490:
        /* <DEDUP_REMOVED lines=12> */
.L_x_1491:
        /* <DEDUP_REMOVED lines=42> */
.L_x_1489:
        /* <DEDUP_REMOVED lines=24> */
.L_x_1493:
        /* <DEDUP_REMOVED lines=12> */
.L_x_1494:
        /* <DEDUP_REMOVED lines=42> */
.L_x_1492:
[----:B------:R-:W-:Y:S01]  /*4180*/  I2FP.F32.U32 R77, R77 ;  /* 0x0000004d004d7245 */ /* 0x000fe20000201000 */
[----:B------:R-:W-:Y:S01]  /*4190*/  IMAD.U32 R68, R68, 0x10000, RZ ;  /* 0x0001000044447824 */ /* 0x000fe200078e00ff */
[----:B------:R-:W-:Y:S01]  /*41a0*/  ISETP.NE.AND P2, PT, R82, 0x1, PT ;  /* 0x000000015200780c */ /* 0x000fe20003f45270 */
[----:B------:R-:W-:Y:S02]  /*41b0*/  HFMA2 R83, -RZ, RZ, 0, 1.1920928955078125e-07 ;  /* 0x00000002ff537431 */ /* 0x000fe400000001ff */
[----:B------:R-:W-:Y:S01]  /*41c0*/  FFMA.FTZ R77, R77, R74, 1.1641532182693481445e-10 ;  /* 0x2f0000004d4d7423 */ /* 0x000fe2000001004a */
[----:B------:R-:W-:-:S04]  /*41d0*/  FMUL.FTZ R68, R68, UR5 ;  /* 0x0000000544447c20 */ /* 0x000fc80008410000 */
        /* <DEDUP_REMOVED lines=14> */
.L_x_1496:
        /* <DEDUP_REMOVED lines=12> */
.L_x_1497:
        /* <DEDUP_REMOVED lines=42> */
.L_x_1495:
[----:B------:R-:W-:Y:S01]  /*4620*/  I2FP.F32.U32 R77, R77 ;  /* 0x0000004d004d7245 */ /* 0x000fe20000201000 */
[----:B------:R-:W-:Y:S01]  /*4630*/  @P0 IMAD.U32 R75, R75, 0x10000, RZ ;  /* 0x000100004b4b0824 */ /* 0x000fe200078e00ff */
[----:B------:R-:W-:Y:S01]  /*4640*/  PRMT R68, R64, 0x7632, R68 ;  /* 0x0000763240447816 */ /* 0x000fe20000000044 */
[----:B------:R-:W-:Y:S01]  /*4650*/  IMAD.MOV.U32 R88, RZ, RZ, 0x2 ;  /* 0x00000002ff587424 */ /* 0x000fe200078e00ff */
[----:B------:R-:W-:Y:S01]  /*4660*/  ISETP.NE.AND P2, PT, R83, 0x1, PT ;  /* 0x000000015300780c */ /* 0x000fe20003f45270 */
[----:B------:R-:W-:Y:S01]  /*4670*/  FFMA.FTZ R77, R77, R74, 1.1641532182693481445e-10 ;  /* 0x2f0000004d4d7423 */ /* 0x000fe2000001004a */
[----:B------:R-:W-:-:S04]  /*4680*/  SHF.L.U32 R68, R68, 0x10, RZ ;  /* 0x0000001044447819 */ /* 0x000fc800000006ff */
[----:B------:R-:W-:Y:S01]  /*4690*/  FSETP.GTU.FTZ.AND P1, PT, R77, UR4, PT ;  /* 0x000000044d007c0b */ /* 0x000fe2000bf3c000 */
[----:B------:R-:W-:-:S03]  /*46a0*/  FMUL.FTZ R68, R68, UR5 ;  /* 0x0000000544447c20 */ /* 0x000fc60008410000 */
[----:B------:R-:W-:Y:S02]  /*46b0*/  SEL R87, RZ, 0x1, P1 ;  /* 0x00000001ff577807 */ /* 0x000fe40000800000 */
[----:B------:R-:W-:-:S05]  /*46c0*/  FSEL R68, R68, RZ, !P1 ;  /* 0x000000ff44447208 */ /* 0x000fca0004800000 */
        /* <DEDUP_REMOVED lines=14> */
.L_x_1499:
        /* <DEDUP_REMOVED lines=12> */
.L_x_1500:
        /* <DEDUP_REMOVED lines=42> */
.L_x_1498:
[----:B------:R-:W-:Y:S01]  /*4b10*/  I2FP.F32.U32 R77, R68 ;  /* 0x00000044004d7245 */ /* 0x000fe20000201000 */
[C---:B------:R-:W-:Y:S01]  /*4b20*/  IMAD.U32 R68, R69.reuse, 0x10000, RZ ;  /* 0x0001000045447824 */ /* 0x040fe200078e00ff */
[----:B------:R-:W-:Y:S01]  /*4b30*/  ISETP.NE.AND P2, PT, R88, 0x1, PT ;  /* 0x000000015800780c */ /* 0x000fe20003f45270 */
[----:B------:R-:W-:Y:S01]  /*4b40*/  HFMA2 R83, -RZ, RZ, 0, 1.1920928955078125e-07 ;  /* 0x00000002ff537431 */ /* 0x000fe200000001ff */
[----:B------:R-:W-:Y:S01]  /*4b50*/  PRMT R69, R69, 0x7632, R69 ;  /* 0x0000763245457816 */ /* 0x000fe20000000045 */
[----:B------:R-:W-:Y:S01]  /*4b60*/  FFMA.FTZ R77, R77, R74, 1.1641532182693481445e-10 ;  /* 0x2f0000004d4d7423 */ /* 0x000fe2000001004a */
[----:B------:R-:W-:Y:S01]  /*4b70*/  FMUL.FTZ R81, R68, UR5 ;  /* 0x0000000544517c20 */ /* 0x000fe20008410000 */
[----:B------:R-:W-:-:S03]  /*4b80*/  IMAD.MOV.U32 R68, RZ, RZ, R102 ;  /* 0x000000ffff447224 */ /* 0x000fc600078e0066 */
[----:B------:R-:W-:-:S04]  /*4b90*/  FSETP.GTU.FTZ.AND P1, PT, R77, UR4, PT ;  /* 0x000000044d007c0b */ /* 0x000fc8000bf3c000 */
        /* <DEDUP_REMOVED lines=12> */
.L_x_1502:
        /* <DEDUP_REMOVED lines=12> */
.L_x_1503:
        /* <DEDUP_REMOVED lines=41> */
[----:B------:R-:W-:-:S07]  /*4fb0*/  LOP3.LUT R104, R104, UR41, R91, 0x96, !PT ;  /* 0x0000002968687c12 */ /* 0x000fce000f8e965b */
.L_x_1501:
[----:B------:R-:W-:Y:S01]  /*4fc0*/  I2FP.F32.U32 R77, R68 ;  /* 0x00000044004d7245 */ /* 0x000fe20000201000 */
[----:B------:R-:W-:Y:S01]  /*4fd0*/  IMAD.MOV.U32 R89, RZ, RZ, 0x2 ;  /* 0x00000002ff597424 */ /* 0x000fe200078e00ff */
[----:B------:R-:W-:Y:S02]  /*4fe0*/  SHF.L.U32 R68, R65, 0x10, RZ ;  /* 0x0000001041447819 */ /* 0x000fe400000006ff */
[----:B------:R-:W-:Y:S01]  /*4ff0*/  ISETP.NE.AND P2, PT, R83, 0x1, PT ;  /* 0x000000015300780c */ /* 0x000fe20003f45270 */
[----:B------:R-:W-:Y:S02]  /*5000*/  FFMA.FTZ R77, R77, R74, 1.1641532182693481445e-10 ;  /* 0x2f0000004d4d7423 */ /* 0x000fe4000001004a */
[----:B------:R-:W-:-:S03]  /*5010*/  FMUL.FTZ R68, R68, UR5 ;  /* 0x0000000544447c20 */ /* 0x000fc60008410000 */
[----:B------:R-:W-:Y:S01]  /*5020*/  FSETP.GTU.FTZ.AND P1, PT, R77, UR4, PT ;  /* 0x000000044d007c0b */ /* 0x000fe2000bf3c000 */
[----:B------:R-:W-:-:S03]  /*5030*/  @P0 IMAD.U32 R77, R61, 0x10000, RZ ;  /* 0x000100003d4d0824 */ /* 0x000fc600078e00ff */
        /* <DEDUP_REMOVED lines=16> */
.L_x_1505:
        /* <DEDUP_REMOVED lines=12> */
.L_x_1506:
        /* <DEDUP_REMOVED lines=42> */
.L_x_1504:
[----:B------:R-:W-:Y:S01]  /*54a0*/  ISETP.NE.AND P3, PT, R89, 0x1, PT ;  /* 0x000000015900780c */ /* 0x000fe20003f65270 */
[----:B------:R-:W-:Y:S01]  /*54b0*/  IMAD.U32 R69, R69, 0x10000, RZ ;  /* 0x0001000045457824 */ /* 0x000fe200078e00ff */
[----:B------:R-:W-:Y:S01]  /*54c0*/  I2FP.F32.U32 R81, R68 ;  /* 0x0000004400517245 */ /* 0x000fe20000201000 */
[----:B------:R-:W-:Y:S02]  /*54d0*/  HFMA2 R83, -RZ, RZ, 0, 1.1920928955078125e-07 ;  /* 0x00000002ff537431 */ /* 0x000fe400000001ff */
[----:B------:R-:W-:Y:S02]  /*54e0*/  IMAD.MOV.U32 R68, RZ, RZ, R102 ;  /* 0x000000ffff447224 */ /* 0x000fe400078e0066 */
[----:B------:R-:W-:Y:S01]  /*54f0*/  FMUL.FTZ R69, R69, UR5 ;  /* 0x0000000545457c20 */ /* 0x000fe20008410000 */
[----:B------:R-:W-:-:S05]  /*5500*/  FFMA.FTZ R81, R81, R74, 1.1641532182693481445e-10 ;  /* 0x2f00000051517423 */ /* 0x000fca000001004a */
[----:B------:R-:W-:-:S04]  /*5510*/  FSETP.GTU.FTZ.AND P2, PT, R81, UR4, PT ;  /* 0x0000000451007c0b */ /* 0x000fc8000bf5c000 */
[----:B------:R-:W-:Y:S02]  /*5520*/  PLOP3.LUT P1, PT, P2, PT, PT, 0x8, 0x80 ;  /* 0x000000000080781c */ /* 0x000fe4000172e170 */
[----:B------:R-:W-:Y:S01]  /*5530*/  FSEL R81, R69, RZ, !P2 ;  /* 0x000000ff45517208 */ /* 0x000fe20005000000 */
[----:B------:R-:W-:Y:S10]  /*5540*/  @!P3 BRA `(.L_x_1507) ;  /* 0x0000000000f8b947 */ /* 0x000ff40003800000 */
        /* <DEDUP_REMOVED lines=8> */
.L_x_1508:
        /* <DEDUP_REMOVED lines=12> */
.L_x_1509:
        /* <DEDUP_REMOVED lines=42> */
.L_x_1507:
        /* <DEDUP_REMOVED lines=25> */
.L_x_1511:
        /* <DEDUP_REMOVED lines=12> */
.L_x_1512:
        /* <DEDUP_REMOVED lines=42> */
.L_x_1510:
[----:B------:R-:W-:Y:S01]  /*5e20*/  I2FP.F32.U32 R69, R68 ;  /* 0x0000004400457245 */ /* 0x000fe20000201000 */
[----:B------:R-:W-:Y:S01]  /*5e30*/  IMAD.U32 R68, R70, 0x10000, RZ ;  /* 0x0001000046447824 */ /* 0x000fe200078e00ff */
[----:B------:R-:W-:Y:S01]  /*5e40*/  ISETP.NE.AND P3, PT, R90, 0x1, PT ;  /* 0x000000015a00780c */ /* 0x000fe20003f65270 */
[----:B------:R-:W-:Y:S01]  /*5e50*/  HFMA2 R83, -RZ, RZ, 0, 1.1920928955078125e-07 ;  /* 0x00000002ff537431 */ /* 0x000fe200000001ff */
[----:B------:R-:W-:Y:S01]  /*5e60*/  PRMT R70, R70, 0x7632, R70 ;  /* 0x0000763246467816 */ /* 0x000fe20000000046 */
[----:B------:R-:W-:Y:S01]  /*5e70*/  FFMA.FTZ R69, R69, R74, 1.1641532182693481445e-10 ;  /* 0x2f00000045457423 */ /* 0x000fe2000001004a */
[----:B------:R-:W-:-:S04]  /*5e80*/  FMUL.FTZ R68, R68, UR5 ;  /* 0x0000000544447c20 */ /* 0x000fc80008410000 */
        /* <DEDUP_REMOVED lines=13> */
.L_x_1514:
        /* <DEDUP_REMOVED lines=12> */
.L_x_1515:
        /* <DEDUP_REMOVED lines=42> */
.L_x_1513:
        /* <DEDUP_REMOVED lines=24> */
.L_x_1517:
        /* <DEDUP_REMOVED lines=12> */
.L_x_1518:
        /* <DEDUP_REMOVED lines=42> */
.L_x_1516:
        /* <DEDUP_REMOVED lines=19> */
.L_x_1520:
        /* <DEDUP_REMOVED lines=12> */
.L_x_1521:
        /* <DEDUP_REMOVED lines=42> */
.L_x_1519:
[----:B------:R-:W-:Y:S01]  /*6c30*/  I2FP.F32.U32 R69, R69 ;  /* 0x0000004500457245 */ /* 0x000fe20000201000 */
[----:B------:R-:W-:Y:S01]  /*6c40*/  @P0 IMAD.U32 R95, R98, 0x10000, RZ ;  /* 0x00010000625f0824 */ /* 0x000fe200078e00ff */
[----:B------:R-:W-:Y:S01]  /*6c50*/  PRMT R68, R66, 0x7632, R68 ;  /* 0x0000763242447816 */ /* 0x000fe20000000044 */
[----:B------:R-:W-:Y:S02]  /*6c60*/  IMAD.MOV.U32 R92, RZ, RZ, 0x2 ;  /* 0x00000002ff5c7424 */ /* 0x000fe400078e00ff */
        /* <DEDUP_REMOVED lines=8> */
[----:B------:R-:W-:-:S03]  /*6cf0*/  MOV R69, R102 ;  /* 0x0000006600457202 */ /* 0x000fc60000000f00 */
[--C-:B------:R-:W-:Y:S01]  /*6d00*/  @P0 FADD.FTZ R95, R95, R70.reuse ;  /* 0x000000465f5f0221 */ /* 0x100fe20000010000 */
        /* <DEDUP_REMOVED lines=11> */
.L_x_1523:
        /* <DEDUP_REMOVED lines=12> */
.L_x_1524:
        /* <DEDUP_REMOVED lines=42> */
.L_x_1522:
[----:B------:R-:W-:Y:S01]  /*7120*/  I2FP.F32.U32 R69, R69 ;  /* 0x0000004500457245 */ /* 0x000fe20000201000 */
[C---:B------:R-:W-:Y:S01]  /*7130*/  IMAD.U32 R68, R71.reuse, 0x10000, RZ ;  /* 0x0001000047447824 */ /* 0x040fe200078e00ff */
[----:B------:R-:W-:Y:S01]  /*7140*/  ISETP.NE.AND P5, PT, R92, 0x1, PT ;  /* 0x000000015c00780c */ /* 0x000fe20003fa5270 */
[----:B------:R-:W-:Y:S01]  /*7150*/  IMAD.MOV.U32 R70, RZ, RZ, R102 ;  /* 0x000000ffff467224 */ /* 0x000fe200078e0066 */
[----:B------:R-:W-:Y:S01]  /*7160*/  PRMT R93, R71, 0x7632, R93 ;  /* 0x00007632475d7816 */ /* 0x000fe2000000005d */
[----:B------:R-:W-:Y:S01]  /*7170*/  FFMA.FTZ R69, R69, R74, 1.1641532182693481445e-10 ;  /* 0x2f00000045457423 */ /* 0x000fe2000001004a */
[----:B------:R-:W-:Y:S01]  /*7180*/  FMUL.FTZ R68, R68, UR5 ;  /* 0x0000000544447c20 */ /* 0x000fe20008410000 */
[----:B------:R-:W-:-:S03]  /*7190*/  HFMA2 R71, -RZ, RZ, 0, 1.1920928955078125e-07 ;  /* 0x00000002ff477431 */ /* 0x000fc600000001ff */
        /* <DEDUP_REMOVED lines=12> */
.L_x_1526:
        /* <DEDUP_REMOVED lines=12> */
.L_x_1527:
        /* <DEDUP_REMOVED lines=36> */
[----:B------:R-:W-:-:S04]  /*7560*/  IMAD.WIDE.U32 R102, R102, -0x326172a9, RZ ;  /* 0xcd9e8d5766667825 */ /* 0x000fc800078e00ff */
[----:B------:R-:W-:Y:S01]  /*7570*/  IMAD.WIDE.U32 R68, R68, -0x2daee0ad, RZ ;  /* 0xd2511f5344447825 */ /* 0x000fe200078e00ff */
[----:B------:R-:W-:-:S03]  /*7580*/  LOP3.LUT R94, R96, UR40, R103, 0x96, !PT ;  /* 0x00000028605e7c12 */ /* 0x000fc6000f8e9667 */
[----:B------:R-:W-:Y:S01]  /*7590*/  IMAD.MOV.U32 R76, RZ, RZ, R68 ;  /* 0x000000ffff4c7224 */ /* 0x000fe200078e0044 */
[----:B------:R-:W-:Y:S01]  /*75a0*/  LOP3.LUT R104, R104, UR41, R69, 0x96, !PT ;  /* 0x0000002968687c12 */ /* 0x000fe2000f8e9645 */
[----:B------:R-:W-:-:S07]  /*75b0*/  IMAD.MOV.U32 R71, RZ, RZ, RZ ;  /* 0x000000ffff477224 */ /* 0x000fce00078e00ff */
.L_x_1525:
        /* <DEDUP_REMOVED lines=24> */
.L_x_1529:
        /* <DEDUP_REMOVED lines=12> */
.L_x_1530:
        /* <DEDUP_REMOVED lines=42> */
.L_x_1528:
[----:B------:R-:W-:Y:S01]  /*7aa0*/  I2FP.F32.U32 R69, R69 ;  /* 0x0000004500457245 */ /* 0x000fe20000201000 */
[----:B------:R-:W-:Y:S01]  /*7ab0*/  IMAD.U32 R93, R93, 0x10000, RZ ;  /* 0x000100005d5d7824 */ /* 0x000fe200078e00ff */
[----:B------:R-:W-:Y:S01]  /*7ac0*/  ISETP.NE.AND P6, PT, R68, 0x1, PT ;  /* 0x000000014400780c */ /* 0x000fe20003fc5270 */
[----:B------:R-:W-:Y:S02]  /*7ad0*/  HFMA2 R105, -RZ, RZ, 0, 1.1920928955078125e-07 ;  /* 0x00000002ff697431 */ /* 0x000fe400000001ff */
[----:B------:R-:W-:Y:S02]  /*7ae0*/  IMAD.MOV.U32 R70, RZ, RZ, R102 ;  /* 0x000000ffff467224 */ /* 0x000fe400078e0066 */
        /* <DEDUP_REMOVED lines=14> */
.L_x_1532:
[----:B------:R-:W-:-:S04]  /*7bd0*/  VIADD R0, R0, 0x1 ;  /* 0x0000000100007836 */ /* 0x000fc80000000000 */
[C---:B------:R-:W-:Y:S01]  /*7be0*/  IMAD.WIDE.U32 R68, R0.reuse, -0x2daee0ad, RZ ;  /* 0xd2511f5300447825 */ /* 0x040fe200078e00ff */
[----:B------:R-:W-:-:S13]  /*7bf0*/  ISETP.NE.AND P6, PT, R0, RZ, PT ;  /* 0x000000ff0000720c */ /* 0x000fda0003fc5270 */
[----:B------:R-:W-:Y:S05]  /*7c00*/  @P6 BRA `(.L_x_1533) ;  /* 0x0000000000286947 */ /* 0x000fea0003800000 */
[----:B------:R-:W-:Y:S01]  /*7c10*/  VIADD R3, R3, 0x1 ;  /* 0x0000000103037836 */ /* 0x000fe20000000000 */
[----:B------:R-:W-:-:S04]  /*7c20*/  P2R R70, PR, RZ, 0x1 ;  /* 0x00000001ff467803 */ /* 0x000fc80000000000 */
[----:B------:R-:W-:-:S13]  /*7c30*/  ISETP.NE.AND P6, PT, R3, RZ, PT ;  /* 0x000000ff0300720c */ /* 0x000fda0003fc5270 */
[----:B------:R-:W-:Y:S01]  /*7c40*/  @!P6 IADD3 R2, PT, PT, R2, 0x1, RZ ;  /* 0x000000010202e810 */ /* 0x000fe20007ffe0ff */
[----:B------:R-:W-:Y:S02]  /*7c50*/  @!P6 VIADD R71, R4, 0x1 ;  /* 0x000000010447e836 */ /* 0x000fe40000000000 */
[----:B------:R-:W-:Y:S01]  /*7c60*/  @!P6 IMAD.MOV.U32 R3, RZ, RZ, RZ ;  /* 0x000000ffff03e224 */ /* 0x000fe200078e00ff */
[----:B------:R-:W-:-:S13]  /*7c70*/  ISETP.NE.AND P0, PT, R2, RZ, !P6 ;  /* 0x000000ff0200720c */ /* 0x000fda0007705270 */
[----:B------:R-:W-:Y:S01]  /*7c80*/  @P0 IMAD.MOV R71, RZ, RZ, R4 ;  /* 0x000000ffff470224 */ /* 0x000fe200078e0204 */
[----:B------:R-:W-:-:S04]  /*7c90*/  ISETP.NE.AND P0, PT, R70, RZ, PT ;  /* 0x000000ff4600720c */ /* 0x000fc80003f05270 */
[----:B------:R-:W-:-:S09]  /*7ca0*/  @!P6 MOV R4, R71 ;  /* 0x000000470004e202 */ /* 0x000fd20000000f00 */
.L_x_1533:
        /* <DEDUP_REMOVED lines=38> */
[----:B------:R-:W-:-:S03]  /*7f10*/  LOP3.LUT R94, R70, UR40, R103, 0x96, !PT ;  /* 0x00000028465e7c12 */ /* 0x000fc6000f8e9667 */
[----:B------:R-:W-:Y:S01]  /*7f20*/  IMAD.MOV.U32 R70, RZ, RZ, R76 ;  /* 0x000000ffff467224 */ /* 0x000fe200078e004c */
[----:B------:R-:W-:Y:S01]  /*7f30*/  LOP3.LUT R104, R104, UR41, R69, 0x96, !PT ;  /* 0x0000002968687c12 */ /* 0x000fe2000f8e9645 */
[----:B------:R-:W-:-:S07]  /*7f40*/  IMAD.MOV.U32 R76, RZ, RZ, R68 ;  /* 0x000000ffff4c7224 */ /* 0x000fce00078e0044 */
.L_x_1531:
[----:B------:R-:W-:Y:S01]  /*7f50*/  I2FP.F32.U32 R69, R70 ;  /* 0x0000004600457245 */ /* 0x000fe20000201000 */
[----:B------:R-:W-:Y:S01]  /*7f60*/  @P0 IMAD.U32 R78, R78, 0x10000, RZ ;  /* 0x000100004e4e0824 */ /* 0x000fe200078e00ff */
[----:B------:R-:W-:-:S03]  /*7f70*/  PRMT R68, R67, 0x7632, R68 ;  /* 0x0000763243447816 */ /* 0x000fc60000000044 */
[----:B------:R-:W-:Y:S01]  /*7f80*/  FFMA.FTZ R69, R69, R74, 1.1641532182693481445e-10 ;  /* 0x2f00000045457423 */ /* 0x000fe2000001004a */
[----:B------:R-:W-:-:S04]  /*7f90*/  SHF.L.U32 R68, R68, 0x10, RZ ;  /* 0x0000001044447819 */ /* 0x000fc800000006ff */
[----:B------:R-:W-:Y:S01]  /*7fa0*/  FSETP.GTU.FTZ.AND P6, PT, R69, UR4, PT ;  /* 0x0000000445007c0b */ /* 0x000fe2000bfdc000 */
[----:B------:R-:W-:Y:S01]  /*7fb0*/  FMUL.FTZ R68, R68, UR5 ;  /* 0x0000000544447c20 */ /* 0x000fe20008410000 */
[----:B------:R-:W-:-:S04]  /*7fc0*/  PRMT R69, R107, 0x5410, R108 ;  /* 0x000054106b457816 */ /* 0x000fc8000000006c */
        /* <DEDUP_REMOVED lines=10> */
.L_x_1485:
[----:B------:R-:W0:Y:S01]  /*8070*/  LDC.64 R96, c[0x0][0x3a8] ;  /* 0x0000ea00ff607b82 */ /* 0x000e220000000a00 */
[----:B------:R-:W-:Y:S01]  /*8080*/  SEL R80, RZ, 0x1000000, !P5 ;  /* 0x01000000ff507807 */ /* 0x000fe20006800000 */
[----:B------:R-:W-:Y:S01]  /*8090*/  UISETP.NE.U32.AND UP0, UPT, UR12, URZ, UPT ;  /* 0x000000ff0c00728c */ /* 0x000fe2000bf05070 */
[----:B------:R-:W-:Y:S02]  /*80a0*/  SEL R78, RZ, 0x10000, !P4 ;  /* 0x00010000ff4e7807 */ /* 0x000fe40006000000 */
[----:B------:R-:W-:Y:S01]  /*80b0*/  SEL R109, RZ, 0x100, !P3 ;  /* 0x00000100ff6d7807 */ /* 0x000fe20005800000 */
[----:B------:R-:W-:Y:S01]  /*80c0*/  UISETP.NE.AND.EX UP0, UPT, UR13, URZ, UPT, UP0 ;  /* 0x000000ff0d00728c */ /* 0x000fe2000bf05300 */
[----:B------:R-:W-:Y:S01]  /*80d0*/  ISETP.NE.AND P5, PT, R100, RZ, PT ;  /* 0x000000ff6400720c */ /* 0x000fe20003fa5270 */
[----:B------:R-:W1:Y:S01]  /*80e0*/  LDC.64 R98, c[0x0][0x3b0] ;  /* 0x0000ec00ff627b82 */ /* 0x000e620000000a00 */
[----:B------:R-:W-:Y:S02]  /*80f0*/  ISETP.NE.AND P4, PT, R106, RZ, PT ;  /* 0x000000ff6a00720c */ /* 0x000fe40003f85270 */
[----:B------:R-:W-:-:S02]  /*8100*/  ISETP.NE.AND P6, PT, R101, RZ, PT ;  /* 0x000000ff6500720c */ /* 0x000fc40003fc5270 */
[----:B------:R-:W-:Y:S02]  /*8110*/  LOP3.LUT R109, R109, R80, R78, 0xfe, !PT ;  /* 0x000000506d6d7212 */ /* 0x000fe400078efe4e */
[----:B------:R-:W-:Y:S01]  /*8120*/  SEL R80, RZ, 0x1000000, !P1 ;  /* 0x01000000ff507807 */ /* 0x000fe20004800000 */
[----:B------:R-:W2:Y:S01]  /*8130*/  @P0 LDC.64 R106, c[0x0][0x3a0] ;  /* 0x0000e800ff6a0b82 */ /* 0x000ea20000000a00 */
[----:B------:R-:W-:Y:S01]  /*8140*/  SEL R101, RZ, 0x10000, !P4 ;  /* 0x00010000ff657807 */ /* 0x000fe20006000000 */
[----:B------:R-:W3:Y:S01]  /*8150*/  @UP0 LDCU.64 UR20, c[0x0][0x398] ;  /* 0x00007300ff1407ac */ /* 0x000ee20008000a00 */
[----:B------:R-:W-:Y:S02]  /*8160*/  SEL R78, RZ, 0x100, !P5 ;  /* 0x00000100ff4e7807 */ /* 0x000fe40006800000 */
[----:B------:R-:W-:Y:S02]  /*8170*/  SEL R108, RZ, 0x1, !P2 ;  /* 0x00000001ff6c7807 */ /* 0x000fe40005000000 */
[----:B------:R-:W-:Y:S01]  /*8180*/  LOP3.LUT R78, R78, R80, R101, 0xfe, !PT ;  /* 0x000000504e4e7212 */ /* 0x000fe200078efe65 */
[----:B0-----:R-:W-:Y:S01]  /*8190*/  IMAD.WIDE.U32 R112, R72, 0x10, R96 ;  /* 0x0000001048707825 */ /* 0x001fe200078e0060 */
[----:B------:R-:W-:-:S03]  /*81a0*/  SEL R111, RZ, 0x1, !P6 ;  /* 0x00000001ff6f7807 */ /* 0x000fc60007000000 */
[----:B------:R-:W-:Y:S01]  /*81b0*/  HFMA2 R80, -RZ, RZ, 0, 9.5367431640625e-07 ;  /* 0x00000010ff507431 */ /* 0x000fe200000001ff */
[----:B------:R-:W-:Y:S01]  /*81c0*/  LOP3.LUT R109, R109, R108, RZ, 0xfc, !PT ;  /* 0x0000006c6d6d7212 */ /* 0x000fe200078efcff */
[----:B------:R-:W-:Y:S01]  /*81d0*/  VIADD R101, R72, 0x80 ;  /* 0x0000008048657836 */ /* 0x000fe20000000000 */
[----:B------:R-:W-:Y:S01]  /*81e0*/  LOP3.LUT R108, R78, R111, RZ, 0xfc, !PT ;  /* 0x0000006f4e6c7212 */ /* 0x000fe200078efcff */
[----:B------:R0:W-:Y:S01]  /*81f0*/  STG.E.128 desc[UR10][R112.64], R68 ;  /* 0x0000004470007986 */ /* 0x0001e2000c101d0a */
[----:B------:R-:W-:Y:S01]  /*8200*/  PLOP3.LUT P1, PT, PT, PT, UP0, 0x80, 0x8 ;  /* 0x000000000008781c */ /* 0x000fe20003f2f008 */
[----:B-1----:R-:W-:Y:S01]  /*8210*/  IMAD.WIDE.U32 R110, R72, 0x8, R98 ;  /* 0x00000008486e7825 */ /* 0x002fe200078e0062 */
[----:B------:R-:W-:-:S04]  /*8220*/  PLOP3.LUT P2, PT, PT, PT, UP0, 0x80, 0x8 ;  /* 0x000000000008781c */ /* 0x000fc80003f4f008 */
[----:B------:R0:W-:Y:S01]  /*8230*/  STG.E.64 desc[UR10][R110.64], R108 ;  /* 0x0000006c6e007986 */ /* 0x0001e2000c101b0a */
[----:B--2---:R-:W-:Y:S01]  /*8240*/  @P0 IMAD.WIDE.U32 R106, R101, 0x10, R106 ;  /* 0x00000010656a0825 */ /* 0x004fe200078e006a */
[----:B---3--:R-:W-:Y:S07]  /*8250*/  BRA.U !UP0, `(.L_x_1534) ;  /* 0x0000000108507547 */ /* 0x008fee000b800000 */
[----:B0-----:R-:W-:Y:S01]  /*8260*/  IMAD.U32 R71, R92, 0x10000, RZ ;  /* 0x000100005c477824 */ /* 0x001fe200078e00ff */
[----:B------:R-:W0:Y:S01]  /*8270*/  LDC.64 R68, c[0x0][0x3b8] ;  /* 0x0000ee00ff447b82 */ /* 0x000e220000000a00 */
[----:B------:R-:W-:Y:S02]  /*8280*/  LOP3.LUT R70, R93, 0xffff, RZ, 0xc0, !PT ;  /* 0x0000ffff5d467812 */ /* 0x000fe400078ec0ff */
[----:B------:R-:W-:Y:S02]  /*8290*/  LOP3.LUT R108, R88, 0xff, RZ, 0xc0, !PT ;  /* 0x000000ff586c7812 */ /* 0x000fe400078ec0ff */
[----:B------:R-:W-:Y:S02]  /*82a0*/  LOP3.LUT R109, R71, 0xff0000, RZ, 0xc0, !PT ;  /* 0x00ff0000476d7812 */ /* 0x000fe400078ec0ff */
[----:B------:R-:W-:Y:S02]  /*82b0*/  PRMT R71, R91, 0x7104, RZ ;  /* 0x000071045b477816 */ /* 0x000fe400000000ff */
[----:B------:R-:W-:Y:S01]  /*82c0*/  PRMT R78, R109, 0x4210, R70 ;  /* 0x000042106d4e7816 */ /* 0x000fe20000000046 */
[----:B------:R-:W-:Y:S01]  /*82d0*/  IMAD.WIDE.U32 R108, R108, 0x10000, RZ ;  /* 0x000100006c6c7825 */ /* 0x000fe200078e00ff */
[----:B------:R-:W-:-:S02]  /*82e0*/  LOP3.LUT R70, R89, 0xff, RZ, 0xc0, !PT ;  /* 0x000000ff59467812 */ /* 0x000fc400078ec0ff */
        /* <DEDUP_REMOVED lines=11> */
.L_x_1534:
[C---:B01----:R-:W-:Y:S01]  /*83a0*/  IMAD.WIDE.U32 R68, R101.reuse, 0x10, R120 ;  /* 0x0000001065447825 */ /* 0x043fe200078e0078 */
[----:B------:R-:W2:Y:S03]  /*83b0*/  @P0 LDG.E.128 R60, desc[UR10][R106.64] ;  /* 0x0000000a6a3c0981 */ /* 0x000ea6000c1e1d00 */
[----:B------:R-:W-:Y:S02]  /*83c0*/  @P1 IMAD.WIDE.U32 R108, R101, R80, UR20 ;  /* 0x00000014656c1e25 */ /* 0x000fe4000f8e0050 */
[----:B------:R-:W5:Y:S04]  /*83d0*/  LDG.E.128 R68, desc[UR10][R68.64] ;  /* 0x0000000a44447981 */ /* 0x000f68000c1e1d00 */
[----:B------:R0:W5:Y:S01]  /*83e0*/  @P2 LDG.E.128 R64, desc[UR10][R108.64] ;  /* 0x0000000a6c402981 */ /* 0x000162000c1e1d00 */
[----:B--2---:R-:W-:Y:S01]  /*83f0*/  PRMT R100, R60, 0x7632, R100 ;  /* 0x000076323c647816 */ /* 0x004fe20000000064 */
[----:B0-----:R-:W-:Y:S06]  /*8400*/  BRA.U !UP0, `(.L_x_1535) ;  /* 0x0000004d08887547 */ /* 0x001fec000b800000 */
[----:B------:R-:W-:Y:S01]  /*8410*/  ISETP.NE.AND P1, PT, R105, 0x1, PT ;  /* 0x000000016900780c */ /* 0x000fe20003f25270 */
[----:B------:R-:W-:Y:S01]  /*8420*/  IMAD.MOV.U32 R86, RZ, RZ, 0x2 ;  /* 0x00000002ff567424 */ /* 0x000fe200078e00ff */
[----:B------:R-:W-:Y:S01]  /*8430*/  PRMT R89, R61, 0x7632, R89 ;  /* 0x000076323d597816 */ /* 0x000fe20000000059 */
[----:B------:R-:W-:Y:S01]  /*8440*/  IMAD.MOV.U32 R80, RZ, RZ, R102 ;  /* 0x000000ffff507224 */ /* 0x000fe200078e0066 */
[----:B------:R-:W-:-:S09]  /*8450*/  MOV R78, R76 ;  /* 0x0000004c004e7202 */ /* 0x000fd20000000f00 */
        /* <DEDUP_REMOVED lines=11> */
.L_x_1537:
        /* <DEDUP_REMOVED lines=12> */
.L_x_1538:
        /* <DEDUP_REMOVED lines=43> */
.L_x_1536:
[----:B------:R-:W-:Y:S01]  /*8880*/  I2FP.F32.U32 R87, R80 ;  /* 0x0000005000577245 */ /* 0x000fe20000201000 */
[----:B-----5:R-:W-:Y:S01]  /*8890*/  IMAD.U32 R76, R68, 0x10000, RZ ;  /* 0x00010000444c7824 */ /* 0x020fe200078e00ff */
[----:B------:R-:W-:Y:S01]  /*88a0*/  ISETP.NE.AND P2, PT, R86, 0x1, PT ;  /* 0x000000015600780c */ /* 0x000fe20003f45270 */
[----:B------:R-:W-:Y:S01]  /*88b0*/  IMAD.MOV.U32 R88, RZ, RZ, 0x2 ;  /* 0x00000002ff587424 */ /* 0x000fe200078e00ff */
[----:B------:R-:W-:Y:S01]  /*88c0*/  PRMT R68, R68, 0x7632, R68 ;  /* 0x0000763244447816 */ /* 0x000fe20000000044 */
[----:B------:R-:W-:Y:S01]  /*88d0*/  FFMA.FTZ R87, R87, R74, 1.1641532182693481445e-10 ;  /* 0x2f00000057577423 */ /* 0x000fe2000001004a */
[----:B------:R-:W-:Y:S01]  /*88e0*/  FMUL.FTZ R80, R76, UR5 ;  /* 0x000000054c507c20 */ /* 0x000fe20008410000 */
[----:B------:R-:W-:-:S03]  /*88f0*/  MOV R82, R102 ;  /* 0x0000006600527202 */ /* 0x000fc60000000f00 */
        /* <DEDUP_REMOVED lines=13> */
.L_x_1540:
        /* <DEDUP_REMOVED lines=12> */
.L_x_1541:
        /* <DEDUP_REMOVED lines=41> */
[----:B------:R-:W-:Y:S01]  /*8d20*/  IMAD.MOV.U32 R78, RZ, RZ, R92 ;  /* 0x000000ffff4e7224 */ /* 0x000fe200078e005c */
[----:B------:R-:W-:-:S07]  /*8d30*/  LOP3.LUT R104, R86, UR41, R93, 0x96, !PT ;  /* 0x0000002956687c12 */ /* 0x000fce000f8e965d */
.L_x_1539:
        /* <DEDUP_REMOVED lines=24> */
.L_x_1543:
        /* <DEDUP_REMOVED lines=12> */
.L_x_1544:
        /* <DEDUP_REMOVED lines=43> */
.L_x_1542:
        /* <DEDUP_REMOVED lines=20> */
.L_x_1546:
        /* <DEDUP_REMOVED lines=12> */
.L_x_1547:
        /* <DEDUP_REMOVED lines=43> */
.L_x_1545:
[----:B------:R-:W-:Y:S01]  /*96e0*/  I2FP.F32.U32 R87, R82 ;  /* 0x0000005200577245 */ /* 0x000fe20000201000 */
[----:B------:R-:W-:Y:S01]  /*96f0*/  @P0 IMAD.U32 R109, R100, 0x10000, RZ ;  /* 0x00010000646d0824 */ /* 0x000fe200078e00ff */
[----:B------:R-:W-:Y:S01]  /*9700*/  PRMT R82, R64, 0x7632, R82 ;  /* 0x0000763240527816 */ /* 0x000fe20000000052 */
[----:B------:R-:W-:Y:S01]  /*9710*/  IMAD.MOV.U32 R90, RZ, RZ, 0x2 ;  /* 0x00000002ff5a7424 */ /* 0x000fe200078e00ff */
[----:B------:R-:W-:Y:S01]  /*9720*/  ISETP.NE.AND P2, PT, R88, 0x1, PT ;  /* 0x000000015800780c */ /* 0x000fe20003f45270 */
[----:B------:R-:W-:Y:S02]  /*9730*/  FFMA.FTZ R87, R87, R74, 1.1641532182693481445e-10 ;  /* 0x2f00000057577423 */ /* 0x000fe4000001004a */
[----:B------:R-:W-:-:S03]  /*9740*/  IMAD.U32 R82, R82, 0x10000, RZ ;  /* 0x0001000052527824 */ /* 0x000fc600078e00ff */
[----:B------:R-:W-:Y:S01]  /*9750*/  FSETP.GTU.FTZ.AND P1, PT, R87, UR4, PT ;  /* 0x0000000457007c0b */ /* 0x000fe2000bf3c000 */
[----:B------:R-:W-:-:S05]  /*9760*/  FMUL.FTZ R82, R82, UR5 ;  /* 0x0000000552527c20 */ /* 0x000fca0008410000 */
[----:B------:R-:W-:-:S05]  /*9770*/  FSEL R87, R82, RZ, !P1 ;  /* 0x000000ff52577208 */ /* 0x000fca0004800000 */
        /* <DEDUP_REMOVED lines=15> */
.L_x_1549:
        /* <DEDUP_REMOVED lines=12> */
.L_x_1550:
        /* <DEDUP_REMOVED lines=43> */
.L_x_1548:
[----:B------:R-:W-:Y:S01]  /*9be0*/  I2FP.F32.U32 R91, R68 ;  /* 0x00000044005b7245 */ /* 0x000fe20000201000 */
[C---:B------:R-:W-:Y:S01]  /*9bf0*/  IMAD.U32 R68, R69.reuse, 0x10000, RZ ;  /* 0x0001000045447824 */ /* 0x040fe200078e00ff */
[----:B------:R-:W-:Y:S02]  /*9c00*/  ISETP.NE.AND P2, PT, R90, 0x1, PT ;  /* 0x000000015a00780c */ /* 0x000fe40003f45270 */
[----:B------:R-:W-:Y:S01]  /*9c10*/  PRMT R108, R69, 0x7632, R108 ;  /* 0x00007632456c7816 */ /* 0x000fe2000000006c */
[----:B------:R-:W-:Y:S01]  /*9c20*/  FFMA.FTZ R91, R91, R74, 1.1641532182693481445e-10 ;  /* 0x2f0000005b5b7423 */ /* 0x000fe2000001004a */
[----:B------:R-:W-:Y:S01]  /*9c30*/  FMUL.FTZ R68, R68, UR5 ;  /* 0x0000000544447c20 */ /* 0x000fe20008410000 */
[----:B------:R-:W-:-:S03]  /*9c40*/  MOV R69, R102 ;  /* 0x0000006600457202 */ /* 0x000fc60000000f00 */
        /* <DEDUP_REMOVED lines=14> */
.L_x_1552:
        /* <DEDUP_REMOVED lines=12> */
.L_x_1553:
        /* <DEDUP_REMOVED lines=43> */
.L_x_1551:
        /* <DEDUP_REMOVED lines=9> */
[----:B------:R-:W-:-:S03]  /*a130*/  MOV R68, R102 ;  /* 0x0000006600447202 */ /* 0x000fc60000000f00 */
[----:B------:R-:W-:-:S04]  /*a140*/  FADD.FTZ R88, R88, R69 ;  /* 0x0000004558587221 */ /* 0x000fc80000010000 */
        /* <DEDUP_REMOVED lines=13> */
.L_x_1555:
        /* <DEDUP_REMOVED lines=12> */
.L_x_1556:
        /* <DEDUP_REMOVED lines=43> */
.L_x_1554:
[----:B------:R-:W-:Y:S01]  /*a590*/  ISETP.NE.AND P3, PT, R90, 0x1, PT ;  /* 0x000000015a00780c */ /* 0x000fe20003f65270 */
[----:B------:R-:W-:Y:S01]  /*a5a0*/  IMAD.MOV.U32 R91, RZ, RZ, 0x2 ;  /* 0x00000002ff5b7424 */ /* 0x000fe200078e00ff */
[----:B------:R-:W-:Y:S01]  /*a5b0*/  I2FP.F32.U32 R69, R68 ;  /* 0x0000004400457245 */ /* 0x000fe20000201000 */
[----:B------:R-:W-:Y:S01]  /*a5c0*/  IMAD.MOV.U32 R68, RZ, RZ, R102 ;  /* 0x000000ffff447224 */ /* 0x000fe200078e0066 */
[----:B------:R-:W-:-:S03]  /*a5d0*/  SHF.L.U32 R108, R108, 0x10, RZ ;  /* 0x000000106c6c7819 */ /* 0x000fc600000006ff */
[----:B------:R-:W-:Y:S02]  /*a5e0*/  FFMA.FTZ R69, R69, R74, 1.1641532182693481445e-10 ;  /* 0x2f00000045457423 */ /* 0x000fe4000001004a */
[----:B------:R-:W-:-:S03]  /*a5f0*/  FMUL.FTZ R108, R108, UR5 ;  /* 0x000000056c6c7c20 */ /* 0x000fc60008410000 */
        /* <DEDUP_REMOVED lines=12> */
.L_x_1558:
        /* <DEDUP_REMOVED lines=12> */
.L_x_1559:
        /* <DEDUP_REMOVED lines=43> */
.L_x_1557:
        /* <DEDUP_REMOVED lines=11> */
[----:B------:R-:W-:-:S03]  /*aae0*/  IMAD.MOV.U32 R69, RZ, RZ, R102 ;  /* 0x000000ffff457224 */ /* 0x000fc600078e0066 */
        /* <DEDUP_REMOVED lines=13> */
.L_x_1561:
        /* <DEDUP_REMOVED lines=12> */
.L_x_1562:
        /* <DEDUP_REMOVED lines=43> */
.L_x_1560:
[----:B------:R-:W-:Y:S01]  /*af30*/  I2FP.F32.U32 R69, R69 ;  /* 0x0000004500457245 */ /* 0x000fe20000201000 */
[----:B------:R-:W-:Y:S01]  /*af40*/  IMAD.U32 R68, R70, 0x10000, RZ ;  /* 0x0001000046447824 */ /* 0x000fe200078e00ff */
[----:B------:R-:W-:Y:S01]  /*af50*/  ISETP.NE.AND P3, PT, R90, 0x1, PT ;  /* 0x000000015a00780c */ /* 0x000fe20003f65270 */
[----:B------:R-:W-:Y:S01]  /*af60*/  IMAD.MOV.U32 R91, RZ, RZ, 0x2 ;  /* 0x00000002ff5b7424 */ /* 0x000fe200078e00ff */
[----:B------:R-:W-:Y:S01]  /*af70*/  PRMT R70, R70, 0x7632, R70 ;  /* 0x0000763246467816 */ /* 0x000fe20000000046 */
        /* <DEDUP_REMOVED lines=15> */
.L_x_1564:
        /* <DEDUP_REMOVED lines=12> */
.L_x_1565:
        /* <DEDUP_REMOVED lines=43> */
.L_x_1563:
[----:B------:R-:W-:Y:S01]  /*b3e0*/  I2FP.F32.U32 R69, R69 ;  /* 0x0000004500457245 */ /* 0x000fe20000201000 */
[----:B------:R-:W-:Y:S01]  /*b3f0*/  @P0 IMAD.U32 R111, R62, 0x10000, RZ ;  /* 0x000100003e6f0824 */ /* 0x000fe200078e00ff */
[----:B------:R-:W-:-:S03]  /*b400*/  SHF.L.U32 R68, R66, 0x10, RZ ;  /* 0x0000001042447819 */ /* 0x000fc600000006ff */
[----:B------:R-:W-:Y:S02]  /*b410*/  FFMA.FTZ R69, R69, R74, 1.1641532182693481445e-10 ;  /* 0x2f00000045457423 */ /* 0x000fe4000001004a */
[----:B------:R-:W-:-:S03]  /*b420*/  FMUL.FTZ R68, R68, UR5 ;  /* 0x0000000544447c20 */ /* 0x000fc60008410000 */
[----:B------:R-:W-:-:S04]  /*b430*/  FSETP.GTU.FTZ.AND P3, PT, R69, UR4, PT ;  /* 0x0000000445007c0b */ /* 0x000fc8000bf7c000 */
[----:B------:R-:W-:Y:S01]  /*b440*/  FSEL R69, R68, RZ, !P3 ;  /* 0x000000ff44457208 */ /* 0x000fe20005800000 */
[----:B------:R-:W-:Y:S01]  /*b450*/  IMAD.MOV.U32 R68, RZ, RZ, 0x2 ;  /* 0x00000002ff447424 */ /* 0x000fe200078e00ff */
        /* <DEDUP_REMOVED lines=16> */
.L_x_1567:
        /* <DEDUP_REMOVED lines=12> */
.L_x_1568:
        /* <DEDUP_REMOVED lines=43> */
.L_x_1566:
[----:B------:R-:W-:Y:S01]  /*b8d0*/  I2FP.F32.U32 R69, R69 ;  /* 0x0000004500457245 */ /* 0x000fe20000201000 */
[----:B------:R-:W-:Y:S01]  /*b8e0*/  IMAD.MOV.U32 R92, RZ, RZ, 0x2 ;  /* 0x00000002ff5c7424 */ /* 0x000fe200078e00ff */
[----:B------:R-:W-:Y:S02]  /*b8f0*/  ISETP.NE.AND P4, PT, R68, 0x1, PT ;  /* 0x000000014400780c */ /* 0x000fe40003f85270 */
[----:B------:R-:W-:Y:S01]  /*b900*/  SHF.L.U32 R70, R70, 0x10, RZ ;  /* 0x0000001046467819 */ /* 0x000fe200000006ff */
[----:B------:R-:W-:-:S04]  /*b910*/  FFMA.FTZ R69, R69, R74, 1.1641532182693481445e-10 ;  /* 0x2f00000045457423 */ /* 0x000fc8000001004a */
        /* <DEDUP_REMOVED lines=14> */
.L_x_1570:
        /* <DEDUP_REMOVED lines=12> */
.L_x_1571:
        /* <DEDUP_REMOVED lines=43> */
.L_x_1569:
[----:B------:R-:W-:Y:S01]  /*bd70*/  I2FP.F32.U32 R69, R69 ;  /* 0x0000004500457245 */ /* 0x000fe20000201000 */
[----:B------:R-:W-:Y:S01]  /*bd80*/  IMAD.MOV.U32 R108, RZ, RZ, 0x2 ;  /* 0x00000002ff6c7424 */ /* 0x000fe200078e00ff */
[----:B------:R-:W-:-:S03]  /*bd90*/  PRMT R68, R66, 0x7632, R68 ;  /* 0x0000763242447816 */ /* 0x000fc60000000044 */
[----:B------:R-:W-:Y:S02]  /*bda0*/  FFMA.FTZ R69, R69, R74, 1.1641532182693481445e-10 ;  /* 0x2f00000045457423 */ /* 0x000fe4000001004a */
[----:B------:R-:W-:-:S03]  /*bdb0*/  IMAD.U32 R68, R68, 0x10000, RZ ;  /* 0x0001000044447824 */ /* 0x000fc600078e00ff */
[----:B------:R-:W-:Y:S01]  /*bdc0*/  FSETP.GTU.FTZ.AND P4, PT, R69, UR4, PT ;  /* 0x0000000445007c0b */ /* 0x000fe2000bf9c000 */
[----:B------:R-:W-:-:S03]  /*bdd0*/  FMUL.FTZ R68, R68, UR5 ;  /* 0x0000000544447c20 */ /* 0x000fc60008410000 */
[----:B------:R-:W-:Y:S02]  /*bde0*/  SEL R91, RZ, 0x1, P4 ;  /* 0x00000001ff5b7807 */ /* 0x000fe40002000000 */
[----:B------:R-:W-:Y:S02]  /*bdf0*/  FSEL R69, R68, RZ, !P4 ;  /* 0x000000ff44457208 */ /* 0x000fe40006000000 */
[----:B------:R-:W-:Y:S02]  /*be00*/  ISETP.NE.AND P4, PT, R92, 0x1, PT ;  /* 0x000000015c00780c */ /* 0x000fe40003f85270 */
[----:B------:R-:W-:Y:S01]  /*be10*/  @P0 PRMT R68, R62, 0x7632, R68 ;  /* 0x000076323e440816 */ /* 0x000fe20000000044 */
[----:B------:R-:W-:Y:S01]  /*be20*/  FADD.FTZ R70, R70, R69 ;  /* 0x0000004546467221 */ /* 0x000fe20000010000 */
[----:B------:R-:W-:-:S03]  /*be30*/  IMAD.MOV.U32 R69, RZ, RZ, R102 ;  /* 0x000000ffff457224 */ /* 0x000fc600078e0066 */
[----:B------:R-:W-:-:S04]  /*be40*/  @P0 IMAD.U32 R117, R68, 0x10000, RZ ;  /* 0x0001000044750824 */ /* 0x000fc800078e00ff */
        /* <DEDUP_REMOVED lines=12> */
.L_x_1573:
        /* <DEDUP_REMOVED lines=12> */
.L_x_1574:
        /* <DEDUP_REMOVED lines=43> */
.L_x_1572:
[----:B------:R-:W-:Y:S01]  /*c280*/  I2FP.F32.U32 R69, R69 ;  /* 0x0000004500457245 */ /* 0x000fe20000201000 */
[C---:B------:R-:W-:Y:S01]  /*c290*/  IMAD.U32 R68, R71.reuse, 0x10000, RZ ;  /* 0x0001000047447824 */ /* 0x040fe200078e00ff */
[----:B------:R-:W-:Y:S02]  /*c2a0*/  ISETP.NE.AND P5, PT, R108, 0x1, PT ;  /* 0x000000016c00780c */ /* 0x000fe40003fa5270 */
[----:B------:R-:W-:Y:S01]  /*c2b0*/  PRMT R116, R71, 0x7632, R116 ;  /* 0x0000763247747816 */ /* 0x000fe20000000074 */
[----:B------:R-:W-:Y:S01]  /*c2c0*/  FFMA.FTZ R69, R69, R74, 1.1641532182693481445e-10 ;  /* 0x2f00000045457423 */ /* 0x000fe2000001004a */
[----:B------:R-:W-:Y:S01]  /*c2d0*/  FMUL.FTZ R68, R68, UR5 ;  /* 0x0000000544447c20 */ /* 0x000fe20008410000 */
[----:B------:R-:W-:Y:S01]  /*c2e0*/  IMAD.MOV.U32 R71, RZ, RZ, 0x2 ;  /* 0x00000002ff477424 */ /* 0x000fe200078e00ff */
[----:B------:R-:W-:Y:S02]  /*c2f0*/  MOV R70, R102 ;  /* 0x0000006600467202 */ /* 0x000fe40000000f00 */
        /* <DEDUP_REMOVED lines=12> */
.L_x_1576:
        /* <DEDUP_REMOVED lines=12> */
.L_x_1577:
        /* <DEDUP_REMOVED lines=43> */
.L_x_1575:
        /* <DEDUP_REMOVED lines=25> */
.L_x_1579:
        /* <DEDUP_REMOVED lines=12> */
.L_x_1580:
        /* <DEDUP_REMOVED lines=43> */
.L_x_1578:
        /* <DEDUP_REMOVED lines=19> */
.L_x_1582:
[----:B------:R-:W-:-:S04]  /*cd60*/  VIADD R0, R0, 0x1 ;  /* 0x0000000100007836 */ /* 0x000fc80000000000 */
        /* <DEDUP_REMOVED lines=13> */
.L_x_1583:
        /* <DEDUP_REMOVED lines=43> */
.L_x_1581:
[----:B------:R-:W-:Y:S02]  /*d0f0*/  I2FP.F32.U32 R69, R70 ;  /* 0x0000004600457245 */ /* 0x000fe40000201000 */
[----:B------:R-:W-:Y:S02]  /*d100*/  PRMT R68, R67, 0x7632, R68 ;  /* 0x0000763243447816 */ /* 0x000fe40000000044 */
[----:B------:R-:W-:Y:S01]  /*d110*/  PRMT R70, R112, 0x5410, R114 ;  /* 0x0000541070467816 */ /* 0x000fe20000000072 */
[----:B------:R-:W-:Y:S02]  /*d120*/  FFMA.FTZ R69, R69, R74, 1.1641532182693481445e-10 ;  /* 0x2f00000045457423 */ /* 0x000fe4000001004a */
[----:B------:R-:W-:-:S03]  /*d130*/  IMAD.U32 R68, R68, 0x10000, RZ ;  /* 0x0001000044447824 */ /* 0x000fc600078e00ff */
[----:B------:R-:W-:Y:S01]  /*d140*/  FSETP.GTU.FTZ.AND P6, PT, R69, UR4, PT ;  /* 0x0000000445007c0b */ /* 0x000fe2000bfdc000 */
[----:B------:R-:W-:Y:S01]  /*d150*/  FMUL.FTZ R68, R68, UR5 ;  /* 0x0000000544447c20 */ /* 0x000fe20008410000 */
[----:B------:R-:W-:-:S04]  /*d160*/  @P0 PRMT R69, R63, 0x7632, R69 ;  /* 0x000076323f450816 */ /* 0x000fc80000000045 */
[----:B------:R-:W-:Y:S01]  /*d170*/  FSEL R71, R68, RZ, !P6 ;  /* 0x000000ff44477208 */ /* 0x000fe20007000000 */
[----:B------:R-:W-:Y:S01]  /*d180*/  @P0 IMAD.U32 R69, R69, 0x10000, RZ ;  /* 0x0001000045450824 */ /* 0x000fe200078e00ff */
        /* <DEDUP_REMOVED lines=10> */
.L_x_1535:
        /* <DEDUP_REMOVED lines=15> */
.L_x_1586:
        /* <DEDUP_REMOVED lines=12> */
.L_x_1587:
        /* <DEDUP_REMOVED lines=43> */
.L_x_1585:
[----:B------:R-:W-:Y:S01]  /*d690*/  I2FP.F32.U32 R105, R80 ;  /* 0x0000005000697245 */ /* 0x000fe20000201000 */
[----:B-----5:R-:W-:Y:S01]  /*d6a0*/  IMAD.U32 R76, R68, 0x10000, RZ ;  /* 0x00010000444c7824 */ /* 0x020fe200078e00ff */
[----:B------:R-:W-:Y:S01]  /*d6b0*/  ISETP.NE.AND P2, PT, R106, 0x1, PT ;  /* 0x000000016a00780c */ /* 0x000fe20003f45270 */
[----:B------:R-:W-:Y:S01]  /*d6c0*/  @P0 IMAD.U32 R80, R60, 0x10000, RZ ;  /* 0x000100003c500824 */ /* 0x000fe200078e00ff */
[----:B------:R-:W-:Y:S01]  /*d6d0*/  PRMT R68, R68, 0x7632, R68 ;  /* 0x0000763244447816 */ /* 0x000fe20000000044 */
[----:B------:R-:W-:Y:S01]  /*d6e0*/  FFMA.FTZ R105, R105, R74, 1.1641532182693481445e-10 ;  /* 0x2f00000069697423 */ /* 0x000fe2000001004a */
[----:B------:R-:W-:Y:S01]  /*d6f0*/  FMUL.FTZ R76, R76, UR5 ;  /* 0x000000054c4c7c20 */ /* 0x000fe20008410000 */
[----:B------:R-:W-:-:S03]  /*d700*/  IMAD.MOV.U32 R108, RZ, RZ, 0x2 ;  /* 0x00000002ff6c7424 */ /* 0x000fc600078e00ff */
[----:B------:R-:W-:-:S04]  /*d710*/  FSETP.GTU.FTZ.AND P1, PT, R105, UR4, PT ;  /* 0x0000000469007c0b */ /* 0x000fc8000bf3c000 */
[----:B------:R-:W-:Y:S02]  /*d720*/  FSEL R105, R76, RZ, !P1 ;  /* 0x000000ff4c697208 */ /* 0x000fe40004800000 */
[----:B------:R-:W-:-:S03]  /*d730*/  PLOP3.LUT P1, PT, P1, PT, PT, 0x8, 0x80 ;  /* 0x000000000080781c */ /* 0x000fc60000f2e170 */
[----:B------:R-:W-:Y:S01]  /*d740*/  @P0 FADD.FTZ R105, R80, R105 ;  /* 0x0000006950690221 */ /* 0x000fe20000010000 */
[----:B------:R-:W-:Y:S02]  /*d750*/  P2R R76, PR, RZ, 0x2 ;  /* 0x00000002ff4c7803 */ /* 0x000fe40000000000 */
[----:B------:R-:W-:Y:S02]  /*d760*/  MOV R80, R102 ;  /* 0x0000006600507202 */ /* 0x000fe40000000f00 */
        /* <DEDUP_REMOVED lines=10> */
.L_x_1589:
        /* <DEDUP_REMOVED lines=12> */
.L_x_1590:
        /* <DEDUP_REMOVED lines=43> */
.L_x_1588:
        /* <DEDUP_REMOVED lines=23> */
.L_x_1592:
        /* <DEDUP_REMOVED lines=12> */
.L_x_1593:
        /* <DEDUP_REMOVED lines=43> */
.L_x_1591:
[----:B------:R-:W-:Y:S01]  /*e060*/  I2FP.F32.U32 R107, R68 ;  /* 0x00000044006b7245 */ /* 0x000fe20000201000 */
[----:B------:R-:W-:Y:S01]  /*e070*/  IMAD.U32 R68, R69, 0x10000, RZ ;  /* 0x0001000045447824 */ /* 0x000fe200078e00ff */
[----:B------:R-:W-:Y:S01]  /*e080*/  ISETP.NE.AND P2, PT, R110, 0x1, PT ;  /* 0x000000016e00780c */ /* 0x000fe20003f45270 */
[----:B------:R-:W-:Y:S01]  /*e090*/  IMAD.MOV.U32 R111, RZ, RZ, 0x2 ;  /* 0x00000002ff6f7424 */ /* 0x000fe200078e00ff */
[----:B------:R-:W-:Y:S01]  /*e0a0*/  @P0 SHF.L.U32 R100, R61, 0x10, RZ ;  /* 0x000000103d640819 */ /* 0x000fe200000006ff */
[----:B------:R-:W-:Y:S01]  /*e0b0*/  FFMA.FTZ R107, R107, R74, 1.1641532182693481445e-10 ;  /* 0x2f0000006b6b7423 */ /* 0x000fe2000001004a */
[----:B------:R-:W-:Y:S01]  /*e0c0*/  FMUL.FTZ R68, R68, UR5 ;  /* 0x0000000544447c20 */ /* 0x000fe20008410000 */
[----:B------:R-:W-:Y:S01]  /*e0d0*/  PRMT R116, R69, 0x7632, R116 ;  /* 0x0000763245747816 */ /* 0x000fe20000000074 */
[----:B------:R-:W-:Y:S02]  /*e0e0*/  IMAD.MOV.U32 R69, RZ, RZ, R102 ;  /* 0x000000ffff457224 */ /* 0x000fe400078e0066 */
[----:B------:R-:W-:-:S04]  /*e0f0*/  FSETP.GTU.FTZ.AND P1, PT, R107, UR4, PT ;  /* 0x000000046b007c0b */ /* 0x000fc8000bf3c000 */
[----:B------:R-:W-:Y:S02]  /*e100*/  FSEL R107, R68, RZ, !P1 ;  /* 0x000000ff446b7208 */ /* 0x000fe40004800000 */
        /* <DEDUP_REMOVED lines=13> */
.L_x_1595:
        /* <DEDUP_REMOVED lines=12> */
.L_x_1596:
        /* <DEDUP_REMOVED lines=43> */
.L_x_1594:
[----:B------:R-:W-:Y:S01]  /*e550*/  I2FP.F32.U32 R69, R69 ;  /* 0x0000004500457245 */ /* 0x000fe20000201000 */
[----:B------:R-:W-:Y:S01]  /*e560*/  IMAD.U32 R116, R116, 0x10000, RZ ;  /* 0x0001000074747824 */ /* 0x000fe200078e00ff */
[----:B------:R-:W-:Y:S01]  /*e570*/  ISETP.NE.AND P2, PT, R111, 0x1, PT ;  /* 0x000000016f00780c */ /* 0x000fe20003f45270 */
[----:B------:R-:W-:Y:S01]  /*e580*/  HFMA2 R114, -RZ, RZ, 0, 1.1920928955078125e-07 ;  /* 0x00000002ff727431 */ /* 0x000fe200000001ff */
[----:B------:R-:W-:Y:S01]  /*e590*/  @P0 PRMT R68, R61, 0x7632, R68 ;  /* 0x000076323d440816 */ /* 0x000fe20000000044 */
[----:B------:R-:W-:Y:S01]  /*e5a0*/  FFMA.FTZ R69, R69, R74, 1.1641532182693481445e-10 ;  /* 0x2f00000045457423 */ /* 0x000fe2000001004a */
[----:B------:R-:W-:-:S03]  /*e5b0*/  FMUL.FTZ R116, R116, UR5 ;  /* 0x0000000574747c20 */ /* 0x000fc60008410000 */
[----:B------:R-:W-:Y:S01]  /*e5c0*/  @P0 IMAD.U32 R68, R68, 0x10000, RZ ;  /* 0x0001000044440824 */ /* 0x000fe200078e00ff */
        /* <DEDUP_REMOVED lines=15> */
.L_x_1598:
        /* <DEDUP_REMOVED lines=12> */
.L_x_1599:
        /* <DEDUP_REMOVED lines=43> */
.L_x_1597:
        /* <DEDUP_REMOVED lines=23> */
.L_x_1601:
        /* <DEDUP_REMOVED lines=12> */
.L_x_1602:
        /* <DEDUP_REMOVED lines=43> */
.L_x_1600:
[----:B------:R-:W-:Y:S01]  /*ef10*/  I2FP.F32.U32 R69, R69 ;  /* 0x0000004500457245 */ /* 0x000fe20000201000 */
[----:B------:R-:W-:Y:S01]  /*ef20*/  IMAD.MOV.U32 R118, RZ, RZ, 0x2 ;  /* 0x00000002ff767424 */ /* 0x000fe200078e00ff */
[----:B------:R-:W-:Y:S02]  /*ef30*/  SHF.L.U32 R70, R70, 0x10, RZ ;  /* 0x0000001046467819 */ /* 0x000fe400000006ff */
[----:B------:R-:W-:Y:S01]  /*ef40*/  ISETP.NE.AND P4, PT, R115, 0x1, PT ;  /* 0x000000017300780c */ /* 0x000fe20003f85270 */
[----:B------:R-:W-:Y:S01]  /*ef50*/  FFMA.FTZ R69, R69, R74, 1.1641532182693481445e-10 ;  /* 0x2f00000045457423 */ /* 0x000fe2000001004a */
[----:B------:R-:W-:Y:S01]  /*ef60*/  @P0 PRMT R68, R62, 0x7632, R68 ;  /* 0x000076323e440816 */ /* 0x000fe20000000044 */
[----:B------:R-:W-:-:S03]  /*ef70*/  FMUL.FTZ R70, R70, UR5 ;  /* 0x0000000546467c20 */ /* 0x000fc60008410000 */
[----:B------:R-:W-:Y:S01]  /*ef80*/  FSETP.GTU.FTZ.AND P3, PT, R69, UR4, PT ;  /* 0x0000000445007c0b */ /* 0x000fe2000bf7c000 */
[----:B------:R-:W-:Y:S02]  /*ef90*/  @P0 IMAD.U32 R68, R68, 0x10000, RZ ;  /* 0x0001000044440824 */ /* 0x000fe400078e00ff */
[----:B------:R-:W-:Y:S01]  /*efa0*/  IMAD.MOV.U32 R69, RZ, RZ, R102 ;  /* 0x000000ffff457224 */ /* 0x000fe200078e0066 */
        /* <DEDUP_REMOVED lines=13> */
.L_x_1604:
        /* <DEDUP_REMOVED lines=12> */
.L_x_1605:
        /* <DEDUP_REMOVED lines=43> */
.L_x_1603:
[----:B------:R-:W-:Y:S01]  /*f3f0*/  I2FP.F32.U32 R69, R69 ;  /* 0x0000004500457245 */ /* 0x000fe20000201000 */
[----:B------:R-:W-:Y:S01]  /*f400*/  IMAD.U32 R68, R71, 0x10000, RZ ;  /* 0x0001000047447824 */ /* 0x000fe200078e00ff */
[----:B------:R-:W-:Y:S01]  /*f410*/  ISETP.NE.AND P5, PT, R118, 0x1, PT ;  /* 0x000000017600780c */ /* 0x000fe20003fa5270 */
[----:B------:R-:W-:Y:S01]  /*f420*/  IMAD.MOV.U32 R122, RZ, RZ, 0x2 ;  /* 0x00000002ff7a7424 */ /* 0x000fe200078e00ff */
[----:B------:R-:W-:Y:S01]  /*f430*/  @P0 SHF.L.U32 R70, R63, 0x10, RZ ;  /* 0x000000103f460819 */ /* 0x000fe200000006ff */
[----:B------:R-:W-:Y:S01]  /*f440*/  FFMA.FTZ R69, R69, R74, 1.1641532182693481445e-10 ;  /* 0x2f00000045457423 */ /* 0x000fe2000001004a */
[----:B------:R-:W-:Y:S01]  /*f450*/  FMUL.FTZ R68, R68, UR5 ;  /* 0x0000000544447c20 */ /* 0x000fe20008410000 */
[----:B------:R-:W-:-:S03]  /*f460*/  PRMT R124, R71, 0x7632, R124 ;  /* 0x00007632477c7816 */ /* 0x000fc6000000007c */
        /* <DEDUP_REMOVED lines=15> */
.L_x_1607:
        /* <DEDUP_REMOVED lines=12> */
.L_x_1608:
        /* <DEDUP_REMOVED lines=43> */
.L_x_1606:
[----:B------:R-:W-:Y:S01]  /*f8d0*/  I2FP.F32.U32 R69, R69 ;  /* 0x0000004500457245 */ /* 0x000fe20000201000 */
[----:B------:R-:W-:Y:S01]  /*f8e0*/  IMAD.U32 R124, R124, 0x10000, RZ ;  /* 0x000100007c7c7824 */ /* 0x000fe200078e00ff */
[----:B------:R-:W-:Y:S02]  /*f8f0*/  @P0 PRMT R68, R63, 0x7632, R68 ;  /* 0x000076323f440816 */ /* 0x000fe40000000044 */
[----:B------:R-:W-:Y:S01]  /*f900*/  PRMT R70, R112, 0x5410, R116 ;  /* 0x0000541070467816 */ /* 0x000fe20000000074 */
[----:B------:R-:W-:Y:S01]  /*f910*/  FFMA.FTZ R69, R69, R74, 1.1641532182693481445e-10 ;  /* 0x2f00000045457423 */ /* 0x000fe2000001004a */
[----:B------:R-:W-:Y:S01]  /*f920*/  FMUL.FTZ R124, R124, UR5 ;  /* 0x000000057c7c7c20 */ /* 0x000fe20008410000 */
[----:B------:R-:W-:-:S03]  /*f930*/  @P0 IMAD.U32 R68, R68, 0x10000, RZ ;  /* 0x0001000044440824 */ /* 0x000fc600078e00ff */
        /* <DEDUP_REMOVED lines=8> */
.L_x_1584:
[----:B------:R-:W-:Y:S01]  /*f9c0*/  SEL R106, RZ, 0x1000000, !P5 ;  /* 0x01000000ff6a7807 */ /* 0x000fe20006800000 */
[----:B------:R-:W-:Y:S01]  /*f9d0*/  IMAD.WIDE.U32 R130, R101, 0x10, R96 ;  /* 0x0000001065827825 */ /* 0x000fe200078e0060 */
[----:B------:R-:W-:Y:S01]  /*f9e0*/  SEL R82, RZ, 0x10000, !P4 ;  /* 0x00010000ff527807 */ /* 0x000fe20006000000 */
[----:B------:R-:W0:Y:S01]  /*f9f0*/  @P0 LDC.64 R128, c[0x0][0x3a0] ;  /* 0x0000e800ff800b82 */ /* 0x000e220000000a00 */
[----:B------:R-:W-:Y:S01]  /*fa00*/  ISETP.NE.AND P5, PT, R80, RZ, PT ;  /* 0x000000ff5000720c */ /* 0x000fe20003fa5270 */
[----:B------:R-:W1:Y:S01]  /*fa10*/  @UP0 LDCU.64 UR20, c[0x0][0x398] ;  /* 0x00007300ff1407ac */ /* 0x000e620008000a00 */
[----:B------:R-:W-:Y:S01]  /*fa20*/  ISETP.NE.AND P4, PT, R100, RZ, PT ;  /* 0x000000ff6400720c */ /* 0x000fe20003f85270 */
[----:B------:R1:W-:Y:S01]  /*fa30*/  STG.E.128 desc[UR10][R130.64], R68 ;  /* 0x0000004482007986 */ /* 0x0003e2000c101d0a */
[----:B------:R-:W-:Y:S02]  /*fa40*/  ISETP.NE.AND P6, PT, R76, RZ, PT ;  /* 0x000000ff4c00720c */ /* 0x000fe40003fc5270 */
[----:B------:R-:W-:-:S02]  /*fa50*/  SEL R133, RZ, 0x100, !P3 ;  /* 0x00000100ff857807 */ /* 0x000fc40005800000 */
[----:B------:R-:W-:Y:S02]  /*fa60*/  SEL R80, RZ, 0x1000000, !P1 ;  /* 0x01000000ff507807 */ /* 0x000fe40004800000 */
[----:B------:R-:W-:Y:S02]  /*fa70*/  SEL R119, RZ, 0x10000, !P4 ;  /* 0x00010000ff777807 */ /* 0x000fe40006000000 */
[----:B------:R-:W-:Y:S02]  /*fa80*/  SEL R76, RZ, 0x100, !P5 ;  /* 0x00000100ff4c7807 */ /* 0x000fe40006800000 */
[----:B------:R-:W-:Y:S02]  /*fa90*/  LOP3.LUT R133, R133, R106, R82, 0xfe, !PT ;  /* 0x0000006a85857212 */ /* 0x000fe400078efe52 */
[----:B------:R-:W-:Y:S02]  /*faa0*/  SEL R118, RZ, 0x1, !P2 ;  /* 0x00000001ff767807 */ /* 0x000fe40005000000 */
[----:B------:R-:W-:Y:S01]  /*fab0*/  LOP3.LUT R76, R76, R80, R119, 0xfe, !PT ;  /* 0x000000504c4c7212 */ /* 0x000fe200078efe77 */
[----:B------:R-:W-:Y:S01]  /*fac0*/  IMAD.MOV.U32 R80, RZ, RZ, 0x10 ;  /* 0x00000010ff507424 */ /* 0x000fe200078e00ff */
[----:B------:R-:W-:-:S02]  /*fad0*/  SEL R125, RZ, 0x1, !P6 ;  /* 0x00000001ff7d7807 */ /* 0x000fc40007000000 */
[----:B------:R-:W-:Y:S02]  /*fae0*/  LOP3.LUT R119, R133, R118, RZ, 0xfc, !PT ;  /* 0x0000007685777212 */ /* 0x000fe400078efcff */
[----:B------:R-:W-:Y:S01]  /*faf0*/  LOP3.LUT R118, R76, R125, RZ, 0xfc, !PT ;  /* 0x0000007d4c767212 */ /* 0x000fe200078efcff */
[----:B------:R-:W-:Y:S01]  /*fb00*/  IMAD.WIDE.U32 R124, R101, 0x8, R98 ;  /* 0x00000008657c7825 */ /* 0x000fe200078e0062 */
[----:B------:R-:W-:Y:S02]  /*fb10*/  PLOP3.LUT P3, PT, PT, PT, UP0, 0x80, 0x8 ;  /* 0x000000000008781c */ /* 0x000fe40003f6f008 */
[----:B------:R-:W-:Y:S02]  /*fb20*/  IADD3 R127, PT, PT, R72, 0x100, RZ ;  /* 0x00000100487f7810 */ /* 0x000fe40007ffe0ff */
[----:B------:R2:W-:Y:S01]  /*fb30*/  STG.E.64 desc[UR10][R124.64], R118 ;  /* 0x000000767c007986 */ /* 0x0005e2000c101b0a */
[----:B------:R-:W-:Y:S02]  /*fb40*/  PLOP3.LUT P1, PT, PT, PT, UP0, 0x80, 0x8 ;  /* 0x000000000008781c */ /* 0x000fe40003f2f008 */
[----:B------:R-:W-:-:S04]  /*fb50*/  IMAD.WIDE.U32 R132, R127, 0x10, R120 ;  /* 0x000000107f847825 */ /* 0x000fc800078e0078 */
[----:B0-----:R-:W-:-:S04]  /*fb60*/  @P0 IMAD.WIDE.U32 R128, R127, 0x10, R128 ;  /* 0x000000107f800825 */ /* 0x001fc800078e0080 */
[----:B-1----:R-:W-:Y:S01]  /*fb70*/  @P3 IMAD.WIDE.U32 R130, R127, R80, UR20 ;  /* 0x000000147f823e25 */ /* 0x002fe2000f8e0050 */
[----:B--2---:R-:W-:Y:S06]  /*fb80*/  BRA.U !UP0, `(.L_x_1609) ;  /* 0x0000000108507547 */ /* 0x004fec000b800000 */
[----:B------:R-:W-:Y:S01]  /*fb90*/  IMAD.U32 R71, R92, 0x10000, RZ ;  /* 0x000100005c477824 */ /* 0x000fe200078e00ff */
        /* <DEDUP_REMOVED lines=19> */
.L_x_1609:
[----:B------:R1:W5:Y:S04]  /*fcd0*/  @P1 LDG.E.128 R64, desc[UR10][R130.64] ;  /* 0x0000000a82401981 */ /* 0x000368000c1e1d00 */
[----:B------:R1:W5:Y:S04]  /*fce0*/  @P0 LDG.E.128 R60, desc[UR10][R128.64] ;  /* 0x0000000a803c0981 */ /* 0x000368000c1e1d00 */
[----:B0-----:R1:W5:Y:S01]  /*fcf0*/  LDG.E.128 R68, desc[UR10][R132.64] ;  /* 0x0000000a84447981 */ /* 0x001362000c1e1d00 */
[----:B------:R-:W-:Y:S05]  /*fd00*/  BRA.U !UP0, `(.L_x_1610) ;  /* 0x0000004d088c7547 */ /* 0x000fea000b800000 */
        /* <DEDUP_REMOVED lines=15> */
.L_x_1612:
        /* <DEDUP_REMOVED lines=12> */
.L_x_1613:
        /* <DEDUP_REMOVED lines=43> */
.L_x_1611:
        /* <DEDUP_REMOVED lines=21> */
.L_x_1615:
        /* <DEDUP_REMOVED lines=12> */
.L_x_1616:
        /* <DEDUP_REMOVED lines=43> */
.L_x_1614:
        /* <DEDUP_REMOVED lines=24> */
.L_x_1618:
        /* <DEDUP_REMOVED lines=12> */
.L_x_1619:
        /* <DEDUP_REMOVED lines=43> */
.L_x_1617:
        /* <DEDUP_REMOVED lines=20> */
.L_x_1621:
        /* <DEDUP_REMOVED lines=12> */
.L_x_1622:
        /* <DEDUP_REMOVED lines=43> */
.L_x_1620:
[----:B------:R-:W-:Y:S01]  /*10fd0*/  I2FP.F32.U32 R87, R82 ;  /* 0x0000005200577245 */ /* 0x000fe20000201000 */
[----:B------:R-:W-:Y:S01]  /*10fe0*/  HFMA2 R90, -RZ, RZ, 0, 1.1920928955078125e-07 ;  /* 0x00000002ff5a7431 */ /* 0x000fe200000001ff */
[----:B------:R-:W-:Y:S02]  /*10ff0*/  PRMT R82, R64, 0x7632, R82 ;  /* 0x0000763240527816 */ /* 0x000fe40000000052 */
[----:B------:R-:W-:Y:S01]  /*11000*/  ISETP.NE.AND P2, PT, R88, 0x1, PT ;  /* 0x000000015800780c */ /* 0x000fe20003f45270 */
[----:B------:R-:W-:Y:S01]  /*11010*/  FFMA.FTZ R87, R87, R74, 1.1641532182693481445e-10 ;  /* 0x2f00000057577423 */ /* 0x000fe2000001004a */
[----:B------:R-:W-:-:S04]  /*11020*/  SHF.L.U32 R82, R82, 0x10, RZ ;  /* 0x0000001052527819 */ /* 0x000fc800000006ff */
[----:B------:R-:W-:Y:S01]  /*11030*/  FSETP.GTU.FTZ.AND P1, PT, R87, UR4, PT ;  /* 0x0000000457007c0b */ /* 0x000fe2000bf3c000 */
[----:B------:R-:W-:Y:S01]  /*11040*/  FMUL.FTZ R82, R82, UR5 ;  /* 0x0000000552527c20 */ /* 0x000fe20008410000 */
[----:B------:R-:W-:-:S04]  /*11050*/  @P0 PRMT R87, R60, 0x7632, R87 ;  /* 0x000076323c570816 */ /* 0x000fc80000000057 */
[----:B------:R-:W-:Y:S01]  /*11060*/  FSEL R89, R82, RZ, !P1 ;  /* 0x000000ff52597208 */ /* 0x000fe20004800000 */
[----:B------:R-:W-:-:S04]  /*11070*/  @P0 IMAD.U32 R87, R87, 0x10000, RZ ;  /* 0x0001000057570824 */ /* 0x000fc800078e00ff */
[----:B------:R-:W-:-:S04]  /*11080*/  FADD.FTZ R68, R68, R89 ;  /* 0x0000005944447221 */ /* 0x000fc80000010000 */
[----:B-1----:R-:W-:Y:S01]  /*11090*/  @P0 FADD.FTZ R131, R68, R87 ;  /* 0x0000005744830221 */ /* 0x002fe20000010000 */
[----:B------:R-:W-:Y:S01]  /*110a0*/  @!P0 IMAD.MOV.U32 R131, RZ, RZ, R68 ;  /* 0x000000ffff838224 */ /* 0x000fe200078e0044 */
[----:B------:R-:W-:Y:S01]  /*110b0*/  SEL R87, RZ, 0x1, P1 ;  /* 0x00000001ff577807 */ /* 0x000fe20000800000 */
        /* <DEDUP_REMOVED lines=11> */
.L_x_1624:
        /* <DEDUP_REMOVED lines=12> */
.L_x_1625:
        /* <DEDUP_REMOVED lines=43> */
.L_x_1623:
[----:B------:R-:W-:Y:S01]  /*114e0*/  I2FP.F32.U32 R89, R68 ;  /* 0x0000004400597245 */ /* 0x000fe20000201000 */
[C---:B------:R-:W-:Y:S01]  /*114f0*/  IMAD.U32 R68, R69.reuse, 0x10000, RZ ;  /* 0x0001000045447824 */ /* 0x040fe200078e00ff */
[----:B------:R-:W-:Y:S02]  /*11500*/  ISETP.NE.AND P2, PT, R90, 0x1, PT ;  /* 0x000000015a00780c */ /* 0x000fe40003f45270 */
[----:B------:R-:W-:Y:S01]  /*11510*/  PRMT R108, R69, 0x7632, R108 ;  /* 0x00007632456c7816 */ /* 0x000fe2000000006c */
[----:B------:R-:W-:Y:S01]  /*11520*/  FFMA.FTZ R89, R89, R74, 1.1641532182693481445e-10 ;  /* 0x2f00000059597423 */ /* 0x000fe2000001004a */
[----:B------:R-:W-:Y:S01]  /*11530*/  FMUL.FTZ R68, R68, UR5 ;  /* 0x0000000544447c20 */ /* 0x000fe20008410000 */
[----:B------:R-:W-:-:S03]  /*11540*/  IMAD.MOV.U32 R69, RZ, RZ, R102 ;  /* 0x000000ffff457224 */ /* 0x000fc600078e0066 */
[----:B------:R-:W-:Y:S02]  /*11550*/  FSETP.GTU.FTZ.AND P1, PT, R89, UR4, PT ;  /* 0x0000000459007c0b */ /* 0x000fe4000bf3c000 */
[----:B------:R-:W-:Y:S02]  /*11560*/  MOV R89, 0x2 ;  /* 0x0000000200597802 */ /* 0x000fe40000000f00 */
        /* <DEDUP_REMOVED lines=12> */
.L_x_1627:
        /* <DEDUP_REMOVED lines=12> */
.L_x_1628:
        /* <DEDUP_REMOVED lines=43> */
.L_x_1626:
[----:B------:R-:W-:Y:S01]  /*119a0*/  I2FP.F32.U32 R69, R69 ;  /* 0x0000004500457245 */ /* 0x000fe20000201000 */
[----:B------:R-:W-:Y:S01]  /*119b0*/  IMAD.U32 R68, R65, 0x10000, RZ ;  /* 0x0001000041447824 */ /* 0x000fe200078e00ff */
[----:B------:R-:W-:Y:S02]  /*119c0*/  ISETP.NE.AND P2, PT, R89, 0x1, PT ;  /* 0x000000015900780c */ /* 0x000fe40003f45270 */
[----:B------:R-:W-:Y:S01]  /*119d0*/  @P0 SHF.L.U32 R129, R61, 0x10, RZ ;  /* 0x000000103d810819 */ /* 0x000fe200000006ff */
[----:B------:R-:W-:Y:S01]  /*119e0*/  FFMA.FTZ R69, R69, R74, 1.1641532182693481445e-10 ;  /* 0x2f00000045457423 */ /* 0x000fe2000001004a */
[----:B------:R-:W-:-:S04]  /*119f0*/  FMUL.FTZ R68, R68, UR5 ;  /* 0x0000000544447c20 */ /* 0x000fc80008410000 */
[----:B------:R-:W-:-:S04]  /*11a00*/  FSETP.GTU.FTZ.AND P1, PT, R69, UR4, PT ;  /* 0x0000000445007c0b */ /* 0x000fc8000bf3c000 */
[----:B------:R-:W-:Y:S01]  /*11a10*/  FSEL R69, R68, RZ, !P1 ;  /* 0x000000ff44457208 */ /* 0x000fe20004800000 */
[----:B------:R-:W-:Y:S01]  /*11a20*/  IMAD.MOV.U32 R68, RZ, RZ, 0x2 ;  /* 0x00000002ff447424 */ /* 0x000fe200078e00ff */
[----:B------:R-:W-:-:S03]  /*11a30*/  SEL R88, RZ, 0x1, P1 ;  /* 0x00000001ff587807 */ /* 0x000fc60000800000 */
        /* <DEDUP_REMOVED lines=14> */
.L_x_1630:
        /* <DEDUP_REMOVED lines=12> */
.L_x_1631:
        /* <DEDUP_REMOVED lines=43> */
.L_x_1629:
[----:B------:R-:W-:Y:S01]  /*11e90*/  ISETP.NE.AND P3, PT, R68, 0x1, PT ;  /* 0x000000014400780c */ /* 0x000fe20003f65270 */
[----:B------:R-:W-:Y:S01]  /*11ea0*/  IMAD.U32 R108, R108, 0x10000, RZ ;  /* 0x000100006c6c7824 */ /* 0x000fe200078e00ff */
[----:B------:R-:W-:Y:S01]  /*11eb0*/  I2FP.F32.U32 R69, R69 ;  /* 0x0000004500457245 */ /* 0x000fe20000201000 */
[----:B------:R-:W-:Y:S02]  /*11ec0*/  IMAD.MOV.U32 R91, RZ, RZ, 0x2 ;  /* 0x00000002ff5b7424 */ /* 0x000fe400078e00ff */
[----:B------:R-:W-:Y:S02]  /*11ed0*/  FMUL.FTZ R89, R108, UR5 ;  /* 0x000000056c597c20 */ /* 0x000fe40008410000 */
[----:B------:R-:W-:-:S05]  /*11ee0*/  FFMA.FTZ R69, R69, R74, 1.1641532182693481445e-10 ;  /* 0x2f00000045457423 */ /* 0x000fca000001004a */
[----:B------:R-:W-:Y:S02]  /*11ef0*/  FSETP.GTU.FTZ.AND P2, PT, R69, UR4, PT ;  /* 0x0000000445007c0b */ /* 0x000fe4000bf5c000 */
[----:B------:R-:W-:Y:S02]  /*11f00*/  MOV R69, R102 ;  /* 0x0000006600457202 */ /* 0x000fe40000000f00 */
        /* <DEDUP_REMOVED lines=11> */
.L_x_1633:
        /* <DEDUP_REMOVED lines=12> */
.L_x_1634:
        /* <DEDUP_REMOVED lines=43> */
.L_x_1632:
[----:B------:R-:W-:Y:S02]  /*12330*/  I2FP.F32.U32 R69, R69 ;  /* 0x0000004500457245 */ /* 0x000fe40000201000 */
[----:B------:R-:W-:Y:S02]  /*12340*/  PRMT R68, R65, 0x7632, R68 ;  /* 0x0000763241447816 */ /* 0x000fe40000000044 */
[----:B------:R-:W-:Y:S01]  /*12350*/  ISETP.NE.AND P3, PT, R91, 0x1, PT ;  /* 0x000000015b00780c */ /* 0x000fe20003f65270 */
[----:B------:R-:W-:Y:S02]  /*12360*/  FFMA.FTZ R69, R69, R74, 1.1641532182693481445e-10 ;  /* 0x2f00000045457423 */ /* 0x000fe4000001004a */
[----:B------:R-:W-:-:S03]  /*12370*/  IMAD.U32 R68, R68, 0x10000, RZ ;  /* 0x0001000044447824 */ /* 0x000fc600078e00ff */
[----:B------:R-:W-:Y:S01]  /*12380*/  FSETP.GTU.FTZ.AND P2, PT, R69, UR4, PT ;  /* 0x0000000445007c0b */ /* 0x000fe2000bf5c000 */
[----:B------:R-:W-:Y:S01]  /*12390*/  FMUL.FTZ R68, R68, UR5 ;  /* 0x0000000544447c20 */ /* 0x000fe20008410000 */
[----:B------:R-:W-:-:S04]  /*123a0*/  @P0 PRMT R69, R61, 0x7632, R69 ;  /* 0x000076323d450816 */ /* 0x000fc80000000045 */
[----:B------:R-:W-:Y:S01]  /*123b0*/  FSEL R90, R68, RZ, !P2 ;  /* 0x000000ff445a7208 */ /* 0x000fe20005000000 */
[----:B------:R-:W-:Y:S02]  /*123c0*/  @P0 IMAD.U32 R68, R69, 0x10000, RZ ;  /* 0x0001000045440824 */ /* 0x000fe400078e00ff */
[----:B------:R-:W-:Y:S02]  /*123d0*/  IMAD.MOV.U32 R69, RZ, RZ, R102 ;  /* 0x000000ffff457224 */ /* 0x000fe400078e0066 */
        /* <DEDUP_REMOVED lines=15> */
.L_x_1636:
        /* <DEDUP_REMOVED lines=12> */
.L_x_1637:
        /* <DEDUP_REMOVED lines=43> */
.L_x_1635:
        /* <DEDUP_REMOVED lines=20> */
.L_x_1639:
        /* <DEDUP_REMOVED lines=12> */
.L_x_1640:
        /* <DEDUP_REMOVED lines=43> */
.L_x_1638:
[----:B------:R-:W-:Y:S01]  /*12cf0*/  I2FP.F32.U32 R69, R69 ;  /* 0x0000004500457245 */ /* 0x000fe20000201000 */
[----:B------:R-:W-:Y:S01]  /*12d00*/  @P0 IMAD.U32 R133, R62, 0x10000, RZ ;  /* 0x000100003e850824 */ /* 0x000fe200078e00ff */
[----:B------:R-:W-:-:S03]  /*12d10*/  SHF.L.U32 R68, R66, 0x10, RZ ;  /* 0x0000001042447819 */ /* 0x000fc600000006ff */
[----:B------:R-:W-:Y:S02]  /*12d20*/  FFMA.FTZ R69, R69, R74, 1.1641532182693481445e-10 ;  /* 0x2f00000045457423 */ /* 0x000fe4000001004a */
[----:B------:R-:W-:-:S03]  /*12d30*/  FMUL.FTZ R68, R68, UR5 ;  /* 0x0000000544447c20 */ /* 0x000fc60008410000 */
[----:B------:R-:W-:-:S04]  /*12d40*/  FSETP.GTU.FTZ.AND P3, PT, R69, UR4, PT ;  /* 0x0000000445007c0b */ /* 0x000fc8000bf7c000 */
[----:B------:R-:W-:Y:S01]  /*12d50*/  FSEL R69, R68, RZ, !P3 ;  /* 0x000000ff44457208 */ /* 0x000fe20005800000 */
[----:B------:R-:W-:Y:S01]  /*12d60*/  HFMA2 R68, -RZ, RZ, 0, 1.1920928955078125e-07 ;  /* 0x00000002ff447431 */ /* 0x000fe200000001ff */
[----:B------:R-:W-:Y:S02]  /*12d70*/  SEL R90, RZ, 0x1, P3 ;  /* 0x00000001ff5a7807 */ /* 0x000fe40001800000 */
[----:B------:R-:W-:Y:S01]  /*12d80*/  ISETP.NE.AND P3, PT, R91, 0x1, PT ;  /* 0x000000015b00780c */ /* 0x000fe20003f65270 */
[----:B------:R-:W-:Y:S01]  /*12d90*/  FADD.FTZ R92, R92, R69 ;  /* 0x000000455c5c7221 */ /* 0x000fe20000010000 */
[----:B------:R-:W-:-:S03]  /*12da0*/  IMAD.MOV.U32 R69, RZ, RZ, R102 ;  /* 0x000000ffff457224 */ /* 0x000fc600078e0066 */
[--C-:B------:R-:W-:Y:S01]  /*12db0*/  @P0 FADD.FTZ R133, R133, R92.reuse ;  /* 0x0000005c85850221 */ /* 0x100fe20000010000 */
[----:B------:R-:W-:-:S05]  /*12dc0*/  @!P0 IMAD.MOV.U32 R133, RZ, RZ, R92 ;  /* 0x000000ffff858224 */ /* 0x000fca00078e005c */
        /* <DEDUP_REMOVED lines=10> */
.L_x_1642:
        /* <DEDUP_REMOVED lines=12> */
.L_x_1643:
        /* <DEDUP_REMOVED lines=43> */
.L_x_1641:
[----:B------:R-:W-:Y:S01]  /*131e0*/  I2FP.F32.U32 R69, R69 ;  /* 0x0000004500457245 */ /* 0x000fe20000201000 */
[----:B------:R-:W-:Y:S01]  /*131f0*/  IMAD.U32 R70, R70, 0x10000, RZ ;  /* 0x0001000046467824 */ /* 0x000fe200078e00ff */
[----:B------:R-:W-:Y:S02]  /*13200*/  ISETP.NE.AND P4, PT, R68, 0x1, PT ;  /* 0x000000014400780c */ /* 0x000fe40003f85270 */
[----:B------:R-:W-:Y:S01]  /*13210*/  MOV R92, 0x2 ;  /* 0x00000002005c7802 */ /* 0x000fe20000000f00 */
        /* <DEDUP_REMOVED lines=15> */
.L_x_1645:
        /* <DEDUP_REMOVED lines=12> */
.L_x_1646:
        /* <DEDUP_REMOVED lines=43> */
.L_x_1644:
        /* <DEDUP_REMOVED lines=9> */
[----:B------:R-:W-:Y:S02]  /*13710*/  @P0 PRMT R68, R62, 0x7632, R68 ;  /* 0x000076323e440816 */ /* 0x000fe40000000044 */
[----:B------:R-:W-:Y:S01]  /*13720*/  ISETP.NE.AND P4, PT, R92, 0x1, PT ;  /* 0x000000015c00780c */ /* 0x000fe20003f85270 */
[----:B------:R-:W-:Y:S01]  /*13730*/  FADD.FTZ R70, R70, R69 ;  /* 0x0000004546467221 */ /* 0x000fe20000010000 */
[----:B------:R-:W-:Y:S02]  /*13740*/  @P0 SHF.L.U32 R139, R68, 0x10, RZ ;  /* 0x00000010448b0819 */ /* 0x000fe400000006ff */
[----:B------:R-:W-:-:S03]  /*13750*/  MOV R69, R102 ;  /* 0x0000006600457202 */ /* 0x000fc60000000f00 */
        /* <DEDUP_REMOVED lines=12> */
.L_x_1648:
        /* <DEDUP_REMOVED lines=12> */
.L_x_1649:
        /* <DEDUP_REMOVED lines=43> */
.L_x_1647:
        /* <DEDUP_REMOVED lines=20> */
.L_x_1651:
        /* <DEDUP_REMOVED lines=12> */
.L_x_1652:
        /* <DEDUP_REMOVED lines=43> */
.L_x_1650:
        /* <DEDUP_REMOVED lines=25> */
.L_x_1654:
        /* <DEDUP_REMOVED lines=12> */
.L_x_1655:
        /* <DEDUP_REMOVED lines=43> */
.L_x_1653:
        /* <DEDUP_REMOVED lines=19> */
.L_x_1657:
        /* <DEDUP_REMOVED lines=14> */
.L_x_1658:
        /* <DEDUP_REMOVED lines=43> */
.L_x_1656:
[----:B------:R-:W-:Y:S02]  /*14a00*/  I2FP.F32.U32 R69, R70 ;  /* 0x0000004600457245 */ /* 0x000fe40000201000 */
[----:B------:R-:W-:Y:S02]  /*14a10*/  PRMT R68, R67, 0x7632, R68 ;  /* 0x0000763243447816 */ /* 0x000fe40000000044 */
[----:B------:R-:W-:Y:S01]  /*14a20*/  PRMT R70, R112, 0x5410, R114 ;  /* 0x0000541070467816 */ /* 0x000fe20000000072 */
[----:B------:R-:W-:Y:S01]  /*14a30*/  FFMA.FTZ R69, R69, R74, 1.1641532182693481445e-10 ;  /* 0x2f00000045457423 */ /* 0x000fe2000001004a */
[----:B------:R-:W-:-:S04]  /*14a40*/  SHF.L.U32 R68, R68, 0x10, RZ ;  /* 0x0000001044447819 */ /* 0x000fc800000006ff */
        /* <DEDUP_REMOVED lines=8> */
[----:B------:R-:W-:Y:S01]  /*14ad0*/  @!P0 IMAD.MOV.U32 R141, RZ, RZ, R116 ;  /* 0x000000ffff8d8224 */ /* 0x000fe200078e0074 */
[--C-:B------:R-:W-:Y:S02]  /*14ae0*/  PRMT R69, R110, 0x5410, R93.reuse ;  /* 0x000054106e457816 */ /* 0x100fe4000000005d */
[----:B------:R-:W-:Y:S02]  /*14af0*/  PRMT R93, R68, 0x7610, R93 ;  /* 0x00007610445d7816 */ /* 0x000fe4000000005d */
[----:B------:R-:W-:Y:S02]  /*14b00*/  F2FP.BF16.F32.PACK_AB R71, RZ, R141 ;  /* 0x0000008dff47723e */ /* 0x000fe400000010ff */
[----:B------:R-:W-:Y:S02]  /*14b10*/  PRMT R68, R106, 0x5410, R82 ;  /* 0x000054106a447816 */ /* 0x000fe40000000052 */
[----:B------:R-:W-:Y:S01]  /*14b20*/  PRMT R71, R108, 0x5410, R71 ;  /* 0x000054106c477816 */ /* 0x000fe20000000047 */
[----:B------:R-:W-:Y:S06]  /*14b30*/  BRA `(.L_x_1659) ;  /* 0x0000002400e87947 */ /* 0x000fec0003800000 */
.L_x_1610:
        /* <DEDUP_REMOVED lines=15> */
.L_x_1661:
[----:B------:R-:W-:-:S04]  /*14c30*/  IADD3 R0, PT, PT, R0, 0x1, RZ ;  /* 0x0000000100007810 */ /* 0x000fc80007ffe0ff */
[C---:B------:R-:W-:Y:S01]  /*14c40*/  ISETP.NE.AND P1, PT, R0.reuse, RZ, PT ;  /* 0x000000ff0000720c */ /* 0x040fe20003f25270 */
[----:B-1----:R-:W-:-:S12]  /*14c50*/  IMAD.WIDE.U32 R130, R0, -0x2daee0ad, RZ ;  /* 0xd2511f5300827825 */ /* 0x002fd800078e00ff */
        /* <DEDUP_REMOVED lines=9> */
.L_x_1662:
        /* <DEDUP_REMOVED lines=43> */
.L_x_1660:
[----:B------:R-:W-:Y:S01]  /*14fa0*/  I2FP.F32.U32 R119, R80 ;  /* 0x0000005000777245 */ /* 0x000fe20000201000 */
[----:B-----5:R-:W-:Y:S01]  /*14fb0*/  IMAD.U32 R78, R68, 0x10000, RZ ;  /* 0x00010000444e7824 */ /* 0x020fe200078e00ff */
[----:B------:R-:W-:Y:S01]  /*14fc0*/  ISETP.NE.AND P2, PT, R100, 0x1, PT ;  /* 0x000000016400780c */ /* 0x000fe20003f45270 */
[----:B------:R-:W-:Y:S01]  /*14fd0*/  IMAD.MOV.U32 R108, RZ, RZ, 0x2 ;  /* 0x00000002ff6c7424 */ /* 0x000fe200078e00ff */
[----:B------:R-:W-:Y:S01]  /*14fe0*/  @P0 SHF.L.U32 R80, R60, 0x10, RZ ;  /* 0x000000103c500819 */ /* 0x000fe200000006ff */
[----:B------:R-:W-:Y:S01]  /*14ff0*/  FFMA.FTZ R119, R119, R74, 1.1641532182693481445e-10 ;  /* 0x2f00000077777423 */ /* 0x000fe2000001004a */
[----:B------:R-:W-:Y:S01]  /*15000*/  FMUL.FTZ R78, R78, UR5 ;  /* 0x000000054e4e7c20 */ /* 0x000fe20008410000 */
[----:B------:R-:W-:-:S03]  /*15010*/  PRMT R68, R68, 0x7632, R68 ;  /* 0x0000763244447816 */ /* 0x000fc60000000044 */
[----:B------:R-:W-:-:S04]  /*15020*/  FSETP.GTU.FTZ.AND P1, PT, R119, UR4, PT ;  /* 0x0000000477007c0b */ /* 0x000fc8000bf3c000 */
        /* <DEDUP_REMOVED lines=15> */
.L_x_1664:
[----:B------:R-:W-:-:S04]  /*15120*/  VIADD R0, R0, 0x1 ;  /* 0x0000000100007836 */ /* 0x000fc80000000000 */
[C---:B-1----:R-:W-:Y:S01]  /*15130*/  IMAD.WIDE.U32 R132, R0.reuse, -0x2daee0ad, RZ ;  /* 0xd2511f5300847825 */ /* 0x042fe200078e00ff */
        /* <DEDUP_REMOVED lines=10> */
.L_x_1665:
        /* <DEDUP_REMOVED lines=43> */
.L_x_1663:
        /* <DEDUP_REMOVED lines=8> */
[----:B------:R-:W-:-:S03]  /*15510*/  @P0 IMAD.U32 R80, R80, 0x10000, RZ ;  /* 0x0001000050500824 */ /* 0x000fc600078e00ff */
[----:B-1----:R-:W-:Y:S02]  /*15520*/  FSEL R131, R68, RZ, !P1 ;  /* 0x000000ff44837208 */ /* 0x002fe40004800000 */
        /* <DEDUP_REMOVED lines=14> */
.L_x_1667:
        /* <DEDUP_REMOVED lines=12> */
.L_x_1668:
        /* <DEDUP_REMOVED lines=43> */
.L_x_1666:
[----:B------:R-:W-:Y:S01]  /*15980*/  I2FP.F32.U32 R119, R68 ;  /* 0x0000004400777245 */ /* 0x000fe20000201000 */
[----:B------:R-:W-:Y:S01]  /*15990*/  IMAD.U32 R68, R69, 0x10000, RZ ;  /* 0x0001000045447824 */ /* 0x000fe200078e00ff */
[----:B------:R-:W-:Y:S01]  /*159a0*/  ISETP.NE.AND P2, PT, R112, 0x1, PT ;  /* 0x000000017000780c */ /* 0x000fe20003f45270 */
[----:B------:R-:W-:Y:S01]  /*159b0*/  @P0 IMAD.U32 R100, R61, 0x10000, RZ ;  /* 0x000100003d640824 */ /* 0x000fe200078e00ff */
[----:B------:R-:W-:Y:S01]  /*159c0*/  PRMT R110, R69, 0x7632, R110 ;  /* 0x00007632456e7816 */ /* 0x000fe2000000006e */
[----:B------:R-:W-:Y:S01]  /*159d0*/  FFMA.FTZ R119, R119, R74, 1.1641532182693481445e-10 ;  /* 0x2f00000077777423 */ /* 0x000fe2000001004a */
[----:B------:R-:W-:Y:S01]  /*159e0*/  FMUL.FTZ R68, R68, UR5 ;  /* 0x0000000544447c20 */ /* 0x000fe20008410000 */
[----:B------:R-:W-:Y:S01]  /*159f0*/  MOV R114, 0x2 ;  /* 0x0000000200727802 */ /* 0x000fe20000000f00 */
        /* <DEDUP_REMOVED lines=16> */
.L_x_1670:
        /* <DEDUP_REMOVED lines=12> */
.L_x_1671:
        /* <DEDUP_REMOVED lines=43> */
.L_x_1669:
[----:B------:R-:W-:Y:S01]  /*15e70*/  I2FP.F32.U32 R69, R69 ;  /* 0x0000004500457245 */ /* 0x000fe20000201000 */
[----:B------:R-:W-:Y:S01]  /*15e80*/  IMAD.U32 R110, R110, 0x10000, RZ ;  /* 0x000100006e6e7824 */ /* 0x000fe200078e00ff */
[----:B------:R-:W-:Y:S01]  /*15e90*/  ISETP.NE.AND P2, PT, R114, 0x1, PT ;  /* 0x000000017200780c */ /* 0x000fe20003f45270 */
[----:B------:R-:W-:Y:S01]  /*15ea0*/  IMAD.MOV.U32 R116, RZ, RZ, 0x2 ;  /* 0x00000002ff747424 */ /* 0x000fe200078e00ff */
[----:B------:R-:W-:Y:S01]  /*15eb0*/  @P0 PRMT R68, R61, 0x7632, R68 ;  /* 0x000076323d440816 */ /* 0x000fe20000000044 */
[----:B------:R-:W-:Y:S01]  /*15ec0*/  FFMA.FTZ R69, R69, R74, 1.1641532182693481445e-10 ;  /* 0x2f00000045457423 */ /* 0x000fe2000001004a */
[----:B------:R-:W-:Y:S02]  /*15ed0*/  FMUL.FTZ R110, R110, UR5 ;  /* 0x000000056e6e7c20 */ /* 0x000fe40008410000 */
[----:B------:R-:W-:Y:S02]  /*15ee0*/  @P0 SHF.L.U32 R68, R68, 0x10, RZ ;  /* 0x0000001044440819 */ /* 0x000fe400000006ff */
        /* <DEDUP_REMOVED lines=15> */
.L_x_1673:
        /* <DEDUP_REMOVED lines=12> */
.L_x_1674:
        /* <DEDUP_REMOVED lines=43> */
.L_x_1672:
[----:B------:R-:W-:Y:S01]  /*16350*/  I2FP.F32.U32 R69, R69 ;  /* 0x0000004500457245 */ /* 0x000fe20000201000 */
[----:B------:R-:W-:Y:S01]  /*16360*/  @P0 IMAD.U32 R112, R62, 0x10000, RZ ;  /* 0x000100003e700824 */ /* 0x000fe200078e00ff */
[----:B------:R-:W-:Y:S02]  /*16370*/  SHF.L.U32 R68, R70, 0x10, RZ ;  /* 0x0000001046447819 */ /* 0x000fe400000006ff */
        /* <DEDUP_REMOVED lines=20> */
.L_x_1676:
        /* <DEDUP_REMOVED lines=12> */
.L_x_1677:
        /* <DEDUP_REMOVED lines=43> */
.L_x_1675:
[----:B------:R-:W-:Y:S01]  /*16830*/  I2FP.F32.U32 R69, R69 ;  /* 0x0000004500457245 */ /* 0x000fe20000201000 */
[----:B------:R-:W-:Y:S01]  /*16840*/  IMAD.U32 R70, R70, 0x10000, RZ ;  /* 0x0001000046467824 */ /* 0x000fe200078e00ff */
[----:B------:R-:W-:Y:S02]  /*16850*/  ISETP.NE.AND P4, PT, R112, 0x1, PT ;  /* 0x000000017000780c */ /* 0x000fe40003f85270 */
[----:B------:R-:W-:Y:S01]  /*16860*/  @P0 PRMT R68, R62, 0x7632, R68 ;  /* 0x000076323e440816 */ /* 0x000fe20000000044 */
[----:B------:R-:W-:Y:S01]  /*16870*/  FFMA.FTZ R69, R69, R74, 1.1641532182693481445e-10 ;  /* 0x2f00000045457423 */ /* 0x000fe2000001004a */
[----:B------:R-:W-:Y:S01]  /*16880*/  FMUL.FTZ R70, R70, UR5 ;  /* 0x0000000546467c20 */ /* 0x000fe20008410000 */
[----:B------:R-:W-:Y:S02]  /*16890*/  MOV R118, 0x2 ;  /* 0x0000000200767802 */ /* 0x000fe40000000f00 */
        /* <DEDUP_REMOVED lines=16> */
.L_x_1679:
        /* <DEDUP_REMOVED lines=12> */
.L_x_1680:
        /* <DEDUP_REMOVED lines=43> */
.L_x_1678:
        /* <DEDUP_REMOVED lines=23> */
.L_x_1682:
        /* <DEDUP_REMOVED lines=12> */
.L_x_1683:
        /* <DEDUP_REMOVED lines=43> */
.L_x_1681:
[----:B------:R-:W-:Y:S02]  /*171f0*/  I2FP.F32.U32 R69, R69 ;  /* 0x0000004500457245 */ /* 0x000fe40000201000 */
[----:B------:R-:W-:Y:S02]  /*17200*/  SHF.L.U32 R122, R122, 0x10, RZ ;  /* 0x000000107a7a7819 */ /* 0x000fe400000006ff */
[----:B------:R-:W-:Y:S01]  /*17210*/  @P0 PRMT R68, R63, 0x7632, R68 ;  /* 0x000076323f440816 */ /* 0x000fe20000000044 */
[----:B------:R-:W-:Y:S01]  /*17220*/  FFMA.FTZ R69, R69, R74, 1.1641532182693481445e-10 ;  /* 0x2f00000045457423 */ /* 0x000fe2000001004a */
[----:B------:R-:W-:Y:S01]  /*17230*/  PRMT R70, R114, 0x5410, R116 ;  /* 0x0000541072467816 */ /* 0x000fe20000000074 */
[----:B------:R-:W-:Y:S02]  /*17240*/  FMUL.FTZ R122, R122, UR5 ;  /* 0x000000057a7a7c20 */ /* 0x000fe40008410000 */
[----:B------:R-:W-:Y:S01]  /*17250*/  @P0 IMAD.U32 R68, R68, 0x10000, RZ ;  /* 0x0001000044440824 */ /* 0x000fe200078e00ff */
[----:B------:R-:W-:-:S02]  /*17260*/  FSETP.GTU.FTZ.AND P5, PT, R69, UR4, PT ;  /* 0x0000000445007c0b */ /* 0x000fc4000bfbc000 */
[----:B------:R-:W-:Y:S02]  /*17270*/  PRMT R69, R108, 0x5410, R110 ;  /* 0x000054106c457816 */ /* 0x000fe4000000006e */
[----:B------:R-:W-:Y:S02]  /*17280*/  FSEL R141, R122, RZ, !P5 ;  /* 0x000000ff7a8d7208 */ /* 0x000fe40006800000 */
[----:B------:R-:W-:-:S03]  /*17290*/  PLOP3.LUT P5, PT, P5, PT, PT, 0x8, 0x80 ;  /* 0x000000000080781c */ /* 0x000fc60002fae170 */
[----:B------:R-:W-:Y:S01]  /*172a0*/  @P0 FADD.FTZ R141, R141, R68 ;  /* 0x000000448d8d0221 */ /* 0x000fe20000010000 */
[----:B------:R-:W-:-:S04]  /*172b0*/  PRMT R68, R82, 0x5410, R106 ;  /* 0x0000541052447816 */ /* 0x000fc8000000006a */
[----:B------:R-:W-:-:S04]  /*172c0*/  F2FP.BF16.F32.PACK_AB R71, RZ, R141 ;  /* 0x0000008dff47723e */ /* 0x000fc800000010ff */
[----:B------:R-:W-:-:S07]  /*172d0*/  PRMT R71, R112, 0x5410, R71 ;  /* 0x0000541070477816 */ /* 0x000fce0000000047 */
.L_x_1659:
[----:B------:R-:W-:Y:S01]  /*172e0*/  ISETP.NE.AND P6, PT, R78, RZ, PT ;  /* 0x000000ff4e00720c */ /* 0x000fe20003fc5270 */
[C---:B------:R-:W-:Y:S01]  /*172f0*/  IMAD.WIDE.U32 R152, R127.reuse, 0x10, R96 ;  /* 0x000000107f987825 */ /* 0x040fe200078e0060 */
[----:B------:R-:W-:Y:S01]  /*17300*/  SEL R82, RZ, 0x1000000, !P5 ;  /* 0x01000000ff527807 */ /* 0x000fe20006800000 */
[----:B------:R-:W0:Y:S01]  /*17310*/  @P0 LDC.64 R142, c[0x0][0x3a0] ;  /* 0x0000e800ff8e0b82 */ /* 0x000e220000000a00 */
[----:B------:R-:W-:Y:S01]  /*17320*/  SEL R78, RZ, 0x10000, !P4 ;  /* 0x00010000ff4e7807 */ /* 0x000fe20006000000 */
[----:B------:R-:W-:Y:S01]  /*17330*/  IMAD.WIDE.U32 R150, R127, 0x8, R98 ;  /* 0x000000087f967825 */ /* 0x000fe200078e0062 */
[----:B------:R-:W-:Y:S01]  /*17340*/  SEL R145, RZ, 0x100, !P3 ;  /* 0x00000100ff917807 */ /* 0x000fe20005800000 */
[----:B------:R1:W-:Y:S01]  /*17350*/  STG.E.128 desc[UR10][R152.64], R68 ;  /* 0x0000004498007986 */ /* 0x0003e2000c101d0a */
[----:B------:R-:W-:Y:S01]  /*17360*/  ISETP.NE.AND P5, PT, R80, RZ, PT ;  /* 0x000000ff5000720c */ /* 0x000fe20003fa5270 */
[----:B------:R-:W2:Y:S01]  /*17370*/  @UP0 LDCU.64 UR20, c[0x0][0x398] ;  /* 0x00007300ff1407ac */ /* 0x000ea20008000a00 */
[----:B------:R-:W-:Y:S01]  /*17380*/  ISETP.NE.AND P4, PT, R100, RZ, PT ;  /* 0x000000ff6400720c */ /* 0x000fe20003f85270 */
[----:B------:R-:W-:Y:S01]  /*17390*/  HFMA2 R146, -RZ, RZ, 0, 9.5367431640625e-07 ;  /* 0x00000010ff927431 */ /* 0x000fe200000001ff */
[----:B------:R-:W-:-:S02]  /*173a0*/  LOP3.LUT R145, R145, R82, R78, 0xfe, !PT ;  /* 0x0000005291917212 */ /* 0x000fc400078efe4e */
[----:B------:R-:W-:Y:S02]  /*173b0*/  SEL R80, RZ, 0x1000000, !P1 ;  /* 0x01000000ff507807 */ /* 0x000fe40004800000 */
[----:B------:R-:W-:Y:S02]  /*173c0*/  SEL R119, RZ, 0x10000, !P4 ;  /* 0x00010000ff777807 */ /* 0x000fe40006000000 */
[----:B------:R-:W-:Y:S02]  /*173d0*/  SEL R78, RZ, 0x100, !P5 ;  /* 0x00000100ff4e7807 */ /* 0x000fe40006800000 */
[----:B------:R-:W-:Y:S02]  /*173e0*/  SEL R118, RZ, 0x1, !P2 ;  /* 0x00000001ff767807 */ /* 0x000fe40005000000 */
[----:B------:R-:W-:Y:S02]  /*173f0*/  LOP3.LUT R78, R78, R80, R119, 0xfe, !PT ;  /* 0x000000504e4e7212 */ /* 0x000fe400078efe77 */
[----:B------:R-:W-:-:S02]  /*17400*/  SEL R147, RZ, 0x1, !P6 ;  /* 0x00000001ff937807 */ /* 0x000fc40007000000 */
[----:B------:R-:W-:Y:S01]  /*17410*/  LOP3.LUT R119, R145, R118, RZ, 0xfc, !PT ;  /* 0x0000007691777212 */ /* 0x000fe200078efcff */
[----:B------:R-:W-:Y:S01]  /*17420*/  VIADD R145, R72, 0x180 ;  /* 0x0000018048917836 */ /* 0x000fe20000000000 */
[----:B------:R-:W-:Y:S02]  /*17430*/  LOP3.LUT R118, R78, R147, RZ, 0xfc, !PT ;  /* 0x000000934e767212 */ /* 0x000fe400078efcff */
[----:B------:R-:W-:Y:S01]  /*17440*/  PLOP3.LUT P3, PT, PT, PT, UP0, 0x80, 0x8 ;  /* 0x000000000008781c */ /* 0x000fe20003f6f008 */
[C---:B------:R-:W-:Y:S01]  /*17450*/  IMAD.WIDE.U32 R148, R145.reuse, 0x10, R120 ;  /* 0x0000001091947825 */ /* 0x040fe200078e0078 */
[----:B------:R-:W-:Y:S01]  /*17460*/  PLOP3.LUT P1, PT, PT, PT, UP0, 0x80, 0x8 ;  /* 0x000000000008781c */ /* 0x000fe20003f2f008 */
[----:B------:R1:W-:Y:S02]  /*17470*/  STG.E.64 desc[UR10][R150.64], R118 ;  /* 0x0000007696007986 */ /* 0x0003e4000c101b0a */
[----:B0-----:R-:W-:-:S08]  /*17480*/  @P0 IMAD.WIDE.U32 R142, R145, 0x10, R142 ;  /* 0x00000010918e0825 */ /* 0x001fd000078e008e */
[----:B--2---:R-:W-:Y:S01]  /*17490*/  @P3 IMAD.WIDE.U32 R146, R145, R146, UR20 ;  /* 0x0000001491923e25 */ /* 0x004fe2000f8e0092 */
[----:B-1----:R-:W-:Y:S06]  /*174a0*/  BRA.U !UP0, `(.L_x_1684) ;  /* 0x0000000108507547 */ /* 0x002fec000b800000 */
        /* <DEDUP_REMOVED lines=20> */
.L_x_1684:
        /* <DEDUP_REMOVED lines=19> */
.L_x_1687:
        /* <DEDUP_REMOVED lines=12> */
.L_x_1688:
        /* <DEDUP_REMOVED lines=43> */
.L_x_1686:
        /* <DEDUP_REMOVED lines=21> */
.L_x_1690:
        /* <DEDUP_REMOVED lines=12> */
.L_x_1691:
        /* <DEDUP_REMOVED lines=43> */
.L_x_1689:
[----:B------:R-:W-:Y:S01]  /*17f50*/  I2FP.F32.U32 R87, R80 ;  /* 0x0000005000577245 */ /* 0x000fe20000201000 */
[----:B------:R-:W-:Y:S01]  /*17f60*/  IMAD.U32 R80, R64, 0x10000, RZ ;  /* 0x0001000040507824 */ /* 0x000fe200078e00ff */
[----:B------:R-:W-:Y:S01]  /*17f70*/  ISETP.NE.AND P2, PT, R88, 0x1, PT ;  /* 0x000000015800780c */ /* 0x000fe20003f45270 */
[----:B-1----:R-:W-:Y:S02]  /*17f80*/  @P0 IMAD.U32 R143, R60, 0x10000, RZ ;  /* 0x000100003c8f0824 */ /* 0x002fe400078e00ff */
        /* <DEDUP_REMOVED lines=20> */
.L_x_1693:
        /* <DEDUP_REMOVED lines=12> */
.L_x_1694:
        /* <DEDUP_REMOVED lines=43> */
.L_x_1692:
        /* <DEDUP_REMOVED lines=20> */
.L_x_1696:
        /* <DEDUP_REMOVED lines=12> */
.L_x_1697:
        /* <DEDUP_REMOVED lines=43> */
.L_x_1695:
[----:B------:R-:W-:Y:S01]  /*188f0*/  I2FP.F32.U32 R87, R80 ;  /* 0x0000005000577245 */ /* 0x000fe20000201000 */
[----:B------:R-:W-:Y:S01]  /*18900*/  HFMA2 R90, -RZ, RZ, 0, 1.1920928955078125e-07 ;  /* 0x00000002ff5a7431 */ /* 0x000fe200000001ff */
[----:B------:R-:W-:Y:S02]  /*18910*/  PRMT R80, R64, 0x7632, R80 ;  /* 0x0000763240507816 */ /* 0x000fe40000000050 */
[----:B------:R-:W-:Y:S01]  /*18920*/  @P0 PRMT R82, R60, 0x7632, R82 ;  /* 0x000076323c520816 */ /* 0x000fe20000000052 */
[----:B------:R-:W-:Y:S01]  /*18930*/  FFMA.FTZ R87, R87, R74, 1.1641532182693481445e-10 ;  /* 0x2f00000057577423 */ /* 0x000fe2000001004a */
[----:B------:R-:W-:Y:S02]  /*18940*/  SHF.L.U32 R80, R80, 0x10, RZ ;  /* 0x0000001050507819 */ /* 0x000fe400000006ff */
[----:B------:R-:W-:Y:S01]  /*18950*/  ISETP.NE.AND P2, PT, R88, 0x1, PT ;  /* 0x000000015800780c */ /* 0x000fe20003f45270 */
[----:B------:R-:W-:Y:S01]  /*18960*/  @P0 IMAD.U32 R149, R82, 0x10000, RZ ;  /* 0x0001000052950824 */ /* 0x000fe200078e00ff */
[----:B------:R-:W-:Y:S01]  /*18970*/  FSETP.GTU.FTZ.AND P1, PT, R87, UR4, PT ;  /* 0x0000000457007c0b */ /* 0x000fe2000bf3c000 */
[----:B------:R-:W-:-:S05]  /*18980*/  FMUL.FTZ R80, R80, UR5 ;  /* 0x0000000550507c20 */ /* 0x000fca0008410000 */
        /* <DEDUP_REMOVED lines=16> */
.L_x_1699:
        /* <DEDUP_REMOVED lines=12> */
.L_x_1700:
        /* <DEDUP_REMOVED lines=43> */
.L_x_1698:
        /* <DEDUP_REMOVED lines=21> */
.L_x_1702:
        /* <DEDUP_REMOVED lines=12> */
.L_x_1703:
        /* <DEDUP_REMOVED lines=43> */
.L_x_1701:
        /* <DEDUP_REMOVED lines=24> */
.L_x_1705:
        /* <DEDUP_REMOVED lines=12> */
.L_x_1706:
        /* <DEDUP_REMOVED lines=43> */
.L_x_1704:
        /* <DEDUP_REMOVED lines=19> */
.L_x_1708:
        /* <DEDUP_REMOVED lines=12> */
.L_x_1709:
        /* <DEDUP_REMOVED lines=43> */
.L_x_1707:
        /* <DEDUP_REMOVED lines=26> */
.L_x_1711:
        /* <DEDUP_REMOVED lines=12> */
.L_x_1712:
        /* <DEDUP_REMOVED lines=43> */
.L_x_1710:
        /* <DEDUP_REMOVED lines=20> */
.L_x_1714:
        /* <DEDUP_REMOVED lines=12> */
.L_x_1715:
        /* <DEDUP_REMOVED lines=43> */
.L_x_1713:
        /* <DEDUP_REMOVED lines=24> */
.L_x_1717:
        /* <DEDUP_REMOVED lines=12> */
.L_x_1718:
        /* <DEDUP_REMOVED lines=43> */
.L_x_1716:
        /* <DEDUP_REMOVED lines=19> */
.L_x_1720:
        /* <DEDUP_REMOVED lines=12> */
.L_x_1721:
        /* <DEDUP_REMOVED lines=43> */
.L_x_1719:
        /* <DEDUP_REMOVED lines=26> */
.L_x_1723:
        /* <DEDUP_REMOVED lines=12> */
.L_x_1724:
        /* <DEDUP_REMOVED lines=43> */
.L_x_1722:
        /* <DEDUP_REMOVED lines=20> */
.L_x_1726:
        /* <DEDUP_REMOVED lines=12> */
.L_x_1727:
        /* <DEDUP_REMOVED lines=43> */
.L_x_1725:
        /* <DEDUP_REMOVED lines=25> */
.L_x_1729:
        /* <DEDUP_REMOVED lines=12> */
.L_x_1730:
        /* <DEDUP_REMOVED lines=43> */
.L_x_1728:
        /* <DEDUP_REMOVED lines=19> */
.L_x_1732:
        /* <DEDUP_REMOVED lines=14> */
.L_x_1733:
        /* <DEDUP_REMOVED lines=43> */
.L_x_1731:
[----:B------:R-:W-:Y:S02]  /*1c320*/  I2FP.F32.U32 R69, R70 ;  /* 0x0000004600457245 */ /* 0x000fe40000201000 */
[----:B------:R-:W-:Y:S02]  /*1c330*/  PRMT R68, R67, 0x7632, R68 ;  /* 0x0000763243447816 */ /* 0x000fe40000000044 */
[----:B------:R-:W-:Y:S01]  /*1c340*/  @P0 PRMT R70, R63, 0x7632, R70 ;  /* 0x000076323f460816 */ /* 0x000fe20000000046 */
[----:B------:R-:W-:Y:S01]  /*1c350*/  FFMA.FTZ R69, R69, R74, 1.1641532182693481445e-10 ;  /* 0x2f00000045457423 */ /* 0x000fe2000001004a */
[----:B------:R-:W-:-:S03]  /*1c360*/  SHF.L.U32 R68, R68, 0x10, RZ ;  /* 0x0000001044447819 */ /* 0x000fc600000006ff */
[----:B------:R-:W-:Y:S01]  /*1c370*/  @P0 IMAD.U32 R119, R70, 0x10000, RZ ;  /* 0x0001000046770824 */ /* 0x000fe200078e00ff */
[----:B------:R-:W-:Y:S01]  /*1c380*/  FSETP.GTU.FTZ.AND P6, PT, R69, UR4, PT ;  /* 0x0000000445007c0b */ /* 0x000fe2000bfdc000 */
[----:B------:R-:W-:Y:S01]  /*1c390*/  FMUL.FTZ R68, R68, UR5 ;  /* 0x0000000544447c20 */ /* 0x000fe20008410000 */
[----:B------:R-:W-:-:S04]  /*1c3a0*/  PRMT R70, R112, 0x5410, R114 ;  /* 0x0000541070467816 */ /* 0x000fc80000000072 */
        /* <DEDUP_REMOVED lines=11> */
.L_x_1685:
        /* <DEDUP_REMOVED lines=15> */
.L_x_1736:
        /* <DEDUP_REMOVED lines=12> */
.L_x_1737:
        /* <DEDUP_REMOVED lines=43> */
.L_x_1735:
        /* <DEDUP_REMOVED lines=9> */
[----:B-1----:R-:W-:Y:S01]  /*1c950*/  FSEL R143, R76, RZ, !P1 ;  /* 0x000000ff4c8f7208 */ /* 0x002fe20004800000 */
        /* <DEDUP_REMOVED lines=14> */
.L_x_1739:
        /* <DEDUP_REMOVED lines=12> */
.L_x_1740:
        /* <DEDUP_REMOVED lines=43> */
.L_x_1738:
        /* <DEDUP_REMOVED lines=24> */
.L_x_1742:
        /* <DEDUP_REMOVED lines=12> */
.L_x_1743:
        /* <DEDUP_REMOVED lines=43> */
.L_x_1741:
        /* <DEDUP_REMOVED lines=24> */
.L_x_1745:
        /* <DEDUP_REMOVED lines=12> */
.L_x_1746:
        /* <DEDUP_REMOVED lines=43> */
.L_x_1744:
        /* <DEDUP_REMOVED lines=23> */
.L_x_1748:
        /* <DEDUP_REMOVED lines=12> */
.L_x_1749:
        /* <DEDUP_REMOVED lines=43> */
.L_x_1747:
        /* <DEDUP_REMOVED lines=23> */
.L_x_1751:
        /* <DEDUP_REMOVED lines=12> */
.L_x_1752:
        /* <DEDUP_REMOVED lines=43> */
.L_x_1750:
        /* <DEDUP_REMOVED lines=23> */
.L_x_1754:
        /* <DEDUP_REMOVED lines=12> */
.L_x_1755:
        /* <DEDUP_REMOVED lines=43> */
.L_x_1753:
        /* <DEDUP_REMOVED lines=8> */
[----:B------:R-:W-:-:S04]  /*1e6b0*/  FSETP.GTU.FTZ.AND P4, PT, R69, UR4, PT ;  /* 0x0000000445007c0b */ /* 0x000fc8000bf9c000 */
[----:B------:R-:W-:Y:S01]  /*1e6c0*/  FSEL R155, R68, RZ, !P4 ;  /* 0x000000ff449b7208 */ /* 0x000fe20006000000 */
[----:B------:R-:W-:Y:S01]  /*1e6d0*/  IMAD.MOV.U32 R68, RZ, RZ, R102 ;  /* 0x000000ffff447224 */ /* 0x000fe200078e0066 */
        /* <DEDUP_REMOVED lines=12> */
.L_x_1757:
        /* <DEDUP_REMOVED lines=12> */
.L_x_1758:
        /* <DEDUP_REMOVED lines=43> */
.L_x_1756:
        /* <DEDUP_REMOVED lines=15> */
.L_x_1734:
[----:B------:R-:W-:Y:S01]  /*1ec00*/  SEL R80, RZ, 0x1000000, !P5 ;  /* 0x01000000ff507807 */ /* 0x000fe20006800000 */
[C---:B------:R-:W-:Y:S01]  /*1ec10*/  IMAD.WIDE.U32 R96, R145.reuse, 0x10, R96 ;  /* 0x0000001091607825 */ /* 0x040fe200078e0060 */
[----:B------:R-:W-:Y:S02]  /*1ec20*/  ISETP.NE.AND P6, PT, R76, RZ, PT ;  /* 0x000000ff4c00720c */ /* 0x000fe40003fc5270 */
[----:B------:R-:W-:Y:S01]  /*1ec30*/  ISETP.NE.AND P5, PT, R82, RZ, PT ;  /* 0x000000ff5200720c */ /* 0x000fe20003fa5270 */
[----:B------:R-:W-:Y:S01]  /*1ec40*/  IMAD.WIDE.U32 R98, R145, 0x8, R98 ;  /* 0x0000000891627825 */ /* 0x000fe200078e0062 */
[----:B------:R-:W-:Y:S01]  /*1ec50*/  ISETP.NE.AND P0, PT, R78, RZ, PT ;  /* 0x000000ff4e00720c */ /* 0x000fe20003f05270 */
[----:B------:R0:W-:Y:S01]  /*1ec60*/  STG.E.128 desc[UR10][R96.64], R68 ;  /* 0x0000004460007986 */ /* 0x0001e2000c101d0a */
[----:B------:R-:W-:Y:S02]  /*1ec70*/  SEL R78, RZ, 0x10000, !P4 ;  /* 0x00010000ff4e7807 */ /* 0x000fe40006000000 */
[----:B------:R-:W-:-:S02]  /*1ec80*/  SEL R161, RZ, 0x100, !P3 ;  /* 0x00000100ffa17807 */ /* 0x000fc40005800000 */
[----:B------:R-:W-:Y:S02]  /*1ec90*/  SEL R76, RZ, 0x1000000, !P1 ;  /* 0x01000000ff4c7807 */ /* 0x000fe40004800000 */
[----:B------:R-:W-:Y:S02]  /*1eca0*/  SEL R121, RZ, 0x10000, !P5 ;  /* 0x00010000ff797807 */ /* 0x000fe40006800000 */
[----:B------:R-:W-:Y:S02]  /*1ecb0*/  SEL R74, RZ, 0x100, !P6 ;  /* 0x00000100ff4a7807 */ /* 0x000fe40007000000 */
[----:B------:R-:W-:Y:S02]  /*1ecc0*/  LOP3.LUT R161, R161, R80, R78, 0xfe, !PT ;  /* 0x00000050a1a17212 */ /* 0x000fe400078efe4e */
[----:B------:R-:W-:Y:S02]  /*1ecd0*/  SEL R120, RZ, 0x1, !P2 ;  /* 0x00000001ff787807 */ /* 0x000fe40005000000 */
[----:B------:R-:W-:-:S02]  /*1ece0*/  LOP3.LUT R74, R74, R76, R121, 0xfe, !PT ;  /* 0x0000004c4a4a7212 */ /* 0x000fc400078efe79 */
[----:B------:R-:W-:Y:S02]  /*1ecf0*/  SEL R159, RZ, 0x1, !P0 ;  /* 0x00000001ff9f7807 */ /* 0x000fe40004000000 */
[----:B------:R-:W-:Y:S02]  /*1ed00*/  LOP3.LUT R121, R161, R120, RZ, 0xfc, !PT ;  /* 0x00000078a1797212 */ /* 0x000fe400078efcff */
[----:B------:R-:W-:-:S05]  /*1ed10*/  LOP3.LUT R120, R74, R159, RZ, 0xfc, !PT ;  /* 0x0000009f4a787212 */ /* 0x000fca00078efcff */
[----:B------:R0:W-:Y:S01]  /*1ed20*/  STG.E.64 desc[UR10][R98.64], R120 ;  /* 0x0000007862007986 */ /* 0x0001e2000c101b0a */
[----:B------:R-:W-:Y:S05]  /*1ed30*/  BRA.U !UP0, `(.L_x_1759) ;  /* 0x0000000108507547 */ /* 0x000fea000b800000 */
        /* <DEDUP_REMOVED lines=20> */
.L_x_1759:
[----:B01----:R-:W-:Y:S01]  /*1ee80*/  FADD.FTZ R68, RZ, R73 ;  /* 0x00000049ff447221 */ /* 0x003fe20000010000 */
[----:B------:R-:W0:Y:S01]  /*1ee90*/  S2R R106, SR_TID.X ;  /* 0x00000000006a7919 */ /* 0x000e220000002100 */
[----:B------:R-:W1:Y:S01]  /*1eea0*/  S2UR UR5, SR_CgaCtaId ;  /* 0x00000000000579c3 */ /* 0x000e620000008800 */
[----:B------:R-:W-:Y:S01]  /*1eeb0*/  UMOV UR4, 0x400 ;  /* 0x0000040000047882 */ /* 0x000fe20000000000 */
[----:B------:R-:W-:Y:S01]  /*1eec0*/  FADD.FTZ R68, R68, R75 ;  /* 0x0000004b44447221 */ /* 0x000fe20000010000 */
[----:B------:R-:W-:Y:S01]  /*1eed0*/  IMAD.U32 R159, RZ, RZ, UR18 ;  /* 0x00000012ff9f7e24 */ /* 0x000fe2000f8e00ff */
[----:B------:R-:W-:Y:S01]  /*1eee0*/  SHF.L.U32 R156, R28, 0x10, RZ ;  /* 0x000000101c9c7819 */ /* 0x000fe200000006ff */
[----:B------:R-:W-:Y:S02]  /*1eef0*/  IMAD.U32 R158, R44, 0x10000, RZ ;  /* 0x000100002c9e7824 */ /* 0x000fe400078e00ff */
[----:B------:R-:W-:-:S04]  /*1ef00*/  FADD.FTZ R68, R68, R77 ;  /* 0x0000004d44447221 */ /* 0x000fc80000010000 */
[----:B------:R-:W-:-:S04]  /*1ef10*/  FADD.FTZ R68, R68, R79 ;  /* 0x0000004f44447221 */ /* 0x000fc80000010000 */
[----:B------:R-:W-:-:S04]  /*1ef20*/  FADD.FTZ R68, R68, R81 ;  /* 0x0000005144447221 */ /* 0x000fc80000010000 */
[----:B------:R-:W-:-:S04]  /*1ef30*/  FADD.FTZ R68, R68, R95 ;  /* 0x0000005f44447221 */ /* 0x000fc80000010000 */
[----:B------:R-:W-:Y:S01]  /*1ef40*/  FADD.FTZ R68, R68, R83 ;  /* 0x0000005344447221 */ /* 0x000fe20000010000 */
[----:B-1----:R-:W-:-:S03]  /*1ef50*/  ULEA UR4, UR5, UR4, 0x18 ;  /* 0x0000000405047291 */ /* 0x002fc6000f8ec0ff */
[----:B------:R-:W-:Y:S01]  /*1ef60*/  FADD.FTZ R68, R68, R103 ;  /* 0x0000006744447221 */ /* 0x000fe20000010000 */
[----:B------:R-:W-:-:S03]  /*1ef70*/  @UP1 UIADD3 UR4, UPT, UPT, UR4, 0x20, URZ ;  /* 0x0000002004041890 */ /* 0x000fc6000fffe0ff */
[----:B------:R-:W-:Y:S01]  /*1ef80*/  FADD.FTZ R68, R68, R105 ;  /* 0x0000006944447221 */ /* 0x000fe20000010000 */
[----:B------:R-:W-:-:S03]  /*1ef90*/  UPLOP3.LUT UP1, UPT, UPT, UPT, UP1, 0x40, 0x4 ;  /* 0x000000000004789c */ /* 0x000fc60003f2e810 */
        /* <DEDUP_REMOVED lines=23> */
[----:B------:R-:W1:Y:S02]  /*1f110*/  SHFL.BFLY PT, R68, R69, 0x1, 0x1f ;  /* 0x0c201f0045447f89 */ /* 0x000e6400000e0000 */
[----:B-1----:R-:W-:-:S05]  /*1f120*/  FADD.FTZ R70, R69, R68 ;  /* 0x0000004445467221 */ /* 0x002fca0000010000 */
[----:B------:R-:W1:Y:S02]  /*1f130*/  SHFL.BFLY PT, R71, R70, 0x2, 0x1f ;  /* 0x0c401f0046477f89 */ /* 0x000e6400000e0000 */
[----:B-1----:R-:W-:-:S05]  /*1f140*/  FADD.FTZ R71, R70, R71 ;  /* 0x0000004746477221 */ /* 0x002fca0000010000 */
[----:B------:R-:W1:Y:S02]  /*1f150*/  SHFL.BFLY PT, R68, R71, 0x4, 0x1f ;  /* 0x0c801f0047447f89 */ /* 0x000e6400000e0000 */
[----:B-1----:R-:W-:-:S05]  /*1f160*/  FADD.FTZ R74, R71, R68 ;  /* 0x00000044474a7221 */ /* 0x002fca0000010000 */
[----:B------:R-:W1:Y:S02]  /*1f170*/  SHFL.BFLY PT, R97, R74, 0x8, 0x1f ;  /* 0x0d001f004a617f89 */ /* 0x000e6400000e0000 */
[----:B-1----:R-:W-:-:S05]  /*1f180*/  FADD.FTZ R97, R74, R97 ;  /* 0x000000614a617221 */ /* 0x002fca0000010000 */
[----:B------:R-:W1:Y:S02]  /*1f190*/  SHFL.BFLY PT, R68, R97, 0x10, 0x1f ;  /* 0x0e001f0061447f89 */ /* 0x000e6400000e0000 */
[----:B-1----:R-:W-:-:S04]  /*1f1a0*/  FADD.FTZ R68, R97, R68 ;  /* 0x0000004461447221 */ /* 0x002fc80000010000 */
        /* <DEDUP_REMOVED lines=65> */
[----:B------:R-:W1:Y:S02]  /*1f5c0*/  SHFL.BFLY PT, R70, R69, 0x1, 0x1f ;  /* 0x0c201f0045467f89 */ /* 0x000e6400000e0000 */
[----:B-1----:R-:W-:Y:S01]  /*1f5d0*/  FADD.FTZ R70, R69, R70 ;  /* 0x0000004645467221 */ /* 0x002fe20000010000 */
[----:B0-----:R-:W-:-:S04]  /*1f5e0*/  LOP3.LUT P0, R69, R106, 0x1f, RZ, 0xc0, !PT ;  /* 0x0000001f6a457812 */ /* 0x001fc8000780c0ff */
[----:B------:R-:W0:Y:S01]  /*1f5f0*/  SHFL.BFLY PT, R71, R70, 0x2, 0x1f ;  /* 0x0c401f0046477f89 */ /* 0x000e2200000e0000 */
[----:B------:R-:W-:Y:S01]  /*1f600*/  ISETP.GT.U32.AND P1, PT, R69, 0x3, PT ;  /* 0x000000034500780c */ /* 0x000fe20003f24070 */
[----:B0-----:R-:W-:-:S07]  /*1f610*/  FADD.FTZ R71, R70, R71 ;  /* 0x0000004746477221 */ /* 0x001fce0000010000 */
[----:B------:R-:W-:Y:S01]  /*1f620*/  @!P0 SHF.R.U32.HI R70, RZ, 0x2, R106 ;  /* 0x00000002ff468819 */ /* 0x000fe2000001166a */
        /* <DEDUP_REMOVED lines=8> */
[----:B------:R-:W-:-:S04]  /*1f6b0*/  @!P1 SHF.L.U32 R76, R106, 0x3, RZ ;  /* 0x000000036a4c9819 */ /* 0x000fc800000006ff */
[----:B------:R0:W-:Y:S01]  /*1f6c0*/  @!P0 STS.64 [R74+UR4], R68 ;  /* 0x000000444a008988 */ /* 0x0001e20008000a04 */
[----:B------:R-:W-:Y:S01]  /*1f6d0*/  @!P1 LOP3.LUT R78, R76, 0xf8, RZ, 0xc0, !PT ;  /* 0x000000f84c4e9812 */ /* 0x000fe200078ec0ff */
[----:B------:R-:W-:Y:S01]  /*1f6e0*/  IMAD.MOV.U32 R76, RZ, RZ, RZ ;  /* 0x000000ffff4c7224 */ /* 0x000fe200078e00ff */
[----:B------:R-:W-:Y:S01]  /*1f6f0*/  BAR.SYNC.DEFER_BLOCKING 0x0 ;  /* 0x0000000000007b1d */ /* 0x000fe20000010000 */
[----:B------:R-:W-:Y:S01]  /*1f700*/  @!P1 IMAD.MOV.U32 R76, RZ, RZ, 0x400 ;  /* 0x00000400ff4c9424 */ /* 0x000fe200078e00ff */
[----:B------:R-:W-:-:S04]  /*1f710*/  ISETP.NE.AND P0, PT, RZ, UR22, PT ;  /* 0x00000016ff007c0c */ /* 0x000fc8000bf05270 */
[----:B------:R-:W1:Y:S01]  /*1f720*/  SHFL.DOWN PT, R97, R76, 0x2, 0x1f ;  /* 0x08401f004c617f89 */ /* 0x000e6200000e0000 */
[----:B0-----:R-:W-:-:S03]  /*1f730*/  I2FP.F32.U32 R68, R76 ;  /* 0x0000004c00447245 */ /* 0x001fc60000201000 */
[----:B------:R-:W-:Y:S01]  /*1f740*/  @!P1 LDS.64 R70, [R78+UR4] ;  /* 0x000000044e469984 */ /* 0x000fe20008000a00 */
[----:B------:R-:W-:Y:S02]  /*1f750*/  ISETP.NE.AND P1, PT, R106, RZ, PT ;  /* 0x000000ff6a00720c */ /* 0x000fe40003f25270 */
        /* <DEDUP_REMOVED lines=25> */
[C---:B------:R-:W-:Y:S01]  /*1f8f0*/  FFMA.FTZ R99, R96.reuse, R69, R99 ;  /* 0x0000004560637223 */ /* 0x040fe20000010063 */
[----:B------:R-:W0:Y:S02]  /*1f900*/  LDC R74, c[0x0][0x448] ;  /* 0x00011200ff4a7b82 */ /* 0x000e240000000800 */
[----:B------:R-:W-:Y:S01]  /*1f910*/  FMUL.FTZ R97, R96, R97 ;  /* 0x0000006160617220 */ /* 0x000fe20000410000 */
[C---:B---3--:R-:W-:Y:S01]  /*1f920*/  FMUL.FTZ R99, R82.reuse, R99 ;  /* 0x0000006352637220 */ /* 0x048fe20000410000 */
[----:B-1----:R-:W-:Y:S02]  /*1f930*/  FADD.FTZ R69, R71, R70 ;  /* 0x0000004647457221 */ /* 0x002fe40000010000 */
[----:B------:R-:W-:Y:S02]  /*1f940*/  FMUL.FTZ R97, R97, R76 ;  /* 0x0000004c61617220 */ /* 0x000fe40000410000 */
[----:B------:R1:W2:Y:S02]  /*1f950*/  SHFL.IDX PT, R71, R99, RZ, 0x1f ;  /* 0x00001fff63477589 */ /* 0x0002a400000e0000 */
[----:B------:R-:W-:-:S02]  /*1f960*/  FFMA.FTZ R97, R82, R97, R69 ;  /* 0x0000006152617223 */ /* 0x000fc40000010045 */
        /* <DEDUP_REMOVED lines=8> */
[C---:B------:R-:W-:Y:S01]  /*1f9f0*/  FADD.FTZ R76, -R136.reuse, R73 ;  /* 0x00000049884c7221 */ /* 0x040fe20000010100 */
[----:B0-----:R-:W-:Y:S01]  /*1fa00*/  FFMA.FTZ R70, R97, UR23, R74 ;  /* 0x0000001761467c23 */ /* 0x001fe2000801004a */
[C---:B------:R-:W-:Y:S01]  /*1fa10*/  FADD.FTZ R160, -R136.reuse, R75 ;  /* 0x0000004b88a07221 */ /* 0x040fe20000010100 */
[----:B------:R-:W-:Y:S01]  /*1fa20*/  FADD.FTZ R128, -R136, R79 ;  /* 0x0000004f88807221 */ /* 0x000fe20000010100 */
[----:B------:R-:W-:Y:S02]  /*1fa30*/  IMAD.U32 R97, R8, 0x10000, RZ ;  /* 0x0001000008617824 */ /* 0x000fe400078e00ff */
[----:B------:R-:W-:Y:S01]  /*1fa40*/  FADD.FTZ R70, R70, R121 ;  /* 0x0000007946467221 */ /* 0x000fe20000010000 */
[C---:B------:R-:W-:Y:S01]  /*1fa50*/  FADD.FTZ R132, -R136.reuse, R77 ;  /* 0x0000004d88847221 */ /* 0x040fe20000010100 */
[C---:B------:R-:W-:Y:S01]  /*1fa60*/  FADD.FTZ R134, -R136.reuse, R81 ;  /* 0x0000005188867221 */ /* 0x040fe20000010100 */
[----:B------:R-:W-:Y:S01]  /*1fa70*/  FADD.FTZ R82, -R136, R83 ;  /* 0x0000005388527221 */ /* 0x000fe20000010100 */
[----:B------:R-:W0:Y:S01]  /*1fa80*/  MUFU.RSQ R95, R70 ;  /* 0x00000046005f7308 */ /* 0x000e220000001400 */
[----:B------:R-:W-:Y:S01]  /*1fa90*/  SHF.L.U32 R77, R7, 0x10, RZ ;  /* 0x00000010074d7819 */ /* 0x000fe200000006ff */
[----:B------:R-:W-:Y:S01]  /*1faa0*/  IMAD.U32 R79, R20, 0x10000, RZ ;  /* 0x00010000144f7824 */ /* 0x000fe200078e00ff */
[----:B------:R-:W-:Y:S01]  /*1fab0*/  SHF.L.U32 R83, R46, 0x10, RZ ;  /* 0x000000102e537819 */ /* 0x000fe200000006ff */
[----:B------:R-:W-:-:S02]  /*1fac0*/  IMAD.U32 R81, R30, 0x10000, RZ ;  /* 0x000100001e517824 */ /* 0x000fc400078e00ff */
[C---:B------:R-:W-:Y:S01]  /*1fad0*/  FADD.FTZ R98, -R136.reuse, R103 ;  /* 0x0000006788627221 */ /* 0x040fe20000010100 */
[C---:B------:R-:W-:Y:S01]  /*1fae0*/  FADD.FTZ R116, -R136.reuse, R105 ;  /* 0x0000006988747221 */ /* 0x040fe20000010100 */
[C---:B------:R-:W-:Y:S01]  /*1faf0*/  FADD.FTZ R140, -R136.reuse, R109 ;  /* 0x0000006d888c7221 */ /* 0x040fe20000010100 */
[----:B------:R1:W-:Y:S01]  /*1fb00*/  @!P1 STG.E desc[UR10][R68.64], R71 ;  /* 0x0000004744009986 */ /* 0x0003e2000c10190a */
[C---:B------:R-:W-:Y:S01]  /*1fb10*/  FADD.FTZ R96, -R136.reuse, R107 ;  /* 0x0000006b88607221 */ /* 0x040fe20000010100 */
[C---:B------:R-:W-:Y:S01]  /*1fb20*/  FADD.FTZ R108, -R136.reuse, R113 ;  /* 0x00000071886c7221 */ /* 0x040fe20000010100 */
[C---:B------:R-:W-:Y:S01]  /*1fb30*/  FADD.FTZ R130, -R136.reuse, R111 ;  /* 0x0000006f88827221 */ /* 0x040fe20000010100 */
[----:B------:R-:W-:Y:S01]  /*1fb40*/  FADD.FTZ R138, -R136, R117 ;  /* 0x00000075888a7221 */ /* 0x000fe20000010100 */
[----:B------:R-:W-:Y:S01]  /*1fb50*/  SHF.L.U32 R105, R23, 0x10, RZ ;  /* 0x0000001017697819 */ /* 0x000fe200000006ff */
[----:B------:R-:W-:Y:S02]  /*1fb60*/  IMAD.U32 R103, R10, 0x10000, RZ ;  /* 0x000100000a677824 */ /* 0x000fe400078e00ff */
[C---:B------:R-:W-:Y:S01]  /*1fb70*/  FADD.FTZ R80, -R136.reuse, R115 ;  /* 0x0000007388507221 */ /* 0x040fe20000010100 */
[----:B------:R-:W-:Y:S01]  /*1fb80*/  FADD.FTZ R126, -R136, R123 ;  /* 0x0000007b887e7221 */ /* 0x000fe20000010100 */
[C---:B0-----:R-:W-:Y:S01]  /*1fb90*/  FMUL.FTZ R73, R95.reuse, R76 ;  /* 0x0000004c5f497220 */ /* 0x041fe20000410000 */
[C---:B------:R-:W-:Y:S01]  /*1fba0*/  FMUL.FTZ R76, R95.reuse, R160 ;  /* 0x000000a05f4c7220 */ /* 0x040fe20000410000 */
[C---:B------:R-:W-:Y:S01]  /*1fbb0*/  FMUL.FTZ R128, R95.reuse, R128 ;  /* 0x000000805f807220 */ /* 0x040fe20000410000 */
[----:B------:R-:W-:Y:S01]  /*1fbc0*/  FMUL.FTZ R75, R95, R132 ;  /* 0x000000845f4b7220 */ /* 0x000fe20000410000 */
[----:B------:R-:W-:Y:S01]  /*1fbd0*/  FFMA.FTZ R73, R73, R156, R158 ;  /* 0x0000009c49497223 */ /* 0x000fe2000001009e */
[----:B------:R-:W-:Y:S01]  /*1fbe0*/  FFMA.FTZ R76, R76, R97, R99 ;  /* 0x000000614c4c7223 */ /* 0x000fe20000010063 */
[----:B------:R-:W-:Y:S01]  /*1fbf0*/  FMUL.FTZ R134, R95, R134 ;  /* 0x000000865f867220 */ /* 0x000fe20000410000 */
[----:B------:R-:W-:-:S02]  /*1fc00*/  IMAD.U32 R156, R29, 0x10000, RZ ;  /* 0x000100001d9c7824 */ /* 0x000fc400078e00ff */
[----:B------:R-:W-:Y:S01]  /*1fc10*/  FMUL.FTZ R132, R95, R148 ;  /* 0x000000945f847220 */ /* 0x000fe20000410000 */
[----:B------:R-:W-:Y:S02]  /*1fc20*/  IMAD.U32 R158, R45, 0x10000, RZ ;  /* 0x000100002d9e7824 */ /* 0x000fe400078e00ff */
[----:B------:R-:W-:Y:S01]  /*1fc30*/  FFMA.FTZ R128, R128, R77, R79 ;  /* 0x0000004d80807223 */ /* 0x000fe2000001004f */
[----:B------:R-:W-:Y:S02]  /*1fc40*/  IMAD.U32 R97, R6, 0x10000, RZ ;  /* 0x0001000006617824 */ /* 0x000fe400078e00ff */
[----:B------:R-:W-:Y:S01]  /*1fc50*/  FFMA.FTZ R77, R134, R81, R83 ;  /* 0x00000051864d7223 */ /* 0x000fe20000010053 */
[----:B------:R-:W-:Y:S01]  /*1fc60*/  IMAD.U32 R99, R19, 0x10000, RZ ;  /* 0x0001000013637824 */ /* 0x000fe200078e00ff */
[----:B------:R-:W-:Y:S01]  /*1fc70*/  SHF.L.U32 R79, R18, 0x10, RZ ;  /* 0x00000010124f7819 */ /* 0x000fe200000006ff */
[----:B------:R-:W-:Y:S01]  /*1fc80*/  FFMA.FTZ R75, R75, R156, R158 ;  /* 0x0000009c4b4b7223 */ /* 0x000fe2000001009e */
[----:B-1----:R-:W-:-:S02]  /*1fc90*/  IMAD.U32 R69, R5, 0x10000, RZ ;  /* 0x0001000005457824 */ /* 0x002fc400078e00ff */
[----:B------:R-:W-:Y:S01]  /*1fca0*/  FFMA.FTZ R132, R132, R97, R99 ;  /* 0x0000006184847223 */ /* 0x000fe20000010063 */
[----:B------:R-:W-:Y:S01]  /*1fcb0*/  SHF.L.U32 R83, R12, 0x10, RZ ;  /* 0x000000100c537819 */ /* 0x000fe200000006ff */
[C---:B------:R-:W-:Y:S01]  /*1fcc0*/  FMUL.FTZ R71, R95.reuse, R82 ;  /* 0x000000525f477220 */ /* 0x040fe20000410000 */
[----:B------:R-:W-:Y:S01]  /*1fcd0*/  FMUL.FTZ R98, R95, R98 ;  /* 0x000000625f627220 */ /* 0x000fe20000410000 */
[----:B------:R-:W-:Y:S01]  /*1fce0*/  SHF.L.U32 R68, R31, 0x10, RZ ;  /* 0x000000101f447819 */ /* 0x000fe200000006ff */
[----:B------:R-:W-:Y:S02]  /*1fcf0*/  IMAD.U32 R148, R32, 0x10000, RZ ;  /* 0x0001000020947824 */ /* 0x000fe400078e00ff */
[C---:B------:R-:W-:Y:S01]  /*1fd00*/  FMUL.FTZ R81, R95.reuse, R116 ;  /* 0x000000745f517220 */ /* 0x040fe20000410000 */
[----:B------:R-:W-:Y:S02]  /*1fd10*/  IMAD.U32 R156, R48, 0x10000, RZ ;  /* 0x00010000309c7824 */ /* 0x000fe400078e00ff */
[----:B------:R-:W-:Y:S01]  /*1fd20*/  FMUL.FTZ R82, R95, R140 ;  /* 0x0000008c5f527220 */ /* 0x000fe20000410000 */
[----:B------:R-:W-:-:S02]  /*1fd30*/  IMAD.U32 R97, R25, 0x10000, RZ ;  /* 0x0001000019617824 */ /* 0x000fc400078e00ff */
        /* <DEDUP_REMOVED lines=8> */
[C---:B------:R-:W-:Y:S01]  /*1fdc0*/  FMUL.FTZ R81, R95.reuse, R96 ;  /* 0x000000605f517220 */ /* 0x040fe20000410000 */
[----:B------:R-:W-:Y:S01]  /*1fdd0*/  FMUL.FTZ R108, R95, R108 ;  /* 0x0000006c5f6c7220 */ /* 0x000fe20000410000 */
[----:B------:R-:W-:-:S02]  /*1fde0*/  IMAD.U32 R99, R50, 0x10000, RZ ;  /* 0x0001000032637824 */ /* 0x000fc400078e00ff */
[C---:B------:R-:W-:Y:S01]  /*1fdf0*/  FMUL.FTZ R96, R95.reuse, R130 ;  /* 0x000000825f607220 */ /* 0x040fe20000410000 */
[----:B------:R-:W-:Y:S01]  /*1fe00*/  FMUL.FTZ R134, R95, R138 ;  /* 0x0000008a5f867220 */ /* 0x000fe20000410000 */
[----:B------:R-:W-:Y:S01]  /*1fe10*/  FADD.FTZ R146, -R136, R125 ;  /* 0x0000007d88927221 */ /* 0x000fe20000010100 */
[----:B------:R-:W-:Y:S01]  /*1fe20*/  FFMA.FTZ R130, R108, R69, R83 ;  /* 0x000000456c827223 */ /* 0x000fe20000010053 */
[----:B------:R-:W-:Y:S01]  /*1fe30*/  FFMA.FTZ R83, R96, R97, R99 ;  /* 0x0000006160537223 */ /* 0x000fe20000010063 */
[----:B------:R-:W-:Y:S01]  /*1fe40*/  FFMA.FTZ R134, R134, R103, R105 ;  /* 0x0000006786867223 */ /* 0x000fe20000010069 */
        /* <DEDUP_REMOVED lines=9> */
[C---:B------:R-:W-:Y:S01]  /*1fee0*/  FADD.FTZ R114, -R136.reuse, R129 ;  /* 0x0000008188727221 */ /* 0x040fe20000010100 */
[----:B------:R-:W-:Y:S01]  /*1fef0*/  FADD.FTZ R120, -R136, R135 ;  /* 0x0000008788787221 */ /* 0x000fe20000010100 */
[----:B------:R-:W-:Y:S01]  /*1ff00*/  FFMA.FTZ R103, R80, R103, R69 ;  /* 0x0000006750677223 */ /* 0x000fe20000010045 */
[----:B------:R-:W-:Y:S01]  /*1ff10*/  FADD.FTZ R154, -R136, R131 ;  /* 0x00000083889a7221 */ /* 0x000fe20000010100 */
[----:B------:R-:W-:Y:S01]  /*1ff20*/  FFMA.FTZ R126, R126, R97, R99 ;  /* 0x000000617e7e7223 */ /* 0x000fe20000010063 */
[----:B------:R-:W-:Y:S01]  /*1ff30*/  FFMA.FTZ R80, R146, R105, R107 ;  /* 0x0000006992507223 */ /* 0x000fe2000001006b */
[----:B------:R-:W-:Y:S01]  /*1ff40*/  SHF.L.U32 R98, R49, 0x10, RZ ;  /* 0x0000001031627819 */ /* 0x000fe200000006ff */
[----:B------:R-:W-:Y:S01]  /*1ff50*/  FMUL.FTZ R107, R95, R114 ;  /* 0x000000725f6b7220 */ /* 0x000fe20000410000 */
[----:B------:R-:W-:Y:S01]  /*1ff60*/  SHF.L.U32 R97, R84, 0x10, RZ ;  /* 0x0000001054617819 */ /* 0x000fe200000006ff */
[----:B------:R-:W-:-:S02]  /*1ff70*/  IMAD.U32 R68, R33, 0x10000, RZ ;  /* 0x0001000021447824 */ /* 0x000fc400078e00ff */
[----:B------:R-:W-:Y:S01]  /*1ff80*/  FMUL.FTZ R114, R95, R120 ;  /* 0x000000785f727220 */ /* 0x000fe20000410000 */
[----:B------:R-:W-:Y:S02]  /*1ff90*/  IMAD.U32 R69, R15, 0x10000, RZ ;  /* 0x000100000f457824 */ /* 0x000fe400078e00ff */
[----:B------:R-:W-:Y:S01]  /*1ffa0*/  FADD.FTZ R110, -R136, R137 ;  /* 0x00000089886e7221 */ /* 0x000fe20000010100 */
[----:B------:R-:W-:Y:S02]  /*1ffb0*/  IMAD.U32 R109, R16, 0x10000, RZ ;  /* 0x00010000106d7824 */ /* 0x000fe400078e00ff */
[----:B------:R-:W-:Y:S01]  /*1ffc0*/  FMUL.FTZ R154, R95, R154 ;  /* 0x0000009a5f9a7220 */ /* 0x000fe20000410000 */
[----:B------:R-:W-:Y:S02]  /*1ffd0*/  IMAD.U32 R111, R85, 0x10000, RZ ;  /* 0x00010000556f7824 */ /* 0x000fe400078e00ff */
        /* <DEDUP_REMOVED lines=10> */
[----:B------:R-:W-:Y:S01]  /*20080*/  FFMA.FTZ R81, R81, R68, R98 ;  /* 0x0000004451517223 */ /* 0x000fe20000010062 */
[----:B------:R-:W-:Y:S01]  /*20090*/  FFMA.FTZ R114, R114, R69, R97 ;  /* 0x0000004572727223 */ /* 0x000fe20000010061 */
[----:B------:R-:W-:Y:S01]  /*200a0*/  FADD.FTZ R136, -R136, R119 ;  /* 0x0000007788887221 */ /* 0x000fe20000010100 */
[----:B------:R-:W-:Y:S01]  /*200b0*/  SHF.L.U32 R68, R37, 0x10, RZ ;  /* 0x0000001025447819 */ /* 0x000fe200000006ff */
[----:B------:R-:W-:Y:S01]  /*200c0*/  FFMA.FTZ R105, R154, R109, R111 ;  /* 0x0000006d9a697223 */ /* 0x000fe2000001006f */
[----:B------:R-:W-:Y:S01]  /*200d0*/  SHF.L.U32 R69, R55, 0x10, RZ ;  /* 0x0000001037457819 */ /* 0x000fe200000006ff */
[----:B------:R-:W-:Y:S01]  /*200e0*/  IMAD.U32 R96, R53, 0x10000, RZ ;  /* 0x0001000035607824 */ /* 0x000fe200078e00ff */
[----:B------:R-:W-:Y:S01]  /*200f0*/  SHF.L.U32 R99, R14, 0x10, RZ ;  /* 0x000000100e637819 */ /* 0x000fe200000006ff */
[----:B------:R-:W-:-:S02]  /*20100*/  IMAD.U32 R119, R39, 0x10000, RZ ;  /* 0x0001000027777824 */ /* 0x000fc400078e00ff */
[----:B------:R-:W-:Y:S01]  /*20110*/  FMUL.FTZ R110, R95, R110 ;  /* 0x0000006e5f6e7220 */ /* 0x000fe20000410000 */
[----:B------:R-:W-:Y:S02]  /*20120*/  IMAD.U32 R109, R27, 0x10000, RZ ;  /* 0x000100001b6d7824 */ /* 0x000fe400078e00ff */
[----:B------:R-:W-:Y:S01]  /*20130*/  FMUL.FTZ R120, R95, R150 ;  /* 0x000000965f787220 */ /* 0x000fe20000410000 */
[----:B------:R-:W-:Y:S01]  /*20140*/  FFMA.FTZ R107, R107, R68, R96 ;  /* 0x000000446b6b7223 */ /* 0x000fe20000010060 */
[----:B------:R-:W-:Y:S01]  /*20150*/  FFMA.FTZ R119, R110, R119, R69 ;  /* 0x000000776e777223 */ /* 0x000fe20000010045 */
[----:B------:R-:W-:Y:S02]  /*20160*/  IMAD.U32 R97, R13, 0x10000, RZ ;  /* 0x000100000d617824 */ /* 0x000fe400078e00ff */
[----:B------:R-:W-:Y:S01]  /*20170*/  FFMA.FTZ R120, R120, R99, R109 ;  /* 0x0000006378787223 */ /* 0x000fe2000001006d */
[----:B------:R-:W-:Y:S01]  /*20180*/  SHF.L.U32 R68, R40, 0x10, RZ ;  /* 0x0000001028447819 */ /* 0x000fe200000006ff */
[----:B------:R-:W-:-:S02]  /*20190*/  IMAD.U32 R96, R56, 0x10000, RZ ;  /* 0x0001000038607824 */ /* 0x000fc400078e00ff */
[----:B------:R-:W-:Y:S01]  /*201a0*/  FMUL.FTZ R124, R95, R124 ;  /* 0x0000007c5f7c7220 */ /* 0x000fe20000410000 */
[----:B------:R-:W-:Y:S02]  /*201b0*/  IMAD.U32 R69, R57, 0x10000, RZ ;  /* 0x0001000039457824 */ /* 0x000fe400078e00ff */
[C---:B------:R-:W-:Y:S01]  /*201c0*/  FMUL.FTZ R117, R95.reuse, R144 ;  /* 0x000000905f757220 */ /* 0x040fe20000410000 */
[----:B------:R-:W-:Y:S02]  /*201d0*/  IMAD.U32 R99, R26, 0x10000, RZ ;  /* 0x000100001a637824 */ /* 0x000fe400078e00ff */
[----:B------:R-:W-:Y:S01]  /*201e0*/  FMUL.FTZ R112, R95, R112 ;  /* 0x000000705f707220 */ /* 0x000fe20000410000 */
[----:B------:R-:W-:Y:S01]  /*201f0*/  IMAD.U32 R121, R41, 0x10000, RZ ;  /* 0x0001000029797824 */ /* 0x000fe200078e00ff */
[----:B------:R-:W-:Y:S01]  /*20200*/  PRMT R111, R56, 0x7632, R111 ;  /* 0x00007632386f7816 */ /* 0x000fe2000000006f */
[----:B------:R-:W-:Y:S01]  /*20210*/  FFMA.FTZ R138, R124, R97, R99 ;  /* 0x000000617c8a7223 */ /* 0x000fe20000010063 */
[----:B------:R-:W-:Y:S01]  /*20220*/  FFMA.FTZ R117, R117, R68, R96 ;  /* 0x0000004475757223 */ /* 0x000fe20000010060 */
[----:B------:R-:W-:Y:S01]  /*20230*/  FFMA.FTZ R121, R112, R121, R69 ;  /* 0x0000007970797223 */ /* 0x000fe20000010045 */
[----:B------:R-:W0:Y:S01]  /*20240*/  @!P1 LDC.64 R96, c[0x0][0x3c8] ;  /* 0x0000f200ff609b82 */ /* 0x000e220000000a00 */
[----:B------:R-:W-:Y:S01]  /*20250*/  SHF.L.U32 R111, R111, 0x10, RZ ;  /* 0x000000106f6f7819 */ /* 0x000fe200000006ff */
[----:B------:R-:W-:-:S02]  /*20260*/  IMAD.U32 R109, R17, 0x10000, RZ ;  /* 0x00010000116d7824 */ /* 0x000fc400078e00ff */
[----:B------:R-:W-:Y:S01]  /*20270*/  FMUL.FTZ R152, R95, R152 ;  /* 0x000000985f987220 */ /* 0x000fe20000410000 */
[----:B------:R-:W-:Y:S01]  /*20280*/  PRMT R99, R41, 0x7632, R99 ;  /* 0x0000763229637816 */ /* 0x000fe20000000063 */
[----:B------:R-:W-:Y:S01]  /*20290*/  FMUL.FTZ R122, R95, R122 ;  /* 0x0000007a5f7a7220 */ /* 0x000fe20000410000 */
[----:B------:R-:W-:Y:S02]  /*202a0*/  IMAD.U32 R98, R38, 0x10000, RZ ;  /* 0x0001000026627824 */ /* 0x000fe400078e00ff */
[----:B------:R-:W-:Y:S01]  /*202b0*/  FFMA.FTZ R124, R152, R109, R111 ;  /* 0x0000006d987c7223 */ /* 0x000fe2000001006f */
[----:B------:R-:W1:Y:S01]  /*202c0*/  LDC.64 R68, c[0x0][0x428] ;  /* 0x00010a00ff447b82 */ /* 0x000e620000000a00 */
[----:B------:R-:W-:Y:S01]  /*202d0*/  PRMT R109, R57, 0x7632, R109 ;  /* 0x00007632396d7816 */ /* 0x000fe2000000006d */
[----:B------:R-:W-:Y:S01]  /*202e0*/  IMAD.U32 R108, R54, 0x10000, RZ ;  /* 0x00010000366c7824 */ /* 0x000fe200078e00ff */
[----:B------:R-:W-:Y:S01]  /*202f0*/  SHF.L.U32 R99, R99, 0x10, RZ ;  /* 0x0000001063637819 */ /* 0x000fe200000006ff */
[----:B------:R-:W-:Y:S01]  /*20300*/  FMUL.FTZ R115, R95, R142 ;  /* 0x0000008e5f737220 */ /* 0x000fe20000410000 */
[----:B------:R-:W-:Y:S01]  /*20310*/  PRMT R111, R42, 0x7632, R111 ;  /* 0x000076322a6f7816 */ /* 0x000fe2000000006f */
[----:B------:R-:W-:Y:S01]  /*20320*/  IMAD.U32 R109, R109, 0x10000, RZ ;  /* 0x000100006d6d7824 */ /* 0x000fe200078e00ff */
[----:B------:R-:W-:Y:S01]  /*20330*/  PRMT R113, R58, 0x7632, R113 ;  /* 0x000076323a717816 */ /* 0x000fe20000000071 */
[----:B------:R-:W-:Y:S01]  /*20340*/  FFMA.FTZ R115, R115, R98, R108 ;  /* 0x0000006273737223 */ /* 0x000fe2000001006c */
[----:B------:R-:W-:Y:S01]  /*20350*/  PRMT R131, R43, 0x7632, R131 ;  /* 0x000076322b837816 */ /* 0x000fe20000000083 */
[----:B------:R-:W-:Y:S01]  /*20360*/  FFMA.FTZ R122, R122, R99, R109 ;  /* 0x000000637a7a7223 */ /* 0x000fe2000001006d */
[----:B------:R-:W-:Y:S01]  /*20370*/  PRMT R133, R59, 0x7632, R133 ;  /* 0x000076323b857816 */ /* 0x000fe20000000085 */
[----:B------:R-:W-:Y:S01]  /*20380*/  IMAD.U32 R109, R58, 0x10000, RZ ;  /* 0x000100003a6d7824 */ /* 0x000fe200078e00ff */
[----:B------:R-:W-:Y:S01]  /*20390*/  SHF.L.U32 R99, R42, 0x10, RZ ;  /* 0x000000102a637819 */ /* 0x000fe200000006ff */
[----:B------:R-:W-:Y:S01]  /*203a0*/  IMAD.U32 R125, R43, 0x10000, RZ ;  /* 0x000100002b7d7824 */ /* 0x000fe200078e00ff */
[----:B------:R-:W-:Y:S01]  /*203b0*/  SHF.L.U32 R129, R59, 0x10, RZ ;  /* 0x000000103b817819 */ /* 0x000fe200000006ff */
[----:B------:R-:W-:Y:S01]  /*203c0*/  IMAD.U32 R111, R111, 0x10000, RZ ;  /* 0x000100006f6f7824 */ /* 0x000fe200078e00ff */
[----:B------:R-:W-:Y:S01]  /*203d0*/  SHF.L.U32 R131, R131, 0x10, RZ ;  /* 0x0000001083837819 */ /* 0x000fe200000006ff */
[----:B------:R-:W-:-:S02]  /*203e0*/  IMAD.U32 R113, R113, 0x10000, RZ ;  /* 0x0001000071717824 */ /* 0x000fc400078e00ff */
[----:B------:R-:W-:Y:S01]  /*203f0*/  FMUL.FTZ R70, R95, R70 ;  /* 0x000000465f467220 */ /* 0x000fe20000410000 */
[----:B------:R-:W-:Y:S02]  /*20400*/  IMAD.U32 R133, R133, 0x10000, RZ ;  /* 0x0001000085857824 */ /* 0x000fe400078e00ff */
[C---:B------:R-:W-:Y:S01]  /*20410*/  FMUL.FTZ R74, R95.reuse, R74 ;  /* 0x0000004a5f4a7220 */ /* 0x040fe20000410000 */
[C---:B------:R-:W-:Y:S01]  /*20420*/  FMUL.FTZ R78, R95.reuse, R78 ;  /* 0x0000004e5f4e7220 */ /* 0x040fe20000410000 */
[----:B------:R-:W-:Y:S01]  /*20430*/  FMUL.FTZ R98, R95, R136 ;  /* 0x000000885f627220 */ /* 0x000fe20000410000 */
[----:B------:R-:W-:Y:S02]  /*20440*/  IMAD.U32 R135, RZ, RZ, UR18 ;  /* 0x00000012ff877e24 */ /* 0x000fe4000f8e00ff */
[----:B------:R-:W-:Y:S01]  /*20450*/  FFMA.FTZ R123, R70, R99, R109 ;  /* 0x00000063467b7223 */ /* 0x000fe2000001006d */
[----:B------:R-:W-:Y:S01]  /*20460*/  FFMA.FTZ R136, R74, R111, R113 ;  /* 0x0000006f4a887223 */ /* 0x000fe20000010071 */
[----:B------:R-:W-:Y:S01]  /*20470*/  FFMA.FTZ R125, R78, R125, R129 ;  /* 0x0000007d4e7d7223 */ /* 0x000fe20000010081 */
[----:B------:R-:W-:Y:S01]  /*20480*/  FFMA.FTZ R140, R98, R131, R133 ;  /* 0x00000083628c7223 */ /* 0x000fe20000010085 */
[----:B0-----:R-:W-:Y:S01]  /*20490*/  @!P1 IMAD.WIDE R96, R135, 0x4, R96 ;  /* 0x0000000487609825 */ /* 0x001fe200078e0260 */
[----:B------:R-:W-:Y:S01]  /*204a0*/  F2FP.BF16.F32.PACK_AB R71, R116, R71 ;  /* 0x000000477447723e */ /* 0x000fe200000010ff */
[----:B------:R-:W-:Y:S01]  /*204b0*/  UIADD3 UR18, UPT, UPT, UR18, UR16, URZ ;  /* 0x0000001012127290 */ /* 0x000fe2000fffe0ff */
[----:B------:R-:W-:Y:S01]  /*204c0*/  F2FP.BF16.F32.PACK_AB R70, R132, R77 ;  /* 0x0000004d8446723e */ /* 0x000fe200000010ff */
[--C-:B-1----:R-:W-:Y:S01]  /*204d0*/  IMAD.WIDE.U32 R98, R72, 0x10, R68.reuse ;  /* 0x0000001048627825 */ /* 0x102fe200078e0044 */
[----:B------:R-:W-:Y:S01]  /*204e0*/  F2FP.BF16.F32.PACK_AB R74, R134, R83 ;  /* 0x00000053864a723e */ /* 0x000fe200000010ff */
[----:B------:R0:W-:Y:S01]  /*204f0*/  @!P1 STG.E desc[UR10][R96.64], R95 ;  /* 0x0000005f60009986 */ /* 0x0001e2000c10190a */
[----:B------:R-:W-:Y:S01]  /*20500*/  F2FP.BF16.F32.PACK_AB R72, R82, R79 ;  /* 0x0000004f5248723e */ /* 0x000fe200000010ff */
[--C-:B------:R-:W-:Y:S01]  /*20510*/  IMAD.WIDE.U32 R108, R101, 0x10, R68.reuse ;  /* 0x00000010656c7825 */ /* 0x100fe200078e0044 */
[----:B------:R-:W-:Y:S01]  /*20520*/  F2FP.BF16.F32.PACK_AB R79, R138, R119 ;  /* 0x000000778a4f723e */ /* 0x000fe200000010ff */
[----:B------:R-:W-:Y:S01]  /*20530*/  UISETP.GE.AND UP2, UPT, UR18, UR17, UPT ;  /* 0x000000111200728c */ /* 0x000fe2000bf46270 */
[----:B------:R-:W-:Y:S01]  /*20540*/  F2FP.BF16.F32.PACK_AB R78, R120, R115 ;  /* 0x00000073784e723e */ /* 0x000fe200000010ff */
[----:B------:R-:W-:Y:S01]  /*20550*/  IMAD.WIDE.U32 R110, R127, 0x10, R68 ;  /* 0x000000107f6e7825 */ /* 0x000fe200078e0044 */
[----:B------:R-:W-:-:S02]  /*20560*/  F2FP.BF16.F32.PACK_AB R77, R114, R107 ;  /* 0x0000006b724d723e */ /* 0x000fc400000010ff */
[----:B------:R-:W-:Y:S01]  /*20570*/  F2FP.BF16.F32.PACK_AB R83, R140, R125 ;  /* 0x0000007d8c53723e */ /* 0x000fe200000010ff */
[----:B------:R-:W-:Y:S01]  /*20580*/  IMAD.WIDE.U32 R112, R145, 0x10, R68 ;  /* 0x0000001091707825 */ /* 0x000fe200078e0044 */
[----:B------:R-:W-:Y:S02]  /*20590*/  F2FP.BF16.F32.PACK_AB R69, R128, R75 ;  /* 0x0000004b8045723e */ /* 0x000fe400000010ff */
[----:B------:R-:W-:Y:S02]  /*205a0*/  F2FP.BF16.F32.PACK_AB R68, R76, R73 ;  /* 0x000000494c44723e */ /* 0x000fe400000010ff */
[----:B------:R-:W-:Y:S02]  /*205b0*/  F2FP.BF16.F32.PACK_AB R75, R126, R103 ;  /* 0x000000677e4b723e */ /* 0x000fe400000010ff */
[----:B------:R-:W-:Y:S01]  /*205c0*/  F2FP.BF16.F32.PACK_AB R73, R130, R81 ;  /* 0x000000518249723e */ /* 0x000fe200000010ff */
[----:B------:R0:W-:Y:S01]  /*205d0*/  STG.E.128 desc[UR10][R98.64], R68 ;  /* 0x0000004462007986 */ /* 0x0001e2000c101d0a */
[----:B------:R-:W-:-:S02]  /*205e0*/  F2FP.BF16.F32.PACK_AB R76, R105, R80 ;  /* 0x00000050694c723e */ /* 0x000fc400000010ff */
[----:B------:R-:W-:Y:S01]  /*205f0*/  F2FP.BF16.F32.PACK_AB R82, R136, R123 ;  /* 0x0000007b8852723e */ /* 0x000fe200000010ff */
[----:B------:R0:W-:Y:S01]  /*20600*/  STG.E.128 desc[UR10][R108.64], R72 ;  /* 0x000000486c007986 */ /* 0x0001e2000c101d0a */
[----:B------:R-:W-:Y:S02]  /*20610*/  F2FP.BF16.F32.PACK_AB R81, R122, R121 ;  /* 0x000000797a51723e */ /* 0x000fe400000010ff */
[----:B------:R-:W-:Y:S01]  /*20620*/  F2FP.BF16.F32.PACK_AB R80, R124, R117 ;  /* 0x000000757c50723e */ /* 0x000fe200000010ff */
[----:B------:R0:W-:Y:S04]  /*20630*/  STG.E.128 desc[UR10][R110.64], R76 ;  /* 0x0000004c6e007986 */ /* 0x0001e8000c101d0a */
[----:B------:R0:W-:Y:S01]  /*20640*/  STG.E.128 desc[UR10][R112.64], R80 ;  /* 0x0000005070007986 */ /* 0x0001e2000c101d0a */
[----:B------:R-:W-:Y:S05]  /*20650*/  BRA.U !UP2, `(.L_x_1760) ;  /* 0xfffffe050a1c7547 */ /* 0x000fea000b83ffff */
[----:B------:R-:W-:Y:S05]  /*20660*/  EXIT ;  /* 0x000000000000794d */ /* 0x000fea0003800000 */
.L_x_1761:
        /* <DEDUP_REMOVED lines=9> */
.L_x_17947:


//--------------------- .text._ZN10layer_norm31ln_parallel_residual_fwd_kernelINS_13Kernel_traitsI6__halfS2_S2_S2_fjLj4096ELj1ELj1ELj4ELj16ENS_18Kernel_traits_baseILj4096ES2_S2_S2_S2_fjLj128EEEEELb0ELb0ELb0EEEvNS_9FwdParamsE --------------------------
	.section	.text._ZN10layer_norm31ln_parallel_residual_fwd_kernelINS_13Kernel_traitsI6__halfS2_S2_S2_fjLj4096ELj1ELj1ELj4ELj16ENS_18Kernel_traits_baseILj4096ES2_S2_S2_S2_fjLj128EEEEELb0ELb0ELb0EEEvNS_9FwdParamsE,"ax",@progbits
	.align	128
        .global         _ZN10layer_norm31ln_parallel_residual_fwd_kernelINS_13Kernel_traitsI6__halfS2_S2_S2_fjLj4096ELj1ELj1ELj4ELj16ENS_18Kernel_traits_baseILj4096ES2_S2_S2_S2_fjLj128EEEEELb0ELb0ELb0EEEvNS_9FwdParamsE
        .type           _ZN10layer_norm31ln_parallel_residual_fwd_kernelINS_13Kernel_traitsI6__halfS2_S2_S2_fjLj4096ELj1ELj1ELj4ELj16ENS_18Kernel_traits_baseILj4096ES2_S2_S2_S2_fjLj128EEEEELb0ELb0ELb0EEEvNS_9FwdParamsE,@function
        .size           _ZN10layer_norm31ln_parallel_residual_fwd_kernelINS_13Kernel_traitsI6__halfS2_S2_S2_fjLj4096ELj1ELj1ELj4ELj16ENS_18Kernel_traits_baseILj4096ES2_S2_S2_S2_fjLj128EEEEELb0ELb0ELb0EEEvNS_9FwdParamsE,(.L_x_17948 - _ZN10layer_norm31ln_parallel_residual_fwd_kernelINS_13Kernel_traitsI6__halfS2_S2_S2_fjLj4096ELj1ELj1ELj4ELj16ENS_18Kernel_traits_baseILj4096ES2_S2_S2_S2_fjLj128EEEEELb0ELb0ELb0EEEvNS_9FwdParamsE)
        .other          _ZN10layer_norm31ln_parallel_residual_fwd_kernelINS_13Kernel_traitsI6__halfS2_S2_S2_fjLj4096ELj1ELj1ELj4ELj16ENS_18Kernel_traits_baseILj4096ES2_S2_S2_S2_fjLj128EEEEELb0ELb0ELb0EEEvNS_9FwdParamsE,@"STO_CUDA_ENTRY STV_DEFAULT"
_ZN10layer_norm31ln_parallel_residual_fwd_kernelINS_13Kernel_traitsI6__halfS2_S2_S2_fjLj4096ELj1ELj1ELj4ELj16ENS_18Kernel_traits_baseILj4096ES2_S2_S2_S2_fjLj128EEEEELb0ELb0ELb0EEEvNS_9FwdParamsE:
.text._ZN10layer_norm31ln_parallel_residual_fwd_kernelINS_13Kernel_traitsI6__halfS2_S2_S2_fjLj4096ELj1ELj1ELj4ELj16ENS_18Kernel_traits_baseILj4096ES2_S2_S2_S2_fjLj128EEEEELb0ELb0ELb0EEEvNS_9FwdParamsE:
[----:B------:R-:W-:Y:S01]  /*0000*/  LDC R1, c[0x0][0x37c] ;  /* 0x0000df00ff017b82 */ /* 0x000fe20000000800 */
[----:B------:R-:W0:Y:S07]  /*0010*/  S2R R0, SR_TID.X ;  /* 0x0000000000007919 */ /* 0x000e2e0000002100 */
[----:B------:R-:W1:Y:S01]  /*0020*/  LDC.64 R4, c[0x0][0x398] ;  /* 0x0000e600ff047b82 */ /* 0x000e620000000a00 */
[----:B------:R-:W2:Y:S01]  /*0030*/  LDCU.64 UR10, c[0x0][0x438] ;  /* 0x00008700ff0a77ac */ /* 0x000ea20008000a00 */
[----:B------:R-:W-:Y:S01]  /*0040*/  BSSY.RECONVERGENT B0, `(.L_x_1762) ;  /* 0x0000106000007945 */ /* 0x000fe20003800200 */
[----:B------:R-:W1:Y:S05]  /*0050*/  LDCU.64 UR8, c[0x0][0x3a0] ;  /* 0x00007400ff0877ac */ /* 0x000e6a0008000a00 */
[----:B------:R-:W3:Y:S01]  /*0060*/  LDC R3, c[0x0][0x388] ;  /* 0x0000e200ff037b82 */ /* 0x000ee20000000800 */
[----:B------:R-:W4:Y:S07]  /*0070*/  LDCU.64 UR6, c[0x0][0x358] ;  /* 0x00006b00ff0677ac */ /* 0x000f2e0008000a00 */
[----:B------:R-:W5:Y:S01]  /*0080*/  S2UR UR4, SR_CTAID.X ;  /* 0x00000000000479c3 */ /* 0x000f620000002500 */
[----:B--2---:R-:W-:-:S04]  /*0090*/  UISETP.NE.U32.AND UP0, UPT, UR10, URZ, UPT ;  /* 0x000000ff0a00728c */ /* 0x004fc8000bf05070 */
[----:B------:R-:W-:Y:S01]  /*00a0*/  UISETP.NE.AND.EX UP0, UPT, UR11, URZ, UPT, UP0 ;  /* 0x000000ff0b00728c */ /* 0x000fe2000bf05300 */
[----:B-1----:R-:W-:-:S04]  /*00b0*/  LOP3.LUT P0, RZ, R4, UR8, RZ, 0xfc, !PT ;  /* 0x0000000804ff7c12 */ /* 0x002fc8000f80fcff */
[----:B------:R-:W-:Y:S02]  /*00c0*/  LOP3.LUT P0, RZ, R5, UR9, RZ, 0xfc, P0 ;  /* 0x0000000905ff7c12 */ /* 0x000fe4000800fcff */
[----:B0-----:R-:W-:Y:S02]  /*00d0*/  LOP3.LUT R5, R0, 0x60, RZ, 0xc0, !PT ;  /* 0x0000006000057812 */ /* 0x001fe400078ec0ff */
[----:B---3--:R-:W-:Y:S02]  /*00e0*/  SHF.R.S32.HI R4, RZ, 0x1f, R3 ;  /* 0x0000001fff047819 */ /* 0x008fe40000011403 */
[----:B------:R-:W-:Y:S02]  /*00f0*/  MOV R6, R0 ;  /* 0x0000000000067202 */ /* 0x000fe40000000f00 */
[----:B------:R-:W-:Y:S02]  /*0100*/  LEA.HI R4, R4, R3, RZ, 0x3 ;  /* 0x0000000304047211 */ /* 0x000fe400078f18ff */
[----:B------:R-:W-:-:S02]  /*0110*/  LOP3.LUT R3, R0, 0x7f, RZ, 0x3c, !PT ;  /* 0x0000007f00037812 */ /* 0x000fc400078e3cff */
[----:B-----5:R-:W-:Y:S02]  /*0120*/  MOV R2, UR4 ;  /* 0x0000000400027c02 */ /* 0x020fe40008000f00 */
[----:B------:R-:W-:Y:S01]  /*0130*/  LEA.HI.SX32 R3, R4, R3, 0x1d ;  /* 0x0000000304037211 */ /* 0x000fe200078feaff */
[----:B----4-:R-:W-:Y:S06]  /*0140*/  BRA.U UP0, `(.L_x_1763) ;  /* 0x0000000900087547 */ /* 0x010fec000b800000 */
        /* <DEDUP_REMOVED lines=29> */
[----:B------:R-:W-:Y:S01]  /*0320*/  HFMA2 R42, -RZ, RZ, 0, 0 ;  /* 0x00000000ff2a7431 */ /* 0x000fe200000001ff */
[----:B------:R-:W-:Y:S02]  /*0330*/  CS2R R48, SRZ ;  /* 0x0000000000307805 */ /* 0x000fe4000001ff00 */
[----:B------:R-:W-:Y:S02]  /*0340*/  MOV R46, RZ ;  /* 0x000000ff002e7202 */ /* 0x000fe40000000f00 */
        /* <DEDUP_REMOVED lines=8> */
[----:B------:R-:W-:Y:S02]  /*03d0*/  @P1 MOV R43, RZ ;  /* 0x000000ff002b1202 */ /* 0x000fe40000000f00 */
[----:B------:R-:W-:Y:S02]  /*03e0*/  @P2 MOV R47, RZ ;  /* 0x000000ff002f2202 */ /* 0x000fe40000000f00 */
[----:B------:R-:W-:Y:S02]  /*03f0*/  @P3 MOV R51, RZ ;  /* 0x000000ff00333202 */ /* 0x000fe40000000f00 */
[----:B------:R-:W-:Y:S01]  /*0400*/  @P3 IADD3 R6, PT, PT, R6, 0x80, RZ ;  /* 0x0000008006063810 */ /* 0x000fe20007ffe0ff */
        /* <DEDUP_REMOVED lines=10> */
[----:B------:R-:W-:Y:S02]  /*04b0*/  CS2R R48, SRZ ;  /* 0x0000000000307805 */ /* 0x000fe4000001ff00 */
[----:B------:R-:W-:Y:S02]  /*04c0*/  MOV R46, RZ ;  /* 0x000000ff002e7202 */ /* 0x000fe40000000f00 */
[----:B------:R-:W-:-:S02]  /*04d0*/  CS2R R44, SRZ ;  /* 0x00000000002c7805 */ /* 0x000fc4000001ff00 */
[----:B------:R-:W-:Y:S02]  /*04e0*/  MOV R42, RZ ;  /* 0x000000ff002a7202 */ /* 0x000fe40000000f00 */
        /* <DEDUP_REMOVED lines=8> */
[----:B------:R-:W-:Y:S01]  /*0570*/  CS2R R28, SRZ ;  /* 0x00000000001c7805 */ /* 0x000fe2000001ff00 */
[----:B------:R-:W-:Y:S06]  /*0580*/  BRA `(.L_x_1765) ;  /* 0x0000000800c47947 */ /* 0x000fec0003800000 */
.L_x_1764:
        /* <DEDUP_REMOVED lines=23> */
[C---:B-1----:R-:W-:Y:S01]  /*0700*/  @P2 IMAD.WIDE.U32 R18, R6.reuse, 0x10, R18 ;  /* 0x0000001006122825 */ /* 0x042fe200078e0012 */
[----:B------:R-:W-:-:S04]  /*0710*/  @P2 IADD3 R6, PT, PT, R6, 0x80, RZ ;  /* 0x0000008006062810 */ /* 0x000fc80007ffe0ff */
        /* <DEDUP_REMOVED lines=9> */
[----:B------:R-:W-:Y:S01]  /*07b0*/  HFMA2 R42, -RZ, RZ, 0, 0 ;  /* 0x00000000ff2a7431 */ /* 0x000fe200000001ff */
[----:B------:R-:W-:Y:S02]  /*07c0*/  CS2R R48, SRZ ;  /* 0x0000000000307805 */ /* 0x000fe4000001ff00 */
[----:B------:R-:W-:Y:S02]  /*07d0*/  MOV R46, RZ ;  /* 0x000000ff002e7202 */ /* 0x000fe40000000f00 */
        /* <DEDUP_REMOVED lines=17> */
[----:B------:R-:W-:Y:S02]  /*08f0*/  CS2R R16, SRZ ;  /* 0x0000000000107805 */ /* 0x000fe4000001ff00 */
[----:B------:R-:W-:Y:S02]  /*0900*/  MOV R50, RZ ;  /* 0x000000ff00327202 */ /* 0x000fe40000000f00 */
[----:B------:R-:W-:Y:S02]  /*0910*/  CS2R R48, SRZ ;  /* 0x0000000000307805 */ /* 0x000fe4000001ff00 */
[----:B------:R-:W-:Y:S02]  /*0920*/  MOV R46, RZ ;  /* 0x000000ff002e7202 */ /* 0x000fe40000000f00 */
[----:B------:R-:W-:-:S02]  /*0930*/  CS2R R44, SRZ ;  /* 0x00000000002c7805 */ /* 0x000fc4000001ff00 */
[----:B------:R-:W-:Y:S02]  /*0940*/  MOV R42, RZ ;  /* 0x000000ff002a7202 */ /* 0x000fe40000000f00 */
[----:B------:R-:W-:Y:S01]  /*0950*/  CS2R R40, SRZ ;  /* 0x0000000000287805 */ /* 0x000fe2000001ff00 */
[----:B------:R-:W-:Y:S06]  /*0960*/  BRA `(.L_x_1765) ;  /* 0x0000000400cc7947 */ /* 0x000fec0003800000 */
.L_x_1763:
        /* <DEDUP_REMOVED lines=45> */
[----:B------:R-:W-:-:S02]  /*0c40*/  ISETP.GE.U32.AND P2, PT, R3, 0x200, PT ;  /* 0x000002000300780c */ /* 0x000fc40003f46070 */
[----:B------:R-:W-:-:S11]  /*0c50*/  @P3 IADD3 R6, PT, PT, R6, 0x80, RZ ;  /* 0x0000008006063810 */ /* 0x000fd60007ffe0ff */
        /* <DEDUP_REMOVED lines=14> */
.L_x_1766:
        /* <DEDUP_REMOVED lines=8> */
[----:B0-----:R-:W-:-:S07]  /*0dc0*/  @P1 IMAD.WIDE.U32 R36, R6, 0x10, R32 ;  /* 0x0000001006241825 */ /* 0x001fce00078e0020 */
[----:B------:R-:W0:Y:S01]  /*0dd0*/  @P2 LDC.64 R74, c[0x0][0x438] ;  /* 0x00010e00ff4a2b82 */ /* 0x000e220000000a00 */
[----:B-1----:R-:W-:-:S07]  /*0de0*/  @P1 IMAD.WIDE.U32 R28, R6, 0x10, R8 ;  /* 0x00000010061c1825 */ /* 0x002fce00078e0008 */
[----:B------:R-:W1:Y:S01]  /*0df0*/  LDC.64 R76, c[0x0][0x3d8] ;  /* 0x0000f600ff4c7b82 */ /* 0x000e620000000a00 */
[C---:B--2---:R-:W-:Y:S01]  /*0e00*/  @P1 IMAD.WIDE.U32 R32, R6.reuse, 0x10, R10 ;  /* 0x0000001006201825 */ /* 0x044fe200078e000a */
[----:B------:R-:W-:-:S06]  /*0e10*/  @P1 LOP3.LUT R6, R6, 0x80, RZ, 0xfc, !PT ;  /* 0x0000008006061812 */ /* 0x000fcc00078efcff */
[----:B------:R-:W2:Y:S01]  /*0e20*/  LDC.64 R78, c[0x0][0x3d0] ;  /* 0x0000f400ff4e7b82 */ /* 0x000ea20000000a00 */
[----:B---3--:R-:W-:-:S07]  /*0e30*/  @P2 IMAD.WIDE.U32 R72, R6, 0x10, R72 ;  /* 0x0000001006482825 */ /* 0x008fce00078e0048 */
[----:B------:R-:W3:Y:S01]  /*0e40*/  LDC.64 R82, c[0x0][0x3d8] ;  /* 0x0000f600ff527b82 */ /* 0x000ee20000000a00 */
[C---:B0-----:R-:W-:Y:S01]  /*0e50*/  @P2 IMAD.WIDE.U32 R74, R6.reuse, 0x10, R74 ;  /* 0x00000010064a2825 */ /* 0x041fe200078e004a */
[----:B------:R-:W5:Y:S04]  /*0e60*/  @P2 LDG.E.128 R64, desc[UR6][R72.64] ;  /* 0x0000000648402981 */ /* 0x000f68000c1e1d00 */
[----:B------:R-:W5:Y:S02]  /*0e70*/  @P2 LD.E.128 R44, desc[UR6][R74.64] ;  /* 0x000000064a2c2980 */ /* 0x000f64000c101d00 */
[----:B------:R-:W0:Y:S01]  /*0e80*/  @P3 LDC.64 R80, c[0x0][0x438] ;  /* 0x00010e00ff503b82 */ /* 0x000e220000000a00 */
[C---:B-1----:R-:W-:Y:S01]  /*0e90*/  @P2 IMAD.WIDE.U32 R76, R6.reuse, 0x10, R76 ;  /* 0x00000010064c2825 */ /* 0x042fe200078e004c */
[----:B------:R-:W-:-:S06]  /*0ea0*/  @P2 IADD3 R6, PT, PT, R6, 0x80, RZ ;  /* 0x0000008006062810 */ /* 0x000fcc0007ffe0ff */
[----:B------:R-:W1:Y:S01]  /*0eb0*/  LDC.64 R84, c[0x0][0x3d0] ;  /* 0x0000f400ff547b82 */ /* 0x000e620000000a00 */
[C---:B--2---:R-:W-:Y:S01]  /*0ec0*/  @P3 IMAD.WIDE.U32 R78, R6.reuse, 0x10, R78 ;  /* 0x00000010064e3825 */ /* 0x044fe200078e004e */
[----:B------:R-:W5:Y:S04]  /*0ed0*/  @P2 LDG.E.128 R60, desc[UR6][R76.64] ;  /* 0x000000064c3c2981 */ /* 0x000f68000c1e1d00 */
[----:B------:R-:W5:Y:S02]  /*0ee0*/  @P3 LDG.E.128 R56, desc[UR6][R78.64] ;  /* 0x000000064e383981 */ /* 0x000f64000c1e1d00 */
[----:B------:R-:W2:Y:S01]  /*0ef0*/  @P4 LDC.64 R86, c[0x0][0x438] ;  /* 0x00010e00ff564b82 */ /* 0x000ea20000000a00 */
[----:B---3--:R-:W-:-:S07]  /*0f00*/  @P3 IMAD.WIDE.U32 R82, R6, 0x10, R82 ;  /* 0x0000001006523825 */ /* 0x008fce00078e0052 */
[----:B------:R-:W3:Y:S01]  /*0f10*/  LDC.64 R88, c[0x0][0x3d8] ;  /* 0x0000f600ff587b82 */ /* 0x000ee20000000a00 */
[C---:B0-----:R-:W-:Y:S01]  /*0f20*/  @P3 IMAD.WIDE.U32 R80, R6.reuse, 0x10, R80 ;  /* 0x0000001006503825 */ /* 0x041fe200078e0050 */
[----:B------:R-:W-:Y:S01]  /*0f30*/  @P3 IADD3 R6, PT, PT, R6, 0x80, RZ ;  /* 0x0000008006063810 */ /* 0x000fe20007ffe0ff */
[----:B------:R-:W5:Y:S04]  /*0f40*/  @P3 LDG.E.128 R52, desc[UR6][R82.64] ;  /* 0x0000000652343981 */ /* 0x000f68000c1e1d00 */
[----:B------:R-:W5:Y:S01]  /*0f50*/  @P3 LD.E.128 R48, desc[UR6][R80.64] ;  /* 0x0000000650303980 */ /* 0x000f62000c101d00 */
[----:B-1----:R-:W-:-:S04]  /*0f60*/  @P4 IMAD.WIDE.U32 R8, R6, 0x10, R84 ;  /* 0x0000001006084825 */ /* 0x002fc800078e0054 */
[----:B------:R-:W-:Y:S02]  /*0f70*/  HFMA2 R38, -RZ, RZ, 0, 0 ;  /* 0x00000000ff267431 */ /* 0x000fe400000001ff */
[----:B------:R-:W-:Y:S01]  /*0f80*/  HFMA2 R30, -RZ, RZ, 0, 0 ;  /* 0x00000000ff1e7431 */ /* 0x000fe200000001ff */
[----:B------:R0:W5:Y:S01]  /*0f90*/  @P1 LDG.E.128 R96, desc[UR6][R28.64] ;  /* 0x000000061c601981 */ /* 0x000162000c1e1d00 */
[----:B--2---:R-:W-:-:S03]  /*0fa0*/  @P4 IMAD.WIDE.U32 R10, R6, 0x10, R86 ;  /* 0x00000010060a4825 */ /* 0x004fc600078e0056 */
[----:B------:R-:W5:Y:S04]  /*0fb0*/  @P4 LDG.E.128 R24, desc[UR6][R8.64] ;  /* 0x0000000608184981 */ /* 0x000f68000c1e1d00 */
[----:B------:R-:W5:Y:S01]  /*0fc0*/  @P4 LD.E.128 R16, desc[UR6][R10.64] ;  /* 0x000000060a104980 */ /* 0x000f62000c101d00 */
[----:B---3--:R-:W-:-:S03]  /*0fd0*/  @P4 IMAD.WIDE.U32 R6, R6, 0x10, R88 ;  /* 0x0000001006064825 */ /* 0x008fc600078e0058 */
[----:B------:R1:W5:Y:S04]  /*0fe0*/  @P1 LD.E.128 R40, desc[UR6][R32.64] ;  /* 0x0000000620281980 */ /* 0x000368000c101d00 */
[----:B------:R-:W5:Y:S01]  /*0ff0*/  @P4 LDG.E.128 R20, desc[UR6][R6.64] ;  /* 0x0000000606144981 */ /* 0x000f62000c1e1d00 */
[----:B------:R-:W-:Y:S02]  /*1000*/  MOV R34, RZ ;  /* 0x000000ff00227202 */ /* 0x000fe40000000f00 */
[----:B0-----:R-:W-:Y:S02]  /*1010*/  CS2R R28, SRZ ;  /* 0x00000000001c7805 */ /* 0x001fe4000001ff00 */
[----:B------:R-:W-:Y:S01]  /*1020*/  @P1 MOV R31, RZ ;  /* 0x000000ff001f1202 */ /* 0x000fe20000000f00 */
[----:B------:R0:W5:Y:S01]  /*1030*/  @P1 LDG.E.128 R68, desc[UR6][R36.64] ;  /* 0x0000000624441981 */ /* 0x000162000c1e1d00 */
[----:B------:R-:W-:-:S02]  /*1040*/  @P4 CS2R R14, SRZ ;  /* 0x00000000000e4805 */ /* 0x000fc4000001ff00 */
[----:B-1----:R-:W-:Y:S02]  /*1050*/  CS2R R32, SRZ ;  /* 0x0000000000207805 */ /* 0x002fe4000001ff00 */
[----:B------:R-:W-:Y:S02]  /*1060*/  @P4 CS2R R12, SRZ ;  /* 0x00000000000c4805 */ /* 0x000fe4000001ff00 */
[----:B------:R-:W-:Y:S02]  /*1070*/  @P2 MOV R35, RZ ;  /* 0x000000ff00232202 */ /* 0x000fe40000000f00 */
[----:B------:R-:W-:Y:S02]  /*1080*/  @P3 MOV R39, RZ ;  /* 0x000000ff00273202 */ /* 0x000fe40000000f00 */
[----:B0-----:R-:W-:-:S07]  /*1090*/  CS2R R36, SRZ ;  /* 0x0000000000247805 */ /* 0x001fce000001ff00 */
.L_x_1765:
[----:B------:R-:W-:Y:S05]  /*10a0*/  BSYNC.RECONVERGENT B0 ;  /* 0x0000000000007941 */ /* 0x000fea0003800200 */
.L_x_1762:
[----:B------:R-:W0:Y:S02]  /*10b0*/  LDCU UR4, c[0x0][0x384] ;  /* 0x00007080ff0477ac */ /* 0x000e240008000800 */
[----:B0-----:R-:W-:-:S13]  /*10c0*/  ISETP.GE.AND P2, PT, R2, UR4, PT ;  /* 0x0000000402007c0c */ /* 0x001fda000bf46270 */
[----:B------:R-:W-:Y:S05]  /*10d0*/  @P2 EXIT ;  /* 0x000000000000294d */ /* 0x000fea0003800000 */
[----:B------:R-:W-:Y:S01]  /*10e0*/  SHF.R.S32.HI R4, RZ, 0x3, R4 ;  /* 0x00000003ff047819 */ /* 0x000fe20000011404 */
[----:B------:R-:W0:Y:S01]  /*10f0*/  LDCU UR10, c[0x0][0x388] ;  /* 0x00007100ff0a77ac */ /* 0x000e220008000800 */
[----:B------:R-:W-:Y:S02]  /*1100*/  SHF.L.U32 R7, R0, 0x5, RZ ;  /* 0x0000000500077819 */ /* 0x000fe400000006ff */
[C---:B------:R-:W-:Y:S01]  /*1110*/  LOP3.LUT R6, R4.reuse, 0x7f, RZ, 0xc0, !PT ;  /* 0x0000007f04067812 */ /* 0x040fe200078ec0ff */
[----:B------:R-:W1:Y:S01]  /*1120*/  LDCU.U8 UR8, c[0x0][0x410] ;  /* 0x00008200ff0877ac */ /* 0x000e620008000000 */
[----:B------:R-:W-:Y:S02]  /*1130*/  SHF.L.U32 R4, R4, 0x1, RZ ;  /* 0x0000000104047819 */ /* 0x000fe400000006ff */
[----:B------:R-:W-:Y:S01]  /*1140*/  VIADDMNMX R5, R6, -R5, RZ, !PT ;  /* 0x8000000506057246 */ /* 0x000fe200078001ff */
[----:B------:R-:W2:Y:S01]  /*1150*/  LDCU UR9, c[0x0][0x400] ;  /* 0x00008000ff0977ac */ /* 0x000ea20008000800 */
[----:B------:R-:W-:-:S02]  /*1160*/  LOP3.LUT R4, R4, 0xffffff00, RZ, 0xc0, !PT ;  /* 0xffffff0004047812 */ /* 0x000fc400078ec0ff */
[----:B------:R-:W-:Y:S01]  /*1170*/  VIMNMX R5, PT, PT, R5, 0x20, PT ;  /* 0x0000002005057848 */ /* 0x000fe20003fe0100 */
[----:B------:R-:W3:Y:S01]  /*1180*/  LDCU.64 UR12, c[0x0][0x398] ;  /* 0x00007300ff0c77ac */ /* 0x000ee20008000a00 */
[----:B------:R-:W-:Y:S02]  /*1190*/  LOP3.LUT R7, R7, 0x3e0, RZ, 0xc0, !PT ;  /* 0x000003e007077812 */ /* 0x000fe400078ec0ff */
[----:B------:R-:W-:Y:S01]  /*11a0*/  LEA R5, R5, R4, 0x3 ;  /* 0x0000000405057211 */ /* 0x000fe200078e18ff */
[----:B------:R-:W4:Y:S01]  /*11b0*/  LDCU.64 UR14, c[0x0][0x3a0] ;  /* 0x00007400ff0e77ac */ /* 0x000f220008000a00 */
[----:B------:R-:W-:Y:S02]  /*11c0*/  VIADDMNMX R7, R6, -R7, RZ, !PT ;  /* 0x8000000706077246 */ /* 0x000fe400078001ff */
[----:B------:R-:W-:Y:S01]  /*11d0*/  I2FP.F32.U32 R5, R5 ;  /* 0x0000000500057245 */ /* 0x000fe20000201000 */
[----:B------:R-:W-:Y:S01]  /*11e0*/  UPLOP3.LUT UP1, UPT, UPT, UPT, UPT, 0x40, 0x4 ;  /* 0x000000000004789c */ /* 0x000fe20003f2e870 */
[----:B------:R-:W-:-:S02]  /*11f0*/  VIMNMX R7, PT, PT, R7, 0x20, PT ;  /* 0x0000002007077848 */ /* 0x000fc40003fe0100 */
[----:B------:R0:W0:Y:S02]  /*1200*/  MUFU.RCP R84, R5 ;  /* 0x0000000500547308 */ /* 0x0000240000001000 */
[----:B-1----:R-:W-:-:S07]  /*1210*/  LEA R85, R7, R4, 0x3 ;  /* 0x0000000407557211 */ /* 0x002fce00078e18ff */
.L_x_1803:
[----:B0-----:R-:W-:Y:S01]  /*1220*/  IMAD R76, R2, UR10, RZ ;  /* 0x0000000a024c7c24 */ /* 0x001fe2000f8e02ff */
[----:B------:R-:W-:Y:S04]  /*1230*/  BSSY.RECONVERGENT B0, `(.L_x_1767) ;  /* 0x0000089000007945 */ /* 0x000fe80003800200 */
[----:B------:R-:W-:-:S04]  /*1240*/  SHF.R.S32.HI R77, RZ, 0x1f, R76 ;  /* 0x0000001fff4d7819 */ /* 0x000fc8000001144c */
[----:B------:R-:W-:-:S04]  /*1250*/  LEA.HI R77, R77, R76, RZ, 0x3 ;  /* 0x0000004c4d4d7211 */ /* 0x000fc800078f18ff */
[----:B------:R-:W-:-:S04]  /*1260*/  LEA.HI.SX32 R122, R77, R0, 0x1d ;  /* 0x000000004d7a7211 */ /* 0x000fc800078feaff */
[----:B------:R-:W-:Y:S01]  /*1270*/  MOV R0, R122 ;  /* 0x0000007a00007202 */ /* 0x000fe20000000f00 */
[----:B------:R-:W-:Y:S06]  /*1280*/  @!P1 BRA `(.L_x_1768) ;  /* 0x00000008000c9947 */ /* 0x000fec0003800000 */
[----:B---3--:R-:W-:Y:S01]  /*1290*/  ISETP.NE.U32.AND P1, PT, RZ, UR12, PT ;  /* 0x0000000cff007c0c */ /* 0x008fe2000bf25070 */
[----:B------:R-:W0:Y:S01]  /*12a0*/  LDC.64 R76, c[0x0][0x390] ;  /* 0x0000e400ff4c7b82 */ /* 0x000e220000000a00 */
[----:B----4-:R-:W-:Y:S02]  /*12b0*/  ISETP.NE.U32.AND P2, PT, RZ, UR14, PT ;  /* 0x0000000eff007c0c */ /* 0x010fe4000bf45070 */
[----:B------:R-:W-:Y:S02]  /*12c0*/  ISETP.NE.AND.EX P1, PT, RZ, UR13, PT, P1 ;  /* 0x0000000dff007c0c */ /* 0x000fe4000bf25310 */
[----:B------:R-:W-:-:S11]  /*12d0*/  ISETP.NE.AND.EX P2, PT, RZ, UR15, PT, P2 ;  /* 0x0000000fff007c0c */ /* 0x000fd6000bf45320 */
[----:B------:R-:W1:Y:S08]  /*12e0*/  @P1 LDC.64 R80, c[0x0][0x398] ;  /* 0x0000e600ff501b82 */ /* 0x000e700000000a00 */
[----:B------:R-:W3:Y:S01]  /*12f0*/  @P2 LDC.64 R82, c[0x0][0x3a0] ;  /* 0x0000e800ff522b82 */ /* 0x000ee20000000a00 */
[----:B0-----:R-:W-:-:S06]  /*1300*/  IMAD.WIDE.U32 R76, R122, 0x10, R76 ;  /* 0x000000107a4c7825 */ /* 0x001fcc00078e004c */
[----:B------:R-:W5:Y:S01]  /*1310*/  LDG.E.128 R76, desc[UR6][R76.64] ;  /* 0x000000064c4c7981 */ /* 0x000f62000c1e1d00 */
[----:B-1----:R-:W-:-:S05]  /*1320*/  @P1 IMAD.WIDE.U32 R80, R122, 0x10, R80 ;  /* 0x000000107a501825 */ /* 0x002fca00078e0050 */
[----:B------:R0:W5:Y:S01]  /*1330*/  @P1 LDG.E.128 R8, desc[UR6][R80.64] ;  /* 0x0000000650081981 */ /* 0x000162000c1e1d00 */
[----:B---3--:R-:W-:-:S05]  /*1340*/  @P2 IMAD.WIDE.U32 R82, R122, 0x10, R82 ;  /* 0x000000107a522825 */ /* 0x008fca00078e0052 */
[----:B------:R0:W5:Y:S01]  /*1350*/  @P2 LDG.E.128 R4, desc[UR6][R82.64] ;  /* 0x0000000652042981 */ /* 0x000162000c1e1d00 */
[----:B------:R-:W-:Y:S05]  /*1360*/  @!P1 BRA `(.L_x_1769) ;  /* 0x00000004002c9947 */ /* 0x000fea0003800000 */
[----:B------:R-:W-:Y:S05]  /*1370*/  @!P2 BRA `(.L_x_1770) ;  /* 0x0000000000b4a947 */ /* 0x000fea0003800000 */
[----:B-----5:R-:W-:Y:S02]  /*1380*/  HADD2.F32 R0, -RZ, R76.H0_H0 ;  /* 0x2000004cff007230 */ /* 0x020fe40000004100 */
[----:B------:R-:W-:Y:S02]  /*1390*/  HADD2.F32 R73, -RZ, R8.H0_H0 ;  /* 0x20000008ff497230 */ /* 0x000fe40000004100 */
[----:B------:R-:W-:Y:S02]  /*13a0*/  HADD2.F32 R76, -RZ, R76.H1_H1 ;  /* 0x3000004cff4c7230 */ /* 0x000fe40000004100 */
[----:B------:R-:W-:Y:S02]  /*13b0*/  HADD2.F32 R72, -RZ, R77.H0_H0 ;  /* 0x2000004dff487230 */ /* 0x000fe40000004100 */
[----:B------:R-:W-:Y:S01]  /*13c0*/  FADD.FTZ R0, R0, R73 ;  /* 0x0000004900007221 */ /* 0x000fe20000010000 */
[----:B------:R-:W-:Y:S02]  /*13d0*/  HADD2.F32 R73, -RZ, R8.H1_H1 ;  /* 0x30000008ff497230 */ /* 0x000fe40000004100 */
[----:B------:R-:W-:-:S02]  /*13e0*/  HADD2.F32 R75, -RZ, R9.H0_H0 ;  /* 0x20000009ff4b7230 */ /* 0x000fc40000004100 */
[--C-:B0-----:R-:W-:Y:S02]  /*13f0*/  HADD2.F32 R82, -RZ, R79.reuse.H0_H0 ;  /* 0x2000004fff527230 */ /* 0x101fe40000004100 */
[----:B------:R-:W-:Y:S01]  /*1400*/  FADD.FTZ R73, R76, R73 ;  /* 0x000000494c497221 */ /* 0x000fe20000010000 */
[----:B------:R-:W-:Y:S02]  /*1410*/  HADD2.F32 R83, -RZ, R79.H1_H1 ;  /* 0x3000004fff537230 */ /* 0x000fe40000004100 */
[----:B------:R-:W-:Y:S01]  /*1420*/  FADD.FTZ R72, R72, R75 ;  /* 0x0000004b48487221 */ /* 0x000fe20000010000 */
[----:B------:R-:W-:Y:S02]  /*1430*/  HADD2.F32 R80, -RZ, R78.H0_H0 ;  /* 0x2000004eff507230 */ /* 0x000fe40000004100 */
[----:B------:R-:W-:Y:S02]  /*1440*/  HADD2.F32 R79, -RZ, R10.H0_H0 ;  /* 0x2000000aff4f7230 */ /* 0x000fe40000004100 */
[----:B------:R-:W-:-:S02]  /*1450*/  HADD2.F32 R77, -RZ, R77.H1_H1 ;  /* 0x3000004dff4d7230 */ /* 0x000fc40000004100 */
[----:B------:R-:W-:Y:S02]  /*1460*/  HADD2.F32 R74, -RZ, R9.H1_H1 ;  /* 0x30000009ff4a7230 */ /* 0x000fe40000004100 */
[----:B------:R-:W-:Y:S01]  /*1470*/  FADD.FTZ R79, R80, R79 ;  /* 0x0000004f504f7221 */ /* 0x000fe20000010000 */
[----:B------:R-:W-:Y:S02]  /*1480*/  HADD2.F32 R75, -RZ, R11.H0_H0 ;  /* 0x2000000bff4b7230 */ /* 0x000fe40000004100 */
[----:B------:R-:W-:Y:S02]  /*1490*/  HADD2.F32 R76, -RZ, R6.H0_H0 ;  /* 0x20000006ff4c7230 */ /* 0x000fe40000004100 */
[----:B------:R-:W-:Y:S01]  /*14a0*/  FADD.FTZ R74, R77, R74 ;  /* 0x0000004a4d4a7221 */ /* 0x000fe20000010000 */
[----:B------:R-:W-:Y:S02]  /*14b0*/  HADD2.F32 R78, -RZ, R78.H1_H1 ;  /* 0x3000004eff4e7230 */ /* 0x000fe40000004100 */
[----:B------:R-:W-:Y:S01]  /*14c0*/  FADD.FTZ R82, R82, R75 ;  /* 0x0000004b52527221 */ /* 0x000fe20000010000 */
[----:B------:R-:W-:-:S02]  /*14d0*/  HADD2.F32 R81, -RZ, R10.H1_H1 ;  /* 0x3000000aff517230 */ /* 0x000fc40000004100 */
[----:B------:R-:W-:Y:S01]  /*14e0*/  FADD.FTZ R101, R79, R76 ;  /* 0x0000004c4f657221 */ /* 0x000fe20000010000 */
[----:B------:R-:W-:Y:S02]  /*14f0*/  HADD2.F32 R80, -RZ, R11.H1_H1 ;  /* 0x3000000bff507230 */ /* 0x000fe40000004100 */
[----:B------:R-:W-:Y:S02]  /*1500*/  HADD2.F32 R87, -RZ, R4.H0_H0 ;  /* 0x20000004ff577230 */ /* 0x000fe40000004100 */
[----:B------:R-:W-:Y:S01]  /*1510*/  FADD.FTZ R78, R78, R81 ;  /* 0x000000514e4e7221 */ /* 0x000fe20000010000 */
[----:B------:R-:W-:Y:S02]  /*1520*/  HADD2.F32 R95, -RZ, R5.H0_H0 ;  /* 0x20000005ff5f7230 */ /* 0x000fe40000004100 */
[----:B------:R-:W-:Y:S01]  /*1530*/  FADD.FTZ R80, R83, R80 ;  /* 0x0000005053507221 */ /* 0x000fe20000010000 */
[--C-:B------:R-:W-:Y:S02]  /*1540*/  HADD2.F32 R115, -RZ, R7.reuse.H0_H0 ;  /* 0x20000007ff737230 */ /* 0x100fe40000004100 */
[----:B------:R-:W-:Y:S01]  /*1550*/  FADD.FTZ R87, R0, R87 ;  /* 0x0000005700577221 */ /* 0x000fe20000010000 */
[----:B------:R-:W-:-:S02]  /*1560*/  HADD2.F32 R79, -RZ, R7.H1_H1 ;  /* 0x30000007ff4f7230 */ /* 0x000fc40000004100 */
[----:B------:R-:W-:Y:S01]  /*1570*/  FADD.FTZ R95, R72, R95 ;  /* 0x0000005f485f7221 */ /* 0x000fe20000010000 */
[----:B------:R-:W-:Y:S02]  /*1580*/  HADD2.F32 R77, -RZ, R6.H1_H1 ;  /* 0x30000006ff4d7230 */ /* 0x000fe40000004100 */
[----:B------:R-:W-:Y:S01]  /*1590*/  FADD.FTZ R115, R82, R115 ;  /* 0x0000007352737221 */ /* 0x000fe20000010000 */
[----:B------:R-:W-:Y:S02]  /*15a0*/  HADD2.F32 R75, -RZ, R5.H1_H1 ;  /* 0x30000005ff4b7230 */ /* 0x000fe40000004100 */
[----:B------:R-:W-:Y:S01]  /*15b0*/  FADD.FTZ R114, R80, R79 ;  /* 0x0000004f50727221 */ /* 0x000fe20000010000 */
[----:B------:R-:W-:Y:S02]  /*15c0*/  HADD2.F32 R88, -RZ, R4.H1_H1 ;  /* 0x30000004ff587230 */ /* 0x000fe40000004100 */
[----:B------:R-:W-:Y:S01]  /*15d0*/  FADD.FTZ R106, R78, R77 ;  /* 0x0000004d4e6a7221 */ /* 0x000fe20000010000 */
[----:B------:R-:W-:Y:S01]  /*15e0*/  FADD.FTZ R86, R74, R75 ;  /* 0x0000004b4a567221 */ /* 0x000fe20000010000 */
[----:B------:R-:W-:Y:S01]  /*15f0*/  F2FP.F16.F32.PACK_AB R75, R114, R115 ;  /* 0x00000073724b723e */ /* 0x000fe200000000ff */
[----:B------:R-:W-:-:S02]  /*1600*/  FADD.FTZ R88, R73, R88 ;  /* 0x0000005849587221 */ /* 0x000fc40000010000 */
[----:B------:R-:W-:Y:S02]  /*1610*/  F2FP.F16.F32.PACK_AB R74, R106, R101 ;  /* 0x000000656a4a723e */ /* 0x000fe400000000ff */
[----:B------:R-:W-:Y:S02]  /*1620*/  F2FP.F16.F32.PACK_AB R73, R86, R95 ;  /* 0x0000005f5649723e */ /* 0x000fe400000000ff */
[----:B------:R-:W-:Y:S01]  /*1630*/  F2FP.F16.F32.PACK_AB R72, R88, R87 ;  /* 0x000000575848723e */ /* 0x000fe200000000ff */
[----:B------:R-:W-:Y:S06]  /*1640*/  BRA `(.L_x_1771) ;  /* 0x00000004000c7947 */ /* 0x000fec0003800000 */
.L_x_1770:
[----:B-----5:R-:W-:Y:S02]  /*1650*/  HADD2.F32 R87, -RZ, R76.H0_H0 ;  /* 0x2000004cff577230 */ /* 0x020fe40000004100 */
[----:B------:R-:W-:Y:S02]  /*1660*/  HADD2.F32 R0, -RZ, R8.H0_H0 ;  /* 0x20000008ff007230 */ /* 0x000fe40000004100 */
[----:B------:R-:W-:Y:S02]  /*1670*/  HADD2.F32 R95, -RZ, R77.H0_H0 ;  /* 0x2000004dff5f7230 */ /* 0x000fe40000004100 */
[----:B------:R-:W-:Y:S02]  /*1680*/  HADD2.F32 R101, -RZ, R78.H0_H0 ;  /* 0x2000004eff657230 */ /* 0x000fe40000004100 */
[----:B------:R-:W-:Y:S01]  /*1690*/  FADD.FTZ R87, R87, R0 ;  /* 0x0000000057577221 */ /* 0x000fe20000010000 */
[----:B------:R-:W-:Y:S02]  /*16a0*/  HADD2.F32 R115, -RZ, R79.H0_H0 ;  /* 0x2000004fff737230 */ /* 0x000fe40000004100 */
[----:B------:R-:W-:-:S02]  /*16b0*/  HADD2.F32 R76, -RZ, R76.H1_H1 ;  /* 0x3000004cff4c7230 */ /* 0x000fc40000004100 */
[----:B------:R-:W-:Y:S02]  /*16c0*/  HADD2.F32 R77, -RZ, R77.H1_H1 ;  /* 0x3000004dff4d7230 */ /* 0x000fe40000004100 */
[----:B------:R-:W-:Y:S02]  /*16d0*/  HADD2.F32 R78, -RZ, R78.H1_H1 ;  /* 0x3000004eff4e7230 */ /* 0x000fe40000004100 */
[----:B------:R-:W-:Y:S02]  /*16e0*/  HADD2.F32 R72, -RZ, R9.H0_H0 ;  /* 0x20000009ff487230 */ /* 0x000fe40000004100 */
[----:B------:R-:W-:Y:S02]  /*16f0*/  HADD2.F32 R74, -RZ, R10.H0_H0 ;  /* 0x2000000aff4a7230 */ /* 0x000fe40000004100 */
[----:B------:R-:W-:Y:S02]  /*1700*/  HADD2.F32 R79, -RZ, R79.H1_H1 ;  /* 0x3000004fff4f7230 */ /* 0x000fe40000004100 */
[----:B------:R-:W-:Y:S01]  /*1710*/  FADD.FTZ R95, R95, R72 ;  /* 0x000000485f5f7221 */ /* 0x000fe20000010000 */
[----:B------:R-:W-:-:S02]  /*1720*/  HADD2.F32 R0, -RZ, R11.H0_H0 ;  /* 0x2000000bff007230 */ /* 0x000fc40000004100 */
[----:B------:R-:W-:Y:S01]  /*1730*/  FADD.FTZ R101, R101, R74 ;  /* 0x0000004a65657221 */ /* 0x000fe20000010000 */
[----:B------:R-:W-:Y:S02]  /*1740*/  HADD2.F32 R114, -RZ, R11.H1_H1 ;  /* 0x3000000bff727230 */ /* 0x000fe40000004100 */
        /* <DEDUP_REMOVED lines=13> */
.L_x_1769:
[----:B------:R-:W-:Y:S05]  /*1820*/  @!P2 BRA `(.L_x_1772) ;  /* 0x000000000074a947 */ /* 0x000fea0003800000 */
        /* <DEDUP_REMOVED lines=29> */
.L_x_1772:
[--C-:B-----5:R-:W-:Y:S02]  /*1a00*/  HADD2.F32 R87, -RZ, R76.reuse.H0_H0 ;  /* 0x2000004cff577230 */ /* 0x120fe40000004100 */
[----:B------:R-:W-:Y:S02]  /*1a10*/  HADD2.F32 R88, -RZ, R76.H1_H1 ;  /* 0x3000004cff587230 */ /* 0x000fe40000004100 */
[--C-:B------:R-:W-:Y:S02]  /*1a20*/  HADD2.F32 R95, -RZ, R77.reuse.H0_H0 ;  /* 0x2000004dff5f7230 */ /* 0x100fe40000004100 */
[----:B------:R-:W-:Y:S02]  /*1a30*/  HADD2.F32 R86, -RZ, R77.H1_H1 ;  /* 0x3000004dff567230 */ /* 0x000fe40000004100 */
[--C-:B------:R-:W-:Y:S02]  /*1a40*/  HADD2.F32 R101, -RZ, R78.reuse.H0_H0 ;  /* 0x2000004eff657230 */ /* 0x100fe40000004100 */
[----:B------:R-:W-:-:S02]  /*1a50*/  HADD2.F32 R106, -RZ, R78.H1_H1 ;  /* 0x3000004eff6a7230 */ /* 0x000fc40000004100 */
[--C-:B------:R-:W-:Y:S02]  /*1a60*/  HADD2.F32 R115, -RZ, R79.reuse.H0_H0 ;  /* 0x2000004fff737230 */ /* 0x100fe40000004100 */
[----:B------:R-:W-:-:S07]  /*1a70*/  HADD2.F32 R114, -RZ, R79.H1_H1 ;  /* 0x3000004fff727230 */ /* 0x000fce0000004100 */
.L_x_1771:
[----:B------:R-:W1:Y:S01]  /*1a80*/  @P0 LDC.64 R76, c[0x0][0x3a8] ;  /* 0x0000ea00ff4c0b82 */ /* 0x000e620000000a00 */
[C---:B------:R-:W-:Y:S01]  /*1a90*/  IADD3 R0, PT, PT, R122.reuse, 0x80, RZ ;  /* 0x000000807a007810 */ /* 0x040fe20007ffe0ff */
[----:B-1----:R-:W-:-:S05]  /*1aa0*/  @P0 IMAD.WIDE.U32 R76, R122, 0x10, R76 ;  /* 0x000000107a4c0825 */ /* 0x002fca00078e004c */
[----:B------:R1:W-:Y:S02]  /*1ab0*/  @P0 STG.E.128 desc[UR6][R76.64], R72 ;  /* 0x000000484c000986 */ /* 0x0003e4000c101d06 */
.L_x_1768:
[----:B--234-:R-:W-:Y:S05]  /*1ac0*/  BSYNC.RECONVERGENT B0 ;  /* 0x0000000000007941 */ /* 0x01cfea0003800200 */
.L_x_1767:
        /* <DEDUP_REMOVED lines=22> */
[--C-:B-----5:R-:W-:Y:S02]  /*1c30*/  HADD2.F32 R89, -RZ, R76.reuse.H0_H0 ;  /* 0x2000004cff597230 */ /* 0x120fe40000004100 */
[----:B------:R-:W-:Y:S02]  /*1c40*/  HADD2.F32 R90, -RZ, R76.H1_H1 ;  /* 0x3000004cff5a7230 */ /* 0x000fe40000004100 */
[--C-:B------:R-:W-:Y:S02]  /*1c50*/  HADD2.F32 R103, -RZ, R77.reuse.H0_H0 ;  /* 0x2000004dff677230 */ /* 0x100fe40000004100 */
[----:B------:R-:W-:Y:S02]  /*1c60*/  HADD2.F32 R92, -RZ, R77.H1_H1 ;  /* 0x3000004dff5c7230 */ /* 0x000fe40000004100 */
[--C-:B------:R-:W-:Y:S02]  /*1c70*/  HADD2.F32 R105, -RZ, R78.reuse.H0_H0 ;  /* 0x2000004eff697230 */ /* 0x100fe40000004100 */
[----:B------:R-:W-:-:S02]  /*1c80*/  HADD2.F32 R108, -RZ, R78.H1_H1 ;  /* 0x3000004eff6c7230 */ /* 0x000fc40000004100 */
[--C-:B------:R-:W-:Y:S02]  /*1c90*/  HADD2.F32 R117, -RZ, R79.reuse.H0_H0 ;  /* 0x2000004fff757230 */ /* 0x100fe40000004100 */
[----:B------:R-:W-:Y:S01]  /*1ca0*/  HADD2.F32 R116, -RZ, R79.H1_H1 ;  /* 0x3000004fff747230 */ /* 0x000fe20000004100 */
[----:B------:R-:W-:Y:S06]  /*1cb0*/  BRA `(.L_x_1777) ;  /* 0x0000000400a47947 */ /* 0x000fec0003800000 */
.L_x_1776:
[----:B-----5:R-:W-:Y:S02]  /*1cc0*/  HADD2.F32 R89, -RZ, R76.H0_H0 ;  /* 0x2000004cff597230 */ /* 0x020fe40000004100 */
[----:B------:R-:W-:Y:S02]  /*1cd0*/  HADD2.F32 R72, -RZ, R4.H0_H0 ;  /* 0x20000004ff487230 */ /* 0x000fe40000004100 */
[----:B------:R-:W-:Y:S02]  /*1ce0*/  HADD2.F32 R103, -RZ, R77.H0_H0 ;  /* 0x2000004dff677230 */ /* 0x000fe40000004100 */
[--C-:B------:R-:W-:Y:S02]  /*1cf0*/  HADD2.F32 R105, -RZ, R78.reuse.H0_H0 ;  /* 0x2000004eff697230 */ /* 0x100fe40000004100 */
[----:B------:R-:W-:Y:S01]  /*1d00*/  FADD.FTZ R89, R72, R89 ;  /* 0x0000005948597221 */ /* 0x000fe20000010000 */
[----:B------:R-:W-:Y:S02]  /*1d10*/  HADD2.F32 R108, -RZ, R78.H1_H1 ;  /* 0x3000004eff6c7230 */ /* 0x000fe40000004100 */
[----:B------:R-:W-:-:S02]  /*1d20*/  HADD2.F32 R117, -RZ, R79.H0_H0 ;  /* 0x2000004fff757230 */ /* 0x000fc40000004100 */
        /* <DEDUP_REMOVED lines=22> */
.L_x_1775:
[----:B------:R-:W-:-:S04]  /*1e90*/  UISETP.NE.U32.AND UP0, UPT, UR14, URZ, UPT ;  /* 0x000000ff0e00728c */ /* 0x000fc8000bf05070 */
[----:B------:R-:W-:-:S09]  /*1ea0*/  UISETP.NE.AND.EX UP0, UPT, UR15, URZ, UPT, UP0 ;  /* 0x000000ff0f00728c */ /* 0x000fd2000bf05300 */
[----:B------:R-:W-:Y:S05]  /*1eb0*/  BRA.U UP0, `(.L_x_1778) ;  /* 0x0000000100747547 */ /* 0x000fea000b800000 */
        /* <DEDUP_REMOVED lines=29> */
.L_x_1778:
[----:B-----5:R-:W-:Y:S02]  /*2090*/  HADD2.F32 R72, -RZ, R76.H0_H0 ;  /* 0x2000004cff487230 */ /* 0x020fe40000004100 */
[----:B------:R-:W-:Y:S02]  /*20a0*/  HADD2.F32 R74, -RZ, R77.H0_H0 ;  /* 0x2000004dff4a7230 */ /* 0x000fe40000004100 */
[----:B------:R-:W-:Y:S02]  /*20b0*/  HADD2.F32 R73, -RZ, R8.H0_H0 ;  /* 0x20000008ff497230 */ /* 0x000fe40000004100 */
[----:B------:R-:W-:Y:S02]  /*20c0*/  HADD2.F32 R75, -RZ, R9.H0_H0 ;  /* 0x20000009ff4b7230 */ /* 0x000fe40000004100 */
[--C-:B------:R-:W-:Y:S02]  /*20d0*/  HADD2.F32 R80, -RZ, R78.reuse.H0_H0 ;  /* 0x2000004eff507230 */ /* 0x100fe40000004100 */
[----:B------:R-:W-:Y:S01]  /*20e0*/  FADD.FTZ R72, R73, R72 ;  /* 0x0000004849487221 */ /* 0x000fe20000010000 */
[----:B------:R-:W-:-:S02]  /*20f0*/  HADD2.F32 R81, -RZ, R78.H1_H1 ;  /* 0x3000004eff517230 */ /* 0x000fc40000004100 */
[----:B------:R-:W-:Y:S01]  /*2100*/  FADD.FTZ R74, R75, R74 ;  /* 0x0000004a4b4a7221 */ /* 0x000fe20000010000 */
[----:B------:R-:W-:Y:S02]  /*2110*/  HADD2.F32 R77, -RZ, R77.H1_H1 ;  /* 0x3000004dff4d7230 */ /* 0x000fe40000004100 */
[----:B------:R-:W-:Y:S02]  /*2120*/  HADD2.F32 R78, -RZ, R9.H1_H1 ;  /* 0x30000009ff4e7230 */ /* 0x000fe40000004100 */
[----:B------:R-:W-:Y:S02]  /*2130*/  HADD2.F32 R76, -RZ, R76.H1_H1 ;  /* 0x3000004cff4c7230 */ /* 0x000fe40000004100 */
[----:B------:R-:W-:Y:S02]  /*2140*/  HADD2.F32 R90, -RZ, R79.H1_H1 ;  /* 0x3000004fff5a7230 */ /* 0x000fe40000004100 */
[----:B------:R-:W-:Y:S01]  /*2150*/  FADD.FTZ R77, R78, R77 ;  /* 0x0000004d4e4d7221 */ /* 0x000fe20000010000 */
[----:B------:R-:W-:-:S02]  /*2160*/  HADD2.F32 R73, -RZ, R8.H1_H1 ;  /* 0x30000008ff497230 */ /* 0x000fc40000004100 */
[----:B------:R-:W-:Y:S02]  /*2170*/  HADD2.F32 R75, -RZ, R11.H1_H1 ;  /* 0x3000000bff4b7230 */ /* 0x000fe40000004100 */
[----:B------:R-:W-:Y:S02]  /*2180*/  HADD2.F32 R83, -RZ, R79.H0_H0 ;  /* 0x2000004fff537230 */ /* 0x000fe40000004100 */
[----:B------:R-:W-:Y:S01]  /*2190*/  FADD.FTZ R73, R73, R76 ;  /* 0x0000004c49497221 */ /* 0x000fe20000010000 */
[--C-:B------:R-:W-:Y:S02]  /*21a0*/  HADD2.F32 R79, -RZ, R10.reuse.H0_H0 ;  /* 0x2000000aff4f7230 */ /* 0x100fe40000004100 */
[----:B------:R-:W-:Y:S01]  /*21b0*/  FADD.FTZ R75, R75, R90 ;  /* 0x0000005a4b4b7221 */ /* 0x000fe20000010000 */
[----:B------:R-:W-:Y:S02]  /*21c0*/  HADD2.F32 R82, -RZ, R10.H1_H1 ;  /* 0x3000000aff527230 */ /* 0x000fe40000004100 */
[----:B------:R-:W-:-:S02]  /*21d0*/  HADD2.F32 R78, -RZ, R11.H0_H0 ;  /* 0x2000000bff4e7230 */ /* 0x000fc40000004100 */
[----:B------:R-:W-:Y:S01]  /*21e0*/  FADD.FTZ R79, R79, R80 ;  /* 0x000000504f4f7221 */ /* 0x000fe20000010000 */
[----:B------:R-:W-:Y:S02]  /*21f0*/  HADD2.F32 R89, -RZ, R4.H0_H0 ;  /* 0x20000004ff597230 */ /* 0x000fe40000004100 */
[----:B------:R-:W-:Y:S01]  /*2200*/  FADD.FTZ R81, R82, R81 ;  /* 0x0000005152517221 */ /* 0x000fe20000010000 */
[----:B------:R-:W-:Y:S02]  /*2210*/  HADD2.F32 R103, -RZ, R5.H0_H0 ;  /* 0x20000005ff677230 */ /* 0x000fe40000004100 */
[----:B------:R-:W-:Y:S01]  /*2220*/  FADD.FTZ R78, R78, R83 ;  /* 0x000000534e4e7221 */ /* 0x000fe20000010000 */
[----:B------:R-:W-:Y:S02]  /*2230*/  HADD2.F32 R76, -RZ, R6.H0_H0 ;  /* 0x20000006ff4c7230 */ /* 0x000fe40000004100 */
[----:B------:R-:W-:Y:S01]  /*2240*/  FADD.FTZ R89, R89, R72 ;  /* 0x0000004859597221 */ /* 0x000fe20000010000 */
[----:B------:R-:W-:-:S02]  /*2250*/  HADD2.F32 R117, -RZ, R7.H0_H0 ;  /* 0x20000007ff757230 */ /* 0x000fc40000004100 */
[----:B------:R-:W-:Y:S01]  /*2260*/  FADD.FTZ R103, R103, R74 ;  /* 0x0000004a67677221 */ /* 0x000fe20000010000 */
[----:B------:R-:W-:Y:S02]  /*2270*/  HADD2.F32 R116, -RZ, R7.H1_H1 ;  /* 0x30000007ff747230 */ /* 0x000fe40000004100 */
[----:B------:R-:W-:Y:S01]  /*2280*/  FADD.FTZ R105, R76, R79 ;  /* 0x0000004f4c697221 */ /* 0x000fe20000010000 */
[----:B------:R-:W-:Y:S02]  /*2290*/  HADD2.F32 R108, -RZ, R6.H1_H1 ;  /* 0x30000006ff6c7230 */ /* 0x000fe40000004100 */
[----:B------:R-:W-:Y:S01]  /*22a0*/  FADD.FTZ R117, R117, R78 ;  /* 0x0000004e75757221 */ /* 0x000fe20000010000 */
[----:B------:R-:W-:Y:S02]  /*22b0*/  HADD2.F32 R92, -RZ, R5.H1_H1 ;  /* 0x30000005ff5c7230 */ /* 0x000fe40000004100 */
[----:B------:R-:W-:Y:S01]  /*22c0*/  FADD.FTZ R116, R116, R75 ;  /* 0x0000004b74747221 */ /* 0x000fe20000010000 */
[----:B------:R-:W-:-:S02]  /*22d0*/  HADD2.F32 R90, -RZ, R4.H1_H1 ;  /* 0x30000004ff5a7230 */ /* 0x000fc40000004100 */
[----:B------:R-:W-:Y:S01]  /*22e0*/  FADD.FTZ R108, R108, R81 ;  /* 0x000000516c6c7221 */ /* 0x000fe20000010000 */
[----:B------:R-:W-:Y:S01]  /*22f0*/  FADD.FTZ R92, R92, R77 ;  /* 0x0000004d5c5c7221 */ /* 0x000fe20000010000 */
[----:B------:R-:W-:Y:S01]  /*2300*/  F2FP.F16.F32.PACK_AB R75, R116, R117 ;  /* 0x00000075744b723e */ /* 0x000fe200000000ff */
[----:B------:R-:W-:Y:S02]  /*2310*/  FADD.FTZ R90, R90, R73 ;  /* 0x000000495a5a7221 */ /* 0x000fe40000010000 */
[----:B------:R-:W-:Y:S02]  /*2320*/  F2FP.F16.F32.PACK_AB R74, R108, R105 ;  /* 0x000000696c4a723e */ /* 0x000fe400000000ff */
[----:B------:R-:W-:Y:S02]  /*2330*/  F2FP.F16.F32.PACK_AB R73, R92, R103 ;  /* 0x000000675c49723e */ /* 0x000fe400000000ff */
[----:B------:R-:W-:-:S07]  /*2340*/  F2FP.F16.F32.PACK_AB R72, R90, R89 ;  /* 0x000000595a48723e */ /* 0x000fce00000000ff */
.L_x_1777:
[----:B------:R-:W0:Y:S02]  /*2350*/  @P0 LDC.64 R76, c[0x0][0x3a8] ;  /* 0x0000ea00ff4c0b82 */ /* 0x000e240000000a00 */
[C---:B0-----:R-:W-:Y:S01]  /*2360*/  @P0 IMAD.WIDE.U32 R76, R0.reuse, 0x10, R76 ;  /* 0x00000010004c0825 */ /* 0x041fe200078e004c */
[----:B------:R-:W-:-:S04]  /*2370*/  IADD3 R0, PT, PT, R0, 0x80, RZ ;  /* 0x0000008000007810 */ /* 0x000fc80007ffe0ff */
[----:B------:R2:W-:Y:S03]  /*2380*/  @P0 STG.E.128 desc[UR6][R76.64], R72 ;  /* 0x000000484c000986 */ /* 0x0005e6000c101d06 */
.L_x_1774:
[----:B------:R-:W-:Y:S05]  /*2390*/  BSYNC.RECONVERGENT B0 ;  /* 0x0000000000007941 */ /* 0x000fea0003800200 */
.L_x_1773:
        /* <DEDUP_REMOVED lines=8> */
[----:B------:R-:W2:Y:S08]  /*2420*/  @P1 LDC.64 R78, c[0x0][0x398] ;  /* 0x0000e600ff4e1b82 */ /* 0x000eb00000000a00 */
[----:B0-----:R-:W0:Y:S01]  /*2430*/  @P4 LDC.64 R82, c[0x0][0x3a0] ;  /* 0x0000e800ff524b82 */ /* 0x001e220000000a00 */
[----:B-1----:R-:W-:-:S04]  /*2440*/  IMAD.WIDE.U32 R76, R0, 0x10, R76 ;  /* 0x00000010004c7825 */ /* 0x002fc800078e004c */
[C---:B--2---:R-:W-:Y:S02]  /*2450*/  @P1 IMAD.WIDE.U32 R80, R0.reuse, 0x10, R78 ;  /* 0x0000001000501825 */ /* 0x044fe400078e004e */
[----:B------:R-:W5:Y:S04]  /*2460*/  LDG.E.128 R76, desc[UR6][R76.64] ;  /* 0x000000064c4c7981 */ /* 0x000f68000c1e1d00 */
[----:B------:R1:W5:Y:S01]  /*2470*/  @P1 LDG.E.128 R8, desc[UR6][R80.64] ;  /* 0x0000000650081981 */ /* 0x000362000c1e1d00 */
[----:B0-----:R-:W-:-:S05]  /*2480*/  @P4 IMAD.WIDE.U32 R82, R0, 0x10, R82 ;  /* 0x0000001000524825 */ /* 0x001fca00078e0052 */
[----:B------:R1:W5:Y:S01]  /*2490*/  @P4 LDG.E.128 R4, desc[UR6][R82.64] ;  /* 0x0000000652044981 */ /* 0x000362000c1e1d00 */
[----:B------:R-:W-:-:S04]  /*24a0*/  UISETP.NE.U32.AND UP0, UPT, UR12, URZ, UPT ;  /* 0x000000ff0c00728c */ /* 0x000fc8000bf05070 */
[----:B------:R-:W-:-:S09]  /*24b0*/  UISETP.NE.AND.EX UP0, UPT, UR13, URZ, UPT, UP0 ;  /* 0x000000ff0d00728c */ /* 0x000fd2000bf05300 */
[----:B-1----:R-:W-:Y:S05]  /*24c0*/  BRA.U UP0, `(.L_x_1781) ;  /* 0x0000000100a47547 */ /* 0x002fea000b800000 */
        /* <DEDUP_REMOVED lines=12> */
.L_x_1782:
        /* <DEDUP_REMOVED lines=29> */
.L_x_1781:
        /* <DEDUP_REMOVED lines=32> */
.L_x_1784:
        /* <DEDUP_REMOVED lines=44> */
.L_x_1783:
[----:B------:R-:W0:Y:S02]  /*2c20*/  @P0 LDC.64 R76, c[0x0][0x3a8] ;  /* 0x0000ea00ff4c0b82 */ /* 0x000e240000000a00 */
[C---:B0-----:R-:W-:Y:S01]  /*2c30*/  @P0 IMAD.WIDE.U32 R76, R0.reuse, 0x10, R76 ;  /* 0x00000010004c0825 */ /* 0x041fe200078e004c */
[----:B------:R-:W-:-:S04]  /*2c40*/  IADD3 R0, PT, PT, R0, 0x80, RZ ;  /* 0x0000008000007810 */ /* 0x000fc80007ffe0ff */
[----:B------:R3:W-:Y:S03]  /*2c50*/  @P0 STG.E.128 desc[UR6][R76.64], R72 ;  /* 0x000000484c000986 */ /* 0x0007e6000c101d06 */
.L_x_1780:
[----:B------:R-:W-:Y:S05]  /*2c60*/  BSYNC.RECONVERGENT B0 ;  /* 0x0000000000007941 */ /* 0x000fea0003800200 */
.L_x_1779:
        /* <DEDUP_REMOVED lines=31> */
.L_x_1788:
        /* <DEDUP_REMOVED lines=29> */
.L_x_1787:
        /* <DEDUP_REMOVED lines=32> */
.L_x_1790:
        /* <DEDUP_REMOVED lines=44> */
.L_x_1789:
[----:B------:R-:W0:Y:S02]  /*34f0*/  @P0 LDC.64 R76, c[0x0][0x3a8] ;  /* 0x0000ea00ff4c0b82 */ /* 0x000e240000000a00 */
[----:B0-----:R-:W-:-:S05]  /*3500*/  @P0 IMAD.WIDE.U32 R76, R0, 0x10, R76 ;  /* 0x00000010004c0825 */ /* 0x001fca00078e004c */
[----:B------:R4:W-:Y:S02]  /*3510*/  @P0 STG.E.128 desc[UR6][R76.64], R72 ;  /* 0x000000484c000986 */ /* 0x0009e4000c101d06 */
.L_x_1786:
[----:B------:R-:W-:Y:S05]  /*3520*/  BSYNC.RECONVERGENT B0 ;  /* 0x0000000000007941 */ /* 0x000fea0003800200 */
.L_x_1785:
[----:B-1234-:R-:W-:Y:S01]  /*3530*/  FADD.FTZ R77, RZ, R87 ;  /* 0x00000057ff4d7221 */ /* 0x01efe20000010000 */
[C---:B------:R-:W-:Y:S01]  /*3540*/  ISETP.GE.U32.AND P1, PT, R3.reuse, 0x80, PT ;  /* 0x000000800300780c */ /* 0x040fe20003f26070 */
[----:B------:R-:W-:Y:S01]  /*3550*/  BSSY.RECONVERGENT B0, `(.L_x_1791) ;  /* 0x000008a000007945 */ /* 0x000fe20003800200 */
[C---:B------:R-:W-:Y:S01]  /*3560*/  ISETP.GT.U32.AND P6, PT, R3.reuse, 0xff, PT ;  /* 0x000000ff0300780c */ /* 0x040fe20003fc4070 */
[----:B------:R-:W-:Y:S01]  /*3570*/  FADD.FTZ R0, R88, R77 ;  /* 0x0000004d58007221 */ /* 0x000fe20000010000 */
[----:B------:R-:W-:Y:S02]  /*3580*/  ISETP.GT.U32.AND P5, PT, R3, 0x17f, PT ;  /* 0x0000017f0300780c */ /* 0x000fe40003fa4070 */
        /* <DEDUP_REMOVED lines=34> */
[----:B------:R-:W1:Y:S02]  /*37b0*/  SHFL.BFLY PT, R77, R0, 0x1, 0x1f ;  /* 0x0c201f00004d7f89 */ /* 0x000e6400000e0000 */
[----:B-1----:R-:W-:-:S05]  /*37c0*/  FADD.FTZ R77, R0, R77 ;  /* 0x0000004d004d7221 */ /* 0x002fca0000010000 */
[----:B------:R-:W1:Y:S02]  /*37d0*/  SHFL.BFLY PT, R76, R77, 0x2, 0x1f ;  /* 0x0c401f004d4c7f89 */ /* 0x000e6400000e0000 */
[----:B-1----:R-:W-:-:S05]  /*37e0*/  FADD.FTZ R78, R77, R76 ;  /* 0x0000004c4d4e7221 */ /* 0x002fca0000010000 */
[----:B------:R-:W1:Y:S02]  /*37f0*/  SHFL.BFLY PT, R79, R78, 0x4, 0x1f ;  /* 0x0c801f004e4f7f89 */ /* 0x000e6400000e0000 */
[----:B-1----:R-:W-:-:S05]  /*3800*/  FADD.FTZ R79, R78, R79 ;  /* 0x0000004f4e4f7221 */ /* 0x002fca0000010000 */
        /* <DEDUP_REMOVED lines=22> */
[----:B------:R-:W-:Y:S01]  /*3970*/  FFMA.FTZ R0, R79, R79, R0 ;  /* 0x0000004f4f007223 */ /* 0x000fe20000010000 */
[----:B------:R-:W-:-:S04]  /*3980*/  FADD.FTZ R79, R90, -R76 ;  /* 0x8000004c5a4f7221 */ /* 0x000fc80000010000 */
[----:B------:R-:W-:Y:S01]  /*3990*/  FSEL R77, R0, RZ, P1 ;  /* 0x000000ff004d7208 */ /* 0x000fe20000800000 */
[----:B------:R-:W-:-:S04]  /*39a0*/  FADD.FTZ R0, R89, -R76 ;  /* 0x8000004c59007221 */ /* 0x000fc80000010000 */
        /* <DEDUP_REMOVED lines=57> */
[----:B------:R-:W-:Y:S01]  /*3d40*/  ISETP.GT.U32.AND P6, PT, R83, 0x3, PT ;  /* 0x000000035300780c */ /* 0x000fe20003fc4070 */
[----:B------:R-:W-:Y:S02]  /*3d50*/  HFMA2 R83, -RZ, RZ, 0, 0 ;  /* 0x00000000ff537431 */ /* 0x000fe400000001ff */
[----:B0-----:R-:W-:Y:S01]  /*3d60*/  FADD.FTZ R77, R81, R82 ;  /* 0x00000052514d7221 */ /* 0x001fe20000010000 */
[----:B------:R-:W-:Y:S09]  /*3d70*/  @P5 BRA `(.L_x_1792) ;  /* 0x00000000001c5947 */ /* 0x000ff20003800000 */
[----:B------:R-:W0:Y:S01]  /*3d80*/  S2UR UR5, SR_CgaCtaId ;  /* 0x00000000000579c3 */ /* 0x000e220000008800 */
[----:B------:R-:W-:Y:S01]  /*3d90*/  UMOV UR4, 0x400 ;  /* 0x0000040000047882 */ /* 0x000fe20000000000 */
[----:B------:R-:W-:-:S04]  /*3da0*/  SHF.R.U32.HI R78, RZ, 0x2, R0 ;  /* 0x00000002ff4e7819 */ /* 0x000fc80000011600 */
[----:B------:R-:W-:Y:S01]  /*3db0*/  LOP3.LUT R78, R78, 0x18, RZ, 0xc0, !PT ;  /* 0x000000184e4e7812 */ /* 0x000fe200078ec0ff */
[----:B0-----:R-:W-:-:S04]  /*3dc0*/  ULEA UR4, UR5, UR4, 0x18 ;  /* 0x0000000405047291 */ /* 0x001fc8000f8ec0ff */
[----:B------:R-:W-:-:S09]  /*3dd0*/  @UP1 UIADD3 UR4, UPT, UPT, UR4, 0x20, URZ ;  /* 0x0000002004041890 */ /* 0x000fd2000fffe0ff */
[----:B------:R0:W-:Y:S03]  /*3de0*/  STS.64 [R78+UR4], R76 ;  /* 0x0000004c4e007988 */ /* 0x0001e60008000a04 */
.L_x_1792:
[----:B------:R-:W-:Y:S05]  /*3df0*/  BSYNC.RECONVERGENT B0 ;  /* 0x0000000000007941 */ /* 0x000fea0003800200 */
.L_x_1791:
[----:B------:R-:W-:Y:S01]  /*3e00*/  BAR.SYNC.DEFER_BLOCKING 0x0 ;  /* 0x0000000000007b1d */ /* 0x000fe20000010000 */
[----:B0-----:R-:W-:-:S05]  /*3e10*/  CS2R R76, SRZ ;  /* 0x00000000004c7805 */ /* 0x001fca000001ff00 */
[----:B------:R-:W-:Y:S04]  /*3e20*/  BSSY.RECONVERGENT B0, `(.L_x_1793) ;  /* 0x000000a000007945 */ /* 0x000fe80003800200 */
[----:B------:R-:W-:Y:S05]  /*3e30*/  @P6 BRA `(.L_x_1794) ;  /* 0x0000000000206947 */ /* 0x000fea0003800000 */
[----:B------:R-:W0:Y:S01]  /*3e40*/  S2UR UR5, SR_CgaCtaId ;  /* 0x00000000000579c3 */ /* 0x000e220000008800 */
[----:B------:R-:W-:Y:S01]  /*3e50*/  UMOV UR4, 0x400 ;  /* 0x0000040000047882 */ /* 0x000fe20000000000 */
[----:B------:R-:W-:Y:S02]  /*3e60*/  SHF.L.U32 R76, R0, 0x3, RZ ;  /* 0x00000003004c7819 */ /* 0x000fe400000006ff */
[----:B------:R-:W-:Y:S02]  /*3e70*/  MOV R83, R85 ;  /* 0x0000005500537202 */ /* 0x000fe40000000f00 */
[----:B------:R-:W-:Y:S01]  /*3e80*/  LOP3.LUT R76, R76, 0xf8, RZ, 0xc0, !PT ;  /* 0x000000f84c4c7812 */ /* 0x000fe200078ec0ff */
[----:B0-----:R-:W-:-:S04]  /*3e90*/  ULEA UR4, UR5, UR4, 0x18 ;  /* 0x0000000405047291 */ /* 0x001fc8000f8ec0ff */
[----:B------:R-:W-:-:S09]  /*3ea0*/  @UP1 UIADD3 UR4, UPT, UPT, UR4, 0x20, URZ ;  /* 0x0000002004041890 */ /* 0x000fd2000fffe0ff */
[----:B------:R-:W0:Y:S03]  /*3eb0*/  LDS.64 R76, [R76+UR4] ;  /* 0x000000044c4c7984 */ /* 0x000e260008000a00 */
.L_x_1794:
[----:B------:R-:W-:Y:S05]  /*3ec0*/  BSYNC.RECONVERGENT B0 ;  /* 0x0000000000007941 */ /* 0x000fea0003800200 */
.L_x_1793:
        /* <DEDUP_REMOVED lines=26> */
[----:B------:R-:W2:Y:S01]  /*4070*/  MUFU.RCP R81, R81 ;  /* 0x0000005100517308 */ /* 0x000ea20000001000 */
[----:B0-----:R-:W-:Y:S01]  /*4080*/  FADD.FTZ R77, R83, -R76 ;  /* 0x8000004c534d7221 */ /* 0x001fe20000010000 */
[----:B------:R-:W-:-:S03]  /*4090*/  FMUL.FTZ R123, R76, R128 ;  /* 0x000000804c7b7220 */ /* 0x000fc60000410000 */
[----:B------:R-:W-:Y:S01]  /*40a0*/  FMUL.FTZ R77, R77, R77 ;  /* 0x0000004d4d4d7220 */ /* 0x000fe20000410000 */
[C---:B------:R-:W-:Y:S01]  /*40b0*/  FFMA.FTZ R76, R82.reuse, R83, R123 ;  /* 0x00000053524c7223 */ /* 0x040fe2000001007b */
[----:B-1----:R-:W-:Y:S01]  /*40c0*/  FADD.FTZ R78, R79, R78 ;  /* 0x0000004e4f4e7221 */ /* 0x002fe20000010000 */
[----:B------:R-:W0:Y:S01]  /*40d0*/  LDC R123, c[0x0][0x448] ;  /* 0x00011200ff7b7b82 */ /* 0x000e220000000800 */
[----:B------:R-:W-:Y:S01]  /*40e0*/  FMUL.FTZ R77, R82, R77 ;  /* 0x0000004d524d7220 */ /* 0x000fe20000410000 */
[----:B--2---:R-:W-:-:S03]  /*40f0*/  FMUL.FTZ R80, R81, R76 ;  /* 0x0000004c51507220 */ /* 0x004fc60000410000 */
[----:B------:R-:W-:Y:S02]  /*4100*/  FMUL.FTZ R77, R77, R128 ;  /* 0x000000804d4d7220 */ /* 0x000fe40000410000 */
[----:B------:R-:W1:Y:S02]  /*4110*/  SHFL.IDX PT, R125, R80, RZ, 0x1f ;  /* 0x00001fff507d7589 */ /* 0x000e6400000e0000 */
[----:B------:R-:W-:Y:S02]  /*4120*/  FFMA.FTZ R81, R81, R77, R78 ;  /* 0x0000004d51517223 */ /* 0x000fe4000001004e */
[----:B------:R-:W2:Y:S03]  /*4130*/  @!P5 LDC.64 R78, c[0x0][0x3c0] ;  /* 0x0000f000ff4edb82 */ /* 0x000ea60000000a00 */
[----:B------:R-:W0:Y:S05]  /*4140*/  SHFL.IDX PT, R124, R81, RZ, 0x1f ;  /* 0x00001fff517c7589 */ /* 0x000e2a00000e0000 */
[----:B------:R-:W3:Y:S01]  /*4150*/  @!P5 LDC.64 R76, c[0x0][0x3c8] ;  /* 0x0000f200ff4cdb82 */ /* 0x000ee20000000a00 */
[C---:B-1----:R-:W-:Y:S01]  /*4160*/  FMUL.FTZ R82, R125.reuse, R125 ;  /* 0x0000007d7d527220 */ /* 0x042fe20000410000 */
[----:B------:R-:W-:Y:S01]  /*4170*/  FSEL R128, R125, RZ, !P6 ;  /* 0x000000ff7d807208 */ /* 0x000fe20007000000 */
[----:B--2---:R-:W-:-:S03]  /*4180*/  @!P5 IMAD.WIDE R78, R2, 0x4, R78 ;  /* 0x00000004024ed825 */ /* 0x004fc600078e024e */
[----:B------:R-:W-:Y:S01]  /*4190*/  FSEL R83, R82, RZ, P6 ;  /* 0x000000ff52537208 */ /* 0x000fe20003000000 */
[----:B0-----:R-:W-:Y:S01]  /*41a0*/  FFMA.FTZ R82, R124, UR9, R123 ;  /* 0x000000097c527c23 */ /* 0x001fe2000801007b */
[----:B------:R0:W-:Y:S03]  /*41b0*/  @!P5 STG.E desc[UR6][R78.64], R125 ;  /* 0x0000007d4e00d986 */ /* 0x0001e6000c101906 */
[----:B------:R-:W-:Y:S01]  /*41c0*/  FADD.FTZ R82, R82, R83 ;  /* 0x0000005352527221 */ /* 0x000fe20000010000 */
[----:B---3--:R-:W-:-:S03]  /*41d0*/  @!P5 IMAD.WIDE R76, R2, 0x4, R76 ;  /* 0x00000004024cd825 */ /* 0x008fc600078e024c */
[----:B------:R-:W1:Y:S02]  /*41e0*/  MUFU.RSQ R123, R82 ;  /* 0x00000052007b7308 */ /* 0x000e640000001400 */
[----:B-1----:R0:W-:Y:S01]  /*41f0*/  @!P5 STG.E desc[UR6][R76.64], R123 ;  /* 0x0000007b4c00d986 */ /* 0x0021e2000c101906 */
[----:B------:R-:W-:Y:S05]  /*4200*/  @!P1 BRA `(.L_x_1796) ;  /* 0x00000004003c9947 */ /* 0x000fea0003800000 */
[--C-:B0-----:R-:W-:Y:S01]  /*4210*/  FADD.FTZ R76, R115, -R128.reuse ;  /* 0x80000080734c7221 */ /* 0x101fe20000010000 */
[----:B-----5:R-:W-:Y:S02]  /*4220*/  HADD2.F32 R78, -RZ, R99.H0_H0 ;  /* 0x20000063ff4e7230 */ /* 0x020fe40000004100 */
[----:B------:R-:W-:Y:S01]  /*4230*/  FADD.FTZ R124, R114, -R128 ;  /* 0x80000080727c7221 */ /* 0x000fe20000010000 */
[----:B------:R-:W-:Y:S02]  /*4240*/  HADD2.F32 R80, -RZ, R43.H0_H0 ;  /* 0x2000002bff507230 */ /* 0x000fe40000004100 */
[C---:B------:R-:W-:Y:S01]  /*4250*/  FMUL.FTZ R83, R123.reuse, R76 ;  /* 0x0000004c7b537220 */ /* 0x040fe20000410000 */
[----:B------:R-:W-:Y:S02]  /*4260*/  HADD2.F32 R82, -RZ, R71.H0_H0 ;  /* 0x20000047ff527230 */ /* 0x000fe40000004100 */
[----:B------:R-:W-:Y:S01]  /*4270*/  FMUL.FTZ R129, R123, R124 ;  /* 0x0000007c7b817220 */ /* 0x000fe20000410000 */
[----:B------:R-:W-:-:S02]  /*4280*/  HADD2.F32 R77, -RZ, R31.H0_H0 ;  /* 0x2000001fff4d7230 */ /* 0x000fc40000004100 */
[----:B------:R-:W-:Y:S01]  /*4290*/  FFMA.FTZ R76, R83, R78, R80 ;  /* 0x0000004e534c7223 */ /* 0x000fe20000010050 */
[--C-:B------:R-:W-:Y:S01]  /*42a0*/  FADD.FTZ R78, R101, -R128.reuse ;  /* 0x80000080654e7221 */ /* 0x100fe20000010000 */
[----:B------:R-:W-:Y:S02]  /*42b0*/  HADD2.F32 R126, -RZ, R99.H1_H1 ;  /* 0x30000063ff7e7230 */ /* 0x000fe40000004100 */
[----:B------:R-:W-:Y:S01]  /*42c0*/  FADD.FTZ R80, R106, -R128 ;  /* 0x800000806a507221 */ /* 0x000fe20000010000 */
[----:B------:R-:W-:Y:S02]  /*42d0*/  HADD2.F32 R130, -RZ, R43.H1_H1 ;  /* 0x3000002bff827230 */ /* 0x000fe40000004100 */
[----:B------:R-:W-:Y:S01]  /*42e0*/  FFMA.FTZ R83, R83, R82, R77 ;  /* 0x0000005253537223 */ /* 0x000fe2000001004d */
[----:B------:R-:W-:Y:S02]  /*42f0*/  HADD2.F32 R77, -RZ, R98.H0_H0 ;  /* 0x20000062ff4d7230 */ /* 0x000fe40000004100 */
[----:B------:R-:W-:Y:S01]  /*4300*/  FMUL.FTZ R82, R123, R78 ;  /* 0x0000004e7b527220 */ /* 0x000fe20000410000 */
[----:B------:R-:W-:-:S02]  /*4310*/  HADD2.F32 R81, -RZ, R42.H0_H0 ;  /* 0x2000002aff517230 */ /* 0x000fc40000004100 */
[----:B------:R-:W-:Y:S01]  /*4320*/  FFMA.FTZ R79, R129, R126, R130 ;  /* 0x0000007e814f7223 */ /* 0x000fe20000010082 */
[----:B------:R-:W-:Y:S02]  /*4330*/  HADD2.F32 R125, -RZ, R70.H0_H0 ;  /* 0x20000046ff7d7230 */ /* 0x000fe40000004100 */
[----:B------:R-:W-:Y:S01]  /*4340*/  FMUL.FTZ R127, R123, R80 ;  /* 0x000000507b7f7220 */ /* 0x000fe20000410000 */
[----:B------:R-:W-:Y:S02]  /*4350*/  HADD2.F32 R124, -RZ, R30.H0_H0 ;  /* 0x2000001eff7c7230 */ /* 0x000fe40000004100 */
[C---:B------:R-:W-:Y:S01]  /*4360*/  FFMA.FTZ R78, R82.reuse, R77, R81 ;  /* 0x0000004d524e7223 */ /* 0x040fe20000010051 */
[----:B------:R-:W-:Y:S01]  /*4370*/  HADD2.F32 R126, -RZ, R98.H1_H1 ;  /* 0x30000062ff7e7230 */ /* 0x000fe20000004100 */
[----:B------:R-:W-:Y:S01]  /*4380*/  F2FP.F16.F32.PACK_AB R79, R79, R76 ;  /* 0x0000004c4f4f723e */ /* 0x000fe200000000ff */
[----:B------:R-:W-:Y:S02]  /*4390*/  HADD2.F32 R130, -RZ, R42.H1_H1 ;  /* 0x3000002aff827230 */ /* 0x000fe40000004100 */
[----:B------:R-:W-:Y:S01]  /*43a0*/  FFMA.FTZ R82, R82, R125, R124 ;  /* 0x0000007d52527223 */ /* 0x000fe2000001007c */
[----:B------:R-:W-:Y:S01]  /*43b0*/  FADD.FTZ R124, R95, -R128 ;  /* 0x800000805f7c7221 */ /* 0x000fe20000010000 */
[----:B------:R-:W-:-:S02]  /*43c0*/  HADD2.F32 R136, -RZ, R70.H1_H1 ;  /* 0x30000046ff887230 */ /* 0x000fc40000004100 */
[----:B------:R-:W-:Y:S01]  /*43d0*/  FFMA.FTZ R141, R127, R126, R130 ;  /* 0x0000007e7f8d7223 */ /* 0x000fe20000010082 */
[----:B------:R-:W-:Y:S02]  /*43e0*/  HADD2.F32 R138, -RZ, R30.H1_H1 ;  /* 0x3000001eff8a7230 */ /* 0x000fe40000004100 */
[----:B------:R-:W-:Y:S01]  /*43f0*/  FMUL.FTZ R124, R123, R124 ;  /* 0x0000007c7b7c7220 */ /* 0x000fe20000410000 */
[----:B------:R-:W-:Y:S02]  /*4400*/  HADD2.F32 R125, -RZ, R69.H0_H0 ;  /* 0x20000045ff7d7230 */ /* 0x000fe40000004100 */
[----:B------:R-:W-:Y:S01]  /*4410*/  FADD.FTZ R130, R86, -R128 ;  /* 0x8000008056827221 */ /* 0x000fe20000010000 */
[----:B------:R-:W-:Y:S02]  /*4420*/  HADD2.F32 R126, -RZ, R29.H0_H0 ;  /* 0x2000001dff7e7230 */ /* 0x000fe40000004100 */
[----:B------:R-:W-:Y:S01]  /*4430*/  FFMA.FTZ R143, R127, R136, R138 ;  /* 0x000000887f8f7223 */ /* 0x000fe2000001008a */
[----:B------:R-:W-:-:S02]  /*4440*/  HADD2.F32 R77, -RZ, R97.H0_H0 ;  /* 0x20000061ff4d7230 */ /* 0x000fc40000004100 */
[----:B------:R-:W-:Y:S01]  /*4450*/  FMUL.FTZ R139, R123, R130 ;  /* 0x000000827b8b7220 */ /* 0x000fe20000410000 */
[----:B------:R-:W-:Y:S02]  /*4460*/  HADD2.F32 R81, -RZ, R41.H0_H0 ;  /* 0x20000029ff517230 */ /* 0x000fe40000004100 */
[C---:B------:R-:W-:Y:S01]  /*4470*/  FFMA.FTZ R138, R124.reuse, R125, R126 ;  /* 0x0000007d7c8a7223 */ /* 0x040fe2000001007e */
[----:B------:R-:W-:Y:S01]  /*4480*/  HADD2.F32 R132, -RZ, R71.H1_H1 ;  /* 0x30000047ff847230 */ /* 0x000fe20000004100 */
[----:B------:R-:W0:Y:S01]  /*4490*/  LDC.64 R126, c[0x0][0x428] ;  /* 0x00010a00ff7e7b82 */ /* 0x000e220000000a00 */
[----:B------:R-:W-:Y:S02]  /*44a0*/  HADD2.F32 R134, -RZ, R31.H1_H1 ;  /* 0x3000001fff867230 */ /* 0x000fe40000004100 */
[----:B------:R-:W-:Y:S01]  /*44b0*/  FFMA.FTZ R137, R124, R77, R81 ;  /* 0x0000004d7c897223 */ /* 0x000fe20000010051 */
[----:B------:R-:W-:Y:S01]  /*44c0*/  FADD.FTZ R130, R87, -R128 ;  /* 0x8000008057827221 */ /* 0x000fe20000010000 */
[----:B------:R-:W-:Y:S01]  /*44d0*/  HADD2.F32 R77, -RZ, R96.H0_H0 ;  /* 0x20000060ff4d7230 */ /* 0x000fe20000004100 */
[----:B------:R-:W-:Y:S01]  /*44e0*/  F2FP.F16.F32.PACK_AB R78, R141, R78 ;  /* 0x0000004e8d4e723e */ /* 0x000fe200000000ff */
[----:B------:R-:W-:Y:S01]  /*44f0*/  FFMA.FTZ R80, R129, R132, R134 ;  /* 0x0000008481507223 */ /* 0x000fe20000010086 */
[----:B------:R-:W-:Y:S01]  /*4500*/  HADD2.F32 R132, -RZ, R97.H1_H1 ;  /* 0x30000061ff847230 */ /* 0x000fe20000004100 */
[----:B------:R-:W1:Y:S01]  /*4510*/  LDC.64 R124, c[0x0][0x430] ;  /* 0x00010c00ff7c7b82 */ /* 0x000e620000000a00 */
[----:B------:R-:W-:-:S02]  /*4520*/  HADD2.F32 R134, -RZ, R41.H1_H1 ;  /* 0x30000029ff867230 */ /* 0x000fc40000004100 */
[----:B------:R-:W-:Y:S01]  /*4530*/  FMUL.FTZ R130, R123, R130 ;  /* 0x000000827b827220 */ /* 0x000fe20000410000 */
[----:B------:R-:W-:Y:S01]  /*4540*/  HADD2.F32 R81, -RZ, R40.H0_H0 ;  /* 0x20000028ff517230 */ /* 0x000fe20000004100 */
[----:B------:R-:W-:Y:S01]  /*4550*/  F2FP.F16.F32.PACK_AB R83, R80, R83 ;  /* 0x000000535053723e */ /* 0x000fe200000000ff */
[----:B------:R-:W-:Y:S02]  /*4560*/  HADD2.F32 R129, -RZ, R68.H0_H0 ;  /* 0x20000044ff817230 */ /* 0x000fe40000004100 */
[----:B------:R-:W-:Y:S01]  /*4570*/  FFMA.FTZ R140, R139, R132, R134 ;  /* 0x000000848b8c7223 */ /* 0x000fe20000010086 */
[----:B------:R-:W-:Y:S01]  /*4580*/  FADD.FTZ R134, R88, -R128 ;  /* 0x8000008058867221 */ /* 0x000fe20000010000 */
[----:B------:R-:W-:Y:S02]  /*4590*/  HADD2.F32 R132, -RZ, R28.H0_H0 ;  /* 0x2000001cff847230 */ /* 0x000fe40000004100 */
[----:B------:R-:W-:Y:S01]  /*45a0*/  FFMA.FTZ R81, R130, R77, R81 ;  /* 0x0000004d82517223 */ /* 0x000fe20000010051 */
[----:B------:R-:W-:-:S02]  /*45b0*/  HADD2.F32 R131, -RZ, R96.H1_H1 ;  /* 0x30000060ff837230 */ /* 0x000fc40000004100 */
[----:B------:R-:W-:Y:S01]  /*45c0*/  FMUL.FTZ R134, R123, R134 ;  /* 0x000000867b867220 */ /* 0x000fe20000410000 */
[----:B------:R-:W-:Y:S02]  /*45d0*/  HADD2.F32 R133, -RZ, R40.H1_H1 ;  /* 0x30000028ff857230 */ /* 0x000fe40000004100 */
[----:B------:R-:W-:Y:S01]  /*45e0*/  FFMA.FTZ R129, R130, R129, R132 ;  /* 0x0000008182817223 */ /* 0x000fe20000010084 */
[----:B------:R-:W-:Y:S01]  /*45f0*/  HADD2.F32 R142, -RZ, R69.H1_H1 ;  /* 0x30000045ff8e7230 */ /* 0x000fe20000004100 */
[----:B------:R-:W-:Y:S01]  /*4600*/  F2FP.F16.F32.PACK_AB R77, R140, R137 ;  /* 0x000000898c4d723e */ /* 0x000fe200000000ff */
[----:B------:R-:W-:Y:S02]  /*4610*/  HADD2.F32 R144, -RZ, R29.H1_H1 ;  /* 0x3000001dff907230 */ /* 0x000fe40000004100 */
[----:B------:R-:W-:Y:S01]  /*4620*/  FFMA.FTZ R130, R134, R131, R133 ;  /* 0x0000008386827223 */ /* 0x000fe20000010085 */
[----:B------:R-:W-:Y:S01]  /*4630*/  HADD2.F32 R135, -RZ, R68.H1_H1 ;  /* 0x30000044ff877230 */ /* 0x000fe20000004100 */
[----:B------:R-:W-:Y:S01]  /*4640*/  F2FP.F16.F32.PACK_AB R82, R143, R82 ;  /* 0x000000528f52723e */ /* 0x000fe200000000ff */
[----:B------:R-:W-:-:S02]  /*4650*/  HADD2.F32 R136, -RZ, R28.H1_H1 ;  /* 0x3000001cff887230 */ /* 0x000fc40000004100 */
[----:B------:R-:W-:Y:S01]  /*4660*/  FFMA.FTZ R139, R139, R142, R144 ;  /* 0x0000008e8b8b7223 */ /* 0x000fe20000010090 */
[----:B------:R-:W-:Y:S01]  /*4670*/  F2FP.F16.F32.PACK_AB R76, R130, R81 ;  /* 0x00000051824c723e */ /* 0x000fe200000000ff */
[----:B0-----:R-:W-:-:S04]  /*4680*/  IMAD.WIDE.U32 R126, R122, 0x10, R126 ;  /* 0x000000107a7e7825 */ /* 0x001fc800078e007e */
[----:B------:R-:W-:Y:S01]  /*4690*/  FFMA.FTZ R136, R134, R135, R136 ;  /* 0x0000008786887223 */ /* 0x000fe20000010088 */
[----:B------:R-:W-:Y:S01]  /*46a0*/  F2FP.F16.F32.PACK_AB R81, R139, R138 ;  /* 0x0000008a8b51723e */ /* 0x000fe200000000ff */
[C---:B-1----:R-:W-:Y:S01]  /*46b0*/  IMAD.WIDE.U32 R124, R122.reuse, 0x10, R124 ;  /* 0x000000107a7c7825 */ /* 0x042fe200078e007c */
[----:B------:R1:W-:Y:S01]  /*46c0*/  STG.E.128 desc[UR6][R126.64], R76 ;  /* 0x0000004c7e007986 */ /* 0x0003e2000c101d06 */
[----:B------:R-:W-:Y:S02]  /*46d0*/  IADD3 R122, PT, PT, R122, 0x80, RZ ;  /* 0x000000807a7a7810 */ /* 0x000fe40007ffe0ff */
[----:B------:R-:W-:-:S05]  /*46e0*/  F2FP.F16.F32.PACK_AB R80, R136, R129 ;  /* 0x000000818850723e */ /* 0x000fca00000000ff */
[----:B------:R1:W-:Y:S02]  /*46f0*/  STG.E.128 desc[UR6][R124.64], R80 ;  /* 0x000000507c007986 */ /* 0x0003e4000c101d06 */
.L_x_1796:
[----:B------:R-:W-:Y:S05]  /*4700*/  BSYNC.RECONVERGENT B0 ;  /* 0x0000000000007941 */ /* 0x000fea0003800200 */
.L_x_1795:
[----:B------:R-:W-:Y:S04]  /*4710*/  BSSY.RECONVERGENT B0, `(.L_x_1797) ;  /* 0x0000051000007945 */ /* 0x000fe80003800200 */
[----:B------:R-:W-:Y:S05]  /*4720*/  @!P2 BRA `(.L_x_1798) ;  /* 0x00000004003ca947 */ /* 0x000fea0003800000 */
[--C-:B01----:R-:W-:Y:S01]  /*4730*/  FADD.FTZ R76, R117, -R128.reuse ;  /* 0x80000080754c7221 */ /* 0x103fe20000010000 */
        /* <DEDUP_REMOVED lines=78> */
.L_x_1798:
[----:B------:R-:W-:Y:S05]  /*4c20*/  BSYNC.RECONVERGENT B0 ;  /* 0x0000000000007941 */ /* 0x000fea0003800200 */
.L_x_1797:
[----:B------:R-:W-:Y:S04]  /*4c30*/  BSSY.RECONVERGENT B0, `(.L_x_1799) ;  /* 0x0000051000007945 */ /* 0x000fe80003800200 */
[----:B------:R-:W-:Y:S05]  /*4c40*/  @!P3 BRA `(.L_x_1800) ;  /* 0x00000004003cb947 */ /* 0x000fea0003800000 */
[--C-:B012---:R-:W-:Y:S01]  /*4c50*/  FADD.FTZ R76, R119, -R128.reuse ;  /* 0x80000080774c7221 */ /* 0x107fe20000010000 */
        /* <DEDUP_REMOVED lines=78> */
.L_x_1800:
[----:B------:R-:W-:Y:S05]  /*5140*/  BSYNC.RECONVERGENT B0 ;  /* 0x0000000000007941 */ /* 0x000fea0003800200 */
.L_x_1799:
[----:B------:R-:W-:Y:S04]  /*5150*/  BSSY.RECONVERGENT B0, `(.L_x_1801) ;  /* 0x0000050000007945 */ /* 0x000fe80003800200 */
[----:B------:R-:W-:Y:S05]  /*5160*/  @!P4 BRA `(.L_x_1802) ;  /* 0x000000040038c947 */ /* 0x000fea0003800000 */
[--C-:B0123--:R-:W-:Y:S01]  /*5170*/  FADD.FTZ R76, R93, -R128.reuse ;  /* 0x800000805d4c7221 */ /* 0x10ffe20000010000 */
[--C-:B------:R-:W-:Y:S01]  /*5180*/  FADD.FTZ R82, R104, -R128.reuse ;  /* 0x8000008068527221 */ /* 0x100fe20000010000 */
[--C-:B------:R-:W-:Y:S01]  /*5190*/  FADD.FTZ R124, R113, -R128.reuse ;  /* 0x80000080717c7221 */ /* 0x100fe20000010000 */
[--C-:B------:R-:W-:Y:S01]  /*51a0*/  FADD.FTZ R126, R112, -R128.reuse ;  /* 0x80000080707e7221 */ /* 0x100fe20000010000 */
[----:B-----5:R-:W-:Y:S02]  /*51b0*/  HADD2.F32 R79, -RZ, R24.H0_H0 ;  /* 0x20000018ff4f7230 */ /* 0x020fe40000004100 */
[----:B------:R-:W-:Y:S01]  /*51c0*/  FADD.FTZ R78, R102, -R128 ;  /* 0x80000080664e7221 */ /* 0x000fe20000010000 */
[----:B------:R-:W-:Y:S02]  /*51d0*/  HADD2.F32 R77, -RZ, R16.H0_H0 ;  /* 0x20000010ff4d7230 */ /* 0x000fe40000004100 */
[C---:B------:R-:W-:Y:S01]  /*51e0*/  FMUL.FTZ R76, R123.reuse, R76 ;  /* 0x0000004c7b4c7220 */ /* 0x040fe20000410000 */
[C---:B------:R-:W-:Y:S01]  /*51f0*/  FMUL.FTZ R132, R123.reuse, R82 ;  /* 0x000000527b847220 */ /* 0x040fe20000410000 */
[C---:B------:R-:W-:Y:S01]  /*5200*/  FMUL.FTZ R134, R123.reuse, R124 ;  /* 0x0000007c7b867220 */ /* 0x040fe20000410000 */
[----:B------:R-:W-:Y:S01]  /*5210*/  FMUL.FTZ R81, R123, R126 ;  /* 0x0000007e7b517220 */ /* 0x000fe20000410000 */
[----:B------:R-:W-:-:S02]  /*5220*/  HADD2.F32 R82, -RZ, R24.H1_H1 ;  /* 0x30000018ff527230 */ /* 0x000fc40000004100 */
[----:B------:R-:W-:Y:S01]  /*5230*/  FMUL.FTZ R127, R123, R78 ;  /* 0x0000004e7b7f7220 */ /* 0x000fe20000410000 */
[----:B------:R-:W-:Y:S02]  /*5240*/  HADD2.F32 R124, -RZ, R16.H1_H1 ;  /* 0x30000010ff7c7230 */ /* 0x000fe40000004100 */
[----:B------:R-:W-:Y:S01]  /*5250*/  FFMA.FTZ R79, R76, R79, R77 ;  /* 0x0000004f4c4f7223 */ /* 0x000fe2000001004d */
[----:B------:R-:W-:Y:S02]  /*5260*/  HADD2.F32 R126, -RZ, R20.H1_H1 ;  /* 0x30000014ff7e7230 */ /* 0x000fe40000004100 */
[--C-:B------:R-:W-:Y:S01]  /*5270*/  FADD.FTZ R80, R111, -R128.reuse ;  /* 0x800000806f507221 */ /* 0x100fe20000010000 */
[----:B------:R-:W-:Y:S02]  /*5280*/  HADD2.F32 R125, -RZ, R12.H1_H1 ;  /* 0x3000000cff7d7230 */ /* 0x000fe40000004100 */
[----:B------:R-:W-:Y:S01]  /*5290*/  FADD.FTZ R130, R121, -R128 ;  /* 0x8000008079827221 */ /* 0x000fe20000010000 */
[----:B------:R-:W-:-:S02]  /*52a0*/  HADD2.F32 R77, -RZ, R20.H0_H0 ;  /* 0x20000014ff4d7230 */ /* 0x000fc40000004100 */
[----:B------:R-:W-:Y:S01]  /*52b0*/  FADD.FTZ R136, R120, -R128 ;  /* 0x8000008078887221 */ /* 0x000fe20000010000 */
[----:B------:R-:W-:Y:S02]  /*52c0*/  HADD2.F32 R83, -RZ, R12.H0_H0 ;  /* 0x2000000cff537230 */ /* 0x000fe40000004100 */
[----:B------:R-:W-:Y:S01]  /*52d0*/  FFMA.FTZ R82, R127, R82, R124 ;  /* 0x000000527f527223 */ /* 0x000fe2000001007c */
[----:B------:R-:W-:Y:S01]  /*52e0*/  FMUL.FTZ R128, R123, R80 ;  /* 0x000000507b807220 */ /* 0x000fe20000410000 */
[----:B------:R-:W-:Y:S01]  /*52f0*/  FFMA.FTZ R127, R127, R126, R125 ;  /* 0x0000007e7f7f7223 */ /* 0x000fe2000001007d */
[C---:B------:R-:W-:Y:S01]  /*5300*/  FMUL.FTZ R78, R123.reuse, R130 ;  /* 0x000000827b4e7220 */ /* 0x040fe20000410000 */
[----:B------:R-:W-:Y:S01]  /*5310*/  FFMA.FTZ R80, R76, R77, R83 ;  /* 0x0000004d4c507223 */ /* 0x000fe20000010053 */
[----:B------:R-:W0:Y:S01]  /*5320*/  LDC.64 R124, c[0x0][0x428] ;  /* 0x00010a00ff7c7b82 */ /* 0x000e220000000a00 */
[----:B------:R-:W-:Y:S02]  /*5330*/  HADD2.F32 R129, -RZ, R25.H0_H0 ;  /* 0x20000019ff817230 */ /* 0x000fe40000004100 */
[----:B------:R-:W-:Y:S01]  /*5340*/  FMUL.FTZ R123, R123, R136 ;  /* 0x000000887b7b7220 */ /* 0x000fe20000410000 */
[----:B------:R-:W-:Y:S01]  /*5350*/  HADD2.F32 R131, -RZ, R17.H0_H0 ;  /* 0x20000011ff837230 */ /* 0x000fe20000004100 */
[----:B------:R-:W-:Y:S01]  /*5360*/  F2FP.F16.F32.PACK_AB R80, R127, R80 ;  /* 0x000000507f50723e */ /* 0x000fe200000000ff */
[----:B------:R-:W-:-:S02]  /*5370*/  HADD2.F32 R133, -RZ, R21.H0_H0 ;  /* 0x20000015ff857230 */ /* 0x000fc40000004100 */
[----:B------:R-:W-:Y:S01]  /*5380*/  HADD2.F32 R130, -RZ, R13.H0_H0 ;  /* 0x2000000dff827230 */ /* 0x000fe20000004100 */
[----:B------:R-:W1:Y:S01]  /*5390*/  LDC.64 R76, c[0x0][0x430] ;  /* 0x00010c00ff4c7b82 */ /* 0x000e620000000a00 */
[C---:B------:R-:W-:Y:S01]  /*53a0*/  FFMA.FTZ R83, R128.reuse, R129, R131 ;  /* 0x0000008180537223 */ /* 0x040fe20000010083 */
[----:B------:R-:W-:Y:S02]  /*53b0*/  HADD2.F32 R129, -RZ, R25.H1_H1 ;  /* 0x30000019ff817230 */ /* 0x000fe40000004100 */
[----:B------:R-:W-:Y:S01]  /*53c0*/  FFMA.FTZ R126, R128, R133, R130 ;  /* 0x00000085807e7223 */ /* 0x000fe20000010082 */
[----:B------:R-:W-:Y:S02]  /*53d0*/  HADD2.F32 R131, -RZ, R17.H1_H1 ;  /* 0x30000011ff837230 */ /* 0x000fe40000004100 */
[----:B------:R-:W-:Y:S02]  /*53e0*/  HADD2.F32 R133, -RZ, R21.H1_H1 ;  /* 0x30000015ff857230 */ /* 0x000fe40000004100 */
[----:B------:R-:W-:-:S02]  /*53f0*/  HADD2.F32 R130, -RZ, R13.H1_H1 ;  /* 0x3000000dff827230 */ /* 0x000fc40000004100 */
[C---:B------:R-:W-:Y:S01]  /*5400*/  FFMA.FTZ R128, R132.reuse, R129, R131 ;  /* 0x0000008184807223 */ /* 0x040fe20000010083 */
[----:B------:R-:W-:Y:S02]  /*5410*/  HADD2.F32 R138, -RZ, R26.H1_H1 ;  /* 0x3000001aff8a7230 */ /* 0x000fe40000004100 */
[----:B------:R-:W-:Y:S02]  /*5420*/  HADD2.F32 R140, -RZ, R18.H1_H1 ;  /* 0x30000012ff8c7230 */ /* 0x000fe40000004100 */
[----:B------:R-:W-:Y:S01]  /*5430*/  FFMA.FTZ R133, R132, R133, R130 ;  /* 0x0000008584857223 */ /* 0x000fe20000010082 */
[----:B------:R-:W-:Y:S02]  /*5440*/  HADD2.F32 R135, -RZ, R26.H0_H0 ;  /* 0x2000001aff877230 */ /* 0x000fe40000004100 */
[----:B------:R-:W-:Y:S02]  /*5450*/  HADD2.F32 R137, -RZ, R18.H0_H0 ;  /* 0x20000012ff897230 */ /* 0x000fe40000004100 */
[----:B------:R-:W-:Y:S01]  /*5460*/  FFMA.FTZ R138, R81, R138, R140 ;  /* 0x0000008a518a7223 */ /* 0x000fe2000001008c */
[----:B------:R-:W-:-:S02]  /*5470*/  HADD2.F32 R139, -RZ, R22.H0_H0 ;  /* 0x20000016ff8b7230 */ /* 0x000fc40000004100 */
[----:B------:R-:W-:Y:S02]  /*5480*/  HADD2.F32 R136, -RZ, R14.H0_H0 ;  /* 0x2000000eff887230 */ /* 0x000fe40000004100 */
[C---:B------:R-:W-:Y:S01]  /*5490*/  FFMA.FTZ R135, R134.reuse, R135, R137 ;  /* 0x0000008786877223 */ /* 0x040fe20000010089 */
[----:B------:R-:W-:Y:S02]  /*54a0*/  HADD2.F32 R130, -RZ, R22.H1_H1 ;  /* 0x30000016ff827230 */ /* 0x000fe40000004100 */
[----:B------:R-:W-:Y:S02]  /*54b0*/  HADD2.F32 R132, -RZ, R14.H1_H1 ;  /* 0x3000000eff847230 */ /* 0x000fe40000004100 */
[----:B------:R-:W-:Y:S01]  /*54c0*/  FFMA.FTZ R136, R134, R139, R136 ;  /* 0x0000008b86887223 */ /* 0x000fe20000010088 */
[----:B------:R-:W-:Y:S02]  /*54d0*/  HADD2.F32 R129, -RZ, R27.H0_H0 ;  /* 0x2000001bff817230 */ /* 0x000fe40000004100 */
[----:B------:R-:W-:-:S02]  /*54e0*/  HADD2.F32 R131, -RZ, R19.H0_H0 ;  /* 0x20000013ff837230 */ /* 0x000fc40000004100 */
[----:B------:R-:W-:Y:S01]  /*54f0*/  FFMA.FTZ R81, R81, R130, R132 ;  /* 0x0000008251517223 */ /* 0x000fe20000010084 */
[----:B------:R-:W-:Y:S02]  /*5500*/  HADD2.F32 R140, -RZ, R27.H1_H1 ;  /* 0x3000001bff8c7230 */ /* 0x000fe40000004100 */
[----:B------:R-:W-:Y:S02]  /*5510*/  HADD2.F32 R142, -RZ, R19.H1_H1 ;  /* 0x30000013ff8e7230 */ /* 0x000fe40000004100 */
[----:B------:R-:W-:Y:S01]  /*5520*/  FFMA.FTZ R129, R78, R129, R131 ;  /* 0x000000814e817223 */ /* 0x000fe20000010083 */
[----:B------:R-:W-:Y:S02]  /*5530*/  HADD2.F32 R137, -RZ, R23.H0_H0 ;  /* 0x20000017ff897230 */ /* 0x000fe40000004100 */
[----:B------:R-:W-:Y:S02]  /*5540*/  HADD2.F32 R134, -RZ, R15.H0_H0 ;  /* 0x2000000fff867230 */ /* 0x000fe40000004100 */
[----:B------:R-:W-:Y:S01]  /*5550*/  FFMA.FTZ R140, R123, R140, R142 ;  /* 0x0000008c7b8c7223 */ /* 0x000fe2000001008e */
[----:B------:R-:W-:-:S02]  /*5560*/  HADD2.F32 R144, -RZ, R23.H1_H1 ;  /* 0x30000017ff907230 */ /* 0x000fc40000004100 */
[----:B------:R-:W-:Y:S02]  /*5570*/  HADD2.F32 R139, -RZ, R15.H1_H1 ;  /* 0x3000000fff8b7230 */ /* 0x000fe40000004100 */
[----:B------:R-:W-:Y:S01]  /*5580*/  FFMA.FTZ R134, R78, R137, R134 ;  /* 0x000000894e867223 */ /* 0x000fe20000010086 */
[----:B0-----:R-:W-:Y:S01]  /*5590*/  IMAD.WIDE.U32 R124, R122, 0x10, R124 ;  /* 0x000000107a7c7825 */ /* 0x001fe200078e007c */
[----:B------:R-:W-:-:S03]  /*55a0*/  F2FP.F16.F32.PACK_AB R78, R138, R135 ;  /* 0x000000878a4e723e */ /* 0x000fc600000000ff */
[----:B------:R-:W-:Y:S01]  /*55b0*/  FFMA.FTZ R139, R123, R144, R139 ;  /* 0x000000907b8b7223 */ /* 0x000fe2000001008b */
[----:B-1----:R-:W-:Y:S01]  /*55c0*/  IMAD.WIDE.U32 R122, R122, 0x10, R76 ;  /* 0x000000107a7a7825 */ /* 0x002fe200078e004c */
[----:B------:R-:W-:Y:S02]  /*55d0*/  F2FP.F16.F32.PACK_AB R76, R82, R79 ;  /* 0x0000004f524c723e */ /* 0x000fe400000000ff */
[----:B------:R-:W-:Y:S02]  /*55e0*/  F2FP.F16.F32.PACK_AB R77, R128, R83 ;  /* 0x00000053804d723e */ /* 0x000fe400000000ff */
[----:B------:R-:W-:Y:S02]  /*55f0*/  F2FP.F16.F32.PACK_AB R79, R140, R129 ;  /* 0x000000818c4f723e */ /* 0x000fe400000000ff */
[----:B------:R-:W-:Y:S02]  /*5600*/  F2FP.F16.F32.PACK_AB R82, R81, R136 ;  /* 0x000000885152723e */ /* 0x000fe400000000ff */
[----:B------:R-:W-:Y:S01]  /*5610*/  F2FP.F16.F32.PACK_AB R83, R139, R134 ;  /* 0x000000868b53723e */ /* 0x000fe200000000ff */
[----:B------:R4:W-:Y:S01]  /*5620*/  STG.E.128 desc[UR6][R124.64], R76 ;  /* 0x0000004c7c007986 */ /* 0x0009e2000c101d06 */
[----:B------:R-:W-:-:S05]  /*5630*/  F2FP.F16.F32.PACK_AB R81, R133, R126 ;  /* 0x0000007e8551723e */ /* 0x000fca00000000ff */
[----:B------:R4:W-:Y:S02]  /*5640*/  STG.E.128 desc[UR6][R122.64], R80 ;  /* 0x000000507a007986 */ /* 0x0009e4000c101d06 */
.L_x_1802:
[----:B------:R-:W-:Y:S05]  /*5650*/  BSYNC.RECONVERGENT B0 ;  /* 0x0000000000007941 */ /* 0x000fea0003800200 */
.L_x_1801:
[----:B01234-:R-:W0:Y:S01]  /*5660*/  LDC.64 R76, c[0x0][0x380] ;  /* 0x0000e000ff4c7b82 */ /* 0x01fe220000000a00 */
[----:B------:R-:W-:Y:S01]  /*5670*/  UPLOP3.LUT UP1, UPT, UPT, UPT, UP1, 0x40, 0x4 ;  /* 0x000000000004789c */ /* 0x000fe20003f2e810 */
[----:B0-----:R-:W-:-:S04]  /*5680*/  IADD3 R2, PT, PT, R2, R76, RZ ;  /* 0x0000004c02027210 */ /* 0x001fc80007ffe0ff */
[----:B------:R-:W-:-:S13]  /*5690*/  ISETP.GE.AND P2, PT, R2, R77, PT ;  /* 0x0000004d0200720c */ /* 0x000fda0003f46270 */
[----:B------:R-:W-:Y:S05]  /*56a0*/  @!P2 BRA `(.L_x_1803) ;  /* 0xffffffb800dca947 */ /* 0x000fea000383ffff */
[----:B------:R-:W-:Y:S05]  /*56b0*/  EXIT ;  /* 0x000000000000794d */ /* 0x000fea0003800000 */
.L_x_1804:
        /* <DEDUP_REMOVED lines=12> */
.L_x_17948:


//--------------------- .text._ZN10layer_norm31ln_parallel_residual_fwd_kernelINS_13Kernel_traitsI6__halfS2_S2_S2_fjLj4096ELj1ELj1ELj4ELj16ENS_18Kernel_traits_baseILj4096ES2_S2_S2_S2_fjLj128EEEEELb0ELb0ELb1EEEvNS_9FwdParamsE --------------------------
	.section	.text._ZN10layer_norm31ln_parallel_residual_fwd_kernelINS_13Kernel_traitsI6__halfS2_S2_S2_fjLj4096ELj1ELj1ELj4ELj16ENS_18Kernel_traits_baseILj4096ES2_S2_S2_S2_fjLj128EEEEELb0ELb0ELb1EEEvNS_9FwdParamsE,"ax",@progbits
	.align	128
        .global         _ZN10layer_norm31ln_parallel_residual_fwd_kernelINS_13Kernel_traitsI6__halfS2_S2_S2_fjLj4096ELj1ELj1ELj4ELj16ENS_18Kernel_traits_baseILj4096ES2_S2_S2_S2_fjLj128EEEEELb0ELb0ELb1EEEvNS_9FwdParamsE
        .type           _ZN10layer_norm31ln_parallel_residual_fwd_kernelINS_13Kernel_traitsI6__halfS2_S2_S2_fjLj4096ELj1ELj1ELj4ELj16ENS_18Kernel_traits_baseILj4096ES2_S2_S2_S2_fjLj128EEEEELb0ELb0ELb1EEEvNS_9FwdParamsE,@function
        .size           _ZN10layer_norm31ln_parallel_residual_fwd_kernelINS_13Kernel_traitsI6__halfS2_S2_S2_fjLj4096ELj1ELj1ELj4ELj16ENS_18Kernel_traits_baseILj4096ES2_S2_S2_S2_fjLj128EEEEELb0ELb0ELb1EEEvNS_9FwdParamsE,(.L_x_17949 - _ZN10layer_norm31ln_parallel_residual_fwd_kernelINS_13Kernel_traitsI6__halfS2_S2_S2_fjLj4096ELj1ELj1ELj4ELj16ENS_18Kernel_traits_baseILj4096ES2_S2_S2_S2_fjLj128EEEEELb0ELb0ELb1EEEvNS_9FwdParamsE)
        .other          _ZN10layer_norm31ln_parallel_residual_fwd_kernelINS_13Kernel_traitsI6__halfS2_S2_S2_fjLj4096ELj1ELj1ELj4ELj16ENS_18Kernel_traits_baseILj4096ES2_S2_S2_S2_fjLj128EEEEELb0ELb0ELb1EEEvNS_9FwdParamsE,@"STO_CUDA_ENTRY STV_DEFAULT"
_ZN10layer_norm31ln_parallel_residual_fwd_kernelINS_13Kernel_traitsI6__halfS2_S2_S2_fjLj4096ELj1ELj1ELj4ELj16ENS_18Kernel_traits_baseILj4096ES2_S2_S2_S2_fjLj128EEEEELb0ELb0ELb1EEEvNS_9FwdParamsE:
.text._ZN10layer_norm31ln_parallel_residual_fwd_kernelINS_13Kernel_traitsI6__halfS2_S2_S2_fjLj4096ELj1ELj1ELj4ELj16ENS_18Kernel_traits_baseILj4096ES2_S2_S2_S2_fjLj128EEEEELb0ELb0ELb1EEEvNS_9FwdParamsE:
        /* <DEDUP_REMOVED lines=10> */
[----:B------:R-:W-:-:S04]  /*00a0*/  LOP3.LUT P0, RZ, R75, UR5, RZ, 0xfc, P0 ;  /* 0x000000054bff7c12 */ /* 0x000fc8000800fcff */
[----:B--234-:R-:W-:Y:S09]  /*00b0*/  BRA.U UP0, `(.L_x_1805) ;  /* 0x0000000100f07547 */ /* 0x01cff2000b800000 */
        /* <DEDUP_REMOVED lines=33> */
.L_x_1806:
        /* <DEDUP_REMOVED lines=27> */
.L_x_1805:
        /* <DEDUP_REMOVED lines=29> */
.L_x_1808:
        /* <DEDUP_REMOVED lines=26> */
.L_x_1807:
[----:B------:R-:W1:Y:S02]  /*07f0*/  LDCU UR4, c[0x0][0x384] ;  /* 0x00007080ff0477ac */ /* 0x000e640008000800 */
[----:B-1----:R-:W-:-:S06]  /*0800*/  UISETP.GE.AND UP0, UPT, UR6, UR4, UPT ;  /* 0x000000040600728c */ /* 0x002fcc000bf06270 */
[----:B------:R-:W-:-:S13]  /*0810*/  PLOP3.LUT P1, PT, PT, PT, UP0, 0x80, 0x8 ;  /* 0x000000000008781c */ /* 0x000fda0003f2f008 */
[----:B------:R-:W-:Y:S05]  /*0820*/  @P1 EXIT ;  /* 0x000000000000194d */ /* 0x000fea0003800000 */
[----:B------:R-:W-:Y:S01]  /*0830*/  ISETP.NE.U32.AND P1, PT, R74, RZ, PT ;  /* 0x000000ff4a00720c */ /* 0x000fe20003f25070 */
[----:B------:R-:W1:Y:S03]  /*0840*/  LDCU UR7, c[0x0][0x388] ;  /* 0x00007100ff0777ac */ /* 0x000e660008000800 */
[----:B------:R-:W-:Y:S01]  /*0850*/  ISETP.NE.AND.EX P1, PT, R75, RZ, PT, P1 ;  /* 0x000000ff4b00720c */ /* 0x000fe20003f25310 */
[----:B------:R-:W2:Y:S01]  /*0860*/  LDCU.U8 UR10, c[0x0][0x410] ;  /* 0x00008200ff0a77ac */ /* 0x000ea20008000000 */
[----:B------:R-:W3:Y:S01]  /*0870*/  LDCU UR11, c[0x0][0x400] ;  /* 0x00008000ff0b77ac */ /* 0x000ee20008000800 */
[----:B------:R-:W4:Y:S01]  /*0880*/  LDCU.64 UR14, c[0x0][0x3a0] ;  /* 0x00007400ff0e77ac */ /* 0x000f220008000a00 */
[----:B------:R-:W0:Y:S01]  /*0890*/  LDCU.64 UR16, c[0x0][0x398] ;  /* 0x00007300ff1077ac */ /* 0x000e220008000a00 */
[----:B------:R-:W0:Y:S01]  /*08a0*/  LDCU.64 UR12, c[0x0][0x380] ;  /* 0x00007000ff0c77ac */ /* 0x000e220008000a00 */
[----:B------:R-:W-:-:S11]  /*08b0*/  UPLOP3.LUT UP2, UPT, UPT, UPT, UPT, 0x40, 0x4 ;  /* 0x000000000004789c */ /* 0x000fd60003f4e870 */
.L_x_1829:
[----:B----4-:R-:W-:Y:S01]  /*08c0*/  ISETP.NE.U32.AND P2, PT, RZ, UR14, PT ;  /* 0x0000000eff007c0c */ /* 0x010fe2000bf45070 */
[----:B0-----:R-:W0:Y:S01]  /*08d0*/  LDC.64 R2, c[0x0][0x390] ;  /* 0x0000e400ff027b82 */ /* 0x001e220000000a00 */
[----:B-1----:R-:W-:Y:S02]  /*08e0*/  UIMAD UR4, UR6, UR7, URZ ;  /* 0x00000007060472a4 */ /* 0x002fe4000f8e02ff */
[----:B------:R-:W-:Y:S02]  /*08f0*/  ISETP.NE.AND.EX P2, PT, RZ, UR15, PT, P2 ;  /* 0x0000000fff007c0c */ /* 0x000fe4000bf45320 */
[----:B------:R-:W-:-:S03]  /*0900*/  USHF.R.S32.HI UR5, URZ, 0x1f, UR4 ;  /* 0x0000001fff057899 */ /* 0x000fc60008011404 */
[----:B------:R-:W1:Y:S01]  /*0910*/  @P1 LDC.64 R86, c[0x0][0x398] ;  /* 0x0000e600ff561b82 */ /* 0x000e620000000a00 */
[----:B------:R-:W-:-:S06]  /*0920*/  ULEA.HI UR5, UR5, UR4, URZ, 0x3 ;  /* 0x0000000405057291 */ /* 0x000fcc000f8f18ff */
[----:B------:R-:W-:Y:S01]  /*0930*/  MOV R5, UR5 ;  /* 0x0000000500057c02 */ /* 0x000fe20008000f00 */
[----:B------:R-:W4:Y:S03]  /*0940*/  @P2 LDC.64 R88, c[0x0][0x3a0] ;  /* 0x0000e800ff582b82 */ /* 0x000f260000000a00 */
[----:B------:R-:W-:-:S05]  /*0950*/  LEA.HI.SX32 R84, R5, R0, 0x1d ;  /* 0x0000000005547211 */ /* 0x000fca00078feaff */
[----:B0-----:R-:W-:-:S06]  /*0960*/  IMAD.WIDE.U32 R4, R84, 0x10, R2 ;  /* 0x0000001054047825 */ /* 0x001fcc00078e0002 */
[----:B-----5:R-:W5:Y:S01]  /*0970*/  LDG.E.128 R4, desc[UR8][R4.64] ;  /* 0x0000000804047981 */ /* 0x020f62000c1e1d00 */
[----:B-1----:R-:W-:-:S05]  /*0980*/  @P1 IMAD.WIDE.U32 R86, R84, 0x10, R86 ;  /* 0x0000001054561825 */ /* 0x002fca00078e0056 */
[----:B------:R0:W5:Y:S01]  /*0990*/  @P1 LDG.E.128 R72, desc[UR8][R86.64] ;  /* 0x0000000856481981 */ /* 0x000162000c1e1d00 */
[----:B----4-:R-:W-:-:S05]  /*09a0*/  @P2 IMAD.WIDE.U32 R88, R84, 0x10, R88 ;  /* 0x0000001054582825 */ /* 0x010fca00078e0058 */
[----:B------:R0:W5:Y:S01]  /*09b0*/  @P2 LDG.E.128 R76, desc[UR8][R88.64] ;  /* 0x00000008584c2981 */ /* 0x000162000c1e1d00 */
[----:B------:R-:W-:-:S04]  /*09c0*/  ISETP.NE.U32.AND P1, PT, RZ, UR16, PT ;  /* 0x00000010ff007c0c */ /* 0x000fc8000bf25070 */
[----:B------:R-:W-:-:S13]  /*09d0*/  ISETP.NE.AND.EX P1, PT, RZ, UR17, PT, P1 ;  /* 0x00000011ff007c0c */ /* 0x000fda000bf25310 */
[----:B0-----:R-:W-:Y:S05]  /*09e0*/  @!P1 BRA `(.L_x_1809) ;  /* 0x00000004002c9947 */ /* 0x001fea0003800000 */
[----:B------:R-:W-:Y:S05]  /*09f0*/  @!P2 BRA `(.L_x_1810) ;  /* 0x0000000000b4a947 */ /* 0x000fea0003800000 */
[--C-:B-----5:R-:W-:Y:S02]  /*0a00*/  HADD2.F32 R80, -RZ, R5.reuse.H0_H0 ;  /* 0x20000005ff507230 */ /* 0x120fe40000004100 */
[----:B------:R-:W-:Y:S02]  /*0a10*/  HADD2.F32 R81, -RZ, R5.H1_H1 ;  /* 0x30000005ff517230 */ /* 0x000fe40000004100 */
[----:B------:R-:W-:Y:S02]  /*0a20*/  HADD2.F32 R0, -RZ, R4.H0_H0 ;  /* 0x20000004ff007230 */ /* 0x000fe40000004100 */
[----:B------:R-:W-:Y:S02]  /*0a30*/  HADD2.F32 R5, -RZ, R72.H0_H0 ;  /* 0x20000048ff057230 */ /* 0x000fe40000004100 */
[--C-:B------:R-:W-:Y:S02]  /*0a40*/  HADD2.F32 R82, -RZ, R6.reuse.H0_H0 ;  /* 0x20000006ff527230 */ /* 0x100fe40000004100 */
[----:B------:R-:W-:-:S02]  /*0a50*/  HADD2.F32 R85, -RZ, R6.H1_H1 ;  /* 0x30000006ff557230 */ /* 0x000fc40000004100 */
[----:B------:R-:W-:Y:S01]  /*0a60*/  FADD.FTZ R0, R0, R5 ;  /* 0x0000000500007221 */ /* 0x000fe20000010000 */
[----:B------:R-:W-:Y:S02]  /*0a70*/  HADD2.F32 R4, -RZ, R4.H1_H1 ;  /* 0x30000004ff047230 */ /* 0x000fe40000004100 */
[----:B------:R-:W-:Y:S02]  /*0a80*/  HADD2.F32 R5, -RZ, R72.H1_H1 ;  /* 0x30000048ff057230 */ /* 0x000fe40000004100 */
[----:B------:R-:W-:Y:S02]  /*0a90*/  HADD2.F32 R6, -RZ, R73.H1_H1 ;  /* 0x30000049ff067230 */ /* 0x000fe40000004100 */
[--C-:B------:R-:W-:Y:S02]  /*0aa0*/  HADD2.F32 R87, -RZ, R7.reuse.H0_H0 ;  /* 0x20000007ff577230 */ /* 0x100fe40000004100 */
[----:B------:R-:W-:Y:S01]  /*0ab0*/  FADD.FTZ R4, R4, R5 ;  /* 0x0000000504047221 */ /* 0x000fe20000010000 */
[----:B------:R-:W-:-:S02]  /*0ac0*/  HADD2.F32 R88, -RZ, R7.H1_H1 ;  /* 0x30000007ff587230 */ /* 0x000fc40000004100 */
[----:B------:R-:W-:Y:S01]  /*0ad0*/  FADD.FTZ R6, R81, R6 ;  /* 0x0000000651067221 */ /* 0x000fe20000010000 */
[----:B------:R-:W-:Y:S02]  /*0ae0*/  HADD2.F32 R7, -RZ, R73.H0_H0 ;  /* 0x20000049ff077230 */ /* 0x000fe40000004100 */
[----:B------:R-:W-:Y:S02]  /*0af0*/  HADD2.F32 R83, -RZ, R74.H0_H0 ;  /* 0x2000004aff537230 */ /* 0x000fe40000004100 */
[----:B------:R-:W-:Y:S02]  /*0b00*/  HADD2.F32 R5, -RZ, R76.H0_H0 ;  /* 0x2000004cff057230 */ /* 0x000fe40000004100 */
[----:B------:R-:W-:Y:S01]  /*0b10*/  FADD.FTZ R7, R80, R7 ;  /* 0x0000000750077221 */ /* 0x000fe20000010000 */
[----:B------:R-:W-:Y:S02]  /*0b20*/  HADD2.F32 R81, -RZ, R78.H0_H0 ;  /* 0x2000004eff517230 */ /* 0x000fe40000004100 */
[----:B------:R-:W-:Y:S01]  /*0b30*/  FADD.FTZ R82, R82, R83 ;  /* 0x0000005352527221 */ /* 0x000fe20000010000 */
[----:B------:R-:W-:-:S02]  /*0b40*/  HADD2.F32 R86, -RZ, R74.H1_H1 ;  /* 0x3000004aff567230 */ /* 0x000fc40000004100 */
[----:B------:R-:W-:Y:S01]  /*0b50*/  FADD.FTZ R122, R0, R5 ;  /* 0x00000005007a7221 */ /* 0x000fe20000010000 */
[--C-:B------:R-:W-:Y:S02]  /*0b60*/  HADD2.F32 R80, -RZ, R75.reuse.H0_H0 ;  /* 0x2000004bff507230 */ /* 0x100fe40000004100 */
[----:B------:R-:W-:Y:S01]  /*0b70*/  FADD.FTZ R94, R82, R81 ;  /* 0x00000051525e7221 */ /* 0x000fe20000010000 */
[----:B------:R-:W-:Y:S02]  /*0b80*/  HADD2.F32 R83, -RZ, R75.H1_H1 ;  /* 0x3000004bff537230 */ /* 0x000fe40000004100 */
        /* <DEDUP_REMOVED lines=18> */
[----:B------:R-:W-:Y:S01]  /*0cb0*/  F2FP.F16.F32.PACK_AB R80, R121, R122 ;  /* 0x0000007a7950723e */ /* 0x000fe200000000ff */
[----:B------:R-:W-:Y:S06]  /*0cc0*/  BRA `(.L_x_1811) ;  /* 0x00000004000c7947 */ /* 0x000fec0003800000 */
.L_x_1810:
[--C-:B-----5:R-:W-:Y:S02]  /*0cd0*/  HADD2.F32 R120, -RZ, R5.reuse.H0_H0 ;  /* 0x20000005ff787230 */ /* 0x120fe40000004100 */
[----:B------:R-:W-:Y:S02]  /*0ce0*/  HADD2.F32 R115, -RZ, R5.H1_H1 ;  /* 0x30000005ff737230 */ /* 0x000fe40000004100 */
[----:B------:R-:W-:Y:S02]  /*0cf0*/  HADD2.F32 R122, -RZ, R4.H0_H0 ;  /* 0x20000004ff7a7230 */ /* 0x000fe40000004100 */
[----:B------:R-:W-:Y:S02]  /*0d00*/  HADD2.F32 R5, -RZ, R72.H0_H0 ;  /* 0x20000048ff057230 */ /* 0x000fe40000004100 */
[----:B------:R-:W-:Y:S02]  /*0d10*/  HADD2.F32 R94, -RZ, R6.H0_H0 ;  /* 0x20000006ff5e7230 */ /* 0x000fe40000004100 */
[----:B------:R-:W-:-:S02]  /*0d20*/  HADD2.F32 R92, -RZ, R7.H0_H0 ;  /* 0x20000007ff5c7230 */ /* 0x000fc40000004100 */
[----:B------:R-:W-:Y:S01]  /*0d30*/  FADD.FTZ R122, R122, R5 ;  /* 0x000000057a7a7221 */ /* 0x000fe20000010000 */
        /* <DEDUP_REMOVED lines=22> */
.L_x_1809:
[----:B------:R-:W-:Y:S05]  /*0ea0*/  @!P2 BRA `(.L_x_1812) ;  /* 0x000000000074a947 */ /* 0x000fea0003800000 */
        /* <DEDUP_REMOVED lines=29> */
.L_x_1812:
        /* <DEDUP_REMOVED lines=8> */
.L_x_1811:
[----:B------:R-:W0:Y:S01]  /*1100*/  @P0 LDC.64 R4, c[0x0][0x3a8] ;  /* 0x0000ea00ff040b82 */ /* 0x000e220000000a00 */
[----:B------:R-:W-:-:S05]  /*1110*/  IADD3 R106, PT, PT, R84, 0x80, RZ ;  /* 0x00000080546a7810 */ /* 0x000fca0007ffe0ff */
[----:B------:R-:W-:Y:S02]  /*1120*/  IMAD.WIDE.U32 R116, R106, 0x10, R2 ;  /* 0x000000106a747825 */ /* 0x000fe400078e0002 */
[----:B------:R-:W1:Y:S08]  /*1130*/  @P1 LDC.64 R6, c[0x0][0x398] ;  /* 0x0000e600ff061b82 */ /* 0x000e700000000a00 */
[----:B------:R-:W4:Y:S01]  /*1140*/  @P2 LDC.64 R86, c[0x0][0x3a0] ;  /* 0x0000e800ff562b82 */ /* 0x000f220000000a00 */
[----:B0-----:R-:W-:-:S05]  /*1150*/  @P0 IMAD.WIDE.U32 R4, R84, 0x10, R4 ;  /* 0x0000001054040825 */ /* 0x001fca00078e0004 */
[----:B------:R0:W-:Y:S01]  /*1160*/  @P0 STG.E.128 desc[UR8][R4.64], R80 ;  /* 0x0000005004000986 */ /* 0x0001e2000c101d08 */
[----:B-1----:R-:W-:-:S03]  /*1170*/  @P1 IMAD.WIDE.U32 R6, R106, 0x10, R6 ;  /* 0x000000106a061825 */ /* 0x002fc600078e0006 */
[----:B------:R-:W5:Y:S04]  /*1180*/  LDG.E.128 R116, desc[UR8][R116.64] ;  /* 0x0000000874747981 */ /* 0x000f68000c1e1d00 */
[----:B------:R0:W5:Y:S01]  /*1190*/  @P1 LDG.E.128 R72, desc[UR8][R6.64] ;  /* 0x0000000806481981 */ /* 0x000162000c1e1d00 */
[----:B----4-:R-:W-:-:S05]  /*11a0*/  @P2 IMAD.WIDE.U32 R86, R106, 0x10, R86 ;  /* 0x000000106a562825 */ /* 0x010fca00078e0056 */
        /* <DEDUP_REMOVED lines=16> */
.L_x_1814:
[----:B-----5:R-:W-:Y:S02]  /*12b0*/  HADD2.F32 R91, -RZ, R116.H0_H0 ;  /* 0x20000074ff5b7230 */ /* 0x020fe40000004100 */
[----:B------:R-:W-:Y:S02]  /*12c0*/  HADD2.F32 R112, -RZ, R117.H0_H0 ;  /* 0x20000075ff707230 */ /* 0x000fe40000004100 */
[----:B------:R-:W-:Y:S02]  /*12d0*/  HADD2.F32 R114, -RZ, R118.H0_H0 ;  /* 0x20000076ff727230 */ /* 0x000fe40000004100 */
[----:B------:R-:W-:Y:S02]  /*12e0*/  HADD2.F32 R0, -RZ, R76.H0_H0 ;  /* 0x2000004cff007230 */ /* 0x000fe40000004100 */
[----:B------:R-:W-:Y:S02]  /*12f0*/  HADD2.F32 R5, -RZ, R77.H0_H0 ;  /* 0x2000004dff057230 */ /* 0x000fe40000004100 */
[----:B------:R-:W-:-:S02]  /*1300*/  HADD2.F32 R7, -RZ, R78.H0_H0 ;  /* 0x2000004eff077230 */ /* 0x000fc40000004100 */
[----:B------:R-:W-:Y:S01]  /*1310*/  FADD.FTZ R91, R0, R91 ;  /* 0x0000005b005b7221 */ /* 0x000fe20000010000 */
[----:B------:R-:W-:Y:S02]  /*1320*/  HADD2.F32 R116, -RZ, R116.H1_H1 ;  /* 0x30000074ff747230 */ /* 0x000fe40000004100 */
[----:B------:R-:W-:Y:S01]  /*1330*/  FADD.FTZ R112, R5, R112 ;  /* 0x0000007005707221 */ /* 0x000fe20000010000 */
[----:B------:R-:W-:Y:S02]  /*1340*/  HADD2.F32 R113, -RZ, R117.H1_H1 ;  /* 0x30000075ff717230 */ /* 0x000fe40000004100 */
[----:B------:R-:W-:Y:S01]  /*1350*/  FADD.FTZ R114, R7, R114 ;  /* 0x0000007207727221 */ /* 0x000fe20000010000 */
[----:B------:R-:W-:Y:S02]  /*1360*/  HADD2.F32 R105, -RZ, R118.H1_H1 ;  /* 0x30000076ff697230 */ /* 0x000fe40000004100 */
[--C-:B------:R-:W-:Y:S02]  /*1370*/  HADD2.F32 R110, -RZ, R119.reuse.H0_H0 ;  /* 0x20000077ff6e7230 */ /* 0x100fe40000004100 */
[----:B------:R-:W-:-:S02]  /*1380*/  HADD2.F32 R109, -RZ, R119.H1_H1 ;  /* 0x30000077ff6d7230 */ /* 0x000fc40000004100 */
[--C-:B------:R-:W-:Y:S02]  /*1390*/  HADD2.F32 R7, -RZ, R79.reuse.H0_H0 ;  /* 0x2000004fff077230 */ /* 0x100fe40000004100 */
[----:B------:R-:W-:Y:S02]  /*13a0*/  HADD2.F32 R6, -RZ, R79.H1_H1 ;  /* 0x3000004fff067230 */ /* 0x000fe40000004100 */
        /* <DEDUP_REMOVED lines=13> */
.L_x_1813:
[----:B------:R-:W-:-:S04]  /*1480*/  UISETP.NE.U32.AND UP1, UPT, UR14, URZ, UPT ;  /* 0x000000ff0e00728c */ /* 0x000fc8000bf25070 */
[----:B------:R-:W-:-:S09]  /*1490*/  UISETP.NE.AND.EX UP1, UPT, UR15, URZ, UPT, UP1 ;  /* 0x000000ff0f00728c */ /* 0x000fd2000bf25310 */
[----:B------:R-:W-:Y:S05]  /*14a0*/  BRA.U UP1, `(.L_x_1816) ;  /* 0x0000000101747547 */ /* 0x000fea000b800000 */
        /* <DEDUP_REMOVED lines=29> */
.L_x_1816:
[----:B-----5:R-:W-:Y:S02]  /*1680*/  HADD2.F32 R0, -RZ, R116.H0_H0 ;  /* 0x20000074ff007230 */ /* 0x020fe40000004100 */
[----:B------:R-:W-:Y:S02]  /*1690*/  HADD2.F32 R5, -RZ, R72.H0_H0 ;  /* 0x20000048ff057230 */ /* 0x000fe40000004100 */
[----:B------:R-:W-:Y:S02]  /*16a0*/  HADD2.F32 R116, -RZ, R116.H1_H1 ;  /* 0x30000074ff747230 */ /* 0x000fe40000004100 */
[----:B------:R-:W-:Y:S02]  /*16b0*/  HADD2.F32 R4, -RZ, R117.H0_H0 ;  /* 0x20000075ff047230 */ /* 0x000fe40000004100 */
[----:B------:R-:W-:Y:S01]  /*16c0*/  FADD.FTZ R0, R5, R0 ;  /* 0x0000000005007221 */ /* 0x000fe20000010000 */
[----:B------:R-:W-:Y:S02]  /*16d0*/  HADD2.F32 R5, -RZ, R72.H1_H1 ;  /* 0x30000048ff057230 */ /* 0x000fe40000004100 */
[----:B------:R-:W-:-:S02]  /*16e0*/  HADD2.F32 R80, -RZ, R118.H0_H0 ;  /* 0x20000076ff507230 */ /* 0x000fc40000004100 */
[----:B------:R-:W-:Y:S02]  /*16f0*/  HADD2.F32 R7, -RZ, R73.H0_H0 ;  /* 0x20000049ff077230 */ /* 0x000fe40000004100 */
[----:B------:R-:W-:Y:S01]  /*1700*/  FADD.FTZ R116, R5, R116 ;  /* 0x0000007405747221 */ /* 0x000fe20000010000 */
[----:B------:R-:W-:Y:S02]  /*1710*/  HADD2.F32 R81, -RZ, R74.H0_H0 ;  /* 0x2000004aff517230 */ /* 0x000fe40000004100 */
        /* <DEDUP_REMOVED lines=9> */
[----:B------:R-:W-:Y:S02]  /*17b0*/  HADD2.F32 R119, -RZ, R119.H1_H1 ;  /* 0x30000077ff777230 */ /* 0x000fe40000004100 */
[----:B------:R-:W-:Y:S02]  /*17c0*/  HADD2.F32 R6, -RZ, R73.H1_H1 ;  /* 0x30000049ff067230 */ /* 0x000fe40000004100 */
[----:B------:R-:W-:-:S02]  /*17d0*/  HADD2.F32 R83, -RZ, R74.H1_H1 ;  /* 0x3000004aff537230 */ /* 0x000fc40000004100 */
[--C-:B------:R-:W-:Y:S02]  /*17e0*/  HADD2.F32 R81, -RZ, R75.reuse.H0_H0 ;  /* 0x2000004bff517230 */ /* 0x100fe40000004100 */
[----:B------:R-:W-:Y:S01]  /*17f0*/  FADD.FTZ R6, R6, R117 ;  /* 0x0000007506067221 */ /* 0x000fe20000010000 */
[----:B------:R-:W-:Y:S02]  /*1800*/  HADD2.F32 R86, -RZ, R75.H1_H1 ;  /* 0x3000004bff567230 */ /* 0x000fe40000004100 */
        /* <DEDUP_REMOVED lines=18> */
[----:B------:R-:W-:-:S07]  /*1930*/  F2FP.F16.F32.PACK_AB R80, R116, R91 ;  /* 0x0000005b7450723e */ /* 0x000fce00000000ff */
.L_x_1815:
[----:B------:R-:W0:Y:S01]  /*1940*/  @P2 LDC.64 R4, c[0x0][0x3a0] ;  /* 0x0000e800ff042b82 */ /* 0x000e220000000a00 */
[----:B------:R-:W-:-:S07]  /*1950*/  IADD3 R89, PT, PT, R84, 0x100, RZ ;  /* 0x0000010054597810 */ /* 0x000fce0007ffe0ff */
[----:B------:R-:W1:Y:S08]  /*1960*/  @P0 LDC.64 R86, c[0x0][0x3a8] ;  /* 0x0000ea00ff560b82 */ /* 0x000e700000000a00 */
[----:B------:R-:W4:Y:S01]  /*1970*/  @P1 LDC.64 R96, c[0x0][0x398] ;  /* 0x0000e600ff601b82 */ /* 0x000f220000000a00 */
[----:B0-----:R-:W-:-:S04]  /*1980*/  @P2 IMAD.WIDE.U32 R98, R89, 0x10, R4 ;  /* 0x0000001059622825 */ /* 0x001fc800078e0004 */
[----:B------:R-:W-:-:S04]  /*1990*/  IMAD.WIDE.U32 R4, R89, 0x10, R2 ;  /* 0x0000001059047825 */ /* 0x000fc800078e0002 */
[----:B-1----:R-:W-:-:S05]  /*19a0*/  @P0 IMAD.WIDE.U32 R86, R106, 0x10, R86 ;  /* 0x000000106a560825 */ /* 0x002fca00078e0056 */
[----:B------:R0:W-:Y:S01]  /*19b0*/  @P0 STG.E.128 desc[UR8][R86.64], R80 ;  /* 0x0000005056000986 */ /* 0x0001e2000c101d08 */
[----:B----4-:R-:W-:-:S03]  /*19c0*/  @P1 IMAD.WIDE.U32 R96, R89, 0x10, R96 ;  /* 0x0000001059601825 */ /* 0x010fc600078e0060 */
[----:B------:R0:W5:Y:S04]  /*19d0*/  @P2 LDG.E.128 R76, desc[UR8][R98.64] ;  /* 0x00000008624c2981 */ /* 0x000168000c1e1d00 */
[----:B------:R0:W5:Y:S04]  /*19e0*/  @P1 LDG.E.128 R72, desc[UR8][R96.64] ;  /* 0x0000000860481981 */ /* 0x000168000c1e1d00 */
[----:B------:R-:W5:Y:S01]  /*19f0*/  LDG.E.128 R4, desc[UR8][R4.64] ;  /* 0x0000000804047981 */ /* 0x000f62000c1e1d00 */
[----:B------:R-:W-:Y:S05]  /*1a00*/  BRA.U UP0, `(.L_x_1817) ;  /* 0x00000001009c7547 */ /* 0x000fea000b800000 */
[----:B------:R-:W-:Y:S05]  /*1a10*/  BRA.U UP1, `(.L_x_1818) ;  /* 0x0000000101247547 */ /* 0x000fea000b800000 */
[--C-:B0----5:R-:W-:Y:S02]  /*1a20*/  HADD2.F32 R99, -RZ, R4.reuse.H0_H0 ;  /* 0x20000004ff637230 */ /* 0x121fe40000004100 */
        /* <DEDUP_REMOVED lines=8> */
.L_x_1818:
[--C-:B-----5:R-:W-:Y:S02]  /*1ab0*/  HADD2.F32 R104, -RZ, R5.reuse.H0_H0 ;  /* 0x20000005ff687230 */ /* 0x120fe40000004100 */
[----:B------:R-:W-:Y:S02]  /*1ac0*/  HADD2.F32 R111, -RZ, R5.H1_H1 ;  /* 0x30000005ff6f7230 */ /* 0x000fe40000004100 */
[----:B0-----:R-:W-:Y:S02]  /*1ad0*/  HADD2.F32 R99, -RZ, R4.H0_H0 ;  /* 0x20000004ff637230 */ /* 0x001fe40000004100 */
[----:B------:R-:W-:Y:S02]  /*1ae0*/  HADD2.F32 R0, -RZ, R76.H0_H0 ;  /* 0x2000004cff007230 */ /* 0x000fe40000004100 */
[----:B------:R-:W-:Y:S02]  /*1af0*/  HADD2.F32 R5, -RZ, R77.H0_H0 ;  /* 0x2000004dff057230 */ /* 0x000fe40000004100 */
[----:B------:R-:W-:-:S02]  /*1b00*/  HADD2.F32 R90, -RZ, R6.H0_H0 ;  /* 0x20000006ff5a7230 */ /* 0x000fc40000004100 */
[----:B------:R-:W-:Y:S01]  /*1b10*/  FADD.FTZ R99, R0, R99 ;  /* 0x0000006300637221 */ /* 0x000fe20000010000 */
[--C-:B------:R-:W-:Y:S02]  /*1b20*/  HADD2.F32 R96, -RZ, R7.reuse.H0_H0 ;  /* 0x20000007ff607230 */ /* 0x100fe40000004100 */
[----:B------:R-:W-:Y:S01]  /*1b30*/  FADD.FTZ R104, R5, R104 ;  /* 0x0000006805687221 */ /* 0x000fe20000010000 */
[----:B------:R-:W-:Y:S02]  /*1b40*/  HADD2.F32 R97, -RZ, R7.H1_H1 ;  /* 0x30000007ff617230 */ /* 0x000fe40000004100 */
[----:B------:R-:W-:Y:S02]  /*1b50*/  HADD2.F32 R4, -RZ, R4.H1_H1 ;  /* 0x30000004ff047230 */ /* 0x000fe40000004100 */
[----:B------:R-:W-:Y:S02]  /*1b60*/  HADD2.F32 R6, -RZ, R6.H1_H1 ;  /* 0x30000006ff067230 */ /* 0x000fe40000004100 */
[----:B------:R-:W-:-:S02]  /*1b70*/  HADD2.F32 R81, -RZ, R78.H0_H0 ;  /* 0x2000004eff517230 */ /* 0x000fc40000004100 */
[--C-:B------:R-:W-:Y:S02]  /*1b80*/  HADD2.F32 R7, -RZ, R79.reuse.H0_H0 ;  /* 0x2000004fff077230 */ /* 0x100fe40000004100 */
        /* <DEDUP_REMOVED lines=15> */
.L_x_1817:
[----:B------:R-:W-:Y:S05]  /*1c80*/  BRA.U UP1, `(.L_x_1820) ;  /* 0x0000000101747547 */ /* 0x000fea000b800000 */
        /* <DEDUP_REMOVED lines=29> */
.L_x_1820:
[--C-:B-----5:R-:W-:Y:S02]  /*1e60*/  HADD2.F32 R0, -RZ, R4.reuse.H0_H0 ;  /* 0x20000004ff007230 */ /* 0x120fe40000004100 */
[----:B------:R-:W-:Y:S02]  /*1e70*/  HADD2.F32 R88, -RZ, R4.H1_H1 ;  /* 0x30000004ff587230 */ /* 0x000fe40000004100 */
[--C-:B------:R-:W-:Y:S02]  /*1e80*/  HADD2.F32 R4, -RZ, R5.reuse.H0_H0 ;  /* 0x20000005ff047230 */ /* 0x100fe40000004100 */
[----:B0-----:R-:W-:Y:S02]  /*1e90*/  HADD2.F32 R80, -RZ, R5.H1_H1 ;  /* 0x30000005ff507230 */ /* 0x001fe40000004100 */
[----:B------:R-:W-:Y:S02]  /*1ea0*/  HADD2.F32 R5, -RZ, R72.H0_H0 ;  /* 0x20000048ff057230 */ /* 0x000fe40000004100 */
[----:B------:R-:W-:-:S02]  /*1eb0*/  HADD2.F32 R86, -RZ, R7.H0_H0 ;  /* 0x20000007ff567230 */ /* 0x000fc40000004100 */
[----:B------:R-:W-:Y:S02]  /*1ec0*/  HADD2.F32 R87, -RZ, R7.H1_H1 ;  /* 0x30000007ff577230 */ /* 0x000fe40000004100 */
[----:B------:R-:W-:Y:S01]  /*1ed0*/  FADD.FTZ R0, R5, R0 ;  /* 0x0000000005007221 */ /* 0x000fe20000010000 */
[----:B------:R-:W-:Y:S02]  /*1ee0*/  HADD2.F32 R5, -RZ, R72.H1_H1 ;  /* 0x30000048ff057230 */ /* 0x000fe40000004100 */
[--C-:B------:R-:W-:Y:S02]  /*1ef0*/  HADD2.F32 R7, -RZ, R73.reuse.H0_H0 ;  /* 0x20000049ff077230 */ /* 0x100fe40000004100 */
[----:B------:R-:W-:Y:S02]  /*1f00*/  HADD2.F32 R81, -RZ, R73.H1_H1 ;  /* 0x30000049ff517230 */ /* 0x000fe40000004100 */
[----:B------:R-:W-:Y:S01]  /*1f10*/  FADD.FTZ R88, R5, R88 ;  /* 0x0000005805587221 */ /* 0x000fe20000010000 */
[----:B------:R-:W-:-:S02]  /*1f20*/  HADD2.F32 R99, -RZ, R76.H0_H0 ;  /* 0x2000004cff637230 */ /* 0x000fc40000004100 */
[----:B------:R-:W-:Y:S01]  /*1f30*/  FADD.FTZ R4, R7, R4 ;  /* 0x0000000407047221 */ /* 0x000fe20000010000 */
[----:B------:R-:W-:Y:S02]  /*1f40*/  HADD2.F32 R5, -RZ, R77.H0_H0 ;  /* 0x2000004dff057230 */ /* 0x000fe40000004100 */
[----:B------:R-:W-:Y:S01]  /*1f50*/  FADD.FTZ R80, R81, R80 ;  /* 0x0000005051507221 */ /* 0x000fe20000010000 */
[--C-:B------:R-:W-:Y:S02]  /*1f60*/  HADD2.F32 R82, -RZ, R6.reuse.H0_H0 ;  /* 0x20000006ff527230 */ /* 0x100fe40000004100 */
[----:B------:R-:W-:Y:S01]  /*1f70*/  FADD.FTZ R99, R99, R0 ;  /* 0x0000000063637221 */ /* 0x000fe20000010000 */
[----:B------:R-:W-:Y:S02]  /*1f80*/  HADD2.F32 R6, -RZ, R6.H1_H1 ;  /* 0x30000006ff067230 */ /* 0x000fe40000004100 */
[----:B------:R-:W-:Y:S01]  /*1f90*/  FADD.FTZ R104, R5, R4 ;  /* 0x0000000405687221 */ /* 0x000fe20000010000 */
[----:B------:R-:W-:-:S02]  /*1fa0*/  HADD2.F32 R83, -RZ, R74.H0_H0 ;  /* 0x2000004aff537230 */ /* 0x000fc40000004100 */
[----:B------:R-:W-:Y:S02]  /*1fb0*/  HADD2.F32 R85, -RZ, R74.H1_H1 ;  /* 0x3000004aff557230 */ /* 0x000fe40000004100 */
        /* <DEDUP_REMOVED lines=22> */
.L_x_1819:
        /* <DEDUP_REMOVED lines=12> */
[----:B------:R-:W-:Y:S05]  /*21e0*/  BRA.U UP0, `(.L_x_1821) ;  /* 0x00000001009c7547 */ /* 0x000fea000b800000 */
[----:B------:R-:W-:Y:S05]  /*21f0*/  BRA.U UP1, `(.L_x_1822) ;  /* 0x0000000101247547 */ /* 0x000fea000b800000 */
[--C-:B-----5:R-:W-:Y:S02]  /*2200*/  HADD2.F32 R2, -RZ, R100.reuse.H0_H0 ;  /* 0x20000064ff027230 */ /* 0x120fe40000004100 */
[----:B------:R-:W-:Y:S02]  /*2210*/  HADD2.F32 R3, -RZ, R100.H1_H1 ;  /* 0x30000064ff037230 */ /* 0x000fe40000004100 */
[--C-:B------:R-:W-:Y:S02]  /*2220*/  HADD2.F32 R100, -RZ, R101.reuse.H0_H0 ;  /* 0x20000065ff647230 */ /* 0x100fe40000004100 */
[----:B------:R-:W-:Y:S02]  /*2230*/  HADD2.F32 R101, -RZ, R101.H1_H1 ;  /* 0x30000065ff657230 */ /* 0x000fe40000004100 */
[--C-:B------:R-:W-:Y:S02]  /*2240*/  HADD2.F32 R98, -RZ, R102.reuse.H0_H0 ;  /* 0x20000066ff627230 */ /* 0x100fe40000004100 */
[----:B0-----:R-:W-:-:S02]  /*2250*/  HADD2.F32 R87, -RZ, R102.H1_H1 ;  /* 0x30000066ff577230 */ /* 0x001fc40000004100 */
[--C-:B------:R-:W-:Y:S02]  /*2260*/  HADD2.F32 R86, -RZ, R103.reuse.H0_H0 ;  /* 0x20000067ff567230 */ /* 0x100fe40000004100 */
[----:B------:R-:W-:Y:S01]  /*2270*/  HADD2.F32 R85, -RZ, R103.H1_H1 ;  /* 0x30000067ff557230 */ /* 0x000fe20000004100 */
[----:B------:R-:W-:Y:S06]  /*2280*/  BRA `(.L_x_1823) ;  /* 0x00000004009c7947 */ /* 0x000fec0003800000 */
.L_x_1822:
[----:B-----5:R-:W-:Y:S02]  /*2290*/  HADD2.F32 R2, -RZ, R100.H0_H0 ;  /* 0x20000064ff027230 */ /* 0x020fe40000004100 */
[----:B0-----:R-:W-:Y:S02]  /*22a0*/  HADD2.F32 R5, -RZ, R76.H0_H0 ;  /* 0x2000004cff057230 */ /* 0x001fe40000004100 */
[----:B------:R-:W-:Y:S02]  /*22b0*/  HADD2.F32 R3, -RZ, R100.H1_H1 ;  /* 0x30000064ff037230 */ /* 0x000fe40000004100 */
[--C-:B------:R-:W-:Y:S02]  /*22c0*/  HADD2.F32 R100, -RZ, R101.reuse.H0_H0 ;  /* 0x20000065ff647230 */ /* 0x100fe40000004100 */
[----:B------:R-:W-:Y:S01]  /*22d0*/  FADD.FTZ R2, R5, R2 ;  /* 0x0000000205027221 */ /* 0x000fe20000010000 */
[----:B------:R-:W-:Y:S02]  /*22e0*/  HADD2.F32 R101, -RZ, R101.H1_H1 ;  /* 0x30000065ff657230 */ /* 0x000fe40000004100 */
[----:B------:R-:W-:-:S02]  /*22f0*/  HADD2.F32 R98, -RZ, R102.H0_H0 ;  /* 0x20000066ff627230 */ /* 0x000fc40000004100 */
[----:B------:R-:W-:Y:S02]  /*2300*/  HADD2.F32 R87, -RZ, R102.H1_H1 ;  /* 0x30000066ff577230 */ /* 0x000fe40000004100 */
[----:B------:R-:W-:Y:S02]  /*2310*/  HADD2.F32 R7, -RZ, R77.H0_H0 ;  /* 0x2000004dff077230 */ /* 0x000fe40000004100 */
[----:B------:R-:W-:Y:S02]  /*2320*/  HADD2.F32 R81, -RZ, R78.H0_H0 ;  /* 0x2000004eff517230 */ /* 0x000fe40000004100 */
[--C-:B------:R-:W-:Y:S02]  /*2330*/  HADD2.F32 R86, -RZ, R103.reuse.H0_H0 ;  /* 0x20000067ff567230 */ /* 0x100fe40000004100 */
[----:B------:R-:W-:Y:S01]  /*2340*/  FADD.FTZ R100, R7, R100 ;  /* 0x0000006407647221 */ /* 0x000fe20000010000 */
[----:B------:R-:W-:Y:S02]  /*2350*/  HADD2.F32 R85, -RZ, R103.H1_H1 ;  /* 0x30000067ff557230 */ /* 0x000fe40000004100 */
[----:B------:R-:W-:Y:S01]  /*2360*/  FADD.FTZ R98, R81, R98 ;  /* 0x0000006251627221 */ /* 0x000fe20000010000 */
[----:B------:R-:W-:-:S02]  /*2370*/  HADD2.F32 R5, -RZ, R79.H0_H0 ;  /* 0x2000004fff057230 */ /* 0x000fc40000004100 */
        /* <DEDUP_REMOVED lines=14> */
.L_x_1821:
[----:B------:R-:W-:Y:S05]  /*2460*/  BRA.U UP1, `(.L_x_1824) ;  /* 0x0000000101747547 */ /* 0x000fea000b800000 */
        /* <DEDUP_REMOVED lines=29> */
.L_x_1824:
[----:B-----5:R-:W-:Y:S02]  /*2640*/  HADD2.F32 R2, -RZ, R100.H0_H0 ;  /* 0x20000064ff027230 */ /* 0x020fe40000004100 */
[----:B------:R-:W-:Y:S02]  /*2650*/  HADD2.F32 R3, -RZ, R72.H0_H0 ;  /* 0x20000048ff037230 */ /* 0x000fe40000004100 */
[----:B0-----:R-:W-:Y:S02]  /*2660*/  HADD2.F32 R7, -RZ, R102.H0_H0 ;  /* 0x20000066ff077230 */ /* 0x001fe40000004100 */
[----:B------:R-:W-:Y:S02]  /*2670*/  HADD2.F32 R80, -RZ, R74.H0_H0 ;  /* 0x2000004aff507230 */ /* 0x000fe40000004100 */
[----:B------:R-:W-:Y:S01]  /*2680*/  FADD.FTZ R2, R3, R2 ;  /* 0x0000000203027221 */ /* 0x000fe20000010000 */
[--C-:B------:R-:W-:Y:S02]  /*2690*/  HADD2.F32 R4, -RZ, R101.reuse.H0_H0 ;  /* 0x20000065ff047230 */ /* 0x100fe40000004100 */
[----:B------:R-:W-:-:S02]  /*26a0*/  HADD2.F32 R101, -RZ, R101.H1_H1 ;  /* 0x30000065ff657230 */ /* 0x000fc40000004100 */
[----:B------:R-:W-:Y:S01]  /*26b0*/  FADD.FTZ R80, R80, R7 ;  /* 0x0000000750507221 */ /* 0x000fe20000010000 */
[--C-:B------:R-:W-:Y:S02]  /*26c0*/  HADD2.F32 R5, -RZ, R73.reuse.H0_H0 ;  /* 0x20000049ff057230 */ /* 0x100fe40000004100 */
[----:B------:R-:W-:Y:S02]  /*26d0*/  HADD2.F32 R6, -RZ, R73.H1_H1 ;  /* 0x30000049ff067230 */ /* 0x000fe40000004100 */
[----:B------:R-:W-:Y:S02]  /*26e0*/  HADD2.F32 R100, -RZ, R100.H1_H1 ;  /* 0x30000064ff647230 */ /* 0x000fe40000004100 */
[----:B------:R-:W-:Y:S01]  /*26f0*/  FADD.FTZ R4, R5, R4 ;  /* 0x0000000405047221 */ /* 0x000fe20000010000 */
[----:B------:R-:W-:Y:S02]  /*2700*/  HADD2.F32 R3, -RZ, R72.H1_H1 ;  /* 0x30000048ff037230 */ /* 0x000fe40000004100 */
[----:B------:R-:W-:Y:S01]  /*2710*/  FADD.FTZ R101, R6, R101 ;  /* 0x0000006506657221 */ /* 0x000fe20000010000 */
[----:B------:R-:W-:-:S02]  /*2720*/  HADD2.F32 R102, -RZ, R102.H1_H1 ;  /* 0x30000066ff667230 */ /* 0x000fc40000004100 */
[----:B------:R-:W-:Y:S02]  /*2730*/  HADD2.F32 R0, -RZ, R103.H0_H0 ;  /* 0x20000067ff007230 */ /* 0x000fe40000004100 */
[----:B------:R-:W-:Y:S01]  /*2740*/  FADD.FTZ R3, R3, R100 ;  /* 0x0000006403037221 */ /* 0x000fe20000010000 */
[----:B------:R-:W-:Y:S02]  /*2750*/  HADD2.F32 R81, -RZ, R74.H1_H1 ;  /* 0x3000004aff517230 */ /* 0x000fe40000004100 */
[----:B------:R-:W-:Y:S02]  /*2760*/  HADD2.F32 R83, -RZ, R75.H0_H0 ;  /* 0x2000004bff537230 */ /* 0x000fe40000004100 */
[----:B------:R-:W-:Y:S02]  /*2770*/  HADD2.F32 R7, -RZ, R77.H0_H0 ;  /* 0x2000004dff077230 */ /* 0x000fe40000004100 */
[----:B------:R-:W-:Y:S01]  /*2780*/  FADD.FTZ R102, R81, R102 ;  /* 0x0000006651667221 */ /* 0x000fe20000010000 */
[----:B------:R-:W-:-:S02]  /*2790*/  HADD2.F32 R103, -RZ, R103.H1_H1 ;  /* 0x30000067ff677230 */ /* 0x000fc40000004100 */
[----:B------:R-:W-:Y:S01]  /*27a0*/  FADD.FTZ R83, R83, R0 ;  /* 0x0000000053537221 */ /* 0x000fe20000010000 */
[----:B------:R-:W-:Y:S02]  /*27b0*/  HADD2.F32 R6, -RZ, R75.H1_H1 ;  /* 0x3000004bff067230 */ /* 0x000fe40000004100 */
[----:B------:R-:W-:Y:S01]  /*27c0*/  FADD.FTZ R100, R7, R4 ;  /* 0x0000000407647221 */ /* 0x000fe20000010000 */
[----:B------:R-:W-:Y:S02]  /*27d0*/  HADD2.F32 R5, -RZ, R76.H0_H0 ;  /* 0x2000004cff057230 */ /* 0x000fe40000004100 */
        /* <DEDUP_REMOVED lines=18> */
.L_x_1823:
        /* <DEDUP_REMOVED lines=45> */
[----:B------:R-:W-:-:S03]  /*2bd0*/  FADD.FTZ R5, -R4, R121 ;  /* 0x0000007904057221 */ /* 0x000fc60000010100 */
[----:B------:R-:W-:-:S04]  /*2be0*/  FFMA.FTZ R0, R0, R0, RZ ;  /* 0x0000000000007223 */ /* 0x000fc800000100ff */
[----:B------:R-:W-:Y:S01]  /*2bf0*/  FFMA.FTZ R0, R5, R5, R0 ;  /* 0x0000000505007223 */ /* 0x000fe20000010000 */
[----:B------:R-:W-:-:S04]  /*2c00*/  FADD.FTZ R5, -R4, R120 ;  /* 0x0000007804057221 */ /* 0x000fc80000010100 */
        /* <DEDUP_REMOVED lines=58> */
[----:B------:R-:W-:-:S05]  /*2fb0*/  FFMA.FTZ R5, R5, R5, R0 ;  /* 0x0000000505057223 */ /* 0x000fca0000010000 */
[----:B------:R-:W0:Y:S02]  /*2fc0*/  SHFL.BFLY PT, R0, R5, 0x1, 0x1f ;  /* 0x0c201f0005007f89 */ /* 0x000e2400000e0000 */
[----:B0-----:R-:W-:-:S05]  /*2fd0*/  FADD.FTZ R102, R5, R0 ;  /* 0x0000000005667221 */ /* 0x001fca0000010000 */
[----:B------:R-:W0:Y:S02]  /*2fe0*/  SHFL.BFLY PT, R7, R102, 0x2, 0x1f ;  /* 0x0c401f0066077f89 */ /* 0x000e2400000e0000 */
[----:B0-----:R-:W-:Y:S02]  /*2ff0*/  FADD.FTZ R103, R102, R7 ;  /* 0x0000000766677221 */ /* 0x001fe40000010000 */
[----:B------:R-:W0:Y:S03]  /*3000*/  @P0 LDC.64 R6, c[0x0][0x3a8] ;  /* 0x0000ea00ff060b82 */ /* 0x000e260000000a00 */
[----:B------:R-:W1:Y:S01]  /*3010*/  SHFL.BFLY PT, R0, R103, 0x4, 0x1f ;  /* 0x0c801f0067007f89 */ /* 0x000e6200000e0000 */
[----:B0-----:R-:W-:-:S04]  /*3020*/  @P0 IMAD.WIDE.U32 R6, R108, 0x10, R6 ;  /* 0x000000106c060825 */ /* 0x001fc800078e0006 */
[----:B-1----:R-:W-:Y:S02]  /*3030*/  FADD.FTZ R117, R103, R0 ;  /* 0x0000000067757221 */ /* 0x002fe40000010000 */
[----:B------:R-:W0:Y:S03]  /*3040*/  S2R R0, SR_TID.X ;  /* 0x0000000000007919 */ /* 0x000e260000002100 */
[----:B------:R-:W1:Y:S04]  /*3050*/  SHFL.BFLY PT, R118, R117, 0x8, 0x1f ;  /* 0x0d001f0075767f89 */ /* 0x000e6800000e0000 */
[----:B------:R-:W-:Y:S01]  /*3060*/  @P0 STG.E.128 desc[UR8][R6.64], R80 ;  /* 0x0000005006000986 */ /* 0x000fe2000c101d08 */
[----:B-1----:R-:W-:Y:S01]  /*3070*/  FADD.FTZ R118, R117, R118 ;  /* 0x0000007675767221 */ /* 0x002fe20000010000 */
[----:B0-----:R-:W-:-:S04]  /*3080*/  LOP3.LUT P2, RZ, R0, 0x1f, RZ, 0xc0, !PT ;  /* 0x0000001f00ff7812 */ /* 0x001fc8000784c0ff */
[----:B------:R-:W0:Y:S02]  /*3090*/  SHFL.BFLY PT, R5, R118, 0x10, 0x1f ;  /* 0x0e001f0076057f89 */ /* 0x000e2400000e0000 */
[----:B0-----:R-:W-:-:S07]  /*30a0*/  FADD.FTZ R5, R118, R5 ;  /* 0x0000000576057221 */ /* 0x001fce0000010000 */
[----:B------:R-:W-:Y:S05]  /*30b0*/  @P2 BRA `(.L_x_1826) ;  /* 0x00000000001c2947 */ /* 0x000fea0003800000 */
[----:B------:R-:W0:Y:S01]  /*30c0*/  S2UR UR5, SR_CgaCtaId ;  /* 0x00000000000579c3 */ /* 0x000e220000008800 */
[----:B------:R-:W-:Y:S01]  /*30d0*/  UMOV UR4, 0x400 ;  /* 0x0000040000047882 */ /* 0x000fe20000000000 */
[----:B------:R-:W-:-:S04]  /*30e0*/  SHF.R.U32.HI R6, RZ, 0x2, R0 ;  /* 0x00000002ff067819 */ /* 0x000fc80000011600 */
[----:B------:R-:W-:Y:S01]  /*30f0*/  LOP3.LUT R6, R6, 0x18, RZ, 0xc0, !PT ;  /* 0x0000001806067812 */ /* 0x000fe200078ec0ff */
[----:B0-----:R-:W-:-:S04]  /*3100*/  ULEA UR4, UR5, UR4, 0x18 ;  /* 0x0000000405047291 */ /* 0x001fc8000f8ec0ff */
[----:B------:R-:W-:-:S09]  /*3110*/  @UP2 UIADD3 UR4, UPT, UPT, UR4, 0x20, URZ ;  /* 0x0000002004042890 */ /* 0x000fd2000fffe0ff */
[----:B------:R0:W-:Y:S03]  /*3120*/  STS.64 [R6+UR4], R4 ;  /* 0x0000000406007988 */ /* 0x0001e60008000a04 */
.L_x_1826:
[----:B--23--:R-:W-:Y:S05]  /*3130*/  BSYNC.RECONVERGENT B0 ;  /* 0x0000000000007941 */ /* 0x00cfea0003800200 */
.L_x_1825:
        /* <DEDUP_REMOVED lines=9> */
[----:B------:R-:W-:Y:S02]  /*31d0*/  SHF.L.U32 R4, R0, 0x3, RZ ;  /* 0x0000000300047819 */ /* 0x000fe400000006ff */
[----:B------:R-:W-:Y:S02]  /*31e0*/  MOV R103, 0x400 ;  /* 0x0000040000677802 */ /* 0x000fe40000000f00 */
[----:B------:R-:W-:Y:S01]  /*31f0*/  LOP3.LUT R4, R4, 0xf8, RZ, 0xc0, !PT ;  /* 0x000000f804047812 */ /* 0x000fe200078ec0ff */
[----:B0-----:R-:W-:-:S04]  /*3200*/  ULEA UR4, UR5, UR4, 0x18 ;  /* 0x0000000405047291 */ /* 0x001fc8000f8ec0ff */
[----:B------:R-:W-:-:S09]  /*3210*/  @UP2 UIADD3 UR4, UPT, UPT, UR4, 0x20, URZ ;  /* 0x0000002004042890 */ /* 0x000fd2000fffe0ff */
[----:B------:R-:W0:Y:S03]  /*3220*/  LDS.64 R4, [R4+UR4] ;  /* 0x0000000404047984 */ /* 0x000e260008000a00 */
.L_x_1828:
[----:B------:R-:W-:Y:S05]  /*3230*/  BSYNC.RECONVERGENT B0 ;  /* 0x0000000000007941 */ /* 0x000fea0003800200 */
.L_x_1827:
[----:B------:R-:W1:Y:S01]  /*3240*/  SHFL.DOWN PT, R6, R103, 0x2, 0x1f ;  /* 0x08401f0067067f89 */ /* 0x000e6200000e0000 */
[-C--:B------:R-:W-:Y:S01]  /*3250*/  I2FP.F32.U32 R118, R103.reuse ;  /* 0x0000006700767245 */ /* 0x080fe20000201000 */
[----:B------:R-:W-:Y:S01]  /*3260*/  HADD2.F32 R125, -RZ, R59.H1_H1 ;  /* 0x3000003bff7d7230 */ /* 0x000fe20000004100 */
[----:B------:R-:W-:Y:S01]  /*3270*/  ISETP.NE.AND P3, PT, RZ, UR10, PT ;  /* 0x0000000aff007c0c */ /* 0x000fe2000bf65270 */
[----:B0-----:R-:W0:Y:S01]  /*3280*/  SHFL.DOWN PT, R7, R4, 0x2, 0x1f ;  /* 0x08401f0004077f89 */ /* 0x001e2200000e0000 */
[----:B------:R-:W-:Y:S01]  /*3290*/  ISETP.NE.AND P2, PT, R0, RZ, PT ;  /* 0x000000ff0000720c */ /* 0x000fe20003f45270 */
[----:B------:R-:W-:Y:S01]  /*32a0*/  UPLOP3.LUT UP2, UPT, UPT, UPT, UP2, 0x40, 0x4 ;  /* 0x000000000004789c */ /* 0x000fe20003f4e820 */
[----:B-1----:R-:W-:Y:S02]  /*32b0*/  I2FP.F32.S32 R102, R6 ;  /* 0x0000000600667245 */ /* 0x002fe40000201400 */
[----:B------:R-:W-:Y:S01]  /*32c0*/  IADD3 R6, PT, PT, R6, R103, RZ ;  /* 0x0000006706067210 */ /* 0x000fe20007ffe0ff */
[----:B0-----:R-:W-:-:S02]  /*32d0*/  FADD.FTZ R117, -R7, R4 ;  /* 0x0000000407757221 */ /* 0x001fc40000010100 */
[----:B------:R-:W-:Y:S02]  /*32e0*/  FMUL.FTZ R7, R7, R102 ;  /* 0x0000006607077220 */ /* 0x000fe40000410000 */
[----:B------:R-:W-:Y:S01]  /*32f0*/  SHFL.DOWN PT, R103, R6, 0x1, 0x1f ;  /* 0x08201f0006677f89 */ /* 0x000fe200000e0000 */
[----:B------:R-:W-:Y:S01]  /*3300*/  FMUL.FTZ R117, R117, R117 ;  /* 0x0000007575757220 */ /* 0x000fe20000410000 */
[----:B------:R-:W-:Y:S01]  /*3310*/  FFMA.FTZ R124, R118, R4, R7 ;  /* 0x00000004767c7223 */ /* 0x000fe20000010007 */
[----:B------:R-:W-:Y:S02]  /*3320*/  I2FP.F32.S32 R7, R6 ;  /* 0x0000000600077245 */ /* 0x000fe40000201400 */
[----:B------:R-:W-:Y:S02]  /*3330*/  FMUL.FTZ R119, R117, R118 ;  /* 0x0000007675777220 */ /* 0x000fe40000410000 */
[----:B------:R-:W0:Y:S01]  /*3340*/  MUFU.RCP R117, R7 ;  /* 0x0000000700757308 */ /* 0x000e220000001000 */
[----:B------:R-:W1:Y:S01]  /*3350*/  SHFL.DOWN PT, R118, R5, 0x2, 0x1f ;  /* 0x08401f0005767f89 */ /* 0x000e6200000e0000 */
[----:B------:R-:W-:Y:S01]  /*3360*/  FMUL.FTZ R102, R119, R102 ;  /* 0x0000006677667220 */ /* 0x000fe20000410000 */
[----:B0-----:R-:W-:-:S05]  /*3370*/  FMUL.FTZ R4, R117, R124 ;  /* 0x0000007c75047220 */ /* 0x001fca0000410000 */
[----:B------:R-:W0:Y:S01]  /*3380*/  SHFL.DOWN PT, R119, R4, 0x1, 0x1f ;  /* 0x08201f0004777f89 */ /* 0x000e2200000e0000 */
[----:B-1----:R-:W-:-:S04]  /*3390*/  FADD.FTZ R118, R118, R5 ;  /* 0x0000000576767221 */ /* 0x002fc80000010000 */
[----:B------:R-:W-:Y:S01]  /*33a0*/  FFMA.FTZ R117, R117, R102, R118 ;  /* 0x0000006675757223 */ /* 0x000fe20000010076 */
[-C--:B------:R-:W-:Y:S02]  /*33b0*/  IADD3 R118, PT, PT, R6, R103.reuse, RZ ;  /* 0x0000006706767210 */ /* 0x080fe40007ffe0ff */
[----:B------:R-:W-:Y:S02]  /*33c0*/  I2FP.F32.S32 R103, R103 ;  /* 0x0000006700677245 */ /* 0x000fe40000201400 */
[----:B------:R-:W1:Y:S01]  /*33d0*/  SHFL.DOWN PT, R102, R117, 0x1, 0x1f ;  /* 0x08201f0075667f89 */ /* 0x000e6200000e0000 */
[----:B------:R-:W-:-:S04]  /*33e0*/  I2FP.F32.S32 R118, R118 ;  /* 0x0000007600767245 */ /* 0x000fc80000201400 */
[----:B------:R-:W2:Y:S01]  /*33f0*/  MUFU.RCP R5, R118 ;  /* 0x0000007600057308 */ /* 0x000ea20000001000 */
[----:B0-----:R-:W-:Y:S01]  /*3400*/  FADD.FTZ R123, R4, -R119 ;  /* 0x80000077047b7221 */ /* 0x001fe20000010000 */
[----:B------:R-:W-:Y:S01]  /*3410*/  FMUL.FTZ R6, R119, R103 ;  /* 0x0000006777067220 */ /* 0x000fe20000410000 */
[----:B------:R-:W-:Y:S01]  /*3420*/  MOV R119, UR6 ;  /* 0x0000000600777c02 */ /* 0x000fe20008000f00 */
[----:B------:R-:W-:Y:S01]  /*3430*/  UIADD3 UR6, UPT, UPT, UR6, UR12, URZ ;  /* 0x0000000c06067290 */ /* 0x000fe2000fffe0ff */
[----:B------:R-:W-:Y:S01]  /*3440*/  FMUL.FTZ R124, R123, R123 ;  /* 0x0000007b7b7c7220 */ /* 0x000fe20000410000 */
[C---:B------:R-:W-:Y:S02]  /*3450*/  FFMA.FTZ R6, R7.reuse, R4, R6 ;  /* 0x0000000407067223 */ /* 0x040fe40000010006 */
[----:B------:R-:W0:Y:S01]  /*3460*/  LDC R4, c[0x0][0x448] ;  /* 0x00011200ff047b82 */ /* 0x000e220000000800 */
[----:B------:R-:W-:Y:S01]  /*3470*/  FMUL.FTZ R124, R7, R124 ;  /* 0x0000007c077c7220 */ /* 0x000fe20000410000 */
[----:B------:R-:W-:-:S03]  /*3480*/  UISETP.GE.AND UP0, UPT, UR6, UR13, UPT ;  /* 0x0000000d0600728c */ /* 0x000fc6000bf06270 */
[----:B------:R-:W-:Y:S01]  /*3490*/  FMUL.FTZ R124, R124, R103 ;  /* 0x000000677c7c7220 */ /* 0x000fe20000410000 */
[----:B-1----:R-:W-:Y:S01]  /*34a0*/  FADD.FTZ R102, R117, R102 ;  /* 0x0000006675667221 */ /* 0x002fe20000010000 */
[C---:B--2---:R-:W-:Y:S02]  /*34b0*/  FMUL.FTZ R103, R5.reuse, R6 ;  /* 0x0000000605677220 */ /* 0x044fe40000410000 */
[----:B------:R-:W1:Y:S01]  /*34c0*/  @!P2 LDC.64 R6, c[0x0][0x3c0] ;  /* 0x0000f000ff06ab82 */ /* 0x000e620000000a00 */
[----:B------:R-:W-:Y:S01]  /*34d0*/  FFMA.FTZ R102, R5, R124, R102 ;  /* 0x0000007c05667223 */ /* 0x000fe20000010066 */
[----:B------:R-:W-:Y:S02]  /*34e0*/  HADD2.F32 R124, -RZ, R25.H1_H1 ;  /* 0x30000019ff7c7230 */ /* 0x000fe40000004100 */
[----:B------:R-:W2:Y:S04]  /*34f0*/  SHFL.IDX PT, R103, R103, RZ, 0x1f ;  /* 0x00001fff67677589 */ /* 0x000ea800000e0000 */
[----:B------:R2:W0:Y:S01]  /*3500*/  SHFL.IDX PT, R5, R102, RZ, 0x1f ;  /* 0x00001fff66057589 */ /* 0x00042200000e0000 */
[----:B-1----:R-:W-:Y:S01]  /*3510*/  @!P2 IMAD.WIDE R6, R119, 0x4, R6 ;  /* 0x000000047706a825 */ /* 0x002fe200078e0206 */
[----:B--2---:R-:W-:-:S04]  /*3520*/  FSEL R102, R103, RZ, !P3 ;  /* 0x000000ff67667208 */ /* 0x004fc80005800000 */
[----:B------:R1:W-:Y:S01]  /*3530*/  @!P2 STG.E desc[UR8][R6.64], R103 ;  /* 0x000000670600a986 */ /* 0x0003e2000c101908 */
[----:B0-----:R-:W-:Y:S01]  /*3540*/  FFMA.FTZ R4, R5, UR11, R4 ;  /* 0x0000000b05047c23 */ /* 0x001fe20008010004 */
[----:B------:R-:W-:Y:S01]  /*3550*/  FMUL.FTZ R5, R103, R103 ;  /* 0x0000006767057220 */ /* 0x000fe20000410000 */
[----:B------:R-:W-:Y:S01]  /*3560*/  R2UR UR4, R102 ;  /* 0x00000000660472ca */ /* 0x000fe200000e0000 */
[----:B------:R-:W-:-:S03]  /*3570*/  HADD2.F32 R102, -RZ, R68.H0_H0 ;  /* 0x20000044ff667230 */ /* 0x000fc60000004100 */
[----:B------:R-:W-:Y:S01]  /*3580*/  FSEL R5, R5, RZ, P3 ;  /* 0x000000ff05057208 */ /* 0x000fe20001800000 */
[----:B-1----:R-:W-:-:S04]  /*3590*/  HADD2.F32 R7, -RZ, R52.H0_H0 ;  /* 0x20000034ff077230 */ /* 0x002fc80000004100 */
[----:B------:R-:W-:Y:S01]  /*35a0*/  FADD.FTZ R117, R4, R5 ;  /* 0x0000000504757221 */ /* 0x000fe20000010000 */
[----:B------:R-:W-:Y:S01]  /*35b0*/  HADD2.F32 R6, -RZ, R52.H1_H1 ;  /* 0x30000034ff067230 */ /* 0x000fe20000004100 */
[----:B------:R-:W0:Y:S01]  /*35c0*/  @!P2 LDC.64 R4, c[0x0][0x3c8] ;  /* 0x0000f200ff04ab82 */ /* 0x000e220000000a00 */
[----:B------:R-:W-:Y:S02]  /*35d0*/  HADD2.F32 R103, -RZ, R24.H0_H0 ;  /* 0x20000018ff677230 */ /* 0x000fe40000004100 */
[----:B------:R-:W-:Y:S01]  /*35e0*/  FADD.FTZ R122, R122, -UR4 ;  /* 0x800000047a7a7e21 */ /* 0x000fe20008010000 */
[----:B------:R-:W-:Y:S01]  /*35f0*/  FADD.FTZ R121, R121, -UR4 ;  /* 0x8000000479797e21 */ /* 0x000fe20008010000 */
[----:B------:R-:W1:Y:S01]  /*3600*/  MUFU.RSQ R117, R117 ;  /* 0x0000007500757308 */ /* 0x000e620000001400 */
[----:B------:R-:W-:Y:S01]  /*3610*/  FADD.FTZ R120, R120, -UR4 ;  /* 0x8000000478787e21 */ /* 0x000fe20008010000 */
        /* <DEDUP_REMOVED lines=15> */
[----:B-1----:R-:W-:Y:S01]  /*3710*/  R2UR UR5, R117 ;  /* 0x00000000750572ca */ /* 0x002fe200000e0000 */
[----:B------:R-:W-:-:S02]  /*3720*/  HADD2.F32 R117, -RZ, R8.H0_H0 ;  /* 0x20000008ff757230 */ /* 0x000fc40000004100 */
[----:B------:R-:W-:Y:S01]  /*3730*/  FADD.FTZ R111, R111, -UR4 ;  /* 0x800000046f6f7e21 */ /* 0x000fe20008010000 */
[----:B0-----:R-:W-:-:S04]  /*3740*/  @!P2 IMAD.WIDE R4, R119, 0x4, R4 ;  /* 0x000000047704a825 */ /* 0x001fc800078e0204 */
        /* <DEDUP_REMOVED lines=8> */
[----:B------:R-:W-:Y:S01]  /*37d0*/  MOV R119, UR5 ;  /* 0x0000000500777c02 */ /* 0x000fe20008000f00 */
[----:B------:R-:W-:Y:S01]  /*37e0*/  FMUL.FTZ R122, R122, UR5 ;  /* 0x000000057a7a7c20 */ /* 0x000fe20008410000 */
[----:B------:R-:W-:Y:S01]  /*37f0*/  FMUL.FTZ R121, R121, UR5 ;  /* 0x0000000579797c20 */ /* 0x000fe20008410000 */
[----:B------:R-:W-:Y:S01]  /*3800*/  FMUL.FTZ R120, R120, UR5 ;  /* 0x0000000578787c20 */ /* 0x000fe20008410000 */
[----:B------:R-:W-:Y:S01]  /*3810*/  FMUL.FTZ R115, R115, UR5 ;  /* 0x0000000573737c20 */ /* 0x000fe20008410000 */
[----:B------:R0:W-:Y:S01]  /*3820*/  @!P2 STG.E desc[UR8][R4.64], R119 ;  /* 0x000000770400a986 */ /* 0x0001e2000c101908 */
[----:B------:R-:W-:Y:S01]  /*3830*/  FFMA.FTZ R118, R122, R117, R7 ;  /* 0x000000757a767223 */ /* 0x000fe20000010007 */
[----:B------:R-:W-:-:S02]  /*3840*/  HADD2.F32 R7, -RZ, R53.H0_H0 ;  /* 0x20000035ff077230 */ /* 0x000fc40000004100 */
[----:B------:R-:W-:Y:S01]  /*3850*/  FFMA.FTZ R102, R122, R103, R102 ;  /* 0x000000677a667223 */ /* 0x000fe20000010066 */
[----:B------:R-:W-:Y:S02]  /*3860*/  HADD2.F32 R117, -RZ, R25.H0_H0 ;  /* 0x20000019ff757230 */ /* 0x000fe40000004100 */
[----:B------:R-:W-:Y:S01]  /*3870*/  FMUL.FTZ R94, R94, UR5 ;  /* 0x000000055e5e7c20 */ /* 0x000fe20008410000 */
[----:B------:R-:W-:Y:S02]  /*3880*/  HADD2.F32 R122, -RZ, R24.H1_H1 ;  /* 0x30000018ff7a7230 */ /* 0x000fe40000004100 */
[----:B------:R-:W-:Y:S01]  /*3890*/  FMUL.FTZ R93, R93, UR5 ;  /* 0x000000055d5d7c20 */ /* 0x000fe20008410000 */
[----:B------:R-:W-:Y:S02]  /*38a0*/  HADD2.F32 R103, -RZ, R68.H1_H1 ;  /* 0x30000044ff677230 */ /* 0x000fe40000004100 */
[----:B------:R-:W-:Y:S01]  /*38b0*/  FMUL.FTZ R92, R92, UR5 ;  /* 0x000000055c5c7c20 */ /* 0x000fe20008410000 */
[----:B------:R-:W-:Y:S01]  /*38c0*/  FMUL.FTZ R95, R95, UR5 ;  /* 0x000000055f5f7c20 */ /* 0x000fe20008410000 */
[----:B------:R-:W-:Y:S01]  /*38d0*/  FMUL.FTZ R91, R91, UR5 ;  /* 0x000000055b5b7c20 */ /* 0x000fe20008410000 */
[----:B0-----:R-:W-:-:S02]  /*38e0*/  HADD2.F32 R4, -RZ, R8.H1_H1 ;  /* 0x30000008ff047230 */ /* 0x001fc40000004100 */
[C---:B------:R-:W-:Y:S01]  /*38f0*/  FFMA.FTZ R103, R121.reuse, R122, R103 ;  /* 0x0000007a79677223 */ /* 0x040fe20000010067 */
[----:B------:R-:W-:Y:S02]  /*3900*/  HADD2.F32 R5, -RZ, R9.H0_H0 ;  /* 0x20000009ff057230 */ /* 0x000fe40000004100 */
[----:B------:R-:W-:Y:S01]  /*3910*/  FMUL.FTZ R116, R116, UR5 ;  /* 0x0000000574747c20 */ /* 0x000fe20008410000 */
[----:B------:R-:W-:Y:S02]  /*3920*/  HADD2.F32 R122, -RZ, R54.H1_H1 ;  /* 0x30000036ff7a7230 */ /* 0x000fe40000004100 */
[----:B------:R-:W-:Y:S01]  /*3930*/  FFMA.FTZ R119, R121, R4, R6 ;  /* 0x0000000479777223 */ /* 0x000fe20000010006 */
[----:B------:R-:W-:Y:S02]  /*3940*/  HADD2.F32 R4, -RZ, R69.H0_H0 ;  /* 0x20000045ff047230 */ /* 0x000fe40000004100 */
[----:B------:R-:W-:Y:S01]  /*3950*/  FFMA.FTZ R5, R120, R5, R7 ;  /* 0x0000000578057223 */ /* 0x000fe20000010007 */
[----:B------:R-:W-:-:S02]  /*3960*/  HADD2.F32 R6, -RZ, R53.H1_H1 ;  /* 0x30000035ff067230 */ /* 0x000fc40000004100 */
[----:B------:R-:W-:Y:S01]  /*3970*/  FMUL.FTZ R112, R112, UR5 ;  /* 0x0000000570707c20 */ /* 0x000fe20008410000 */
[----:B------:R-:W-:Y:S02]  /*3980*/  HADD2.F32 R7, -RZ, R69.H1_H1 ;  /* 0x30000045ff077230 */ /* 0x000fe40000004100 */
[----:B------:R-:W-:Y:S01]  /*3990*/  FFMA.FTZ R117, R120, R117, R4 ;  /* 0x0000007578757223 */ /* 0x000fe20000010004 */
[----:B------:R-:W-:Y:S02]  /*39a0*/  HADD2.F32 R4, -RZ, R9.H1_H1 ;  /* 0x30000009ff047230 */ /* 0x000fe40000004100 */
[----:B------:R-:W-:Y:S01]  /*39b0*/  FMUL.FTZ R113, R113, UR5 ;  /* 0x0000000571717c20 */ /* 0x000fe20008410000 */
[----:B------:R-:W-:Y:S02]  /*39c0*/  HADD2.F32 R121, -RZ, R26.H0_H0 ;  /* 0x2000001aff797230 */ /* 0x000fe40000004100 */
[----:B------:R-:W-:Y:S01]  /*39d0*/  FFMA.FTZ R124, R115, R124, R7 ;  /* 0x0000007c737c7223 */ /* 0x000fe20000010007 */
[----:B------:R-:W-:-:S02]  /*39e0*/  HADD2.F32 R7, -RZ, R10.H0_H0 ;  /* 0x2000000aff077230 */ /* 0x000fc40000004100 */
[----:B------:R-:W-:Y:S01]  /*39f0*/  FFMA.FTZ R4, R115, R4, R6 ;  /* 0x0000000473047223 */ /* 0x000fe20000010006 */
[----:B------:R-:W-:Y:S02]  /*3a00*/  HADD2.F32 R115, -RZ, R54.H0_H0 ;  /* 0x20000036ff737230 */ /* 0x000fe40000004100 */
[----:B------:R-:W-:Y:S01]  /*3a10*/  FMUL.FTZ R114, R114, UR5 ;  /* 0x0000000572727c20 */ /* 0x000fe20008410000 */
[--C-:B------:R-:W-:Y:S02]  /*3a20*/  HADD2.F32 R120, -RZ, R70.reuse.H0_H0 ;  /* 0x20000046ff787230 */ /* 0x100fe40000004100 */
[----:B------:R-:W-:Y:S01]  /*3a30*/  FMUL.FTZ R105, R105, UR5 ;  /* 0x0000000569697c20 */ /* 0x000fe20008410000 */
[----:B------:R-:W-:Y:S01]  /*3a40*/  F2FP.F16.F32.PACK_AB R5, R4, R5 ;  /* 0x000000050405723e */ /* 0x000fe200000000ff */
[C---:B------:R-:W-:Y:S01]  /*3a50*/  FFMA.FTZ R6, R94.reuse, R7, R115 ;  /* 0x000000075e067223 */ /* 0x040fe20000010073 */
[----:B------:R-:W-:Y:S02]  /*3a60*/  HADD2.F32 R7, -RZ, R70.H1_H1 ;  /* 0x30000046ff077230 */ /* 0x000fe40000004100 */
[----:B------:R-:W-:Y:S01]  /*3a70*/  FFMA.FTZ R94, R94, R121, R120 ;  /* 0x000000795e5e7223 */ /* 0x000fe20000010078 */
[----:B------:R-:W-:Y:S01]  /*3a80*/  HADD2.F32 R120, -RZ, R10.H1_H1 ;  /* 0x3000000aff787230 */ /* 0x000fe20000004100 */
[----:B------:R-:W-:Y:S01]  /*3a90*/  F2FP.F16.F32.PACK_AB R4, R119, R118 ;  /* 0x000000767704723e */ /* 0x000fe200000000ff */
[----:B------:R-:W-:-:S02]  /*3aa0*/  HADD2.F32 R121, -RZ, R55.H0_H0 ;  /* 0x20000037ff797230 */ /* 0x000fc40000004100 */
[----:B------:R-:W-:Y:S01]  /*3ab0*/  FMUL.FTZ R110, R110, UR5 ;  /* 0x000000056e6e7c20 */ /* 0x000fe20008410000 */
[----:B------:R-:W-:Y:S01]  /*3ac0*/  FMUL.FTZ R99, R99, UR5 ;  /* 0x0000000563637c20 */ /* 0x000fe20008410000 */
[----:B------:R-:W-:Y:S01]  /*3ad0*/  FFMA.FTZ R115, R93, R120, R122 ;  /* 0x000000785d737223 */ /* 0x000fe2000001007a */
[----:B------:R-:W-:Y:S02]  /*3ae0*/  HADD2.F32 R120, -RZ, R26.H1_H1 ;  /* 0x3000001aff787230 */ /* 0x000fe40000004100 */
[----:B------:R-:W-:Y:S01]  /*3af0*/  FMUL.FTZ R104, R104, UR5 ;  /* 0x0000000568687c20 */ /* 0x000fe20008410000 */
[----:B------:R-:W-:Y:S02]  /*3b00*/  HADD2.F32 R122, -RZ, R55.H1_H1 ;  /* 0x30000037ff7a7230 */ /* 0x000fe40000004100 */
[----:B------:R-:W-:Y:S01]  /*3b10*/  FMUL.FTZ R96, R96, UR5 ;  /* 0x0000000560607c20 */ /* 0x000fe20008410000 */
[----:B------:R-:W-:Y:S01]  /*3b20*/  F2FP.F16.F32.PACK_AB R6, R115, R6 ;  /* 0x000000067306723e */ /* 0x000fe200000000ff */
[----:B------:R-:W-:Y:S01]  /*3b30*/  FFMA.FTZ R93, R93, R120, R7 ;  /* 0x000000785d5d7223 */ /* 0x000fe20000010007 */
[----:B------:R-:W-:-:S02]  /*3b40*/  HADD2.F32 R7, -RZ, R11.H0_H0 ;  /* 0x2000000bff077230 */ /* 0x000fc40000004100 */
[----:B------:R-:W-:Y:S01]  /*3b50*/  FMUL.FTZ R97, R97, UR5 ;  /* 0x0000000561617c20 */ /* 0x000fe20008410000 */
[----:B------:R-:W-:Y:S02]  /*3b60*/  HADD2.F32 R120, -RZ, R71.H0_H0 ;  /* 0x20000047ff787230 */ /* 0x000fe40000004100 */
[----:B------:R-:W-:Y:S01]  /*3b70*/  FMUL.FTZ R2, R2, UR5 ;  /* 0x0000000502027c20 */ /* 0x000fe20008410000 */
[----:B------:R-:W-:Y:S01]  /*3b80*/  F2FP.F16.F32.PACK_AB R94, R93, R94 ;  /* 0x0000005e5d5e723e */ /* 0x000fe200000000ff */
[----:B------:R-:W-:Y:S01]  /*3b90*/  FFMA.FTZ R7, R92, R7, R121 ;  /* 0x000000075c077223 */ /* 0x000fe20000010079 */
[----:B------:R-:W-:Y:S01]  /*3ba0*/  HADD2.F32 R121, -RZ, R27.H0_H0 ;  /* 0x2000001bff797230 */ /* 0x000fe20000004100 */
[----:B------:R-:W-:Y:S01]  /*3bb0*/  F2FP.F16.F32.PACK_AB R93, R124, R117 ;  /* 0x000000757c5d723e */ /* 0x000fe200000000ff */
[----:B------:R-:W-:Y:S02]  /*3bc0*/  HADD2.F32 R124, -RZ, R48.H0_H0 ;  /* 0x20000030ff7c7230 */ /* 0x000fe40000004100 */
[----:B------:R-:W-:Y:S01]  /*3bd0*/  FMUL.FTZ R3, R3, UR5 ;  /* 0x0000000503037c20 */ /* 0x000fe20008410000 */
[----:B------:R-:W-:-:S02]  /*3be0*/  HADD2.F32 R115, -RZ, R28.H0_H0 ;  /* 0x2000001cff737230 */ /* 0x000fc40000004100 */
[----:B------:R-:W-:Y:S01]  /*3bf0*/  FFMA.FTZ R92, R92, R121, R120 ;  /* 0x000000795c5c7223 */ /* 0x000fe20000010078 */
[----:B------:R-:W-:Y:S02]  /*3c00*/  HADD2.F32 R120, -RZ, R11.H1_H1 ;  /* 0x3000000bff787230 */ /* 0x000fe40000004100 */
[----:B------:R-:W-:Y:S01]  /*3c10*/  FMUL.FTZ R100, R100, UR5 ;  /* 0x0000000564647c20 */ /* 0x000fe20008410000 */
[----:B------:R-:W-:Y:S02]  /*3c20*/  HADD2.F32 R121, -RZ, R71.H1_H1 ;  /* 0x30000047ff797230 */ /* 0x000fe40000004100 */
[----:B------:R-:W-:Y:S01]  /*3c30*/  FMUL.FTZ R101, R101, UR5 ;  /* 0x0000000565657c20 */ /* 0x000fe20008410000 */
[----:B------:R-:W-:Y:S02]  /*3c40*/  HADD2.F32 R117, -RZ, R66.H1_H1 ;  /* 0x30000042ff757230 */ /* 0x000fe40000004100 */
[----:B------:R-:W-:Y:S01]  /*3c50*/  FFMA.FTZ R120, R95, R120, R122 ;  /* 0x000000785f787223 */ /* 0x000fe2000001007a */
[----:B------:R-:W-:-:S04]  /*3c60*/  HADD2.F32 R122, -RZ, R27.H1_H1 ;  /* 0x3000001bff7a7230 */ /* 0x000fc80000004100 */
[----:B------:R-:W-:Y:S01]  /*3c70*/  F2FP.F16.F32.PACK_AB R7, R120, R7 ;  /* 0x000000077807723e */ /* 0x000fe200000000ff */
[----:B------:R-:W-:Y:S02]  /*3c80*/  FFMA.FTZ R95, R95, R122, R121 ;  /* 0x0000007a5f5f7223 */ /* 0x000fe40000010079 */
[----:B------:R-:W0:Y:S03]  /*3c90*/  LDC.64 R120, c[0x0][0x428] ;  /* 0x00010a00ff787b82 */ /* 0x000e260000000a00 */
[----:B------:R-:W-:Y:S02]  /*3ca0*/  F2FP.F16.F32.PACK_AB R95, R95, R92 ;  /* 0x0000005c5f5f723e */ /* 0x000fe400000000ff */
[----:B------:R-:W-:-:S03]  /*3cb0*/  F2FP.F16.F32.PACK_AB R92, R103, R102 ;  /* 0x00000066675c723e */ /* 0x000fc600000000ff */
[----:B------:R-:W1:Y:S01]  /*3cc0*/  LDC.64 R122, c[0x0][0x430] ;  /* 0x00010c00ff7a7b82 */ /* 0x000e620000000a00 */
[----:B0-----:R-:W-:-:S05]  /*3cd0*/  IMAD.WIDE.U32 R118, R84, 0x10, R120 ;  /* 0x0000001054767825 */ /* 0x001fca00078e0078 */
[----:B------:R0:W-:Y:S01]  /*3ce0*/  STG.E.128 desc[UR8][R118.64], R4 ;  /* 0x0000000476007986 */ /* 0x0001e2000c101d08 */
[----:B-1----:R-:W-:-:S04]  /*3cf0*/  IMAD.WIDE.U32 R102, R84, 0x10, R122 ;  /* 0x0000001054667825 */ /* 0x002fc800078e007a */
[----:B------:R-:W-:Y:S01]  /*3d00*/  HADD2.F32 R84, -RZ, R12.H0_H0 ;  /* 0x2000000cff547230 */ /* 0x000fe20000004100 */
[----:B------:R1:W-:Y:S01]  /*3d10*/  STG.E.128 desc[UR8][R102.64], R92 ;  /* 0x0000005c66007986 */ /* 0x0003e2000c101d08 */
[----:B0-----:R-:W-:-:S03]  /*3d20*/  HADD2.F32 R6, -RZ, R64.H0_H0 ;  /* 0x20000040ff067230 */ /* 0x001fc60000004100 */
[----:B------:R-:W-:Y:S01]  /*3d30*/  FFMA.FTZ R4, R91, R84, R124 ;  /* 0x000000545b047223 */ /* 0x000fe2000001007c */
[----:B------:R-:W-:Y:S02]  /*3d40*/  HADD2.F32 R5, -RZ, R12.H1_H1 ;  /* 0x3000000cff057230 */ /* 0x000fe40000004100 */
[----:B------:R-:W-:Y:S01]  /*3d50*/  FADD.FTZ R118, R109, -UR4 ;  /* 0x800000046d767e21 */ /* 0x000fe20008010000 */
[----:B------:R-:W-:Y:S02]  /*3d60*/  HADD2.F32 R7, -RZ, R48.H1_H1 ;  /* 0x30000030ff077230 */ /* 0x000fe40000004100 */
[----:B------:R-:W-:Y:S01]  /*3d70*/  FFMA.FTZ R84, R91, R115, R6 ;  /* 0x000000735b547223 */ /* 0x000fe20000010006 */
[----:B------:R-:W-:Y:S02]  /*3d80*/  HADD2.F32 R91, -RZ, R28.H1_H1 ;  /* 0x3000001cff5b7230 */ /* 0x000fe40000004100 */
[----:B------:R-:W-:Y:S01]  /*3d90*/  FMUL.FTZ R118, R118, UR5 ;  /* 0x0000000576767c20 */ /* 0x000fe20008410000 */
[----:B-1----:R-:W-:-:S02]  /*3da0*/  HADD2.F32 R95, -RZ, R49.H0_H0 ;  /* 0x20000031ff5f7230 */ /* 0x002fc40000004100 */
[C---:B------:R-:W-:Y:S01]  /*3db0*/  FFMA.FTZ R93, R116.reuse, R5, R7 ;  /* 0x00000005745d7223 */ /* 0x040fe20000010007 */
[----:B------:R-:W-:Y:S02]  /*3dc0*/  HADD2.F32 R5, -RZ, R64.H1_H1 ;  /* 0x30000040ff057230 */ /* 0x000fe40000004100 */
[--C-:B------:R-:W-:Y:S02]  /*3dd0*/  HADD2.F32 R7, -RZ, R13.reuse.H0_H0 ;  /* 0x2000000dff077230 */ /* 0x100fe40000004100 */
[----:B------:R-:W-:Y:S02]  /*3de0*/  HADD2.F32 R92, -RZ, R13.H1_H1 ;  /* 0x3000000dff5c7230 */ /* 0x000fe40000004100 */
[----:B------:R-:W-:Y:S01]  /*3df0*/  FFMA.FTZ R91, R116, R91, R5 ;  /* 0x0000005b745b7223 */ /* 0x000fe20000010005 */
[----:B------:R-:W-:Y:S02]  /*3e00*/  HADD2.F32 R6, -RZ, R49.H1_H1 ;  /* 0x30000031ff067230 */ /* 0x000fe40000004100 */
[----:B------:R-:W-:Y:S01]  /*3e10*/  FFMA.FTZ R5, R112, R7, R95 ;  /* 0x0000000770057223 */ /* 0x000fe2000001005f */
[----:B------:R-:W-:Y:S01]  /*3e20*/  HADD2.F32 R7, -RZ, R29.H0_H0 ;  /* 0x2000001dff077230 */ /* 0x000fe20000004100 */
[----:B------:R-:W-:Y:S01]  /*3e30*/  F2FP.F16.F32.PACK_AB R4, R93, R4 ;  /* 0x000000045d04723e */ /* 0x000fe200000000ff */
[----:B------:R-:W-:-:S02]  /*3e40*/  HADD2.F32 R95, -RZ, R65.H0_H0 ;  /* 0x20000041ff5f7230 */ /* 0x000fc40000004100 */
[----:B------:R-:W-:Y:S01]  /*3e50*/  FFMA.FTZ R92, R113, R92, R6 ;  /* 0x0000005c715c7223 */ /* 0x000fe20000010006 */
[----:B------:R-:W-:Y:S01]  /*3e60*/  HADD2.F32 R6, -RZ, R29.H1_H1 ;  /* 0x3000001dff067230 */ /* 0x000fe20000004100 */
[----:B------:R-:W-:Y:S01]  /*3e70*/  F2FP.F16.F32.PACK_AB R84, R91, R84 ;  /* 0x000000545b54723e */ /* 0x000fe200000000ff */
[----:B------:R-:W-:Y:S02]  /*3e80*/  HADD2.F32 R94, -RZ, R65.H1_H1 ;  /* 0x30000041ff5e7230 */ /* 0x000fe40000004100 */
[----:B------:R-:W-:Y:S01]  /*3e90*/  FFMA.FTZ R112, R112, R7, R95 ;  /* 0x0000000770707223 */ /* 0x000fe2000001005f */
[----:B------:R-:W-:Y:S01]  /*3ea0*/  HADD2.F32 R7, -RZ, R14.H0_H0 ;  /* 0x2000000eff077230 */ /* 0x000fe20000004100 */
[----:B------:R-:W-:Y:S01]  /*3eb0*/  F2FP.F16.F32.PACK_AB R5, R92, R5 ;  /* 0x000000055c05723e */ /* 0x000fe200000000ff */
        /* <DEDUP_REMOVED lines=8> */
[----:B------:R-:W-:Y:S02]  /*3f40*/  HADD2.F32 R94, -RZ, R14.H1_H1 ;  /* 0x3000000eff5e7230 */ /* 0x000fe40000004100 */
[----:B------:R-:W-:-:S02]  /*3f50*/  HADD2.F32 R7, -RZ, R15.H0_H0 ;  /* 0x2000000fff077230 */ /* 0x000fc40000004100 */
[C---:B------:R-:W-:Y:S01]  /*3f60*/  FFMA.FTZ R117, R105.reuse, R116, R117 ;  /* 0x0000007469757223 */ /* 0x040fe20000010075 */
[----:B------:R-:W-:Y:S02]  /*3f70*/  HADD2.F32 R103, -RZ, R51.H0_H0 ;  /* 0x20000033ff677230 */ /* 0x000fe40000004100 */
[----:B------:R-:W-:Y:S01]  /*3f80*/  FFMA.FTZ R95, R105, R94, R102 ;  /* 0x0000005e695f7223 */ /* 0x000fe20000010066 */
[----:B------:R-:W-:Y:S02]  /*3f90*/  HADD2.F32 R105, -RZ, R31.H0_H0 ;  /* 0x2000001fff697230 */ /* 0x000fe40000004100 */
[----:B------:R-:W-:Y:S02]  /*3fa0*/  HADD2.F32 R94, -RZ, R67.H0_H0 ;  /* 0x20000043ff5e7230 */ /* 0x000fe40000004100 */
[----:B------:R-:W-:Y:S01]  /*3fb0*/  FFMA.FTZ R7, R110, R7, R103 ;  /* 0x000000076e077223 */ /* 0x000fe20000010067 */
[----:B------:R-:W-:Y:S01]  /*3fc0*/  HADD2.F32 R103, -RZ, R15.H1_H1 ;  /* 0x3000000fff677230 */ /* 0x000fe20000004100 */
[----:B------:R-:W-:Y:S01]  /*3fd0*/  F2FP.F16.F32.PACK_AB R6, R95, R6 ;  /* 0x000000065f06723e */ /* 0x000fe200000000ff */
[----:B------:R-:W-:-:S02]  /*3fe0*/  HADD2.F32 R109, -RZ, R51.H1_H1 ;  /* 0x30000033ff6d7230 */ /* 0x000fc40000004100 */
[----:B------:R-:W-:Y:S01]  /*3ff0*/  FFMA.FTZ R105, R110, R105, R94 ;  /* 0x000000696e697223 */ /* 0x000fe2000001005e */
[----:B------:R-:W-:-:S04]  /*4000*/  IMAD.WIDE.U32 R92, R106, 0x10, R120 ;  /* 0x000000106a5c7825 */ /* 0x000fc800078e0078 */
[----:B------:R-:W-:Y:S01]  /*4010*/  FFMA.FTZ R94, R118, R103, R109 ;  /* 0x00000067765e7223 */ /* 0x000fe2000001006d */
[----:B------:R-:W-:Y:S02]  /*4020*/  HADD2.F32 R95, -RZ, R31.H1_H1 ;  /* 0x3000001fff5f7230 */ /* 0x000fe40000004100 */
[----:B------:R-:W-:Y:S02]  /*4030*/  HADD2.F32 R103, -RZ, R67.H1_H1 ;  /* 0x30000043ff677230 */ /* 0x000fe40000004100 */
[----:B------:R-:W-:Y:S01]  /*4040*/  F2FP.F16.F32.PACK_AB R7, R94, R7 ;  /* 0x000000075e07723e */ /* 0x000fe200000000ff */
[----:B------:R-:W-:Y:S02]  /*4050*/  HADD2.F32 R94, -RZ, R16.H0_H0 ;  /* 0x20000010ff5e7230 */ /* 0x000fe40000004100 */
[----:B------:R-:W-:Y:S01]  /*4060*/  FFMA.FTZ R118, R118, R95, R103 ;  /* 0x0000005f76767223 */ /* 0x000fe20000010067 */
[----:B------:R-:W-:Y:S01]  /*4070*/  HADD2.F32 R102, -RZ, R44.H0_H0 ;  /* 0x2000002cff667230 */ /* 0x000fe20000004100 */
[----:B------:R0:W-:Y:S01]  /*4080*/  STG.E.128 desc[UR8][R92.64], R4 ;  /* 0x000000045c007986 */ /* 0x0001e2000c101d08 */
[----:B------:R-:W-:-:S02]  /*4090*/  HADD2.F32 R110, -RZ, R32.H0_H0 ;  /* 0x20000020ff6e7230 */ /* 0x000fc40000004100 */
[----:B------:R-:W-:Y:S02]  /*40a0*/  HADD2.F32 R95, -RZ, R60.H0_H0 ;  /* 0x2000003cff5f7230 */ /* 0x000fe40000004100 */
[----:B------:R-:W-:Y:S02]  /*40b0*/  HADD2.F32 R109, -RZ, R16.H1_H1 ;  /* 0x30000010ff6d7230 */ /* 0x000fe40000004100 */
[----:B------:R-:W-:Y:S02]  /*40c0*/  HADD2.F32 R113, -RZ, R18.H1_H1 ;  /* 0x30000012ff717230 */ /* 0x000fe40000004100 */
[----:B------:R-:W-:Y:S02]  /*40d0*/  HADD2.F32 R124, -RZ, R36.H1_H1 ;  /* 0x30000024ff7c7230 */ /* 0x000fe40000004100 */
[----:B0-----:R-:W-:Y:S02]  /*40e0*/  HADD2.F32 R5, -RZ, R44.H1_H1 ;  /* 0x3000002cff057230 */ /* 0x001fe40000004100 */
[----:B------:R-:W-:Y:S01]  /*40f0*/  FMUL.FTZ R4, R88, UR5 ;  /* 0x0000000558047c20 */ /* 0x000fe20008410000 */
[C---:B------:R-:W-:Y:S01]  /*4100*/  FFMA.FTZ R88, R99.reuse, R94, R102 ;  /* 0x0000005e63587223 */ /* 0x040fe20000010066 */
[----:B------:R-:W-:Y:S01]  /*4110*/  FFMA.FTZ R92, R99, R110, R95 ;  /* 0x0000006e635c7223 */ /* 0x000fe2000001005f */
[----:B------:R-:W-:-:S02]  /*4120*/  HADD2.F32 R99, -RZ, R32.H1_H1 ;  /* 0x30000020ff637230 */ /* 0x000fc40000004100 */
[C---:B------:R-:W-:Y:S01]  /*4130*/  FFMA.FTZ R109, R4.reuse, R109, R5 ;  /* 0x0000006d046d7223 */ /* 0x040fe20000010005 */
[----:B------:R-:W-:Y:S02]  /*4140*/  HADD2.F32 R5, -RZ, R60.H1_H1 ;  /* 0x3000003cff057230 */ /* 0x000fe40000004100 */
[----:B------:R-:W-:Y:S01]  /*4150*/  FADD.FTZ R94, R107, -UR4 ;  /* 0x800000046b5e7e21 */ /* 0x000fe20008010000 */
[----:B------:R-:W-:Y:S02]  /*4160*/  HADD2.F32 R7, -RZ, R17.H0_H0 ;  /* 0x20000011ff077230 */ /* 0x000fe40000004100 */
[----:B------:R-:W-:Y:S02]  /*4170*/  HADD2.F32 R93, -RZ, R45.H0_H0 ;  /* 0x2000002dff5d7230 */ /* 0x000fe40000004100 */
[----:B------:R-:W-:Y:S01]  /*4180*/  FFMA.FTZ R99, R4, R99, R5 ;  /* 0x0000006304637223 */ /* 0x000fe20000010005 */
[----:B------:R-:W-:Y:S02]  /*4190*/  HADD2.F32 R4, -RZ, R17.H1_H1 ;  /* 0x30000011ff047230 */ /* 0x000fe40000004100 */
[----:B------:R-:W-:Y:S01]  /*41a0*/  FMUL.FTZ R94, R94, UR5 ;  /* 0x000000055e5e7c20 */ /* 0x000fe20008410000 */
[----:B------:R-:W-:-:S02]  /*41b0*/  HADD2.F32 R6, -RZ, R45.H1_H1 ;  /* 0x3000002dff067230 */ /* 0x000fc40000004100 */
[C---:B------:R-:W-:Y:S01]  /*41c0*/  FFMA.FTZ R110, R104.reuse, R7, R93 ;  /* 0x00000007686e7223 */ /* 0x040fe2000001005d */
[----:B------:R-:W-:Y:S01]  /*41d0*/  FMUL.FTZ R93, R111, UR5 ;  /* 0x000000056f5d7c20 */ /* 0x000fe20008410000 */
[----:B------:R-:W-:Y:S01]  /*41e0*/  HADD2.F32 R5, -RZ, R33.H0_H0 ;  /* 0x20000021ff057230 */ /* 0x000fe20000004100 */
[----:B------:R-:W-:Y:S01]  /*41f0*/  F2FP.F16.F32.PACK_AB R88, R109, R88 ;  /* 0x000000586d58723e */ /* 0x000fe200000000ff */
[----:B------:R-:W-:Y:S02]  /*4200*/  HADD2.F32 R7, -RZ, R61.H0_H0 ;  /* 0x2000003dff077230 */ /* 0x000fe40000004100 */
[----:B------:R-:W-:Y:S01]  /*4210*/  FFMA.FTZ R111, R93, R4, R6 ;  /* 0x000000045d6f7223 */ /* 0x000fe20000010006 */
[----:B------:R-:W-:Y:S01]  /*4220*/  HADD2.F32 R4, -RZ, R33.H1_H1 ;  /* 0x30000021ff047230 */ /* 0x000fe20000004100 */
[----:B------:R-:W-:Y:S01]  /*4230*/  F2FP.F16.F32.PACK_AB R92, R99, R92 ;  /* 0x0000005c635c723e */ /* 0x000fe200000000ff */
[----:B------:R-:W-:Y:S02]  /*4240*/  HADD2.F32 R6, -RZ, R61.H1_H1 ;  /* 0x3000003dff067230 */ /* 0x000fe40000004100 */
[----:B------:R-:W-:Y:S01]  /*4250*/  FFMA.FTZ R102, R104, R5, R7 ;  /* 0x0000000568667223 */ /* 0x000fe20000010007 */
[----:B------:R-:W-:-:S02]  /*4260*/  HADD2.F32 R5, -RZ, R18.H0_H0 ;  /* 0x20000012ff057230 */ /* 0x000fc40000004100 */
[----:B------:R-:W-:Y:S02]  /*4270*/  HADD2.F32 R7, -RZ, R46.H0_H0 ;  /* 0x2000002eff077230 */ /* 0x000fe40000004100 */
[----:B------:R-:W-:Y:S01]  /*4280*/  FFMA.FTZ R93, R93, R4, R6 ;  /* 0x000000045d5d7223 */ /* 0x000fe20000010006 */
[----:B------:R-:W-:Y:S01]  /*4290*/  FMUL.FTZ R4, R90, UR5 ;  /* 0x000000055a047c20 */ /* 0x000fe20008410000 */
[----:B------:R-:W-:Y:S02]  /*42a0*/  HADD2.F32 R95, -RZ, R34.H0_H0 ;  /* 0x20000022ff5f7230 */ /* 0x000fe40000004100 */
[----:B------:R-:W-:Y:S02]  /*42b0*/  HADD2.F32 R6, -RZ, R62.H0_H0 ;  /* 0x2000003eff067230 */ /* 0x000fe40000004100 */
[----:B------:R-:W-:Y:S01]  /*42c0*/  FFMA.FTZ R90, R4, R5, R7 ;  /* 0x00000005045a7223 */ /* 0x000fe20000010007 */
[----:B------:R-:W-:Y:S01]  /*42d0*/  HADD2.F32 R5, -RZ, R46.H1_H1 ;  /* 0x3000002eff057230 */ /* 0x000fe20000004100 */
[----:B------:R-:W-:Y:S01]  /*42e0*/  F2FP.F16.F32.PACK_AB R93, R93, R102 ;  /* 0x000000665d5d723e */ /* 0x000fe200000000ff */
[----:B------:R-:W-:-:S02]  /*42f0*/  HADD2.F32 R7, -RZ, R34.H1_H1 ;  /* 0x30000022ff077230 */ /* 0x000fc40000004100 */
[----:B------:R-:W-:Y:S01]  /*4300*/  FFMA.FTZ R107, R4, R95, R6 ;  /* 0x0000005f046b7223 */ /* 0x000fe20000010006 */
[----:B------:R-:W-:Y:S02]  /*4310*/  HADD2.F32 R4, -RZ, R62.H1_H1 ;  /* 0x3000003eff047230 */ /* 0x000fe40000004100 */
[C---:B------:R-:W-:Y:S01]  /*4320*/  FFMA.FTZ R113, R94.reuse, R113, R5 ;  /* 0x000000715e717223 */ /* 0x040fe20000010005 */
[----:B------:R-:W-:Y:S02]  /*4330*/  HADD2.F32 R5, -RZ, R19.H0_H0 ;  /* 0x20000013ff057230 */ /* 0x000fe40000004100 */
[----:B------:R-:W-:Y:S02]  /*4340*/  HADD2.F32 R95, -RZ, R35.H0_H0 ;  /* 0x20000023ff5f7230 */ /* 0x000fe40000004100 */
[----:B------:R-:W-:Y:S01]  /*4350*/  FFMA.FTZ R94, R94, R7, R4 ;  /* 0x000000075e5e7223 */ /* 0x000fe20000010004 */
[----:B------:R-:W-:Y:S01]  /*4360*/  HADD2.F32 R7, -RZ, R47.H0_H0 ;  /* 0x2000002fff077230 */ /* 0x000fe20000004100 */
[----:B------:R-:W-:Y:S01]  /*4370*/  F2FP.F16.F32.PACK_AB R90, R113, R90 ;  /* 0x0000005a715a723e */ /* 0x000fe200000000ff */
[----:B------:R-:W-:-:S02]  /*4380*/  HADD2.F32 R4, -RZ, R63.H0_H0 ;  /* 0x2000003fff047230 */ /* 0x000fc40000004100 */
[----:B------:R-:W-:Y:S02]  /*4390*/  HADD2.F32 R104, -RZ, R35.H1_H1 ;  /* 0x30000023ff687230 */ /* 0x000fe40000004100 */
[C---:B------:R-:W-:Y:S01]  /*43a0*/  FFMA.FTZ R116, R96.reuse, R5, R7 ;  /* 0x0000000560747223 */ /* 0x040fe20000010007 */
[----:B------:R-:W-:Y:S02]  /*43b0*/  HADD2.F32 R5, -RZ, R63.H1_H1 ;  /* 0x3000003fff057230 */ /* 0x000fe40000004100 */
        /* <DEDUP_REMOVED lines=8> */
[----:B------:R-:W-:Y:S01]  /*4440*/  HADD2.F32 R97, -RZ, R36.H0_H0 ;  /* 0x20000024ff617230 */ /* 0x000fe20000004100 */
[----:B------:R-:W-:Y:S01]  /*4450*/  F2FP.F16.F32.PACK_AB R95, R104, R95 ;  /* 0x0000005f685f723e */ /* 0x000fe200000000ff */
[----:B------:R-:W-:Y:S02]  /*4460*/  HADD2.F32 R4, -RZ, R56.H0_H0 ;  /* 0x20000038ff047230 */ /* 0x000fe40000004100 */
[----:B------:R-:W-:Y:S01]  /*4470*/  FFMA.FTZ R96, R2, R5, R7 ;  /* 0x0000000502607223 */ /* 0x000fe20000010007 */
[----:B------:R-:W-:Y:S01]  /*4480*/  HADD2.F32 R6, -RZ, R40.H1_H1 ;  /* 0x30000028ff067230 */ /* 0x000fe20000004100 */
[----:B------:R-:W-:Y:S01]  /*4490*/  F2FP.F16.F32.PACK_AB R91, R119, R116 ;  /* 0x00000074775b723e */ /* 0x000fe200000000ff */
[----:B------:R-:W-:-:S02]  /*44a0*/  HADD2.F32 R5, -RZ, R56.H1_H1 ;  /* 0x30000038ff057230 */ /* 0x000fc40000004100 */
[----:B------:R-:W-:Y:S01]  /*44b0*/  FFMA.FTZ R2, R2, R97, R4 ;  /* 0x0000006102027223 */ /* 0x000fe20000010004 */
[----:B------:R-:W-:Y:S02]  /*44c0*/  HADD2.F32 R4, -RZ, R20.H1_H1 ;  /* 0x30000014ff047230 */ /* 0x000fe40000004100 */
[----:B------:R-:W-:Y:S02]  /*44d0*/  HADD2.F32 R97, -RZ, R21.H0_H0 ;  /* 0x20000015ff617230 */ /* 0x000fe40000004100 */
[----:B------:R-:W-:Y:S02]  /*44e0*/  HADD2.F32 R7, -RZ, R22.H0_H0 ;  /* 0x20000016ff077230 */ /* 0x000fe40000004100 */
[C---:B------:R-:W-:Y:S01]  /*44f0*/  FFMA.FTZ R103, R3.reuse, R4, R6 ;  /* 0x0000000403677223 */ /* 0x040fe20000010006 */
[----:B------:R-:W-:Y:S01]  /*4500*/  FFMA.FTZ R3, R3, R124, R5 ;  /* 0x0000007c03037223 */ /* 0x000fe20000010005 */
[----:B------:R-:W-:Y:S02]  /*4510*/  HADD2.F32 R5, -RZ, R41.H0_H0 ;  /* 0x20000029ff057230 */ /* 0x000fe40000004100 */
[----:B------:R-:W-:Y:S01]  /*4520*/  HADD2.F32 R4, -RZ, R57.H0_H0 ;  /* 0x20000039ff047230 */ /* 0x000fe20000004100 */
[----:B------:R-:W-:Y:S01]  /*4530*/  F2FP.F16.F32.PACK_AB R96, R103, R96 ;  /* 0x000000606760723e */ /* 0x000fe200000000ff */
[----:B------:R-:W-:-:S02]  /*4540*/  HADD2.F32 R6, -RZ, R41.H1_H1 ;  /* 0x30000029ff067230 */ /* 0x000fc40000004100 */
[----:B------:R-:W-:Y:S01]  /*4550*/  FFMA.FTZ R97, R100, R97, R5 ;  /* 0x0000006164617223 */ /* 0x000fe20000010005 */
[----:B------:R-:W-:Y:S02]  /*4560*/  HADD2.F32 R5, -RZ, R37.H0_H0 ;  /* 0x20000025ff057230 */ /* 0x000fe40000004100 */
[----:B------:R-:W-:-:S03]  /*4570*/  HADD2.F32 R124, -RZ, R58.H0_H0 ;  /* 0x2000003aff7c7230 */ /* 0x000fc60000004100 */
[----:B------:R-:W-:Y:S01]  /*4580*/  FFMA.FTZ R4, R100, R5, R4 ;  /* 0x0000000564047223 */ /* 0x000fe20000010004 */
[----:B------:R-:W-:Y:S02]  /*4590*/  HADD2.F32 R100, -RZ, R21.H1_H1 ;  /* 0x30000015ff647230 */ /* 0x000fe40000004100 */
[----:B------:R-:W-:-:S03]  /*45a0*/  HADD2.F32 R5, -RZ, R57.H1_H1 ;  /* 0x30000039ff057230 */ /* 0x000fc60000004100 */
[----:B------:R-:W-:Y:S01]  /*45b0*/  FFMA.FTZ R100, R101, R100, R6 ;  /* 0x0000006465647223 */ /* 0x000fe20000010006 */
[----:B------:R-:W-:-:S04]  /*45c0*/  HADD2.F32 R6, -RZ, R37.H1_H1 ;  /* 0x30000025ff067230 */ /* 0x000fc80000004100 */
[----:B------:R-:W-:Y:S01]  /*45d0*/  F2FP.F16.F32.PACK_AB R97, R100, R97 ;  /* 0x000000616461723e */ /* 0x000fe200000000ff */
[----:B------:R-:W-:Y:S01]  /*45e0*/  FFMA.FTZ R5, R101, R6, R5 ;  /* 0x0000000665057223 */ /* 0x000fe20000010005 */
[----:B------:R-:W-:Y:S02]  /*45f0*/  HADD2.F32 R101, -RZ, R42.H0_H0 ;  /* 0x2000002aff657230 */ /* 0x000fe40000004100 */
[----:B------:R-:W-:Y:S02]  /*4600*/  FMUL.FTZ R6, R98, UR5 ;  /* 0x0000000562067c20 */ /* 0x000fe40008410000 */
[----:B------:R-:W-:Y:S02]  /*4610*/  F2FP.F16.F32.PACK_AB R5, R5, R4 ;  /* 0x000000040505723e */ /* 0x000fe400000000ff */
[----:B------:R-:W-:Y:S01]  /*4620*/  FFMA.FTZ R98, R6, R7, R101 ;  /* 0x0000000706627223 */ /* 0x000fe20000010065 */
[----:B------:R-:W-:Y:S01]  /*4630*/  HADD2.F32 R7, -RZ, R38.H0_H0 ;  /* 0x20000026ff077230 */ /* 0x000fe20000004100 */
[----:B------:R-:W-:Y:S01]  /*4640*/  F2FP.F16.F32.PACK_AB R4, R3, R2 ;  /* 0x000000020304723e */ /* 0x000fe200000000ff */
[----:B------:R-:W-:-:S03]  /*4650*/  HADD2.F32 R101, -RZ, R58.H1_H1 ;  /* 0x3000003aff657230 */ /* 0x000fc60000004100 */
[----:B------:R-:W-:Y:S01]  /*4660*/  FFMA.FTZ R6, R6, R7, R124 ;  /* 0x0000000706067223 */ /* 0x000fe2000001007c */
[----:B------:R-:W-:Y:S01]  /*4670*/  FADD.FTZ R7, R87, -UR4 ;  /* 0x8000000457077e21 */ /* 0x000fe20008010000 */
[----:B------:R-:W-:Y:S01]  /*4680*/  F2FP.F16.F32.PACK_AB R87, R118, R105 ;  /* 0x000000697657723e */ /* 0x000fe200000000ff */
[----:B------:R-:W-:Y:S02]  /*4690*/  HADD2.F32 R118, -RZ, R22.H1_H1 ;  /* 0x30000016ff767230 */ /* 0x000fe40000004100 */
[----:B------:R-:W-:Y:S02]  /*46a0*/  HADD2.F32 R124, -RZ, R42.H1_H1 ;  /* 0x3000002aff7c7230 */ /* 0x000fe40000004100 */
[----:B------:R-:W-:-:S04]  /*46b0*/  FMUL.FTZ R7, R7, UR5 ;  /* 0x0000000507077c20 */ /* 0x000fc80008410000 */
[----:B------:R-:W-:Y:S01]  /*46c0*/  FFMA.FTZ R105, R7, R118, R124 ;  /* 0x0000007607697223 */ /* 0x000fe2000001007c */
[----:B------:R-:W-:-:S04]  /*46d0*/  HADD2.F32 R118, -RZ, R38.H1_H1 ;  /* 0x30000026ff767230 */ /* 0x000fc80000004100 */
[----:B------:R-:W-:Y:S01]  /*46e0*/  F2FP.F16.F32.PACK_AB R98, R105, R98 ;  /* 0x000000626962723e */ /* 0x000fe200000000ff */
[----:B------:R-:W-:Y:S01]  /*46f0*/  FFMA.FTZ R101, R7, R118, R101 ;  /* 0x0000007607657223 */ /* 0x000fe20000010065 */
[----:B------:R-:W-:Y:S01]  /*4700*/  FADD.FTZ R7, R86, -UR4 ;  /* 0x8000000456077e21 */ /* 0x000fe20008010000 */
[----:B------:R-:W-:Y:S01]  /*4710*/  F2FP.F16.F32.PACK_AB R86, R117, R114 ;  /* 0x000000727556723e */ /* 0x000fe200000000ff */
[----:B------:R-:W-:Y:S02]  /*4720*/  HADD2.F32 R114, -RZ, R23.H0_H0 ;  /* 0x20000017ff727230 */ /* 0x000fe40000004100 */
[----:B------:R-:W-:Y:S02]  /*4730*/  HADD2.F32 R118, -RZ, R43.H0_H0 ;  /* 0x2000002bff767230 */ /* 0x000fe40000004100 */
[----:B------:R-:W-:Y:S01]  /*4740*/  FMUL.FTZ R7, R7, UR5 ;  /* 0x0000000507077c20 */ /* 0x000fe20008410000 */
[----:B------:R-:W-:Y:S01]  /*4750*/  HADD2.F32 R117, -RZ, R59.H0_H0 ;  /* 0x2000003bff757230 */ /* 0x000fe20000004100 */
[----:B------:R-:W-:-:S02]  /*4760*/  F2FP.F16.F32.PACK_AB R6, R101, R6 ;  /* 0x000000066506723e */ /* 0x000fc400000000ff */
[----:B------:R-:W-:Y:S01]  /*4770*/  FFMA.FTZ R114, R7, R114, R118 ;  /* 0x0000007207727223 */ /* 0x000fe20000010076 */
[----:B------:R-:W-:-:S05]  /*4780*/  HADD2.F32 R118, -RZ, R39.H0_H0 ;  /* 0x20000027ff767230 */ /* 0x000fca0000004100 */
[----:B------:R-:W-:Y:S01]  /*4790*/  FFMA.FTZ R7, R7, R118, R117 ;  /* 0x0000007607077223 */ /* 0x000fe20000010075 */
[----:B------:R-:W-:Y:S01]  /*47a0*/  FADD.FTZ R117, R85, -UR4 ;  /* 0x8000000455757e21 */ /* 0x000fe20008010000 */
[----:B------:R-:W-:Y:S01]  /*47b0*/  F2FP.F16.F32.PACK_AB R85, R115, R112 ;  /* 0x000000707355723e */ /* 0x000fe200000000ff */
[----:B------:R-:W-:Y:S02]  /*47c0*/  HADD2.F32 R112, -RZ, R23.H1_H1 ;  /* 0x30000017ff707230 */ /* 0x000fe40000004100 */
[----:B------:R-:W-:Y:S02]  /*47d0*/  HADD2.F32 R118, -RZ, R43.H1_H1 ;  /* 0x3000002bff767230 */ /* 0x000fe40000004100 */
[----:B------:R-:W-:-:S04]  /*47e0*/  FMUL.FTZ R117, R117, UR5 ;  /* 0x0000000575757c20 */ /* 0x000fc80008410000 */
[----:B------:R-:W-:Y:S01]  /*47f0*/  FFMA.FTZ R115, R117, R112, R118 ;  /* 0x0000007075737223 */ /* 0x000fe20000010076 */
[----:B------:R-:W-:Y:S02]  /*4800*/  HADD2.F32 R112, -RZ, R39.H1_H1 ;  /* 0x30000027ff707230 */ /* 0x000fe40000004100 */
[----:B------:R-:W-:Y:S02]  /*4810*/  IMAD.WIDE.U32 R118, R106, 0x10, R122 ;  /* 0x000000106a767825 */ /* 0x000fe400078e007a */
[----:B------:R-:W-:Y:S02]  /*4820*/  F2FP.F16.F32.PACK_AB R99, R115, R114 ;  /* 0x000000727363723e */ /* 0x000fe400000000ff */
[----:B------:R-:W-:Y:S01]  /*4830*/  FFMA.FTZ R112, R117, R112, R125 ;  /* 0x0000007075707223 */ /* 0x000fe2000001007d */
[C---:B------:R-:W-:Y:S01]  /*4840*/  IMAD.WIDE.U32 R116, R89.reuse, 0x10, R120 ;  /* 0x0000001059747825 */ /* 0x040fe200078e0078 */
[----:B------:R0:W-:Y:S03]  /*4850*/  STG.E.128 desc[UR8][R118.64], R84 ;  /* 0x0000005476007986 */ /* 0x0001e6000c101d08 */
[----:B------:R-:W-:Y:S01]  /*4860*/  IMAD.WIDE.U32 R124, R89, 0x10, R122 ;  /* 0x00000010597c7825 */ /* 0x000fe200078e007a */
[----:B------:R-:W-:-:S02]  /*4870*/  F2FP.F16.F32.PACK_AB R89, R111, R110 ;  /* 0x0000006e6f59723e */ /* 0x000fc400000000ff */
[----:B------:R-:W-:Y:S01]  /*4880*/  F2FP.F16.F32.PACK_AB R7, R112, R7 ;  /* 0x000000077007723e */ /* 0x000fe200000000ff */
[C---:B------:R-:W-:Y:S02]  /*4890*/  IMAD.WIDE.U32 R120, R108.reuse, 0x10, R120 ;  /* 0x000000106c787825 */ /* 0x040fe400078e0078 */
[----:B------:R0:W-:Y:S02]  /*48a0*/  STG.E.128 desc[UR8][R116.64], R88 ;  /* 0x0000005874007986 */ /* 0x0001e4000c101d08 */
[----:B------:R-:W-:Y:S02]  /*48b0*/  IMAD.WIDE.U32 R122, R108, 0x10, R122 ;  /* 0x000000106c7a7825 */ /* 0x000fe400078e007a */
[----:B------:R0:W-:Y:S04]  /*48c0*/  STG.E.128 desc[UR8][R124.64], R92 ;  /* 0x0000005c7c007986 */ /* 0x0001e8000c101d08 */
[----:B------:R0:W-:Y:S04]  /*48d0*/  STG.E.128 desc[UR8][R120.64], R96 ;  /* 0x0000006078007986 */ /* 0x0001e8000c101d08 */
[----:B------:R0:W-:Y:S01]  /*48e0*/  STG.E.128 desc[UR8][R122.64], R4 ;  /* 0x000000047a007986 */ /* 0x0001e2000c101d08 */
[----:B------:R-:W-:Y:S05]  /*48f0*/  BRA.U !UP0, `(.L_x_1829) ;  /* 0xffffffbd08f07547 */ /* 0x000fea000b83ffff */
[----:B------:R-:W-:Y:S05]  /*4900*/  EXIT ;  /* 0x000000000000794d */ /* 0x000fea0003800000 */
.L_x_1830:
        /* <DEDUP_REMOVED lines=15> */
.L_x_17949:


//--------------------- .text._ZN10layer_norm31ln_parallel_residual_fwd_kernelINS_13Kernel_traitsI6__halfS2_S2_S2_fjLj4096ELj1ELj1ELj4ELj16ENS_18Kernel_traits_baseILj4096ES2_S2_S2_S2_fjLj128EEEEELb0ELb1ELb0EEEvNS_9FwdParamsE --------------------------
	.section	.text._ZN10layer_norm31ln_parallel_residual_fwd_kernelINS_13Kernel_traitsI6__halfS2_S2_S2_fjLj4096ELj1ELj1ELj4ELj16ENS_18Kernel_traits_baseILj4096ES2_S2_S2_S2_fjLj128EEEEELb0ELb1ELb0EEEvNS_9FwdParamsE,"ax",@progbits
	.align	128
        .global         _ZN10layer_norm31ln_parallel_residual_fwd_kernelINS_13Kernel_traitsI6__halfS2_S2_S2_fjLj4096ELj1ELj1ELj4ELj16ENS_18Kernel_traits_baseILj4096ES2_S2_S2_S2_fjLj128EEEEELb0ELb1ELb0EEEvNS_9FwdParamsE
        .type           _ZN10layer_norm31ln_parallel_residual_fwd_kernelINS_13Kernel_traitsI6__halfS2_S2_S2_fjLj4096ELj1ELj1ELj4ELj16ENS_18Kernel_traits_baseILj4096ES2_S2_S2_S2_fjLj128EEEEELb0ELb1ELb0EEEvNS_9FwdParamsE,@function
        .size           _ZN10layer_norm31ln_parallel_residual_fwd_kernelINS_13Kernel_traitsI6__halfS2_S2_S2_fjLj4096ELj1ELj1ELj4ELj16ENS_18Kernel_traits_baseILj4096ES2_S2_S2_S2_fjLj128EEEEELb0ELb1ELb0EEEvNS_9FwdParamsE,(.L_x_17950 - _ZN10layer_norm31ln_parallel_residual_fwd_kernelINS_13Kernel_traitsI6__halfS2_S2_S2_fjLj4096ELj1ELj1ELj4ELj16ENS_18Kernel_traits_baseILj4096ES2_S2_S2_S2_fjLj128EEEEELb0ELb1ELb0EEEvNS_9FwdParamsE)
        .other          _ZN10layer_norm31ln_parallel_residual_fwd_kernelINS_13Kernel_traitsI6__halfS2_S2_S2_fjLj4096ELj1ELj1ELj4ELj16ENS_18Kernel_traits_baseILj4096ES2_S2_S2_S2_fjLj128EEEEELb0ELb1ELb0EEEvNS_9FwdParamsE,@"STO_CUDA_ENTRY STV_DEFAULT"
_ZN10layer_norm31ln_parallel_residual_fwd_kernelINS_13Kernel_traitsI6__halfS2_S2_S2_fjLj4096ELj1ELj1ELj4ELj16ENS_18Kernel_traits_baseILj4096ES2_S2_S2_S2_fjLj128EEEEELb0ELb1ELb0EEEvNS_9FwdParamsE:
.text._ZN10layer_norm31ln_parallel_residual_fwd_kernelINS_13Kernel_traitsI6__halfS2_S2_S2_fjLj4096ELj1ELj1ELj4ELj16ENS_18Kernel_traits_baseILj4096ES2_S2_S2_S2_fjLj128EEEEELb0ELb1ELb0EEEvNS_9FwdParamsE:
[----:B------:R-:W-:Y:S01]  /*0000*/  LDC R1, c[0x0][0x37c] ;  /* 0x0000df00ff017b82 */ /* 0x000fe20000000800 */
[----:B------:R-:W0:Y:S01]  /*0010*/  S2R R0, SR_TID.X ;  /* 0x0000000000007919 */ /* 0x000e220000002100 */
[----:B------:R-:W1:Y:S06]  /*0020*/  LDCU.64 UR12, c[0x0][0x438] ;  /* 0x00008700ff0c77ac */ /* 0x000e6c0008000a00 */
[----:B------:R-:W2:Y:S01]  /*0030*/  LDC R18, c[0x0][0x388] ;  /* 0x0000e200ff127b82 */ /* 0x000ea20000000800 */
[----:B------:R-:W-:Y:S01]  /*0040*/  BSSY.RECONVERGENT B0, `(.L_x_1831) ;  /* 0x0000052000007945 */ /* 0x000fe20003800200 */
[----:B------:R-:W3:Y:S01]  /*0050*/  LDCU.64 UR4, c[0x0][0x3a0] ;  /* 0x00007400ff0477ac */ /* 0x000ee20008000a00 */
[----:B------:R-:W3:Y:S05]  /*0060*/  LDCU.64 UR10, c[0x0][0x398] ;  /* 0x00007300ff0a77ac */ /* 0x000eea0008000a00 */
[----:B------:R-:W4:Y:S01]  /*0070*/  S2UR UR6, SR_CTAID.X ;  /* 0x00000000000679c3 */ /* 0x000f220000002500 */
[----:B------:R-:W0:Y:S01]  /*0080*/  LDCU.64 UR8, c[0x0][0x358] ;  /* 0x00006b00ff0877ac */ /* 0x000e220008000a00 */
[----:B-1----:R-:W-:-:S04]  /*0090*/  UISETP.NE.U32.AND UP1, UPT, UR12, URZ, UPT ;  /* 0x000000ff0c00728c */ /* 0x002fc8000bf25070 */
[----:B------:R-:W-:Y:S01]  /*00a0*/  UISETP.NE.AND.EX UP1, UPT, UR13, URZ, UPT, UP1 ;  /* 0x000000ff0d00728c */ /* 0x000fe2000bf25310 */
[----:B--2---:R-:W-:Y:S01]  /*00b0*/  SHF.R.S32.HI R3, RZ, 0x1f, R18 ;  /* 0x0000001fff037819 */ /* 0x004fe20000011412 */
[----:B---3--:R-:W-:-:S03]  /*00c0*/  ULOP3.LUT UP0, URZ, UR4, UR10, URZ, 0xfc, !UPT ;  /* 0x0000000a04ff7292 */ /* 0x008fc6000f80fcff */
[----:B------:R-:W-:Y:S01]  /*00d0*/  LEA.HI R18, R3, R18, RZ, 0x3 ;  /* 0x0000001203127211 */ /* 0x000fe200078f18ff */
[----:B------:R-:W-:Y:S01]  /*00e0*/  ULOP3.LUT UP0, URZ, UR5, UR11, URZ, 0xfc, UP0 ;  /* 0x0000000b05ff7292 */ /* 0x000fe2000800fcff */
[C---:B0-----:R-:W-:Y:S02]  /*00f0*/  LOP3.LUT R5, R0.reuse, 0x60, RZ, 0xc0, !PT ;  /* 0x0000006000057812 */ /* 0x041fe400078ec0ff */
        /* <DEDUP_REMOVED lines=17> */
[C---:B-1----:R-:W-:Y:S01]  /*0210*/  @P1 IMAD.WIDE.U32 R12, R19.reuse, 0x10, R12 ;  /* 0x00000010130c1825 */ /* 0x042fe200078e000c */
[----:B------:R-:W-:-:S04]  /*0220*/  @P1 IADD3 R19, PT, PT, R19, 0x80, RZ ;  /* 0x0000008013131810 */ /* 0x000fc80007ffe0ff */
        /* <DEDUP_REMOVED lines=20> */
.L_x_1832:
[C---:B------:R-:W-:Y:S02]  /*0370*/  ISETP.GE.U32.AND P1, PT, R4.reuse, 0x100, PT ;  /* 0x000001000400780c */ /* 0x040fe40003f26070 */
[C---:B------:R-:W-:Y:S02]  /*0380*/  ISETP.GE.U32.AND P2, PT, R4.reuse, 0x180, PT ;  /* 0x000001800400780c */ /* 0x040fe40003f46070 */
[C---:B------:R-:W-:Y:S02]  /*0390*/  ISETP.GE.U32.AND P0, PT, R4.reuse, 0x80, PT ;  /* 0x000000800400780c */ /* 0x040fe40003f06070 */
[----:B------:R-:W-:Y:S02]  /*03a0*/  ISETP.GE.U32.AND P3, PT, R4, 0x200, PT ;  /* 0x000002000400780c */ /* 0x000fe40003f66070 */
[----:B------:R-:W-:-:S05]  /*03b0*/  MOV R17, R2 ;  /* 0x0000000200117202 */ /* 0x000fca0000000f00 */
        /* <DEDUP_REMOVED lines=8> */
[C---:B-1----:R-:W-:Y:S01]  /*0440*/  @P2 IMAD.WIDE.U32 R12, R17.reuse, 0x10, R8 ;  /* 0x00000010110c2825 */ /* 0x042fe200078e0008 */
[----:B------:R-:W-:-:S04]  /*0450*/  @P2 IADD3 R17, PT, PT, R17, 0x80, RZ ;  /* 0x0000008011112810 */ /* 0x000fc80007ffe0ff */
[----:B------:R0:W5:Y:S01]  /*0460*/  @P2 LDG.E.128 R48, desc[UR8][R12.64] ;  /* 0x000000080c302981 */ /* 0x000162000c1e1d00 */
[----:B--2---:R-:W-:-:S05]  /*0470*/  @P3 IMAD.WIDE.U32 R8, R17, 0x10, R14 ;  /* 0x0000001011083825 */ /* 0x004fca00078e000e */
[----:B------:R0:W5:Y:S01]  /*0480*/  @P3 LDG.E.128 R40, desc[UR8][R8.64] ;  /* 0x0000000808283981 */ /* 0x000162000c1e1d00 */
[----:B---3--:R-:W-:-:S05]  /*0490*/  @P0 IMAD.WIDE.U32 R10, R2, 0x10, R10 ;  /* 0x00000010020a0825 */ /* 0x008fca00078e000a */
[----:B------:R0:W5:Y:S01]  /*04a0*/  @P0 LDG.E.128 R64, desc[UR8][R10.64] ;  /* 0x000000080a400981 */ /* 0x000162000c1e1d00 */
[----:B------:R-:W-:Y:S02]  /*04b0*/  HFMA2 R46, -RZ, RZ, 0, 0 ;  /* 0x00000000ff2e7431 */ /* 0x000fe400000001ff */
[----:B------:R-:W-:Y:S01]  /*04c0*/  HFMA2 R62, -RZ, RZ, 0, 0 ;  /* 0x00000000ff3e7431 */ /* 0x000fe200000001ff */
[----:B------:R-:W-:Y:S02]  /*04d0*/  CS2R R44, SRZ ;  /* 0x00000000002c7805 */ /* 0x000fe4000001ff00 */
[----:B------:R-:W-:Y:S02]  /*04e0*/  MOV R54, RZ ;  /* 0x000000ff00367202 */ /* 0x000fe40000000f00 */
[----:B------:R-:W-:Y:S02]  /*04f0*/  CS2R R52, SRZ ;  /* 0x0000000000347805 */ /* 0x000fe4000001ff00 */
[----:B------:R-:W-:-:S02]  /*0500*/  CS2R R60, SRZ ;  /* 0x00000000003c7805 */ /* 0x000fc4000001ff00 */
[----:B------:R-:W-:Y:S02]  /*0510*/  @P0 MOV R63, RZ ;  /* 0x000000ff003f0202 */ /* 0x000fe40000000f00 */
[----:B------:R-:W-:Y:S02]  /*0520*/  @P3 CS2R R38, SRZ ;  /* 0x0000000000263805 */ /* 0x000fe4000001ff00 */
[----:B------:R-:W-:Y:S02]  /*0530*/  @P3 CS2R R36, SRZ ;  /* 0x0000000000243805 */ /* 0x000fe4000001ff00 */
[----:B------:R-:W-:Y:S02]  /*0540*/  @P1 MOV R55, RZ ;  /* 0x000000ff00371202 */ /* 0x000fe40000000f00 */
[----:B0-----:R-:W-:-:S07]  /*0550*/  @P2 MOV R47, RZ ;  /* 0x000000ff002f2202 */ /* 0x001fce0000000f00 */
.L_x_1833:
[----:B------:R-:W-:Y:S05]  /*0560*/  BSYNC.RECONVERGENT B0 ;  /* 0x0000000000007941 */ /* 0x000fea0003800200 */
.L_x_1831:
[----:B------:R-:W0:Y:S02]  /*0570*/  LDCU UR4, c[0x0][0x384] ;  /* 0x00007080ff0477ac */ /* 0x000e240008000800 */
[----:B0-----:R-:W-:-:S06]  /*0580*/  UISETP.GE.AND UP1, UPT, UR6, UR4, UPT ;  /* 0x000000040600728c */ /* 0x001fcc000bf26270 */
[----:B------:R-:W-:-:S13]  /*0590*/  PLOP3.LUT P1, PT, PT, PT, UP1, 0x80, 0x8 ;  /* 0x000000000008781c */ /* 0x000fda0003f2f018 */
[----:B------:R-:W-:Y:S05]  /*05a0*/  @P1 EXIT ;  /* 0x000000000000194d */ /* 0x000fea0003800000 */
[----:B------:R-:W-:Y:S01]  /*05b0*/  SHF.R.S32.HI R18, RZ, 0x3, R18 ;  /* 0x00000003ff127819 */ /* 0x000fe20000011412 */
[----:B------:R-:W0:Y:S03]  /*05c0*/  LDCU.U8 UR4, c[0x0][0x410] ;  /* 0x00008200ff0477ac */ /* 0x000e260008000000 */
[C---:B------:R-:W-:Y:S01]  /*05d0*/  LOP3.LUT R6, R18.reuse, 0x7f, RZ, 0xc0, !PT ;  /* 0x0000007f12067812 */ /* 0x040fe200078ec0ff */
[----:B------:R-:W1:Y:S01]  /*05e0*/  LDCU UR12, c[0x0][0x388] ;  /* 0x00007100ff0c77ac */ /* 0x000e620008000800 */
[----:B------:R-:W-:Y:S02]  /*05f0*/  SHF.L.U32 R18, R18, 0x1, RZ ;  /* 0x0000000112127819 */ /* 0x000fe400000006ff */
[----:B------:R-:W-:Y:S01]  /*0600*/  VIADDMNMX R5, R6, -R5, RZ, !PT ;  /* 0x8000000506057246 */ /* 0x000fe200078001ff */
[----:B------:R-:W-:Y:S01]  /*0610*/  IMAD R6, R3, -0x20, R6 ;  /* 0xffffffe003067824 */ /* 0x000fe200078e0206 */
[----:B------:R-:W-:Y:S01]  /*0620*/  LOP3.LUT R18, R18, 0xffffff00, RZ, 0xc0, !PT ;  /* 0xffffff0012127812 */ /* 0x000fe200078ec0ff */
[----:B------:R-:W2:Y:S01]  /*0630*/  LDCU UR7, c[0x0][0x400] ;  /* 0x00008000ff0777ac */ /* 0x000ea20008000800 */
[----:B------:R-:W-:-:S02]  /*0640*/  VIMNMX R5, PT, PT, R5, 0x20, PT ;  /* 0x0000002005057848 */ /* 0x000fc40003fe0100 */
[----:B------:R-:W-:Y:S01]  /*0650*/  VIMNMX R6, PT, PT, RZ, R6, !PT ;  /* 0x00000006ff067248 */ /* 0x000fe20007fe0100 */
[----:B------:R-:W3:Y:S01]  /*0660*/  LDCU.64 UR14, c[0x0][0x398] ;  /* 0x00007300ff0e77ac */ /* 0x000ee20008000a00 */
[-C--:B------:R-:W-:Y:S02]  /*0670*/  LEA R5, R5, R18.reuse, 0x3 ;  /* 0x0000001205057211 */ /* 0x080fe400078e18ff */
[----:B------:R-:W-:Y:S01]  /*0680*/  VIMNMX R7, PT, PT, R6, 0x20, PT ;  /* 0x0000002006077848 */ /* 0x000fe20003fe0100 */
[----:B------:R-:W4:Y:S01]  /*0690*/  LDCU.64 UR16, c[0x0][0x3a0] ;  /* 0x00007400ff1077ac */ /* 0x000f220008000a00 */
[----:B------:R-:W-:Y:S02]  /*06a0*/  I2FP.F32.U32 R5, R5 ;  /* 0x0000000500057245 */ /* 0x000fe40000201000 */
[----:B------:R-:W-:Y:S01]  /*06b0*/  LEA R6, R7, R18, 0x3 ;  /* 0x0000001207067211 */ /* 0x000fe200078e18ff */
[----:B------:R-:W1:Y:S01]  /*06c0*/  LDCU.64 UR10, c[0x0][0x380] ;  /* 0x00007000ff0a77ac */ /* 0x000e620008000a00 */
[----:B------:R-:W-:-:S02]  /*06d0*/  SHF.R.U32.HI R7, RZ, 0x5, R0 ;  /* 0x00000005ff077819 */ /* 0x000fc40000011600 */
[----:B------:R-:W1:Y:S01]  /*06e0*/  MUFU.RCP R5, R5 ;  /* 0x0000000500057308 */ /* 0x000e620000001000 */
[----:B------:R-:W-:Y:S02]  /*06f0*/  UPLOP3.LUT UP2, UPT, UPT, UPT, UPT, 0x40, 0x4 ;  /* 0x000000000004789c */ /* 0x000fe40003f4e870 */
[----:B0-2---:R-:W-:-:S11]  /*0700*/  UISETP.NE.AND UP3, UPT, UR4, URZ, UPT ;  /* 0x000000ff0400728c */ /* 0x005fd6000bf65270 */
.L_x_1866:
[----:B-1----:R-:W-:Y:S01]  /*0710*/  UIMAD UR4, UR6, UR12, URZ ;  /* 0x0000000c060472a4 */ /* 0x002fe2000f8e02ff */
[----:B------:R-:W-:Y:S03]  /*0720*/  BSSY.RECONVERGENT B0, `(.L_x_1834) ;  /* 0x000008d000007945 */ /* 0x000fe60003800200 */
[----:B------:R-:W-:-:S04]  /*0730*/  USHF.R.S32.HI UR5, URZ, 0x1f, UR4 ;  /* 0x0000001fff057899 */ /* 0x000fc80008011404 */
[----:B------:R-:W-:-:S06]  /*0740*/  ULEA.HI UR5, UR5, UR4, URZ, 0x3 ;  /* 0x0000000405057291 */ /* 0x000fcc000f8f18ff */
[----:B------:R-:W-:-:S04]  /*0750*/  MOV R91, UR5 ;  /* 0x00000005005b7c02 */ /* 0x000fc80008000f00 */
[----:B------:R-:W-:-:S04]  /*0760*/  LEA.HI.SX32 R91, R91, R2, 0x1d ;  /* 0x000000025b5b7211 */ /* 0x000fc800078feaff */
[----:B0-234-:R-:W-:Y:S01]  /*0770*/  MOV R88, R91 ;  /* 0x0000005b00587202 */ /* 0x01dfe20000000f00 */
[----:B------:R-:W-:Y:S06]  /*0780*/  @!P0 BRA `(.L_x_1835) ;  /* 0x0000000800188947 */ /* 0x000fec0003800000 */
[----:B---3--:R-:W-:Y:S01]  /*0790*/  ISETP.NE.U32.AND P0, PT, RZ, UR14, PT ;  /* 0x0000000eff007c0c */ /* 0x008fe2000bf05070 */
[----:B------:R-:W0:Y:S01]  /*07a0*/  LDC.64 R68, c[0x0][0x390] ;  /* 0x0000e400ff447b82 */ /* 0x000e220000000a00 */
[----:B----4-:R-:W-:Y:S02]  /*07b0*/  ISETP.NE.U32.AND P1, PT, RZ, UR16, PT ;  /* 0x00000010ff007c0c */ /* 0x010fe4000bf25070 */
        /* <DEDUP_REMOVED lines=17> */
[----:B------:R-:W-:Y:S02]  /*08d0*/  HADD2.F32 R24, -RZ, R70.H0_H0 ;  /* 0x20000046ff187230 */ /* 0x000fe40000004100 */
[----:B------:R-:W-:-:S02]  /*08e0*/  HADD2.F32 R23, -RZ, R32.H1_H1 ;  /* 0x30000020ff177230 */ /* 0x000fc40000004100 */
[----:B------:R-:W-:Y:S02]  /*08f0*/  HADD2.F32 R25, -RZ, R33.H0_H0 ;  /* 0x20000021ff197230 */ /* 0x000fe40000004100 */
[----:B------:R-:W-:Y:S02]  /*0900*/  HADD2.F32 R27, -RZ, R34.H0_H0 ;  /* 0x20000022ff1b7230 */ /* 0x000fe40000004100 */
[----:B------:R-:W-:Y:S01]  /*0910*/  FADD.FTZ R68, R68, R23 ;  /* 0x0000001744447221 */ /* 0x000fe20000010000 */
[--C-:B------:R-:W-:Y:S02]  /*0920*/  HADD2.F32 R26, -RZ, R71.reuse.H0_H0 ;  /* 0x20000047ff1a7230 */ /* 0x100fe40000004100 */
[----:B------:R-:W-:Y:S01]  /*0930*/  FADD.FTZ R16, R16, R25 ;  /* 0x0000001910107221 */ /* 0x000fe20000010000 */
[----:B0-----:R-:W-:Y:S02]  /*0940*/  HADD2.F32 R72, -RZ, R71.H1_H1 ;  /* 0x30000047ff487230 */ /* 0x001fe40000004100 */
[----:B------:R-:W-:Y:S01]  /*0950*/  FADD.FTZ R24, R24, R27 ;  /* 0x0000001b18187221 */ /* 0x000fe20000010000 */
[----:B------:R-:W-:-:S02]  /*0960*/  HADD2.F32 R69, -RZ, R69.H1_H1 ;  /* 0x30000045ff457230 */ /* 0x000fc40000004100 */
[----:B------:R-:W-:Y:S02]  /*0970*/  HADD2.F32 R70, -RZ, R70.H1_H1 ;  /* 0x30000046ff467230 */ /* 0x000fe40000004100 */
[----:B------:R-:W-:Y:S02]  /*0980*/  HADD2.F32 R14, -RZ, R33.H1_H1 ;  /* 0x30000021ff0e7230 */ /* 0x000fe40000004100 */
[----:B------:R-:W-:Y:S02]  /*0990*/  HADD2.F32 R71, -RZ, R34.H1_H1 ;  /* 0x30000022ff477230 */ /* 0x000fe40000004100 */
[--C-:B------:R-:W-:Y:S02]  /*09a0*/  HADD2.F32 R25, -RZ, R35.reuse.H0_H0 ;  /* 0x20000023ff197230 */ /* 0x100fe40000004100 */
[----:B------:R-:W-:Y:S01]  /*09b0*/  FADD.FTZ R69, R69, R14 ;  /* 0x0000000e45457221 */ /* 0x000fe20000010000 */
[----:B------:R-:W-:Y:S02]  /*09c0*/  HADD2.F32 R27, -RZ, R35.H1_H1 ;  /* 0x30000023ff1b7230 */ /* 0x000fe40000004100 */
[----:B------:R-:W-:Y:S01]  /*09d0*/  FADD.FTZ R70, R70, R71 ;  /* 0x0000004746467221 */ /* 0x000fe20000010000 */
[----:B------:R-:W-:-:S02]  /*09e0*/  HADD2.F32 R23, -RZ, R29.H0_H0 ;  /* 0x2000001dff177230 */ /* 0x000fc40000004100 */
[----:B------:R-:W-:Y:S01]  /*09f0*/  FADD.FTZ R26, R26, R25 ;  /* 0x000000191a1a7221 */ /* 0x000fe20000010000 */
[----:B------:R-:W-:Y:S02]  /*0a00*/  HADD2.F32 R14, -RZ, R28.H0_H0 ;  /* 0x2000001cff0e7230 */ /* 0x000fe40000004100 */
[----:B------:R-:W-:Y:S01]  /*0a10*/  FADD.FTZ R72, R72, R27 ;  /* 0x0000001b48487221 */ /* 0x000fe20000010000 */
[--C-:B------:R-:W-:Y:S02]  /*0a20*/  HADD2.F32 R71, -RZ, R31.reuse.H1_H1 ;  /* 0x3000001fff477230 */ /* 0x100fe40000004100 */
        /* <DEDUP_REMOVED lines=18> */
.L_x_1837:
[----:B-----5:R-:W-:Y:S02]  /*0b50*/  HADD2.F32 R9, -RZ, R68.H0_H0 ;  /* 0x20000044ff097230 */ /* 0x020fe40000004100 */
[----:B------:R-:W-:Y:S02]  /*0b60*/  HADD2.F32 R14, -RZ, R32.H0_H0 ;  /* 0x20000020ff0e7230 */ /* 0x000fe40000004100 */
[----:B------:R-:W-:Y:S02]  /*0b70*/  HADD2.F32 R23, -RZ, R69.H0_H0 ;  /* 0x20000045ff177230 */ /* 0x000fe40000004100 */
[----:B------:R-:W-:Y:S02]  /*0b80*/  HADD2.F32 R16, -RZ, R33.H0_H0 ;  /* 0x20000021ff107230 */ /* 0x000fe40000004100 */
[----:B------:R-:W-:Y:S01]  /*0b90*/  FADD.FTZ R9, R9, R14 ;  /* 0x0000000e09097221 */ /* 0x000fe20000010000 */
[----:B0-----:R-:W-:Y:S02]  /*0ba0*/  HADD2.F32 R73, -RZ, R70.H0_H0 ;  /* 0x20000046ff497230 */ /* 0x001fe40000004100 */
[----:B------:R-:W-:-:S02]  /*0bb0*/  HADD2.F32 R81, -RZ, R71.H0_H0 ;  /* 0x20000047ff517230 */ /* 0x000fc40000004100 */
[----:B------:R-:W-:Y:S01]  /*0bc0*/  FADD.FTZ R23, R23, R16 ;  /* 0x0000001017177221 */ /* 0x000fe20000010000 */
[----:B------:R-:W-:Y:S02]  /*0bd0*/  HADD2.F32 R14, -RZ, R35.H0_H0 ;  /* 0x20000023ff0e7230 */ /* 0x000fe40000004100 */
[----:B------:R-:W-:Y:S02]  /*0be0*/  HADD2.F32 R68, -RZ, R68.H1_H1 ;  /* 0x30000044ff447230 */ /* 0x000fe40000004100 */
[----:B------:R-:W-:Y:S02]  /*0bf0*/  HADD2.F32 R69, -RZ, R69.H1_H1 ;  /* 0x30000045ff457230 */ /* 0x000fe40000004100 */
[----:B------:R-:W-:Y:S01]  /*0c00*/  FADD.FTZ R81, R81, R14 ;  /* 0x0000000e51517221 */ /* 0x000fe20000010000 */
[----:B------:R-:W-:Y:S02]  /*0c10*/  HADD2.F32 R70, -RZ, R70.H1_H1 ;  /* 0x30000046ff467230 */ /* 0x000fe40000004100 */
[----:B------:R-:W-:-:S02]  /*0c20*/  HADD2.F32 R24, -RZ, R34.H0_H0 ;  /* 0x20000022ff187230 */ /* 0x000fc40000004100 */
[----:B------:R-:W-:Y:S02]  /*0c30*/  HADD2.F32 R71, -RZ, R71.H1_H1 ;  /* 0x30000047ff477230 */ /* 0x000fe40000004100 */
[----:B------:R-:W-:Y:S02]  /*0c40*/  HADD2.F32 R80, -RZ, R35.H1_H1 ;  /* 0x30000023ff507230 */ /* 0x000fe40000004100 */
[----:B------:R-:W-:Y:S01]  /*0c50*/  FADD.FTZ R73, R73, R24 ;  /* 0x0000001849497221 */ /* 0x000fe20000010000 */
[----:B------:R-:W-:Y:S02]  /*0c60*/  HADD2.F32 R27, -RZ, R34.H1_H1 ;  /* 0x30000022ff1b7230 */ /* 0x000fe40000004100 */
        /* <DEDUP_REMOVED lines=11> */
.L_x_1836:
[----:B------:R-:W-:Y:S05]  /*0d20*/  @!P1 BRA `(.L_x_1839) ;  /* 0x0000000000749947 */ /* 0x000fea0003800000 */
        /* <DEDUP_REMOVED lines=29> */
.L_x_1839:
[--C-:B-----5:R-:W-:Y:S02]  /*0f00*/  HADD2.F32 R9, -RZ, R68.reuse.H0_H0 ;  /* 0x20000044ff097230 */ /* 0x120fe40000004100 */
[----:B------:R-:W-:Y:S02]  /*0f10*/  HADD2.F32 R14, -RZ, R68.H1_H1 ;  /* 0x30000044ff0e7230 */ /* 0x000fe40000004100 */
[--C-:B------:R-:W-:Y:S02]  /*0f20*/  HADD2.F32 R23, -RZ, R69.reuse.H0_H0 ;  /* 0x20000045ff177230 */ /* 0x100fe40000004100 */
[----:B------:R-:W-:Y:S02]  /*0f30*/  HADD2.F32 R16, -RZ, R69.H1_H1 ;  /* 0x30000045ff107230 */ /* 0x000fe40000004100 */
[--C-:B0-----:R-:W-:Y:S02]  /*0f40*/  HADD2.F32 R73, -RZ, R70.reuse.H0_H0 ;  /* 0x20000046ff497230 */ /* 0x101fe40000004100 */
[----:B------:R-:W-:-:S02]  /*0f50*/  HADD2.F32 R72, -RZ, R70.H1_H1 ;  /* 0x30000046ff487230 */ /* 0x000fc40000004100 */
[--C-:B------:R-:W-:Y:S02]  /*0f60*/  HADD2.F32 R81, -RZ, R71.reuse.H0_H0 ;  /* 0x20000047ff517230 */ /* 0x100fe40000004100 */
[----:B------:R-:W-:-:S07]  /*0f70*/  HADD2.F32 R80, -RZ, R71.H1_H1 ;  /* 0x30000047ff507230 */ /* 0x000fce0000004100 */
.L_x_1838:
[----:B------:R-:W0:Y:S01]  /*0f80*/  @UP0 LDCU.64 UR4, c[0x0][0x3a8] ;  /* 0x00007500ff0407ac */ /* 0x000e220008000a00 */
[----:B------:R-:W-:Y:S01]  /*0f90*/  PLOP3.LUT P0, PT, PT, PT, UP0, 0x80, 0x8 ;  /* 0x000000000008781c */ /* 0x000fe20003f0f008 */
[----:B------:R-:W-:Y:S01]  /*0fa0*/  HFMA2 R68, -RZ, RZ, 0, 9.5367431640625e-07 ;  /* 0x00000010ff447431 */ /* 0x000fe200000001ff */
[----:B------:R-:W-:Y:S02]  /*0fb0*/  PLOP3.LUT P1, PT, PT, PT, UP0, 0x80, 0x8 ;  /* 0x000000000008781c */ /* 0x000fe40003f2f008 */
[----:B------:R-:W-:-:S09]  /*0fc0*/  IADD3 R88, PT, PT, R91, 0x80, RZ ;  /* 0x000000805b587810 */ /* 0x000fd20007ffe0ff */
[----:B0-----:R-:W-:-:S05]  /*0fd0*/  @P0 IMAD.WIDE.U32 R68, R91, R68, UR4 ;  /* 0x000000045b440e25 */ /* 0x001fca000f8e0044 */
[----:B------:R0:W-:Y:S02]  /*0fe0*/  @P1 STG.E.128 desc[UR8][R68.64], R24 ;  /* 0x0000001844001986 */ /* 0x0001e4000c101d08 */
.L_x_1835:
[----:B---34-:R-:W-:Y:S05]  /*0ff0*/  BSYNC.RECONVERGENT B0 ;  /* 0x0000000000007941 */ /* 0x018fea0003800200 */
.L_x_1834:
        /* <DEDUP_REMOVED lines=31> */
.L_x_1843:
[----:B-----5:R-:W-:Y:S02]  /*11f0*/  HADD2.F32 R11, -RZ, R68.H0_H0 ;  /* 0x20000044ff0b7230 */ /* 0x020fe40000004100 */
[----:B------:R-:W-:Y:S02]  /*1200*/  HADD2.F32 R12, -RZ, R28.H0_H0 ;  /* 0x2000001cff0c7230 */ /* 0x000fe40000004100 */
[----:B------:R-:W-:Y:S02]  /*1210*/  HADD2.F32 R21, -RZ, R69.H0_H0 ;  /* 0x20000045ff157230 */ /* 0x000fe40000004100 */
[----:B------:R-:W-:Y:S02]  /*1220*/  HADD2.F32 R18, -RZ, R29.H0_H0 ;  /* 0x2000001dff127230 */ /* 0x000fe40000004100 */
[----:B------:R-:W-:Y:S01]  /*1230*/  FADD.FTZ R11, R12, R11 ;  /* 0x0000000b0c0b7221 */ /* 0x000fe20000010000 */
[----:B------:R-:W-:Y:S02]  /*1240*/  HADD2.F32 R75, -RZ, R70.H0_H0 ;  /* 0x20000046ff4b7230 */ /* 0x000fe40000004100 */
        /* <DEDUP_REMOVED lines=23> */
.L_x_1842:
[----:B------:R-:W-:-:S04]  /*13c0*/  UISETP.NE.U32.AND UP1, UPT, UR16, URZ, UPT ;  /* 0x000000ff1000728c */ /* 0x000fc8000bf25070 */
[----:B------:R-:W-:-:S09]  /*13d0*/  UISETP.NE.AND.EX UP1, UPT, UR17, URZ, UPT, UP1 ;  /* 0x000000ff1100728c */ /* 0x000fd2000bf25310 */
[----:B------:R-:W-:Y:S05]  /*13e0*/  BRA.U UP1, `(.L_x_1845) ;  /* 0x0000000101747547 */ /* 0x000fea000b800000 */
        /* <DEDUP_REMOVED lines=29> */
.L_x_1845:
        /* <DEDUP_REMOVED lines=12> */
[----:B------:R-:W-:Y:S02]  /*1680*/  HADD2.F32 R74, -RZ, R71.H1_H1 ;  /* 0x30000047ff4a7230 */ /* 0x000fe40000004100 */
        /* <DEDUP_REMOVED lines=31> */
.L_x_1844:
[----:B------:R-:W0:Y:S01]  /*1880*/  @UP0 LDCU.64 UR4, c[0x0][0x3a8] ;  /* 0x00007500ff0407ac */ /* 0x000e220008000a00 */
[----:B------:R-:W-:Y:S02]  /*1890*/  PLOP3.LUT P0, PT, PT, PT, UP0, 0x80, 0x8 ;  /* 0x000000000008781c */ /* 0x000fe40003f0f008 */
[----:B------:R-:W-:Y:S02]  /*18a0*/  PLOP3.LUT P1, PT, PT, PT, UP0, 0x80, 0x8 ;  /* 0x000000000008781c */ /* 0x000fe40003f2f008 */
[----:B------:R-:W-:-:S09]  /*18b0*/  MOV R69, 0x10 ;  /* 0x0000001000457802 */ /* 0x000fd20000000f00 */
[C---:B0-----:R-:W-:Y:S01]  /*18c0*/  @P0 IMAD.WIDE.U32 R68, R88.reuse, R69, UR4 ;  /* 0x0000000458440e25 */ /* 0x041fe2000f8e0045 */
[----:B------:R-:W-:-:S04]  /*18d0*/  IADD3 R88, PT, PT, R88, 0x80, RZ ;  /* 0x0000008058587810 */ /* 0x000fc80007ffe0ff */
[----:B------:R1:W-:Y:S03]  /*18e0*/  @P1 STG.E.128 desc[UR8][R68.64], R24 ;  /* 0x0000001844001986 */ /* 0x0003e6000c101d08 */
.L_x_1841:
[----:B------:R-:W-:Y:S05]  /*18f0*/  BSYNC.RECONVERGENT B0 ;  /* 0x0000000000007941 */ /* 0x000fea0003800200 */
.L_x_1840:
        /* <DEDUP_REMOVED lines=11> */
[C---:B-1----:R-:W-:Y:S02]  /*19b0*/  @P0 IMAD.WIDE.U32 R76, R88.reuse, 0x10, R70 ;  /* 0x00000010584c0825 */ /* 0x042fe400078e0046 */
[----:B------:R-:W5:Y:S04]  /*19c0*/  LDG.E.128 R68, desc[UR8][R68.64] ;  /* 0x0000000844447981 */ /* 0x000f68000c1e1d00 */
        /* <DEDUP_REMOVED lines=18> */
.L_x_1849:
        /* <DEDUP_REMOVED lines=29> */
.L_x_1848:
        /* <DEDUP_REMOVED lines=32> */
.L_x_1851:
        /* <DEDUP_REMOVED lines=44> */
.L_x_1850:
[----:B------:R-:W0:Y:S01]  /*2180*/  @UP0 LDCU.64 UR4, c[0x0][0x3a8] ;  /* 0x00007500ff0407ac */ /* 0x000e220008000a00 */
[----:B------:R-:W-:Y:S01]  /*2190*/  PLOP3.LUT P0, PT, PT, PT, UP0, 0x80, 0x8 ;  /* 0x000000000008781c */ /* 0x000fe20003f0f008 */
[----:B------:R-:W-:Y:S01]  /*21a0*/  HFMA2 R69, -RZ, RZ, 0, 9.5367431640625e-07 ;  /* 0x00000010ff457431 */ /* 0x000fe200000001ff */
[----:B------:R-:W-:-:S11]  /*21b0*/  PLOP3.LUT P1, PT, PT, PT, UP0, 0x80, 0x8 ;  /* 0x000000000008781c */ /* 0x000fd60003f2f008 */
[C---:B0-----:R-:W-:Y:S01]  /*21c0*/  @P0 IMAD.WIDE.U32 R68, R88.reuse, R69, UR4 ;  /* 0x0000000458440e25 */ /* 0x041fe2000f8e0045 */
[----:B------:R-:W-:-:S04]  /*21d0*/  IADD3 R88, PT, PT, R88, 0x80, RZ ;  /* 0x0000008058587810 */ /* 0x000fc80007ffe0ff */
[----:B------:R2:W-:Y:S03]  /*21e0*/  @P1 STG.E.128 desc[UR8][R68.64], R24 ;  /* 0x0000001844001986 */ /* 0x0005e6000c101d08 */
.L_x_1847:
[----:B------:R-:W-:Y:S05]  /*21f0*/  BSYNC.RECONVERGENT B0 ;  /* 0x0000000000007941 */ /* 0x000fea0003800200 */
.L_x_1846:
[----:B------:R-:W-:Y:S01]  /*2200*/  ISETP.GE.U32.AND P4, PT, R4, 0x200, PT ;  /* 0x000002000400780c */ /* 0x000fe20003f86070 */
[----:B------:R-:W-:-:S12]  /*2210*/  BSSY.RECONVERGENT B0, `(.L_x_1852) ;  /* 0x000008d000007945 */ /* 0x000fd80003800200 */
[----:B------:R-:W-:Y:S05]  /*2220*/  @!P4 BRA `(.L_x_1853) ;  /* 0x00000008002cc947 */ /* 0x000fea0003800000 */
[----:B------:R-:W-:Y:S01]  /*2230*/  ISETP.NE.U32.AND P0, PT, RZ, UR14, PT ;  /* 0x0000000eff007c0c */ /* 0x000fe2000bf05070 */
[----:B012---:R-:W0:Y:S01]  /*2240*/  LDC.64 R68, c[0x0][0x390] ;  /* 0x0000e400ff447b82 */ /* 0x007e220000000a00 */
        /* <DEDUP_REMOVED lines=26> */
.L_x_1855:
        /* <DEDUP_REMOVED lines=29> */
.L_x_1854:
        /* <DEDUP_REMOVED lines=32> */
.L_x_1857:
        /* <DEDUP_REMOVED lines=44> */
.L_x_1856:
[----:B------:R-:W0:Y:S01]  /*2a80*/  @UP0 LDCU.64 UR4, c[0x0][0x3a8] ;  /* 0x00007500ff0407ac */ /* 0x000e220008000a00 */
[----:B------:R-:W-:Y:S02]  /*2a90*/  PLOP3.LUT P0, PT, PT, PT, UP0, 0x80, 0x8 ;  /* 0x000000000008781c */ /* 0x000fe40003f0f008 */
[----:B------:R-:W-:Y:S02]  /*2aa0*/  PLOP3.LUT P1, PT, PT, PT, UP0, 0x80, 0x8 ;  /* 0x000000000008781c */ /* 0x000fe40003f2f008 */
[----:B------:R-:W-:-:S09]  /*2ab0*/  MOV R69, 0x10 ;  /* 0x0000001000457802 */ /* 0x000fd20000000f00 */
[----:B0-----:R-:W-:-:S05]  /*2ac0*/  @P0 IMAD.WIDE.U32 R68, R88, R69, UR4 ;  /* 0x0000000458440e25 */ /* 0x001fca000f8e0045 */
[----:B------:R3:W-:Y:S02]  /*2ad0*/  @P1 STG.E.128 desc[UR8][R68.64], R24 ;  /* 0x0000001844001986 */ /* 0x0007e4000c101d08 */
.L_x_1853:
[----:B------:R-:W-:Y:S05]  /*2ae0*/  BSYNC.RECONVERGENT B0 ;  /* 0x0000000000007941 */ /* 0x000fea0003800200 */
.L_x_1852:
        /* <DEDUP_REMOVED lines=9> */
[----:B------:R-:W-:Y:S01]  /*2b80*/  MOV R99, UR6 ;  /* 0x0000000600637c02 */ /* 0x000fe20008000f00 */
        /* <DEDUP_REMOVED lines=127> */
[----:B------:R-:W-:Y:S02]  /*3380*/  @!P5 MOV R89, R6 ;  /* 0x000000060059d202 */ /* 0x000fe40000000f00 */
[----:B------:R-:W-:-:S03]  /*3390*/  ISETP.NE.AND P1, PT, R0, RZ, PT ;  /* 0x000000ff0000720c */ /* 0x000fc60003f25270 */
        /* <DEDUP_REMOVED lines=40> */
[----:B--2---:R-:W-:-:S05]  /*3620*/  FMUL.FTZ R89, R97, R97 ;  /* 0x0000006161597220 */ /* 0x004fca0000410000 */
[----:B------:R-:W-:Y:S01]  /*3630*/  FSEL R90, R89, RZ, !P5 ;  /* 0x000000ff595a7208 */ /* 0x000fe20006800000 */
[----:B---3--:R-:W-:Y:S01]  /*3640*/  @!P1 IMAD.WIDE R70, R99, 0x4, R70 ;  /* 0x0000000463469825 */ /* 0x008fe200078e0246 */
[----:B------:R-:W-:-:S03]  /*3650*/  PLOP3.LUT P5, PT, PT, PT, UP3, 0x40, 0x4 ;  /* 0x000000000004781c */ /* 0x000fc60003fae838 */
[----:B-1----:R-:W-:Y:S01]  /*3660*/  FFMA.FTZ R89, R95, UR7, R92 ;  /* 0x000000075f597c23 */ /* 0x002fe2000801005c */
[----:B------:R-:W-:Y:S01]  /*3670*/  MOV R95, UR6 ;  /* 0x00000006005f7c02 */ /* 0x000fe20008000f00 */
[----:B------:R1:W-:Y:S02]  /*3680*/  @!P1 STG.E desc[UR8][R70.64], R97 ;  /* 0x0000006146009986 */ /* 0x0003e4000c101908 */
[----:B------:R-:W-:Y:S01]  /*3690*/  FADD.FTZ R89, R89, R90 ;  /* 0x0000005a59597221 */ /* 0x000fe20000010000 */
[----:B------:R-:W-:Y:S01]  /*36a0*/  FSEL R90, R97, RZ, P5 ;  /* 0x000000ff615a7208 */ /* 0x000fe20002800000 */
[----:B0-----:R-:W-:Y:S02]  /*36b0*/  @!P1 IMAD.WIDE R68, R95, 0x4, R68 ;  /* 0x000000045f449825 */ /* 0x001fe400078e0244 */
[----:B------:R-:W0:Y:S03]  /*36c0*/  MUFU.RSQ R93, R89 ;  /* 0x00000059005d7308 */ /* 0x000e260000001400 */
[----:B0-----:R1:W-:Y:S01]  /*36d0*/  @!P1 STG.E desc[UR8][R68.64], R93 ;  /* 0x0000005d44009986 */ /* 0x0013e2000c101908 */
[----:B------:R-:W-:Y:S05]  /*36e0*/  @!P0 BRA `(.L_x_1859) ;  /* 0x0000000000c08947 */ /* 0x000fea0003800000 */
[--C-:B------:R-:W-:Y:S01]  /*36f0*/  FADD.FTZ R88, R73, -R90.reuse ;  /* 0x8000005a49587221 */ /* 0x100fe20000010000 */
[--C-:B-1----:R-:W-:Y:S01]  /*3700*/  FADD.FTZ R70, R23, -R90.reuse ;  /* 0x8000005a17467221 */ /* 0x102fe20000010000 */
[----:B-----5:R-:W-:Y:S02]  /*3710*/  HADD2.F32 R89, -RZ, R65.H0_H0 ;  /* 0x20000041ff597230 */ /* 0x020fe40000004100 */
[----:B------:R-:W-:Y:S01]  /*3720*/  FADD.FTZ R92, R81, -R90 ;  /* 0x8000005a515c7221 */ /* 0x000fe20000010000 */
[----:B------:R-:W-:Y:S02]  /*3730*/  HADD2.F32 R95, -RZ, R61.H0_H0 ;  /* 0x2000003dff5f7230 */ /* 0x000fe40000004100 */
[C---:B------:R-:W-:Y:S01]  /*3740*/  FMUL.FTZ R88, R93.reuse, R88 ;  /* 0x000000585d587220 */ /* 0x040fe20000410000 */
[----:B------:R-:W-:Y:S02]  /*3750*/  HADD2.F32 R97, -RZ, R66.H0_H0 ;  /* 0x20000042ff617230 */ /* 0x000fe40000004100 */
[----:B------:R-:W-:Y:S01]  /*3760*/  FMUL.FTZ R70, R93, R70 ;  /* 0x000000465d467220 */ /* 0x000fe20000410000 */
[----:B------:R-:W-:-:S02]  /*3770*/  HADD2.F32 R99, -RZ, R62.H0_H0 ;  /* 0x2000003eff637230 */ /* 0x000fc40000004100 */
[----:B------:R-:W-:Y:S01]  /*3780*/  FMUL.FTZ R94, R93, R92 ;  /* 0x0000005c5d5e7220 */ /* 0x000fe20000410000 */
[----:B------:R-:W-:Y:S02]  /*3790*/  HADD2.F32 R101, -RZ, R67.H0_H0 ;  /* 0x20000043ff657230 */ /* 0x000fe40000004100 */
[----:B------:R-:W-:Y:S01]  /*37a0*/  FFMA.FTZ R92, R70, R89, R95 ;  /* 0x00000059465c7223 */ /* 0x000fe2000001005f */
[----:B------:R-:W-:Y:S02]  /*37b0*/  HADD2.F32 R103, -RZ, R63.H0_H0 ;  /* 0x2000003fff677230 */ /* 0x000fe40000004100 */
[----:B------:R-:W-:Y:S01]  /*37c0*/  FFMA.FTZ R99, R88, R97, R99 ;  /* 0x0000006158637223 */ /* 0x000fe20000010063 */
[----:B------:R-:W-:Y:S01]  /*37d0*/  FADD.FTZ R68, R9, -R90 ;  /* 0x8000005a09447221 */ /* 0x000fe20000010000 */
[----:B------:R-:W0:Y:S01]  /*37e0*/  LDC.64 R88, c[0x0][0x428] ;  /* 0x00010a00ff587b82 */ /* 0x000e220000000a00 */
[----:B------:R-:W-:Y:S02]  /*37f0*/  HADD2.F32 R69, -RZ, R64.H0_H0 ;  /* 0x20000040ff457230 */ /* 0x000fe40000004100 */
[----:B------:R-:W-:Y:S01]  /*3800*/  FFMA.FTZ R98, R94, R101, R103 ;  /* 0x000000655e627223 */ /* 0x000fe20000010067 */
[----:B------:R-:W-:-:S02]  /*3810*/  HADD2.F32 R71, -RZ, R60.H0_H0 ;  /* 0x2000003cff477230 */ /* 0x000fc40000004100 */
[C---:B------:R-:W-:Y:S01]  /*3820*/  FMUL.FTZ R68, R93.reuse, R68 ;  /* 0x000000445d447220 */ /* 0x040fe20000410000 */
[--C-:B------:R-:W-:Y:S01]  /*3830*/  FADD.FTZ R94, R16, -R90.reuse ;  /* 0x8000005a105e7221 */ /* 0x100fe20000010000 */
[--C-:B------:R-:W-:Y:S01]  /*3840*/  FADD.FTZ R70, R14, -R90.reuse ;  /* 0x8000005a0e467221 */ /* 0x100fe20000010000 */
[--C-:B------:R-:W-:Y:S01]  /*3850*/  FADD.FTZ R96, R72, -R90.reuse ;  /* 0x8000005a48607221 */ /* 0x100fe20000010000 */
[----:B------:R-:W-:Y:S01]  /*3860*/  FADD.FTZ R100, R80, -R90 ;  /* 0x8000005a50647221 */ /* 0x000fe20000010000 */
[----:B------:R-:W-:Y:S01]  /*3870*/  FFMA.FTZ R68, R68, R69, R71 ;  /* 0x0000004544447223 */ /* 0x000fe20000010047 */
[----:B------:R-:W-:Y:S02]  /*3880*/  HADD2.F32 R95, -RZ, R65.H1_H1 ;  /* 0x30000041ff5f7230 */ /* 0x000fe40000004100 */
[C---:B------:R-:W-:Y:S01]  /*3890*/  FMUL.FTZ R94, R93.reuse, R94 ;  /* 0x0000005e5d5e7220 */ /* 0x040fe20000410000 */
[----:B------:R-:W-:Y:S02]  /*38a0*/  HADD2.F32 R97, -RZ, R61.H1_H1 ;  /* 0x3000003dff617230 */ /* 0x000fe40000004100 */
[----:B------:R-:W-:Y:S01]  /*38b0*/  FMUL.FTZ R100, R93, R100 ;  /* 0x000000645d647220 */ /* 0x000fe20000410000 */
[----:B------:R-:W-:-:S02]  /*38c0*/  HADD2.F32 R69, -RZ, R64.H1_H1 ;  /* 0x30000040ff457230 */ /* 0x000fc40000004100 */
[C---:B------:R-:W-:Y:S01]  /*38d0*/  FMUL.FTZ R96, R93.reuse, R96 ;  /* 0x000000605d607220 */ /* 0x040fe20000410000 */
[----:B------:R-:W-:Y:S02]  /*38e0*/  HADD2.F32 R71, -RZ, R60.H1_H1 ;  /* 0x3000003cff477230 */ /* 0x000fe40000004100 */
[----:B------:R-:W-:Y:S01]  /*38f0*/  FMUL.FTZ R70, R93, R70 ;  /* 0x000000465d467220 */ /* 0x000fe20000410000 */
[----:B------:R-:W-:Y:S02]  /*3900*/  HADD2.F32 R101, -RZ, R66.H1_H1 ;  /* 0x30000042ff657230 */ /* 0x000fe40000004100 */
[----:B------:R-:W-:Y:S01]  /*3910*/  FFMA.FTZ R97, R94, R95, R97 ;  /* 0x0000005f5e617223 */ /* 0x000fe20000010061 */
[----:B------:R-:W-:Y:S02]  /*3920*/  HADD2.F32 R103, -RZ, R62.H1_H1 ;  /* 0x3000003eff677230 */ /* 0x000fe40000004100 */
[----:B------:R-:W-:Y:S01]  /*3930*/  FFMA.FTZ R95, R70, R69, R71 ;  /* 0x00000045465f7223 */ /* 0x000fe20000010047 */
[----:B------:R-:W-:-:S02]  /*3940*/  HADD2.F32 R105, -RZ, R67.H1_H1 ;  /* 0x30000043ff697230 */ /* 0x000fc40000004100 */
[----:B------:R-:W-:Y:S02]  /*3950*/  HADD2.F32 R107, -RZ, R63.H1_H1 ;  /* 0x3000003fff6b7230 */ /* 0x000fe40000004100 */
[----:B------:R-:W-:Y:S01]  /*3960*/  FFMA.FTZ R96, R96, R101, R103 ;  /* 0x0000006560607223 */ /* 0x000fe20000010067 */
[----:B------:R-:W-:Y:S01]  /*3970*/  F2FP.F16.F32.PACK_AB R69, R97, R92 ;  /* 0x0000005c6145723e */ /* 0x000fe200000000ff */
[----:B0-----:R-:W-:Y:S01]  /*3980*/  IMAD.WIDE.U32 R88, R91, 0x10, R88 ;  /* 0x000000105b587825 */ /* 0x001fe200078e0058 */
[----:B------:R-:W-:-:S03]  /*3990*/  F2FP.F16.F32.PACK_AB R68, R95, R68 ;  /* 0x000000445f44723e */ /* 0x000fc600000000ff */
[----:B------:R-:W-:Y:S01]  /*39a0*/  FFMA.FTZ R105, R100, R105, R107 ;  /* 0x0000006964697223 */ /* 0x000fe2000001006b */
[----:B------:R-:W-:Y:S02]  /*39b0*/  F2FP.F16.F32.PACK_AB R70, R96, R99 ;  /* 0x000000636046723e */ /* 0x000fe400000000ff */
[----:B------:R-:W-:Y:S02]  /*39c0*/  IADD3 R91, PT, PT, R91, 0x80, RZ ;  /* 0x000000805b5b7810 */ /* 0x000fe40007ffe0ff */
[----:B------:R-:W-:-:S05]  /*39d0*/  F2FP.F16.F32.PACK_AB R71, R105, R98 ;  /* 0x000000626947723e */ /* 0x000fca00000000ff */
[----:B------:R0:W-:Y:S02]  /*39e0*/  STG.E.128 desc[UR8][R88.64], R68 ;  /* 0x0000004458007986 */ /* 0x0001e4000c101d08 */
.L_x_1859:
[----:B------:R-:W-:Y:S05]  /*39f0*/  BSYNC.RECONVERGENT B0 ;  /* 0x0000000000007941 */ /* 0x000fea0003800200 */
.L_x_1858:
[----:B------:R-:W-:Y:S04]  /*3a00*/  BSSY.RECONVERGENT B0, `(.L_x_1860) ;  /* 0x0000032000007945 */ /* 0x000fe80003800200 */
[----:B------:R-:W-:Y:S05]  /*3a10*/  @!P2 BRA `(.L_x_1861) ;  /* 0x0000000000c0a947 */ /* 0x000fea0003800000 */
[--C-:B0-----:R-:W-:Y:S01]  /*3a20*/  FADD.FTZ R88, R75, -R90.reuse ;  /* 0x8000005a4b587221 */ /* 0x101fe20000010000 */
        /* <DEDUP_REMOVED lines=47> */
.L_x_1861:
[----:B------:R-:W-:Y:S05]  /*3d20*/  BSYNC.RECONVERGENT B0 ;  /* 0x0000000000007941 */ /* 0x000fea0003800200 */
.L_x_1860:
[----:B------:R-:W-:Y:S04]  /*3d30*/  BSSY.RECONVERGENT B0, `(.L_x_1862) ;  /* 0x0000032000007945 */ /* 0x000fe80003800200 */
[----:B------:R-:W-:Y:S05]  /*3d40*/  @!P3 BRA `(.L_x_1863) ;  /* 0x0000000000c0b947 */ /* 0x000fea0003800000 */
[--C-:B0-2---:R-:W-:Y:S01]  /*3d50*/  FADD.FTZ R88, R77, -R90.reuse ;  /* 0x8000005a4d587221 */ /* 0x105fe20000010000 */
        /* <DEDUP_REMOVED lines=47> */
.L_x_1863:
[----:B------:R-:W-:Y:S05]  /*4050*/  BSYNC.RECONVERGENT B0 ;  /* 0x0000000000007941 */ /* 0x000fea0003800200 */
.L_x_1862:
[----:B------:R-:W-:Y:S04]  /*4060*/  BSSY.RECONVERGENT B0, `(.L_x_1864) ;  /* 0x0000031000007945 */ /* 0x000fe80003800200 */
[----:B------:R-:W-:Y:S05]  /*4070*/  @!P4 BRA `(.L_x_1865) ;  /* 0x0000000000bcc947 */ /* 0x000fea0003800000 */
[----:B0-23--:R-:W0:Y:S01]  /*4080*/  LDC.64 R88, c[0x0][0x428] ;  /* 0x00010a00ff587b82 */ /* 0x00de220000000a00 */
[--C-:B------:R-:W-:Y:S01]  /*4090*/  FADD.FTZ R92, R17, -R90.reuse ;  /* 0x8000005a115c7221 */ /* 0x100fe20000010000 */
[--C-:B-1----:R-:W-:Y:S01]  /*40a0*/  FADD.FTZ R68, R15, -R90.reuse ;  /* 0x8000005a0f447221 */ /* 0x102fe20000010000 */
[--C-:B------:R-:W-:Y:S01]  /*40b0*/  FADD.FTZ R96, R79, -R90.reuse ;  /* 0x8000005a4f607221 */ /* 0x100fe20000010000 */
[--C-:B------:R-:W-:Y:S01]  /*40c0*/  FADD.FTZ R70, R8, -R90.reuse ;  /* 0x8000005a08467221 */ /* 0x100fe20000010000 */
[--C-:B------:R-:W-:Y:S01]  /*40d0*/  FADD.FTZ R94, R22, -R90.reuse ;  /* 0x8000005a165e7221 */ /* 0x100fe20000010000 */
[--C-:B------:R-:W-:Y:S01]  /*40e0*/  FADD.FTZ R98, R78, -R90.reuse ;  /* 0x8000005a4e627221 */ /* 0x100fe20000010000 */
[--C-:B------:R-:W-:Y:S01]  /*40f0*/  FADD.FTZ R100, R87, -R90.reuse ;  /* 0x8000005a57647221 */ /* 0x100fe20000010000 */
[----:B-----5:R-:W-:Y:S02]  /*4100*/  HADD2.F32 R95, -RZ, R41.H0_H0 ;  /* 0x20000029ff5f7230 */ /* 0x020fe40000004100 */
[----:B------:R-:W-:Y:S01]  /*4110*/  FADD.FTZ R90, R86, -R90 ;  /* 0x8000005a565a7221 */ /* 0x000fe20000010000 */
[----:B------:R-:W-:-:S02]  /*4120*/  HADD2.F32 R97, -RZ, R37.H0_H0 ;  /* 0x20000025ff617230 */ /* 0x000fc40000004100 */
[C---:B------:R-:W-:Y:S01]  /*4130*/  FMUL.FTZ R92, R93.reuse, R92 ;  /* 0x0000005c5d5c7220 */ /* 0x040fe20000410000 */
[----:B------:R-:W-:Y:S02]  /*4140*/  HADD2.F32 R69, -RZ, R40.H0_H0 ;  /* 0x20000028ff457230 */ /* 0x000fe40000004100 */
[C---:B------:R-:W-:Y:S01]  /*4150*/  FMUL.FTZ R68, R93.reuse, R68 ;  /* 0x000000445d447220 */ /* 0x040fe20000410000 */
[----:B------:R-:W-:Y:S02]  /*4160*/  HADD2.F32 R71, -RZ, R36.H0_H0 ;  /* 0x20000024ff477230 */ /* 0x000fe40000004100 */
[C---:B------:R-:W-:Y:S01]  /*4170*/  FMUL.FTZ R96, R93.reuse, R96 ;  /* 0x000000605d607220 */ /* 0x040fe20000410000 */
[----:B------:R-:W-:Y:S02]  /*4180*/  HADD2.F32 R99, -RZ, R42.H0_H0 ;  /* 0x2000002aff637230 */ /* 0x000fe40000004100 */
[----:B------:R-:W-:Y:S01]  /*4190*/  FMUL.FTZ R70, R93, R70 ;  /* 0x000000465d467220 */ /* 0x000fe20000410000 */
[----:B------:R-:W-:-:S02]  /*41a0*/  HADD2.F32 R101, -RZ, R38.H0_H0 ;  /* 0x20000026ff657230 */ /* 0x000fc40000004100 */
[C---:B------:R-:W-:Y:S01]  /*41b0*/  FMUL.FTZ R94, R93.reuse, R94 ;  /* 0x0000005e5d5e7220 */ /* 0x040fe20000410000 */
[C---:B------:R-:W-:Y:S01]  /*41c0*/  FMUL.FTZ R98, R93.reuse, R98 ;  /* 0x000000625d627220 */ /* 0x040fe20000410000 */
[C---:B------:R-:W-:Y:S01]  /*41d0*/  FMUL.FTZ R100, R93.reuse, R100 ;  /* 0x000000645d647220 */ /* 0x040fe20000410000 */
[----:B------:R-:W-:Y:S01]  /*41e0*/  FMUL.FTZ R90, R93, R90 ;  /* 0x0000005a5d5a7220 */ /* 0x000fe20000410000 */
[----:B------:R-:W-:Y:S01]  /*41f0*/  FFMA.FTZ R92, R92, R95, R97 ;  /* 0x0000005f5c5c7223 */ /* 0x000fe20000010061 */
[----:B------:R-:W-:Y:S01]  /*4200*/  FFMA.FTZ R68, R68, R69, R71 ;  /* 0x0000004544447223 */ /* 0x000fe20000010047 */
[----:B------:R-:W-:Y:S01]  /*4210*/  FFMA.FTZ R96, R96, R99, R101 ;  /* 0x0000006360607223 */ /* 0x000fe20000010065 */
[----:B------:R-:W-:Y:S02]  /*4220*/  HADD2.F32 R93, -RZ, R41.H1_H1 ;  /* 0x30000029ff5d7230 */ /* 0x000fe40000004100 */
[----:B------:R-:W-:Y:S02]  /*4230*/  HADD2.F32 R95, -RZ, R37.H1_H1 ;  /* 0x30000025ff5f7230 */ /* 0x000fe40000004100 */
[----:B------:R-:W-:-:S02]  /*4240*/  HADD2.F32 R69, -RZ, R40.H1_H1 ;  /* 0x30000028ff457230 */ /* 0x000fc40000004100 */
[----:B------:R-:W-:Y:S02]  /*4250*/  HADD2.F32 R97, -RZ, R42.H1_H1 ;  /* 0x3000002aff617230 */ /* 0x000fe40000004100 */
[----:B------:R-:W-:Y:S01]  /*4260*/  FFMA.FTZ R95, R94, R93, R95 ;  /* 0x0000005d5e5f7223 */ /* 0x000fe2000001005f */
[----:B------:R-:W-:Y:S02]  /*4270*/  HADD2.F32 R101, -RZ, R43.H0_H0 ;  /* 0x2000002bff657230 */ /* 0x000fe40000004100 */
[----:B------:R-:W-:Y:S02]  /*4280*/  HADD2.F32 R103, -RZ, R39.H0_H0 ;  /* 0x20000027ff677230 */ /* 0x000fe40000004100 */
[----:B------:R-:W-:Y:S02]  /*4290*/  HADD2.F32 R105, -RZ, R43.H1_H1 ;  /* 0x3000002bff697230 */ /* 0x000fe40000004100 */
[----:B------:R-:W-:Y:S02]  /*42a0*/  HADD2.F32 R107, -RZ, R39.H1_H1 ;  /* 0x30000027ff6b7230 */ /* 0x000fe40000004100 */
[----:B------:R-:W-:Y:S01]  /*42b0*/  FFMA.FTZ R100, R100, R101, R103 ;  /* 0x0000006564647223 */ /* 0x000fe20000010067 */
[----:B------:R-:W-:-:S02]  /*42c0*/  HADD2.F32 R99, -RZ, R38.H1_H1 ;  /* 0x30000026ff637230 */ /* 0x000fc40000004100 */
[----:B------:R-:W-:Y:S02]  /*42d0*/  HADD2.F32 R71, -RZ, R36.H1_H1 ;  /* 0x30000024ff477230 */ /* 0x000fe40000004100 */
[----:B------:R-:W-:Y:S01]  /*42e0*/  FFMA.FTZ R105, R90, R105, R107 ;  /* 0x000000695a697223 */ /* 0x000fe2000001006b */
[----:B0-----:R-:W-:-:S04]  /*42f0*/  IMAD.WIDE.U32 R88, R91, 0x10, R88 ;  /* 0x000000105b587825 */ /* 0x001fc800078e0058 */
[----:B------:R-:W-:Y:S01]  /*4300*/  FFMA.FTZ R97, R98, R97, R99 ;  /* 0x0000006162617223 */ /* 0x000fe20000010063 */
[----:B------:R-:W-:Y:S01]  /*4310*/  FFMA.FTZ R93, R70, R69, R71 ;  /* 0x00000045465d7223 */ /* 0x000fe20000010047 */
[----:B------:R-:W-:-:S03]  /*4320*/  F2FP.F16.F32.PACK_AB R71, R105, R100 ;  /* 0x000000646947723e */ /* 0x000fc600000000ff */
[----:B------:R-:W-:Y:S02]  /*4330*/  F2FP.F16.F32.PACK_AB R70, R97, R96 ;  /* 0x000000606146723e */ /* 0x000fe400000000ff */
[----:B------:R-:W-:Y:S02]  /*4340*/  F2FP.F16.F32.PACK_AB R69, R95, R92 ;  /* 0x0000005c5f45723e */ /* 0x000fe400000000ff */
[----:B------:R-:W-:-:S05]  /*4350*/  F2FP.F16.F32.PACK_AB R68, R93, R68 ;  /* 0x000000445d44723e */ /* 0x000fca00000000ff */
[----:B------:R4:W-:Y:S02]  /*4360*/  STG.E.128 desc[UR8][R88.64], R68 ;  /* 0x0000004458007986 */ /* 0x0009e4000c101d08 */
.L_x_1865:
[----:B------:R-:W-:Y:S05]  /*4370*/  BSYNC.RECONVERGENT B0 ;  /* 0x0000000000007941 */ /* 0x000fea0003800200 */
.L_x_1864:
[----:B------:R-:W-:Y:S02]  /*4380*/  UIADD3 UR6, UPT, UPT, UR6, UR10, URZ ;  /* 0x0000000a06067290 */ /* 0x000fe4000fffe0ff */
[----:B------:R-:W-:Y:S02]  /*4390*/  UPLOP3.LUT UP2, UPT, UPT, UPT, UP2, 0x40, 0x4 ;  /* 0x000000000004789c */ /* 0x000fe40003f4e820 */
[----:B------:R-:W-:-:S09]  /*43a0*/  UISETP.GE.AND UP1, UPT, UR6, UR11, UPT ;  /* 0x0000000b0600728c */ /* 0x000fd2000bf26270 */
[----:B------:R-:W-:Y:S05]  /*43b0*/  BRA.U !UP1, `(.L_x_1866) ;  /* 0xffffffc109d47547 */ /* 0x000fea000b83ffff */
[----:B------:R-:W-:Y:S05]  /*43c0*/  EXIT ;  /* 0x000000000000794d */ /* 0x000fea0003800000 */
.L_x_1867:
        /* <DEDUP_REMOVED lines=11> */
.L_x_17950:


//--------------------- .text._ZN10layer_norm31ln_parallel_residual_fwd_kernelINS_13Kernel_traitsI6__halfS2_S2_S2_fjLj4096ELj1ELj1ELj4ELj16ENS_18Kernel_traits_baseILj4096ES2_S2_S2_S2_fjLj128EEEEELb0ELb1ELb1EEEvNS_9FwdParamsE --------------------------
	.section	.text._ZN10layer_norm31ln_parallel_residual_fwd_kernelINS_13Kernel_traitsI6__halfS2_S2_S2_fjLj4096ELj1ELj1ELj4ELj16ENS_18Kernel_traits_baseILj4096ES2_S2_S2_S2_fjLj128EEEEELb0ELb1ELb1EEEvNS_9FwdParamsE,"ax",@progbits
	.align	128
        .global         _ZN10layer_norm31ln_parallel_residual_fwd_kernelINS_13Kernel_traitsI6__halfS2_S2_S2_fjLj4096ELj1ELj1ELj4ELj16ENS_18Kernel_traits_baseILj4096ES2_S2_S2_S2_fjLj128EEEEELb0ELb1ELb1EEEvNS_9FwdParamsE
        .type           _ZN10layer_norm31ln_parallel_residual_fwd_kernelINS_13Kernel_traitsI6__halfS2_S2_S2_fjLj4096ELj1ELj1ELj4ELj16ENS_18Kernel_traits_baseILj4096ES2_S2_S2_S2_fjLj128EEEEELb0ELb1ELb1EEEvNS_9FwdParamsE,@function
        .size           _ZN10layer_norm31ln_parallel_residual_fwd_kernelINS_13Kernel_traitsI6__halfS2_S2_S2_fjLj4096ELj1ELj1ELj4ELj16ENS_18Kernel_traits_baseILj4096ES2_S2_S2_S2_fjLj128EEEEELb0ELb1ELb1EEEvNS_9FwdParamsE,(.L_x_17951 - _ZN10layer_norm31ln_parallel_residual_fwd_kernelINS_13Kernel_traitsI6__halfS2_S2_S2_fjLj4096ELj1ELj1ELj4ELj16ENS_18Kernel_traits_baseILj4096ES2_S2_S2_S2_fjLj128EEEEELb0ELb1ELb1EEEvNS_9FwdParamsE)
        .other          _ZN10layer_norm31ln_parallel_residual_fwd_kernelINS_13Kernel_traitsI6__halfS2_S2_S2_fjLj4096ELj1ELj1ELj4ELj16ENS_18Kernel_traits_baseILj4096ES2_S2_S2_S2_fjLj128EEEEELb0ELb1ELb1EEEvNS_9FwdParamsE,@"STO_CUDA_ENTRY STV_DEFAULT"
_ZN10layer_norm31ln_parallel_residual_fwd_kernelINS_13Kernel_traitsI6__halfS2_S2_S2_fjLj4096ELj1ELj1ELj4ELj16ENS_18Kernel_traits_baseILj4096ES2_S2_S2_S2_fjLj128EEEEELb0ELb1ELb1EEEvNS_9FwdParamsE:
.text._ZN10layer_norm31ln_parallel_residual_fwd_kernelINS_13Kernel_traitsI6__halfS2_S2_S2_fjLj4096ELj1ELj1ELj4ELj16ENS_18Kernel_traits_baseILj4096ES2_S2_S2_S2_fjLj128EEEEELb0ELb1ELb1EEEvNS_9FwdParamsE:
[----:B------:R-:W-:Y:S01]  /*0000*/  LDC R1, c[0x0][0x37c] ;  /* 0x0000df00ff017b82 */ /* 0x000fe20000000800 */
[----:B------:R-:W0:Y:S07]  /*0010*/  S2R R93, SR_TID.X ;  /* 0x00000000005d7919 */ /* 0x000e2e0000002100 */
[----:B------:R-:W0:Y:S01]  /*0020*/  LDC.64 R2, c[0x0][0x3d0] ;  /* 0x0000f400ff027b82 */ /* 0x000e220000000a00 */
[----:B------:R-:W1:Y:S01]  /*0030*/  LDCU.64 UR8, c[0x0][0x358] ;  /* 0x00006b00ff0877ac */ /* 0x000e620008000a00 */
[----:B------:R-:W2:Y:S01]  /*0040*/  LDCU.64 UR4, c[0x0][0x438] ;  /* 0x00008700ff0477ac */ /* 0x000ea20008000a00 */
[----:B0-----:R-:W-:-:S05]  /*0050*/  IMAD.WIDE.U32 R2, R93, 0x10, R2 ;  /* 0x000000105d027825 */ /* 0x001fca00078e0002 */
[----:B-1----:R-:W3:Y:S04]  /*0060*/  LDG.E.128 R16, desc[UR8][R2.64] ;  /* 0x0000000802107981 */ /* 0x002ee8000c1e1d00 */
[----:B------:R-:W4:Y:S01]  /*0070*/  LDG.E.128 R20, desc[UR8][R2.64+0x800] ;  /* 0x0008000802147981 */ /* 0x000f22000c1e1d00 */
[----:B--2---:R-:W-:Y:S01]  /*0080*/  ISETP.NE.U32.AND P1, PT, RZ, UR4, PT ;  /* 0x00000004ff007c0c */ /* 0x004fe2000bf25070 */
[----:B------:R-:W0:Y:S01]  /*0090*/  S2UR UR6, SR_CTAID.X ;  /* 0x00000000000679c3 */ /* 0x000e220000002500 */
[----:B------:R-:W0:Y:S01]  /*00a0*/  LDCU UR4, c[0x0][0x384] ;  /* 0x00007080ff0477ac */ /* 0x000e220008000800 */
[----:B------:R-:W2:Y:S01]  /*00b0*/  LDG.E.128 R8, desc[UR8][R2.64+0x1000] ;  /* 0x0010000802087981 */ /* 0x000ea2000c1e1d00 */
[----:B------:R-:W-:-:S03]  /*00c0*/  ISETP.NE.AND.EX P1, PT, RZ, UR5, PT, P1 ;  /* 0x00000005ff007c0c */ /* 0x000fc6000bf25310 */
[----:B------:R-:W5:Y:S10]  /*00d0*/  LDG.E.128 R4, desc[UR8][R2.64+0x1800] ;  /* 0x0018000802047981 */ /* 0x000f74000c1e1d00 */
[----:B------:R-:W1:Y:S01]  /*00e0*/  @P1 LDC.64 R12, c[0x0][0x438] ;  /* 0x00010e00ff0c1b82 */ /* 0x000e620000000a00 */
[----:B0-----:R-:W-:Y:S01]  /*00f0*/  UISETP.GE.AND UP0, UPT, UR6, UR4, UPT ;  /* 0x000000040600728c */ /* 0x001fe2000bf06270 */
[----:B------:R-:W0:Y:S01]  /*0100*/  LDCU.64 UR4, c[0x0][0x3a0] ;  /* 0x00007400ff0477ac */ /* 0x000e220008000a00 */
[----:B-1----:R-:W-:-:S05]  /*0110*/  @P1 IMAD.WIDE.U32 R12, R93, 0x10, R12 ;  /* 0x000000105d0c1825 */ /* 0x002fca00078e000c */
[----:B------:R-:W5:Y:S04]  /*0120*/  @P1 LDG.E.128 R40, desc[UR8][R12.64] ;  /* 0x000000080c281981 */ /* 0x000f68000c1e1d00 */
[----:B------:R-:W5:Y:S04]  /*0130*/  @P1 LDG.E.128 R36, desc[UR8][R12.64+0x800] ;  /* 0x000800080c241981 */ /* 0x000f68000c1e1d00 */
[----:B------:R-:W5:Y:S04]  /*0140*/  @P1 LDG.E.128 R32, desc[UR8][R12.64+0x1000] ;  /* 0x001000080c201981 */ /* 0x000f68000c1e1d00 */
[----:B------:R1:W5:Y:S01]  /*0150*/  @P1 LDG.E.128 R28, desc[UR8][R12.64+0x1800] ;  /* 0x001800080c1c1981 */ /* 0x000362000c1e1d00 */
[----:B------:R-:W-:Y:S01]  /*0160*/  PLOP3.LUT P0, PT, PT, PT, UP0, 0x80, 0x8 ;  /* 0x000000000008781c */ /* 0x000fe20003f0f008 */
[----:B-1----:R-:W1:Y:S01]  /*0170*/  LDC.64 R12, c[0x0][0x398] ;  /* 0x0000e600ff0c7b82 */ /* 0x002e620000000a00 */
[----:B---3--:R-:W-:-:S02]  /*0180*/  @P1 MOV R92, R16 ;  /* 0x00000010005c1202 */ /* 0x008fc40000000f00 */
[----:B------:R-:W-:Y:S02]  /*0190*/  @P1 MOV R91, R17 ;  /* 0x00000011005b1202 */ /* 0x000fe40000000f00 */
[----:B------:R-:W-:Y:S02]  /*01a0*/  @P1 MOV R90, R18 ;  /* 0x00000012005a1202 */ /* 0x000fe40000000f00 */
[----:B------:R-:W-:Y:S02]  /*01b0*/  @P1 MOV R89, R19 ;  /* 0x0000001300591202 */ /* 0x000fe40000000f00 */
[----:B----4-:R-:W-:Y:S02]  /*01c0*/  @P1 MOV R88, R20 ;  /* 0x0000001400581202 */ /* 0x010fe40000000f00 */
[----:B------:R-:W-:Y:S02]  /*01d0*/  @P1 MOV R87, R21 ;  /* 0x0000001500571202 */ /* 0x000fe40000000f00 */
[----:B------:R-:W-:-:S02]  /*01e0*/  @P1 MOV R86, R22 ;  /* 0x0000001600561202 */ /* 0x000fc40000000f00 */
[----:B------:R-:W-:Y:S02]  /*01f0*/  @P1 MOV R85, R23 ;  /* 0x0000001700551202 */ /* 0x000fe40000000f00 */
[----:B--2---:R-:W-:Y:S02]  /*0200*/  @P1 MOV R84, R8 ;  /* 0x0000000800541202 */ /* 0x004fe40000000f00 */
[----:B------:R-:W-:Y:S02]  /*0210*/  @!P1 MOV R92, R16 ;  /* 0x00000010005c9202 */ /* 0x000fe40000000f00 */
[----:B------:R-:W-:Y:S02]  /*0220*/  @!P1 MOV R91, R17 ;  /* 0x00000011005b9202 */ /* 0x000fe40000000f00 */
[----:B------:R-:W-:Y:S02]  /*0230*/  @!P1 MOV R90, R18 ;  /* 0x00000012005a9202 */ /* 0x000fe40000000f00 */
[----:B------:R-:W-:-:S02]  /*0240*/  @!P1 MOV R89, R19 ;  /* 0x0000001300599202 */ /* 0x000fc40000000f00 */
[----:B------:R-:W-:Y:S02]  /*0250*/  @!P1 MOV R88, R20 ;  /* 0x0000001400589202 */ /* 0x000fe40000000f00 */
[----:B------:R-:W-:Y:S02]  /*0260*/  @!P1 MOV R87, R21 ;  /* 0x0000001500579202 */ /* 0x000fe40000000f00 */
[----:B------:R-:W-:Y:S02]  /*0270*/  @!P1 MOV R86, R22 ;  /* 0x0000001600569202 */ /* 0x000fe40000000f00 */
[----:B------:R-:W-:Y:S02]  /*0280*/  @!P1 MOV R85, R23 ;  /* 0x0000001700559202 */ /* 0x000fe40000000f00 */
[----:B------:R-:W-:Y:S01]  /*0290*/  @!P1 MOV R84, R8 ;  /* 0x0000000800549202 */ /* 0x000fe20000000f00 */
[----:B01----:R-:W-:Y:S06]  /*02a0*/  @P0 EXIT ;  /* 0x000000000000094d */ /* 0x003fec0003800000 */
[C---:B------:R-:W-:Y:S02]  /*02b0*/  LOP3.LUT P0, RZ, R12.reuse, UR4, RZ, 0xfc, !PT ;  /* 0x000000040cff7c12 */ /* 0x040fe4000f80fcff */
[----:B-----5:R-:W-:Y:S02]  /*02c0*/  @!P1 CS2R R42, SRZ ;  /* 0x00000000002a9805 */ /* 0x020fe4000001ff00 */
[----:B------:R-:W-:Y:S02]  /*02d0*/  ISETP.NE.U32.AND P2, PT, R12, RZ, PT ;  /* 0x000000ff0c00720c */ /* 0x000fe40003f45070 */
[----:B------:R-:W-:Y:S02]  /*02e0*/  @!P1 CS2R R40, SRZ ;  /* 0x0000000000289805 */ /* 0x000fe4000001ff00 */
[----:B------:R-:W-:Y:S02]  /*02f0*/  @P1 MOV R0, R4 ;  /* 0x0000000400001202 */ /* 0x000fe40000000f00 */
[----:B------:R-:W-:-:S02]  /*0300*/  @!P1 CS2R R38, SRZ ;  /* 0x0000000000269805 */ /* 0x000fc4000001ff00 */
[----:B------:R-:W-:Y:S02]  /*0310*/  @!P1 MOV R0, R4 ;  /* 0x0000000400009202 */ /* 0x000fe40000000f00 */
[----:B------:R-:W-:Y:S02]  /*0320*/  @!P1 CS2R R36, SRZ ;  /* 0x0000000000249805 */ /* 0x000fe4000001ff00 */
[----:B------:R-:W-:Y:S02]  /*0330*/  @P1 MOV R83, R9 ;  /* 0x0000000900531202 */ /* 0x000fe40000000f00 */
[----:B------:R-:W-:Y:S02]  /*0340*/  @!P1 CS2R R34, SRZ ;  /* 0x0000000000229805 */ /* 0x000fe4000001ff00 */
[----:B------:R-:W-:Y:S02]  /*0350*/  @P1 MOV R82, R10 ;  /* 0x0000000a00521202 */ /* 0x000fe40000000f00 */
[----:B------:R-:W-:-:S02]  /*0360*/  @!P1 CS2R R32, SRZ ;  /* 0x0000000000209805 */ /* 0x000fc4000001ff00 */
[----:B------:R-:W-:Y:S02]  /*0370*/  @P1 MOV R81, R11 ;  /* 0x0000000b00511202 */ /* 0x000fe40000000f00 */
[----:B------:R-:W-:Y:S02]  /*0380*/  @!P1 CS2R R30, SRZ ;  /* 0x00000000001e9805 */ /* 0x000fe4000001ff00 */
[----:B------:R-:W-:Y:S02]  /*0390*/  @P1 MOV R2, R5 ;  /* 0x0000000500021202 */ /* 0x000fe40000000f00 */
[----:B------:R-:W-:Y:S02]  /*03a0*/  @!P1 CS2R R28, SRZ ;  /* 0x00000000001c9805 */ /* 0x000fe4000001ff00 */
[----:B------:R-:W-:Y:S01]  /*03b0*/  @P1 MOV R3, R6 ;  /* 0x0000000600031202 */ /* 0x000fe20000000f00 */
[----:B------:R-:W-:Y:S01]  /*03c0*/  UPLOP3.LUT UP2, UPT, UPT, UPT, UPT, 0x40, 0x4 ;  /* 0x000000000004789c */ /* 0x000fe20003f4e870 */
[----:B------:R-:W-:Y:S01]  /*03d0*/  @P1 MOV R4, R7 ;  /* 0x0000000700041202 */ /* 0x000fe20000000f00 */
[----:B------:R-:W0:Y:S01]  /*03e0*/  LDCU UR7, c[0x0][0x388] ;  /* 0x00007100ff0777ac */ /* 0x000e220008000800 */
[----:B------:R-:W-:-:S02]  /*03f0*/  @!P1 MOV R83, R9 ;  /* 0x0000000900539202 */ /* 0x000fc40000000f00 */
[----:B------:R-:W-:Y:S01]  /*0400*/  @!P1 MOV R82, R10 ;  /* 0x0000000a00529202 */ /* 0x000fe20000000f00 */
[----:B------:R-:W1:Y:S01]  /*0410*/  LDCU.U8 UR10, c[0x0][0x410] ;  /* 0x00008200ff0a77ac */ /* 0x000e620008000000 */
[----:B------:R-:W-:Y:S02]  /*0420*/  @!P1 MOV R81, R11 ;  /* 0x0000000b00519202 */ /* 0x000fe40000000f00 */
[----:B------:R-:W-:Y:S01]  /*0430*/  @!P1 MOV R2, R5 ;  /* 0x0000000500029202 */ /* 0x000fe20000000f00 */
[----:B------:R-:W2:Y:S01]  /*0440*/  LDCU UR11, c[0x0][0x400] ;  /* 0x00008000ff0b77ac */ /* 0x000ea20008000800 */
[----:B------:R-:W-:Y:S02]  /*0450*/  @!P1 MOV R3, R6 ;  /* 0x0000000600039202 */ /* 0x000fe40000000f00 */
[----:B------:R-:W-:Y:S01]  /*0460*/  @!P1 MOV R4, R7 ;  /* 0x0000000700049202 */ /* 0x000fe20000000f00 */
[----:B------:R-:W3:Y:S01]  /*0470*/  LDCU.64 UR14, c[0x0][0x3a0] ;  /* 0x00007400ff0e77ac */ /* 0x000ee20008000a00 */
[----:B------:R-:W-:-:S02]  /*0480*/  LOP3.LUT P0, RZ, R13, UR5, RZ, 0xfc, P0 ;  /* 0x000000050dff7c12 */ /* 0x000fc4000800fcff */
[----:B------:R-:W-:Y:S01]  /*0490*/  ISETP.NE.AND.EX P2, PT, R13, RZ, PT, P2 ;  /* 0x000000ff0d00720c */ /* 0x000fe20003f45320 */
[----:B------:R-:W4:Y:S01]  /*04a0*/  LDCU.64 UR16, c[0x0][0x398] ;  /* 0x00007300ff1077ac */ /* 0x000f220008000a00 */
[----:B------:R-:W0:Y:S11]  /*04b0*/  LDCU.64 UR12, c[0x0][0x380] ;  /* 0x00007000ff0c77ac */ /* 0x000e360008000a00 */
.L_x_1888:
[----:B---3--:R-:W-:Y:S01]  /*04c0*/  ISETP.NE.U32.AND P1, PT, RZ, UR14, PT ;  /* 0x0000000eff007c0c */ /* 0x008fe2000bf25070 */
[----:B0-----:R-:W3:Y:S01]  /*04d0*/  LDC.64 R64, c[0x0][0x390] ;  /* 0x0000e400ff407b82 */ /* 0x001ee20000000a00 */
[----:B0-----:R-:W-:Y:S02]  /*04e0*/  UIMAD UR4, UR6, UR7, URZ ;  /* 0x00000007060472a4 */ /* 0x001fe4000f8e02ff */
[----:B------:R-:W-:Y:S02]  /*04f0*/  ISETP.NE.AND.EX P1, PT, RZ, UR15, PT, P1 ;  /* 0x0000000fff007c0c */ /* 0x000fe4000bf25310 */
[----:B------:R-:W-:-:S03]  /*0500*/  USHF.R.S32.HI UR5, URZ, 0x1f, UR4 ;  /* 0x0000001fff057899 */ /* 0x000fc60008011404 */
[----:B------:R-:W0:Y:S01]  /*0510*/  @P2 LDC.64 R12, c[0x0][0x398] ;  /* 0x0000e600ff0c2b82 */ /* 0x000e220000000a00 */
[----:B------:R-:W-:-:S06]  /*0520*/  ULEA.HI UR5, UR5, UR4, URZ, 0x3 ;  /* 0x0000000405057291 */ /* 0x000fcc000f8f18ff */
[----:B------:R-:W-:Y:S01]  /*0530*/  MOV R6, UR5 ;  /* 0x0000000500067c02 */ /* 0x000fe20008000f00 */
[----:B------:R-:W1:Y:S03]  /*0540*/  @P1 LDC.64 R14, c[0x0][0x3a0] ;  /* 0x0000e800ff0e1b82 */ /* 0x000e660000000a00 */
[----:B------:R-:W-:-:S05]  /*0550*/  LEA.HI.SX32 R6, R6, R93, 0x1d ;  /* 0x0000005d06067211 */ /* 0x000fca00078feaff */
[----:B---3--:R-:W-:-:S06]  /*0560*/  IMAD.WIDE.U32 R8, R6, 0x10, R64 ;  /* 0x0000001006087825 */ /* 0x008fcc00078e0040 */
[----:B------:R-:W5:Y:S01]  /*0570*/  LDG.E.128 R8, desc[UR8][R8.64] ;  /* 0x0000000808087981 */ /* 0x000f62000c1e1d00 */
[----:B0-----:R-:W-:-:S05]  /*0580*/  @P2 IMAD.WIDE.U32 R12, R6, 0x10, R12 ;  /* 0x00000010060c2825 */ /* 0x001fca00078e000c */
[----:B------:R0:W5:Y:S01]  /*0590*/  @P2 LDG.E.128 R24, desc[UR8][R12.64] ;  /* 0x000000080c182981 */ /* 0x000162000c1e1d00 */
[----:B-1----:R-:W-:-:S05]  /*05a0*/  @P1 IMAD.WIDE.U32 R14, R6, 0x10, R14 ;  /* 0x00000010060e1825 */ /* 0x002fca00078e000e */
[----:B------:R0:W5:Y:S01]  /*05b0*/  @P1 LDG.E.128 R20, desc[UR8][R14.64] ;  /* 0x000000080e141981 */ /* 0x000162000c1e1d00 */
[----:B------:R-:W-:Y:S05]  /*05c0*/  @!P2 BRA `(.L_x_1868) ;  /* 0x00000004002ca947 */ /* 0x000fea0003800000 */
[----:B------:R-:W-:Y:S05]  /*05d0*/  @!P1 BRA `(.L_x_1869) ;  /* 0x0000000000b49947 */ /* 0x000fea0003800000 */
[--C-:B-----5:R-:W-:Y:S02]  /*05e0*/  HADD2.F32 R5, -RZ, R8.reuse.H0_H0 ;  /* 0x20000008ff057230 */ /* 0x120fe40000004100 */
[----:B------:R-:W-:Y:S02]  /*05f0*/  HADD2.F32 R7, -RZ, R8.H1_H1 ;  /* 0x30000008ff077230 */ /* 0x000fe40000004100 */
[----:B------:R-:W-:Y:S02]  /*0600*/  HADD2.F32 R8, -RZ, R24.H0_H0 ;  /* 0x20000018ff087230 */ /* 0x000fe40000004100 */
[--C-:B0-----:R-:W-:Y:S02]  /*0610*/  HADD2.F32 R15, -RZ, R10.reuse.H0_H0 ;  /* 0x2000000aff0f7230 */ /* 0x101fe40000004100 */
[----:B------:R-:W-:Y:S02]  /*0620*/  HADD2.F32 R17, -RZ, R10.H1_H1 ;  /* 0x3000000aff117230 */ /* 0x000fe40000004100 */
[----:B------:R-:W-:Y:S01]  /*0630*/  FADD.FTZ R5, R5, R8 ;  /* 0x0000000805057221 */ /* 0x000fe20000010000 */
[----:B------:R-:W-:-:S02]  /*0640*/  HADD2.F32 R13, -RZ, R9.H0_H0 ;  /* 0x20000009ff0d7230 */ /* 0x000fc40000004100 */
[----:B------:R-:W-:Y:S02]  /*0650*/  HADD2.F32 R8, -RZ, R24.H1_H1 ;  /* 0x30000018ff087230 */ /* 0x000fe40000004100 */
[----:B------:R-:W-:Y:S02]  /*0660*/  HADD2.F32 R10, -RZ, R25.H0_H0 ;  /* 0x20000019ff0a7230 */ /* 0x000fe40000004100 */
[----:B------:R-:W-:Y:S02]  /*0670*/  HADD2.F32 R9, -RZ, R9.H1_H1 ;  /* 0x30000009ff097230 */ /* 0x000fe40000004100 */
[----:B------:R-:W-:Y:S01]  /*0680*/  FADD.FTZ R12, R7, R8 ;  /* 0x00000008070c7221 */ /* 0x000fe20000010000 */
[----:B------:R-:W-:Y:S02]  /*0690*/  HADD2.F32 R14, -RZ, R25.H1_H1 ;  /* 0x30000019ff0e7230 */ /* 0x000fe40000004100 */
[----:B------:R-:W-:Y:S01]  /*06a0*/  FADD.FTZ R10, R13, R10 ;  /* 0x0000000a0d0a7221 */ /* 0x000fe20000010000 */
[----:B------:R-:W-:-:S02]  /*06b0*/  HADD2.F32 R18, -RZ, R26.H1_H1 ;  /* 0x3000001aff127230 */ /* 0x000fc40000004100 */
[----:B------:R-:W-:Y:S02]  /*06c0*/  HADD2.F32 R16, -RZ, R26.H0_H0 ;  /* 0x2000001aff107230 */ /* 0x000fe40000004100 */
[----:B------:R-:W-:Y:S01]  /*06d0*/  FADD.FTZ R13, R9, R14 ;  /* 0x0000000e090d7221 */ /* 0x000fe20000010000 */
[--C-:B------:R-:W-:Y:S02]  /*06e0*/  HADD2.F32 R19, -RZ, R11.reuse.H0_H0 ;  /* 0x2000000bff137230 */ /* 0x100fe40000004100 */
[----:B------:R-:W-:Y:S01]  /*06f0*/  FADD.FTZ R17, R17, R18 ;  /* 0x0000001211117221 */ /* 0x000fe20000010000 */
[----:B------:R-:W-:Y:S02]  /*0700*/  HADD2.F32 R8, -RZ, R20.H0_H0 ;  /* 0x20000014ff087230 */ /* 0x000fe40000004100 */
[----:B------:R-:W-:Y:S01]  /*0710*/  FADD.FTZ R16, R15, R16 ;  /* 0x000000100f107221 */ /* 0x000fe20000010000 */
[----:B------:R-:W-:Y:S02]  /*0720*/  HADD2.F32 R11, -RZ, R11.H1_H1 ;  /* 0x3000000bff0b7230 */ /* 0x000fe40000004100 */
[----:B------:R-:W-:-:S02]  /*0730*/  HADD2.F32 R14, -RZ, R27.H0_H0 ;  /* 0x2000001bff0e7230 */ /* 0x000fc40000004100 */
[----:B------:R-:W-:Y:S01]  /*0740*/  FADD.FTZ R15, R5, R8 ;  /* 0x00000008050f7221 */ /* 0x000fe20000010000 */
[----:B------:R-:W-:Y:S02]  /*0750*/  HADD2.F32 R18, -RZ, R27.H1_H1 ;  /* 0x3000001bff127230 */ /* 0x000fe40000004100 */
[----:B------:R-:W-:Y:S02]  /*0760*/  HADD2.F32 R7, -RZ, R21.H0_H0 ;  /* 0x20000015ff077230 */ /* 0x000fe40000004100 */
[----:B------:R-:W-:Y:S01]  /*0770*/  FADD.FTZ R19, R19, R14 ;  /* 0x0000000e13137221 */ /* 0x000fe20000010000 */
[--C-:B------:R-:W-:Y:S02]  /*0780*/  HADD2.F32 R9, -RZ, R22.reuse.H0_H0 ;  /* 0x20000016ff097230 */ /* 0x100fe40000004100 */
[----:B------:R-:W-:Y:S01]  /*0790*/  FADD.FTZ R11, R11, R18 ;  /* 0x000000120b0b7221 */ /* 0x000fe20000010000 */
[----:B------:R-:W-:Y:S02]  /*07a0*/  HADD2.F32 R18, -RZ, R23.H1_H1 ;  /* 0x30000017ff127230 */ /* 0x000fe40000004100 */
[----:B------:R-:W-:Y:S01]  /*07b0*/  FADD.FTZ R7, R10, R7 ;  /* 0x000000070a077221 */ /* 0x000fe20000010000 */
[----:B------:R-:W-:-:S02]  /*07c0*/  HADD2.F32 R14, -RZ, R22.H1_H1 ;  /* 0x30000016ff0e7230 */ /* 0x000fc40000004100 */
[----:B------:R-:W-:Y:S01]  /*07d0*/  FADD.FTZ R8, R16, R9 ;  /* 0x0000000910087221 */ /* 0x000fe20000010000 */
[----:B------:R-:W-:Y:S02]  /*07e0*/  HADD2.F32 R16, -RZ, R23.H0_H0 ;  /* 0x20000017ff107230 */ /* 0x000fe40000004100 */
        /* <DEDUP_REMOVED lines=12> */
.L_x_1869:
[--C-:B0----5:R-:W-:Y:S02]  /*08b0*/  HADD2.F32 R15, -RZ, R8.reuse.H0_H0 ;  /* 0x20000008ff0f7230 */ /* 0x121fe40000004100 */
[----:B------:R-:W-:Y:S02]  /*08c0*/  HADD2.F32 R12, -RZ, R8.H1_H1 ;  /* 0x30000008ff0c7230 */ /* 0x000fe40000004100 */
[----:B------:R-:W-:Y:S02]  /*08d0*/  HADD2.F32 R8, -RZ, R24.H0_H0 ;  /* 0x20000018ff087230 */ /* 0x000fe40000004100 */
[--C-:B------:R-:W-:Y:S02]  /*08e0*/  HADD2.F32 R5, -RZ, R10.reuse.H0_H0 ;  /* 0x2000000aff057230 */ /* 0x100fe40000004100 */
[----:B------:R-:W-:Y:S02]  /*08f0*/  HADD2.F32 R16, -RZ, R10.H1_H1 ;  /* 0x3000000aff107230 */ /* 0x000fe40000004100 */
[----:B------:R-:W-:Y:S01]  /*0900*/  FADD.FTZ R15, R15, R8 ;  /* 0x000000080f0f7221 */ /* 0x000fe20000010000 */
[----:B------:R-:W-:-:S02]  /*0910*/  HADD2.F32 R14, -RZ, R26.H0_H0 ;  /* 0x2000001aff0e7230 */ /* 0x000fc40000004100 */
[----:B------:R-:W-:Y:S02]  /*0920*/  HADD2.F32 R7, -RZ, R9.H0_H0 ;  /* 0x20000009ff077230 */ /* 0x000fe40000004100 */
[----:B------:R-:W-:Y:S02]  /*0930*/  HADD2.F32 R10, -RZ, R25.H0_H0 ;  /* 0x20000019ff0a7230 */ /* 0x000fe40000004100 */
[----:B------:R-:W-:Y:S01]  /*0940*/  FADD.FTZ R8, R5, R14 ;  /* 0x0000000e05087221 */ /* 0x000fe20000010000 */
[----:B------:R-:W-:Y:S02]  /*0950*/  HADD2.F32 R13, -RZ, R9.H1_H1 ;  /* 0x30000009ff0d7230 */ /* 0x000fe40000004100 */
[----:B------:R-:W-:Y:S02]  /*0960*/  HADD2.F32 R9, -RZ, R11.H0_H0 ;  /* 0x2000000bff097230 */ /* 0x000fe40000004100 */
[----:B------:R-:W-:Y:S01]  /*0970*/  FADD.FTZ R7, R7, R10 ;  /* 0x0000000a07077221 */ /* 0x000fe20000010000 */
        /* <DEDUP_REMOVED lines=16> */
.L_x_1868:
[----:B------:R-:W-:Y:S05]  /*0a80*/  @!P1 BRA `(.L_x_1871) ;  /* 0x0000000000749947 */ /* 0x000fea0003800000 */
        /* <DEDUP_REMOVED lines=29> */
.L_x_1871:
[--C-:B-----5:R-:W-:Y:S02]  /*0c60*/  HADD2.F32 R7, -RZ, R9.reuse.H0_H0 ;  /* 0x20000009ff077230 */ /* 0x120fe40000004100 */
[----:B0-----:R-:W-:Y:S02]  /*0c70*/  HADD2.F32 R13, -RZ, R9.H1_H1 ;  /* 0x30000009ff0d7230 */ /* 0x001fe40000004100 */
[--C-:B------:R-:W-:Y:S02]  /*0c80*/  HADD2.F32 R15, -RZ, R8.reuse.H0_H0 ;  /* 0x20000008ff0f7230 */ /* 0x100fe40000004100 */
[----:B------:R-:W-:Y:S02]  /*0c90*/  HADD2.F32 R12, -RZ, R8.H1_H1 ;  /* 0x30000008ff0c7230 */ /* 0x000fe40000004100 */
[----:B------:R-:W-:Y:S02]  /*0ca0*/  HADD2.F32 R9, -RZ, R11.H0_H0 ;  /* 0x2000000bff097230 */ /* 0x000fe40000004100 */
[----:B------:R-:W-:-:S02]  /*0cb0*/  HADD2.F32 R8, -RZ, R10.H0_H0 ;  /* 0x2000000aff087230 */ /* 0x000fc40000004100 */
[----:B------:R-:W-:Y:S02]  /*0cc0*/  HADD2.F32 R14, -RZ, R10.H1_H1 ;  /* 0x3000000aff0e7230 */ /* 0x000fe40000004100 */
[----:B------:R-:W-:-:S07]  /*0cd0*/  HADD2.F32 R11, -RZ, R11.H1_H1 ;  /* 0x3000000bff0b7230 */ /* 0x000fce0000004100 */
.L_x_1870:
[----:B------:R-:W0:Y:S01]  /*0ce0*/  @P1 LDC.64 R44, c[0x0][0x3a0] ;  /* 0x0000e800ff2c1b82 */ /* 0x000e220000000a00 */
[----:B------:R-:W-:-:S07]  /*0cf0*/  IADD3 R10, PT, PT, R6, 0x80, RZ ;  /* 0x00000080060a7810 */ /* 0x000fce0007ffe0ff */
[----:B------:R-:W1:Y:S08]  /*0d00*/  @P0 LDC.64 R48, c[0x0][0x3a8] ;  /* 0x0000ea00ff300b82 */ /* 0x000e700000000a00 */
[----:B------:R-:W3:Y:S01]  /*0d10*/  @P2 LDC.64 R50, c[0x0][0x398] ;  /* 0x0000e600ff322b82 */ /* 0x000ee20000000a00 */
[----:B0-----:R-:W-:-:S04]  /*0d20*/  @P1 IMAD.WIDE.U32 R52, R10, 0x10, R44 ;  /* 0x000000100a341825 */ /* 0x001fc800078e002c */
[----:B------:R-:W-:-:S04]  /*0d30*/  IMAD.WIDE.U32 R44, R10, 0x10, R64 ;  /* 0x000000100a2c7825 */ /* 0x000fc800078e0040 */
[----:B-1----:R-:W-:-:S05]  /*0d40*/  @P0 IMAD.WIDE.U32 R48, R6, 0x10, R48 ;  /* 0x0000001006300825 */ /* 0x002fca00078e0030 */
[----:B------:R0:W-:Y:S01]  /*0d50*/  @P0 STG.E.128 desc[UR8][R48.64], R16 ;  /* 0x0000001030000986 */ /* 0x0001e2000c101d08 */
[----:B---3--:R-:W-:-:S03]  /*0d60*/  @P2 IMAD.WIDE.U32 R50, R10, 0x10, R50 ;  /* 0x000000100a322825 */ /* 0x008fc600078e0032 */
[----:B------:R0:W5:Y:S04]  /*0d70*/  @P1 LDG.E.128 R20, desc[UR8][R52.64] ;  /* 0x0000000834141981 */ /* 0x000168000c1e1d00 */
[----:B------:R0:W5:Y:S04]  /*0d80*/  @P2 LDG.E.128 R24, desc[UR8][R50.64] ;  /* 0x0000000832182981 */ /* 0x000168000c1e1d00 */
[----:B------:R-:W5:Y:S01]  /*0d90*/  LDG.E.128 R44, desc[UR8][R44.64] ;  /* 0x000000082c2c7981 */ /* 0x000f62000c1e1d00 */
[----:B----4-:R-:W-:-:S04]  /*0da0*/  UISETP.NE.U32.AND UP0, UPT, UR16, URZ, UPT ;  /* 0x000000ff1000728c */ /* 0x010fc8000bf05070 */
        /* <DEDUP_REMOVED lines=14> */
.L_x_1873:
[----:B-----5:R-:W-:Y:S02]  /*0e90*/  HADD2.F32 R5, -RZ, R44.H0_H0 ;  /* 0x2000002cff057230 */ /* 0x020fe40000004100 */
[----:B------:R-:W-:Y:S02]  /*0ea0*/  HADD2.F32 R48, -RZ, R45.H0_H0 ;  /* 0x2000002dff307230 */ /* 0x000fe40000004100 */
[----:B------:R-:W-:Y:S02]  /*0eb0*/  HADD2.F32 R16, -RZ, R20.H0_H0 ;  /* 0x20000014ff107230 */ /* 0x000fe40000004100 */
[----:B------:R-:W-:Y:S02]  /*0ec0*/  HADD2.F32 R17, -RZ, R21.H0_H0 ;  /* 0x20000015ff117230 */ /* 0x000fe40000004100 */
[----:B------:R-:W-:Y:S02]  /*0ed0*/  HADD2.F32 R50, -RZ, R46.H0_H0 ;  /* 0x2000002eff327230 */ /* 0x000fe40000004100 */
[----:B------:R-:W-:Y:S01]  /*0ee0*/  FADD.FTZ R5, R16, R5 ;  /* 0x0000000510057221 */ /* 0x000fe20000010000 */
[----:B------:R-:W-:-:S02]  /*0ef0*/  HADD2.F32 R52, -RZ, R47.H0_H0 ;  /* 0x2000002fff347230 */ /* 0x000fc40000004100 */
[----:B------:R-:W-:Y:S01]  /*0f00*/  FADD.FTZ R48, R17, R48 ;  /* 0x0000003011307221 */ /* 0x000fe20000010000 */
[----:B------:R-:W-:Y:S02]  /*0f10*/  HADD2.F32 R44, -RZ, R44.H1_H1 ;  /* 0x3000002cff2c7230 */ /* 0x000fe40000004100 */
[----:B------:R-:W-:Y:S02]  /*0f20*/  HADD2.F32 R45, -RZ, R45.H1_H1 ;  /* 0x3000002dff2d7230 */ /* 0x000fe40000004100 */
[----:B------:R-:W-:Y:S02]  /*0f30*/  HADD2.F32 R46, -RZ, R46.H1_H1 ;  /* 0x3000002eff2e7230 */ /* 0x000fe40000004100 */
[----:B------:R-:W-:Y:S02]  /*0f40*/  HADD2.F32 R19, -RZ, R22.H0_H0 ;  /* 0x20000016ff137230 */ /* 0x000fe40000004100 */
[----:B------:R-:W-:Y:S02]  /*0f50*/  HADD2.F32 R47, -RZ, R47.H1_H1 ;  /* 0x3000002fff2f7230 */ /* 0x000fe40000004100 */
        /* <DEDUP_REMOVED lines=16> */
.L_x_1872:
        /* <DEDUP_REMOVED lines=32> */
.L_x_1875:
[----:B-----5:R-:W-:Y:S02]  /*1260*/  HADD2.F32 R5, -RZ, R44.H0_H0 ;  /* 0x2000002cff057230 */ /* 0x020fe40000004100 */
[----:B------:R-:W-:Y:S02]  /*1270*/  HADD2.F32 R16, -RZ, R24.H0_H0 ;  /* 0x20000018ff107230 */ /* 0x000fe40000004100 */
[--C-:B------:R-:W-:Y:S02]  /*1280*/  HADD2.F32 R18, -RZ, R45.reuse.H0_H0 ;  /* 0x2000002dff127230 */ /* 0x100fe40000004100 */
[----:B------:R-:W-:Y:S02]  /*1290*/  HADD2.F32 R45, -RZ, R45.H1_H1 ;  /* 0x3000002dff2d7230 */ /* 0x000fe40000004100 */
[----:B------:R-:W-:Y:S01]  /*12a0*/  FADD.FTZ R5, R16, R5 ;  /* 0x0000000510057221 */ /* 0x000fe20000010000 */
[----:B------:R-:W-:Y:S02]  /*12b0*/  HADD2.F32 R48, -RZ, R46.H0_H0 ;  /* 0x2000002eff307230 */ /* 0x000fe40000004100 */
[----:B------:R-:W-:-:S02]  /*12c0*/  HADD2.F32 R19, -RZ, R25.H0_H0 ;  /* 0x20000019ff137230 */ /* 0x000fc40000004100 */
[----:B------:R-:W-:Y:S02]  /*12d0*/  HADD2.F32 R16, -RZ, R25.H1_H1 ;  /* 0x30000019ff107230 */ /* 0x000fe40000004100 */
[----:B------:R-:W-:Y:S02]  /*12e0*/  HADD2.F32 R46, -RZ, R46.H1_H1 ;  /* 0x3000002eff2e7230 */ /* 0x000fe40000004100 */
[----:B------:R-:W-:Y:S01]  /*12f0*/  FADD.FTZ R18, R19, R18 ;  /* 0x0000001213127221 */ /* 0x000fe20000010000 */
[----:B------:R-:W-:Y:S02]  /*1300*/  HADD2.F32 R49, -RZ, R26.H1_H1 ;  /* 0x3000001aff317230 */ /* 0x000fe40000004100 */
[----:B------:R-:W-:Y:S01]  /*1310*/  FADD.FTZ R45, R16, R45 ;  /* 0x0000002d102d7221 */ /* 0x000fe20000010000 */
[----:B------:R-:W-:Y:S02]  /*1320*/  HADD2.F32 R44, -RZ, R44.H1_H1 ;  /* 0x3000002cff2c7230 */ /* 0x000fe40000004100 */
[----:B------:R-:W-:-:S02]  /*1330*/  HADD2.F32 R17, -RZ, R24.H1_H1 ;  /* 0x30000018ff117230 */ /* 0x000fc40000004100 */
[----:B------:R-:W-:Y:S01]  /*1340*/  FADD.FTZ R46, R49, R46 ;  /* 0x0000002e312e7221 */ /* 0x000fe20000010000 */
[--C-:B------:R-:W-:Y:S02]  /*1350*/  HADD2.F32 R51, -RZ, R47.reuse.H0_H0 ;  /* 0x2000002fff337230 */ /* 0x100fe40000004100 */
[----:B------:R-:W-:Y:S02]  /*1360*/  HADD2.F32 R52, -RZ, R47.H1_H1 ;  /* 0x3000002fff347230 */ /* 0x000fe40000004100 */
[----:B------:R-:W-:Y:S01]  /*1370*/  FADD.FTZ R17, R17, R44 ;  /* 0x0000002c11117221 */ /* 0x000fe20000010000 */
[----:B------:R-:W-:Y:S02]  /*1380*/  HADD2.F32 R47, -RZ, R26.H0_H0 ;  /* 0x2000001aff2f7230 */ /* 0x000fe40000004100 */
[----:B------:R-:W-:Y:S02]  /*1390*/  HADD2.F32 R16, -RZ, R20.H0_H0 ;  /* 0x20000014ff107230 */ /* 0x000fe40000004100 */
[----:B------:R-:W-:-:S02]  /*13a0*/  HADD2.F32 R19, -RZ, R21.H0_H0 ;  /* 0x20000015ff137230 */ /* 0x000fc40000004100 */
[----:B------:R-:W-:Y:S01]  /*13b0*/  FADD.FTZ R47, R47, R48 ;  /* 0x000000302f2f7221 */ /* 0x000fe20000010000 */
[--C-:B------:R-:W-:Y:S02]  /*13c0*/  HADD2.F32 R49, -RZ, R27.reuse.H1_H1 ;  /* 0x3000001bff317230 */ /* 0x100fe40000004100 */
[----:B------:R-:W-:Y:S01]  /*13d0*/  FADD.FTZ R5, R16, R5 ;  /* 0x0000000510057221 */ /* 0x000fe20000010000 */
[----:B------:R-:W-:Y:S02]  /*13e0*/  HADD2.F32 R44, -RZ, R27.H0_H0 ;  /* 0x2000001bff2c7230 */ /* 0x000fe40000004100 */
[----:B------:R-:W-:Y:S01]  /*13f0*/  FADD.FTZ R48, R19, R18 ;  /* 0x0000001213307221 */ /* 0x000fe20000010000 */
[----:B------:R-:W-:Y:S02]  /*1400*/  HADD2.F32 R56, -RZ, R23.H1_H1 ;  /* 0x30000017ff387230 */ /* 0x000fe40000004100 */
[----:B------:R-:W-:Y:S01]  /*1410*/  FADD.FTZ R49, R49, R52 ;  /* 0x0000003431317221 */ /* 0x000fe20000010000 */
[----:B------:R-:W-:-:S02]  /*1420*/  HADD2.F32 R50, -RZ, R22.H0_H0 ;  /* 0x20000016ff327230 */ /* 0x000fc40000004100 */
[----:B------:R-:W-:Y:S01]  /*1430*/  FADD.FTZ R44, R44, R51 ;  /* 0x000000332c2c7221 */ /* 0x000fe20000010000 */
[----:B------:R-:W-:Y:S02]  /*1440*/  HADD2.F32 R19, -RZ, R23.H0_H0 ;  /* 0x20000017ff137230 */ /* 0x000fe40000004100 */
        /* <DEDUP_REMOVED lines=13> */
.L_x_1874:
[----:B------:R-:W0:Y:S01]  /*1520*/  @P0 LDC.64 R44, c[0x0][0x3a8] ;  /* 0x0000ea00ff2c0b82 */ /* 0x000e220000000a00 */
[----:B------:R-:W-:-:S05]  /*1530*/  IADD3 R55, PT, PT, R6, 0x100, RZ ;  /* 0x0000010006377810 */ /* 0x000fca0007ffe0ff */
[----:B------:R-:W-:Y:S02]  /*1540*/  IMAD.WIDE.U32 R60, R55, 0x10, R64 ;  /* 0x00000010373c7825 */ /* 0x000fe400078e0040 */
[----:B------:R-:W1:Y:S08]  /*1550*/  @P2 LDC.64 R46, c[0x0][0x398] ;  /* 0x0000e600ff2e2b82 */ /* 0x000e700000000a00 */
[----:B------:R-:W3:Y:S01]  /*1560*/  @P1 LDC.64 R58, c[0x0][0x3a0] ;  /* 0x0000e800ff3a1b82 */ /* 0x000ee20000000a00 */
[----:B0-----:R-:W-:-:S05]  /*1570*/  @P0 IMAD.WIDE.U32 R44, R10, 0x10, R44 ;  /* 0x000000100a2c0825 */ /* 0x001fca00078e002c */
[----:B------:R0:W-:Y:S01]  /*1580*/  @P0 STG.E.128 desc[UR8][R44.64], R16 ;  /* 0x000000102c000986 */ /* 0x0001e2000c101d08 */
[----:B-1----:R-:W-:-:S05]  /*1590*/  @P2 IMAD.WIDE.U32 R46, R55, 0x10, R46 ;  /* 0x00000010372e2825 */ /* 0x002fca00078e002e */
[----:B------:R1:W5:Y:S01]  /*15a0*/  @P2 LDG.E.128 R24, desc[UR8][R46.64] ;  /* 0x000000082e182981 */ /* 0x000362000c1e1d00 */
[----:B---3--:R-:W-:-:S05]  /*15b0*/  @P1 IMAD.WIDE.U32 R58, R55, 0x10, R58 ;  /* 0x00000010373a1825 */ /* 0x008fca00078e003a */
[----:B------:R1:W5:Y:S04]  /*15c0*/  @P1 LDG.E.128 R20, desc[UR8][R58.64] ;  /* 0x000000083a141981 */ /* 0x000368000c1e1d00 */
[----:B0-----:R1:W5:Y:S01]  /*15d0*/  LDG.E.128 R44, desc[UR8][R60.64] ;  /* 0x000000083c2c7981 */ /* 0x001362000c1e1d00 */
[----:B------:R-:W-:Y:S05]  /*15e0*/  BRA.U UP0, `(.L_x_1876) ;  /* 0x00000001009c7547 */ /* 0x000fea000b800000 */
[----:B------:R-:W-:Y:S05]  /*15f0*/  BRA.U UP1, `(.L_x_1877) ;  /* 0x0000000101247547 */ /* 0x000fea000b800000 */
[--C-:B-----5:R-:W-:Y:S02]  /*1600*/  HADD2.F32 R54, -RZ, R44.reuse.H0_H0 ;  /* 0x2000002cff367230 */ /* 0x120fe40000004100 */
[----:B-1----:R-:W-:Y:S02]  /*1610*/  HADD2.F32 R58, -RZ, R44.H1_H1 ;  /* 0x3000002cff3a7230 */ /* 0x002fe40000004100 */
[--C-:B------:R-:W-:Y:S02]  /*1620*/  HADD2.F32 R57, -RZ, R45.reuse.H0_H0 ;  /* 0x2000002dff397230 */ /* 0x100fe40000004100 */
[----:B------:R-:W-:Y:S02]  /*1630*/  HADD2.F32 R60, -RZ, R45.H1_H1 ;  /* 0x3000002dff3c7230 */ /* 0x000fe40000004100 */
[--C-:B------:R-:W-:Y:S02]  /*1640*/  HADD2.F32 R59, -RZ, R46.reuse.H0_H0 ;  /* 0x2000002eff3b7230 */ /* 0x100fe40000004100 */
[----:B------:R-:W-:-:S02]  /*1650*/  HADD2.F32 R66, -RZ, R46.H1_H1 ;  /* 0x3000002eff427230 */ /* 0x000fc40000004100 */
[--C-:B------:R-:W-:Y:S02]  /*1660*/  HADD2.F32 R61, -RZ, R47.reuse.H0_H0 ;  /* 0x2000002fff3d7230 */ /* 0x100fe40000004100 */
[----:B------:R-:W-:Y:S01]  /*1670*/  HADD2.F32 R68, -RZ, R47.H1_H1 ;  /* 0x3000002fff447230 */ /* 0x000fe20000004100 */
[----:B------:R-:W-:Y:S06]  /*1680*/  BRA `(.L_x_1878) ;  /* 0x00000004009c7947 */ /* 0x000fec0003800000 */
.L_x_1877:
[----:B-----5:R-:W-:Y:S02]  /*1690*/  HADD2.F32 R54, -RZ, R44.H0_H0 ;  /* 0x2000002cff367230 */ /* 0x020fe40000004100 */
[----:B------:R-:W-:Y:S02]  /*16a0*/  HADD2.F32 R57, -RZ, R45.H0_H0 ;  /* 0x2000002dff397230 */ /* 0x000fe40000004100 */
[----:B------:R-:W-:Y:S02]  /*16b0*/  HADD2.F32 R17, -RZ, R20.H0_H0 ;  /* 0x20000014ff117230 */ /* 0x000fe40000004100 */
[----:B------:R-:W-:Y:S02]  /*16c0*/  HADD2.F32 R16, -RZ, R21.H0_H0 ;  /* 0x20000015ff107230 */ /* 0x000fe40000004100 */
[----:B-1----:R-:W-:Y:S02]  /*16d0*/  HADD2.F32 R59, -RZ, R46.H0_H0 ;  /* 0x2000002eff3b7230 */ /* 0x002fe40000004100 */
        /* <DEDUP_REMOVED lines=24> */
.L_x_1876:
[----:B------:R-:W-:Y:S05]  /*1860*/  BRA.U UP1, `(.L_x_1879) ;  /* 0x0000000101747547 */ /* 0x000fea000b800000 */
        /* <DEDUP_REMOVED lines=29> */
.L_x_1879:
[----:B-----5:R-:W-:Y:S02]  /*1a40*/  HADD2.F32 R16, -RZ, R44.H0_H0 ;  /* 0x2000002cff107230 */ /* 0x020fe40000004100 */
[----:B------:R-:W-:Y:S02]  /*1a50*/  HADD2.F32 R17, -RZ, R24.H0_H0 ;  /* 0x20000018ff117230 */ /* 0x000fe40000004100 */
[--C-:B-1----:R-:W-:Y:S02]  /*1a60*/  HADD2.F32 R59, -RZ, R47.reuse.H0_H0 ;  /* 0x2000002fff3b7230 */ /* 0x102fe40000004100 */
        /* <DEDUP_REMOVED lines=8> */
[----:B------:R-:W-:Y:S02]  /*1af0*/  HADD2.F32 R18, -RZ, R45.H0_H0 ;  /* 0x2000002dff127230 */ /* 0x000fe40000004100 */
[----:B------:R-:W-:Y:S01]  /*1b00*/  FADD.FTZ R66, R57, R46 ;  /* 0x0000002e39427221 */ /* 0x000fe20000010000 */
[----:B------:R-:W-:-:S02]  /*1b10*/  HADD2.F32 R17, -RZ, R24.H1_H1 ;  /* 0x30000018ff117230 */ /* 0x000fc40000004100 */
[----:B------:R-:W-:Y:S02]  /*1b20*/  HADD2.F32 R19, -RZ, R25.H0_H0 ;  /* 0x20000019ff137230 */ /* 0x000fe40000004100 */
[----:B------:R-:W-:Y:S02]  /*1b30*/  HADD2.F32 R54, -RZ, R27.H0_H0 ;  /* 0x2000001bff367230 */ /* 0x000fe40000004100 */
[----:B------:R-:W-:Y:S01]  /*1b40*/  FADD.FTZ R58, R17, R58 ;  /* 0x0000003a113a7221 */ /* 0x000fe20000010000 */
        /* <DEDUP_REMOVED lines=27> */
.L_x_1878:
        /* <DEDUP_REMOVED lines=14> */
[--C-:B-1---5:R-:W-:Y:S02]  /*1de0*/  HADD2.F32 R62, -RZ, R44.reuse.H0_H0 ;  /* 0x2000002cff3e7230 */ /* 0x122fe40000004100 */
        /* <DEDUP_REMOVED lines=8> */
.L_x_1881:
[----:B-1---5:R-:W-:Y:S02]  /*1e70*/  HADD2.F32 R62, -RZ, R44.H0_H0 ;  /* 0x2000002cff3e7230 */ /* 0x022fe40000004100 */
        /* <DEDUP_REMOVED lines=28> */
.L_x_1880:
[----:B------:R-:W-:Y:S05]  /*2040*/  BRA.U UP1, `(.L_x_1883) ;  /* 0x0000000101747547 */ /* 0x000fea000b800000 */
        /* <DEDUP_REMOVED lines=29> */
.L_x_1883:
[----:B-1---5:R-:W-:Y:S02]  /*2220*/  HADD2.F32 R62, -RZ, R44.H0_H0 ;  /* 0x2000002cff3e7230 */ /* 0x022fe40000004100 */
[----:B------:R-:W-:Y:S02]  /*2230*/  HADD2.F32 R17, -RZ, R24.H0_H0 ;  /* 0x20000018ff117230 */ /* 0x000fe40000004100 */
[----:B------:R-:W-:Y:S02]  /*2240*/  HADD2.F32 R64, -RZ, R44.H1_H1 ;  /* 0x3000002cff407230 */ /* 0x000fe40000004100 */
[--C-:B------:R-:W-:Y:S02]  /*2250*/  HADD2.F32 R18, -RZ, R45.reuse.H0_H0 ;  /* 0x2000002dff127230 */ /* 0x100fe40000004100 */
[----:B------:R-:W-:Y:S01]  /*2260*/  FADD.FTZ R62, R17, R62 ;  /* 0x0000003e113e7221 */ /* 0x000fe20000010000 */
[----:B------:R-:W-:Y:S02]  /*2270*/  HADD2.F32 R69, -RZ, R45.H1_H1 ;  /* 0x3000002dff457230 */ /* 0x000fe40000004100 */
[----:B------:R-:W-:-:S02]  /*2280*/  HADD2.F32 R17, -RZ, R24.H1_H1 ;  /* 0x30000018ff117230 */ /* 0x000fc40000004100 */
[--C-:B------:R-:W-:Y:S02]  /*2290*/  HADD2.F32 R19, -RZ, R25.reuse.H0_H0 ;  /* 0x20000019ff137230 */ /* 0x100fe40000004100 */
[----:B------:R-:W-:Y:S02]  /*22a0*/  HADD2.F32 R44, -RZ, R25.H1_H1 ;  /* 0x30000019ff2c7230 */ /* 0x000fe40000004100 */
[----:B------:R-:W-:Y:S01]  /*22b0*/  FADD.FTZ R64, R17, R64 ;  /* 0x0000004011407221 */ /* 0x000fe20000010000 */
[--C-:B------:R-:W-:Y:S02]  /*22c0*/  HADD2.F32 R45, -RZ, R46.reuse.H0_H0 ;  /* 0x2000002eff2d7230 */ /* 0x100fe40000004100 */
[----:B------:R-:W-:Y:S01]  /*22d0*/  FADD.FTZ R18, R19, R18 ;  /* 0x0000001213127221 */ /* 0x000fe20000010000 */
[----:B------:R-:W-:Y:S02]  /*22e0*/  HADD2.F32 R71, -RZ, R46.H1_H1 ;  /* 0x3000002eff477230 */ /* 0x000fe40000004100 */
[----:B------:R-:W-:Y:S01]  /*22f0*/  FADD.FTZ R69, R44, R69 ;  /* 0x000000452c457221 */ /* 0x000fe20000010000 */
[----:B------:R-:W-:-:S02]  /*2300*/  HADD2.F32 R46, -RZ, R26.H0_H0 ;  /* 0x2000001aff2e7230 */ /* 0x000fc40000004100 */
[----:B------:R-:W-:Y:S02]  /*2310*/  HADD2.F32 R16, -RZ, R47.H0_H0 ;  /* 0x2000002fff107230 */ /* 0x000fe40000004100 */
[----:B------:R-:W-:Y:S02]  /*2320*/  HADD2.F32 R70, -RZ, R26.H1_H1 ;  /* 0x3000001aff467230 */ /* 0x000fe40000004100 */
[----:B------:R-:W-:Y:S01]  /*2330*/  FADD.FTZ R45, R46, R45 ;  /* 0x0000002d2e2d7221 */ /* 0x000fe20000010000 */
[----:B------:R-:W-:Y:S02]  /*2340*/  HADD2.F32 R19, -RZ, R27.H0_H0 ;  /* 0x2000001bff137230 */ /* 0x000fe40000004100 */
[----:B------:R-:W-:Y:S02]  /*2350*/  HADD2.F32 R17, -RZ, R20.H0_H0 ;  /* 0x20000014ff117230 */ /* 0x000fe40000004100 */
        /* <DEDUP_REMOVED lines=9> */
[----:B------:R-:W-:-:S02]  /*23f0*/  HADD2.F32 R70, -RZ, R23.H0_H0 ;  /* 0x20000017ff467230 */ /* 0x000fc40000004100 */
[----:B------:R-:W-:Y:S02]  /*2400*/  HADD2.F32 R45, -RZ, R23.H1_H1 ;  /* 0x30000017ff2d7230 */ /* 0x000fe40000004100 */
        /* <DEDUP_REMOVED lines=13> */
.L_x_1882:
        /* <DEDUP_REMOVED lines=130> */
.L_x_1885:
[----:B--2---:R-:W-:Y:S05]  /*2d00*/  BSYNC.RECONVERGENT B0 ;  /* 0x0000000000007941 */ /* 0x004fea0003800200 */
.L_x_1884:
        /* <DEDUP_REMOVED lines=15> */
.L_x_1887:
[----:B------:R-:W-:Y:S05]  /*2e00*/  BSYNC.RECONVERGENT B0 ;  /* 0x0000000000007941 */ /* 0x000fea0003800200 */
.L_x_1886:
[----:B------:R-:W1:Y:S01]  /*2e10*/  SHFL.DOWN PT, R47, R74, 0x2, 0x1f ;  /* 0x08401f004a2f7f89 */ /* 0x000e6200000e0000 */
[-C--:B------:R-:W-:Y:S01]  /*2e20*/  I2FP.F32.U32 R76, R74.reuse ;  /* 0x0000004a004c7245 */ /* 0x080fe20000201000 */
[----:B------:R-:W-:Y:S01]  /*2e30*/  UPLOP3.LUT UP2, UPT, UPT, UPT, UP2, 0x40, 0x4 ;  /* 0x000000000004789c */ /* 0x000fe20003f4e820 */
[----:B------:R-:W-:Y:S01]  /*2e40*/  ISETP.NE.AND P3, PT, R93, RZ, PT ;  /* 0x000000ff5d00720c */ /* 0x000fe20003f65270 */
[----:B0-----:R-:W0:Y:S01]  /*2e50*/  SHFL.DOWN PT, R75, R44, 0x2, 0x1f ;  /* 0x08401f002c4b7f89 */ /* 0x001e2200000e0000 */
[----:B------:R-:W-:Y:S02]  /*2e60*/  ISETP.NE.AND P1, PT, RZ, UR10, PT ;  /* 0x0000000aff007c0c */ /* 0x000fe4000bf25270 */
[----:B-1----:R-:W-:Y:S02]  /*2e70*/  I2FP.F32.S32 R73, R47 ;  /* 0x0000002f00497245 */ /* 0x002fe40000201400 */
[----:B------:R-:W-:Y:S01]  /*2e80*/  IADD3 R46, PT, PT, R47, R74, RZ ;  /* 0x0000004a2f2e7210 */ /* 0x000fe20007ffe0ff */
[----:B0-----:R-:W-:-:S02]  /*2e90*/  FADD.FTZ R47, -R75, R44 ;  /* 0x0000002c4b2f7221 */ /* 0x001fc40000010100 */
[----:B------:R-:W-:Y:S02]  /*2ea0*/  FMUL.FTZ R75, R75, R73 ;  /* 0x000000494b4b7220 */ /* 0x000fe40000410000 */
[----:B------:R-:W-:Y:S02]  /*2eb0*/  FMUL.FTZ R47, R47, R47 ;  /* 0x0000002f2f2f7220 */ /* 0x000fe40000410000 */
[----:B------:R-:W-:Y:S02]  /*2ec0*/  FFMA.FTZ R75, R76, R44, R75 ;  /* 0x0000002c4c4b7223 */ /* 0x000fe4000001004b */
[----:B------:R-:W-:Y:S01]  /*2ed0*/  FMUL.FTZ R78, R47, R76 ;  /* 0x0000004c2f4e7220 */ /* 0x000fe20000410000 */
[----:B------:R-:W-:Y:S01]  /*2ee0*/  I2FP.F32.S32 R47, R46 ;  /* 0x0000002e002f7245 */ /* 0x000fe20000201400 */
[----:B------:R-:W0:Y:S02]  /*2ef0*/  SHFL.DOWN PT, R76, R45, 0x2, 0x1f ;  /* 0x08401f002d4c7f89 */ /* 0x000e2400000e0000 */
[----:B------:R-:W-:Y:S01]  /*2f00*/  FMUL.FTZ R78, R78, R73 ;  /* 0x000000494e4e7220 */ /* 0x000fe20000410000 */
[----:B------:R-:W1:Y:S01]  /*2f10*/  MUFU.RCP R74, R47 ;  /* 0x0000002f004a7308 */ /* 0x000e620000001000 */
[----:B------:R-:W2:Y:S01]  /*2f20*/  SHFL.DOWN PT, R73, R46, 0x1, 0x1f ;  /* 0x08201f002e497f89 */ /* 0x000ea200000e0000 */
[----:B-1----:R-:W-:Y:S01]  /*2f30*/  FMUL.FTZ R44, R74, R75 ;  /* 0x0000004b4a2c7220 */ /* 0x002fe20000410000 */
[----:B0-----:R-:W-:-:S04]  /*2f40*/  FADD.FTZ R77, R76, R45 ;  /* 0x0000002d4c4d7221 */ /* 0x001fc80000010000 */
[----:B------:R-:W0:Y:S01]  /*2f50*/  SHFL.DOWN PT, R75, R44, 0x1, 0x1f ;  /* 0x08201f002c4b7f89 */ /* 0x000e2200000e0000 */
[----:B------:R-:W-:Y:S01]  /*2f60*/  FFMA.FTZ R74, R74, R78, R77 ;  /* 0x0000004e4a4a7223 */ /* 0x000fe2000001004d */
[-C--:B--2---:R-:W-:Y:S02]  /*2f70*/  IADD3 R76, PT, PT, R46, R73.reuse, RZ ;  /* 0x000000492e4c7210 */ /* 0x084fe40007ffe0ff */
[----:B------:R-:W-:Y:S02]  /*2f80*/  I2FP.F32.S32 R78, R73 ;  /* 0x00000049004e7245 */ /* 0x000fe40000201400 */
[----:B------:R-:W1:Y:S01]  /*2f90*/  SHFL.DOWN PT, R77, R74, 0x1, 0x1f ;  /* 0x08201f004a4d7f89 */ /* 0x000e6200000e0000 */
[----:B------:R-:W-:-:S04]  /*2fa0*/  I2FP.F32.S32 R76, R76 ;  /* 0x0000004c004c7245 */ /* 0x000fc80000201400 */
[----:B------:R2:W3:Y:S02]  /*2fb0*/  MUFU.RCP R45, R76 ;  /* 0x0000004c002d7308 */ /* 0x0004e40000001000 */
[----:B--2---:R-:W-:Y:S02]  /*2fc0*/  HADD2.F32 R76, -RZ, R40.H0_H0 ;  /* 0x20000028ff4c7230 */ /* 0x004fe40000004100 */
[----:B0-----:R-:W-:Y:S01]  /*2fd0*/  FADD.FTZ R73, R44, -R75 ;  /* 0x8000004b2c497221 */ /* 0x001fe20000010000 */
[----:B------:R-:W-:-:S03]  /*2fe0*/  FMUL.FTZ R80, R75, R78 ;  /* 0x0000004e4b507220 */ /* 0x000fc60000410000 */
[----:B------:R-:W-:Y:S01]  /*2ff0*/  FMUL.FTZ R46, R73, R73 ;  /* 0x00000049492e7220 */ /* 0x000fe20000410000 */
[----:B------:R-:W-:-:S03]  /*3000*/  FFMA.FTZ R80, R47, R44, R80 ;  /* 0x0000002c2f507223 */ /* 0x000fc60000010050 */
[----:B------:R-:W-:Y:S01]  /*3010*/  FMUL.FTZ R46, R47, R46 ;  /* 0x0000002e2f2e7220 */ /* 0x000fe20000410000 */
[C---:B---3--:R-:W-:Y:S01]  /*3020*/  FMUL.FTZ R47, R45.reuse, R80 ;  /* 0x000000502d2f7220 */ /* 0x048fe20000410000 */
[----:B-1----:R-:W-:Y:S01]  /*3030*/  FADD.FTZ R44, R74, R77 ;  /* 0x0000004d4a2c7221 */ /* 0x002fe20000010000 */
[----:B------:R-:W-:Y:S02]  /*3040*/  HADD2.F32 R80, -RZ, R3.H1_H1 ;  /* 0x30000003ff507230 */ /* 0x000fe40000004100 */
[----:B------:R-:W-:Y:S01]  /*3050*/  FMUL.FTZ R46, R46, R78 ;  /* 0x0000004e2e2e7220 */ /* 0x000fe20000410000 */
[----:B------:R-:W-:Y:S01]  /*3060*/  HADD2.F32 R78, -RZ, R81.H1_H1 ;  /* 0x30000051ff4e7230 */ /* 0x000fe20000004100 */
[----:B------:R-:W0:Y:S02]  /*3070*/  SHFL.IDX PT, R47, R47, RZ, 0x1f ;  /* 0x00001fff2f2f7589 */ /* 0x000e2400000e0000 */
[----:B------:R-:W-:Y:S02]  /*3080*/  FFMA.FTZ R73, R45, R46, R44 ;  /* 0x0000002e2d497223 */ /* 0x000fe4000001002c */
[----:B------:R-:W1:Y:S04]  /*3090*/  LDC R46, c[0x0][0x448] ;  /* 0x00011200ff2e7b82 */ /* 0x000e680000000800 */
[----:B------:R-:W1:Y:S04]  /*30a0*/  SHFL.IDX PT, R73, R73, RZ, 0x1f ;  /* 0x00001fff49497589 */ /* 0x000e6800000e0000 */
[----:B------:R-:W2:Y:S01]  /*30b0*/  @!P3 LDC.64 R44, c[0x0][0x3c0] ;  /* 0x0000f000ff2cbb82 */ /* 0x000ea20000000a00 */
[----:B0-----:R-:W-:-:S05]  /*30c0*/  FMUL.FTZ R74, R47, R47 ;  /* 0x0000002f2f4a7220 */ /* 0x001fca0000410000 */
[----:B------:R-:W-:Y:S01]  /*30d0*/  FSEL R75, R74, RZ, P1 ;  /* 0x000000ff4a4b7208 */ /* 0x000fe20000800000 */
[----:B------:R-:W-:Y:S02]  /*30e0*/  HADD2.F32 R74, -RZ, R92.H0_H0 ;  /* 0x2000005cff4a7230 */ /* 0x000fe40000004100 */
[----:B-1----:R-:W-:-:S04]  /*30f0*/  FFMA.FTZ R46, R73, UR11, R46 ;  /* 0x0000000b492e7c23 */ /* 0x002fc8000801002e */
[----:B------:R-:W-:Y:S01]  /*3100*/  FADD.FTZ R46, R46, R75 ;  /* 0x0000004b2e2e7221 */ /* 0x000fe20000010000 */
[----:B------:R-:W-:-:S05]  /*3110*/  MOV R75, UR6 ;  /* 0x00000006004b7c02 */ /* 0x000fca0008000f00 */
[----:B------:R-:W0:Y:S01]  /*3120*/  MUFU.RSQ R46, R46 ;  /* 0x0000002e002e7308 */ /* 0x000e220000001400 */
[----:B--2---:R-:W-:-:S04]  /*3130*/  @!P3 IMAD.WIDE R44, R75, 0x4, R44 ;  /* 0x000000044b2cb825 */ /* 0x004fc800078e022c */
[----:B------:R-:W-:Y:S01]  /*3140*/  HADD2.F32 R75, -RZ, R32.H0_H0 ;  /* 0x20000020ff4b7230 */ /* 0x000fe20000004100 */
[----:B------:R1:W-:Y:S02]  /*3150*/  @!P3 STG.E desc[UR8][R44.64], R47 ;  /* 0x0000002f2c00b986 */ /* 0x0003e4000c101908 */
[----:B-1----:R-:W-:-:S05]  /*3160*/  FSEL R44, R47, RZ, !P1 ;  /* 0x000000ff2f2c7208 */ /* 0x002fca0004800000 */
[C---:B------:R-:W-:Y:S01]  /*3170*/  FADD.FTZ R15, -R44.reuse, R15 ;  /* 0x0000000f2c0f7221 */ /* 0x040fe20000010100 */
[C---:B------:R-:W-:Y:S01]  /*3180*/  FADD.FTZ R73, -R44.reuse, R12 ;  /* 0x0000000c2c497221 */ /* 0x040fe20000010100 */
[C---:B------:R-:W-:Y:S01]  /*3190*/  FADD.FTZ R45, -R44.reuse, R13 ;  /* 0x0000000d2c2d7221 */ /* 0x040fe20000010100 */
[----:B------:R-:W-:Y:S01]  /*31a0*/  FADD.FTZ R5, -R44, R5 ;  /* 0x000000052c057221 */ /* 0x000fe20000010100 */
[C---:B0-----:R-:W-:Y:S01]  /*31b0*/  FMUL.FTZ R15, R46.reuse, R15 ;  /* 0x0000000f2e0f7220 */ /* 0x041fe20000410000 */
[C---:B------:R-:W-:Y:S01]  /*31c0*/  FMUL.FTZ R73, R46.reuse, R73 ;  /* 0x000000492e497220 */ /* 0x040fe20000410000 */
[C---:B------:R-:W-:Y:S01]  /*31d0*/  FMUL.FTZ R45, R46.reuse, R45 ;  /* 0x0000002d2e2d7220 */ /* 0x040fe20000410000 */
[----:B------:R-:W-:Y:S01]  /*31e0*/  FMUL.FTZ R5, R46, R5 ;  /* 0x000000052e057220 */ /* 0x000fe20000410000 */
[----:B------:R-:W-:Y:S01]  /*31f0*/  FFMA.FTZ R12, R15, R74, R76 ;  /* 0x0000004a0f0c7223 */ /* 0x000fe2000001004c */
[----:B------:R-:W-:Y:S02]  /*3200*/  HADD2.F32 R74, -RZ, R92.H1_H1 ;  /* 0x3000005cff4a7230 */ /* 0x000fe40000004100 */
[----:B------:R-:W-:Y:S01]  /*3210*/  FADD.FTZ R15, -R44, R7 ;  /* 0x000000072c0f7221 */ /* 0x000fe20000010100 */
[----:B------:R-:W-:-:S02]  /*3220*/  HADD2.F32 R76, -RZ, R40.H1_H1 ;  /* 0x30000028ff4c7230 */ /* 0x000fc40000004100 */
[C---:B------:R-:W-:Y:S01]  /*3230*/  FADD.FTZ R49, -R44.reuse, R49 ;  /* 0x000000312c317221 */ /* 0x040fe20000010100 */
[----:B------:R-:W-:Y:S01]  /*3240*/  FADD.FTZ R51, -R44, R51 ;  /* 0x000000332c337221 */ /* 0x000fe20000010100 */
[----:B------:R-:W-:Y:S01]  /*3250*/  FMUL.FTZ R15, R46, R15 ;  /* 0x0000000f2e0f7220 */ /* 0x000fe20000410000 */
[----:B------:R-:W-:Y:S01]  /*3260*/  FADD.FTZ R53, -R44, R53 ;  /* 0x000000352c357221 */ /* 0x000fe20000010100 */
[----:B------:R-:W-:Y:S01]  /*3270*/  FFMA.FTZ R7, R73, R74, R76 ;  /* 0x0000004a49077223 */ /* 0x000fe2000001004c */
[----:B------:R-:W-:Y:S02]  /*3280*/  HADD2.F32 R74, -RZ, R91.H0_H0 ;  /* 0x2000005bff4a7230 */ /* 0x000fe40000004100 */
[----:B------:R-:W-:Y:S01]  /*3290*/  FMUL.FTZ R47, R46, R51 ;  /* 0x000000332e2f7220 */ /* 0x000fe20000410000 */
[----:B------:R-:W-:Y:S02]  /*32a0*/  HADD2.F32 R76, -RZ, R41.H0_H0 ;  /* 0x20000029ff4c7230 */ /* 0x000fe40000004100 */
[----:B------:R-:W-:Y:S01]  /*32b0*/  FADD.FTZ R77, -R44, R58 ;  /* 0x0000003a2c4d7221 */ /* 0x000fe20000010100 */
[----:B------:R-:W-:-:S02]  /*32c0*/  HADD2.F32 R51, -RZ, R38.H0_H0 ;  /* 0x20000026ff337230 */ /* 0x000fc40000004100 */
[C---:B------:R-:W-:Y:S01]  /*32d0*/  FADD.FTZ R57, -R44.reuse, R57 ;  /* 0x000000392c397221 */ /* 0x040fe20000010100 */
[----:B------:R-:W-:Y:S02]  /*32e0*/  HADD2.F32 R58, -RZ, R33.H1_H1 ;  /* 0x30000021ff3a7230 */ /* 0x000fe40000004100 */
[----:B------:R-:W-:Y:S01]  /*32f0*/  FFMA.FTZ R13, R15, R74, R76 ;  /* 0x0000004a0f0d7223 */ /* 0x000fe2000001004c */
[----:B------:R-:W-:Y:S02]  /*3300*/  HADD2.F32 R74, -RZ, R91.H1_H1 ;  /* 0x3000005bff4a7230 */ /* 0x000fe40000004100 */
[C---:B------:R-:W-:Y:S01]  /*3310*/  FADD.FTZ R15, -R44.reuse, R8 ;  /* 0x000000082c0f7221 */ /* 0x040fe20000010100 */
[----:B------:R-:W-:Y:S02]  /*3320*/  HADD2.F32 R76, -RZ, R41.H1_H1 ;  /* 0x30000029ff4c7230 */ /* 0x000fe40000004100 */
[C---:B------:R-:W-:Y:S01]  /*3330*/  FADD.FTZ R59, -R44.reuse, R59 ;  /* 0x0000003b2c3b7221 */ /* 0x040fe20000010100 */
[----:B------:R-:W-:Y:S01]  /*3340*/  FADD.FTZ R61, -R44, R61 ;  /* 0x0000003d2c3d7221 */ /* 0x000fe20000010100 */
[----:B------:R-:W-:Y:S01]  /*3350*/  FMUL.FTZ R15, R46, R15 ;  /* 0x0000000f2e0f7220 */ /* 0x000fe20000410000 */
[----:B------:R-:W-:Y:S01]  /*3360*/  FADD.FTZ R63, -R44, R63 ;  /* 0x0000003f2c3f7221 */ /* 0x000fe20000010100 */
[----:B------:R-:W-:Y:S01]  /*3370*/  FFMA.FTZ R8, R45, R74, R76 ;  /* 0x0000004a2d087223 */ /* 0x000fe2000001004c */
[----:B------:R-:W-:-:S02]  /*3380*/  HADD2.F32 R74, -RZ, R90.H0_H0 ;  /* 0x2000005aff4a7230 */ /* 0x000fc40000004100 */
[----:B------:R-:W-:Y:S01]  /*3390*/  FADD.FTZ R45, -R44, R14 ;  /* 0x0000000e2c2d7221 */ /* 0x000fe20000010100 */
[----:B------:R-:W-:Y:S02]  /*33a0*/  HADD2.F32 R76, -RZ, R42.H0_H0 ;  /* 0x2000002aff4c7230 */ /* 0x000fe40000004100 */
[C---:B------:R-:W-:Y:S01]  /*33b0*/  FMUL.FTZ R59, R46.reuse, R59 ;  /* 0x0000003b2e3b7220 */ /* 0x040fe20000410000 */
        /* <DEDUP_REMOVED lines=10> */
[----:B------:R-:W-:Y:S01]  /*3460*/  FFMA.FTZ R9, R45, R74, R76 ;  /* 0x0000004a2d097223 */ /* 0x000fe2000001004c */
[----:B------:R-:W-:Y:S02]  /*3470*/  HADD2.F32 R74, -RZ, R89.H0_H0 ;  /* 0x20000059ff4a7230 */ /* 0x000fe40000004100 */
[----:B------:R-:W-:Y:S01]  /*3480*/  FADD.FTZ R45, -R44, R11 ;  /* 0x0000000b2c2d7221 */ /* 0x000fe20000010100 */
[----:B------:R-:W-:Y:S02]  /*3490*/  HADD2.F32 R76, -RZ, R43.H0_H0 ;  /* 0x2000002bff4c7230 */ /* 0x000fe40000004100 */
[C---:B------:R-:W-:Y:S01]  /*34a0*/  FMUL.FTZ R65, R46.reuse, R65 ;  /* 0x000000412e417220 */ /* 0x040fe20000410000 */
[C---:B------:R-:W-:Y:S01]  /*34b0*/  FMUL.FTZ R71, R46.reuse, R71 ;  /* 0x000000472e477220 */ /* 0x040fe20000410000 */
[----:B------:R-:W-:Y:S01]  /*34c0*/  FMUL.FTZ R45, R46, R45 ;  /* 0x0000002d2e2d7220 */ /* 0x000fe20000410000 */
[----:B------:R-:W-:Y:S01]  /*34d0*/  FFMA.FTZ R11, R15, R74, R76 ;  /* 0x0000004a0f0b7223 */ /* 0x000fe2000001004c */
[----:B------:R-:W-:-:S02]  /*34e0*/  HADD2.F32 R74, -RZ, R89.H1_H1 ;  /* 0x30000059ff4a7230 */ /* 0x000fc40000004100 */
[----:B------:R-:W-:Y:S01]  /*34f0*/  FMUL.FTZ R15, R46, R49 ;  /* 0x000000312e0f7220 */ /* 0x000fe20000410000 */
[----:B------:R-:W-:Y:S02]  /*3500*/  HADD2.F32 R76, -RZ, R43.H1_H1 ;  /* 0x3000002bff4c7230 */ /* 0x000fe40000004100 */
[C---:B------:R-:W-:Y:S01]  /*3510*/  FADD.FTZ R49, -R44.reuse, R50 ;  /* 0x000000322c317221 */ /* 0x040fe20000010100 */
[----:B------:R-:W-:Y:S02]  /*3520*/  HADD2.F32 R50, -RZ, R86.H1_H1 ;  /* 0x30000056ff327230 */ /* 0x000fe40000004100 */
[----:B------:R-:W-:Y:S01]  /*3530*/  FFMA.FTZ R73, R45, R74, R76 ;  /* 0x0000004a2d497223 */ /* 0x000fe2000001004c */
[----:B------:R-:W-:Y:S02]  /*3540*/  HADD2.F32 R74, -RZ, R88.H0_H0 ;  /* 0x20000058ff4a7230 */ /* 0x000fe40000004100 */
[----:B------:R-:W-:Y:S01]  /*3550*/  FADD.FTZ R45, -R44, R48 ;  /* 0x000000302c2d7221 */ /* 0x000fe20000010100 */
[----:B------:R-:W-:-:S02]  /*3560*/  HADD2.F32 R76, -RZ, R36.H0_H0 ;  /* 0x20000024ff4c7230 */ /* 0x000fc40000004100 */
[----:B------:R-:W-:Y:S02]  /*3570*/  HADD2.F32 R48, -RZ, R87.H0_H0 ;  /* 0x20000057ff307230 */ /* 0x000fe40000004100 */
[----:B------:R-:W-:Y:S01]  /*3580*/  FMUL.FTZ R45, R46, R45 ;  /* 0x0000002d2e2d7220 */ /* 0x000fe20000410000 */
[----:B------:R-:W-:Y:S01]  /*3590*/  F2FP.F16.F32.PACK_AB R11, R73, R11 ;  /* 0x0000000b490b723e */ /* 0x000fe200000000ff */
[----:B------:R-:W-:Y:S01]  /*35a0*/  FFMA.FTZ R5, R5, R74, R76 ;  /* 0x0000004a05057223 */ /* 0x000fe2000001004c */
[----:B------:R-:W-:Y:S02]  /*35b0*/  HADD2.F32 R74, -RZ, R88.H1_H1 ;  /* 0x30000058ff4a7230 */ /* 0x000fe40000004100 */
[----:B------:R-:W-:-:S05]  /*35c0*/  HADD2.F32 R76, -RZ, R36.H1_H1 ;  /* 0x30000024ff4c7230 */ /* 0x000fca0000004100 */
[----:B------:R-:W-:Y:S01]  /*35d0*/  FFMA.FTZ R15, R15, R74, R76 ;  /* 0x0000004a0f0f7223 */ /* 0x000fe2000001004c */
[----:B------:R-:W-:Y:S02]  /*35e0*/  HADD2.F32 R74, -RZ, R37.H0_H0 ;  /* 0x20000025ff4a7230 */ /* 0x000fe40000004100 */
[----:B------:R-:W-:-:S03]  /*35f0*/  HADD2.F32 R76, -RZ, R2.H1_H1 ;  /* 0x30000002ff4c7230 */ /* 0x000fc60000004100 */
[----:B------:R-:W-:Y:S01]  /*3600*/  FFMA.FTZ R45, R45, R48, R74 ;  /* 0x000000302d2d7223 */ /* 0x000fe2000001004a */
[----:B------:R-:W-:Y:S02]  /*3610*/  HADD2.F32 R48, -RZ, R87.H1_H1 ;  /* 0x30000057ff307230 */ /* 0x000fe40000004100 */
[----:B------:R-:W-:-:S05]  /*3620*/  HADD2.F32 R74, -RZ, R37.H1_H1 ;  /* 0x30000025ff4a7230 */ /* 0x000fca0000004100 */
[----:B------:R-:W-:Y:S01]  /*3630*/  FFMA.FTZ R47, R47, R48, R74 ;  /* 0x000000302f2f7223 */ /* 0x000fe2000001004a */
[----:B------:R-:W-:Y:S01]  /*3640*/  FMUL.FTZ R48, R46, R49 ;  /* 0x000000312e307220 */ /* 0x000fe20000410000 */
[----:B------:R-:W-:Y:S02]  /*3650*/  HADD2.F32 R49, -RZ, R86.H0_H0 ;  /* 0x20000056ff317230 */ /* 0x000fe40000004100 */
[----:B------:R-:W-:-:S03]  /*3660*/  HADD2.F32 R74, -RZ, R38.H1_H1 ;  /* 0x30000026ff4a7230 */ /* 0x000fc60000004100 */
[----:B------:R-:W-:Y:S01]  /*3670*/  FFMA.FTZ R48, R48, R49, R51 ;  /* 0x0000003130307223 */ /* 0x000fe20000010033 */
[----:B------:R-:W-:Y:S01]  /*3680*/  FMUL.FTZ R49, R46, R53 ;  /* 0x000000352e317220 */ /* 0x000fe20000410000 */
[C---:B------:R-:W-:Y:S01]  /*3690*/  FADD.FTZ R51, -R44.reuse, R52 ;  /* 0x000000342c337221 */ /* 0x040fe20000010100 */
[----:B------:R-:W-:Y:S02]  /*36a0*/  HADD2.F32 R52, -RZ, R85.H0_H0 ;  /* 0x20000055ff347230 */ /* 0x000fe40000004100 */
[----:B------:R-:W-:Y:S01]  /*36b0*/  FADD.FTZ R53, -R44, R56 ;  /* 0x000000382c357221 */ /* 0x000fe20000010100 */
[----:B------:R-:W-:Y:S01]  /*36c0*/  FFMA.FTZ R49, R49, R50, R74 ;  /* 0x0000003231317223 */ /* 0x000fe2000001004a */
[--C-:B------:R-:W-:Y:S02]  /*36d0*/  HADD2.F32 R50, -RZ, R39.reuse.H0_H0 ;  /* 0x20000027ff327230 */ /* 0x100fe40000004100 */
[----:B------:R-:W-:Y:S01]  /*36e0*/  FMUL.FTZ R51, R46, R51 ;  /* 0x000000332e337220 */ /* 0x000fe20000410000 */
[----:B------:R-:W-:-:S02]  /*36f0*/  HADD2.F32 R56, -RZ, R39.H1_H1 ;  /* 0x30000027ff387230 */ /* 0x000fc40000004100 */
[----:B------:R-:W-:Y:S01]  /*3700*/  FMUL.FTZ R53, R46, R53 ;  /* 0x000000352e357220 */ /* 0x000fe20000410000 */
[----:B------:R-:W-:Y:S01]  /*3710*/  FFMA.FTZ R52, R51, R52, R50 ;  /* 0x0000003433347223 */ /* 0x000fe20000010032 */
[----:B------:R-:W-:Y:S02]  /*3720*/  HADD2.F32 R50, -RZ, R85.H1_H1 ;  /* 0x30000055ff327230 */ /* 0x000fe40000004100 */
[----:B------:R-:W-:Y:S01]  /*3730*/  FADD.FTZ R51, -R44, R54 ;  /* 0x000000362c337221 */ /* 0x000fe20000010100 */
[--C-:B------:R-:W-:Y:S02]  /*3740*/  HADD2.F32 R54, -RZ, R84.reuse.H1_H1 ;  /* 0x30000054ff367230 */ /* 0x100fe40000004100 */
[----:B------:R-:W-:Y:S01]  /*3750*/  FFMA.FTZ R53, R53, R50, R56 ;  /* 0x0000003235357223 */ /* 0x000fe20000010038 */
[----:B------:R-:W-:Y:S01]  /*3760*/  FMUL.FTZ R50, R46, R51 ;  /* 0x000000332e327220 */ /* 0x000fe20000410000 */
[----:B------:R-:W-:Y:S02]  /*3770*/  HADD2.F32 R51, -RZ, R84.H0_H0 ;  /* 0x20000054ff337230 */ /* 0x000fe40000004100 */
[----:B------:R-:W-:-:S03]  /*3780*/  HADD2.F32 R56, -RZ, R32.H1_H1 ;  /* 0x30000020ff387230 */ /* 0x000fc60000004100 */
[----:B------:R-:W-:Y:S01]  /*3790*/  FFMA.FTZ R50, R50, R51, R75 ;  /* 0x0000003332327223 */ /* 0x000fe2000001004b */
[----:B------:R-:W-:Y:S01]  /*37a0*/  FMUL.FTZ R51, R46, R77 ;  /* 0x0000004d2e337220 */ /* 0x000fe20000410000 */
[----:B------:R-:W-:Y:S02]  /*37b0*/  HADD2.F32 R75, -RZ, R33.H0_H0 ;  /* 0x20000021ff4b7230 */ /* 0x000fe40000004100 */
[----:B------:R-:W-:Y:S01]  /*37c0*/  FADD.FTZ R77, -R44, R60 ;  /* 0x0000003c2c4d7221 */ /* 0x000fe20000010100 */
[----:B------:R-:W-:Y:S01]  /*37d0*/  FFMA.FTZ R51, R51, R54, R56 ;  /* 0x0000003633337223 */ /* 0x000fe20000010038 */
[----:B------:R-:W-:Y:S01]  /*37e0*/  FMUL.FTZ R56, R46, R57 ;  /* 0x000000392e387220 */ /* 0x000fe20000410000 */
[--C-:B------:R-:W-:Y:S02]  /*37f0*/  HADD2.F32 R57, -RZ, R83.reuse.H0_H0 ;  /* 0x20000053ff397230 */ /* 0x100fe40000004100 */
[----:B------:R-:W-:-:S03]  /*3800*/  HADD2.F32 R54, -RZ, R83.H1_H1 ;  /* 0x30000053ff367230 */ /* 0x000fc60000004100 */
[----:B------:R-:W-:Y:S01]  /*3810*/  FFMA.FTZ R56, R56, R57, R75 ;  /* 0x0000003938387223 */ /* 0x000fe2000001004b */
[----:B------:R-:W-:Y:S01]  /*3820*/  FMUL.FTZ R57, R46, R77 ;  /* 0x0000004d2e397220 */ /* 0x000fe20000410000 */
[----:B------:R-:W-:-:S03]  /*3830*/  FADD.FTZ R75, -R44, R66 ;  /* 0x000000422c4b7221 */ /* 0x000fc60000010100 */
[----:B------:R-:W-:Y:S01]  /*3840*/  FFMA.FTZ R57, R57, R54, R58 ;  /* 0x0000003639397223 */ /* 0x000fe2000001003a */
[----:B------:R-:W-:Y:S02]  /*3850*/  HADD2.F32 R54, -RZ, R82.H0_H0 ;  /* 0x20000052ff367230 */ /* 0x000fe40000004100 */
[----:B------:R-:W-:Y:S01]  /*3860*/  FMUL.FTZ R74, R46, R75 ;  /* 0x0000004b2e4a7220 */ /* 0x000fe20000410000 */
[--C-:B------:R-:W-:Y:S02]  /*3870*/  HADD2.F32 R58, -RZ, R34.reuse.H0_H0 ;  /* 0x20000022ff3a7230 */ /* 0x100fe40000004100 */
[----:B------:R-:W-:-:S03]  /*3880*/  HADD2.F32 R75, -RZ, R34.H1_H1 ;  /* 0x30000022ff4b7230 */ /* 0x000fc60000004100 */
[----:B------:R-:W-:Y:S01]  /*3890*/  FFMA.FTZ R66, R59, R54, R58 ;  /* 0x000000363b427223 */ /* 0x000fe2000001003a */
[----:B------:R-:W-:Y:S02]  /*38a0*/  HADD2.F32 R59, -RZ, R82.H1_H1 ;  /* 0x30000052ff3b7230 */ /* 0x000fe40000004100 */
[----:B------:R-:W-:Y:S02]  /*38b0*/  HADD2.F32 R54, -RZ, R81.H0_H0 ;  /* 0x20000051ff367230 */ /* 0x000fe40000004100 */
[--C-:B------:R-:W-:Y:S02]  /*38c0*/  HADD2.F32 R58, -RZ, R35.reuse.H0_H0 ;  /* 0x20000023ff3a7230 */ /* 0x100fe40000004100 */
[----:B------:R-:W-:Y:S01]  /*38d0*/  FFMA.FTZ R74, R74, R59, R75 ;  /* 0x0000003b4a4a7223 */ /* 0x000fe2000001004b */
[----:B------:R-:W-:Y:S01]  /*38e0*/  FADD.FTZ R59, -R44, R68 ;  /* 0x000000442c3b7221 */ /* 0x000fe20000010100 */
[----:B------:R-:W-:Y:S02]  /*38f0*/  HADD2.F32 R68, -RZ, R0.H0_H0 ;  /* 0x20000000ff447230 */ /* 0x000fe40000004100 */
[----:B------:R-:W-:Y:S01]  /*3900*/  FFMA.FTZ R77, R61, R54, R58 ;  /* 0x000000363d4d7223 */ /* 0x000fe2000001003a */
[----:B------:R-:W-:-:S02]  /*3910*/  HADD2.F32 R54, -RZ, R35.H1_H1 ;  /* 0x30000023ff367230 */ /* 0x000fc40000004100 */
[----:B------:R-:W-:Y:S01]  /*3920*/  FMUL.FTZ R59, R46, R59 ;  /* 0x0000003b2e3b7220 */ /* 0x000fe20000410000 */
[----:B------:R-:W-:Y:S01]  /*3930*/  FADD.FTZ R61, -R44, R62 ;  /* 0x0000003e2c3d7221 */ /* 0x000fe20000010100 */
[--C-:B------:R-:W-:Y:S02]  /*3940*/  HADD2.F32 R58, -RZ, R28.reuse.H1_H1 ;  /* 0x3000001cff3a7230 */ /* 0x100fe40000004100 */
[----:B------:R-:W-:Y:S01]  /*3950*/  FFMA.FTZ R78, R59, R78, R54 ;  /* 0x0000004e3b4e7223 */ /* 0x000fe20000010036 */
[----:B------:R-:W-:Y:S02]  /*3960*/  HADD2.F32 R54, -RZ, R28.H0_H0 ;  /* 0x2000001cff367230 */ /* 0x000fe40000004100 */
[----:B------:R-:W-:Y:S01]  /*3970*/  FMUL.FTZ R61, R46, R61 ;  /* 0x0000003d2e3d7220 */ /* 0x000fe20000410000 */
[----:B------:R-:W-:-:S03]  /*3980*/  FADD.FTZ R59, -R44, R64 ;  /* 0x000000402c3b7221 */ /* 0x000fc60000010100 */
[----:B------:R-:W-:Y:S01]  /*3990*/  FFMA.FTZ R68, R61, R68, R54 ;  /* 0x000000443d447223 */ /* 0x000fe20000010036 */
[----:B------:R-:W-:Y:S02]  /*39a0*/  HADD2.F32 R54, -RZ, R0.H1_H1 ;  /* 0x30000000ff367230 */ /* 0x000fe40000004100 */
[----:B------:R-:W-:Y:S01]  /*39b0*/  FMUL.FTZ R59, R46, R59 ;  /* 0x0000003b2e3b7220 */ /* 0x000fe20000410000 */
[C---:B------:R-:W-:Y:S02]  /*39c0*/  FADD.FTZ R61, -R44.reuse, R72 ;  /* 0x000000482c3d7221 */ /* 0x040fe40000010100 */
[----:B------:R-:W0:Y:S01]  /*39d0*/  @!P3 LDC.64 R72, c[0x0][0x3c8] ;  /* 0x0000f200ff48bb82 */ /* 0x000e220000000a00 */
[----:B------:R-:W-:Y:S01]  /*39e0*/  FFMA.FTZ R75, R59, R54, R58 ;  /* 0x000000363b4b7223 */ /* 0x000fe2000001003a */
[----:B------:R-:W-:Y:S02]  /*39f0*/  HADD2.F32 R54, -RZ, R2.H0_H0 ;  /* 0x20000002ff367230 */ /* 0x000fe40000004100 */
[----:B------:R-:W-:Y:S01]  /*3a00*/  FADD.FTZ R59, -R44, R69 ;  /* 0x000000452c3b7221 */ /* 0x000fe20000010100 */
[----:B------:R-:W-:Y:S01]  /*3a10*/  HADD2.F32 R58, -RZ, R29.H0_H0 ;  /* 0x2000001dff3a7230 */ /* 0x000fe20000004100 */
[----:B------:R-:W-:-:S02]  /*3a20*/  F2FP.F16.F32.PACK_AB R68, R75, R68 ;  /* 0x000000444b44723e */ /* 0x000fc400000000ff */
[----:B------:R-:W-:Y:S02]  /*3a30*/  FMUL.FTZ R59, R46, R59 ;  /* 0x0000003b2e3b7220 */ /* 0x000fe40000410000 */
[----:B------:R-:W-:Y:S01]  /*3a40*/  FFMA.FTZ R69, R63, R54, R58 ;  /* 0x000000363f457223 */ /* 0x000fe2000001003a */
[----:B------:R-:W-:Y:S02]  /*3a50*/  HADD2.F32 R54, -RZ, R29.H1_H1 ;  /* 0x3000001dff367230 */ /* 0x000fe40000004100 */
[----:B------:R-:W-:-:S03]  /*3a60*/  HADD2.F32 R58, -RZ, R30.H0_H0 ;  /* 0x2000001eff3a7230 */ /* 0x000fc60000004100 */
[----:B------:R-:W-:Y:S01]  /*3a70*/  FFMA.FTZ R76, R59, R76, R54 ;  /* 0x0000004c3b4c7223 */ /* 0x000fe20000010036 */
[----:B------:R-:W-:Y:S02]  /*3a80*/  HADD2.F32 R54, -RZ, R3.H0_H0 ;  /* 0x20000003ff367230 */ /* 0x000fe40000004100 */
[----:B------:R-:W-:Y:S01]  /*3a90*/  FADD.FTZ R59, -R44, R70 ;  /* 0x000000462c3b7221 */ /* 0x000fe20000010100 */
[----:B------:R-:W-:Y:S01]  /*3aa0*/  HADD2.F32 R44, -RZ, R4.H0_H0 ;  /* 0x20000004ff2c7230 */ /* 0x000fe20000004100 */
[----:B------:R-:W-:Y:S01]  /*3ab0*/  F2FP.F16.F32.PACK_AB R69, R76, R69 ;  /* 0x000000454c45723e */ /* 0x000fe200000000ff */
[----:B------:R-:W-:Y:S01]  /*3ac0*/  FFMA.FTZ R79, R65, R54, R58 ;  /* 0x00000036414f7223 */ /* 0x000fe2000001003a */
[----:B------:R-:W-:Y:S01]  /*3ad0*/  HADD2.F32 R54, -RZ, R30.H1_H1 ;  /* 0x3000001eff367230 */ /* 0x000fe20000004100 */
[----:B------:R-:W1:Y:S01]  /*3ae0*/  LDC.64 R64, c[0x0][0x428] ;  /* 0x00010a00ff407b82 */ /* 0x000e620000000a00 */
[----:B------:R-:W-:-:S03]  /*3af0*/  FMUL.FTZ R59, R46, R59 ;  /* 0x0000003b2e3b7220 */ /* 0x000fc60000410000 */
[----:B------:R-:W-:Y:S01]  /*3b00*/  FFMA.FTZ R80, R71, R80, R54 ;  /* 0x0000005047507223 */ /* 0x000fe20000010036 */
[----:B------:R-:W-:-:S04]  /*3b10*/  HADD2.F32 R54, -RZ, R31.H0_H0 ;  /* 0x2000001fff367230 */ /* 0x000fc80000004100 */
[----:B------:R-:W-:Y:S01]  /*3b20*/  F2FP.F16.F32.PACK_AB R70, R80, R79 ;  /* 0x0000004f5046723e */ /* 0x000fe200000000ff */
[----:B------:R-:W-:Y:S01]  /*3b30*/  FFMA.FTZ R71, R59, R44, R54 ;  /* 0x0000002c3b477223 */ /* 0x000fe20000010036 */
[----:B------:R-:W-:Y:S01]  /*3b40*/  FMUL.FTZ R44, R46, R61 ;  /* 0x0000003d2e2c7220 */ /* 0x000fe20000410000 */
[----:B------:R-:W-:Y:S01]  /*3b50*/  HADD2.F32 R59, -RZ, R4.H1_H1 ;  /* 0x30000004ff3b7230 */ /* 0x000fe20000004100 */
[----:B------:R-:W-:Y:S01]  /*3b60*/  F2FP.F16.F32.PACK_AB R54, R49, R48 ;  /* 0x000000303136723e */ /* 0x000fe200000000ff */
[----:B------:R-:W-:-:S05]  /*3b70*/  HADD2.F32 R61, -RZ, R31.H1_H1 ;  /* 0x3000001fff3d7230 */ /* 0x000fca0000004100 */
[----:B------:R-:W-:Y:S01]  /*3b80*/  FFMA.FTZ R44, R44, R59, R61 ;  /* 0x0000003b2c2c7223 */ /* 0x000fe2000001003d */
[--C-:B-1----:R-:W-:Y:S01]  /*3b90*/  IMAD.WIDE.U32 R58, R6, 0x10, R64.reuse ;  /* 0x00000010063a7825 */ /* 0x102fe200078e0040 */
[----:B------:R-:W-:Y:S01]  /*3ba0*/  MOV R6, UR6 ;  /* 0x0000000600067c02 */ /* 0x000fe20008000f00 */
[----:B------:R-:W-:Y:S02]  /*3bb0*/  UIADD3 UR6, UPT, UPT, UR6, UR12, URZ ;  /* 0x0000000c06067290 */ /* 0x000fe4000fffe0ff */
[----:B------:R-:W-:Y:S01]  /*3bc0*/  F2FP.F16.F32.PACK_AB R71, R44, R71 ;  /* 0x000000472c47723e */ /* 0x000fe200000000ff */
[--C-:B------:R-:W-:Y:S01]  /*3bd0*/  IMAD.WIDE.U32 R60, R10, 0x10, R64.reuse ;  /* 0x000000100a3c7825 */ /* 0x100fe200078e0040 */
[----:B------:R-:W-:Y:S01]  /*3be0*/  F2FP.F16.F32.PACK_AB R10, R9, R14 ;  /* 0x0000000e090a723e */ /* 0x000fe200000000ff */
[----:B------:R-:W-:Y:S01]  /*3bf0*/  UISETP.GE.AND UP0, UPT, UR6, UR13, UPT ;  /* 0x0000000d0600728c */ /* 0x000fe2000bf06270 */
[----:B------:R-:W-:Y:S01]  /*3c00*/  F2FP.F16.F32.PACK_AB R9, R8, R13 ;  /* 0x0000000d0809723e */ /* 0x000fe200000000ff */
[----:B------:R-:W-:Y:S01]  /*3c10*/  IMAD.WIDE.U32 R62, R55, 0x10, R64 ;  /* 0x00000010373e7825 */ /* 0x000fe200078e0040 */
[----:B------:R-:W-:-:S02]  /*3c20*/  F2FP.F16.F32.PACK_AB R8, R7, R12 ;  /* 0x0000000c0708723e */ /* 0x000fc400000000ff */
[----:B------:R-:W-:Y:S01]  /*3c30*/  F2FP.F16.F32.PACK_AB R55, R53, R52 ;  /* 0x000000343537723e */ /* 0x000fe200000000ff */
[----:B0-----:R-:W-:Y:S01]  /*3c40*/  @!P3 IMAD.WIDE R6, R6, 0x4, R72 ;  /* 0x000000040606b825 */ /* 0x001fe200078e0248 */
[----:B------:R-:W-:Y:S02]  /*3c50*/  F2FP.F16.F32.PACK_AB R53, R47, R45 ;  /* 0x0000002d2f35723e */ /* 0x000fe400000000ff */
[----:B------:R-:W-:Y:S01]  /*3c60*/  F2FP.F16.F32.PACK_AB R52, R15, R5 ;  /* 0x000000050f34723e */ /* 0x000fe200000000ff */
[----:B------:R-:W-:Y:S01]  /*3c70*/  IMAD.WIDE.U32 R64, R67, 0x10, R64 ;  /* 0x0000001043407825 */ /* 0x000fe200078e0040 */
[----:B------:R-:W-:Y:S01]  /*3c80*/  F2FP.F16.F32.PACK_AB R15, R78, R77 ;  /* 0x0000004d4e0f723e */ /* 0x000fe200000000ff */
[----:B------:R0:W-:Y:S01]  /*3c90*/  @!P3 STG.E desc[UR8][R6.64], R46 ;  /* 0x0000002e0600b986 */ /* 0x0001e2000c101908 */
[----:B------:R-:W-:Y:S02]  /*3ca0*/  F2FP.F16.F32.PACK_AB R14, R74, R66 ;  /* 0x000000424a0e723e */ /* 0x000fe400000000ff */
[----:B------:R-:W-:Y:S01]  /*3cb0*/  F2FP.F16.F32.PACK_AB R13, R57, R56 ;  /* 0x00000038390d723e */ /* 0x000fe200000000ff */
[----:B------:R0:W-:Y:S01]  /*3cc0*/  STG.E.128 desc[UR8][R58.64], R8 ;  /* 0x000000083a007986 */ /* 0x0001e2000c101d08 */
[----:B------:R-:W-:-:S03]  /*3cd0*/  F2FP.F16.F32.PACK_AB R12, R51, R50 ;  /* 0x00000032330c723e */ /* 0x000fc600000000ff */
[----:B------:R0:W-:Y:S04]  /*3ce0*/  STG.E.128 desc[UR8][R60.64], R52 ;  /* 0x000000343c007986 */ /* 0x0001e8000c101d08 */
[----:B------:R0:W-:Y:S04]  /*3cf0*/  STG.E.128 desc[UR8][R62.64], R12 ;  /* 0x0000000c3e007986 */ /* 0x0001e8000c101d08 */
[----:B------:R0:W-:Y:S01]  /*3d00*/  STG.E.128 desc[UR8][R64.64], R68 ;  /* 0x0000004440007986 */ /* 0x0001e2000c101d08 */
[----:B------:R-:W-:Y:S05]  /*3d10*/  BRA.U !UP0, `(.L_x_1888) ;  /* 0xffffffc508e87547 */ /* 0x000fea000b83ffff */
[----:B------:R-:W-:Y:S05]  /*3d20*/  EXIT ;  /* 0x000000000000794d */ /* 0x000fea0003800000 */
.L_x_1889:
        /* <DEDUP_REMOVED lines=13> */
.L_x_17951:


//--------------------- .text._ZN10layer_norm31ln_parallel_residual_fwd_kernelINS_13Kernel_traitsI6__halfS2_S2_S2_fjLj4096ELj1ELj1ELj4ELj16ENS_18Kernel_traits_baseILj4096ES2_S2_S2_S2_fjLj128EEEEELb1ELb0ELb0EEEvNS_9FwdParamsE --------------------------
	.section	.text._ZN10layer_norm31ln_parallel_residual_fwd_kernelINS_13Kernel_traitsI6__halfS2_S2_S2_fjLj4096ELj1ELj1ELj4ELj16ENS_18Kernel_traits_baseILj4096ES2_S2_S2_S2_fjLj128EEEEELb1ELb0ELb0EEEvNS_9FwdParamsE,"ax",@progbits
	.align	128
        .global         _ZN10layer_norm31ln_parallel_residual_fwd_kernelINS_13Kernel_traitsI6__halfS2_S2_S2_fjLj4096ELj1ELj1ELj4ELj16ENS_18Kernel_traits_baseILj4096ES2_S2_S2_S2_fjLj128EEEEELb1ELb0ELb0EEEvNS_9FwdParamsE
        .type           _ZN10layer_norm31ln_parallel_residual_fwd_kernelINS_13Kernel_traitsI6__halfS2_S2_S2_fjLj4096ELj1ELj1ELj4ELj16ENS_18Kernel_traits_baseILj4096ES2_S2_S2_S2_fjLj128EEEEELb1ELb0ELb0EEEvNS_9FwdParamsE,@function
        .size           _ZN10layer_norm31ln_parallel_residual_fwd_kernelINS_13Kernel_traitsI6__halfS2_S2_S2_fjLj4096ELj1ELj1ELj4ELj16ENS_18Kernel_traits_baseILj4096ES2_S2_S2_S2_fjLj128EEEEELb1ELb0ELb0EEEvNS_9FwdParamsE,(.L_x_17952 - _ZN10layer_norm31ln_parallel_residual_fwd_kernelINS_13Kernel_traitsI6__halfS2_S2_S2_fjLj4096ELj1ELj1ELj4ELj16ENS_18Kernel_traits_baseILj4096ES2_S2_S2_S2_fjLj128EEEEELb1ELb0ELb0EEEvNS_9FwdParamsE)
        .other          _ZN10layer_norm31ln_parallel_residual_fwd_kernelINS_13Kernel_traitsI6__halfS2_S2_S2_fjLj4096ELj1ELj1ELj4ELj16ENS_18Kernel_traits_baseILj4096ES2_S2_S2_S2_fjLj128EEEEELb1ELb0ELb0EEEvNS_9FwdParamsE,@"STO_CUDA_ENTRY STV_DEFAULT"
_ZN10layer_norm31ln_parallel_residual_fwd_kernelINS_13Kernel_traitsI6__halfS2_S2_S2_fjLj4096ELj1ELj1ELj4ELj16ENS_18Kernel_traits_baseILj4096ES2_S2_S2_S2_fjLj128EEEEELb1ELb0ELb0EEEvNS_9FwdParamsE:
.text._ZN10layer_norm31ln_parallel_residual_fwd_kernelINS_13Kernel_traitsI6__halfS2_S2_S2_fjLj4096ELj1ELj1ELj4ELj16ENS_18Kernel_traits_baseILj4096ES2_S2_S2_S2_fjLj128EEEEELb1ELb0ELb0EEEvNS_9FwdParamsE:
        /* <DEDUP_REMOVED lines=20> */
[----:B------:R-:W-:Y:S02]  /*0140*/  LOP3.LUT R12, R15, 0x1f, RZ, 0xc0, !PT ;  /* 0x0000001f0f0c7812 */ /* 0x000fe400078ec0ff */
[--C-:B------:R-:W-:Y:S02]  /*0150*/  LOP3.LUT R14, R0, 0x1f, R15.reuse, 0xf8, !PT ;  /* 0x0000001f000e7812 */ /* 0x100fe400078ef80f */
[----:B------:R-:W0:Y:S02]  /*0160*/  LDC R8, c[0x0][0x360] ;  /* 0x0000d800ff087b82 */ /* 0x000e240000000800 */
[----:B0-----:R-:W-:Y:S01]  /*0170*/  IMAD R13, R8, UR10, R15 ;  /* 0x0000000a080d7c24 */ /* 0x001fe2000f8e020f */
[----:B--2---:R-:W-:-:S02]  /*0180*/  @P0 R2UR UR8, R2 ;  /* 0x00000000020802ca */ /* 0x004fc400000e0000 */
[----:B------:R-:W-:Y:S02]  /*0190*/  @P0 R2UR UR9, R3 ;  /* 0x00000000030902ca */ /* 0x000fe400000e0000 */
[----:B-----5:R-:W-:Y:S02]  /*01a0*/  SHF.R.S32.HI R2, RZ, 0x1f, R11 ;  /* 0x0000001fff027819 */ /* 0x020fe4000001140b */
[----:B---3--:R-:W-:Y:S02]  /*01b0*/  @P0 IADD3 R4, P1, PT, R6, R9, RZ ;  /* 0x0000000906040210 */ /* 0x008fe40007f3e0ff */
[----:B------:R-:W-:Y:S02]  /*01c0*/  LEA.HI R2, R2, R11, RZ, 0x3 ;  /* 0x0000000b02027211 */ /* 0x000fe400078f18ff */
[----:B------:R-:W-:Y:S02]  /*01d0*/  @P0 IADD3.X R5, PT, PT, RZ, R7, RZ, P1, !PT ;  /* 0x00000007ff050210 */ /* 0x000fe40000ffe4ff */
[----:B------:R-:W-:Y:S01]  /*01e0*/  LOP3.LUT R11, R14, 0x7f, RZ, 0x3c, !PT ;  /* 0x0000007f0e0b7812 */ /* 0x000fe200078e3cff */
[----:B------:R-:W-:Y:S01]  /*01f0*/  UIADD3 UR18, UPT, UPT, UR8, -0x61c88647, URZ ;  /* 0x9e3779b908127890 */ /* 0x000fe2000fffe0ff */
[--C-:B------:R-:W-:Y:S01]  /*0200*/  SHF.R.U64 R10, R4, 0x2, R5.reuse ;  /* 0x00000002040a7819 */ /* 0x100fe20000001205 */
[----:B------:R-:W-:Y:S01]  /*0210*/  UIADD3 UR19, UPT, UPT, UR9, -0x4498517b, URZ ;  /* 0xbb67ae8509137890 */ /* 0x000fe2000fffe0ff */
[----:B------:R-:W-:Y:S01]  /*0220*/  LEA.HI.SX32 R11, R2, R11, 0x1d ;  /* 0x0000000b020b7211 */ /* 0x000fe200078feaff */
[----:B------:R-:W-:Y:S01]  /*0230*/  UIADD3 UR20, UPT, UPT, UR8, 0x3c6ef372, URZ ;  /* 0x3c6ef37208147890 */ /* 0x000fe2000fffe0ff */
[----:B------:R-:W-:Y:S01]  /*0240*/  SHF.R.U32.HI R9, RZ, 0x2, R5 ;  /* 0x00000002ff097819 */ /* 0x000fe20000011605 */
[----:B------:R-:W-:-:S02]  /*0250*/  UIADD3 UR21, UPT, UPT, UR9, 0x76cf5d0a, URZ ;  /* 0x76cf5d0a09157890 */ /* 0x000fc4000fffe0ff */
[----:B------:R-:W-:Y:S02]  /*0260*/  UIADD3 UR22, UPT, UPT, UR8, -0x255992d5, URZ ;  /* 0xdaa66d2b08167890 */ /* 0x000fe4000fffe0ff */
[----:B------:R-:W-:Y:S02]  /*0270*/  UIADD3 UR23, UPT, UPT, UR9, 0x32370b8f, URZ ;  /* 0x32370b8f09177890 */ /* 0x000fe4000fffe0ff */
[----:B------:R-:W-:Y:S02]  /*0280*/  UIADD3 UR24, UPT, UPT, UR8, 0x78dde6e4, URZ ;  /* 0x78dde6e408187890 */ /* 0x000fe4000fffe0ff */
[----:B------:R-:W-:Y:S02]  /*0290*/  UIADD3 UR25, UPT, UPT, UR9, -0x126145ec, URZ ;  /* 0xed9eba1409197890 */ /* 0x000fe4000fffe0ff */
[----:B------:R-:W-:Y:S02]  /*02a0*/  UIADD3 UR26, UPT, UPT, UR8, 0x1715609d, URZ ;  /* 0x1715609d081a7890 */ /* 0x000fe4000fffe0ff */
[----:B------:R-:W-:-:S02]  /*02b0*/  UIADD3 UR27, UPT, UPT, UR9, -0x56f99767, URZ ;  /* 0xa9066899091b7890 */ /* 0x000fc4000fffe0ff */
[----:B------:R-:W-:Y:S02]  /*02c0*/  UIADD3 UR28, UPT, UPT, UR8, -0x4ab325aa, URZ ;  /* 0xb54cda56081c7890 */ /* 0x000fe4000fffe0ff */
[----:B------:R-:W-:Y:S02]  /*02d0*/  UIADD3 UR29, UPT, UPT, UR9, 0x646e171e, URZ ;  /* 0x646e171e091d7890 */ /* 0x000fe4000fffe0ff */
[----:B------:R-:W-:Y:S02]  /*02e0*/  UIADD3 UR30, UPT, UPT, UR8, 0x5384540f, URZ ;  /* 0x5384540f081e7890 */ /* 0x000fe4000fffe0ff */
[----:B------:R-:W-:Y:S02]  /*02f0*/  UIADD3 UR31, UPT, UPT, UR9, 0x1fd5c5a3, URZ ;  /* 0x1fd5c5a3091f7890 */ /* 0x000fe4000fffe0ff */
[----:B------:R-:W-:Y:S02]  /*0300*/  UIADD3 UR32, UPT, UPT, UR8, -0xe443238, URZ ;  /* 0xf1bbcdc808207890 */ /* 0x000fe4000fffe0ff */
[----:B------:R-:W-:-:S02]  /*0310*/  UIADD3 UR33, UPT, UPT, UR9, -0x24c28bd8, URZ ;  /* 0xdb3d742809217890 */ /* 0x000fc4000fffe0ff */
[----:B------:R-:W-:Y:S02]  /*0320*/  UIADD3 UR34, UPT, UPT, UR8, -0x700cb87f, URZ ;  /* 0x8ff3478108227890 */ /* 0x000fe4000fffe0ff */
[----:B------:R-:W-:Y:S01]  /*0330*/  UIADD3 UR35, UPT, UPT, UR9, -0x695add53, URZ ;  /* 0x96a522ad09237890 */ /* 0x000fe2000fffe0ff */
[----:B------:R-:W-:Y:S11]  /*0340*/  BRA.U UP0, `(.L_x_1891) ;  /* 0x0000000900107547 */ /* 0x000ff6000b800000 */
[----:B------:R-:W0:Y:S02]  /*0350*/  LDCU.64 UR4, c[0x0][0x440] ;  /* 0x00008800ff0477ac */ /* 0x000e240008000a00 */
[----:B0-----:R-:W-:-:S04]  /*0360*/  UISETP.NE.U32.AND UP0, UPT, UR4, URZ, UPT ;  /* 0x000000ff0400728c */ /* 0x001fc8000bf05070 */
[----:B------:R-:W-:-:S09]  /*0370*/  UISETP.NE.AND.EX UP0, UPT, UR5, URZ, UPT, UP0 ;  /* 0x000000ff0500728c */ /* 0x000fd2000bf05300 */
[----:B------:R-:W-:Y:S05]  /*0380*/  BRA.U UP0, `(.L_x_1892) ;  /* 0x0000000500047547 */ /* 0x000fea000b800000 */
[----:B------:R-:W0:Y:S01]  /*0390*/  LDC.64 R18, c[0x0][0x3d0] ;  /* 0x0000f400ff127b82 */ /* 0x000e220000000a00 */
[C---:B------:R-:W-:Y:S01]  /*03a0*/  ISETP.GE.U32.AND P1, PT, R11.reuse, 0x80, PT ;  /* 0x000000800b00780c */ /* 0x040fe20003f26070 */
[----:B------:R-:W-:Y:S01]  /*03b0*/  IMAD.MOV.U32 R3, RZ, RZ, R14 ;  /* 0x000000ffff037224 */ /* 0x000fe200078e000e */
[C---:B------:R-:W-:Y:S02]  /*03c0*/  ISETP.GE.U32.AND P0, PT, R11.reuse, 0x100, PT ;  /* 0x000001000b00780c */ /* 0x040fe40003f06070 */
[----:B------:R-:W-:-:S03]  /*03d0*/  ISETP.GE.U32.AND P2, PT, R11, 0x180, PT ;  /* 0x000001800b00780c */ /* 0x000fc60003f46070 */
[----:B------:R-:W1:Y:S06]  /*03e0*/  LDC.64 R20, c[0x0][0x3d8] ;  /* 0x0000f600ff147b82 */ /* 0x000e6c0000000a00 */
[----:B------:R-:W-:Y:S02]  /*03f0*/  @P1 LOP3.LUT R3, R14, 0x80, RZ, 0xfc, !PT ;  /* 0x000000800e031812 */ /* 0x000fe400078efcff */
[----:B------:R-:W2:Y:S08]  /*0400*/  LDC.64 R6, c[0x0][0x3d0] ;  /* 0x0000f400ff067b82 */ /* 0x000eb00000000a00 */
[----:B------:R-:W3:Y:S01]  /*0410*/  LDC.64 R16, c[0x0][0x3d8] ;  /* 0x0000f600ff107b82 */ /* 0x000ee20000000a00 */
[----:B0-----:R-:W-:-:S05]  /*0420*/  @P0 IMAD.WIDE.U32 R18, R3, 0x10, R18 ;  /* 0x0000001003120825 */ /* 0x001fca00078e0012 */
[----:B------:R-:W5:Y:S02]  /*0430*/  @P0 LDG.E.128 R32, desc[UR6][R18.64] ;  /* 0x0000000612200981 */ /* 0x000f64000c1e1d00 */
[----:B------:R-:W0:Y:S01]  /*0440*/  LDC.64 R22, c[0x0][0x3d0] ;  /* 0x0000f400ff167b82 */ /* 0x000e220000000a00 */
[----:B-1----:R-:W-:-:S04]  /*0450*/  @P0 IMAD.WIDE.U32 R20, R3, 0x10, R20 ;  /* 0x0000001003140825 */ /* 0x002fc800078e0014 */
[----:B------:R-:W-:Y:S01]  /*0460*/  @P0 VIADD R3, R3, 0x80 ;  /* 0x0000008003030836 */ /* 0x000fe20000000000 */
[----:B------:R-:W5:Y:S01]  /*0470*/  @P0 LDG.E.128 R36, desc[UR6][R20.64] ;  /* 0x0000000614240981 */ /* 0x000f62000c1e1d00 */
[C---:B--2---:R-:W-:Y:S01]  /*0480*/  @P1 IMAD.WIDE.U32 R6, R14.reuse, 0x10, R6 ;  /* 0x000000100e061825 */ /* 0x044fe200078e0006 */
[----:B------:R-:W1:Y:S04]  /*0490*/  LDC.64 R48, c[0x0][0x3d8] ;  /* 0x0000f600ff307b82 */ /* 0x000e680000000a00 */
[----:B------:R-:W5:Y:S01]  /*04a0*/  @P1 LDG.E.128 R24, desc[UR6][R6.64] ;  /* 0x0000000606181981 */ /* 0x000f62000c1e1d00 */
[----:B---3--:R-:W-:-:S05]  /*04b0*/  @P1 IMAD.WIDE.U32 R16, R14, 0x10, R16 ;  /* 0x000000100e101825 */ /* 0x008fca00078e0010 */
[----:B------:R-:W5:Y:S01]  /*04c0*/  @P1 LDG.E.128 R28, desc[UR6][R16.64] ;  /* 0x00000006101c1981 */ /* 0x000f62000c1e1d00 */
[----:B0-----:R-:W-:-:S05]  /*04d0*/  @P2 IMAD.WIDE.U32 R22, R3, 0x10, R22 ;  /* 0x0000001003162825 */ /* 0x001fca00078e0016 */
[----:B------:R-:W5:Y:S01]  /*04e0*/  @P2 LDG.E.128 R40, desc[UR6][R22.64] ;  /* 0x0000000616282981 */ /* 0x000f62000c1e1d00 */
[----:B------:R-:W-:Y:S01]  /*04f0*/  ISETP.GE.U32.AND P3, PT, R11, 0x200, PT ;  /* 0x000002000b00780c */ /* 0x000fe20003f66070 */
[----:B-1----:R-:W-:-:S04]  /*0500*/  @P2 IMAD.WIDE.U32 R60, R3, 0x10, R48 ;  /* 0x00000010033c2825 */ /* 0x002fc800078e0030 */
[----:B------:R-:W-:Y:S01]  /*0510*/  HFMA2 R50, -RZ, RZ, 0, 0 ;  /* 0x00000000ff327431 */ /* 0x000fe200000001ff */
[----:B------:R-:W-:Y:S02]  /*0520*/  CS2R R48, SRZ ;  /* 0x0000000000307805 */ /* 0x000fe4000001ff00 */
[----:B------:R-:W-:Y:S01]  /*0530*/  CS2R R52, SRZ ;  /* 0x0000000000347805 */ /* 0x000fe2000001ff00 */
[----:B------:R-:W-:Y:S01]  /*0540*/  IMAD.MOV.U32 R54, RZ, RZ, RZ ;  /* 0x000000ffff367224 */ /* 0x000fe200078e00ff */
[----:B------:R0:W5:Y:S01]  /*0550*/  @P2 LDG.E.128 R44, desc[UR6][R60.64] ;  /* 0x000000063c2c2981 */ /* 0x000162000c1e1d00 */
[----:B------:R-:W-:Y:S01]  /*0560*/  IMAD.MOV.U32 R58, RZ, RZ, RZ ;  /* 0x000000ffff3a7224 */ /* 0x000fe200078e00ff */
[----:B------:R-:W-:Y:S02]  /*0570*/  CS2R R56, SRZ ;  /* 0x0000000000387805 */ /* 0x000fe4000001ff00 */
[----:B------:R-:W-:Y:S02]  /*0580*/  CS2R R62, SRZ ;  /* 0x00000000003e7805 */ /* 0x000fe4000001ff00 */
[----:B------:R-:W-:-:S02]  /*0590*/  CS2R R66, SRZ ;  /* 0x0000000000427805 */ /* 0x000fc4000001ff00 */
[----:B------:R-:W-:Y:S02]  /*05a0*/  CS2R R64, SRZ ;  /* 0x0000000000407805 */ /* 0x000fe4000001ff00 */
[----:B------:R-:W-:Y:S02]  /*05b0*/  CS2R R70, SRZ ;  /* 0x0000000000467805 */ /* 0x000fe4000001ff00 */
[----:B------:R-:W-:Y:S02]  /*05c0*/  CS2R R68, SRZ ;  /* 0x0000000000447805 */ /* 0x000fe4000001ff00 */
[----:B------:R-:W-:Y:S01]  /*05d0*/  @P1 MOV R59, RZ ;  /* 0x000000ff003b1202 */ /* 0x000fe20000000f00 */
[----:B------:R-:W-:Y:S01]  /*05e0*/  @P0 IMAD.MOV.U32 R55, RZ, RZ, RZ ;  /* 0x000000ffff370224 */ /* 0x000fe200078e00ff */
[----:B0-----:R-:W-:Y:S01]  /*05f0*/  CS2R R60, SRZ ;  /* 0x00000000003c7805 */ /* 0x001fe2000001ff00 */
[----:B------:R-:W-:Y:S01]  /*0600*/  @P2 IMAD.MOV.U32 R51, RZ, RZ, RZ ;  /* 0x000000ffff332224 */ /* 0x000fe200078e00ff */
[----:B------:R-:W-:Y:S01]  /*0610*/  @P2 IADD3 R3, PT, PT, R3, 0x80, RZ ;  /* 0x0000008003032810 */ /* 0x000fe20007ffe0ff */
[----:B------:R-:W-:Y:S06]  /*0620*/  @!P3 BRA `(.L_x_1893) ;  /* 0x0000000c002cb947 */ /* 0x000fec0003800000 */
        /* <DEDUP_REMOVED lines=11> */
[----:B------:R-:W-:Y:S02]  /*06e0*/  CS2R R52, SRZ ;  /* 0x0000000000347805 */ /* 0x000fe4000001ff00 */
[----:B------:R-:W-:Y:S02]  /*06f0*/  MOV R58, RZ ;  /* 0x000000ff003a7202 */ /* 0x000fe40000000f00 */
        /* <DEDUP_REMOVED lines=8> */
[----:B------:R-:W-:Y:S01]  /*0780*/  CS2R R68, SRZ ;  /* 0x0000000000447805 */ /* 0x000fe2000001ff00 */
[----:B------:R-:W-:Y:S06]  /*0790*/  BRA `(.L_x_1893) ;  /* 0x0000000800d07947 */ /* 0x000fec0003800000 */
.L_x_1892:
[C---:B------:R-:W-:Y:S01]  /*07a0*/  ISETP.GE.U32.AND P0, PT, R11.reuse, 0x100, PT ;  /* 0x000001000b00780c */ /* 0x040fe20003f06070 */
[----:B------:R-:W0:Y:S01]  /*07b0*/  LDC.64 R16, c[0x0][0x3d0] ;  /* 0x0000f400ff107b82 */ /* 0x000e220000000a00 */
[C---:B------:R-:W-:Y:S01]  /*07c0*/  ISETP.GE.U32.AND P1, PT, R11.reuse, 0x80, PT ;  /* 0x000000800b00780c */ /* 0x040fe20003f26070 */
[----:B------:R-:W-:Y:S01]  /*07d0*/  IMAD.MOV.U32 R3, RZ, RZ, R14 ;  /* 0x000000ffff037224 */ /* 0x000fe200078e000e */
[----:B------:R-:W-:-:S05]  /*07e0*/  ISETP.GE.U32.AND P2, PT, R11, 0x180, PT ;  /* 0x000001800b00780c */ /* 0x000fca0003f46070 */
[----:B------:R-:W1:Y:S06]  /*07f0*/  LDC.64 R18, c[0x0][0x3d8] ;  /* 0x0000f600ff127b82 */ /* 0x000e6c0000000a00 */
[C---:B------:R-:W-:Y:S02]  /*0800*/  @P1 LOP3.LUT R3, R14.reuse, 0x80, RZ, 0xfc, !PT ;  /* 0x000000800e031812 */ /* 0x040fe400078efcff */
[----:B------:R-:W2:Y:S08]  /*0810*/  LDC.64 R20, c[0x0][0x3d0] ;  /* 0x0000f400ff147b82 */ /* 0x000eb00000000a00 */
[----:B------:R-:W3:Y:S01]  /*0820*/  LDC.64 R52, c[0x0][0x3d8] ;  /* 0x0000f600ff347b82 */ /* 0x000ee20000000a00 */
[----:B0-----:R-:W-:-:S05]  /*0830*/  @P1 IMAD.WIDE.U32 R22, R14, 0x10, R16 ;  /* 0x000000100e161825 */ /* 0x001fca00078e0010 */
[----:B------:R-:W5:Y:S02]  /*0840*/  @P1 LDG.E.128 R24, desc[UR6][R22.64] ;  /* 0x0000000616181981 */ /* 0x000f64000c1e1d00 */
[----:B------:R-:W0:Y:S01]  /*0850*/  @P0 LDC.64 R56, c[0x0][0x440] ;  /* 0x00011000ff380b82 */ /* 0x000e220000000a00 */
[----:B-1----:R-:W-:-:S07]  /*0860*/  @P1 IMAD.WIDE.U32 R48, R14, 0x10, R18 ;  /* 0x000000100e301825 */ /* 0x002fce00078e0012 */
[----:B------:R-:W1:Y:S01]  /*0870*/  @P1 LDC.64 R6, c[0x0][0x440] ;  /* 0x00011000ff061b82 */ /* 0x000e620000000a00 */
[----:B--2---:R-:W-:-:S07]  /*0880*/  @P0 IMAD.WIDE.U32 R16, R3, 0x10, R20 ;  /* 0x0000001003100825 */ /* 0x004fce00078e0014 */
[----:B------:R-:W2:Y:S01]  /*0890*/  LDC.64 R72, c[0x0][0x3d0] ;  /* 0x0000f400ff487b82 */ /* 0x000ea20000000a00 */
[C---:B---3--:R-:W-:Y:S01]  /*08a0*/  @P0 IMAD.WIDE.U32 R18, R3.reuse, 0x10, R52 ;  /* 0x0000001003120825 */ /* 0x048fe200078e0034 */
[----:B------:R-:W5:Y:S04]  /*08b0*/  @P0 LDG.E.128 R32, desc[UR6][R16.64] ;  /* 0x0000000610200981 */ /* 0x000f68000c1e1d00 */
[----:B------:R-:W5:Y:S02]  /*08c0*/  @P0 LDG.E.128 R36, desc[UR6][R18.64] ;  /* 0x0000000612240981 */ /* 0x000f64000c1e1d00 */
[----:B------:R-:W3:Y:S01]  /*08d0*/  LDC.64 R74, c[0x0][0x3d8] ;  /* 0x0000f600ff4a7b82 */ /* 0x000ee20000000a00 */
[----:B0-----:R-:W-:Y:S01]  /*08e0*/  @P0 IMAD.WIDE.U32 R20, R3, 0x10, R56 ;  /* 0x0000001003140825 */ /* 0x001fe200078e0038 */
[----:B------:R-:W-:-:S03]  /*08f0*/  ISETP.GE.U32.AND P3, PT, R11, 0x200, PT ;  /* 0x000002000b00780c */ /* 0x000fc60003f66070 */
[----:B------:R-:W-:Y:S01]  /*0900*/  HFMA2 R50, -RZ, RZ, 0, 0 ;  /* 0x00000000ff327431 */ /* 0x000fe200000001ff */
[----:B------:R0:W5:Y:S01]  /*0910*/  @P1 LDG.E.128 R28, desc[UR6][R48.64] ;  /* 0x00000006301c1981 */ /* 0x000162000c1e1d00 */
[----:B------:R-:W-:Y:S01]  /*0920*/  @P0 VIADD R3, R3, 0x80 ;  /* 0x0000008003030836 */ /* 0x000fe20000000000 */
[----:B------:R-:W4:Y:S01]  /*0930*/  @P2 LDC.64 R76, c[0x0][0x440] ;  /* 0x00011000ff4c2b82 */ /* 0x000f220000000a00 */
[----:B-1----:R-:W-:Y:S01]  /*0940*/  @P1 IMAD.WIDE.U32 R6, R14, 0x10, R6 ;  /* 0x000000100e061825 */ /* 0x002fe200078e0006 */
[----:B------:R1:W5:Y:S04]  /*0950*/  @P0 LD.E.128 R64, desc[UR6][R20.64] ;  /* 0x0000000614400980 */ /* 0x000368000c101d00 */
[----:B------:R1:W5:Y:S01]  /*0960*/  @P1 LD.E.128 R68, desc[UR6][R6.64] ;  /* 0x0000000606441980 */ /* 0x000362000c101d00 */
[----:B--2---:R-:W-:-:S05]  /*0970*/  @P2 IMAD.WIDE.U32 R72, R3, 0x10, R72 ;  /* 0x0000001003482825 */ /* 0x004fca00078e0048 */
[----:B------:R1:W5:Y:S01]  /*0980*/  @P2 LDG.E.128 R40, desc[UR6][R72.64] ;  /* 0x0000000648282981 */ /* 0x000362000c1e1d00 */
[----:B---3--:R-:W-:-:S05]  /*0990*/  @P2 IMAD.WIDE.U32 R74, R3, 0x10, R74 ;  /* 0x00000010034a2825 */ /* 0x008fca00078e004a */
[----:B------:R1:W5:Y:S01]  /*09a0*/  @P2 LDG.E.128 R44, desc[UR6][R74.64] ;  /* 0x000000064a2c2981 */ /* 0x000362000c1e1d00 */
[----:B----4-:R-:W-:-:S05]  /*09b0*/  @P2 IMAD.WIDE.U32 R76, R3, 0x10, R76 ;  /* 0x00000010034c2825 */ /* 0x010fca00078e004c */
[----:B------:R1:W5:Y:S01]  /*09c0*/  @P2 LD.E.128 R60, desc[UR6][R76.64] ;  /* 0x000000064c3c2980 */ /* 0x000362000c101d00 */
[----:B0-----:R-:W-:Y:S01]  /*09d0*/  CS2R R48, SRZ ;  /* 0x0000000000307805 */ /* 0x001fe2000001ff00 */
[----:B------:R-:W-:Y:S01]  /*09e0*/  IMAD.MOV.U32 R54, RZ, RZ, RZ ;  /* 0x000000ffff367224 */ /* 0x000fe200078e00ff */
[----:B------:R-:W-:Y:S01]  /*09f0*/  CS2R R52, SRZ ;  /* 0x0000000000347805 */ /* 0x000fe2000001ff00 */
[----:B------:R-:W-:Y:S01]  /*0a00*/  IMAD.MOV.U32 R58, RZ, RZ, RZ ;  /* 0x000000ffff3a7224 */ /* 0x000fe200078e00ff */
[----:B------:R-:W-:Y:S02]  /*0a10*/  CS2R R56, SRZ ;  /* 0x0000000000387805 */ /* 0x000fe4000001ff00 */
[----:B------:R-:W-:Y:S01]  /*0a20*/  @P1 MOV R59, RZ ;  /* 0x000000ff003b1202 */ /* 0x000fe20000000f00 */
[----:B------:R-:W-:Y:S01]  /*0a30*/  @P0 IMAD.MOV.U32 R55, RZ, RZ, RZ ;  /* 0x000000ffff370224 */ /* 0x000fe200078e00ff */
[----:B------:R-:W-:Y:S01]  /*0a40*/  @P2 IADD3 R3, PT, PT, R3, 0x80, RZ ;  /* 0x0000008003032810 */ /* 0x000fe20007ffe0ff */
[----:B------:R-:W-:Y:S01]  /*0a50*/  @P2 IMAD.MOV.U32 R51, RZ, RZ, RZ ;  /* 0x000000ffff332224 */ /* 0x000fe200078e00ff */
[----:B-1----:R-:W-:Y:S06]  /*0a60*/  @!P3 BRA `(.L_x_1893) ;  /* 0x00000008001cb947 */ /* 0x002fec0003800000 */
        /* <DEDUP_REMOVED lines=14> */
[----:B------:R-:W-:Y:S02]  /*0b50*/  CS2R R52, SRZ ;  /* 0x0000000000347805 */ /* 0x000fe4000001ff00 */
[----:B------:R-:W-:Y:S02]  /*0b60*/  MOV R58, RZ ;  /* 0x000000ff003a7202 */ /* 0x000fe40000000f00 */
[----:B------:R-:W-:Y:S01]  /*0b70*/  CS2R R56, SRZ ;  /* 0x0000000000387805 */ /* 0x000fe2000001ff00 */
[----:B------:R-:W-:Y:S06]  /*0b80*/  BRA `(.L_x_1893) ;  /* 0x0000000400d47947 */ /* 0x000fec0003800000 */
.L_x_1891:
[----:B------:R-:W0:Y:S02]  /*0b90*/  LDCU.64 UR4, c[0x0][0x440] ;  /* 0x00008800ff0477ac */ /* 0x000e240008000a00 */
[----:B0-----:R-:W-:-:S04]  /*0ba0*/  UISETP.NE.U32.AND UP0, UPT, UR4, URZ, UPT ;  /* 0x000000ff0400728c */ /* 0x001fc8000bf05070 */
[----:B------:R-:W-:-:S09]  /*0bb0*/  UISETP.NE.AND.EX UP0, UPT, UR5, URZ, UPT, UP0 ;  /* 0x000000ff0500728c */ /* 0x000fd2000bf05300 */
[----:B------:R-:W-:Y:S05]  /*0bc0*/  BRA.U !UP0, `(.L_x_1894) ;  /* 0x0000000108e87547 */ /* 0x000fea000b800000 */
[C---:B------:R-:W-:Y:S01]  /*0bd0*/  ISETP.GE.U32.AND P1, PT, R11.reuse, 0x80, PT ;  /* 0x000000800b00780c */ /* 0x040fe20003f26070 */
[----:B------:R-:W0:Y:S01]  /*0be0*/  LDC.64 R16, c[0x0][0x3d0] ;  /* 0x0000f400ff107b82 */ /* 0x000e220000000a00 */
[C---:B------:R-:W-:Y:S01]  /*0bf0*/  ISETP.GE.U32.AND P0, PT, R11.reuse, 0x100, PT ;  /* 0x000001000b00780c */ /* 0x040fe20003f06070 */
[----:B------:R-:W-:Y:S01]  /*0c00*/  IMAD.MOV.U32 R3, RZ, RZ, R14 ;  /* 0x000000ffff037224 */ /* 0x000fe200078e000e */
[----:B------:R-:W-:-:S05]  /*0c10*/  ISETP.GE.U32.AND P2, PT, R11, 0x180, PT ;  /* 0x000001800b00780c */ /* 0x000fca0003f46070 */
        /* <DEDUP_REMOVED lines=53> */
.L_x_1894:
        /* <DEDUP_REMOVED lines=11> */
[----:B------:R-:W5:Y:S02]  /*1020*/  @P0 LDG.E.128 R32, desc[UR6][R6.64] ;  /* 0x0000000606200981 */ /* 0x000f64000c1e1d00 */
[----:B------:R-:W0:Y:S01]  /*1030*/  @P2 LDC.64 R22, c[0x0][0x438] ;  /* 0x00010e00ff162b82 */ /* 0x000e220000000a00 */
[----:B-1----:R-:W-:-:S05]  /*1040*/  @P0 IMAD.WIDE.U32 R18, R3, 0x10, R18 ;  /* 0x0000001003120825 */ /* 0x002fca00078e0012 */
[----:B------:R-:W5:Y:S02]  /*1050*/  @P0 LDG.E.128 R36, desc[UR6][R18.64] ;  /* 0x0000000612240981 */ /* 0x000f64000c1e1d00 */
[----:B------:R-:W1:Y:S01]  /*1060*/  LDC.64 R68, c[0x0][0x3d8] ;  /* 0x0000f600ff447b82 */ /* 0x000e620000000a00 */
[----:B--2---:R-:W-:-:S04]  /*1070*/  @P0 IMAD.WIDE.U32 R16, R3, 0x10, R16 ;  /* 0x0000001003100825 */ /* 0x004fc800078e0010 */
[----:B------:R-:W-:Y:S01]  /*1080*/  @P0 VIADD R3, R3, 0x80 ;  /* 0x0000008003030836 */ /* 0x000fe20000000000 */
[----:B------:R-:W5:Y:S02]  /*1090*/  @P0 LD.E.128 R52, desc[UR6][R16.64] ;  /* 0x0000000610340980 */ /* 0x000f64000c101d00 */
[----:B------:R-:W2:Y:S01]  /*10a0*/  LDC.64 R88, c[0x0][0x3d0] ;  /* 0x0000f400ff587b82 */ /* 0x000ea20000000a00 */
[----:B---3--:R-:W-:-:S05]  /*10b0*/  @P2 IMAD.WIDE.U32 R94, R3, 0x10, R20 ;  /* 0x00000010035e2825 */ /* 0x008fca00078e0014 */
[----:B------:R-:W5:Y:S02]  /*10c0*/  @P2 LDG.E.128 R40, desc[UR6][R94.64] ;  /* 0x000000065e282981 */ /* 0x000f64000c1e1d00 */
[----:B------:R-:W3:Y:S01]  /*10d0*/  @P3 LDC.64 R90, c[0x0][0x438] ;  /* 0x00010e00ff5a3b82 */ /* 0x000ee20000000a00 */
[----:B0-----:R-:W-:-:S05]  /*10e0*/  @P2 IMAD.WIDE.U32 R96, R3, 0x10, R22 ;  /* 0x0000001003602825 */ /* 0x001fca00078e0016 */
[----:B------:R-:W5:Y:S02]  /*10f0*/  @P2 LD.E.128 R48, desc[UR6][R96.64] ;  /* 0x0000000660302980 */ /* 0x000f64000c101d00 */
[----:B------:R-:W0:Y:S01]  /*1100*/  LDC.64 R60, c[0x0][0x3d0] ;  /* 0x0000f400ff3c7b82 */ /* 0x000e220000000a00 */
[C---:B-1----:R-:W-:Y:S01]  /*1110*/  @P2 IMAD.WIDE.U32 R98, R3.reuse, 0x10, R68 ;  /* 0x0000001003622825 */ /* 0x042fe200078e0044 */
[----:B------:R-:W-:-:S04]  /*1120*/  @P2 IADD3 R3, PT, PT, R3, 0x80, RZ ;  /* 0x0000008003032810 */ /* 0x000fc80007ffe0ff */
[----:B------:R-:W5:Y:S02]  /*1130*/  @P2 LDG.E.128 R44, desc[UR6][R98.64] ;  /* 0x00000006622c2981 */ /* 0x000f64000c1e1d00 */
[----:B------:R-:W1:Y:S01]  /*1140*/  @P1 LDC.64 R64, c[0x0][0x438] ;  /* 0x00010e00ff401b82 */ /* 0x000e620000000a00 */
[----:B--2---:R-:W-:-:S05]  /*1150*/  @P3 IMAD.WIDE.U32 R20, R3, 0x10, R88 ;  /* 0x0000001003143825 */ /* 0x004fca00078e0058 */
[----:B------:R-:W5:Y:S02]  /*1160*/  @P3 LDG.E.128 R72, desc[UR6][R20.64] ;  /* 0x0000000614483981 */ /* 0x000f64000c1e1d00 */
[----:B------:R-:W2:Y:S01]  /*1170*/  LDC.64 R92, c[0x0][0x3d8] ;  /* 0x0000f600ff5c7b82 */ /* 0x000ea20000000a00 */
[----:B---3--:R-:W-:-:S05]  /*1180*/  @P3 IMAD.WIDE.U32 R22, R3, 0x10, R90 ;  /* 0x0000001003163825 */ /* 0x008fca00078e005a */
[----:B------:R-:W5:Y:S01]  /*1190*/  @P3 LD.E.128 R80, desc[UR6][R22.64] ;  /* 0x0000000616503980 */ /* 0x000f62000c101d00 */
[C---:B0-----:R-:W-:Y:S01]  /*11a0*/  @P1 IMAD.WIDE.U32 R88, R14.reuse, 0x10, R60 ;  /* 0x000000100e581825 */ /* 0x041fe200078e003c */
[----:B------:R-:W0:Y:S04]  /*11b0*/  LDC.64 R100, c[0x0][0x3d8] ;  /* 0x0000f600ff647b82 */ /* 0x000e280000000a00 */
[----:B------:R-:W5:Y:S01]  /*11c0*/  @P1 LDG.E.128 R24, desc[UR6][R88.64] ;  /* 0x0000000658181981 */ /* 0x000f62000c1e1d00 */
[----:B-1----:R-:W-:-:S05]  /*11d0*/  @P1 IMAD.WIDE.U32 R90, R14, 0x10, R64 ;  /* 0x000000100e5a1825 */ /* 0x002fca00078e0040 */
[----:B------:R-:W5:Y:S01]  /*11e0*/  @P1 LD.E.128 R56, desc[UR6][R90.64] ;  /* 0x000000065a381980 */ /* 0x000f62000c101d00 */
[----:B--2---:R-:W-:-:S05]  /*11f0*/  @P1 IMAD.WIDE.U32 R92, R14, 0x10, R92 ;  /* 0x000000100e5c1825 */ /* 0x004fca00078e005c */
[----:B------:R-:W5:Y:S01]  /*1200*/  @P1 LDG.E.128 R28, desc[UR6][R92.64] ;  /* 0x000000065c1c1981 */ /* 0x000f62000c1e1d00 */
[----:B0-----:R-:W-:-:S04]  /*1210*/  @P3 IMAD.WIDE.U32 R68, R3, 0x10, R100 ;  /* 0x0000001003443825 */ /* 0x001fc800078e0064 */
[----:B------:R-:W-:Y:S01]  /*1220*/  HFMA2 R70, -RZ, RZ, 0, 0 ;  /* 0x00000000ff467431 */ /* 0x000fe200000001ff */
[----:B------:R-:W-:Y:S02]  /*1230*/  CS2R R60, SRZ ;  /* 0x00000000003c7805 */ /* 0x000fe4000001ff00 */
[----:B------:R-:W-:Y:S01]  /*1240*/  CS2R R64, SRZ ;  /* 0x0000000000407805 */ /* 0x000fe2000001ff00 */
[----:B------:R-:W-:Y:S01]  /*1250*/  IMAD.MOV.U32 R62, RZ, RZ, RZ ;  /* 0x000000ffff3e7224 */ /* 0x000fe200078e00ff */
[----:B------:R0:W5:Y:S01]  /*1260*/  @P3 LDG.E.128 R76, desc[UR6][R68.64] ;  /* 0x00000006444c3981 */ /* 0x000162000c1e1d00 */
[----:B------:R-:W-:Y:S01]  /*1270*/  IMAD.MOV.U32 R66, RZ, RZ, RZ ;  /* 0x000000ffff427224 */ /* 0x000fe200078e00ff */
[----:B------:R-:W-:Y:S01]  /*1280*/  @P3 CS2R R86, SRZ ;  /* 0x0000000000563805 */ /* 0x000fe2000001ff00 */
[----:B------:R-:W-:Y:S01]  /*1290*/  @P1 IMAD.MOV.U32 R71, RZ, RZ, RZ ;  /* 0x000000ffff471224 */ /* 0x000fe200078e00ff */
[----:B------:R-:W-:Y:S01]  /*12a0*/  @P3 CS2R R84, SRZ ;  /* 0x0000000000543805 */ /* 0x000fe2000001ff00 */
[----:B------:R-:W-:Y:S01]  /*12b0*/  @P0 IMAD.MOV.U32 R67, RZ, RZ, RZ ;  /* 0x000000ffff430224 */ /* 0x000fe200078e00ff */
[----:B------:R-:W-:-:S02]  /*12c0*/  @P2 MOV R63, RZ ;  /* 0x000000ff003f2202 */ /* 0x000fc40000000f00 */
[----:B0-----:R-:W-:-:S07]  /*12d0*/  CS2R R68, SRZ ;  /* 0x0000000000447805 */ /* 0x001fce000001ff00 */
.L_x_1893:
[----:B------:R-:W-:Y:S05]  /*12e0*/  BSYNC.RECONVERGENT B0 ;  /* 0x0000000000007941 */ /* 0x000fea0003800200 */
.L_x_1890:
[----:B------:R-:W0:Y:S02]  /*12f0*/  LDCU UR4, c[0x0][0x384] ;  /* 0x00007080ff0477ac */ /* 0x000e240008000800 */
[----:B0-----:R-:W-:-:S06]  /*1300*/  UISETP.GE.AND UP0, UPT, UR10, UR4, UPT ;  /* 0x000000040a00728c */ /* 0x001fcc000bf06270 */
[----:B------:R-:W-:-:S13]  /*1310*/  PLOP3.LUT P0, PT, PT, PT, UP0, 0x80, 0x8 ;  /* 0x000000000008781c */ /* 0x000fda0003f0f008 */
[----:B------:R-:W-:Y:S05]  /*1320*/  @P0 EXIT ;  /* 0x000000000000094d */ /* 0x000fea0003800000 */
[----:B------:R-:W-:Y:S01]  /*1330*/  IMAD.HI.U32 R6, R13, -0x326172a9, RZ ;  /* 0xcd9e8d570d067827 */ /* 0x000fe200078e00ff */
[----:B------:R-:W-:Y:S01]  /*1340*/  SHF.R.S32.HI R18, RZ, 0x3, R2 ;  /* 0x00000003ff127819 */ /* 0x000fe20000011402 */
[----:B------:R-:W0:Y:S01]  /*1350*/  LDCU.U8 UR4, c[0x0][0x410] ;  /* 0x00008200ff0477ac */ /* 0x000e220008000000 */
[----:B------:R-:W-:Y:S01]  /*1360*/  LOP3.LUT R4, R4, 0x3, RZ, 0xc0, !PT ;  /* 0x0000000304047812 */ /* 0x000fe200078ec0ff */
[C---:B------:R-:W-:Y:S01]  /*1370*/  IMAD.HI.U32 R3, R10.reuse, -0x2daee0ad, RZ ;  /* 0xd2511f530a037827 */ /* 0x040fe200078e00ff */
[----:B------:R-:W-:Y:S01]  /*1380*/  LOP3.LUT R6, R9, UR8, R6, 0x96, !PT ;  /* 0x0000000809067c12 */ /* 0x000fe2000f8e9606 */
[----:B------:R-:W1:Y:S02]  /*1390*/  LDCU UR36, c[0x0][0x388] ;  /* 0x00007100ff2477ac */ /* 0x000e640008000800 */
[----:B------:R-:W-:Y:S01]  /*13a0*/  IMAD R16, R10, -0x2daee0ad, RZ ;  /* 0xd2511f530a107824 */ /* 0x000fe200078e02ff */
[----:B------:R-:W-:Y:S01]  /*13b0*/  LOP3.LUT R3, R3, UR9, RZ, 0x3c, !PT ;  /* 0x0000000903037c12 */ /* 0x000fe2000f8e3cff */
[----:B------:R-:W-:Y:S01]  /*13c0*/  IMAD.HI.U32 R7, R6, -0x2daee0ad, RZ ;  /* 0xd2511f5306077827 */ /* 0x000fe200078e00ff */
[----:B------:R-:W2:Y:S03]  /*13d0*/  LDCU UR11, c[0x0][0x400] ;  /* 0x00008000ff0b77ac */ /* 0x000ea60008000800 */
[----:B------:R-:W-:Y:S01]  /*13e0*/  IMAD R8, R13, -0x326172a9, RZ ;  /* 0xcd9e8d570d087824 */ /* 0x000fe200078e02ff */
[----:B------:R-:W-:Y:S01]  /*13f0*/  LOP3.LUT R7, R16, UR19, R7, 0x96, !PT ;  /* 0x0000001310077c12 */ /* 0x000fe2000f8e9607 */
[C---:B------:R-:W-:Y:S01]  /*1400*/  IMAD.HI.U32 R5, R3.reuse, -0x326172a9, RZ ;  /* 0xcd9e8d5703057827 */ /* 0x040fe200078e00ff */
[----:B------:R-:W3:Y:S03]  /*1410*/  LDCU.64 UR12, c[0x0][0x398] ;  /* 0x00007300ff0c77ac */ /* 0x000ee60008000a00 */
[----:B------:R-:W-:Y:S01]  /*1420*/  IMAD R17, R6, -0x2daee0ad, RZ ;  /* 0xd2511f5306117824 */ /* 0x000fe200078e02ff */
[----:B------:R-:W-:Y:S01]  /*1430*/  LOP3.LUT R5, R8, UR18, R5, 0x96, !PT ;  /* 0x0000001208057c12 */ /* 0x000fe2000f8e9605 */
[----:B------:R-:W-:Y:S01]  /*1440*/  IMAD R8, R3, -0x326172a9, RZ ;  /* 0xcd9e8d5703087824 */ /* 0x000fe200078e02ff */
[----:B------:R-:W4:Y:S01]  /*1450*/  LDCU.64 UR14, c[0x0][0x3a0] ;  /* 0x00007400ff0e77ac */ /* 0x000f220008000a00 */
[----:B------:R-:W-:Y:S01]  /*1460*/  IMAD.HI.U32 R3, R7, -0x326172a9, RZ ;  /* 0xcd9e8d5707037827 */ /* 0x000fe200078e00ff */
[----:B------:R-:W1:Y:S03]  /*1470*/  LDCU.64 UR16, c[0x0][0x380] ;  /* 0x00007000ff1077ac */ /* 0x000e660008000a00 */
[----:B------:R-:W-:Y:S01]  /*1480*/  IMAD.HI.U32 R6, R5, -0x2daee0ad, RZ ;  /* 0xd2511f5305067827 */ /* 0x000fe200078e00ff */
[----:B------:R-:W-:Y:S01]  /*1490*/  LOP3.LUT R3, R8, UR20, R3, 0x96, !PT ;  /* 0x0000001408037c12 */ /* 0x000fe2000f8e9603 */
[----:B------:R-:W-:-:S02]  /*14a0*/  UPLOP3.LUT UP1, UPT, UPT, UPT, UPT, 0x40, 0x4 ;  /* 0x000000000004789c */ /* 0x000fc40003f2e870 */
[----:B------:R-:W-:Y:S01]  /*14b0*/  IMAD R8, R7, -0x326172a9, RZ ;  /* 0xcd9e8d5707087824 */ /* 0x000fe200078e02ff */
[----:B------:R-:W-:Y:S01]  /*14c0*/  LOP3.LUT R6, R17, UR21, R6, 0x96, !PT ;  /* 0x0000001511067c12 */ /* 0x000fe2000f8e9606 */
[----:B------:R-:W-:Y:S01]  /*14d0*/  IMAD R17, R5, -0x2daee0ad, RZ ;  /* 0xd2511f5305117824 */ /* 0x000fe200078e02ff */
[----:B0-----:R-:W-:Y:S01]  /*14e0*/  UISETP.NE.AND UP2, UPT, UR4, URZ, UPT ;  /* 0x000000ff0400728c */ /* 0x001fe2000bf45270 */
        /* <DEDUP_REMOVED lines=12> */
[----:B------:R-:W-:Y:S02]  /*15b0*/  IMAD R16, R16, -0x326172a9, RZ ;  /* 0xcd9e8d5710107824 */ /* 0x000fe400078e02ff */
        /* <DEDUP_REMOVED lines=13> */
[----:B------:R-:W-:Y:S02]  /*1690*/  LOP3.LUT R16, R17, UR31, R16, 0x96, !PT ;  /* 0x0000001f11107c12 */ /* 0x000fe4000f8e9610 */
[----:B------:R-:W-:Y:S01]  /*16a0*/  LOP3.LUT R17, R18, 0x7f, RZ, 0xc0, !PT ;  /* 0x0000007f12117812 */ /* 0x000fe200078ec0ff */
[----:B------:R-:W-:Y:S01]  /*16b0*/  IMAD R7, R6, -0x326172a9, RZ ;  /* 0xcd9e8d5706077824 */ /* 0x000fe200078e02ff */
[----:B------:R-:W-:Y:S01]  /*16c0*/  LOP3.LUT R5, R8, UR30, R5, 0x96, !PT ;  /* 0x0000001e08057c12 */ /* 0x000fe2000f8e9605 */
[----:B------:R-:W-:-:S04]  /*16d0*/  IMAD.HI.U32 R2, R16, -0x326172a9, RZ ;  /* 0xcd9e8d5710027827 */ /* 0x000fc800078e00ff */
[----:B------:R-:W-:Y:S01]  /*16e0*/  IMAD R6, R3, -0x2daee0ad, RZ ;  /* 0xd2511f5303067824 */ /* 0x000fe200078e02ff */
[----:B------:R-:W-:Y:S01]  /*16f0*/  LOP3.LUT R2, R7, UR32, R2, 0x96, !PT ;  /* 0x0000002007027c12 */ /* 0x000fe2000f8e9602 */
[----:B------:R-:W-:-:S04]  /*1700*/  IMAD.HI.U32 R3, R5, -0x2daee0ad, RZ ;  /* 0xd2511f5305037827 */ /* 0x000fc800078e00ff */
[----:B------:R-:W-:Y:S01]  /*1710*/  IMAD R8, R12, -0x20, R17 ;  /* 0xffffffe00c087824 */ /* 0x000fe200078e0211 */
[----:B------:R-:W-:Y:S01]  /*1720*/  VIADDMNMX R17, R17, -R0, RZ, !PT ;  /* 0x8000000011117246 */ /* 0x000fe200078001ff */
[----:B------:R-:W-:Y:S01]  /*1730*/  IMAD.SHL.U32 R18, R18, 0x2, RZ ;  /* 0x0000000212127824 */ /* 0x000fe200078e00ff */
[----:B------:R-:W-:Y:S01]  /*1740*/  LOP3.LUT R0, R6, UR33, R3, 0x96, !PT ;  /* 0x0000002106007c12 */ /* 0x000fe2000f8e9603 */
[----:B------:R-:W-:Y:S01]  /*1750*/  IMAD R6, R5, -0x2daee0ad, RZ ;  /* 0xd2511f5305067824 */ /* 0x000fe200078e02ff */
[----:B------:R-:W-:Y:S01]  /*1760*/  VIMNMX R17, PT, PT, R17, 0x20, PT ;  /* 0x0000002011117848 */ /* 0x000fe20003fe0100 */
[----:B------:R-:W-:Y:S01]  /*1770*/  IMAD.HI.U32 R7, R2, -0x2daee0ad, RZ ;  /* 0xd2511f5302077827 */ /* 0x000fe200078e00ff */
[----:B------:R-:W-:Y:S02]  /*1780*/  LOP3.LUT R18, R18, 0xffffff00, RZ, 0xc0, !PT ;  /* 0xffffff0012127812 */ /* 0x000fe400078ec0ff */
[----:B------:R-:W-:Y:S01]  /*1790*/  VIMNMX R8, PT, PT, RZ, R8, !PT ;  /* 0x00000008ff087248 */ /* 0x000fe20007fe0100 */
[----:B------:R-:W-:Y:S01]  /*17a0*/  IMAD R16, R16, -0x326172a9, RZ ;  /* 0xcd9e8d5710107824 */ /* 0x000fe200078e02ff */
[----:B------:R-:W-:Y:S01]  /*17b0*/  LOP3.LUT R7, R6, UR35, R7, 0x96, !PT ;  /* 0x0000002306077c12 */ /* 0x000fe2000f8e9607 */
[----:B------:R-:W-:Y:S01]  /*17c0*/  IMAD.HI.U32 R5, R0, -0x326172a9, RZ ;  /* 0xcd9e8d5700057827 */ /* 0x000fe200078e00ff */
[----:B------:R-:W-:-:S03]  /*17d0*/  VIMNMX R3, PT, PT, R8, 0x20, PT ;  /* 0x0000002008037848 */ /* 0x000fc60003fe0100 */
[----:B------:R-:W-:Y:S01]  /*17e0*/  IMAD R17, R17, 0x8, R18 ;  /* 0x0000000811117824 */ /* 0x000fe200078e0212 */
[----:B------:R-:W-:Y:S01]  /*17f0*/  LOP3.LUT R6, R16, UR34, R5, 0x96, !PT ;  /* 0x0000002210067c12 */ /* 0x000fe2000f8e9605 */
[----:B------:R-:W-:Y:S01]  /*1800*/  IMAD R137, R2, -0x2daee0ad, RZ ;  /* 0xd2511f5302897824 */ /* 0x000fe200078e02ff */
[----:B------:R-:W-:Y:S01]  /*1810*/  LEA R8, R3, R18, 0x3 ;  /* 0x0000001203087211 */ /* 0x000fe200078e18ff */
[----:B------:R-:W-:Y:S01]  /*1820*/  IMAD.MOV.U32 R3, RZ, RZ, RZ ;  /* 0x000000ffff037224 */ /* 0x000fe200078e00ff */
[----:B------:R-:W-:Y:S01]  /*1830*/  I2FP.F32.U32 R5, R17 ;  /* 0x0000001100057245 */ /* 0x000fe20000201000 */
[----:B------:R-:W-:-:S05]  /*1840*/  IMAD R2, R0, -0x326172a9, RZ ;  /* 0xcd9e8d5700027824 */ /* 0x000fca00078e02ff */
[----:B-1234-:R-:W0:Y:S02]  /*1850*/  MUFU.RCP R5, R5 ;  /* 0x0000000500057308 */ /* 0x01ee240000001000 */
.L_x_2402:
[----:B------:R-:W-:Y:S01]  /*1860*/  UIMAD UR4, UR10, UR36, URZ ;  /* 0x000000240a0472a4 */ /* 0x000fe2000f8e02ff */
[----:B------:R-:W-:Y:S03]  /*1870*/  BSSY.RECONVERGENT B0, `(.L_x_1895) ;  /* 0x00007f9000007945 */ /* 0x000fe60003800200 */
[----:B------:R-:W-:-:S04]  /*1880*/  USHF.R.S32.HI UR5, URZ, 0x1f, UR4 ;  /* 0x0000001fff057899 */ /* 0x000fc80008011404 */
[----:B------:R-:W-:-:S06]  /*1890*/  ULEA.HI UR5, UR5, UR4, URZ, 0x3 ;  /* 0x0000000405057291 */ /* 0x000fcc000f8f18ff */
[----:B01234-:R-:W-:-:S05]  /*18a0*/  IMAD.U32 R97, RZ, RZ, UR5 ;  /* 0x00000005ff617e24 */ /* 0x01ffca000f8e00ff */
[----:B------:R-:W-:-:S04]  /*18b0*/  LEA.HI.SX32 R136, R97, R14, 0x1d ;  /* 0x0000000e61887211 */ /* 0x000fc800078feaff */
[----:B------:R-:W-:Y:S01]  /*18c0*/  MOV R138, R136 ;  /* 0x00000088008a7202 */ /* 0x000fe20000000f00 */
[----:B------:R-:W-:Y:S06]  /*18d0*/  @!P1 BRA `(.L_x_1896) ;  /* 0x0000007c00c89947 */ /* 0x000fec0003800000 */
[----:B------:R-:W-:Y:S01]  /*18e0*/  ISETP.NE.U32.AND P0, PT, RZ, UR12, PT ;  /* 0x0000000cff007c0c */ /* 0x000fe2000bf05070 */
[----:B------:R-:W1:Y:S01]  /*18f0*/  LDC.64 R96, c[0x0][0x390] ;  /* 0x0000e400ff607b82 */ /* 0x000e620000000a00 */
[----:B------:R-:W-:Y:S02]  /*1900*/  ISETP.NE.U32.AND P1, PT, RZ, UR14, PT ;  /* 0x0000000eff007c0c */ /* 0x000fe4000bf25070 */
[----:B------:R-:W-:Y:S02]  /*1910*/  ISETP.NE.AND.EX P0, PT, RZ, UR13, PT, P0 ;  /* 0x0000000dff007c0c */ /* 0x000fe4000bf05300 */
[----:B------:R-:W-:-:S11]  /*1920*/  ISETP.NE.AND.EX P1, PT, RZ, UR15, PT, P1 ;  /* 0x0000000fff007c0c */ /* 0x000fd6000bf25310 */
[----:B------:R-:W2:Y:S08]  /*1930*/  @P0 LDC.64 R102, c[0x0][0x398] ;  /* 0x0000e600ff660b82 */ /* 0x000eb00000000a00 */
[----:B------:R-:W3:Y:S01]  /*1940*/  @P1 LDC.64 R100, c[0x0][0x3a0] ;  /* 0x0000e800ff641b82 */ /* 0x000ee20000000a00 */
[----:B-1----:R-:W-:-:S06]  /*1950*/  IMAD.WIDE.U32 R96, R136, 0x10, R96 ;  /* 0x0000001088607825 */ /* 0x002fcc00078e0060 */
[----:B------:R-:W5:Y:S01]  /*1960*/  LDG.E.128 R96, desc[UR6][R96.64] ;  /* 0x0000000660607981 */ /* 0x000f62000c1e1d00 */
[----:B--2---:R-:W-:-:S05]  /*1970*/  @P0 IMAD.WIDE.U32 R102, R136, 0x10, R102 ;  /* 0x0000001088660825 */ /* 0x004fca00078e0066 */
[----:B------:R1:W5:Y:S01]  /*1980*/  @P0 LDG.E.128 R88, desc[UR6][R102.64] ;  /* 0x0000000666580981 */ /* 0x000362000c1e1d00 */
[----:B---3--:R-:W-:-:S05]  /*1990*/  @P1 IMAD.WIDE.U32 R100, R136, 0x10, R100 ;  /* 0x0000001088641825 */ /* 0x008fca00078e0064 */
[----:B------:R1:W5:Y:S01]  /*19a0*/  @P1 LDG.E.128 R92, desc[UR6][R100.64] ;  /* 0x00000006645c1981 */ /* 0x000362000c1e1d00 */
[----:B------:R-:W-:-:S04]  /*19b0*/  UISETP.NE.U32.AND UP0, UPT, UR12, URZ, UPT ;  /* 0x000000ff0c00728c */ /* 0x000fc8000bf05070 */
[----:B------:R-:W-:-:S09]  /*19c0*/  UISETP.NE.AND.EX UP0, UPT, UR13, URZ, UPT, UP0 ;  /* 0x000000ff0d00728c */ /* 0x000fd2000bf05300 */
[----:B-1----:R-:W-:Y:S05]  /*19d0*/  BRA.U UP0, `(.L_x_1897) ;  /* 0x0000002900687547 */ /* 0x002fea000b800000 */
        /* <DEDUP_REMOVED lines=16> */
.L_x_1900:
        /* <DEDUP_REMOVED lines=13> */
.L_x_1902:
[----:B------:R-:W-:Y:S05]  /*1bb0*/  BSYNC.RECONVERGENT B2 ;  /* 0x0000000000027941 */ /* 0x000fea0003800200 */
.L_x_1901:
        /* <DEDUP_REMOVED lines=42> */
.L_x_1899:
[----:B------:R-:W-:Y:S05]  /*1e60*/  BSYNC.RECONVERGENT B1 ;  /* 0x0000000000017941 */ /* 0x000fea0003800200 */
.L_x_1898:
[----:B------:R-:W1:Y:S01]  /*1e70*/  LDC R144, c[0x0][0x408] ;  /* 0x00010200ff907b82 */ /* 0x000e620000000800 */
[----:B------:R-:W-:Y:S01]  /*1e80*/  I2FP.F32.U32 R101, R0 ;  /* 0x0000000000657245 */ /* 0x000fe20000201000 */
[----:B------:R-:W-:Y:S01]  /*1e90*/  IMAD.MOV.U32 R132, RZ, RZ, 0x2f800000 ;  /* 0x2f800000ff847424 */ /* 0x000fe200078e00ff */
[----:B------:R-:W-:Y:S01]  /*1ea0*/  ISETP.NE.AND P3, PT, R100, 0x1, PT ;  /* 0x000000016400780c */ /* 0x000fe20003f65270 */
[----:B-----5:R-:W-:Y:S01]  /*1eb0*/  HADD2.F32 R103, -RZ, R96.H0_H0 ;  /* 0x20000060ff677230 */ /* 0x020fe20000004100 */
[----:B------:R-:W-:Y:S01]  /*1ec0*/  LOP3.LUT R16, R16, 0xffffffef, RZ, 0xc0, !PT ;  /* 0xffffffef10107812 */ /* 0x000fe200078ec0ff */
[----:B------:R-:W-:Y:S01]  /*1ed0*/  FFMA.FTZ R0, R101, R132, 1.1641532182693481445e-10 ;  /* 0x2f00000065007423 */ /* 0x000fe20000010084 */
[----:B------:R-:W-:Y:S01]  /*1ee0*/  @P1 HADD2.F32 R101, -RZ, R92.H0_H0 ;  /* 0x2000005cff651230 */ /* 0x000fe20000004100 */
[----:B------:R-:W2:Y:S01]  /*1ef0*/  LDC R143, c[0x0][0x404] ;  /* 0x00010100ff8f7b82 */ /* 0x000ea20000000800 */
[----:B------:R-:W-:Y:S01]  /*1f00*/  BSSY.RECONVERGENT B1, `(.L_x_1903) ;  /* 0x000004c000017945 */ /* 0x000fe20003800200 */
[----:B------:R-:W-:-:S02]  /*1f10*/  HFMA2 R102, -RZ, RZ, 0, 1.1920928955078125e-07 ;  /* 0x00000002ff667431 */ /* 0x000fc400000001ff */
[----:B------:R-:W-:Y:S02]  /*1f20*/  IMAD.MOV.U32 R4, RZ, RZ, R2 ;  /* 0x000000ffff047224 */ /* 0x000fe400078e0002 */
[----:B-1----:R-:W-:Y:S01]  /*1f30*/  FMUL.FTZ R103, R103, R144 ;  /* 0x0000009067677220 */ /* 0x002fe20000410000 */
[----:B--2---:R-:W-:-:S04]  /*1f40*/  FSETP.GTU.FTZ.AND P2, PT, R0, R143, PT ;  /* 0x0000008f0000720b */ /* 0x004fc80003f5c000 */
[----:B------:R-:W-:Y:S02]  /*1f50*/  FSEL R0, R103, RZ, !P2 ;  /* 0x000000ff67007208 */ /* 0x000fe40005000000 */
[----:B------:R-:W-:-:S03]  /*1f60*/  PLOP3.LUT P2, PT, P2, PT, PT, 0x8, 0x80 ;  /* 0x000000000080781c */ /* 0x000fc6000174e170 */
[----:B------:R-:W-:-:S05]  /*1f70*/  @P1 FADD.FTZ R0, R101, R0 ;  /* 0x0000000065001221 */ /* 0x000fca0000010000 */
[----:B------:R-:W-:-:S05]  /*1f80*/  F2FP.F16.F32.PACK_AB R137, RZ, R0 ;  /* 0x00000000ff89723e */ /* 0x000fca00000000ff */
        /* <DEDUP_REMOVED lines=10> */
.L_x_1905:
        /* <DEDUP_REMOVED lines=13> */
.L_x_1907:
[----:B------:R-:W-:Y:S05]  /*2100*/  BSYNC.RECONVERGENT B2 ;  /* 0x0000000000027941 */ /* 0x000fea0003800200 */
.L_x_1906:
        /* <DEDUP_REMOVED lines=43> */
.L_x_1904:
[----:B------:R-:W-:Y:S05]  /*23c0*/  BSYNC.RECONVERGENT B1 ;  /* 0x0000000000017941 */ /* 0x000fea0003800200 */
.L_x_1903:
[----:B------:R-:W-:Y:S01]  /*23d0*/  I2FP.F32.U32 R101, R4 ;  /* 0x0000000400657245 */ /* 0x000fe20000201000 */
[----:B------:R-:W-:Y:S01]  /*23e0*/  HADD2.F32 R103, -RZ, R96.H1_H1 ;  /* 0x30000060ff677230 */ /* 0x000fe20000004100 */
[----:B------:R-:W-:Y:S01]  /*23f0*/  ISETP.NE.AND P3, PT, R102, 0x1, PT ;  /* 0x000000016600780c */ /* 0x000fe20003f65270 */
[----:B------:R-:W-:Y:S01]  /*2400*/  BSSY.RECONVERGENT B1, `(.L_x_1908) ;  /* 0x000004f000017945 */ /* 0x000fe20003800200 */
[----:B------:R-:W-:Y:S01]  /*2410*/  LOP3.LUT R16, R16, 0xfffffff7, RZ, 0xc0, !PT ;  /* 0xfffffff710107812 */ /* 0x000fe200078ec0ff */
[----:B------:R-:W-:Y:S01]  /*2420*/  FFMA.FTZ R4, R101, R132, 1.1641532182693481445e-10 ;  /* 0x2f00000065047423 */ /* 0x000fe20000010084 */
[----:B------:R-:W-:Y:S01]  /*2430*/  FMUL.FTZ R103, R103, R144 ;  /* 0x0000009067677220 */ /* 0x000fe20000410000 */
[----:B------:R-:W-:Y:S02]  /*2440*/  @P1 HADD2.F32 R101, -RZ, R92.H1_H1 ;  /* 0x3000005cff651230 */ /* 0x000fe40000004100 */
[----:B------:R-:W-:Y:S01]  /*2450*/  IMAD.MOV.U32 R96, RZ, RZ, 0x2 ;  /* 0x00000002ff607424 */ /* 0x000fe200078e00ff */
[----:B------:R-:W-:-:S02]  /*2460*/  FSETP.GTU.FTZ.AND P2, PT, R4, R143, PT ;  /* 0x0000008f0400720b */ /* 0x000fc40003f5c000 */
[----:B------:R-:W-:Y:S02]  /*2470*/  MOV R4, R2 ;  /* 0x0000000200047202 */ /* 0x000fe40000000f00 */
        /* <DEDUP_REMOVED lines=14> */
.L_x_1910:
        /* <DEDUP_REMOVED lines=13> */
.L_x_1912:
[----:B------:R-:W-:Y:S05]  /*2630*/  BSYNC.RECONVERGENT B2 ;  /* 0x0000000000027941 */ /* 0x000fea0003800200 */
.L_x_1911:
        /* <DEDUP_REMOVED lines=43> */
.L_x_1909:
[----:B------:R-:W-:Y:S05]  /*28f0*/  BSYNC.RECONVERGENT B1 ;  /* 0x0000000000017941 */ /* 0x000fea0003800200 */
.L_x_1908:
[----:B------:R-:W-:Y:S01]  /*2900*/  I2FP.F32.U32 R101, R4 ;  /* 0x0000000400657245 */ /* 0x000fe20000201000 */
[----:B------:R-:W-:Y:S01]  /*2910*/  HADD2.F32 R103, -RZ, R97.H0_H0 ;  /* 0x20000061ff677230 */ /* 0x000fe20000004100 */
[----:B------:R-:W-:Y:S01]  /*2920*/  ISETP.NE.AND P3, PT, R96, 0x1, PT ;  /* 0x000000016000780c */ /* 0x000fe20003f65270 */
[----:B------:R-:W-:Y:S01]  /*2930*/  BSSY.RECONVERGENT B1, `(.L_x_1913) ;  /* 0x000004f000017945 */ /* 0x000fe20003800200 */
[----:B------:R-:W-:Y:S01]  /*2940*/  LOP3.LUT R16, R16, 0xfffffffb, RZ, 0xc0, !PT ;  /* 0xfffffffb10107812 */ /* 0x000fe200078ec0ff */
[----:B------:R-:W-:Y:S01]  /*2950*/  FFMA.FTZ R4, R101, R132, 1.1641532182693481445e-10 ;  /* 0x2f00000065047423 */ /* 0x000fe20000010084 */
[----:B------:R-:W-:Y:S01]  /*2960*/  FMUL.FTZ R103, R103, R144 ;  /* 0x0000009067677220 */ /* 0x000fe20000410000 */
[----:B------:R-:W-:-:S03]  /*2970*/  IMAD.MOV.U32 R100, RZ, RZ, 0x2 ;  /* 0x00000002ff647424 */ /* 0x000fc600078e00ff */
[----:B------:R-:W-:Y:S01]  /*2980*/  FSETP.GTU.FTZ.AND P2, PT, R4, R143, PT ;  /* 0x0000008f0400720b */ /* 0x000fe20003f5c000 */
[----:B------:R-:W-:-:S03]  /*2990*/  @P1 HADD2.F32 R4, -RZ, R93.H0_H0 ;  /* 0x2000005dff041230 */ /* 0x000fc60000004100 */
[----:B------:R-:W-:Y:S02]  /*29a0*/  FSEL R109, R103, RZ, !P2 ;  /* 0x000000ff676d7208 */ /* 0x000fe40005000000 */
[----:B------:R-:W-:-:S03]  /*29b0*/  PLOP3.LUT P2, PT, P2, PT, PT, 0x8, 0x80 ;  /* 0x000000000080781c */ /* 0x000fc6000174e170 */
[----:B------:R-:W-:Y:S01]  /*29c0*/  @P1 FADD.FTZ R109, R4, R109 ;  /* 0x0000006d046d1221 */ /* 0x000fe20000010000 */
[----:B------:R-:W-:-:S04]  /*29d0*/  IMAD.MOV.U32 R4, RZ, RZ, R2 ;  /* 0x000000ffff047224 */ /* 0x000fc800078e0002 */
[----:B------:R-:W-:-:S05]  /*29e0*/  F2FP.F16.F32.PACK_AB R140, RZ, R109 ;  /* 0x0000006dff8c723e */ /* 0x000fca00000000ff */
        /* <DEDUP_REMOVED lines=10> */
.L_x_1915:
        /* <DEDUP_REMOVED lines=13> */
.L_x_1917:
[----:B------:R-:W-:Y:S05]  /*2b60*/  BSYNC.RECONVERGENT B2 ;  /* 0x0000000000027941 */ /* 0x000fea0003800200 */
.L_x_1916:
        /* <DEDUP_REMOVED lines=43> */
.L_x_1914:
[----:B------:R-:W-:Y:S05]  /*2e20*/  BSYNC.RECONVERGENT B1 ;  /* 0x0000000000017941 */ /* 0x000fea0003800200 */
.L_x_1913:
        /* <DEDUP_REMOVED lines=8> */
[----:B------:R-:W-:Y:S01]  /*2eb0*/  HFMA2 R96, -RZ, RZ, 0, 1.1920928955078125e-07 ;  /* 0x00000002ff607431 */ /* 0x000fe200000001ff */
[----:B------:R-:W-:Y:S01]  /*2ec0*/  FSETP.GTU.FTZ.AND P3, PT, R4, R143, PT ;  /* 0x0000008f0400720b */ /* 0x000fe20003f7c000 */
[----:B------:R-:W-:-:S03]  /*2ed0*/  IMAD.MOV.U32 R4, RZ, RZ, R2 ;  /* 0x000000ffff047224 */ /* 0x000fc600078e0002 */
        /* <DEDUP_REMOVED lines=14> */
.L_x_1920:
        /* <DEDUP_REMOVED lines=13> */
.L_x_1922:
[----:B------:R-:W-:Y:S05]  /*3090*/  BSYNC.RECONVERGENT B2 ;  /* 0x0000000000027941 */ /* 0x000fea0003800200 */
.L_x_1921:
        /* <DEDUP_REMOVED lines=43> */
.L_x_1919:
[----:B------:R-:W-:Y:S05]  /*3350*/  BSYNC.RECONVERGENT B1 ;  /* 0x0000000000017941 */ /* 0x000fea0003800200 */
.L_x_1918:
[----:B------:R-:W-:Y:S01]  /*3360*/  I2FP.F32.U32 R97, R4 ;  /* 0x0000000400617245 */ /* 0x000fe20000201000 */
[----:B------:R-:W-:Y:S01]  /*3370*/  HADD2.F32 R101, -RZ, R98.H0_H0 ;  /* 0x20000062ff657230 */ /* 0x000fe20000004100 */
[----:B------:R-:W-:Y:S01]  /*3380*/  ISETP.NE.AND P3, PT, R96, 0x1, PT ;  /* 0x000000016000780c */ /* 0x000fe20003f65270 */
[----:B------:R-:W-:Y:S01]  /*3390*/  BSSY.RECONVERGENT B1, `(.L_x_1923) ;  /* 0x000004d000017945 */ /* 0x000fe20003800200 */
[----:B------:R-:W-:Y:S02]  /*33a0*/  IMAD.MOV.U32 R100, RZ, RZ, 0x2 ;  /* 0x00000002ff647424 */ /* 0x000fe400078e00ff */
[----:B------:R-:W-:Y:S01]  /*33b0*/  FFMA.FTZ R4, R97, R132, 1.1641532182693481445e-10 ;  /* 0x2f00000061047423 */ /* 0x000fe20000010084 */
[----:B------:R-:W-:-:S04]  /*33c0*/  FMUL.FTZ R101, R101, R144 ;  /* 0x0000009065657220 */ /* 0x000fc80000410000 */
[----:B------:R-:W-:Y:S01]  /*33d0*/  FSETP.GTU.FTZ.AND P2, PT, R4, R143, PT ;  /* 0x0000008f0400720b */ /* 0x000fe20003f5c000 */
[----:B------:R-:W-:-:S03]  /*33e0*/  @P1 HADD2.F32 R4, -RZ, R94.H0_H0 ;  /* 0x2000005eff041230 */ /* 0x000fc60000004100 */
[----:B------:R-:W-:Y:S02]  /*33f0*/  FSEL R117, R101, RZ, !P2 ;  /* 0x000000ff65757208 */ /* 0x000fe40005000000 */
[----:B------:R-:W-:-:S03]  /*3400*/  PLOP3.LUT P2, PT, P2, PT, PT, 0x8, 0x80 ;  /* 0x000000000080781c */ /* 0x000fc6000174e170 */
[----:B------:R-:W-:Y:S01]  /*3410*/  @P1 FADD.FTZ R117, R4, R117 ;  /* 0x0000007504751221 */ /* 0x000fe20000010000 */
[----:B------:R-:W-:-:S04]  /*3420*/  MOV R4, R2 ;  /* 0x0000000200047202 */ /* 0x000fc80000000f00 */
[----:B------:R-:W-:Y:S01]  /*3430*/  F2FP.F16.F32.PACK_AB R145, RZ, R117 ;  /* 0x00000075ff91723e */ /* 0x000fe200000000ff */
        /* <DEDUP_REMOVED lines=9> */
.L_x_1925:
        /* <DEDUP_REMOVED lines=13> */
.L_x_1927:
[----:B------:R-:W-:Y:S05]  /*35a0*/  BSYNC.RECONVERGENT B2 ;  /* 0x0000000000027941 */ /* 0x000fea0003800200 */
.L_x_1926:
        /* <DEDUP_REMOVED lines=43> */
.L_x_1924:
[----:B------:R-:W-:Y:S05]  /*3860*/  BSYNC.RECONVERGENT B1 ;  /* 0x0000000000017941 */ /* 0x000fea0003800200 */
.L_x_1923:
[----:B------:R-:W-:Y:S01]  /*3870*/  I2FP.F32.U32 R97, R4 ;  /* 0x0000000400617245 */ /* 0x000fe20000201000 */
[----:B------:R-:W-:Y:S01]  /*3880*/  HADD2.F32 R101, -RZ, R98.H1_H1 ;  /* 0x30000062ff657230 */ /* 0x000fe20000004100 */
[----:B------:R-:W-:Y:S01]  /*3890*/  ISETP.NE.AND P4, PT, R100, 0x1, PT ;  /* 0x000000016400780c */ /* 0x000fe20003f85270 */
[----:B------:R-:W-:Y:S01]  /*38a0*/  BSSY.RECONVERGENT B1, `(.L_x_1928) ;  /* 0x000004d000017945 */ /* 0x000fe20003800200 */
[----:B------:R-:W-:Y:S02]  /*38b0*/  IMAD.MOV.U32 R102, RZ, RZ, 0x2 ;  /* 0x00000002ff667424 */ /* 0x000fe400078e00ff */
[----:B------:R-:W-:Y:S01]  /*38c0*/  FFMA.FTZ R4, R97, R132, 1.1641532182693481445e-10 ;  /* 0x2f00000061047423 */ /* 0x000fe20000010084 */
[----:B------:R-:W-:Y:S01]  /*38d0*/  FMUL.FTZ R101, R101, R144 ;  /* 0x0000009065657220 */ /* 0x000fe20000410000 */
[----:B------:R-:W-:-:S03]  /*38e0*/  @P1 HADD2.F32 R97, -RZ, R94.H1_H1 ;  /* 0x3000005eff611230 */ /* 0x000fc60000004100 */
[----:B------:R-:W-:Y:S01]  /*38f0*/  FSETP.GTU.FTZ.AND P3, PT, R4, R143, PT ;  /* 0x0000008f0400720b */ /* 0x000fe20003f7c000 */
[----:B------:R-:W-:-:S03]  /*3900*/  IMAD.MOV.U32 R4, RZ, RZ, R2 ;  /* 0x000000ffff047224 */ /* 0x000fc600078e0002 */
[----:B------:R-:W-:Y:S02]  /*3910*/  FSEL R124, R101, RZ, !P3 ;  /* 0x000000ff657c7208 */ /* 0x000fe40005800000 */
[----:B------:R-:W-:-:S03]  /*3920*/  PLOP3.LUT P3, PT, P3, PT, PT, 0x8, 0x80 ;  /* 0x000000000080781c */ /* 0x000fc60001f6e170 */
[----:B------:R-:W-:-:S05]  /*3930*/  @P1 FADD.FTZ R124, R97, R124 ;  /* 0x0000007c617c1221 */ /* 0x000fca0000010000 */
[----:B------:R-:W-:Y:S01]  /*3940*/  F2FP.F16.F32.PACK_AB R98, RZ, R124 ;  /* 0x0000007cff62723e */ /* 0x000fe200000000ff */
        /* <DEDUP_REMOVED lines=9> */
.L_x_1930:
        /* <DEDUP_REMOVED lines=13> */
.L_x_1932:
[----:B------:R-:W-:Y:S05]  /*3ab0*/  BSYNC.RECONVERGENT B2 ;  /* 0x0000000000027941 */ /* 0x000fea0003800200 */
.L_x_1931:
        /* <DEDUP_REMOVED lines=43> */
.L_x_1929:
[----:B------:R-:W-:Y:S05]  /*3d70*/  BSYNC.RECONVERGENT B1 ;  /* 0x0000000000017941 */ /* 0x000fea0003800200 */
.L_x_1928:
[----:B------:R-:W-:Y:S01]  /*3d80*/  I2FP.F32.U32 R97, R4 ;  /* 0x0000000400617245 */ /* 0x000fe20000201000 */
[----:B------:R-:W-:Y:S01]  /*3d90*/  HADD2.F32 R101, -RZ, R99.H0_H0 ;  /* 0x20000063ff657230 */ /* 0x000fe20000004100 */
[----:B------:R-:W-:Y:S01]  /*3da0*/  ISETP.NE.AND P5, PT, R102, 0x1, PT ;  /* 0x000000016600780c */ /* 0x000fe20003fa5270 */
[----:B------:R-:W-:Y:S01]  /*3db0*/  @P1 HADD2.F32 R96, -RZ, R95.H0_H0 ;  /* 0x2000005fff601230 */ /* 0x000fe20000004100 */
[----:B------:R-:W-:Y:S01]  /*3dc0*/  BSSY.RECONVERGENT B1, `(.L_x_1933) ;  /* 0x000004c000017945 */ /* 0x000fe20003800200 */
[----:B------:R-:W-:Y:S01]  /*3dd0*/  FFMA.FTZ R4, R97, R132, 1.1641532182693481445e-10 ;  /* 0x2f00000061047423 */ /* 0x000fe20000010084 */
[----:B------:R-:W-:Y:S01]  /*3de0*/  FMUL.FTZ R101, R101, R144 ;  /* 0x0000009065657220 */ /* 0x000fe20000410000 */
[----:B------:R-:W-:-:S03]  /*3df0*/  IMAD.MOV.U32 R97, RZ, RZ, R2 ;  /* 0x000000ffff617224 */ /* 0x000fc600078e0002 */
[----:B------:R-:W-:Y:S01]  /*3e00*/  FSETP.GTU.FTZ.AND P4, PT, R4, R143, PT ;  /* 0x0000008f0400720b */ /* 0x000fe20003f9c000 */
[----:B------:R-:W-:-:S03]  /*3e10*/  HFMA2 R4, -RZ, RZ, 0, 1.1920928955078125e-07 ;  /* 0x00000002ff047431 */ /* 0x000fc600000001ff */
        /* <DEDUP_REMOVED lines=13> */
.L_x_1935:
        /* <DEDUP_REMOVED lines=13> */
.L_x_1937:
[----:B------:R-:W-:Y:S05]  /*3fc0*/  BSYNC.RECONVERGENT B2 ;  /* 0x0000000000027941 */ /* 0x000fea0003800200 */
.L_x_1936:
        /* <DEDUP_REMOVED lines=43> */
.L_x_1934:
[----:B------:R-:W-:Y:S05]  /*4280*/  BSYNC.RECONVERGENT B1 ;  /* 0x0000000000017941 */ /* 0x000fea0003800200 */
.L_x_1933:
[----:B------:R-:W-:Y:S01]  /*4290*/  I2FP.F32.U32 R97, R97 ;  /* 0x0000006100617245 */ /* 0x000fe20000201000 */
[----:B------:R-:W-:Y:S01]  /*42a0*/  HADD2.F32 R99, -RZ, R99.H1_H1 ;  /* 0x30000063ff637230 */ /* 0x000fe20000004100 */
[----:B------:R-:W-:Y:S02]  /*42b0*/  PRMT R98, R145, 0x5410, R98 ;  /* 0x0000541091627816 */ /* 0x000fe40000000062 */
[----:B------:R-:W-:Y:S01]  /*42c0*/  PRMT R96, R137, 0x5410, R139 ;  /* 0x0000541089607816 */ /* 0x000fe2000000008b */
[----:B------:R-:W-:Y:S01]  /*42d0*/  FFMA.FTZ R132, R97, R132, 1.1641532182693481445e-10 ;  /* 0x2f00000061847423 */ /* 0x000fe20000010084 */
[----:B------:R-:W-:Y:S01]  /*42e0*/  FMUL.FTZ R99, R99, R144 ;  /* 0x0000009063637220 */ /* 0x000fe20000410000 */
[----:B------:R-:W-:-:S03]  /*42f0*/  @P1 HADD2.F32 R97, -RZ, R95.H1_H1 ;  /* 0x3000005fff611230 */ /* 0x000fc60000004100 */
[----:B------:R-:W-:-:S04]  /*4300*/  FSETP.GTU.FTZ.AND P5, PT, R132, R143, PT ;  /* 0x0000008f8400720b */ /* 0x000fc80003fbc000 */
[----:B------:R-:W-:Y:S02]  /*4310*/  FSEL R132, R99, RZ, !P5 ;  /* 0x000000ff63847208 */ /* 0x000fe40006800000 */
[----:B------:R-:W-:-:S03]  /*4320*/  PLOP3.LUT P5, PT, P5, PT, PT, 0x8, 0x80 ;  /* 0x000000000080781c */ /* 0x000fc60002fae170 */
[----:B------:R-:W-:Y:S01]  /*4330*/  @P1 FADD.FTZ R132, R97, R132 ;  /* 0x0000008461841221 */ /* 0x000fe20000010000 */
[----:B------:R-:W-:-:S04]  /*4340*/  PRMT R97, R140, 0x5410, R142 ;  /* 0x000054108c617816 */ /* 0x000fc8000000008e */
[----:B------:R-:W-:-:S04]  /*4350*/  F2FP.F16.F32.PACK_AB R99, RZ, R132 ;  /* 0x00000084ff63723e */ /* 0x000fc800000000ff */
[----:B------:R-:W-:Y:S01]  /*4360*/  PRMT R99, R141, 0x5410, R99 ;  /* 0x000054108d637816 */ /* 0x000fe20000000063 */
[----:B------:R-:W-:Y:S06]  /*4370*/  BRA `(.L_x_1938) ;  /* 0x00000050006c7947 */ /* 0x000fec0003800000 */
.L_x_1897:
        /* <DEDUP_REMOVED lines=16> */
.L_x_1941:
        /* <DEDUP_REMOVED lines=13> */
.L_x_1943:
[----:B------:R-:W-:Y:S05]  /*4550*/  BSYNC.RECONVERGENT B2 ;  /* 0x0000000000027941 */ /* 0x000fea0003800200 */
.L_x_1942:
        /* <DEDUP_REMOVED lines=42> */
.L_x_1940:
[----:B------:R-:W-:Y:S05]  /*4800*/  BSYNC.RECONVERGENT B1 ;  /* 0x0000000000017941 */ /* 0x000fea0003800200 */
.L_x_1939:
[----:B------:R-:W1:Y:S01]  /*4810*/  LDC R104, c[0x0][0x404] ;  /* 0x00010100ff687b82 */ /* 0x000e620000000800 */
[----:B------:R-:W-:Y:S01]  /*4820*/  HFMA2 R141, -RZ, RZ, 0.1171875, 0 ;  /* 0x2f800000ff8d7431 */ /* 0x000fe200000001ff */
[----:B------:R-:W-:Y:S01]  /*4830*/  I2FP.F32.U32 R0, R0 ;  /* 0x0000000000007245 */ /* 0x000fe20000201000 */
[----:B-----5:R-:W-:Y:S01]  /*4840*/  HADD2.F32 R19, -RZ, R96.H0_H0 ;  /* 0x20000060ff137230 */ /* 0x020fe20000004100 */
[----:B------:R-:W-:Y:S01]  /*4850*/  ISETP.NE.AND P3, PT, R18, 0x1, PT ;  /* 0x000000011200780c */ /* 0x000fe20003f65270 */
[----:B------:R-:W-:Y:S01]  /*4860*/  BSSY.RECONVERGENT B1, `(.L_x_1944) ;  /* 0x000004d000017945 */ /* 0x000fe20003800200 */
[----:B------:R-:W-:Y:S01]  /*4870*/  LOP3.LUT R16, R16, 0xffffffef, RZ, 0xc0, !PT ;  /* 0xffffffef10107812 */ /* 0x000fe200078ec0ff */
[----:B------:R-:W-:Y:S01]  /*4880*/  IMAD.MOV.U32 R20, RZ, RZ, 0x2 ;  /* 0x00000002ff147424 */ /* 0x000fe200078e00ff */
[----:B------:R-:W2:Y:S01]  /*4890*/  LDC R132, c[0x0][0x408] ;  /* 0x00010200ff847b82 */ /* 0x000ea20000000800 */
[----:B------:R-:W-:Y:S02]  /*48a0*/  IMAD.MOV.U32 R4, RZ, RZ, R2 ;  /* 0x000000ffff047224 */ /* 0x000fe400078e0002 */
[----:B------:R-:W-:-:S05]  /*48b0*/  FFMA.FTZ R17, R0, R141, 1.1641532182693481445e-10 ;  /* 0x2f00000000117423 */ /* 0x000fca000001008d */
[----:B-1----:R-:W-:-:S04]  /*48c0*/  FSETP.GTU.FTZ.AND P2, PT, R17, R104, PT ;  /* 0x000000681100720b */ /* 0x002fc80003f5c000 */
[----:B------:R-:W-:Y:S01]  /*48d0*/  PLOP3.LUT P4, PT, P2, PT, PT, 0x8, 0x80 ;  /* 0x000000000080781c */ /* 0x000fe2000178e170 */
[----:B--2---:R-:W-:-:S05]  /*48e0*/  FMUL.FTZ R0, R19, R132 ;  /* 0x0000008413007220 */ /* 0x004fca0000410000 */
[----:B------:R-:W-:-:S07]  /*48f0*/  FSEL R0, R0, RZ, !P2 ;  /* 0x000000ff00007208 */ /* 0x000fce0005000000 */
        /* <DEDUP_REMOVED lines=10> */
.L_x_1946:
        /* <DEDUP_REMOVED lines=13> */
.L_x_1948:
[----:B------:R-:W-:Y:S05]  /*4a70*/  BSYNC.RECONVERGENT B2 ;  /* 0x0000000000027941 */ /* 0x000fea0003800200 */
.L_x_1947:
        /* <DEDUP_REMOVED lines=43> */
.L_x_1945:
[----:B------:R-:W-:Y:S05]  /*4d30*/  BSYNC.RECONVERGENT B1 ;  /* 0x0000000000017941 */ /* 0x000fea0003800200 */
.L_x_1944:
        /* <DEDUP_REMOVED lines=9> */
[----:B------:R-:W-:-:S05]  /*4dd0*/  FSEL R19, R19, RZ, !P2 ;  /* 0x000000ff13137208 */ /* 0x000fca0005000000 */
[----:B------:R-:W-:-:S04]  /*4de0*/  FADD.FTZ R4, R0, R19 ;  /* 0x0000001300047221 */ /* 0x000fc80000010000 */
[----:B------:R-:W-:Y:S01]  /*4df0*/  @P1 FADD.FTZ R0, R17, R4 ;  /* 0x0000000411001221 */ /* 0x000fe20000010000 */
[----:B------:R-:W-:Y:S01]  /*4e00*/  @!P1 MOV R0, R4 ;  /* 0x0000000400009202 */ /* 0x000fe20000000f00 */
[----:B------:R-:W-:Y:S01]  /*4e10*/  IMAD.MOV.U32 R4, RZ, RZ, R2 ;  /* 0x000000ffff047224 */ /* 0x000fe200078e0002 */
[----:B------:R-:W-:Y:S02]  /*4e20*/  SEL R17, RZ, 0x1, P2 ;  /* 0x00000001ff117807 */ /* 0x000fe40001000000 */
        /* <DEDUP_REMOVED lines=10> */
.L_x_1951:
        /* <DEDUP_REMOVED lines=13> */
.L_x_1953:
[----:B------:R-:W-:Y:S05]  /*4fa0*/  BSYNC.RECONVERGENT B2 ;  /* 0x0000000000027941 */ /* 0x000fea0003800200 */
.L_x_1952:
        /* <DEDUP_REMOVED lines=43> */
.L_x_1950:
[----:B------:R-:W-:Y:S05]  /*5260*/  BSYNC.RECONVERGENT B1 ;  /* 0x0000000000017941 */ /* 0x000fea0003800200 */
.L_x_1949:
[----:B------:R-:W-:Y:S01]  /*5270*/  I2FP.F32.U32 R4, R4 ;  /* 0x0000000400047245 */ /* 0x000fe20000201000 */
[----:B------:R-:W-:Y:S01]  /*5280*/  HADD2.F32 R21, -RZ, R96.H1_H1 ;  /* 0x30000060ff157230 */ /* 0x000fe20000004100 */
[----:B------:R-:W-:Y:S01]  /*5290*/  ISETP.NE.AND P3, PT, R18, 0x1, PT ;  /* 0x000000011200780c */ /* 0x000fe20003f65270 */
[----:B------:R-:W-:Y:S01]  /*52a0*/  BSSY.RECONVERGENT B1, `(.L_x_1954) ;  /* 0x000004c000017945 */ /* 0x000fe20003800200 */
[----:B------:R-:W-:Y:S01]  /*52b0*/  LOP3.LUT R16, R16, 0xfffffff7, RZ, 0xc0, !PT ;  /* 0xfffffff710107812 */ /* 0x000fe200078ec0ff */
[----:B------:R-:W-:Y:S01]  /*52c0*/  FFMA.FTZ R19, R4, R141, 1.1641532182693481445e-10 ;  /* 0x2f00000004137423 */ /* 0x000fe2000001008d */
[----:B------:R-:W-:Y:S01]  /*52d0*/  FMUL.FTZ R4, R21, R132 ;  /* 0x0000008415047220 */ /* 0x000fe20000410000 */
[----:B------:R-:W-:-:S03]  /*52e0*/  HFMA2 R20, -RZ, RZ, 0, 1.1920928955078125e-07 ;  /* 0x00000002ff147431 */ /* 0x000fc600000001ff */
        /* <DEDUP_REMOVED lines=14> */
.L_x_1956:
        /* <DEDUP_REMOVED lines=13> */
.L_x_1958:
[----:B------:R-:W-:Y:S05]  /*54a0*/  BSYNC.RECONVERGENT B2 ;  /* 0x0000000000027941 */ /* 0x000fea0003800200 */
.L_x_1957:
        /* <DEDUP_REMOVED lines=43> */
.L_x_1955:
[----:B------:R-:W-:Y:S05]  /*5760*/  BSYNC.RECONVERGENT B1 ;  /* 0x0000000000017941 */ /* 0x000fea0003800200 */
.L_x_1954:
[----:B------:R-:W-:Y:S01]  /*5770*/  I2FP.F32.U32 R18, R19 ;  /* 0x0000001300127245 */ /* 0x000fe20000201000 */
[----:B------:R-:W-:Y:S01]  /*5780*/  HADD2.F32 R21, -RZ, R88.H1_H1 ;  /* 0x30000058ff157230 */ /* 0x000fe20000004100 */
[----:B------:R-:W-:Y:S01]  /*5790*/  ISETP.NE.AND P3, PT, R20, 0x1, PT ;  /* 0x000000011400780c */ /* 0x000fe20003f65270 */
[----:B------:R-:W-:Y:S01]  /*57a0*/  BSSY.RECONVERGENT B1, `(.L_x_1959) ;  /* 0x000004f000017945 */ /* 0x000fe20003800200 */
[----:B------:R-:W-:Y:S02]  /*57b0*/  HFMA2 R22, -RZ, RZ, 0, 1.1920928955078125e-07 ;  /* 0x00000002ff167431 */ /* 0x000fe400000001ff */
[----:B------:R-:W-:Y:S01]  /*57c0*/  FFMA.FTZ R19, R18, R141, 1.1641532182693481445e-10 ;  /* 0x2f00000012137423 */ /* 0x000fe2000001008d */
[----:B------:R-:W-:-:S04]  /*57d0*/  FMUL.FTZ R21, R21, R132 ;  /* 0x0000008415157220 */ /* 0x000fc80000410000 */
[----:B------:R-:W-:Y:S01]  /*57e0*/  FSETP.GTU.FTZ.AND P2, PT, R19, R104, PT ;  /* 0x000000681300720b */ /* 0x000fe20003f5c000 */
[----:B------:R-:W-:-:S03]  /*57f0*/  @P1 HADD2.F32 R19, -RZ, R92.H1_H1 ;  /* 0x3000005cff131230 */ /* 0x000fc60000004100 */
[----:B------:R-:W-:Y:S02]  /*5800*/  FSEL R21, R21, RZ, !P2 ;  /* 0x000000ff15157208 */ /* 0x000fe40005000000 */
[----:B------:R-:W-:-:S03]  /*5810*/  SEL R18, RZ, 0x1, P2 ;  /* 0x00000001ff127807 */ /* 0x000fc60001000000 */
[----:B------:R-:W-:-:S04]  /*5820*/  FADD.FTZ R4, R4, R21 ;  /* 0x0000001504047221 */ /* 0x000fc80000010000 */
[--C-:B------:R-:W-:Y:S01]  /*5830*/  @P1 FADD.FTZ R110, R19, R4.reuse ;  /* 0x00000004136e1221 */ /* 0x100fe20000010000 */
[----:B------:R-:W-:Y:S02]  /*5840*/  @!P1 IMAD.MOV.U32 R110, RZ, RZ, R4 ;  /* 0x000000ffff6e9224 */ /* 0x000fe400078e0004 */
[----:B------:R-:W-:-:S03]  /*5850*/  IMAD.MOV.U32 R4, RZ, RZ, R2 ;  /* 0x000000ffff047224 */ /* 0x000fc600078e0002 */
        /* <DEDUP_REMOVED lines=10> */
.L_x_1961:
        /* <DEDUP_REMOVED lines=13> */
.L_x_1963:
[----:B------:R-:W-:Y:S05]  /*59d0*/  BSYNC.RECONVERGENT B2 ;  /* 0x0000000000027941 */ /* 0x000fea0003800200 */
.L_x_1962:
        /* <DEDUP_REMOVED lines=43> */
.L_x_1960:
[----:B------:R-:W-:Y:S05]  /*5c90*/  BSYNC.RECONVERGENT B1 ;  /* 0x0000000000017941 */ /* 0x000fea0003800200 */
.L_x_1959:
        /* <DEDUP_REMOVED lines=22> */
.L_x_1966:
        /* <DEDUP_REMOVED lines=13> */
.L_x_1968:
[----:B------:R-:W-:Y:S05]  /*5ed0*/  BSYNC.RECONVERGENT B2 ;  /* 0x0000000000027941 */ /* 0x000fea0003800200 */
.L_x_1967:
        /* <DEDUP_REMOVED lines=40> */
[----:B------:R-:W-:Y:S01]  /*6160*/  MOV R2, R100 ;  /* 0x0000006400027202 */ /* 0x000fe20000000f00 */
[----:B------:R-:W-:Y:S01]  /*6170*/  IMAD.MOV.U32 R138, RZ, RZ, R20 ;  /* 0x000000ffff8a7224 */ /* 0x000fe200078e0014 */
[----:B------:R-:W-:-:S07]  /*6180*/  LOP3.LUT R7, R22, UR35, R21, 0x96, !PT ;  /* 0x0000002316077c12 */ /* 0x000fce000f8e9615 */
.L_x_1965:
[----:B------:R-:W-:Y:S05]  /*6190*/  BSYNC.RECONVERGENT B1 ;  /* 0x0000000000017941 */ /* 0x000fea0003800200 */
.L_x_1964:
[----:B------:R-:W-:Y:S01]  /*61a0*/  I2FP.F32.U32 R20, R19 ;  /* 0x0000001300147245 */ /* 0x000fe20000201000 */
[----:B------:R-:W-:Y:S01]  /*61b0*/  HADD2.F32 R21, -RZ, R89.H0_H0 ;  /* 0x20000059ff157230 */ /* 0x000fe20000004100 */
[----:B------:R-:W-:Y:S01]  /*61c0*/  ISETP.NE.AND P3, PT, R23, 0x1, PT ;  /* 0x000000011700780c */ /* 0x000fe20003f65270 */
[----:B------:R-:W-:Y:S01]  /*61d0*/  @P1 HADD2.F32 R109, -RZ, R93.H0_H0 ;  /* 0x2000005dff6d1230 */ /* 0x000fe20000004100 */
        /* <DEDUP_REMOVED lines=8> */
[--C-:B------:R-:W-:Y:S01]  /*6260*/  @P1 FADD.FTZ R109, R109, R4.reuse ;  /* 0x000000046d6d1221 */ /* 0x100fe20000010000 */
[----:B------:R-:W-:Y:S01]  /*6270*/  @!P1 IMAD.MOV.U32 R109, RZ, RZ, R4 ;  /* 0x000000ffff6d9224 */ /* 0x000fe200078e0004 */
        /* <DEDUP_REMOVED lines=11> */
.L_x_1971:
        /* <DEDUP_REMOVED lines=13> */
.L_x_1973:
[----:B------:R-:W-:Y:S05]  /*6400*/  BSYNC.RECONVERGENT B2 ;  /* 0x0000000000027941 */ /* 0x000fea0003800200 */
.L_x_1972:
        /* <DEDUP_REMOVED lines=43> */
.L_x_1970:
[----:B------:R-:W-:Y:S05]  /*66c0*/  BSYNC.RECONVERGENT B1 ;  /* 0x0000000000017941 */ /* 0x000fea0003800200 */
.L_x_1969:
[----:B------:R-:W-:Y:S01]  /*66d0*/  I2FP.F32.U32 R4, R4 ;  /* 0x0000000400047245 */ /* 0x000fe20000201000 */
[----:B------:R-:W-:Y:S01]  /*66e0*/  HADD2.F32 R97, -RZ, R97.H1_H1 ;  /* 0x30000061ff617230 */ /* 0x000fe20000004100 */
[----:B------:R-:W-:Y:S01]  /*66f0*/  ISETP.NE.AND P2, PT, R20, 0x1, PT ;  /* 0x000000011400780c */ /* 0x000fe20003f45270 */
[----:B------:R-:W-:Y:S01]  /*6700*/  BSSY.RECONVERGENT B1, `(.L_x_1974) ;  /* 0x000004c000017945 */ /* 0x000fe20003800200 */
[----:B------:R-:W-:Y:S01]  /*6710*/  LOP3.LUT R16, R16, 0xfffffffd, RZ, 0xc0, !PT ;  /* 0xfffffffd10107812 */ /* 0x000fe200078ec0ff */
[----:B------:R-:W-:Y:S01]  /*6720*/  FFMA.FTZ R21, R4, R141, 1.1641532182693481445e-10 ;  /* 0x2f00000004157423 */ /* 0x000fe2000001008d */
[----:B------:R-:W-:Y:S01]  /*6730*/  FMUL.FTZ R4, R97, R132 ;  /* 0x0000008461047220 */ /* 0x000fe20000410000 */
[----:B------:R-:W-:-:S03]  /*6740*/  IMAD.MOV.U32 R22, RZ, RZ, 0x2 ;  /* 0x00000002ff167424 */ /* 0x000fc600078e00ff */
[----:B------:R-:W-:Y:S01]  /*6750*/  FSETP.GTU.FTZ.AND P3, PT, R21, R104, PT ;  /* 0x000000681500720b */ /* 0x000fe20003f7c000 */
[----:B------:R-:W-:-:S03]  /*6760*/  IMAD.MOV.U32 R21, RZ, RZ, R2 ;  /* 0x000000ffff157224 */ /* 0x000fc600078e0002 */
        /* <DEDUP_REMOVED lines=12> */
.L_x_1976:
        /* <DEDUP_REMOVED lines=13> */
.L_x_1978:
[----:B------:R-:W-:Y:S05]  /*6900*/  BSYNC.RECONVERGENT B2 ;  /* 0x0000000000027941 */ /* 0x000fea0003800200 */
.L_x_1977:
        /* <DEDUP_REMOVED lines=43> */
.L_x_1975:
[----:B------:R-:W-:Y:S05]  /*6bc0*/  BSYNC.RECONVERGENT B1 ;  /* 0x0000000000017941 */ /* 0x000fea0003800200 */
.L_x_1974:
[----:B------:R-:W-:Y:S01]  /*6bd0*/  I2FP.F32.U32 R20, R21 ;  /* 0x0000001500147245 */ /* 0x000fe20000201000 */
[----:B------:R-:W-:Y:S01]  /*6be0*/  HADD2.F32 R23, -RZ, R89.H1_H1 ;  /* 0x30000059ff177230 */ /* 0x000fe20000004100 */
[----:B------:R-:W-:Y:S01]  /*6bf0*/  BSSY.RECONVERGENT B1, `(.L_x_1979) ;  /* 0x0000050000017945 */ /* 0x000fe20003800200 */
[----:B------:R-:W-:Y:S02]  /*6c00*/  IMAD.MOV.U32 R96, RZ, RZ, 0x2 ;  /* 0x00000002ff607424 */ /* 0x000fe400078e00ff */
[----:B------:R-:W-:Y:S01]  /*6c10*/  FFMA.FTZ R21, R20, R141, 1.1641532182693481445e-10 ;  /* 0x2f00000014157423 */ /* 0x000fe2000001008d */
[----:B------:R-:W-:-:S04]  /*6c20*/  FMUL.FTZ R23, R23, R132 ;  /* 0x0000008417177220 */ /* 0x000fc80000410000 */
[----:B------:R-:W-:Y:S01]  /*6c30*/  FSETP.GTU.FTZ.AND P2, PT, R21, R104, PT ;  /* 0x000000681500720b */ /* 0x000fe20003f5c000 */
[----:B------:R-:W-:-:S03]  /*6c40*/  @P1 HADD2.F32 R21, -RZ, R93.H1_H1 ;  /* 0x3000005dff151230 */ /* 0x000fc60000004100 */
[----:B------:R-:W-:Y:S02]  /*6c50*/  FSEL R23, R23, RZ, !P2 ;  /* 0x000000ff17177208 */ /* 0x000fe40005000000 */
[----:B------:R-:W-:Y:S02]  /*6c60*/  SEL R20, RZ, 0x1, P2 ;  /* 0x00000001ff147807 */ /* 0x000fe40001000000 */
[----:B------:R-:W-:Y:S01]  /*6c70*/  ISETP.NE.AND P2, PT, R22, 0x1, PT ;  /* 0x000000011600780c */ /* 0x000fe20003f45270 */
[----:B------:R-:W-:-:S04]  /*6c80*/  FADD.FTZ R4, R4, R23 ;  /* 0x0000001704047221 */ /* 0x000fc80000010000 */
[----:B------:R-:W-:Y:S01]  /*6c90*/  @P1 FADD.FTZ R116, R21, R4 ;  /* 0x0000000415741221 */ /* 0x000fe20000010000 */
[----:B------:R-:W-:Y:S01]  /*6ca0*/  @!P1 MOV R116, R4 ;  /* 0x0000000400749202 */ /* 0x000fe20000000f00 */
[----:B------:R-:W-:-:S03]  /*6cb0*/  IMAD.MOV.U32 R4, RZ, RZ, R2 ;  /* 0x000000ffff047224 */ /* 0x000fc600078e0002 */
[----:B------:R-:W-:-:S03]  /*6cc0*/  F2FP.F16.F32.PACK_AB R140, RZ, R116 ;  /* 0x00000074ff8c723e */ /* 0x000fc600000000ff */
        /* <DEDUP_REMOVED lines=9> */
.L_x_1981:
        /* <DEDUP_REMOVED lines=13> */
.L_x_1983:
[----:B------:R-:W-:Y:S05]  /*6e30*/  BSYNC.RECONVERGENT B2 ;  /* 0x0000000000027941 */ /* 0x000fea0003800200 */
.L_x_1982:
        /* <DEDUP_REMOVED lines=43> */
.L_x_1980:
[----:B------:R-:W-:Y:S05]  /*70f0*/  BSYNC.RECONVERGENT B1 ;  /* 0x0000000000017941 */ /* 0x000fea0003800200 */
.L_x_1979:
[----:B------:R-:W-:Y:S01]  /*7100*/  I2FP.F32.U32 R4, R4 ;  /* 0x0000000400047245 */ /* 0x000fe20000201000 */
[----:B------:R-:W-:Y:S01]  /*7110*/  HADD2.F32 R23, -RZ, R98.H0_H0 ;  /* 0x20000062ff177230 */ /* 0x000fe20000004100 */
[----:B------:R-:W-:Y:S01]  /*7120*/  ISETP.NE.AND P3, PT, R96, 0x1, PT ;  /* 0x000000016000780c */ /* 0x000fe20003f65270 */
[----:B------:R-:W-:Y:S01]  /*7130*/  BSSY.RECONVERGENT B1, `(.L_x_1984) ;  /* 0x000004a000017945 */ /* 0x000fe20003800200 */
[----:B------:R-:W-:Y:S02]  /*7140*/  HFMA2 R97, -RZ, RZ, 0, 1.1920928955078125e-07 ;  /* 0x00000002ff617431 */ /* 0x000fe400000001ff */
[----:B------:R-:W-:Y:S01]  /*7150*/  FFMA.FTZ R21, R4, R141, 1.1641532182693481445e-10 ;  /* 0x2f00000004157423 */ /* 0x000fe2000001008d */
[----:B------:R-:W-:-:S04]  /*7160*/  FMUL.FTZ R4, R23, R132 ;  /* 0x0000008417047220 */ /* 0x000fc80000410000 */
[----:B------:R-:W-:Y:S01]  /*7170*/  FSETP.GTU.FTZ.AND P2, PT, R21, R104, PT ;  /* 0x000000681500720b */ /* 0x000fe20003f5c000 */
        /* <DEDUP_REMOVED lines=12> */
.L_x_1986:
        /* <DEDUP_REMOVED lines=13> */
.L_x_1988:
[----:B------:R-:W-:Y:S05]  /*7310*/  BSYNC.RECONVERGENT B2 ;  /* 0x0000000000027941 */ /* 0x000fea0003800200 */
.L_x_1987:
        /* <DEDUP_REMOVED lines=42> */
[----:B------:R-:W-:-:S07]  /*75c0*/  MOV R138, R22 ;  /* 0x00000016008a7202 */ /* 0x000fce0000000f00 */
.L_x_1985:
[----:B------:R-:W-:Y:S05]  /*75d0*/  BSYNC.RECONVERGENT B1 ;  /* 0x0000000000017941 */ /* 0x000fea0003800200 */
.L_x_1984:
[----:B------:R-:W-:Y:S01]  /*75e0*/  I2FP.F32.U32 R22, R21 ;  /* 0x0000001500167245 */ /* 0x000fe20000201000 */
[----:B------:R-:W-:Y:S01]  /*75f0*/  HADD2.F32 R23, -RZ, R90.H0_H0 ;  /* 0x2000005aff177230 */ /* 0x000fe20000004100 */
[----:B------:R-:W-:Y:S01]  /*7600*/  BSSY.RECONVERGENT B1, `(.L_x_1989) ;  /* 0x0000050000017945 */ /* 0x000fe20003800200 */
[----:B------:R-:W-:Y:S02]  /*7610*/  @P1 HADD2.F32 R117, -RZ, R94.H0_H0 ;  /* 0x2000005eff751230 */ /* 0x000fe40000004100 */
[----:B------:R-:W-:Y:S01]  /*7620*/  FFMA.FTZ R21, R22, R141, 1.1641532182693481445e-10 ;  /* 0x2f00000016157423 */ /* 0x000fe2000001008d */
[----:B------:R-:W-:Y:S01]  /*7630*/  FMUL.FTZ R23, R23, R132 ;  /* 0x0000008417177220 */ /* 0x000fe20000410000 */
[----:B------:R-:W-:-:S03]  /*7640*/  HFMA2 R22, -RZ, RZ, 0, 1.1920928955078125e-07 ;  /* 0x00000002ff167431 */ /* 0x000fc600000001ff */
        /* <DEDUP_REMOVED lines=8> */
[----:B------:R-:W-:Y:S02]  /*76d0*/  F2FP.F16.F32.PACK_AB R142, RZ, R117 ;  /* 0x00000075ff8e723e */ /* 0x000fe400000000ff */
        /* <DEDUP_REMOVED lines=9> */
.L_x_1991:
        /* <DEDUP_REMOVED lines=13> */
.L_x_1993:
[----:B------:R-:W-:Y:S05]  /*7840*/  BSYNC.RECONVERGENT B2 ;  /* 0x0000000000027941 */ /* 0x000fea0003800200 */
.L_x_1992:
        /* <DEDUP_REMOVED lines=43> */
.L_x_1990:
[----:B------:R-:W-:Y:S05]  /*7b00*/  BSYNC.RECONVERGENT B1 ;  /* 0x0000000000017941 */ /* 0x000fea0003800200 */
.L_x_1989:
[----:B------:R-:W-:Y:S01]  /*7b10*/  I2FP.F32.U32 R4, R4 ;  /* 0x0000000400047245 */ /* 0x000fe20000201000 */
[----:B------:R-:W-:Y:S01]  /*7b20*/  HADD2.F32 R97, -RZ, R98.H1_H1 ;  /* 0x30000062ff617230 */ /* 0x000fe20000004100 */
        /* <DEDUP_REMOVED lines=18> */
.L_x_1996:
        /* <DEDUP_REMOVED lines=13> */
.L_x_1998:
[----:B------:R-:W-:Y:S05]  /*7d20*/  BSYNC.RECONVERGENT B2 ;  /* 0x0000000000027941 */ /* 0x000fea0003800200 */
.L_x_1997:
        /* <DEDUP_REMOVED lines=43> */
.L_x_1995:
[----:B------:R-:W-:Y:S05]  /*7fe0*/  BSYNC.RECONVERGENT B1 ;  /* 0x0000000000017941 */ /* 0x000fea0003800200 */
.L_x_1994:
        /* <DEDUP_REMOVED lines=12> */
[--C-:B------:R-:W-:Y:S01]  /*80b0*/  @P1 FADD.FTZ R124, R23, R4.reuse ;  /* 0x00000004177c1221 */ /* 0x100fe20000010000 */
[----:B------:R-:W-:Y:S01]  /*80c0*/  @!P1 IMAD.MOV.U32 R124, RZ, RZ, R4 ;  /* 0x000000ffff7c9224 */ /* 0x000fe200078e0004 */
[----:B------:R-:W-:-:S04]  /*80d0*/  MOV R4, R2 ;  /* 0x0000000200047202 */ /* 0x000fc80000000f00 */
[----:B------:R-:W-:Y:S02]  /*80e0*/  F2FP.F16.F32.PACK_AB R143, RZ, R124 ;  /* 0x0000007cff8f723e */ /* 0x000fe400000000ff */
        /* <DEDUP_REMOVED lines=9> */
.L_x_2001:
        /* <DEDUP_REMOVED lines=13> */
.L_x_2003:
[----:B------:R-:W-:Y:S05]  /*8250*/  BSYNC.RECONVERGENT B2 ;  /* 0x0000000000027941 */ /* 0x000fea0003800200 */
.L_x_2002:
        /* <DEDUP_REMOVED lines=43> */
.L_x_2000:
[----:B------:R-:W-:Y:S05]  /*8510*/  BSYNC.RECONVERGENT B1 ;  /* 0x0000000000017941 */ /* 0x000fea0003800200 */
.L_x_1999:
[----:B------:R-:W-:Y:S01]  /*8520*/  I2FP.F32.U32 R4, R4 ;  /* 0x0000000400047245 */ /* 0x000fe20000201000 */
[----:B------:R-:W-:Y:S01]  /*8530*/  HADD2.F32 R101, -RZ, R99.H0_H0 ;  /* 0x20000063ff657230 */ /* 0x000fe20000004100 */
        /* <DEDUP_REMOVED lines=18> */
.L_x_2006:
        /* <DEDUP_REMOVED lines=13> */
.L_x_2008:
[----:B------:R-:W-:Y:S05]  /*8730*/  BSYNC.RECONVERGENT B2 ;  /* 0x0000000000027941 */ /* 0x000fea0003800200 */
.L_x_2007:
        /* <DEDUP_REMOVED lines=43> */
.L_x_2005:
[----:B------:R-:W-:Y:S05]  /*89f0*/  BSYNC.RECONVERGENT B1 ;  /* 0x0000000000017941 */ /* 0x000fea0003800200 */
.L_x_2004:
[----:B------:R-:W-:Y:S01]  /*8a00*/  I2FP.F32.U32 R96, R97 ;  /* 0x0000006100607245 */ /* 0x000fe20000201000 */
[----:B------:R-:W-:Y:S01]  /*8a10*/  HADD2.F32 R97, -RZ, R91.H0_H0 ;  /* 0x2000005bff617230 */ /* 0x000fe20000004100 */
[----:B------:R-:W-:Y:S01]  /*8a20*/  BSSY.RECONVERGENT B1, `(.L_x_2009) ;  /* 0x0000050000017945 */ /* 0x000fe20003800200 */
[----:B------:R-:W-:Y:S02]  /*8a30*/  @P1 HADD2.F32 R125, -RZ, R95.H0_H0 ;  /* 0x2000005fff7d1230 */ /* 0x000fe40000004100 */
        /* <DEDUP_REMOVED lines=21> */
.L_x_2011:
        /* <DEDUP_REMOVED lines=13> */
.L_x_2013:
[----:B------:R-:W-:Y:S05]  /*8c60*/  BSYNC.RECONVERGENT B2 ;  /* 0x0000000000027941 */ /* 0x000fea0003800200 */
.L_x_2012:
        /* <DEDUP_REMOVED lines=43> */
.L_x_2010:
[----:B------:R-:W-:Y:S05]  /*8f20*/  BSYNC.RECONVERGENT B1 ;  /* 0x0000000000017941 */ /* 0x000fea0003800200 */
.L_x_2009:
[----:B------:R-:W-:Y:S01]  /*8f30*/  I2FP.F32.U32 R4, R4 ;  /* 0x0000000400047245 */ /* 0x000fe20000201000 */
[----:B------:R-:W-:Y:S01]  /*8f40*/  HADD2.F32 R99, -RZ, R99.H1_H1 ;  /* 0x30000063ff637230 */ /* 0x000fe20000004100 */
[----:B------:R-:W-:Y:S01]  /*8f50*/  ISETP.NE.AND P6, PT, R96, 0x1, PT ;  /* 0x000000016000780c */ /* 0x000fe20003fc5270 */
[----:B------:R-:W-:Y:S01]  /*8f60*/  BSSY.RECONVERGENT B1, `(.L_x_2014) ;  /* 0x000004c000017945 */ /* 0x000fe20003800200 */
[----:B------:R-:W-:Y:S02]  /*8f70*/  IMAD.MOV.U32 R98, RZ, RZ, R2 ;  /* 0x000000ffff627224 */ /* 0x000fe400078e0002 */
[----:B------:R-:W-:Y:S01]  /*8f80*/  FFMA.FTZ R97, R4, R141, 1.1641532182693481445e-10 ;  /* 0x2f00000004617423 */ /* 0x000fe2000001008d */
[----:B------:R-:W-:Y:S01]  /*8f90*/  FMUL.FTZ R99, R99, R132 ;  /* 0x0000008463637220 */ /* 0x000fe20000410000 */
[----:B------:R-:W-:-:S03]  /*8fa0*/  HFMA2 R4, -RZ, RZ, 0, 1.1920928955078125e-07 ;  /* 0x00000002ff047431 */ /* 0x000fc600000001ff */
        /* <DEDUP_REMOVED lines=12> */
.L_x_2016:
        /* <DEDUP_REMOVED lines=15> */
.L_x_2018:
[----:B------:R-:W-:Y:S05]  /*9160*/  BSYNC.RECONVERGENT B2 ;  /* 0x0000000000027941 */ /* 0x000fea0003800200 */
.L_x_2017:
        /* <DEDUP_REMOVED lines=43> */
.L_x_2015:
[----:B------:R-:W-:Y:S05]  /*9420*/  BSYNC.RECONVERGENT B1 ;  /* 0x0000000000017941 */ /* 0x000fea0003800200 */
.L_x_2014:
[----:B------:R-:W-:Y:S01]  /*9430*/  I2FP.F32.U32 R96, R98 ;  /* 0x0000006200607245 */ /* 0x000fe20000201000 */
[----:B------:R-:W-:Y:S01]  /*9440*/  HADD2.F32 R97, -RZ, R91.H1_H1 ;  /* 0x3000005bff617230 */ /* 0x000fe20000004100 */
[----:B------:R-:W-:Y:S01]  /*9450*/  PRMT R98, R142, 0x5410, R143 ;  /* 0x000054108e627816 */ /* 0x000fe2000000008f */
[----:B------:R-:W-:Y:S02]  /*9460*/  @P1 HADD2.F32 R99, -RZ, R95.H1_H1 ;  /* 0x3000005fff631230 */ /* 0x000fe40000004100 */
[----:B------:R-:W-:Y:S01]  /*9470*/  FFMA.FTZ R141, R96, R141, 1.1641532182693481445e-10 ;  /* 0x2f000000608d7423 */ /* 0x000fe2000001008d */
[----:B------:R-:W-:Y:S01]  /*9480*/  FMUL.FTZ R97, R97, R132 ;  /* 0x0000008461617220 */ /* 0x000fe20000410000 */
[----:B------:R-:W-:-:S03]  /*9490*/  PRMT R96, R102, 0x5410, R103 ;  /* 0x0000541066607816 */ /* 0x000fc60000000067 */
[----:B------:R-:W-:-:S04]  /*94a0*/  FSETP.GTU.FTZ.AND P6, PT, R141, R104, PT ;  /* 0x000000688d00720b */ /* 0x000fc80003fdc000 */
[----:B------:R-:W-:Y:S02]  /*94b0*/  FSEL R97, R97, RZ, !P6 ;  /* 0x000000ff61617208 */ /* 0x000fe40007000000 */
[----:B------:R-:W-:-:S03]  /*94c0*/  SEL R104, RZ, 0x1, P6 ;  /* 0x00000001ff687807 */ /* 0x000fc60003000000 */
[----:B------:R-:W-:Y:S01]  /*94d0*/  FADD.FTZ R144, R144, R97 ;  /* 0x0000006190907221 */ /* 0x000fe20000010000 */
[----:B------:R-:W-:-:S03]  /*94e0*/  PRMT R97, R137, 0x5410, R140 ;  /* 0x0000541089617816 */ /* 0x000fc6000000008c */
[--C-:B------:R-:W-:Y:S01]  /*94f0*/  @P1 FADD.FTZ R132, R99, R144.reuse ;  /* 0x0000009063841221 */ /* 0x100fe20000010000 */
[----:B------:R-:W-:-:S05]  /*9500*/  @!P1 IMAD.MOV.U32 R132, RZ, RZ, R144 ;  /* 0x000000ffff849224 */ /* 0x000fca00078e0090 */
[----:B------:R-:W-:-:S04]  /*9510*/  F2FP.F16.F32.PACK_AB R99, RZ, R132 ;  /* 0x00000084ff63723e */ /* 0x000fc800000000ff */
[----:B------:R-:W-:-:S07]  /*9520*/  PRMT R99, R139, 0x5410, R99 ;  /* 0x000054108b637816 */ /* 0x000fce0000000063 */
.L_x_1938:
[----:B------:R-:W1:Y:S01]  /*9530*/  LDC.64 R102, c[0x0][0x3a8] ;  /* 0x0000ea00ff667b82 */ /* 0x000e620000000a00 */
[----:B------:R-:W-:Y:S02]  /*9540*/  SEL R143, RZ, 0x1000000, !P5 ;  /* 0x01000000ff8f7807 */ /* 0x000fe40006800000 */
[----:B------:R-:W-:Y:S02]  /*9550*/  SEL R141, RZ, 0x10000, !P4 ;  /* 0x00010000ff8d7807 */ /* 0x000fe40006000000 */
[C---:B------:R-:W-:Y:S02]  /*9560*/  LOP3.LUT P6, RZ, R16.reuse, 0x8, RZ, 0xc0, !PT ;  /* 0x0000000810ff7812 */ /* 0x040fe400078cc0ff */
[C---:B------:R-:W-:Y:S01]  /*9570*/  LOP3.LUT P5, RZ, R16.reuse, 0x4, RZ, 0xc0, !PT ;  /* 0x0000000410ff7812 */ /* 0x040fe200078ac0ff */
[----:B------:R-:W2:Y:S01]  /*9580*/  LDC.64 R100, c[0x0][0x3b0] ;  /* 0x0000ec00ff647b82 */ /* 0x000ea20000000a00 */
[----:B------:R-:W-:Y:S02]  /*9590*/  LOP3.LUT P4, RZ, R16, 0x2, RZ, 0xc0, !PT ;  /* 0x0000000210ff7812 */ /* 0x000fe4000788c0ff */
[----:B------:R-:W-:-:S02]  /*95a0*/  SEL R142, RZ, 0x100, !P3 ;  /* 0x00000100ff8e7807 */ /* 0x000fc40005800000 */
[----:B------:R-:W-:Y:S02]  /*95b0*/  SEL R139, RZ, 0x1000000, !P4 ;  /* 0x01000000ff8b7807 */ /* 0x000fe40006000000 */
[----:B------:R-:W-:Y:S02]  /*95c0*/  SEL R140, RZ, 0x10000, !P5 ;  /* 0x00010000ff8c7807 */ /* 0x000fe40006800000 */
[----:B------:R-:W-:Y:S02]  /*95d0*/  SEL R137, RZ, 0x100, !P6 ;  /* 0x00000100ff897807 */ /* 0x000fe40007000000 */
[----:B------:R-:W-:Y:S02]  /*95e0*/  LOP3.LUT P1, RZ, R16, 0x10, RZ, 0xc0, !PT ;  /* 0x0000001010ff7812 */ /* 0x000fe4000782c0ff */
[----:B------:R-:W-:Y:S02]  /*95f0*/  LOP3.LUT R142, R142, R143, R141, 0xfe, !PT ;  /* 0x0000008f8e8e7212 */ /* 0x000fe400078efe8d */
[----:B------:R-:W-:Y:S01]  /*9600*/  LOP3.LUT R137, R137, R139, R140, 0xfe, !PT ;  /* 0x0000008b89897212 */ /* 0x000fe200078efe8c */
[----:B-1----:R-:W-:Y:S01]  /*9610*/  IMAD.WIDE.U32 R102, R136, 0x10, R102 ;  /* 0x0000001088667825 */ /* 0x002fe200078e0066 */
[----:B------:R-:W-:-:S02]  /*9620*/  SEL R141, RZ, 0x1, !P2 ;  /* 0x00000001ff8d7807 */ /* 0x000fc40005000000 */
[----:B------:R-:W-:Y:S02]  /*9630*/  SEL R140, RZ, 0x1, !P1 ;  /* 0x00000001ff8c7807 */ /* 0x000fe40004800000 */
[----:B------:R-:W-:Y:S01]  /*9640*/  LOP3.LUT R141, R142, R141, RZ, 0xfc, !PT ;  /* 0x0000008d8e8d7212 */ /* 0x000fe200078efcff */
[----:B------:R1:W-:Y:S01]  /*9650*/  STG.E.128 desc[UR6][R102.64], R96 ;  /* 0x0000006066007986 */ /* 0x0003e2000c101d06 */
[----:B------:R-:W-:Y:S01]  /*9660*/  LOP3.LUT R140, R137, R140, RZ, 0xfc, !PT ;  /* 0x0000008c898c7212 */ /* 0x000fe200078efcff */
[----:B--2---:R-:W-:-:S05]  /*9670*/  IMAD.WIDE.U32 R100, R136, 0x8, R100 ;  /* 0x0000000888647825 */ /* 0x004fca00078e0064 */
[----:B------:R1:W-:Y:S01]  /*9680*/  STG.E.64 desc[UR6][R100.64], R140 ;  /* 0x0000008c64007986 */ /* 0x0003e2000c101b06 */
[----:B------:R-:W-:Y:S05]  /*9690*/  @!P0 BRA `(.L_x_2019) ;  /* 0x0000000000508947 */ /* 0x000fea0003800000 */
[----:B-1----:R-:W-:Y:S01]  /*96a0*/  SHF.L.U32 R99, R23, 0x10, RZ ;  /* 0x0000001017637819 */ /* 0x002fe200000006ff */
[----:B------:R-:W1:Y:S01]  /*96b0*/  LDC.64 R96, c[0x0][0x3b8] ;  /* 0x0000ee00ff607b82 */ /* 0x000e620000000a00 */
        /* <DEDUP_REMOVED lines=13> */
[----:B-1----:R-:W-:Y:S01]  /*9790*/  IMAD.WIDE.U32 R96, R136, 0x8, R96 ;  /* 0x0000000888607825 */ /* 0x002fe200078e0060 */
[----:B------:R-:W-:Y:S02]  /*97a0*/  LOP3.LUT R98, R98, R102, R100, 0xfe, !PT ;  /* 0x0000006662627212 */ /* 0x000fe400078efe64 */
[----:B------:R-:W-:Y:S02]  /*97b0*/  LOP3.LUT R99, R101, R99, RZ, 0xfc, !PT ;  /* 0x0000006365637212 */ /* 0x000fe400078efcff */
[----:B------:R-:W-:-:S05]  /*97c0*/  LOP3.LUT R98, R98, 0xff, R17, 0xf8, !PT ;  /* 0x000000ff62627812 */ /* 0x000fca00078ef811 */
[----:B------:R2:W-:Y:S02]  /*97d0*/  STG.E.64 desc[UR6][R96.64], R98 ;  /* 0x0000006260007986 */ /* 0x0005e4000c101b06 */
.L_x_2019:
[----:B------:R-:W-:Y:S02]  /*97e0*/  IMAD.MOV.U32 R137, RZ, RZ, R138 ;  /* 0x000000ffff897224 */ /* 0x000fe400078e008a */
[----:B------:R-:W-:-:S07]  /*97f0*/  VIADD R138, R136, 0x80 ;  /* 0x00000080888a7836 */ /* 0x000fce0000000000 */
.L_x_1896:
[----:B------:R-:W-:Y:S05]  /*9800*/  BSYNC.RECONVERGENT B0 ;  /* 0x0000000000007941 */ /* 0x000fea0003800200 */
.L_x_1895:
[----:B------:R-:W-:Y:S01]  /*9810*/  ISETP.GE.U32.AND P0, PT, R11, 0x100, PT ;  /* 0x000001000b00780c */ /* 0x000fe20003f06070 */
[----:B------:R-:W-:Y:S01]  /*9820*/  BSSY.RECONVERGENT B0, `(.L_x_2020) ;  /* 0x00007f5000007945 */ /* 0x000fe20003800200 */
[----:B------:R-:W-:-:S11]  /*9830*/  LOP3.LUT R16, R16, 0xffffff7f, RZ, 0xc0, !PT ;  /* 0xffffff7f10107812 */ /* 0x000fd600078ec0ff */
[----:B------:R-:W-:Y:S01]  /*9840*/  @P0 LOP3.LUT R16, R16, 0x80, RZ, 0xfc, !PT ;  /* 0x0000008010100812 */ /* 0x000fe200078efcff */
[----:B------:R-:W-:Y:S06]  /*9850*/  @!P0 BRA `(.L_x_2021) ;  /* 0x0000007c00c48947 */ /* 0x000fec0003800000 */
[----:B------:R-:W-:Y:S01]  /*9860*/  ISETP.NE.U32.AND P0, PT, RZ, UR12, PT ;  /* 0x0000000cff007c0c */ /* 0x000fe2000bf05070 */
[----:B-12---:R-:W1:Y:S01]  /*9870*/  LDC.64 R96, c[0x0][0x390] ;  /* 0x0000e400ff607b82 */ /* 0x006e620000000a00 */
        /* <DEDUP_REMOVED lines=28> */
.L_x_2025:
        /* <DEDUP_REMOVED lines=13> */
.L_x_2027:
[----:B------:R-:W-:Y:S05]  /*9b10*/  BSYNC.RECONVERGENT B2 ;  /* 0x0000000000027941 */ /* 0x000fea0003800200 */
.L_x_2026:
        /* <DEDUP_REMOVED lines=27> */
[----:B-1----:R-:W-:Y:S01]  /*9cd0*/  LOP3.LUT R100, R6, UR28, R23, 0x96, !PT ;  /* 0x0000001c06647c12 */ /* 0x002fe2000f8e9617 */
        /* <DEDUP_REMOVED lines=14> */
.L_x_2024:
[----:B------:R-:W-:Y:S05]  /*9dc0*/  BSYNC.RECONVERGENT B1 ;  /* 0x0000000000017941 */ /* 0x000fea0003800200 */
.L_x_2023:
[----:B------:R-:W2:Y:S01]  /*9dd0*/  LDC R142, c[0x0][0x404] ;  /* 0x00010100ff8e7b82 */ /* 0x000ea20000000800 */
[----:B------:R-:W-:Y:S01]  /*9de0*/  I2FP.F32.U32 R4, R17 ;  /* 0x0000001100047245 */ /* 0x000fe20000201000 */
[----:B------:R-:W-:Y:S01]  /*9df0*/  IMAD.MOV.U32 R133, RZ, RZ, 0x2f800000 ;  /* 0x2f800000ff857424 */ /* 0x000fe200078e00ff */
[----:B------:R-:W-:Y:S01]  /*9e00*/  ISETP.NE.AND P3, PT, R18, 0x1, PT ;  /* 0x000000011200780c */ /* 0x000fe20003f65270 */
[----:B------:R-:W-:Y:S01]  /*9e10*/  BSSY.RECONVERGENT B1, `(.L_x_2028) ;  /* 0x000004e000017945 */ /* 0x000fe20003800200 */
[----:B------:R-:W-:Y:S01]  /*9e20*/  LOP3.LUT R16, R16, 0xffffffef, RZ, 0xc0, !PT ;  /* 0xffffffef10107812 */ /* 0x000fe200078ec0ff */
[----:B------:R-:W-:Y:S01]  /*9e30*/  FFMA.FTZ R17, R4, R133, 1.1641532182693481445e-10 ;  /* 0x2f00000004117423 */ /* 0x000fe20000010085 */
[----:B-----5:R-:W-:Y:S01]  /*9e40*/  HADD2.F32 R4, -RZ, R96.H0_H0 ;  /* 0x20000060ff047230 */ /* 0x020fe20000004100 */
[----:B------:R-:W3:Y:S01]  /*9e50*/  LDC R141, c[0x0][0x408] ;  /* 0x00010200ff8d7b82 */ /* 0x000ee20000000800 */
[----:B------:R-:W-:Y:S02]  /*9e60*/  IMAD.MOV.U32 R19, RZ, RZ, 0x2 ;  /* 0x00000002ff137424 */ /* 0x000fe400078e00ff */
[----:B--2---:R-:W-:-:S02]  /*9e70*/  FSETP.GTU.FTZ.AND P2, PT, R17, R142, PT ;  /* 0x0000008e1100720b */ /* 0x004fc40003f5c000 */
[----:B------:R-:W-:Y:S02]  /*9e80*/  MOV R17, R2 ;  /* 0x0000000200117202 */ /* 0x000fe40000000f00 */
[----:B------:R-:W-:Y:S01]  /*9e90*/  PLOP3.LUT P4, PT, P2, PT, PT, 0x8, 0x80 ;  /* 0x000000000080781c */ /* 0x000fe2000178e170 */
[----:B---3--:R-:W-:-:S05]  /*9ea0*/  FMUL.FTZ R4, R4, R141 ;  /* 0x0000008d04047220 */ /* 0x008fca0000410000 */
        /* <DEDUP_REMOVED lines=11> */
.L_x_2030:
        /* <DEDUP_REMOVED lines=13> */
.L_x_2032:
[----:B------:R-:W-:Y:S05]  /*a030*/  BSYNC.RECONVERGENT B2 ;  /* 0x0000000000027941 */ /* 0x000fea0003800200 */
.L_x_2031:
        /* <DEDUP_REMOVED lines=43> */
.L_x_2029:
[----:B------:R-:W-:Y:S05]  /*a2f0*/  BSYNC.RECONVERGENT B1 ;  /* 0x0000000000017941 */ /* 0x000fea0003800200 */
.L_x_2028:
        /* <DEDUP_REMOVED lines=9> */
[----:B------:R-:W-:-:S05]  /*a390*/  FSEL R17, R20, RZ, !P2 ;  /* 0x000000ff14117208 */ /* 0x000fca0005000000 */
[----:B------:R-:W-:Y:S01]  /*a3a0*/  FADD.FTZ R4, R4, R17 ;  /* 0x0000001104047221 */ /* 0x000fe20000010000 */
[----:B------:R-:W-:-:S03]  /*a3b0*/  SEL R17, RZ, 0x1, P2 ;  /* 0x00000001ff117807 */ /* 0x000fc60001000000 */
[--C-:B------:R-:W-:Y:S01]  /*a3c0*/  @P1 FADD.FTZ R105, R105, R4.reuse ;  /* 0x0000000469691221 */ /* 0x100fe20000010000 */
[----:B------:R-:W-:Y:S01]  /*a3d0*/  @!P1 IMAD.MOV.U32 R105, RZ, RZ, R4 ;  /* 0x000000ffff699224 */ /* 0x000fe200078e0004 */
[----:B------:R-:W-:-:S04]  /*a3e0*/  MOV R4, R2 ;  /* 0x0000000200047202 */ /* 0x000fc80000000f00 */
[----:B-1----:R-:W-:Y:S01]  /*a3f0*/  F2FP.F16.F32.PACK_AB R102, RZ, R105 ;  /* 0x00000069ff66723e */ /* 0x002fe200000000ff */
        /* <DEDUP_REMOVED lines=9> */
.L_x_2035:
        /* <DEDUP_REMOVED lines=13> */
.L_x_2037:
[----:B------:R-:W-:Y:S05]  /*a560*/  BSYNC.RECONVERGENT B2 ;  /* 0x0000000000027941 */ /* 0x000fea0003800200 */
.L_x_2036:
        /* <DEDUP_REMOVED lines=43> */
.L_x_2034:
[----:B------:R-:W-:Y:S05]  /*a820*/  BSYNC.RECONVERGENT B1 ;  /* 0x0000000000017941 */ /* 0x000fea0003800200 */
.L_x_2033:
        /* <DEDUP_REMOVED lines=22> */
.L_x_2040:
        /* <DEDUP_REMOVED lines=13> */
.L_x_2042:
[----:B------:R-:W-:Y:S05]  /*aa60*/  BSYNC.RECONVERGENT B2 ;  /* 0x0000000000027941 */ /* 0x000fea0003800200 */
.L_x_2041:
        /* <DEDUP_REMOVED lines=43> */
.L_x_2039:
[----:B------:R-:W-:Y:S05]  /*ad20*/  BSYNC.RECONVERGENT B1 ;  /* 0x0000000000017941 */ /* 0x000fea0003800200 */
.L_x_2038:
[----:B------:R-:W-:Y:S01]  /*ad30*/  I2FP.F32.U32 R18, R19 ;  /* 0x0000001300127245 */ /* 0x000fe20000201000 */
[----:B------:R-:W-:Y:S01]  /*ad40*/  HADD2.F32 R20, -RZ, R88.H1_H1 ;  /* 0x30000058ff147230 */ /* 0x000fe20000004100 */
[----:B------:R-:W-:Y:S01]  /*ad50*/  ISETP.NE.AND P3, PT, R22, 0x1, PT ;  /* 0x000000011600780c */ /* 0x000fe20003f65270 */
[----:B------:R-:W-:Y:S01]  /*ad60*/  @P1 HADD2.F32 R21, -RZ, R92.H1_H1 ;  /* 0x3000005cff151230 */ /* 0x000fe20000004100 */
[----:B------:R-:W-:Y:S01]  /*ad70*/  BSSY.RECONVERGENT B1, `(.L_x_2043) ;  /* 0x000004e000017945 */ /* 0x000fe20003800200 */
[----:B------:R-:W-:Y:S01]  /*ad80*/  FFMA.FTZ R19, R18, R133, 1.1641532182693481445e-10 ;  /* 0x2f00000012137423 */ /* 0x000fe20000010085 */
[----:B------:R-:W-:-:S04]  /*ad90*/  FMUL.FTZ R20, R20, R141 ;  /* 0x0000008d14147220 */ /* 0x000fc80000410000 */
[----:B------:R-:W-:-:S04]  /*ada0*/  FSETP.GTU.FTZ.AND P2, PT, R19, R142, PT ;  /* 0x0000008e1300720b */ /* 0x000fc80003f5c000 */
[----:B------:R-:W-:Y:S02]  /*adb0*/  FSEL R19, R20, RZ, !P2 ;  /* 0x000000ff14137208 */ /* 0x000fe40005000000 */
[----:B------:R-:W-:-:S03]  /*adc0*/  SEL R18, RZ, 0x1, P2 ;  /* 0x00000001ff127807 */ /* 0x000fc60001000000 */
[----:B------:R-:W-:-:S04]  /*add0*/  FADD.FTZ R4, R4, R19 ;  /* 0x0000001304047221 */ /* 0x000fc80000010000 */
[----:B------:R-:W-:Y:S01]  /*ade0*/  @P1 FADD.FTZ R108, R21, R4 ;  /* 0x00000004156c1221 */ /* 0x000fe20000010000 */
[----:B------:R-:W-:Y:S01]  /*adf0*/  @!P1 MOV R108, R4 ;  /* 0x00000004006c9202 */ /* 0x000fe20000000f00 */
[----:B------:R-:W-:Y:S02]  /*ae00*/  IMAD.MOV.U32 R21, RZ, RZ, 0x2 ;  /* 0x00000002ff157424 */ /* 0x000fe400078e00ff */
[----:B------:R-:W-:Y:S01]  /*ae10*/  IMAD.MOV.U32 R4, RZ, RZ, R2 ;  /* 0x000000ffff047224 */ /* 0x000fe200078e0002 */
        /* <DEDUP_REMOVED lines=10> */
.L_x_2045:
        /* <DEDUP_REMOVED lines=13> */
.L_x_2047:
[----:B------:R-:W-:Y:S05]  /*af90*/  BSYNC.RECONVERGENT B2 ;  /* 0x0000000000027941 */ /* 0x000fea0003800200 */
.L_x_2046:
        /* <DEDUP_REMOVED lines=43> */
.L_x_2044:
[----:B------:R-:W-:Y:S05]  /*b250*/  BSYNC.RECONVERGENT B1 ;  /* 0x0000000000017941 */ /* 0x000fea0003800200 */
.L_x_2043:
[----:B------:R-:W-:Y:S01]  /*b260*/  I2FP.F32.U32 R4, R4 ;  /* 0x0000000400047245 */ /* 0x000fe20000201000 */
[----:B------:R-:W-:Y:S01]  /*b270*/  HADD2.F32 R20, -RZ, R97.H0_H0 ;  /* 0x20000061ff147230 */ /* 0x000fe20000004100 */
        /* <DEDUP_REMOVED lines=20> */
.L_x_2050:
        /* <DEDUP_REMOVED lines=13> */
.L_x_2052:
[----:B------:R-:W-:Y:S05]  /*b490*/  BSYNC.RECONVERGENT B2 ;  /* 0x0000000000027941 */ /* 0x000fea0003800200 */
.L_x_2051:
        /* <DEDUP_REMOVED lines=43> */
.L_x_2049:
[----:B------:R-:W-:Y:S05]  /*b750*/  BSYNC.RECONVERGENT B1 ;  /* 0x0000000000017941 */ /* 0x000fea0003800200 */
.L_x_2048:
[----:B------:R-:W-:Y:S01]  /*b760*/  I2FP.F32.U32 R20, R19 ;  /* 0x0000001300147245 */ /* 0x000fe20000201000 */
[----:B------:R-:W-:Y:S01]  /*b770*/  HADD2.F32 R22, -RZ, R89.H0_H0 ;  /* 0x20000059ff167230 */ /* 0x000fe20000004100 */
[----:B------:R-:W-:Y:S01]  /*b780*/  BSSY.RECONVERGENT B1, `(.L_x_2053) ;  /* 0x0000050000017945 */ /* 0x000fe20003800200 */
[----:B------:R-:W-:Y:S02]  /*b790*/  @P1 HADD2.F32 R111, -RZ, R93.H0_H0 ;  /* 0x2000005dff6f1230 */ /* 0x000fe40000004100 */
[----:B------:R-:W-:Y:S01]  /*b7a0*/  FFMA.FTZ R19, R20, R133, 1.1641532182693481445e-10 ;  /* 0x2f00000014137423 */ /* 0x000fe20000010085 */
[----:B------:R-:W-:-:S04]  /*b7b0*/  FMUL.FTZ R22, R22, R141 ;  /* 0x0000008d16167220 */ /* 0x000fc80000410000 */
[----:B------:R-:W-:-:S04]  /*b7c0*/  FSETP.GTU.FTZ.AND P2, PT, R19, R142, PT ;  /* 0x0000008e1300720b */ /* 0x000fc80003f5c000 */
[----:B------:R-:W-:Y:S01]  /*b7d0*/  FSEL R19, R22, RZ, !P2 ;  /* 0x000000ff16137208 */ /* 0x000fe20005000000 */
[----:B------:R-:W-:-:S04]  /*b7e0*/  HFMA2 R22, -RZ, RZ, 0, 1.1920928955078125e-07 ;  /* 0x00000002ff167431 */ /* 0x000fc800000001ff */
[----:B------:R-:W-:Y:S01]  /*b7f0*/  FADD.FTZ R4, R4, R19 ;  /* 0x0000001304047221 */ /* 0x000fe20000010000 */
[----:B------:R-:W-:Y:S02]  /*b800*/  SEL R19, RZ, 0x1, P2 ;  /* 0x00000001ff137807 */ /* 0x000fe40001000000 */
[----:B------:R-:W-:Y:S01]  /*b810*/  ISETP.NE.AND P2, PT, R23, 0x1, PT ;  /* 0x000000011700780c */ /* 0x000fe20003f45270 */
[--C-:B------:R-:W-:Y:S01]  /*b820*/  @P1 FADD.FTZ R111, R111, R4.reuse ;  /* 0x000000046f6f1221 */ /* 0x100fe20000010000 */
[----:B------:R-:W-:Y:S02]  /*b830*/  @!P1 IMAD.MOV.U32 R111, RZ, RZ, R4 ;  /* 0x000000ffff6f9224 */ /* 0x000fe400078e0004 */
[----:B------:R-:W-:-:S03]  /*b840*/  IMAD.MOV.U32 R4, RZ, RZ, R2 ;  /* 0x000000ffff047224 */ /* 0x000fc600078e0002 */
[----:B------:R-:W-:-:S06]  /*b850*/  F2FP.F16.F32.PACK_AB R104, RZ, R111 ;  /* 0x0000006fff68723e */ /* 0x000fcc00000000ff */
        /* <DEDUP_REMOVED lines=9> */
.L_x_2055:
        /* <DEDUP_REMOVED lines=13> */
.L_x_2057:
[----:B------:R-:W-:Y:S05]  /*b9c0*/  BSYNC.RECONVERGENT B2 ;  /* 0x0000000000027941 */ /* 0x000fea0003800200 */
.L_x_2056:
        /* <DEDUP_REMOVED lines=43> */
.L_x_2054:
[----:B------:R-:W-:Y:S05]  /*bc80*/  BSYNC.RECONVERGENT B1 ;  /* 0x0000000000017941 */ /* 0x000fea0003800200 */
.L_x_2053:
[----:B------:R-:W-:Y:S01]  /*bc90*/  I2FP.F32.U32 R4, R4 ;  /* 0x0000000400047245 */ /* 0x000fe20000201000 */
[----:B------:R-:W-:Y:S01]  /*bca0*/  HADD2.F32 R20, -RZ, R97.H1_H1 ;  /* 0x30000061ff147230 */ /* 0x000fe20000004100 */
[----:B------:R-:W-:Y:S01]  /*bcb0*/  LOP3.LUT R16, R16, 0xfffffffd, RZ, 0xc0, !PT ;  /* 0xfffffffd10107812 */ /* 0x000fe200078ec0ff */
[----:B------:R-:W-:Y:S01]  /*bcc0*/  BSSY.RECONVERGENT B1, `(.L_x_2058) ;  /* 0x000004c000017945 */ /* 0x000fe20003800200 */
[----:B------:R-:W-:Y:S02]  /*bcd0*/  IMAD.MOV.U32 R96, RZ, RZ, 0x2 ;  /* 0x00000002ff607424 */ /* 0x000fe400078e00ff */
[----:B------:R-:W-:Y:S01]  /*bce0*/  FFMA.FTZ R21, R4, R133, 1.1641532182693481445e-10 ;  /* 0x2f00000004157423 */ /* 0x000fe20000010085 */
[----:B------:R-:W-:-:S04]  /*bcf0*/  FMUL.FTZ R4, R20, R141 ;  /* 0x0000008d14047220 */ /* 0x000fc80000410000 */
[----:B------:R-:W-:Y:S02]  /*bd00*/  FSETP.GTU.FTZ.AND P2, PT, R21, R142, PT ;  /* 0x0000008e1500720b */ /* 0x000fe40003f5c000 */
[----:B------:R-:W-:Y:S02]  /*bd10*/  MOV R21, R2 ;  /* 0x0000000200157202 */ /* 0x000fe40000000f00 */
        /* <DEDUP_REMOVED lines=13> */
.L_x_2060:
        /* <DEDUP_REMOVED lines=13> */
.L_x_2062:
[----:B------:R-:W-:Y:S05]  /*bec0*/  BSYNC.RECONVERGENT B2 ;  /* 0x0000000000027941 */ /* 0x000fea0003800200 */
.L_x_2061:
        /* <DEDUP_REMOVED lines=43> */
.L_x_2059:
[----:B------:R-:W-:Y:S05]  /*c180*/  BSYNC.RECONVERGENT B1 ;  /* 0x0000000000017941 */ /* 0x000fea0003800200 */
.L_x_2058:
[----:B------:R-:W-:Y:S01]  /*c190*/  I2FP.F32.U32 R20, R21 ;  /* 0x0000001500147245 */ /* 0x000fe20000201000 */
[----:B------:R-:W-:Y:S01]  /*c1a0*/  HADD2.F32 R22, -RZ, R89.H1_H1 ;  /* 0x30000059ff167230 */ /* 0x000fe20000004100 */
[----:B------:R-:W-:Y:S01]  /*c1b0*/  BSSY.RECONVERGENT B1, `(.L_x_2063) ;  /* 0x0000050000017945 */ /* 0x000fe20003800200 */
[----:B------:R-:W-:Y:S02]  /*c1c0*/  @P1 HADD2.F32 R23, -RZ, R93.H1_H1 ;  /* 0x3000005dff171230 */ /* 0x000fe40000004100 */
        /* <DEDUP_REMOVED lines=21> */
.L_x_2065:
        /* <DEDUP_REMOVED lines=13> */
.L_x_2067:
[----:B------:R-:W-:Y:S05]  /*c3f0*/  BSYNC.RECONVERGENT B2 ;  /* 0x0000000000027941 */ /* 0x000fea0003800200 */
.L_x_2066:
        /* <DEDUP_REMOVED lines=43> */
.L_x_2064:
[----:B------:R-:W-:Y:S05]  /*c6b0*/  BSYNC.RECONVERGENT B1 ;  /* 0x0000000000017941 */ /* 0x000fea0003800200 */
.L_x_2063:
        /* <DEDUP_REMOVED lines=20> */
.L_x_2070:
        /* <DEDUP_REMOVED lines=13> */
.L_x_2072:
[----:B------:R-:W-:Y:S05]  /*c8d0*/  BSYNC.RECONVERGENT B2 ;  /* 0x0000000000027941 */ /* 0x000fea0003800200 */
.L_x_2071:
        /* <DEDUP_REMOVED lines=43> */
.L_x_2069:
[----:B------:R-:W-:Y:S05]  /*cb90*/  BSYNC.RECONVERGENT B1 ;  /* 0x0000000000017941 */ /* 0x000fea0003800200 */
.L_x_2068:
        /* <DEDUP_REMOVED lines=25> */
.L_x_2075:
        /* <DEDUP_REMOVED lines=13> */
.L_x_2077:
[----:B------:R-:W-:Y:S05]  /*ce00*/  BSYNC.RECONVERGENT B2 ;  /* 0x0000000000027941 */ /* 0x000fea0003800200 */
.L_x_2076:
        /* <DEDUP_REMOVED lines=43> */
.L_x_2074:
[----:B------:R-:W-:Y:S05]  /*d0c0*/  BSYNC.RECONVERGENT B1 ;  /* 0x0000000000017941 */ /* 0x000fea0003800200 */
.L_x_2073:
[----:B------:R-:W-:Y:S01]  /*d0d0*/  I2FP.F32.U32 R4, R4 ;  /* 0x0000000400047245 */ /* 0x000fe20000201000 */
[----:B------:R-:W-:Y:S01]  /*d0e0*/  HADD2.F32 R98, -RZ, R98.H1_H1 ;  /* 0x30000062ff627230 */ /* 0x000fe20000004100 */
        /* <DEDUP_REMOVED lines=18> */
.L_x_2080:
        /* <DEDUP_REMOVED lines=13> */
.L_x_2082:
[----:B------:R-:W-:Y:S05]  /*d2e0*/  BSYNC.RECONVERGENT B2 ;  /* 0x0000000000027941 */ /* 0x000fea0003800200 */
.L_x_2081:
        /* <DEDUP_REMOVED lines=43> */
.L_x_2079:
[----:B------:R-:W-:Y:S05]  /*d5a0*/  BSYNC.RECONVERGENT B1 ;  /* 0x0000000000017941 */ /* 0x000fea0003800200 */
.L_x_2078:
[----:B------:R-:W-:Y:S01]  /*d5b0*/  I2FP.F32.U32 R22, R96 ;  /* 0x0000006000167245 */ /* 0x000fe20000201000 */
[----:B------:R-:W-:Y:S01]  /*d5c0*/  HADD2.F32 R96, -RZ, R90.H1_H1 ;  /* 0x3000005aff607230 */ /* 0x000fe20000004100 */
[----:B------:R-:W-:Y:S01]  /*d5d0*/  BSSY.RECONVERGENT B1, `(.L_x_2083) ;  /* 0x0000050000017945 */ /* 0x000fe20003800200 */
[----:B------:R-:W-:Y:S02]  /*d5e0*/  @P1 HADD2.F32 R97, -RZ, R94.H1_H1 ;  /* 0x3000005eff611230 */ /* 0x000fe40000004100 */
        /* <DEDUP_REMOVED lines=21> */
.L_x_2085:
        /* <DEDUP_REMOVED lines=13> */
.L_x_2087:
[----:B------:R-:W-:Y:S05]  /*d810*/  BSYNC.RECONVERGENT B2 ;  /* 0x0000000000027941 */ /* 0x000fea0003800200 */
.L_x_2086:
        /* <DEDUP_REMOVED lines=43> */
.L_x_2084:
[----:B------:R-:W-:Y:S05]  /*dad0*/  BSYNC.RECONVERGENT B1 ;  /* 0x0000000000017941 */ /* 0x000fea0003800200 */
.L_x_2083:
[----:B------:R-:W-:Y:S01]  /*dae0*/  I2FP.F32.U32 R4, R4 ;  /* 0x0000000400047245 */ /* 0x000fe20000201000 */
[----:B------:R-:W-:Y:S01]  /*daf0*/  HADD2.F32 R96, -RZ, R99.H0_H0 ;  /* 0x20000063ff607230 */ /* 0x000fe20000004100 */
        /* <DEDUP_REMOVED lines=18> */
.L_x_2090:
        /* <DEDUP_REMOVED lines=13> */
.L_x_2092:
[----:B------:R-:W-:Y:S05]  /*dcf0*/  BSYNC.RECONVERGENT B2 ;  /* 0x0000000000027941 */ /* 0x000fea0003800200 */
.L_x_2091:
        /* <DEDUP_REMOVED lines=43> */
.L_x_2089:
[----:B------:R-:W-:Y:S05]  /*dfb0*/  BSYNC.RECONVERGENT B1 ;  /* 0x0000000000017941 */ /* 0x000fea0003800200 */
.L_x_2088:
        /* <DEDUP_REMOVED lines=25> */
.L_x_2095:
        /* <DEDUP_REMOVED lines=13> */
.L_x_2097:
[----:B------:R-:W-:Y:S05]  /*e220*/  BSYNC.RECONVERGENT B2 ;  /* 0x0000000000027941 */ /* 0x000fea0003800200 */
.L_x_2096:
        /* <DEDUP_REMOVED lines=43> */
.L_x_2094:
[----:B------:R-:W-:Y:S05]  /*e4e0*/  BSYNC.RECONVERGENT B1 ;  /* 0x0000000000017941 */ /* 0x000fea0003800200 */
.L_x_2093:
[----:B------:R-:W-:Y:S01]  /*e4f0*/  I2FP.F32.U32 R4, R4 ;  /* 0x0000000400047245 */ /* 0x000fe20000201000 */
[----:B------:R-:W-:Y:S01]  /*e500*/  HADD2.F32 R96, -RZ, R99.H1_H1 ;  /* 0x30000063ff607230 */ /* 0x000fe20000004100 */
[----:B------:R-:W-:Y:S01]  /*e510*/  ISETP.NE.AND P6, PT, R101, 0x1, PT ;  /* 0x000000016500780c */ /* 0x000fe20003fc5270 */
[----:B------:R-:W-:Y:S01]  /*e520*/  BSSY.RECONVERGENT B1, `(.L_x_2098) ;  /* 0x000004c000017945 */ /* 0x000fe20003800200 */
[----:B------:R-:W-:Y:S02]  /*e530*/  IMAD.MOV.U32 R98, RZ, RZ, R2 ;  /* 0x000000ffff627224 */ /* 0x000fe400078e0002 */
[----:B------:R-:W-:Y:S01]  /*e540*/  FFMA.FTZ R97, R4, R133, 1.1641532182693481445e-10 ;  /* 0x2f00000004617423 */ /* 0x000fe20000010085 */
[----:B------:R-:W-:Y:S01]  /*e550*/  FMUL.FTZ R96, R96, R141 ;  /* 0x0000008d60607220 */ /* 0x000fe20000410000 */
[----:B------:R-:W-:-:S03]  /*e560*/  IMAD.MOV.U32 R4, RZ, RZ, 0x2 ;  /* 0x00000002ff047424 */ /* 0x000fc600078e00ff */
        /* <DEDUP_REMOVED lines=12> */
.L_x_2100:
        /* <DEDUP_REMOVED lines=15> */
.L_x_2102:
[----:B------:R-:W-:Y:S05]  /*e720*/  BSYNC.RECONVERGENT B2 ;  /* 0x0000000000027941 */ /* 0x000fea0003800200 */
.L_x_2101:
        /* <DEDUP_REMOVED lines=43> */
.L_x_2099:
[----:B------:R-:W-:Y:S05]  /*e9e0*/  BSYNC.RECONVERGENT B1 ;  /* 0x0000000000017941 */ /* 0x000fea0003800200 */
.L_x_2098:
[----:B------:R-:W-:Y:S01]  /*e9f0*/  I2FP.F32.U32 R96, R98 ;  /* 0x0000006200607245 */ /* 0x000fe20000201000 */
[----:B------:R-:W-:Y:S01]  /*ea00*/  HADD2.F32 R98, -RZ, R91.H1_H1 ;  /* 0x3000005bff627230 */ /* 0x000fe20000004100 */
[----:B------:R-:W-:-:S03]  /*ea10*/  PRMT R97, R104, 0x5410, R139 ;  /* 0x0000541068617816 */ /* 0x000fc6000000008b */
[----:B------:R-:W-:Y:S01]  /*ea20*/  FFMA.FTZ R133, R96, R133, 1.1641532182693481445e-10 ;  /* 0x2f00000060857423 */ /* 0x000fe20000010085 */
[----:B------:R-:W-:Y:S01]  /*ea30*/  FMUL.FTZ R96, R98, R141 ;  /* 0x0000008d62607220 */ /* 0x000fe20000410000 */
[----:B------:R-:W-:-:S03]  /*ea40*/  @P1 HADD2.F32 R98, -RZ, R95.H1_H1 ;  /* 0x3000005fff621230 */ /* 0x000fc60000004100 */
[----:B------:R-:W-:-:S04]  /*ea50*/  FSETP.GTU.FTZ.AND P6, PT, R133, R142, PT ;  /* 0x0000008e8500720b */ /* 0x000fc80003fdc000 */
[----:B------:R-:W-:-:S05]  /*ea60*/  FSEL R96, R96, RZ, !P6 ;  /* 0x000000ff60607208 */ /* 0x000fca0007000000 */
[----:B------:R-:W-:Y:S01]  /*ea70*/  FADD.FTZ R145, R145, R96 ;  /* 0x0000006091917221 */ /* 0x000fe20000010000 */
[----:B------:R-:W-:-:S03]  /*ea80*/  SEL R96, RZ, 0x1, P6 ;  /* 0x00000001ff607807 */ /* 0x000fc60003000000 */
[----:B------:R-:W-:Y:S01]  /*ea90*/  @P1 FADD.FTZ R133, R98, R145 ;  /* 0x0000009162851221 */ /* 0x000fe20000010000 */
[----:B------:R-:W-:Y:S02]  /*eaa0*/  @!P1 MOV R133, R145 ;  /* 0x0000009100859202 */ /* 0x000fe40000000f00 */
[----:B------:R-:W-:Y:S02]  /*eab0*/  PRMT R104, R96, 0x7610, R104 ;  /* 0x0000761060687816 */ /* 0x000fe40000000068 */
[----:B------:R-:W-:Y:S02]  /*eac0*/  F2FP.F16.F32.PACK_AB R99, RZ, R133 ;  /* 0x00000085ff63723e */ /* 0x000fe400000000ff */
[----:B------:R-:W-:Y:S02]  /*ead0*/  PRMT R98, R143, 0x5410, R144 ;  /* 0x000054108f627816 */ /* 0x000fe40000000090 */
[----:B------:R-:W-:Y:S02]  /*eae0*/  PRMT R96, R102, 0x5410, R103 ;  /* 0x0000541066607816 */ /* 0x000fe40000000067 */
[----:B------:R-:W-:Y:S01]  /*eaf0*/  PRMT R99, R137, 0x5410, R99 ;  /* 0x0000541089637816 */ /* 0x000fe20000000063 */
[----:B------:R-:W-:Y:S06]  /*eb00*/  BRA `(.L_x_2103) ;  /* 0x0000002800647947 */ /* 0x000fec0003800000 */
.L_x_2022:
[----:B------:R-:W-:Y:S01]  /*eb10*/  ISETP.NE.AND P2, PT, R4, 0x1, PT ;  /* 0x000000010400780c */ /* 0x000fe20003f45270 */
[----:B------:R-:W-:Y:S01]  /*eb20*/  BSSY.RECONVERGENT B1, `(.L_x_2104) ;  /* 0x0000047000017945 */ /* 0x000fe20003800200 */
[----:B-1----:R-:W-:Y:S01]  /*eb30*/  IMAD.MOV.U32 R102, RZ, RZ, 0x2 ;  /* 0x00000002ff667424 */ /* 0x002fe200078e00ff */
        /* <DEDUP_REMOVED lines=13> */
.L_x_2106:
        /* <DEDUP_REMOVED lines=13> */
.L_x_2108:
[----:B------:R-:W-:Y:S05]  /*ece0*/  BSYNC.RECONVERGENT B2 ;  /* 0x0000000000027941 */ /* 0x000fea0003800200 */
.L_x_2107:
        /* <DEDUP_REMOVED lines=42> */
.L_x_2105:
[----:B------:R-:W-:Y:S05]  /*ef90*/  BSYNC.RECONVERGENT B1 ;  /* 0x0000000000017941 */ /* 0x000fea0003800200 */
.L_x_2104:
        /* <DEDUP_REMOVED lines=10> */
[----:B-1----:R-:W-:Y:S01]  /*f040*/  FMUL.FTZ R100, R100, R145 ;  /* 0x0000009164647220 */ /* 0x002fe20000410000 */
[----:B--2---:R-:W-:-:S04]  /*f050*/  FSETP.GTU.FTZ.AND P2, PT, R101, R144, PT ;  /* 0x000000906500720b */ /* 0x004fc80003f5c000 */
[----:B------:R-:W-:Y:S01]  /*f060*/  FSEL R105, R100, RZ, !P2 ;  /* 0x000000ff64697208 */ /* 0x000fe20005000000 */
[----:B------:R-:W-:Y:S01]  /*f070*/  HFMA2 R100, -RZ, RZ, 0, 1.1920928955078125e-07 ;  /* 0x00000002ff647431 */ /* 0x000fe200000001ff */
        /* <DEDUP_REMOVED lines=14> */
.L_x_2111:
        /* <DEDUP_REMOVED lines=13> */
.L_x_2113:
[----:B------:R-:W-:Y:S05]  /*f230*/  BSYNC.RECONVERGENT B2 ;  /* 0x0000000000027941 */ /* 0x000fea0003800200 */
.L_x_2112:
        /* <DEDUP_REMOVED lines=43> */
.L_x_2110:
[----:B------:R-:W-:Y:S05]  /*f4f0*/  BSYNC.RECONVERGENT B1 ;  /* 0x0000000000017941 */ /* 0x000fea0003800200 */
.L_x_2109:
[----:B------:R-:W-:Y:S01]  /*f500*/  I2FP.F32.U32 R4, R4 ;  /* 0x0000000400047245 */ /* 0x000fe20000201000 */
[----:B------:R-:W-:Y:S01]  /*f510*/  HADD2.F32 R96, -RZ, R96.H1_H1 ;  /* 0x30000060ff607230 */ /* 0x000fe20000004100 */
[----:B------:R-:W-:Y:S01]  /*f520*/  ISETP.NE.AND P3, PT, R100, 0x1, PT ;  /* 0x000000016400780c */ /* 0x000fe20003f65270 */
[----:B------:R-:W-:Y:S01]  /*f530*/  BSSY.RECONVERGENT B1, `(.L_x_2114) ;  /* 0x000004f000017945 */ /* 0x000fe20003800200 */
[----:B------:R-:W-:Y:S01]  /*f540*/  LOP3.LUT R16, R16, 0xfffffff7, RZ, 0xc0, !PT ;  /* 0xfffffff710107812 */ /* 0x000fe200078ec0ff */
[----:B------:R-:W-:Y:S01]  /*f550*/  FFMA.FTZ R101, R4, R133, 1.1641532182693481445e-10 ;  /* 0x2f00000004657423 */ /* 0x000fe20000010085 */
[----:B------:R-:W-:Y:S01]  /*f560*/  FMUL.FTZ R96, R96, R145 ;  /* 0x0000009160607220 */ /* 0x000fe20000410000 */
[----:B------:R-:W-:Y:S01]  /*f570*/  IMAD.MOV.U32 R102, RZ, RZ, 0x2 ;  /* 0x00000002ff667424 */ /* 0x000fe200078e00ff */
[----:B------:R-:W-:Y:S02]  /*f580*/  MOV R4, R2 ;  /* 0x0000000200047202 */ /* 0x000fe40000000f00 */
[----:B------:R-:W-:Y:S01]  /*f590*/  FSETP.GTU.FTZ.AND P2, PT, R101, R144, PT ;  /* 0x000000906500720b */ /* 0x000fe20003f5c000 */
[----:B------:R-:W-:-:S03]  /*f5a0*/  @P1 HADD2.F32 R101, -RZ, R92.H1_H1 ;  /* 0x3000005cff651230 */ /* 0x000fc60000004100 */
        /* <DEDUP_REMOVED lines=14> */
.L_x_2116:
        /* <DEDUP_REMOVED lines=13> */
.L_x_2118:
[----:B------:R-:W-:Y:S05]  /*f760*/  BSYNC.RECONVERGENT B2 ;  /* 0x0000000000027941 */ /* 0x000fea0003800200 */
.L_x_2117:
        /* <DEDUP_REMOVED lines=43> */
.L_x_2115:
[----:B------:R-:W-:Y:S05]  /*fa20*/  BSYNC.RECONVERGENT B1 ;  /* 0x0000000000017941 */ /* 0x000fea0003800200 */
.L_x_2114:
[----:B------:R-:W-:Y:S01]  /*fa30*/  I2FP.F32.U32 R4, R4 ;  /* 0x0000000400047245 */ /* 0x000fe20000201000 */
[----:B------:R-:W-:Y:S01]  /*fa40*/  HADD2.F32 R96, -RZ, R97.H0_H0 ;  /* 0x20000061ff607230 */ /* 0x000fe20000004100 */
[----:B------:R-:W-:Y:S01]  /*fa50*/  ISETP.NE.AND P2, PT, R102, 0x1, PT ;  /* 0x000000016600780c */ /* 0x000fe20003f45270 */
[----:B------:R-:W-:Y:S01]  /*fa60*/  BSSY.RECONVERGENT B1, `(.L_x_2119) ;  /* 0x000004f000017945 */ /* 0x000fe20003800200 */
[----:B------:R-:W-:Y:S01]  /*fa70*/  LOP3.LUT R16, R16, 0xfffffffb, RZ, 0xc0, !PT ;  /* 0xfffffffb10107812 */ /* 0x000fe200078ec0ff */
[----:B------:R-:W-:Y:S01]  /*fa80*/  FFMA.FTZ R101, R4, R133, 1.1641532182693481445e-10 ;  /* 0x2f00000004657423 */ /* 0x000fe20000010085 */
[----:B------:R-:W-:Y:S01]  /*fa90*/  FMUL.FTZ R96, R96, R145 ;  /* 0x0000009160607220 */ /* 0x000fe20000410000 */
[----:B------:R-:W-:Y:S02]  /*faa0*/  @P1 HADD2.F32 R4, -RZ, R93.H0_H0 ;  /* 0x2000005dff041230 */ /* 0x000fe40000004100 */
[----:B------:R-:W-:Y:S01]  /*fab0*/  IMAD.MOV.U32 R100, RZ, RZ, 0x2 ;  /* 0x00000002ff647424 */ /* 0x000fe200078e00ff */
[----:B------:R-:W-:-:S04]  /*fac0*/  FSETP.GTU.FTZ.AND P3, PT, R101, R144, PT ;  /* 0x000000906500720b */ /* 0x000fc80003f7c000 */
        /* <DEDUP_REMOVED lines=15> */
.L_x_2121:
        /* <DEDUP_REMOVED lines=13> */
.L_x_2123:
[----:B------:R-:W-:Y:S05]  /*fc90*/  BSYNC.RECONVERGENT B2 ;  /* 0x0000000000027941 */ /* 0x000fea0003800200 */
.L_x_2122:
        /* <DEDUP_REMOVED lines=43> */
.L_x_2120:
[----:B------:R-:W-:Y:S05]  /*ff50*/  BSYNC.RECONVERGENT B1 ;  /* 0x0000000000017941 */ /* 0x000fea0003800200 */
.L_x_2119:
[----:B------:R-:W-:Y:S01]  /*ff60*/  I2FP.F32.U32 R4, R4 ;  /* 0x0000000400047245 */ /* 0x000fe20000201000 */
[----:B------:R-:W-:Y:S01]  /*ff70*/  HADD2.F32 R96, -RZ, R97.H1_H1 ;  /* 0x30000061ff607230 */ /* 0x000fe20000004100 */
[----:B------:R-:W-:Y:S01]  /*ff80*/  LOP3.LUT R16, R16, 0xfffffffd, RZ, 0xc0, !PT ;  /* 0xfffffffd10107812 */ /* 0x000fe200078ec0ff */
[----:B------:R-:W-:Y:S01]  /*ff90*/  BSSY.RECONVERGENT B1, `(.L_x_2124) ;  /* 0x000004f000017945 */ /* 0x000fe20003800200 */
[----:B------:R-:W-:Y:S02]  /*ffa0*/  HFMA2 R101, -RZ, RZ, 0, 1.1920928955078125e-07 ;  /* 0x00000002ff657431 */ /* 0x000fe400000001ff */
[----:B------:R-:W-:Y:S01]  /*ffb0*/  FFMA.FTZ R97, R4, R133, 1.1641532182693481445e-10 ;  /* 0x2f00000004617423 */ /* 0x000fe20000010085 */
[----:B------:R-:W-:Y:S01]  /*ffc0*/  FMUL.FTZ R96, R96, R145 ;  /* 0x0000009160607220 */ /* 0x000fe20000410000 */
[----:B------:R-:W-:-:S03]  /*ffd0*/  IMAD.MOV.U32 R4, RZ, RZ, R2 ;  /* 0x000000ffff047224 */ /* 0x000fc600078e0002 */
[----:B------:R-:W-:Y:S01]  /*ffe0*/  FSETP.GTU.FTZ.AND P2, PT, R97, R144, PT ;  /* 0x000000906100720b */ /* 0x000fe20003f5c000 */
[----:B------:R-:W-:-:S03]  /*fff0*/  @P1 HADD2.F32 R97, -RZ, R93.H1_H1 ;  /* 0x3000005dff611230 */ /* 0x000fc60000004100 */
[----:B------:R-:W-:Y:S02]  /*10000*/  FSEL R118, R96, RZ, !P2 ;  /* 0x000000ff60767208 */ /* 0x000fe40005000000 */
[----:B------:R-:W-:Y:S02]  /*10010*/  PLOP3.LUT P3, PT, P2, PT, PT, 0x8, 0x80 ;  /* 0x000000000080781c */ /* 0x000fe4000176e170 */
[----:B------:R-:W-:Y:S01]  /*10020*/  ISETP.NE.AND P2, PT, R100, 0x1, PT ;  /* 0x000000016400780c */ /* 0x000fe20003f45270 */
[----:B------:R-:W-:-:S05]  /*10030*/  @P1 FADD.FTZ R118, R97, R118 ;  /* 0x0000007661761221 */ /* 0x000fca0000010000 */
[----:B------:R-:W-:-:S05]  /*10040*/  F2FP.F16.F32.PACK_AB R143, RZ, R118 ;  /* 0x00000076ff8f723e */ /* 0x000fca00000000ff */
        /* <DEDUP_REMOVED lines=10> */
.L_x_2126:
        /* <DEDUP_REMOVED lines=13> */
.L_x_2128:
[----:B------:R-:W-:Y:S05]  /*101c0*/  BSYNC.RECONVERGENT B2 ;  /* 0x0000000000027941 */ /* 0x000fea0003800200 */
.L_x_2127:
        /* <DEDUP_REMOVED lines=43> */
.L_x_2125:
[----:B------:R-:W-:Y:S05]  /*10480*/  BSYNC.RECONVERGENT B1 ;  /* 0x0000000000017941 */ /* 0x000fea0003800200 */
.L_x_2124:
[----:B------:R-:W-:Y:S01]  /*10490*/  I2FP.F32.U32 R4, R4 ;  /* 0x0000000400047245 */ /* 0x000fe20000201000 */
[----:B------:R-:W-:Y:S01]  /*104a0*/  HADD2.F32 R96, -RZ, R98.H0_H0 ;  /* 0x20000062ff607230 */ /* 0x000fe20000004100 */
[----:B------:R-:W-:Y:S01]  /*104b0*/  ISETP.NE.AND P3, PT, R101, 0x1, PT ;  /* 0x000000016500780c */ /* 0x000fe20003f65270 */
[----:B------:R-:W-:Y:S02]  /*104c0*/  BSSY.RECONVERGENT B1, `(.L_x_2129) ;  /* 0x000004d000017945 */ /* 0x000fe40003800200 */
[----:B------:R-:W-:Y:S01]  /*104d0*/  FFMA.FTZ R97, R4, R133, 1.1641532182693481445e-10 ;  /* 0x2f00000004617423 */ /* 0x000fe20000010085 */
[----:B------:R-:W-:Y:S01]  /*104e0*/  FMUL.FTZ R96, R96, R145 ;  /* 0x0000009160607220 */ /* 0x000fe20000410000 */
[----:B------:R-:W-:-:S03]  /*104f0*/  @P1 HADD2.F32 R4, -RZ, R94.H0_H0 ;  /* 0x2000005eff041230 */ /* 0x000fc60000004100 */
[----:B------:R-:W-:-:S04]  /*10500*/  FSETP.GTU.FTZ.AND P2, PT, R97, R144, PT ;  /* 0x000000906100720b */ /* 0x000fc80003f5c000 */
[----:B------:R-:W-:Y:S01]  /*10510*/  FSEL R119, R96, RZ, !P2 ;  /* 0x000000ff60777208 */ /* 0x000fe20005000000 */
[----:B------:R-:W-:Y:S01]  /*10520*/  IMAD.MOV.U32 R96, RZ, RZ, 0x2 ;  /* 0x00000002ff607424 */ /* 0x000fe200078e00ff */
        /* <DEDUP_REMOVED lines=13> */
.L_x_2131:
        /* <DEDUP_REMOVED lines=13> */
.L_x_2133:
[----:B------:R-:W-:Y:S05]  /*106d0*/  BSYNC.RECONVERGENT B2 ;  /* 0x0000000000027941 */ /* 0x000fea0003800200 */
.L_x_2132:
        /* <DEDUP_REMOVED lines=43> */
.L_x_2130:
[----:B------:R-:W-:Y:S05]  /*10990*/  BSYNC.RECONVERGENT B1 ;  /* 0x0000000000017941 */ /* 0x000fea0003800200 */
.L_x_2129:
[----:B------:R-:W-:Y:S01]  /*109a0*/  I2FP.F32.U32 R4, R4 ;  /* 0x0000000400047245 */ /* 0x000fe20000201000 */
[----:B------:R-:W-:Y:S01]  /*109b0*/  HADD2.F32 R98, -RZ, R98.H1_H1 ;  /* 0x30000062ff627230 */ /* 0x000fe20000004100 */
[----:B------:R-:W-:Y:S01]  /*109c0*/  ISETP.NE.AND P4, PT, R96, 0x1, PT ;  /* 0x000000016000780c */ /* 0x000fe20003f85270 */
[----:B------:R-:W-:Y:S01]  /*109d0*/  @P1 HADD2.F32 R101, -RZ, R94.H1_H1 ;  /* 0x3000005eff651230 */ /* 0x000fe20000004100 */
[----:B------:R-:W-:Y:S01]  /*109e0*/  BSSY.RECONVERGENT B1, `(.L_x_2134) ;  /* 0x000004c000017945 */ /* 0x000fe20003800200 */
[----:B------:R-:W-:Y:S01]  /*109f0*/  FFMA.FTZ R97, R4, R133, 1.1641532182693481445e-10 ;  /* 0x2f00000004617423 */ /* 0x000fe20000010085 */
[----:B------:R-:W-:Y:S01]  /*10a00*/  FMUL.FTZ R98, R98, R145 ;  /* 0x0000009162627220 */ /* 0x000fe20000410000 */
[----:B------:R-:W-:Y:S02]  /*10a10*/  IMAD.MOV.U32 R100, RZ, RZ, 0x2 ;  /* 0x00000002ff647424 */ /* 0x000fe400078e00ff */
[----:B------:R-:W-:Y:S01]  /*10a20*/  IMAD.MOV.U32 R4, RZ, RZ, R2 ;  /* 0x000000ffff047224 */ /* 0x000fe200078e0002 */
[----:B------:R-:W-:-:S04]  /*10a30*/  FSETP.GTU.FTZ.AND P3, PT, R97, R144, PT ;  /* 0x000000906100720b */ /* 0x000fc80003f7c000 */
        /* <DEDUP_REMOVED lines=13> */
.L_x_2136:
        /* <DEDUP_REMOVED lines=13> */
.L_x_2138:
[----:B------:R-:W-:Y:S05]  /*10be0*/  BSYNC.RECONVERGENT B2 ;  /* 0x0000000000027941 */ /* 0x000fea0003800200 */
.L_x_2137:
        /* <DEDUP_REMOVED lines=43> */
.L_x_2135:
[----:B------:R-:W-:Y:S05]  /*10ea0*/  BSYNC.RECONVERGENT B1 ;  /* 0x0000000000017941 */ /* 0x000fea0003800200 */
.L_x_2134:
[----:B------:R-:W-:Y:S01]  /*10eb0*/  I2FP.F32.U32 R4, R4 ;  /* 0x0000000400047245 */ /* 0x000fe20000201000 */
[----:B------:R-:W-:Y:S01]  /*10ec0*/  HADD2.F32 R96, -RZ, R99.H0_H0 ;  /* 0x20000063ff607230 */ /* 0x000fe20000004100 */
[----:B------:R-:W-:Y:S01]  /*10ed0*/  ISETP.NE.AND P5, PT, R100, 0x1, PT ;  /* 0x000000016400780c */ /* 0x000fe20003fa5270 */
[----:B------:R-:W-:Y:S02]  /*10ee0*/  BSSY.RECONVERGENT B1, `(.L_x_2139) ;  /* 0x000004d000017945 */ /* 0x000fe40003800200 */
[----:B------:R-:W-:Y:S01]  /*10ef0*/  FFMA.FTZ R97, R4, R133, 1.1641532182693481445e-10 ;  /* 0x2f00000004617423 */ /* 0x000fe20000010085 */
[----:B------:R-:W-:Y:S01]  /*10f00*/  FMUL.FTZ R96, R96, R145 ;  /* 0x0000009160607220 */ /* 0x000fe20000410000 */
[----:B------:R-:W-:-:S03]  /*10f10*/  @P1 HADD2.F32 R4, -RZ, R95.H0_H0 ;  /* 0x2000005fff041230 */ /* 0x000fc60000004100 */
[----:B------:R-:W-:Y:S01]  /*10f20*/  FSETP.GTU.FTZ.AND P4, PT, R97, R144, PT ;  /* 0x000000906100720b */ /* 0x000fe20003f9c000 */
[----:B------:R-:W-:-:S03]  /*10f30*/  IMAD.MOV.U32 R97, RZ, RZ, R2 ;  /* 0x000000ffff617224 */ /* 0x000fc600078e0002 */
[----:B------:R-:W-:Y:S02]  /*10f40*/  FSEL R127, R96, RZ, !P4 ;  /* 0x000000ff607f7208 */ /* 0x000fe40006000000 */
[----:B------:R-:W-:-:S03]  /*10f50*/  PLOP3.LUT P4, PT, P4, PT, PT, 0x8, 0x80 ;  /* 0x000000000080781c */ /* 0x000fc6000278e170 */
[----:B------:R-:W-:Y:S01]  /*10f60*/  @P1 FADD.FTZ R127, R4, R127 ;  /* 0x0000007f047f1221 */ /* 0x000fe20000010000 */
[----:B------:R-:W-:-:S04]  /*10f70*/  HFMA2 R4, -RZ, RZ, 0, 1.1920928955078125e-07 ;  /* 0x00000002ff047431 */ /* 0x000fc800000001ff */
        /* <DEDUP_REMOVED lines=10> */
.L_x_2141:
        /* <DEDUP_REMOVED lines=13> */
.L_x_2143:
[----:B------:R-:W-:Y:S05]  /*110f0*/  BSYNC.RECONVERGENT B2 ;  /* 0x0000000000027941 */ /* 0x000fea0003800200 */
.L_x_2142:
        /* <DEDUP_REMOVED lines=43> */
.L_x_2140:
[----:B------:R-:W-:Y:S05]  /*113b0*/  BSYNC.RECONVERGENT B1 ;  /* 0x0000000000017941 */ /* 0x000fea0003800200 */
.L_x_2139:
        /* <DEDUP_REMOVED lines=13> */
[----:B------:R-:W-:-:S07]  /*11490*/  PRMT R99, R142, 0x5410, R99 ;  /* 0x000054108e637816 */ /* 0x000fce0000000063 */
.L_x_2103:
        /* <DEDUP_REMOVED lines=23> */
[----:B-1----:R-:W-:Y:S01]  /*11610*/  IMAD.U32 R99, R23, 0x10000, RZ ;  /* 0x0001000017637824 */ /* 0x002fe200078e00ff */
[----:B------:R-:W1:Y:S01]  /*11620*/  LDC.64 R96, c[0x0][0x3b8] ;  /* 0x0000ee00ff607b82 */ /* 0x000e620000000a00 */
        /* <DEDUP_REMOVED lines=13> */
[----:B-1----:R-:W-:Y:S01]  /*11700*/  IMAD.WIDE.U32 R96, R138, 0x8, R96 ;  /* 0x000000088a607825 */ /* 0x002fe200078e0060 */
[----:B------:R-:W-:Y:S02]  /*11710*/  LOP3.LUT R98, R98, R102, R100, 0xfe, !PT ;  /* 0x0000006662627212 */ /* 0x000fe400078efe64 */
[----:B------:R-:W-:Y:S02]  /*11720*/  LOP3.LUT R99, R137, R99, RZ, 0xfc, !PT ;  /* 0x0000006389637212 */ /* 0x000fe400078efcff */
[----:B------:R-:W-:-:S05]  /*11730*/  LOP3.LUT R98, R98, 0xff, R17, 0xf8, !PT ;  /* 0x000000ff62627812 */ /* 0x000fca00078ef811 */
[----:B------:R2:W-:Y:S02]  /*11740*/  STG.E.64 desc[UR6][R96.64], R98 ;  /* 0x0000006260007986 */ /* 0x0005e4000c101b06 */
.L_x_2144:
[----:B------:R-:W-:Y:S01]  /*11750*/  MOV R137, R140 ;  /* 0x0000008c00897202 */ /* 0x000fe20000000f00 */
[----:B------:R-:W-:-:S07]  /*11760*/  VIADD R138, R138, 0x80 ;  /* 0x000000808a8a7836 */ /* 0x000fce0000000000 */
.L_x_2021:
[----:B------:R-:W-:Y:S05]  /*11770*/  BSYNC.RECONVERGENT B0 ;  /* 0x0000000000007941 */ /* 0x000fea0003800200 */
.L_x_2020:
        /* <DEDUP_REMOVED lines=35> */
.L_x_2150:
        /* <DEDUP_REMOVED lines=13> */
.L_x_2152:
[----:B------:R-:W-:Y:S05]  /*11a80*/  BSYNC.RECONVERGENT B2 ;  /* 0x0000000000027941 */ /* 0x000fea0003800200 */
.L_x_2151:
        /* <DEDUP_REMOVED lines=42> */
.L_x_2149:
[----:B------:R-:W-:Y:S05]  /*11d30*/  BSYNC.RECONVERGENT B1 ;  /* 0x0000000000017941 */ /* 0x000fea0003800200 */
.L_x_2148:
[----:B------:R-:W2:Y:S01]  /*11d40*/  LDC R142, c[0x0][0x404] ;  /* 0x00010100ff8e7b82 */ /* 0x000ea20000000800 */
[----:B------:R-:W-:Y:S01]  /*11d50*/  HFMA2 R134, -RZ, RZ, 0.1171875, 0 ;  /* 0x2f800000ff867431 */ /* 0x000fe200000001ff */
[----:B------:R-:W-:Y:S01]  /*11d60*/  I2FP.F32.U32 R17, R17 ;  /* 0x0000001100117245 */ /* 0x000fe20000201000 */
[----:B-----5:R-:W-:Y:S01]  /*11d70*/  HADD2.F32 R4, -RZ, R96.H0_H0 ;  /* 0x20000060ff047230 */ /* 0x020fe20000004100 */
[----:B------:R-:W-:Y:S01]  /*11d80*/  ISETP.NE.AND P3, PT, R18, 0x1, PT ;  /* 0x000000011200780c */ /* 0x000fe20003f65270 */
[----:B------:R-:W-:Y:S01]  /*11d90*/  BSSY.RECONVERGENT B1, `(.L_x_2153) ;  /* 0x000004d000017945 */ /* 0x000fe20003800200 */
[----:B------:R-:W-:Y:S01]  /*11da0*/  LOP3.LUT R16, R16, 0xffffffef, RZ, 0xc0, !PT ;  /* 0xffffffef10107812 */ /* 0x000fe200078ec0ff */
[----:B------:R-:W-:Y:S01]  /*11db0*/  IMAD.MOV.U32 R20, RZ, RZ, 0x2 ;  /* 0x00000002ff147424 */ /* 0x000fe200078e00ff */
[----:B------:R-:W3:Y:S01]  /*11dc0*/  LDC R141, c[0x0][0x408] ;  /* 0x00010200ff8d7b82 */ /* 0x000ee20000000800 */
[----:B------:R-:W-:-:S05]  /*11dd0*/  FFMA.FTZ R17, R17, R134, 1.1641532182693481445e-10 ;  /* 0x2f00000011117423 */ /* 0x000fca0000010086 */
[----:B--2---:R-:W-:Y:S01]  /*11de0*/  FSETP.GTU.FTZ.AND P2, PT, R17, R142, PT ;  /* 0x0000008e1100720b */ /* 0x004fe20003f5c000 */
[----:B------:R-:W-:-:S03]  /*11df0*/  IMAD.MOV.U32 R17, RZ, RZ, R2 ;  /* 0x000000ffff117224 */ /* 0x000fc600078e0002 */
        /* <DEDUP_REMOVED lines=13> */
.L_x_2155:
        /* <DEDUP_REMOVED lines=13> */
.L_x_2157:
[----:B------:R-:W-:Y:S05]  /*11fa0*/  BSYNC.RECONVERGENT B2 ;  /* 0x0000000000027941 */ /* 0x000fea0003800200 */
.L_x_2156:
        /* <DEDUP_REMOVED lines=43> */
.L_x_2154:
[----:B------:R-:W-:Y:S05]  /*12260*/  BSYNC.RECONVERGENT B1 ;  /* 0x0000000000017941 */ /* 0x000fea0003800200 */
.L_x_2153:
[----:B------:R-:W-:Y:S01]  /*12270*/  I2FP.F32.U32 R17, R17 ;  /* 0x0000001100117245 */ /* 0x000fe20000201000 */
[----:B------:R-:W-:Y:S01]  /*12280*/  HADD2.F32 R18, -RZ, R88.H0_H0 ;  /* 0x20000058ff127230 */ /* 0x000fe20000004100 */
[----:B------:R-:W-:Y:S01]  /*12290*/  ISETP.NE.AND P3, PT, R20, 0x1, PT ;  /* 0x000000011400780c */ /* 0x000fe20003f65270 */
[----:B------:R-:W-:Y:S01]  /*122a0*/  @P1 HADD2.F32 R19, -RZ, R92.H0_H0 ;  /* 0x2000005cff131230 */ /* 0x000fe20000004100 */
[----:B------:R-:W-:Y:S01]  /*122b0*/  BSSY.RECONVERGENT B1, `(.L_x_2158) ;  /* 0x000004e000017945 */ /* 0x000fe20003800200 */
[----:B------:R-:W-:Y:S01]  /*122c0*/  FFMA.FTZ R17, R17, R134, 1.1641532182693481445e-10 ;  /* 0x2f00000011117423 */ /* 0x000fe20000010086 */
[----:B------:R-:W-:-:S04]  /*122d0*/  FMUL.FTZ R18, R18, R141 ;  /* 0x0000008d12127220 */ /* 0x000fc80000410000 */
[----:B------:R-:W-:-:S04]  /*122e0*/  FSETP.GTU.FTZ.AND P2, PT, R17, R142, PT ;  /* 0x0000008e1100720b */ /* 0x000fc80003f5c000 */
[----:B------:R-:W-:Y:S01]  /*122f0*/  FSEL R17, R18, RZ, !P2 ;  /* 0x000000ff12117208 */ /* 0x000fe20005000000 */
[----:B------:R-:W-:-:S04]  /*12300*/  IMAD.MOV.U32 R18, RZ, RZ, 0x2 ;  /* 0x00000002ff127424 */ /* 0x000fc800078e00ff */
[----:B------:R-:W-:Y:S01]  /*12310*/  FADD.FTZ R4, R4, R17 ;  /* 0x0000001104047221 */ /* 0x000fe20000010000 */
[----:B------:R-:W-:-:S03]  /*12320*/  SEL R17, RZ, 0x1, P2 ;  /* 0x00000001ff117807 */ /* 0x000fc60001000000 */
[----:B------:R-:W-:Y:S01]  /*12330*/  @P1 FADD.FTZ R106, R19, R4 ;  /* 0x00000004136a1221 */ /* 0x000fe20000010000 */
[----:B------:R-:W-:Y:S01]  /*12340*/  @!P1 MOV R106, R4 ;  /* 0x00000004006a9202 */ /* 0x000fe20000000f00 */
[----:B------:R-:W-:-:S03]  /*12350*/  IMAD.MOV.U32 R4, RZ, RZ, R2 ;  /* 0x000000ffff047224 */ /* 0x000fc600078e0002 */
[----:B-1----:R-:W-:Y:S01]  /*12360*/  F2FP.F16.F32.PACK_AB R102, RZ, R106 ;  /* 0x0000006aff66723e */ /* 0x002fe200000000ff */
        /* <DEDUP_REMOVED lines=9> */
.L_x_2160:
        /* <DEDUP_REMOVED lines=13> */
.L_x_2162:
[----:B------:R-:W-:Y:S05]  /*124d0*/  BSYNC.RECONVERGENT B2 ;  /* 0x0000000000027941 */ /* 0x000fea0003800200 */
.L_x_2161:
        /* <DEDUP_REMOVED lines=43> */
.L_x_2159:
[----:B------:R-:W-:Y:S05]  /*12790*/  BSYNC.RECONVERGENT B1 ;  /* 0x0000000000017941 */ /* 0x000fea0003800200 */
.L_x_2158:
        /* <DEDUP_REMOVED lines=22> */
.L_x_2165:
        /* <DEDUP_REMOVED lines=13> */
.L_x_2167:
[----:B------:R-:W-:Y:S05]  /*129d0*/  BSYNC.RECONVERGENT B2 ;  /* 0x0000000000027941 */ /* 0x000fea0003800200 */
.L_x_2166:
        /* <DEDUP_REMOVED lines=43> */
.L_x_2164:
[----:B------:R-:W-:Y:S05]  /*12c90*/  BSYNC.RECONVERGENT B1 ;  /* 0x0000000000017941 */ /* 0x000fea0003800200 */
.L_x_2163:
[----:B------:R-:W-:Y:S01]  /*12ca0*/  I2FP.F32.U32 R19, R19 ;  /* 0x0000001300137245 */ /* 0x000fe20000201000 */
[----:B------:R-:W-:Y:S01]  /*12cb0*/  HADD2.F32 R18, -RZ, R88.H1_H1 ;  /* 0x30000058ff127230 */ /* 0x000fe20000004100 */
[----:B------:R-:W-:Y:S01]  /*12cc0*/  BSSY.RECONVERGENT B1, `(.L_x_2168) ;  /* 0x0000050000017945 */ /* 0x000fe20003800200 */
[----:B------:R-:W-:Y:S02]  /*12cd0*/  @P1 HADD2.F32 R21, -RZ, R92.H1_H1 ;  /* 0x3000005cff151230 */ /* 0x000fe40000004100 */
        /* <DEDUP_REMOVED lines=9> */
[----:B------:R-:W-:Y:S02]  /*12d70*/  HFMA2 R21, -RZ, RZ, 0, 1.1920928955078125e-07 ;  /* 0x00000002ff157431 */ /* 0x000fe400000001ff */
[----:B------:R-:W-:Y:S01]  /*12d80*/  IMAD.MOV.U32 R4, RZ, RZ, R2 ;  /* 0x000000ffff047224 */ /* 0x000fe200078e0002 */
        /* <DEDUP_REMOVED lines=10> */
.L_x_2170:
        /* <DEDUP_REMOVED lines=13> */
.L_x_2172:
[----:B------:R-:W-:Y:S05]  /*12f00*/  BSYNC.RECONVERGENT B2 ;  /* 0x0000000000027941 */ /* 0x000fea0003800200 */
.L_x_2171:
        /* <DEDUP_REMOVED lines=43> */
.L_x_2169:
[----:B------:R-:W-:Y:S05]  /*131c0*/  BSYNC.RECONVERGENT B1 ;  /* 0x0000000000017941 */ /* 0x000fea0003800200 */
.L_x_2168:
[----:B------:R-:W-:Y:S01]  /*131d0*/  I2FP.F32.U32 R19, R4 ;  /* 0x0000000400137245 */ /* 0x000fe20000201000 */
[----:B------:R-:W-:Y:S01]  /*131e0*/  HADD2.F32 R4, -RZ, R97.H0_H0 ;  /* 0x20000061ff047230 */ /* 0x000fe20000004100 */
        /* <DEDUP_REMOVED lines=20> */
.L_x_2175:
        /* <DEDUP_REMOVED lines=13> */
.L_x_2177:
[----:B------:R-:W-:Y:S05]  /*13400*/  BSYNC.RECONVERGENT B2 ;  /* 0x0000000000027941 */ /* 0x000fea0003800200 */
.L_x_2176:
        /* <DEDUP_REMOVED lines=43> */
.L_x_2174:
[----:B------:R-:W-:Y:S05]  /*136c0*/  BSYNC.RECONVERGENT B1 ;  /* 0x0000000000017941 */ /* 0x000fea0003800200 */
.L_x_2173:
        /* <DEDUP_REMOVED lines=8> */
[----:B------:R-:W-:Y:S01]  /*13750*/  IMAD.MOV.U32 R20, RZ, RZ, 0x2 ;  /* 0x00000002ff147424 */ /* 0x000fe200078e00ff */
        /* <DEDUP_REMOVED lines=16> */
.L_x_2180:
        /* <DEDUP_REMOVED lines=13> */
.L_x_2182:
[----:B------:R-:W-:Y:S05]  /*13930*/  BSYNC.RECONVERGENT B2 ;  /* 0x0000000000027941 */ /* 0x000fea0003800200 */
.L_x_2181:
        /* <DEDUP_REMOVED lines=43> */
.L_x_2179:
[----:B------:R-:W-:Y:S05]  /*13bf0*/  BSYNC.RECONVERGENT B1 ;  /* 0x0000000000017941 */ /* 0x000fea0003800200 */
.L_x_2178:
[----:B------:R-:W-:Y:S01]  /*13c00*/  I2FP.F32.U32 R21, R4 ;  /* 0x0000000400157245 */ /* 0x000fe20000201000 */
[----:B------:R-:W-:Y:S01]  /*13c10*/  HADD2.F32 R4, -RZ, R97.H1_H1 ;  /* 0x30000061ff047230 */ /* 0x000fe20000004100 */
        /* <DEDUP_REMOVED lines=20> */
.L_x_2185:
        /* <DEDUP_REMOVED lines=13> */
.L_x_2187:
[----:B------:R-:W-:Y:S05]  /*13e30*/  BSYNC.RECONVERGENT B2 ;  /* 0x0000000000027941 */ /* 0x000fea0003800200 */
.L_x_2186:
        /* <DEDUP_REMOVED lines=43> */
.L_x_2184:
[----:B------:R-:W-:Y:S05]  /*140f0*/  BSYNC.RECONVERGENT B1 ;  /* 0x0000000000017941 */ /* 0x000fea0003800200 */
.L_x_2183:
        /* <DEDUP_REMOVED lines=25> */
.L_x_2190:
        /* <DEDUP_REMOVED lines=13> */
.L_x_2192:
[----:B------:R-:W-:Y:S05]  /*14360*/  BSYNC.RECONVERGENT B2 ;  /* 0x0000000000027941 */ /* 0x000fea0003800200 */
.L_x_2191:
        /* <DEDUP_REMOVED lines=43> */
.L_x_2189:
[----:B------:R-:W-:Y:S05]  /*14620*/  BSYNC.RECONVERGENT B1 ;  /* 0x0000000000017941 */ /* 0x000fea0003800200 */
.L_x_2188:
[----:B------:R-:W-:Y:S01]  /*14630*/  I2FP.F32.U32 R21, R4 ;  /* 0x0000000400157245 */ /* 0x000fe20000201000 */
[----:B------:R-:W-:Y:S01]  /*14640*/  HADD2.F32 R4, -RZ, R98.H0_H0 ;  /* 0x20000062ff047230 */ /* 0x000fe20000004100 */
        /* <DEDUP_REMOVED lines=18> */
.L_x_2195:
        /* <DEDUP_REMOVED lines=13> */
.L_x_2197:
[----:B------:R-:W-:Y:S05]  /*14840*/  BSYNC.RECONVERGENT B2 ;  /* 0x0000000000027941 */ /* 0x000fea0003800200 */
.L_x_2196:
        /* <DEDUP_REMOVED lines=43> */
.L_x_2194:
[----:B------:R-:W-:Y:S05]  /*14b00*/  BSYNC.RECONVERGENT B1 ;  /* 0x0000000000017941 */ /* 0x000fea0003800200 */
.L_x_2193:
        /* <DEDUP_REMOVED lines=8> */
[----:B------:R-:W-:Y:S01]  /*14b90*/  HFMA2 R22, -RZ, RZ, 0, 1.1920928955078125e-07 ;  /* 0x00000002ff167431 */ /* 0x000fe200000001ff */
        /* <DEDUP_REMOVED lines=16> */
.L_x_2200:
        /* <DEDUP_REMOVED lines=13> */
.L_x_2202:
[----:B------:R-:W-:Y:S05]  /*14d70*/  BSYNC.RECONVERGENT B2 ;  /* 0x0000000000027941 */ /* 0x000fea0003800200 */
.L_x_2201:
        /* <DEDUP_REMOVED lines=43> */
.L_x_2199:
[----:B------:R-:W-:Y:S05]  /*15030*/  BSYNC.RECONVERGENT B1 ;  /* 0x0000000000017941 */ /* 0x000fea0003800200 */
.L_x_2198:
        /* <DEDUP_REMOVED lines=20> */
.L_x_2205:
        /* <DEDUP_REMOVED lines=13> */
.L_x_2207:
[----:B------:R-:W-:Y:S05]  /*15250*/  BSYNC.RECONVERGENT B2 ;  /* 0x0000000000027941 */ /* 0x000fea0003800200 */
.L_x_2206:
        /* <DEDUP_REMOVED lines=43> */
.L_x_2204:
[----:B------:R-:W-:Y:S05]  /*15510*/  BSYNC.RECONVERGENT B1 ;  /* 0x0000000000017941 */ /* 0x000fea0003800200 */
.L_x_2203:
        /* <DEDUP_REMOVED lines=25> */
.L_x_2210:
        /* <DEDUP_REMOVED lines=13> */
.L_x_2212:
[----:B------:R-:W-:Y:S05]  /*15780*/  BSYNC.RECONVERGENT B2 ;  /* 0x0000000000027941 */ /* 0x000fea0003800200 */
.L_x_2211:
        /* <DEDUP_REMOVED lines=43> */
.L_x_2209:
[----:B------:R-:W-:Y:S05]  /*15a40*/  BSYNC.RECONVERGENT B1 ;  /* 0x0000000000017941 */ /* 0x000fea0003800200 */
.L_x_2208:
        /* <DEDUP_REMOVED lines=20> */
.L_x_2215:
        /* <DEDUP_REMOVED lines=13> */
.L_x_2217:
[----:B------:R-:W-:Y:S05]  /*15c60*/  BSYNC.RECONVERGENT B2 ;  /* 0x0000000000027941 */ /* 0x000fea0003800200 */
.L_x_2216:
        /* <DEDUP_REMOVED lines=43> */
.L_x_2214:
[----:B------:R-:W-:Y:S05]  /*15f20*/  BSYNC.RECONVERGENT B1 ;  /* 0x0000000000017941 */ /* 0x000fea0003800200 */
.L_x_2213:
        /* <DEDUP_REMOVED lines=25> */
.L_x_2220:
        /* <DEDUP_REMOVED lines=13> */
.L_x_2222:
[----:B------:R-:W-:Y:S05]  /*16190*/  BSYNC.RECONVERGENT B2 ;  /* 0x0000000000027941 */ /* 0x000fea0003800200 */
.L_x_2221:
        /* <DEDUP_REMOVED lines=43> */
.L_x_2219:
[----:B------:R-:W-:Y:S05]  /*16450*/  BSYNC.RECONVERGENT B1 ;  /* 0x0000000000017941 */ /* 0x000fea0003800200 */
.L_x_2218:
        /* <DEDUP_REMOVED lines=20> */
.L_x_2225:
        /* <DEDUP_REMOVED lines=15> */
.L_x_2227:
[----:B------:R-:W-:Y:S05]  /*16690*/  BSYNC.RECONVERGENT B2 ;  /* 0x0000000000027941 */ /* 0x000fea0003800200 */
.L_x_2226:
        /* <DEDUP_REMOVED lines=43> */
.L_x_2224:
[----:B------:R-:W-:Y:S05]  /*16950*/  BSYNC.RECONVERGENT B1 ;  /* 0x0000000000017941 */ /* 0x000fea0003800200 */
.L_x_2223:
[----:B------:R-:W-:Y:S01]  /*16960*/  I2FP.F32.U32 R97, R98 ;  /* 0x0000006200617245 */ /* 0x000fe20000201000 */
[----:B------:R-:W-:Y:S01]  /*16970*/  HADD2.F32 R96, -RZ, R91.H1_H1 ;  /* 0x3000005bff607230 */ /* 0x000fe20000004100 */
[----:B------:R-:W-:-:S03]  /*16980*/  PRMT R98, R143, 0x5410, R144 ;  /* 0x000054108f627816 */ /* 0x000fc60000000090 */
[----:B------:R-:W-:Y:S01]  /*16990*/  FFMA.FTZ R97, R97, R134, 1.1641532182693481445e-10 ;  /* 0x2f00000061617423 */ /* 0x000fe20000010086 */
[----:B------:R-:W-:Y:S01]  /*169a0*/  FMUL.FTZ R96, R96, R141 ;  /* 0x0000008d60607220 */ /* 0x000fe20000410000 */
[----:B------:R-:W-:-:S03]  /*169b0*/  @P1 HADD2.F32 R134, -RZ, R95.H1_H1 ;  /* 0x3000005fff861230 */ /* 0x000fc60000004100 */
[----:B------:R-:W-:Y:S02]  /*169c0*/  FSETP.GTU.FTZ.AND P6, PT, R97, R142, PT ;  /* 0x0000008e6100720b */ /* 0x000fe40003fdc000 */
[----:B------:R-:W-:Y:S02]  /*169d0*/  PRMT R97, R104, 0x5410, R139 ;  /* 0x0000541068617816 */ /* 0x000fe4000000008b */
[----:B------:R-:W-:-:S05]  /*169e0*/  FSEL R96, R96, RZ, !P6 ;  /* 0x000000ff60607208 */ /* 0x000fca0007000000 */
[----:B------:R-:W-:Y:S01]  /*169f0*/  FADD.FTZ R145, R145, R96 ;  /* 0x0000006091917221 */ /* 0x000fe20000010000 */
[----:B------:R-:W-:-:S03]  /*16a00*/  SEL R96, RZ, 0x1, P6 ;  /* 0x00000001ff607807 */ /* 0x000fc60003000000 */
[--C-:B------:R-:W-:Y:S01]  /*16a10*/  @P1 FADD.FTZ R134, R134, R145.reuse ;  /* 0x0000009186861221 */ /* 0x100fe20000010000 */
[----:B------:R-:W-:Y:S01]  /*16a20*/  @!P1 IMAD.MOV.U32 R134, RZ, RZ, R145 ;  /* 0x000000ffff869224 */ /* 0x000fe200078e0091 */
[----:B------:R-:W-:Y:S02]  /*16a30*/  PRMT R104, R96, 0x7610, R104 ;  /* 0x0000761060687816 */ /* 0x000fe40000000068 */
[----:B------:R-:W-:Y:S02]  /*16a40*/  PRMT R96, R102, 0x5410, R103 ;  /* 0x0000541066607816 */ /* 0x000fe40000000067 */
[----:B------:R-:W-:-:S04]  /*16a50*/  F2FP.F16.F32.PACK_AB R99, RZ, R134 ;  /* 0x00000086ff63723e */ /* 0x000fc800000000ff */
[----:B------:R-:W-:Y:S01]  /*16a60*/  PRMT R99, R137, 0x5410, R99 ;  /* 0x0000541089637816 */ /* 0x000fe20000000063 */
[----:B------:R-:W-:Y:S06]  /*16a70*/  BRA `(.L_x_2228) ;  /* 0x0000002800647947 */ /* 0x000fec0003800000 */
.L_x_2147:
[----:B------:R-:W-:Y:S01]  /*16a80*/  ISETP.NE.AND P2, PT, R4, 0x1, PT ;  /* 0x000000010400780c */ /* 0x000fe20003f45270 */
[----:B------:R-:W-:Y:S01]  /*16a90*/  BSSY.RECONVERGENT B1, `(.L_x_2229) ;  /* 0x0000047000017945 */ /* 0x000fe20003800200 */
[----:B-1----:R-:W-:Y:S02]  /*16aa0*/  HFMA2 R102, -RZ, RZ, 0, 1.1920928955078125e-07 ;  /* 0x00000002ff667431 */ /* 0x002fe400000001ff */
        /* <DEDUP_REMOVED lines=13> */
.L_x_2231:
        /* <DEDUP_REMOVED lines=13> */
.L_x_2233:
[----:B------:R-:W-:Y:S05]  /*16c50*/  BSYNC.RECONVERGENT B2 ;  /* 0x0000000000027941 */ /* 0x000fea0003800200 */
.L_x_2232:
        /* <DEDUP_REMOVED lines=39> */
[----:B------:R-:W-:Y:S01]  /*16ed0*/  HFMA2 R102, -RZ, RZ, 0, 0 ;  /* 0x00000000ff667431 */ /* 0x000fe200000001ff */
[----:B------:R-:W-:Y:S01]  /*16ee0*/  LOP3.LUT R7, R100, UR35, R141, 0x96, !PT ;  /* 0x0000002364077c12 */ /* 0x000fe2000f8e968d */
[----:B------:R-:W-:-:S07]  /*16ef0*/  IMAD.MOV.U32 R100, RZ, RZ, R137 ;  /* 0x000000ffff647224 */ /* 0x000fce00078e0089 */
.L_x_2230:
[----:B------:R-:W-:Y:S05]  /*16f00*/  BSYNC.RECONVERGENT B1 ;  /* 0x0000000000017941 */ /* 0x000fea0003800200 */
.L_x_2229:
[----:B------:R-:W1:Y:S01]  /*16f10*/  LDC R145, c[0x0][0x408] ;  /* 0x00010200ff917b82 */ /* 0x000e620000000800 */
[----:B------:R-:W-:Y:S01]  /*16f20*/  I2FP.F32.U32 R101, R100 ;  /* 0x0000006400657245 */ /* 0x000fe20000201000 */
[----:B------:R-:W-:Y:S01]  /*16f30*/  IMAD.MOV.U32 R134, RZ, RZ, 0x2f800000 ;  /* 0x2f800000ff867424 */ /* 0x000fe200078e00ff */
[----:B------:R-:W-:Y:S01]  /*16f40*/  ISETP.NE.AND P3, PT, R102, 0x1, PT ;  /* 0x000000016600780c */ /* 0x000fe20003f65270 */
[----:B-----5:R-:W-:Y:S01]  /*16f50*/  HADD2.F32 R4, -RZ, R96.H0_H0 ;  /* 0x20000060ff047230 */ /* 0x020fe20000004100 */
[----:B------:R-:W-:Y:S01]  /*16f60*/  LOP3.LUT R16, R16, 0xffffffef, RZ, 0xc0, !PT ;  /* 0xffffffef10107812 */ /* 0x000fe200078ec0ff */
[----:B------:R-:W-:Y:S01]  /*16f70*/  FFMA.FTZ R101, R101, R134, 1.1641532182693481445e-10 ;  /* 0x2f00000065657423 */ /* 0x000fe20000010086 */
[----:B------:R-:W-:Y:S01]  /*16f80*/  BSSY.RECONVERGENT B1, `(.L_x_2234) ;  /* 0x000004e000017945 */ /* 0x000fe20003800200 */
[----:B------:R-:W2:Y:S01]  /*16f90*/  LDC R144, c[0x0][0x404] ;  /* 0x00010100ff907b82 */ /* 0x000ea20000000800 */
[----:B------:R-:W-:Y:S02]  /*16fa0*/  IMAD.MOV.U32 R100, RZ, RZ, 0x2 ;  /* 0x00000002ff647424 */ /* 0x000fe400078e00ff */
[----:B-1----:R-:W-:Y:S01]  /*16fb0*/  FMUL.FTZ R4, R4, R145 ;  /* 0x0000009104047220 */ /* 0x002fe20000410000 */
[----:B--2---:R-:W-:Y:S01]  /*16fc0*/  FSETP.GTU.FTZ.AND P2, PT, R101, R144, PT ;  /* 0x000000906500720b */ /* 0x004fe20003f5c000 */
[----:B------:R-:W-:-:S03]  /*16fd0*/  @P1 HADD2.F32 R101, -RZ, R92.H0_H0 ;  /* 0x2000005cff651230 */ /* 0x000fc60000004100 */
[----:B------:R-:W-:Y:S02]  /*16fe0*/  FSEL R106, R4, RZ, !P2 ;  /* 0x000000ff046a7208 */ /* 0x000fe40005000000 */
[----:B------:R-:W-:Y:S02]  /*16ff0*/  PLOP3.LUT P2, PT, P2, PT, PT, 0x8, 0x80 ;  /* 0x000000000080781c */ /* 0x000fe4000174e170 */
[----:B------:R-:W-:Y:S01]  /*17000*/  MOV R4, R2 ;  /* 0x0000000200047202 */ /* 0x000fe20000000f00 */
        /* <DEDUP_REMOVED lines=12> */
.L_x_2236:
        /* <DEDUP_REMOVED lines=13> */
.L_x_2238:
[----:B------:R-:W-:Y:S05]  /*171a0*/  BSYNC.RECONVERGENT B2 ;  /* 0x0000000000027941 */ /* 0x000fea0003800200 */
.L_x_2237:
        /* <DEDUP_REMOVED lines=43> */
.L_x_2235:
[----:B------:R-:W-:Y:S05]  /*17460*/  BSYNC.RECONVERGENT B1 ;  /* 0x0000000000017941 */ /* 0x000fea0003800200 */
.L_x_2234:
[----:B------:R-:W-:Y:S01]  /*17470*/  I2FP.F32.U32 R101, R4 ;  /* 0x0000000400657245 */ /* 0x000fe20000201000 */
[----:B------:R-:W-:Y:S01]  /*17480*/  HADD2.F32 R96, -RZ, R96.H1_H1 ;  /* 0x30000060ff607230 */ /* 0x000fe20000004100 */
[----:B------:R-:W-:Y:S01]  /*17490*/  ISETP.NE.AND P2, PT, R100, 0x1, PT ;  /* 0x000000016400780c */ /* 0x000fe20003f45270 */
[----:B------:R-:W-:Y:S01]  /*174a0*/  BSSY.RECONVERGENT B1, `(.L_x_2239) ;  /* 0x000004f000017945 */ /* 0x000fe20003800200 */
[----:B------:R-:W-:Y:S01]  /*174b0*/  LOP3.LUT R16, R16, 0xfffffff7, RZ, 0xc0, !PT ;  /* 0xfffffff710107812 */ /* 0x000fe200078ec0ff */
[----:B------:R-:W-:Y:S01]  /*174c0*/  FFMA.FTZ R101, R101, R134, 1.1641532182693481445e-10 ;  /* 0x2f00000065657423 */ /* 0x000fe20000010086 */
[----:B------:R-:W-:Y:S01]  /*174d0*/  FMUL.FTZ R96, R96, R145 ;  /* 0x0000009160607220 */ /* 0x000fe20000410000 */
[----:B------:R-:W-:Y:S02]  /*174e0*/  IMAD.MOV.U32 R102, RZ, RZ, 0x2 ;  /* 0x00000002ff667424 */ /* 0x000fe400078e00ff */
[----:B------:R-:W-:Y:S01]  /*174f0*/  IMAD.MOV.U32 R4, RZ, RZ, R2 ;  /* 0x000000ffff047224 */ /* 0x000fe200078e0002 */
        /* <DEDUP_REMOVED lines=16> */
.L_x_2241:
        /* <DEDUP_REMOVED lines=13> */
.L_x_2243:
[----:B------:R-:W-:Y:S05]  /*176d0*/  BSYNC.RECONVERGENT B2 ;  /* 0x0000000000027941 */ /* 0x000fea0003800200 */
.L_x_2242:
        /* <DEDUP_REMOVED lines=43> */
.L_x_2240:
[----:B------:R-:W-:Y:S05]  /*17990*/  BSYNC.RECONVERGENT B1 ;  /* 0x0000000000017941 */ /* 0x000fea0003800200 */
.L_x_2239:
[----:B------:R-:W-:Y:S01]  /*179a0*/  I2FP.F32.U32 R101, R4 ;  /* 0x0000000400657245 */ /* 0x000fe20000201000 */
[----:B------:R-:W-:Y:S01]  /*179b0*/  HADD2.F32 R4, -RZ, R97.H0_H0 ;  /* 0x20000061ff047230 */ /* 0x000fe20000004100 */
[----:B------:R-:W-:Y:S01]  /*179c0*/  LOP3.LUT R16, R16, 0xfffffffb, RZ, 0xc0, !PT ;  /* 0xfffffffb10107812 */ /* 0x000fe200078ec0ff */
[----:B------:R-:W-:Y:S01]  /*179d0*/  @P1 HADD2.F32 R96, -RZ, R93.H0_H0 ;  /* 0x2000005dff601230 */ /* 0x000fe20000004100 */
[----:B------:R-:W-:Y:S01]  /*179e0*/  BSSY.RECONVERGENT B1, `(.L_x_2244) ;  /* 0x000004e000017945 */ /* 0x000fe20003800200 */
[----:B------:R-:W-:Y:S01]  /*179f0*/  FFMA.FTZ R101, R101, R134, 1.1641532182693481445e-10 ;  /* 0x2f00000065657423 */ /* 0x000fe20000010086 */
[----:B------:R-:W-:-:S04]  /*17a00*/  FMUL.FTZ R4, R4, R145 ;  /* 0x0000009104047220 */ /* 0x000fc80000410000 */
[----:B------:R-:W-:-:S04]  /*17a10*/  FSETP.GTU.FTZ.AND P2, PT, R101, R144, PT ;  /* 0x000000906500720b */ /* 0x000fc80003f5c000 */
[----:B------:R-:W-:Y:S01]  /*17a20*/  FSEL R113, R4, RZ, !P2 ;  /* 0x000000ff04717208 */ /* 0x000fe20005000000 */
[----:B------:R-:W-:Y:S01]  /*17a30*/  IMAD.MOV.U32 R4, RZ, RZ, R2 ;  /* 0x000000ffff047224 */ /* 0x000fe200078e0002 */
[----:B------:R-:W-:Y:S02]  /*17a40*/  PLOP3.LUT P3, PT, P2, PT, PT, 0x8, 0x80 ;  /* 0x000000000080781c */ /* 0x000fe4000176e170 */
[----:B------:R-:W-:Y:S01]  /*17a50*/  ISETP.NE.AND P2, PT, R102, 0x1, PT ;  /* 0x000000016600780c */ /* 0x000fe20003f45270 */
[----:B------:R-:W-:Y:S01]  /*17a60*/  @P1 FADD.FTZ R113, R96, R113 ;  /* 0x0000007160711221 */ /* 0x000fe20000010000 */
[----:B------:R-:W-:-:S04]  /*17a70*/  HFMA2 R96, -RZ, RZ, 0, 1.1920928955078125e-07 ;  /* 0x00000002ff607431 */ /* 0x000fc800000001ff */
        /* <DEDUP_REMOVED lines=11> */
.L_x_2246:
        /* <DEDUP_REMOVED lines=13> */
.L_x_2248:
[----:B------:R-:W-:Y:S05]  /*17c00*/  BSYNC.RECONVERGENT B2 ;  /* 0x0000000000027941 */ /* 0x000fea0003800200 */
.L_x_2247:
        /* <DEDUP_REMOVED lines=43> */
.L_x_2245:
[----:B------:R-:W-:Y:S05]  /*17ec0*/  BSYNC.RECONVERGENT B1 ;  /* 0x0000000000017941 */ /* 0x000fea0003800200 */
.L_x_2244:
[----:B------:R-:W-:Y:S01]  /*17ed0*/  I2FP.F32.U32 R101, R4 ;  /* 0x0000000400657245 */ /* 0x000fe20000201000 */
[----:B------:R-:W-:Y:S01]  /*17ee0*/  HADD2.F32 R4, -RZ, R97.H1_H1 ;  /* 0x30000061ff047230 */ /* 0x000fe20000004100 */
[----:B------:R-:W-:Y:S01]  /*17ef0*/  LOP3.LUT R16, R16, 0xfffffffd, RZ, 0xc0, !PT ;  /* 0xfffffffd10107812 */ /* 0x000fe200078ec0ff */
[----:B------:R-:W-:Y:S01]  /*17f00*/  @P1 HADD2.F32 R97, -RZ, R93.H1_H1 ;  /* 0x3000005dff611230 */ /* 0x000fe20000004100 */
[----:B------:R-:W-:Y:S01]  /*17f10*/  BSSY.RECONVERGENT B1, `(.L_x_2249) ;  /* 0x000004e000017945 */ /* 0x000fe20003800200 */
        /* <DEDUP_REMOVED lines=8> */
[----:B------:R-:W-:-:S04]  /*17fa0*/  MOV R4, R2 ;  /* 0x0000000200047202 */ /* 0x000fc80000000f00 */
[----:B------:R-:W-:-:S05]  /*17fb0*/  F2FP.F16.F32.PACK_AB R143, RZ, R120 ;  /* 0x00000078ff8f723e */ /* 0x000fca00000000ff */
        /* <DEDUP_REMOVED lines=10> */
.L_x_2251:
        /* <DEDUP_REMOVED lines=13> */
.L_x_2253:
[----:B------:R-:W-:Y:S05]  /*18130*/  BSYNC.RECONVERGENT B2 ;  /* 0x0000000000027941 */ /* 0x000fea0003800200 */
.L_x_2252:
        /* <DEDUP_REMOVED lines=43> */
.L_x_2250:
[----:B------:R-:W-:Y:S05]  /*183f0*/  BSYNC.RECONVERGENT B1 ;  /* 0x0000000000017941 */ /* 0x000fea0003800200 */
.L_x_2249:
        /* <DEDUP_REMOVED lines=9> */
[----:B------:R-:W-:Y:S01]  /*18490*/  IMAD.MOV.U32 R4, RZ, RZ, R2 ;  /* 0x000000ffff047224 */ /* 0x000fe200078e0002 */
[----:B------:R-:W-:-:S03]  /*184a0*/  PLOP3.LUT P2, PT, P2, PT, PT, 0x8, 0x80 ;  /* 0x000000000080781c */ /* 0x000fc6000174e170 */
[----:B------:R-:W-:Y:S01]  /*184b0*/  @P1 FADD.FTZ R121, R96, R121 ;  /* 0x0000007960791221 */ /* 0x000fe20000010000 */
[----:B------:R-:W-:-:S04]  /*184c0*/  IMAD.MOV.U32 R96, RZ, RZ, 0x2 ;  /* 0x00000002ff607424 */ /* 0x000fc800078e00ff */
        /* <DEDUP_REMOVED lines=10> */
.L_x_2256:
        /* <DEDUP_REMOVED lines=13> */
.L_x_2258:
[----:B------:R-:W-:Y:S05]  /*18640*/  BSYNC.RECONVERGENT B2 ;  /* 0x0000000000027941 */ /* 0x000fea0003800200 */
.L_x_2257:
        /* <DEDUP_REMOVED lines=43> */
.L_x_2255:
[----:B------:R-:W-:Y:S05]  /*18900*/  BSYNC.RECONVERGENT B1 ;  /* 0x0000000000017941 */ /* 0x000fea0003800200 */
.L_x_2254:
[----:B------:R-:W-:Y:S01]  /*18910*/  I2FP.F32.U32 R97, R4 ;  /* 0x0000000400617245 */ /* 0x000fe20000201000 */
[----:B------:R-:W-:Y:S01]  /*18920*/  HADD2.F32 R98, -RZ, R98.H1_H1 ;  /* 0x30000062ff627230 */ /* 0x000fe20000004100 */
[----:B------:R-:W-:Y:S01]  /*18930*/  ISETP.NE.AND P4, PT, R96, 0x1, PT ;  /* 0x000000016000780c */ /* 0x000fe20003f85270 */
[----:B------:R-:W-:Y:S01]  /*18940*/  @P1 HADD2.F32 R101, -RZ, R94.H1_H1 ;  /* 0x3000005eff651230 */ /* 0x000fe20000004100 */
[----:B------:R-:W-:Y:S01]  /*18950*/  BSSY.RECONVERGENT B1, `(.L_x_2259) ;  /* 0x000004c000017945 */ /* 0x000fe20003800200 */
[----:B------:R-:W-:Y:S01]  /*18960*/  FFMA.FTZ R97, R97, R134, 1.1641532182693481445e-10 ;  /* 0x2f00000061617423 */ /* 0x000fe20000010086 */
[----:B------:R-:W-:Y:S01]  /*18970*/  FMUL.FTZ R98, R98, R145 ;  /* 0x0000009162627220 */ /* 0x000fe20000410000 */
[----:B------:R-:W-:Y:S02]  /*18980*/  HFMA2 R100, -RZ, RZ, 0, 1.1920928955078125e-07 ;  /* 0x00000002ff647431 */ /* 0x000fe400000001ff */
        /* <DEDUP_REMOVED lines=15> */
.L_x_2261:
        /* <DEDUP_REMOVED lines=13> */
.L_x_2263:
[----:B------:R-:W-:Y:S05]  /*18b50*/  BSYNC.RECONVERGENT B2 ;  /* 0x0000000000027941 */ /* 0x000fea0003800200 */
.L_x_2262:
        /* <DEDUP_REMOVED lines=43> */
.L_x_2260:
[----:B------:R-:W-:Y:S05]  /*18e10*/  BSYNC.RECONVERGENT B1 ;  /* 0x0000000000017941 */ /* 0x000fea0003800200 */
.L_x_2259:
[----:B------:R-:W-:Y:S01]  /*18e20*/  I2FP.F32.U32 R97, R4 ;  /* 0x0000000400617245 */ /* 0x000fe20000201000 */
[----:B------:R-:W-:Y:S01]  /*18e30*/  HADD2.F32 R4, -RZ, R99.H0_H0 ;  /* 0x20000063ff047230 */ /* 0x000fe20000004100 */
[----:B------:R-:W-:Y:S01]  /*18e40*/  ISETP.NE.AND P5, PT, R100, 0x1, PT ;  /* 0x000000016400780c */ /* 0x000fe20003fa5270 */
[----:B------:R-:W-:Y:S01]  /*18e50*/  @P1 HADD2.F32 R96, -RZ, R95.H0_H0 ;  /* 0x2000005fff601230 */ /* 0x000fe20000004100 */
[----:B------:R-:W-:Y:S01]  /*18e60*/  BSSY.RECONVERGENT B1, `(.L_x_2264) ;  /* 0x000004c000017945 */ /* 0x000fe20003800200 */
[----:B------:R-:W-:Y:S01]  /*18e70*/  FFMA.FTZ R97, R97, R134, 1.1641532182693481445e-10 ;  /* 0x2f00000061617423 */ /* 0x000fe20000010086 */
[----:B------:R-:W-:-:S04]  /*18e80*/  FMUL.FTZ R4, R4, R145 ;  /* 0x0000009104047220 */ /* 0x000fc80000410000 */
[----:B------:R-:W-:Y:S02]  /*18e90*/  FSETP.GTU.FTZ.AND P4, PT, R97, R144, PT ;  /* 0x000000906100720b */ /* 0x000fe40003f9c000 */
[----:B------:R-:W-:Y:S02]  /*18ea0*/  MOV R97, R2 ;  /* 0x0000000200617202 */ /* 0x000fe40000000f00 */
[----:B------:R-:W-:Y:S01]  /*18eb0*/  FSEL R129, R4, RZ, !P4 ;  /* 0x000000ff04817208 */ /* 0x000fe20006000000 */
[----:B------:R-:W-:Y:S01]  /*18ec0*/  IMAD.MOV.U32 R4, RZ, RZ, 0x2 ;  /* 0x00000002ff047424 */ /* 0x000fe200078e00ff */
        /* <DEDUP_REMOVED lines=12> */
.L_x_2266:
        /* <DEDUP_REMOVED lines=13> */
.L_x_2268:
[----:B------:R-:W-:Y:S05]  /*19060*/  BSYNC.RECONVERGENT B2 ;  /* 0x0000000000027941 */ /* 0x000fea0003800200 */
.L_x_2267:
        /* <DEDUP_REMOVED lines=43> */
.L_x_2265:
[----:B------:R-:W-:Y:S05]  /*19320*/  BSYNC.RECONVERGENT B1 ;  /* 0x0000000000017941 */ /* 0x000fea0003800200 */
.L_x_2264:
[----:B------:R-:W-:Y:S01]  /*19330*/  I2FP.F32.U32 R97, R97 ;  /* 0x0000006100617245 */ /* 0x000fe20000201000 */
[----:B------:R-:W-:Y:S01]  /*19340*/  HADD2.F32 R96, -RZ, R99.H1_H1 ;  /* 0x30000063ff607230 */ /* 0x000fe20000004100 */
[----:B------:R-:W-:Y:S01]  /*19350*/  PRMT R98, R146, 0x5410, R98 ;  /* 0x0000541092627816 */ /* 0x000fe20000000062 */
[----:B------:R-:W-:Y:S02]  /*19360*/  @P1 HADD2.F32 R99, -RZ, R95.H1_H1 ;  /* 0x3000005fff631230 */ /* 0x000fe40000004100 */
[----:B------:R-:W-:Y:S01]  /*19370*/  FFMA.FTZ R97, R97, R134, 1.1641532182693481445e-10 ;  /* 0x2f00000061617423 */ /* 0x000fe20000010086 */
[----:B------:R-:W-:-:S04]  /*19380*/  FMUL.FTZ R96, R96, R145 ;  /* 0x0000009160607220 */ /* 0x000fc80000410000 */
[----:B------:R-:W-:Y:S02]  /*19390*/  FSETP.GTU.FTZ.AND P5, PT, R97, R144, PT ;  /* 0x000000906100720b */ /* 0x000fe40003fbc000 */
[----:B------:R-:W-:Y:S02]  /*193a0*/  PRMT R97, R141, 0x5410, R143 ;  /* 0x000054108d617816 */ /* 0x000fe4000000008f */
[----:B------:R-:W-:Y:S02]  /*193b0*/  FSEL R134, R96, RZ, !P5 ;  /* 0x000000ff60867208 */ /* 0x000fe40006800000 */
[----:B------:R-:W-:Y:S02]  /*193c0*/  PLOP3.LUT P5, PT, P5, PT, PT, 0x8, 0x80 ;  /* 0x000000000080781c */ /* 0x000fe40002fae170 */
[----:B------:R-:W-:Y:S01]  /*193d0*/  PRMT R96, R137, 0x5410, R139 ;  /* 0x0000541089607816 */ /* 0x000fe2000000008b */
[----:B------:R-:W-:-:S05]  /*193e0*/  @P1 FADD.FTZ R134, R99, R134 ;  /* 0x0000008663861221 */ /* 0x000fca0000010000 */
[----:B------:R-:W-:-:S04]  /*193f0*/  F2FP.F16.F32.PACK_AB R99, RZ, R134 ;  /* 0x00000086ff63723e */ /* 0x000fc800000000ff */
[----:B------:R-:W-:-:S07]  /*19400*/  PRMT R99, R142, 0x5410, R99 ;  /* 0x000054108e637816 */ /* 0x000fce0000000063 */
.L_x_2228:
        /* <DEDUP_REMOVED lines=43> */
.L_x_2269:
[----:B------:R-:W-:Y:S01]  /*196c0*/  IMAD.MOV.U32 R137, RZ, RZ, R140 ;  /* 0x000000ffff897224 */ /* 0x000fe200078e008c */
[----:B------:R-:W-:-:S07]  /*196d0*/  IADD3 R138, PT, PT, R138, 0x80, RZ ;  /* 0x000000808a8a7810 */ /* 0x000fce0007ffe0ff */
.L_x_2146:
[----:B------:R-:W-:Y:S05]  /*196e0*/  BSYNC.RECONVERGENT B0 ;  /* 0x0000000000007941 */ /* 0x000fea0003800200 */
.L_x_2145:
        /* <DEDUP_REMOVED lines=20> */
[----:B-1----:R-:W-:Y:S01]  /*19830*/  MOV R103, R137 ;  /* 0x0000008900677202 */ /* 0x002fe20000000f00 */
        /* <DEDUP_REMOVED lines=12> */
.L_x_2275:
        /* <DEDUP_REMOVED lines=13> */
.L_x_2277:
[----:B------:R-:W-:Y:S05]  /*199d0*/  BSYNC.RECONVERGENT B2 ;  /* 0x0000000000027941 */ /* 0x000fea0003800200 */
.L_x_2276:
        /* <DEDUP_REMOVED lines=43> */
.L_x_2274:
[----:B------:R-:W-:Y:S05]  /*19c90*/  BSYNC.RECONVERGENT B1 ;  /* 0x0000000000017941 */ /* 0x000fea0003800200 */
.L_x_2273:
        /* <DEDUP_REMOVED lines=9> */
[----:B------:R-:W-:Y:S01]  /*19d30*/  FFMA.FTZ R4, R4, R135, 1.1641532182693481445e-10 ;  /* 0x2f00000004047423 */ /* 0x000fe20000010087 */
[----:B-1----:R-:W-:-:S04]  /*19d40*/  FMUL.FTZ R17, R17, R142 ;  /* 0x0000008e11117220 */ /* 0x002fc80000410000 */
[----:B--2---:R-:W-:-:S04]  /*19d50*/  FSETP.GTU.FTZ.AND P4, PT, R4, R141, PT ;  /* 0x0000008d0400720b */ /* 0x004fc80003f9c000 */
[----:B------:R-:W-:Y:S01]  /*19d60*/  FSEL R4, R17, RZ, !P4 ;  /* 0x000000ff11047208 */ /* 0x000fe20006000000 */
[----:B------:R-:W-:Y:S01]  /*19d70*/  IMAD.MOV.U32 R17, RZ, RZ, R2 ;  /* 0x000000ffff117224 */ /* 0x000fe200078e0002 */
        /* <DEDUP_REMOVED lines=11> */
.L_x_2280:
        /* <DEDUP_REMOVED lines=13> */
.L_x_2282:
[----:B------:R-:W-:Y:S05]  /*19f00*/  BSYNC.RECONVERGENT B2 ;  /* 0x0000000000027941 */ /* 0x000fea0003800200 */
.L_x_2281:
        /* <DEDUP_REMOVED lines=43> */
.L_x_2279:
[----:B------:R-:W-:Y:S05]  /*1a1c0*/  BSYNC.RECONVERGENT B1 ;  /* 0x0000000000017941 */ /* 0x000fea0003800200 */
.L_x_2278:
[----:B------:R-:W-:Y:S01]  /*1a1d0*/  I2FP.F32.U32 R18, R17 ;  /* 0x0000001100127245 */ /* 0x000fe20000201000 */
[----:B------:R-:W-:Y:S01]  /*1a1e0*/  HADD2.F32 R17, -RZ, R88.H0_H0 ;  /* 0x20000058ff117230 */ /* 0x000fe20000004100 */
[----:B------:R-:W-:Y:S01]  /*1a1f0*/  BSSY.RECONVERGENT B1, `(.L_x_2283) ;  /* 0x0000050000017945 */ /* 0x000fe20003800200 */
[----:B------:R-:W-:Y:S02]  /*1a200*/  @P2 HADD2.F32 R107, -RZ, R92.H0_H0 ;  /* 0x2000005cff6b2230 */ /* 0x000fe40000004100 */
[----:B------:R-:W-:Y:S01]  /*1a210*/  FFMA.FTZ R18, R18, R135, 1.1641532182693481445e-10 ;  /* 0x2f00000012127423 */ /* 0x000fe20000010087 */
[----:B------:R-:W-:-:S04]  /*1a220*/  FMUL.FTZ R17, R17, R142 ;  /* 0x0000008e11117220 */ /* 0x000fc80000410000 */
[----:B------:R-:W-:Y:S01]  /*1a230*/  FSETP.GTU.FTZ.AND P3, PT, R18, R141, PT ;  /* 0x0000008d1200720b */ /* 0x000fe20003f7c000 */
[----:B------:R-:W-:-:S03]  /*1a240*/  IMAD.MOV.U32 R18, RZ, RZ, 0x2 ;  /* 0x00000002ff127424 */ /* 0x000fc600078e00ff */
[----:B------:R-:W-:-:S05]  /*1a250*/  FSEL R17, R17, RZ, !P3 ;  /* 0x000000ff11117208 */ /* 0x000fca0005800000 */
[----:B------:R-:W-:Y:S01]  /*1a260*/  FADD.FTZ R4, R4, R17 ;  /* 0x0000001104047221 */ /* 0x000fe20000010000 */
[----:B------:R-:W-:Y:S02]  /*1a270*/  SEL R17, RZ, 0x1, P3 ;  /* 0x00000001ff117807 */ /* 0x000fe40001800000 */
[----:B------:R-:W-:Y:S01]  /*1a280*/  ISETP.NE.AND P3, PT, R19, 0x1, PT ;  /* 0x000000011300780c */ /* 0x000fe20003f65270 */
[----:B------:R-:W-:Y:S01]  /*1a290*/  @P2 FADD.FTZ R107, R107, R4 ;  /* 0x000000046b6b2221 */ /* 0x000fe20000010000 */
[----:B------:R-:W-:Y:S01]  /*1a2a0*/  @!P2 MOV R107, R4 ;  /* 0x00000004006ba202 */ /* 0x000fe20000000f00 */
[----:B------:R-:W-:-:S03]  /*1a2b0*/  IMAD.MOV.U32 R4, RZ, RZ, R2 ;  /* 0x000000ffff047224 */ /* 0x000fc600078e0002 */
[----:B------:R-:W-:-:S07]  /*1a2c0*/  F2FP.F16.F32.PACK_AB R102, RZ, R107 ;  /* 0x0000006bff66723e */ /* 0x000fce00000000ff */
        /* <DEDUP_REMOVED lines=9> */
.L_x_2285:
        /* <DEDUP_REMOVED lines=13> */
.L_x_2287:
[----:B------:R-:W-:Y:S05]  /*1a430*/  BSYNC.RECONVERGENT B2 ;  /* 0x0000000000027941 */ /* 0x000fea0003800200 */
.L_x_2286:
        /* <DEDUP_REMOVED lines=43> */
.L_x_2284:
[----:B------:R-:W-:Y:S05]  /*1a6f0*/  BSYNC.RECONVERGENT B1 ;  /* 0x0000000000017941 */ /* 0x000fea0003800200 */
.L_x_2283:
        /* <DEDUP_REMOVED lines=19> */
[----:B------:R-:W-:Y:S01]  /*1a830*/  @P3 IADD3 R22, PT, PT, R18, 0x1, RZ ;  /* 0x0000000112163810 */ /* 0x000fe20007ffe0ff */
[----:B------:R-:W-:Y:S01]  /*1a840*/  @P3 IMAD.MOV.U32 R20, RZ, RZ, R6 ;  /* 0x000000ffff143224 */ /* 0x000fe200078e0006 */
[----:B------:R-:W-:Y:S06]  /*1a850*/  BRA `(.L_x_2289) ;  /* 0x0000000000e47947 */ /* 0x000fec0003800000 */
.L_x_2290:
[----:B------:R-:W-:Y:S01]  /*1a860*/  IADD3 R10, PT, PT, R10, 0x1, RZ ;  /* 0x000000010a0a7810 */ /* 0x000fe20007ffe0ff */
[----:B------:R-:W-:Y:S03]  /*1a870*/  BSSY.RECONVERGENT B2, `(.L_x_2291) ;  /* 0x000000c000027945 */ /* 0x000fe60003800200 */
[C---:B------:R-:W-:Y:S01]  /*1a880*/  ISETP.NE.AND P3, PT, R10.reuse, RZ, PT ;  /* 0x000000ff0a00720c */ /* 0x040fe20003f65270 */
[----:B------:R-:W-:-:S12]  /*1a890*/  IMAD.WIDE.U32 R20, R10, -0x2daee0ad, RZ ;  /* 0xd2511f530a147825 */ /* 0x000fd800078e00ff */
[----:B------:R-:W-:Y:S05]  /*1a8a0*/  @P3 BRA `(.L_x_2292) ;  /* 0x0000000000203947 */ /* 0x000fea0003800000 */
[----:B------:R-:W-:-:S05]  /*1a8b0*/  VIADD R9, R9, 0x1 ;  /* 0x0000000109097836 */ /* 0x000fca0000000000 */
[----:B------:R-:W-:-:S13]  /*1a8c0*/  ISETP.NE.AND P3, PT, R9, RZ, PT ;  /* 0x000000ff0900720c */ /* 0x000fda0003f65270 */
[----:B------:R-:W-:Y:S01]  /*1a8d0*/  @!P3 IADD3 R13, PT, PT, R13, 0x1, RZ ;  /* 0x000000010d0db810 */ /* 0x000fe20007ffe0ff */
[----:B------:R-:W-:Y:S02]  /*1a8e0*/  @!P3 VIADD R2, R3, 0x1 ;  /* 0x000000010302b836 */ /* 0x000fe40000000000 */
[----:B------:R-:W-:Y:S01]  /*1a8f0*/  @!P3 IMAD.MOV.U32 R9, RZ, RZ, RZ ;  /* 0x000000ffff09b224 */ /* 0x000fe200078e00ff */
[----:B------:R-:W-:-:S13]  /*1a900*/  ISETP.NE.AND P4, PT, R13, RZ, !P3 ;  /* 0x000000ff0d00720c */ /* 0x000fda0005f85270 */
[----:B------:R-:W-:-:S04]  /*1a910*/  @P4 IADD3 R2, PT, PT, R3, RZ, RZ ;  /* 0x000000ff03024210 */ /* 0x000fc80007ffe0ff */
[----:B------:R-:W-:-:S07]  /*1a920*/  @!P3 MOV R3, R2 ;  /* 0x000000020003b202 */ /* 0x000fce0000000f00 */
.L_x_2292:
[----:B------:R-:W-:Y:S05]  /*1a930*/  BSYNC.RECONVERGENT B2 ;  /* 0x0000000000027941 */ /* 0x000fea0003800200 */
.L_x_2291:
        /* <DEDUP_REMOVED lines=40> */
[----:B------:R-:W-:Y:S01]  /*1abc0*/  HFMA2 R22, -RZ, RZ, 0, 0 ;  /* 0x00000000ff167431 */ /* 0x000fe200000001ff */
[----:B------:R-:W-:Y:S01]  /*1abd0*/  MOV R20, R103 ;  /* 0x0000006700147202 */ /* 0x000fe20000000f00 */
[----:B------:R-:W-:-:S07]  /*1abe0*/  IMAD.MOV.U32 R103, RZ, RZ, R18 ;  /* 0x000000ffff677224 */ /* 0x000fce00078e0012 */
.L_x_2289:
[----:B------:R-:W-:Y:S05]  /*1abf0*/  BSYNC.RECONVERGENT B1 ;  /* 0x0000000000017941 */ /* 0x000fea0003800200 */
.L_x_2288:
[----:B------:R-:W-:Y:S01]  /*1ac00*/  I2FP.F32.U32 R18, R20 ;  /* 0x0000001400127245 */ /* 0x000fe20000201000 */
[----:B------:R-:W-:Y:S01]  /*1ac10*/  HADD2.F32 R19, -RZ, R88.H1_H1 ;  /* 0x30000058ff137230 */ /* 0x000fe20000004100 */
[----:B------:R-:W-:Y:S01]  /*1ac20*/  BSSY.RECONVERGENT B1, `(.L_x_2293) ;  /* 0x0000050000017945 */ /* 0x000fe20003800200 */
[----:B------:R-:W-:Y:S01]  /*1ac30*/  @P2 HADD2.F32 R21, -RZ, R92.H1_H1 ;  /* 0x3000005cff152230 */ /* 0x000fe20000004100 */
        /* <DEDUP_REMOVED lines=21> */
.L_x_2295:
        /* <DEDUP_REMOVED lines=13> */
.L_x_2297:
[----:B------:R-:W-:Y:S05]  /*1ae60*/  BSYNC.RECONVERGENT B2 ;  /* 0x0000000000027941 */ /* 0x000fea0003800200 */
.L_x_2296:
        /* <DEDUP_REMOVED lines=43> */
.L_x_2294:
[----:B------:R-:W-:Y:S05]  /*1b120*/  BSYNC.RECONVERGENT B1 ;  /* 0x0000000000017941 */ /* 0x000fea0003800200 */
.L_x_2293:
[----:B------:R-:W-:Y:S01]  /*1b130*/  I2FP.F32.U32 R4, R4 ;  /* 0x0000000400047245 */ /* 0x000fe20000201000 */
[----:B------:R-:W-:Y:S01]  /*1b140*/  HADD2.F32 R19, -RZ, R97.H0_H0 ;  /* 0x20000061ff137230 */ /* 0x000fe20000004100 */
        /* <DEDUP_REMOVED lines=17> */
[----:B------:R-:W-:Y:S01]  /*1b260*/  @P3 VIADD R22, R20, 0x1 ;  /* 0x0000000114163836 */ /* 0x000fe20000000000 */
[----:B------:R-:W-:Y:S01]  /*1b270*/  @P3 MOV R21, R6 ;  /* 0x0000000600153202 */ /* 0x000fe20000000f00 */
[----:B------:R-:W-:Y:S06]  /*1b280*/  BRA `(.L_x_2299) ;  /* 0x0000000000e47947 */ /* 0x000fec0003800000 */
.L_x_2300:
        /* <DEDUP_REMOVED lines=8> */
[----:B------:R-:W-:Y:S02]  /*1b310*/  @!P3 IADD3 R2, PT, PT, R3, 0x1, RZ ;  /* 0x000000010302b810 */ /* 0x000fe40007ffe0ff */
[----:B------:R-:W-:Y:S02]  /*1b320*/  @!P3 MOV R9, RZ ;  /* 0x000000ff0009b202 */ /* 0x000fe40000000f00 */
[----:B------:R-:W-:-:S13]  /*1b330*/  ISETP.NE.AND P4, PT, R13, RZ, !P3 ;  /* 0x000000ff0d00720c */ /* 0x000fda0005f85270 */
[----:B------:R-:W-:-:S04]  /*1b340*/  @P4 IMAD.MOV R2, RZ, RZ, R3 ;  /* 0x000000ffff024224 */ /* 0x000fc800078e0203 */
[----:B------:R-:W-:-:S07]  /*1b350*/  @!P3 IMAD.MOV.U32 R3, RZ, RZ, R2 ;  /* 0x000000ffff03b224 */ /* 0x000fce00078e0002 */
.L_x_2302:
[----:B------:R-:W-:Y:S05]  /*1b360*/  BSYNC.RECONVERGENT B2 ;  /* 0x0000000000027941 */ /* 0x000fea0003800200 */
.L_x_2301:
        /* <DEDUP_REMOVED lines=40> */
[----:B------:R-:W-:Y:S01]  /*1b5f0*/  IMAD.MOV.U32 R21, RZ, RZ, R103 ;  /* 0x000000ffff157224 */ /* 0x000fe200078e0067 */
[----:B------:R-:W-:Y:S01]  /*1b600*/  MOV R103, R20 ;  /* 0x0000001400677202 */ /* 0x000fe20000000f00 */
[----:B------:R-:W-:-:S07]  /*1b610*/  IMAD.MOV.U32 R22, RZ, RZ, RZ ;  /* 0x000000ffff167224 */ /* 0x000fce00078e00ff */
.L_x_2299:
[----:B------:R-:W-:Y:S05]  /*1b620*/  BSYNC.RECONVERGENT B1 ;  /* 0x0000000000017941 */ /* 0x000fea0003800200 */
.L_x_2298:
        /* <DEDUP_REMOVED lines=8> */
[----:B------:R-:W-:Y:S02]  /*1b6b0*/  FSEL R21, R19, RZ, !P3 ;  /* 0x000000ff13157208 */ /* 0x000fe40005800000 */
[----:B------:R-:W-:Y:S02]  /*1b6c0*/  SEL R19, RZ, 0x1, P3 ;  /* 0x00000001ff137807 */ /* 0x000fe40001800000 */
[----:B------:R-:W-:Y:S01]  /*1b6d0*/  ISETP.NE.AND P3, PT, R22, 0x1, PT ;  /* 0x000000011600780c */ /* 0x000fe20003f65270 */
[----:B------:R-:W-:-:S04]  /*1b6e0*/  FADD.FTZ R4, R4, R21 ;  /* 0x0000001504047221 */ /* 0x000fc80000010000 */
[----:B------:R-:W-:Y:S01]  /*1b6f0*/  @P2 FADD.FTZ R115, R115, R4 ;  /* 0x0000000473732221 */ /* 0x000fe20000010000 */
[----:B------:R-:W-:Y:S02]  /*1b700*/  @!P2 MOV R115, R4 ;  /* 0x000000040073a202 */ /* 0x000fe40000000f00 */
[----:B------:R-:W-:Y:S02]  /*1b710*/  MOV R4, R2 ;  /* 0x0000000200047202 */ /* 0x000fe40000000f00 */
[----:B------:R-:W-:-:S03]  /*1b720*/  F2FP.F16.F32.PACK_AB R104, RZ, R115 ;  /* 0x00000073ff68723e */ /* 0x000fc600000000ff */
        /* <DEDUP_REMOVED lines=9> */
.L_x_2305:
        /* <DEDUP_REMOVED lines=13> */
.L_x_2307:
[----:B------:R-:W-:Y:S05]  /*1b890*/  BSYNC.RECONVERGENT B2 ;  /* 0x0000000000027941 */ /* 0x000fea0003800200 */
.L_x_2306:
        /* <DEDUP_REMOVED lines=40> */
[----:B------:R-:W-:Y:S01]  /*1bb20*/  MOV R103, R20 ;  /* 0x0000001400677202 */ /* 0x000fe20000000f00 */
[----:B------:R-:W-:Y:S01]  /*1bb30*/  IMAD.MOV.U32 R20, RZ, RZ, RZ ;  /* 0x000000ffff147224 */ /* 0x000fe200078e00ff */
[----:B------:R-:W-:-:S07]  /*1bb40*/  LOP3.LUT R7, R22, UR35, R21, 0x96, !PT ;  /* 0x0000002316077c12 */ /* 0x000fce000f8e9615 */
.L_x_2304:
[----:B------:R-:W-:Y:S05]  /*1bb50*/  BSYNC.RECONVERGENT B1 ;  /* 0x0000000000017941 */ /* 0x000fea0003800200 */
.L_x_2303:
        /* <DEDUP_REMOVED lines=22> */
.L_x_2310:
        /* <DEDUP_REMOVED lines=13> */
.L_x_2312:
[----:B------:R-:W-:Y:S05]  /*1bd90*/  BSYNC.RECONVERGENT B2 ;  /* 0x0000000000027941 */ /* 0x000fea0003800200 */
.L_x_2311:
        /* <DEDUP_REMOVED lines=43> */
.L_x_2309:
[----:B------:R-:W-:Y:S05]  /*1c050*/  BSYNC.RECONVERGENT B1 ;  /* 0x0000000000017941 */ /* 0x000fea0003800200 */
.L_x_2308:
        /* <DEDUP_REMOVED lines=25> */
.L_x_2315:
        /* <DEDUP_REMOVED lines=13> */
.L_x_2317:
[----:B------:R-:W-:Y:S05]  /*1c2c0*/  BSYNC.RECONVERGENT B2 ;  /* 0x0000000000027941 */ /* 0x000fea0003800200 */
.L_x_2316:
        /* <DEDUP_REMOVED lines=43> */
.L_x_2314:
[----:B------:R-:W-:Y:S05]  /*1c580*/  BSYNC.RECONVERGENT B1 ;  /* 0x0000000000017941 */ /* 0x000fea0003800200 */
.L_x_2313:
        /* <DEDUP_REMOVED lines=22> */
.L_x_2320:
        /* <DEDUP_REMOVED lines=13> */
.L_x_2322:
[----:B------:R-:W-:Y:S05]  /*1c7c0*/  BSYNC.RECONVERGENT B2 ;  /* 0x0000000000027941 */ /* 0x000fea0003800200 */
.L_x_2321:
        /* <DEDUP_REMOVED lines=41> */
[----:B------:R-:W-:Y:S01]  /*1ca60*/  IMAD.MOV.U32 R23, RZ, RZ, R103 ;  /* 0x000000ffff177224 */ /* 0x000fe200078e0067 */
[----:B------:R-:W-:-:S07]  /*1ca70*/  MOV R103, R22 ;  /* 0x0000001600677202 */ /* 0x000fce0000000f00 */
.L_x_2319:
[----:B------:R-:W-:Y:S05]  /*1ca80*/  BSYNC.RECONVERGENT B1 ;  /* 0x0000000000017941 */ /* 0x000fea0003800200 */
.L_x_2318:
        /* <DEDUP_REMOVED lines=25> */
.L_x_2325:
        /* <DEDUP_REMOVED lines=13> */
.L_x_2327:
[----:B------:R-:W-:Y:S05]  /*1ccf0*/  BSYNC.RECONVERGENT B2 ;  /* 0x0000000000027941 */ /* 0x000fea0003800200 */
.L_x_2326:
        /* <DEDUP_REMOVED lines=43> */
.L_x_2324:
[----:B------:R-:W-:Y:S05]  /*1cfb0*/  BSYNC.RECONVERGENT B1 ;  /* 0x0000000000017941 */ /* 0x000fea0003800200 */
.L_x_2323:
        /* <DEDUP_REMOVED lines=20> */
.L_x_2330:
        /* <DEDUP_REMOVED lines=13> */
.L_x_2332:
[----:B------:R-:W-:Y:S05]  /*1d1d0*/  BSYNC.RECONVERGENT B2 ;  /* 0x0000000000027941 */ /* 0x000fea0003800200 */
.L_x_2331:
        /* <DEDUP_REMOVED lines=43> */
.L_x_2329:
[----:B------:R-:W-:Y:S05]  /*1d490*/  BSYNC.RECONVERGENT B1 ;  /* 0x0000000000017941 */ /* 0x000fea0003800200 */
.L_x_2328:
        /* <DEDUP_REMOVED lines=25> */
.L_x_2335:
        /* <DEDUP_REMOVED lines=13> */
.L_x_2337:
[----:B------:R-:W-:Y:S05]  /*1d700*/  BSYNC.RECONVERGENT B2 ;  /* 0x0000000000027941 */ /* 0x000fea0003800200 */
.L_x_2336:
        /* <DEDUP_REMOVED lines=43> */
.L_x_2334:
[----:B------:R-:W-:Y:S05]  /*1d9c0*/  BSYNC.RECONVERGENT B1 ;  /* 0x0000000000017941 */ /* 0x000fea0003800200 */
.L_x_2333:
        /* <DEDUP_REMOVED lines=20> */
.L_x_2340:
        /* <DEDUP_REMOVED lines=13> */
.L_x_2342:
[----:B------:R-:W-:Y:S05]  /*1dbe0*/  BSYNC.RECONVERGENT B2 ;  /* 0x0000000000027941 */ /* 0x000fea0003800200 */
.L_x_2341:
        /* <DEDUP_REMOVED lines=43> */
.L_x_2339:
[----:B------:R-:W-:Y:S05]  /*1dea0*/  BSYNC.RECONVERGENT B1 ;  /* 0x0000000000017941 */ /* 0x000fea0003800200 */
.L_x_2338:
        /* <DEDUP_REMOVED lines=25> */
.L_x_2345:
        /* <DEDUP_REMOVED lines=13> */
.L_x_2347:
[----:B------:R-:W-:Y:S05]  /*1e110*/  BSYNC.RECONVERGENT B2 ;  /* 0x0000000000027941 */ /* 0x000fea0003800200 */
.L_x_2346:
        /* <DEDUP_REMOVED lines=41> */
[----:B------:R-:W-:Y:S01]  /*1e3b0*/  IMAD.MOV.U32 R100, RZ, RZ, RZ ;  /* 0x000000ffff647224 */ /* 0x000fe200078e00ff */
[----:B------:R-:W-:-:S07]  /*1e3c0*/  MOV R103, R96 ;  /* 0x0000006000677202 */ /* 0x000fce0000000f00 */
.L_x_2344:
[----:B------:R-:W-:Y:S05]  /*1e3d0*/  BSYNC.RECONVERGENT B1 ;  /* 0x0000000000017941 */ /* 0x000fea0003800200 */
.L_x_2343:
        /* <DEDUP_REMOVED lines=20> */
.L_x_2350:
        /* <DEDUP_REMOVED lines=12> */
[----:B------:R-:W-:Y:S02]  /*1e5e0*/  @P0 IADD3 R4, PT, PT, R3, RZ, RZ ;  /* 0x000000ff03040210 */ /* 0x000fe40007ffe0ff */
[----:B------:R-:W-:Y:S02]  /*1e5f0*/  ISETP.NE.AND P0, PT, R2, RZ, PT ;  /* 0x000000ff0200720c */ /* 0x000fe40003f05270 */
[----:B------:R-:W-:-:S11]  /*1e600*/  @!P6 MOV R3, R4 ;  /* 0x000000040003e202 */ /* 0x000fd60000000f00 */
.L_x_2352:
[----:B------:R-:W-:Y:S05]  /*1e610*/  BSYNC.RECONVERGENT B2 ;  /* 0x0000000000027941 */ /* 0x000fea0003800200 */
.L_x_2351:
        /* <DEDUP_REMOVED lines=43> */
.L_x_2349:
[----:B------:R-:W-:Y:S05]  /*1e8d0*/  BSYNC.RECONVERGENT B1 ;  /* 0x0000000000017941 */ /* 0x000fea0003800200 */
.L_x_2348:
[----:B------:R-:W-:Y:S01]  /*1e8e0*/  I2FP.F32.U32 R96, R97 ;  /* 0x0000006100607245 */ /* 0x000fe20000201000 */
[----:B------:R-:W-:Y:S02]  /*1e8f0*/  HADD2.F32 R97, -RZ, R91.H1_H1 ;  /* 0x3000005bff617230 */ /* 0x000fe40000004100 */
[----:B------:R-:W-:Y:S02]  /*1e900*/  @P2 HADD2.F32 R98, -RZ, R95.H1_H1 ;  /* 0x3000005fff622230 */ /* 0x000fe40000004100 */
[----:B------:R-:W-:Y:S01]  /*1e910*/  FFMA.FTZ R96, R96, R135, 1.1641532182693481445e-10 ;  /* 0x2f00000060607423 */ /* 0x000fe20000010087 */
[----:B------:R-:W-:-:S04]  /*1e920*/  FMUL.FTZ R97, R97, R142 ;  /* 0x0000008e61617220 */ /* 0x000fc80000410000 */
[----:B------:R-:W-:-:S04]  /*1e930*/  FSETP.GTU.FTZ.AND P6, PT, R96, R141, PT ;  /* 0x0000008d6000720b */ /* 0x000fc80003fdc000 */
[----:B------:R-:W-:Y:S02]  /*1e940*/  FSEL R96, R97, RZ, !P6 ;  /* 0x000000ff61607208 */ /* 0x000fe40007000000 */
[----:B------:R-:W-:Y:S02]  /*1e950*/  PRMT R97, R104, 0x5410, R137 ;  /* 0x0000541068617816 */ /* 0x000fe40000000089 */
[----:B------:R-:W-:Y:S01]  /*1e960*/  MOV R137, R103 ;  /* 0x0000006700897202 */ /* 0x000fe20000000f00 */
[----:B------:R-:W-:Y:S01]  /*1e970*/  FADD.FTZ R145, R145, R96 ;  /* 0x0000006091917221 */ /* 0x000fe20000010000 */
[----:B------:R-:W-:-:S03]  /*1e980*/  SEL R96, RZ, 0x1, P6 ;  /* 0x00000001ff607807 */ /* 0x000fc60003000000 */
[--C-:B------:R-:W-:Y:S01]  /*1e990*/  @P2 FADD.FTZ R135, R98, R145.reuse ;  /* 0x0000009162872221 */ /* 0x100fe20000010000 */
[----:B------:R-:W-:Y:S01]  /*1e9a0*/  @!P2 IMAD.MOV.U32 R135, RZ, RZ, R145 ;  /* 0x000000ffff87a224 */ /* 0x000fe200078e0091 */
[----:B------:R-:W-:Y:S02]  /*1e9b0*/  PRMT R104, R96, 0x7610, R104 ;  /* 0x0000761060687816 */ /* 0x000fe40000000068 */
[----:B------:R-:W-:Y:S02]  /*1e9c0*/  PRMT R98, R143, 0x5410, R144 ;  /* 0x000054108f627816 */ /* 0x000fe40000000090 */
[----:B------:R-:W-:Y:S02]  /*1e9d0*/  F2FP.F16.F32.PACK_AB R99, RZ, R135 ;  /* 0x00000087ff63723e */ /* 0x000fe400000000ff */
[----:B------:R-:W-:Y:S02]  /*1e9e0*/  PRMT R96, R102, 0x5410, R139 ;  /* 0x0000541066607816 */ /* 0x000fe4000000008b */
[----:B------:R-:W-:Y:S01]  /*1e9f0*/  PRMT R99, R140, 0x5410, R99 ;  /* 0x000054108c637816 */ /* 0x000fe20000000063 */
[----:B------:R-:W-:Y:S06]  /*1ea00*/  BRA `(.L_x_2353) ;  /* 0x0000002800707947 */ /* 0x000fec0003800000 */
.L_x_2272:
        /* <DEDUP_REMOVED lines=9> */
[----:B------:R-:W-:Y:S01]  /*1eaa0*/  @!P3 MOV R101, 0x3 ;  /* 0x000000030065b802 */ /* 0x000fe20000000f00 */
[----:B------:R-:W-:Y:S01]  /*1eab0*/  @!P3 IMAD.MOV.U32 R142, RZ, RZ, R137 ;  /* 0x000000ffff8eb224 */ /* 0x000fe200078e0089 */
[----:B------:R-:W-:Y:S01]  /*1eac0*/  @!P3 MOV R100, R7 ;  /* 0x000000070064b202 */ /* 0x000fe20000000f00 */
[----:B------:R-:W-:Y:S01]  /*1ead0*/  @P3 VIADD R101, R4, 0x1 ;  /* 0x0000000104653836 */ /* 0x000fe20000000000 */
[----:B------:R-:W-:Y:S01]  /*1eae0*/  @P3 MOV R142, R137 ;  /* 0x00000089008e3202 */ /* 0x000fe20000000f00 */
[----:B------:R-:W-:Y:S01]  /*1eaf0*/  @P3 IMAD.MOV.U32 R100, RZ, RZ, R6 ;  /* 0x000000ffff643224 */ /* 0x000fe200078e0006 */
[----:B------:R-:W-:Y:S06]  /*1eb00*/  BRA `(.L_x_2355) ;  /* 0x0000000000e07947 */ /* 0x000fec0003800000 */
.L_x_2356:
        /* <DEDUP_REMOVED lines=13> */
.L_x_2358:
[----:B------:R-:W-:Y:S05]  /*1ebe0*/  BSYNC.RECONVERGENT B2 ;  /* 0x0000000000027941 */ /* 0x000fea0003800200 */
.L_x_2357:
        /* <DEDUP_REMOVED lines=42> */
.L_x_2355:
[----:B------:R-:W-:Y:S05]  /*1ee90*/  BSYNC.RECONVERGENT B1 ;  /* 0x0000000000017941 */ /* 0x000fea0003800200 */
.L_x_2354:
[----:B------:R-:W1:Y:S01]  /*1eea0*/  LDC R135, c[0x0][0x408] ;  /* 0x00010200ff877b82 */ /* 0x000e620000000800 */
[----:B------:R-:W-:Y:S01]  /*1eeb0*/  HFMA2 R145, -RZ, RZ, 0.1171875, 0 ;  /* 0x2f800000ff917431 */ /* 0x000fe200000001ff */
[----:B------:R-:W-:Y:S01]  /*1eec0*/  I2FP.F32.U32 R4, R100 ;  /* 0x0000006400047245 */ /* 0x000fe20000201000 */
[----:B-----5:R-:W-:Y:S01]  /*1eed0*/  HADD2.F32 R100, -RZ, R96.H0_H0 ;  /* 0x20000060ff647230 */ /* 0x020fe20000004100 */
[----:B------:R-:W-:Y:S01]  /*1eee0*/  ISETP.NE.AND P3, PT, R101, 0x1, PT ;  /* 0x000000016500780c */ /* 0x000fe20003f65270 */
[----:B------:R-:W-:Y:S01]  /*1eef0*/  BSSY.RECONVERGENT B1, `(.L_x_2359) ;  /* 0x0000050000017945 */ /* 0x000fe20003800200 */
[----:B------:R-:W-:Y:S02]  /*1ef00*/  LOP3.LUT R16, R16, 0xffffffdf, RZ, 0xc0, !PT ;  /* 0xffffffdf10107812 */ /* 0x000fe400078ec0ff */
[----:B------:R-:W2:Y:S01]  /*1ef10*/  LDC R137, c[0x0][0x404] ;  /* 0x00010100ff897b82 */ /* 0x000ea20000000800 */
[----:B------:R-:W-:Y:S01]  /*1ef20*/  FFMA.FTZ R4, R4, R145, 1.1641532182693481445e-10 ;  /* 0x2f00000004047423 */ /* 0x000fe20000010091 */
[----:B-1----:R-:W-:-:S04]  /*1ef30*/  FMUL.FTZ R100, R100, R135 ;  /* 0x0000008764647220 */ /* 0x002fc80000410000 */
[----:B--2---:R-:W-:Y:S01]  /*1ef40*/  FSETP.GTU.FTZ.AND P4, PT, R4, R137, PT ;  /* 0x000000890400720b */ /* 0x004fe20003f9c000 */
[----:B------:R-:W-:-:S03]  /*1ef50*/  @P2 HADD2.F32 R4, -RZ, R92.H0_H0 ;  /* 0x2000005cff042230 */ /* 0x000fc60000004100 */
[----:B------:R-:W-:Y:S01]  /*1ef60*/  FSEL R107, R100, RZ, !P4 ;  /* 0x000000ff646b7208 */ /* 0x000fe20006000000 */
[----:B------:R-:W-:Y:S01]  /*1ef70*/  IMAD.MOV.U32 R100, RZ, RZ, 0x2 ;  /* 0x00000002ff647424 */ /* 0x000fe200078e00ff */
[----:B------:R-:W-:-:S03]  /*1ef80*/  PLOP3.LUT P4, PT, P4, PT, PT, 0x8, 0x80 ;  /* 0x000000000080781c */ /* 0x000fc6000278e170 */
[----:B------:R-:W-:Y:S01]  /*1ef90*/  @P2 FADD.FTZ R107, R4, R107 ;  /* 0x0000006b046b2221 */ /* 0x000fe20000010000 */
[----:B------:R-:W-:-:S04]  /*1efa0*/  MOV R4, R2 ;  /* 0x0000000200047202 */ /* 0x000fc80000000f00 */
        /* <DEDUP_REMOVED lines=11> */
.L_x_2361:
        /* <DEDUP_REMOVED lines=8> */
[----:B------:R-:W-:Y:S01]  /*1f0e0*/  @!P3 IADD3 R2, PT, PT, R3, 0x1, RZ ;  /* 0x000000010302b810 */ /* 0x000fe20007ffe0ff */
[----:B------:R-:W-:-:S03]  /*1f0f0*/  @!P3 IMAD.MOV.U32 R9, RZ, RZ, RZ ;  /* 0x000000ffff09b224 */ /* 0x000fc600078e00ff */
[----:B------:R-:W-:-:S13]  /*1f100*/  ISETP.NE.AND P4, PT, R13, RZ, !P3 ;  /* 0x000000ff0d00720c */ /* 0x000fda0005f85270 */
[----:B------:R-:W-:-:S05]  /*1f110*/  @P4 IMAD.MOV R2, RZ, RZ, R3 ;  /* 0x000000ffff024224 */ /* 0x000fca00078e0203 */
[----:B------:R-:W-:-:S07]  /*1f120*/  @!P3 MOV R3, R2 ;  /* 0x000000020003b202 */ /* 0x000fce0000000f00 */
.L_x_2363:
[----:B------:R-:W-:Y:S05]  /*1f130*/  BSYNC.RECONVERGENT B2 ;  /* 0x0000000000027941 */ /* 0x000fea0003800200 */
.L_x_2362:
        /* <DEDUP_REMOVED lines=43> */
.L_x_2360:
[----:B------:R-:W-:Y:S05]  /*1f3f0*/  BSYNC.RECONVERGENT B1 ;  /* 0x0000000000017941 */ /* 0x000fea0003800200 */
.L_x_2359:
[----:B------:R-:W-:Y:S01]  /*1f400*/  I2FP.F32.U32 R4, R4 ;  /* 0x0000000400047245 */ /* 0x000fe20000201000 */
[----:B------:R-:W-:Y:S01]  /*1f410*/  HADD2.F32 R96, -RZ, R96.H1_H1 ;  /* 0x30000060ff607230 */ /* 0x000fe20000004100 */
[----:B------:R-:W-:Y:S01]  /*1f420*/  LOP3.LUT R16, R16, 0xffffffef, RZ, 0xc0, !PT ;  /* 0xffffffef10107812 */ /* 0x000fe200078ec0ff */
[----:B------:R-:W-:Y:S01]  /*1f430*/  @P2 HADD2.F32 R101, -RZ, R92.H1_H1 ;  /* 0x3000005cff652230 */ /* 0x000fe20000004100 */
[----:B------:R-:W-:Y:S01]  /*1f440*/  BSSY.RECONVERGENT B1, `(.L_x_2364) ;  /* 0x000004e000017945 */ /* 0x000fe20003800200 */
[----:B------:R-:W-:Y:S01]  /*1f450*/  FFMA.FTZ R4, R4, R145, 1.1641532182693481445e-10 ;  /* 0x2f00000004047423 */ /* 0x000fe20000010091 */
[----:B------:R-:W-:-:S04]  /*1f460*/  FMUL.FTZ R96, R96, R135 ;  /* 0x0000008760607220 */ /* 0x000fc80000410000 */
[----:B------:R-:W-:Y:S01]  /*1f470*/  FSETP.GTU.FTZ.AND P3, PT, R4, R137, PT ;  /* 0x000000890400720b */ /* 0x000fe20003f7c000 */
[----:B------:R-:W-:-:S03]  /*1f480*/  IMAD.MOV.U32 R4, RZ, RZ, R2 ;  /* 0x000000ffff047224 */ /* 0x000fc600078e0002 */
[----:B------:R-:W-:Y:S02]  /*1f490*/  FSEL R114, R96, RZ, !P3 ;  /* 0x000000ff60727208 */ /* 0x000fe40005800000 */
        /* <DEDUP_REMOVED lines=15> */
.L_x_2366:
        /* <DEDUP_REMOVED lines=13> */
.L_x_2368:
[----:B------:R-:W-:Y:S05]  /*1f660*/  BSYNC.RECONVERGENT B2 ;  /* 0x0000000000027941 */ /* 0x000fea0003800200 */
.L_x_2367:
        /* <DEDUP_REMOVED lines=43> */
.L_x_2365:
[----:B------:R-:W-:Y:S05]  /*1f920*/  BSYNC.RECONVERGENT B1 ;  /* 0x0000000000017941 */ /* 0x000fea0003800200 */
.L_x_2364:
[----:B------:R-:W-:Y:S01]  /*1f930*/  I2FP.F32.U32 R4, R4 ;  /* 0x0000000400047245 */ /* 0x000fe20000201000 */
[----:B------:R-:W-:Y:S01]  /*1f940*/  HADD2.F32 R96, -RZ, R97.H0_H0 ;  /* 0x20000061ff607230 */ /* 0x000fe20000004100 */
[----:B------:R-:W-:Y:S01]  /*1f950*/  LOP3.LUT R16, R16, 0xfffffff7, RZ, 0xc0, !PT ;  /* 0xfffffff710107812 */ /* 0x000fe200078ec0ff */
[----:B------:R-:W-:Y:S01]  /*1f960*/  @P2 HADD2.F32 R100, -RZ, R93.H0_H0 ;  /* 0x2000005dff642230 */ /* 0x000fe20000004100 */
[----:B------:R-:W-:Y:S01]  /*1f970*/  BSSY.RECONVERGENT B1, `(.L_x_2369) ;  /* 0x000004e000017945 */ /* 0x000fe20003800200 */
[----:B------:R-:W-:Y:S01]  /*1f980*/  FFMA.FTZ R4, R4, R145, 1.1641532182693481445e-10 ;  /* 0x2f00000004047423 */ /* 0x000fe20000010091 */
[----:B------:R-:W-:-:S04]  /*1f990*/  FMUL.FTZ R96, R96, R135 ;  /* 0x0000008760607220 */ /* 0x000fc80000410000 */
[----:B------:R-:W-:Y:S02]  /*1f9a0*/  FSETP.GTU.FTZ.AND P3, PT, R4, R137, PT ;  /* 0x000000890400720b */ /* 0x000fe40003f7c000 */
[----:B------:R-:W-:Y:S02]  /*1f9b0*/  MOV R4, R2 ;  /* 0x0000000200047202 */ /* 0x000fe40000000f00 */
[----:B------:R-:W-:Y:S02]  /*1f9c0*/  FSEL R115, R96, RZ, !P3 ;  /* 0x000000ff60737208 */ /* 0x000fe40005800000 */
[----:B------:R-:W-:Y:S02]  /*1f9d0*/  PLOP3.LUT P4, PT, P3, PT, PT, 0x8, 0x80 ;  /* 0x000000000080781c */ /* 0x000fe40001f8e170 */
[----:B------:R-:W-:Y:S01]  /*1f9e0*/  ISETP.NE.AND P3, PT, R101, 0x1, PT ;  /* 0x000000016500780c */ /* 0x000fe20003f65270 */
[----:B------:R-:W-:Y:S01]  /*1f9f0*/  @P2 FADD.FTZ R115, R100, R115 ;  /* 0x0000007364732221 */ /* 0x000fe20000010000 */
[----:B------:R-:W-:-:S04]  /*1fa00*/  IMAD.MOV.U32 R100, RZ, RZ, 0x2 ;  /* 0x00000002ff647424 */ /* 0x000fc800078e00ff */
        /* <DEDUP_REMOVED lines=11> */
.L_x_2371:
        /* <DEDUP_REMOVED lines=13> */
.L_x_2373:
[----:B------:R-:W-:Y:S05]  /*1fb90*/  BSYNC.RECONVERGENT B2 ;  /* 0x0000000000027941 */ /* 0x000fea0003800200 */
.L_x_2372:
        /* <DEDUP_REMOVED lines=43> */
.L_x_2370:
[----:B------:R-:W-:Y:S05]  /*1fe50*/  BSYNC.RECONVERGENT B1 ;  /* 0x0000000000017941 */ /* 0x000fea0003800200 */
.L_x_2369:
        /* <DEDUP_REMOVED lines=25> */
.L_x_2376:
        /* <DEDUP_REMOVED lines=13> */
.L_x_2378:
[----:B------:R-:W-:Y:S05]  /*200c0*/  BSYNC.RECONVERGENT B2 ;  /* 0x0000000000027941 */ /* 0x000fea0003800200 */
.L_x_2377:
        /* <DEDUP_REMOVED lines=43> */
.L_x_2375:
[----:B------:R-:W-:Y:S05]  /*20380*/  BSYNC.RECONVERGENT B1 ;  /* 0x0000000000017941 */ /* 0x000fea0003800200 */
.L_x_2374:
        /* <DEDUP_REMOVED lines=25> */
.L_x_2381:
        /* <DEDUP_REMOVED lines=13> */
.L_x_2383:
[----:B------:R-:W-:Y:S05]  /*205f0*/  BSYNC.RECONVERGENT B2 ;  /* 0x0000000000027941 */ /* 0x000fea0003800200 */
.L_x_2382:
        /* <DEDUP_REMOVED lines=43> */
.L_x_2380:
[----:B------:R-:W-:Y:S05]  /*208b0*/  BSYNC.RECONVERGENT B1 ;  /* 0x0000000000017941 */ /* 0x000fea0003800200 */
.L_x_2379:
[----:B------:R-:W-:Y:S01]  /*208c0*/  I2FP.F32.U32 R4, R4 ;  /* 0x0000000400047245 */ /* 0x000fe20000201000 */
[----:B------:R-:W-:Y:S01]  /*208d0*/  HADD2.F32 R98, -RZ, R98.H1_H1 ;  /* 0x30000062ff627230 */ /* 0x000fe20000004100 */
[----:B------:R-:W-:Y:S01]  /*208e0*/  ISETP.NE.AND P4, PT, R96, 0x1, PT ;  /* 0x000000016000780c */ /* 0x000fe20003f85270 */
[----:B------:R-:W-:Y:S01]  /*208f0*/  @P2 HADD2.F32 R97, -RZ, R94.H1_H1 ;  /* 0x3000005eff612230 */ /* 0x000fe20000004100 */
[----:B------:R-:W-:Y:S01]  /*20900*/  BSSY.RECONVERGENT B1, `(.L_x_2384) ;  /* 0x000004c000017945 */ /* 0x000fe20003800200 */
[----:B------:R-:W-:Y:S01]  /*20910*/  FFMA.FTZ R4, R4, R145, 1.1641532182693481445e-10 ;  /* 0x2f00000004047423 */ /* 0x000fe20000010091 */
[----:B------:R-:W-:Y:S01]  /*20920*/  FMUL.FTZ R98, R98, R135 ;  /* 0x0000008762627220 */ /* 0x000fe20000410000 */
[----:B------:R-:W-:-:S03]  /*20930*/  HFMA2 R101, -RZ, RZ, 0, 1.1920928955078125e-07 ;  /* 0x00000002ff657431 */ /* 0x000fc600000001ff */
        /* <DEDUP_REMOVED lines=15> */
.L_x_2386:
        /* <DEDUP_REMOVED lines=13> */
.L_x_2388:
[----:B------:R-:W-:Y:S05]  /*20b00*/  BSYNC.RECONVERGENT B2 ;  /* 0x0000000000027941 */ /* 0x000fea0003800200 */
.L_x_2387:
        /* <DEDUP_REMOVED lines=39> */
[----:B------:R-:W-:-:S03]  /*20d80*/  LOP3.LUT R6, R6, UR34, R103, 0x96, !PT ;  /* 0x0000002206067c12 */ /* 0x000fc6000f8e9667 */
[----:B------:R-:W-:Y:S01]  /*20d90*/  IMAD.MOV.U32 R2, RZ, RZ, R102 ;  /* 0x000000ffff027224 */ /* 0x000fe200078e0066 */
[----:B------:R-:W-:Y:S01]  /*20da0*/  LOP3.LUT R7, R100, UR35, R97, 0x96, !PT ;  /* 0x0000002364077c12 */ /* 0x000fe2000f8e9661 */
[----:B------:R-:W-:-:S07]  /*20db0*/  IMAD.MOV.U32 R142, RZ, RZ, R96 ;  /* 0x000000ffff8e7224 */ /* 0x000fce00078e0060 */
.L_x_2385:
[----:B------:R-:W-:Y:S05]  /*20dc0*/  BSYNC.RECONVERGENT B1 ;  /* 0x0000000000017941 */ /* 0x000fea0003800200 */
.L_x_2384:
[----:B------:R-:W-:Y:S01]  /*20dd0*/  I2FP.F32.U32 R4, R4 ;  /* 0x0000000400047245 */ /* 0x000fe20000201000 */
[----:B------:R-:W-:Y:S01]  /*20de0*/  HADD2.F32 R96, -RZ, R99.H0_H0 ;  /* 0x20000063ff607230 */ /* 0x000fe20000004100 */
[----:B------:R-:W-:Y:S01]  /*20df0*/  ISETP.NE.AND P5, PT, R101, 0x1, PT ;  /* 0x000000016500780c */ /* 0x000fe20003fa5270 */
[----:B------:R-:W-:Y:S01]  /*20e00*/  @P2 HADD2.F32 R100, -RZ, R95.H0_H0 ;  /* 0x2000005fff642230 */ /* 0x000fe20000004100 */
[----:B------:R-:W-:Y:S01]  /*20e10*/  BSSY.RECONVERGENT B1, `(.L_x_2389) ;  /* 0x000004c000017945 */ /* 0x000fe20003800200 */
[----:B------:R-:W-:Y:S01]  /*20e20*/  FFMA.FTZ R4, R4, R145, 1.1641532182693481445e-10 ;  /* 0x2f00000004047423 */ /* 0x000fe20000010091 */
[----:B------:R-:W-:Y:S01]  /*20e30*/  FMUL.FTZ R96, R96, R135 ;  /* 0x0000008760607220 */ /* 0x000fe20000410000 */
[----:B------:R-:W-:-:S03]  /*20e40*/  MOV R97, R2 ;  /* 0x0000000200617202 */ /* 0x000fc60000000f00 */
[----:B------:R-:W-:Y:S01]  /*20e50*/  FSETP.GTU.FTZ.AND P4, PT, R4, R137, PT ;  /* 0x000000890400720b */ /* 0x000fe20003f9c000 */
[----:B------:R-:W-:-:S03]  /*20e60*/  IMAD.MOV.U32 R4, RZ, RZ, 0x2 ;  /* 0x00000002ff047424 */ /* 0x000fc600078e00ff */
        /* <DEDUP_REMOVED lines=13> */
.L_x_2391:
        /* <DEDUP_REMOVED lines=13> */
.L_x_2393:
[----:B------:R-:W-:Y:S05]  /*21010*/  BSYNC.RECONVERGENT B2 ;  /* 0x0000000000027941 */ /* 0x000fea0003800200 */
.L_x_2392:
        /* <DEDUP_REMOVED lines=43> */
.L_x_2390:
[----:B------:R-:W-:Y:S05]  /*212d0*/  BSYNC.RECONVERGENT B1 ;  /* 0x0000000000017941 */ /* 0x000fea0003800200 */
.L_x_2389:
[----:B------:R-:W-:Y:S01]  /*212e0*/  I2FP.F32.U32 R96, R97 ;  /* 0x0000006100607245 */ /* 0x000fe20000201000 */
[----:B------:R-:W-:Y:S01]  /*212f0*/  HADD2.F32 R100, -RZ, R99.H1_H1 ;  /* 0x30000063ff647230 */ /* 0x000fe20000004100 */
[----:B------:R-:W-:Y:S01]  /*21300*/  PRMT R98, R146, 0x5410, R98 ;  /* 0x0000541092627816 */ /* 0x000fe20000000062 */
[----:B------:R-:W-:Y:S01]  /*21310*/  @P2 HADD2.F32 R102, -RZ, R95.H1_H1 ;  /* 0x3000005fff662230 */ /* 0x000fe20000004100 */
[----:B------:R-:W-:Y:S01]  /*21320*/  PRMT R97, R141, 0x5410, R144 ;  /* 0x000054108d617816 */ /* 0x000fe20000000090 */
[----:B------:R-:W-:Y:S01]  /*21330*/  FFMA.FTZ R96, R96, R145, 1.1641532182693481445e-10 ;  /* 0x2f00000060607423 */ /* 0x000fe20000010091 */
[----:B------:R-:W-:-:S04]  /*21340*/  FMUL.FTZ R100, R100, R135 ;  /* 0x0000008764647220 */ /* 0x000fc80000410000 */
[----:B------:R-:W-:Y:S02]  /*21350*/  FSETP.GTU.FTZ.AND P5, PT, R96, R137, PT ;  /* 0x000000896000720b */ /* 0x000fe40003fbc000 */
[----:B------:R-:W-:Y:S02]  /*21360*/  MOV R137, R142 ;  /* 0x0000008e00897202 */ /* 0x000fe40000000f00 */
[----:B------:R-:W-:Y:S02]  /*21370*/  FSEL R135, R100, RZ, !P5 ;  /* 0x000000ff64877208 */ /* 0x000fe40006800000 */
[----:B------:R-:W-:Y:S02]  /*21380*/  PLOP3.LUT P5, PT, P5, PT, PT, 0x8, 0x80 ;  /* 0x000000000080781c */ /* 0x000fe40002fae170 */
[----:B------:R-:W-:Y:S01]  /*21390*/  PRMT R96, R139, 0x5410, R140 ;  /* 0x000054108b607816 */ /* 0x000fe2000000008c */
[----:B------:R-:W-:-:S05]  /*213a0*/  @P2 FADD.FTZ R135, R102, R135 ;  /* 0x0000008766872221 */ /* 0x000fca0000010000 */
[----:B------:R-:W-:-:S04]  /*213b0*/  F2FP.F16.F32.PACK_AB R99, RZ, R135 ;  /* 0x00000087ff63723e */ /* 0x000fc800000000ff */
[----:B------:R-:W-:-:S07]  /*213c0*/  PRMT R99, R143, 0x5410, R99 ;  /* 0x000054108f637816 */ /* 0x000fce0000000063 */
.L_x_2353:
[----:B------:R-:W1:Y:S01]  /*213d0*/  LDC.64 R102, c[0x0][0x3a8] ;  /* 0x0000ea00ff667b82 */ /* 0x000e620000000a00 */
[----:B------:R-:W-:Y:S02]  /*213e0*/  SEL R144, RZ, 0x1000000, !P5 ;  /* 0x01000000ff907807 */ /* 0x000fe40006800000 */
[----:B------:R-:W-:Y:S02]  /*213f0*/  SEL R142, RZ, 0x10000, !P4 ;  /* 0x00010000ff8e7807 */ /* 0x000fe40006000000 */
[----:B------:R-:W-:Y:S02]  /*21400*/  SEL R143, RZ, 0x100, !P3 ;  /* 0x00000100ff8f7807 */ /* 0x000fe40005800000 */
[C---:B------:R-:W-:Y:S01]  /*21410*/  LOP3.LUT P5, RZ, R16.reuse, 0x10, RZ, 0xc0, !PT ;  /* 0x0000001010ff7812 */ /* 0x040fe200078ac0ff */
[----:B------:R-:W2:Y:S01]  /*21420*/  LDC.64 R100, c[0x0][0x3b0] ;  /* 0x0000ec00ff647b82 */ /* 0x000ea20000000a00 */
[C---:B------:R-:W-:Y:S02]  /*21430*/  LOP3.LUT P4, RZ, R16.reuse, 0x8, RZ, 0xc0, !PT ;  /* 0x0000000810ff7812 */ /* 0x040fe4000788c0ff */
[----:B------:R-:W-:-:S02]  /*21440*/  LOP3.LUT P3, RZ, R16, 0x4, RZ, 0xc0, !PT ;  /* 0x0000000410ff7812 */ /* 0x000fc4000786c0ff */
[----:B------:R-:W-:Y:S02]  /*21450*/  SEL R140, RZ, 0x10000, !P4 ;  /* 0x00010000ff8c7807 */ /* 0x000fe40006000000 */
[----:B------:R-:W-:Y:S02]  /*21460*/  SEL R141, RZ, 0x1000000, !P3 ;  /* 0x01000000ff8d7807 */ /* 0x000fe40005800000 */
[----:B------:R-:W-:Y:S02]  /*21470*/  SEL R139, RZ, 0x100, !P5 ;  /* 0x00000100ff8b7807 */ /* 0x000fe40006800000 */
[C---:B------:R-:W-:Y:S02]  /*21480*/  LOP3.LUT P6, RZ, R16.reuse, 0x2, RZ, 0xc0, !PT ;  /* 0x0000000210ff7812 */ /* 0x040fe400078cc0ff */
[----:B------:R-:W-:Y:S02]  /*21490*/  LOP3.LUT P2, RZ, R16, 0x20, RZ, 0xc0, !PT ;  /* 0x0000002010ff7812 */ /* 0x000fe4000784c0ff */
[----:B------:R-:W-:Y:S01]  /*214a0*/  LOP3.LUT R143, R143, R144, R142, 0xfe, !PT ;  /* 0x000000908f8f7212 */ /* 0x000fe200078efe8e */
[----:B-1----:R-:W-:Y:S01]  /*214b0*/  IMAD.WIDE.U32 R102, R138, 0x10, R102 ;  /* 0x000000108a667825 */ /* 0x002fe200078e0066 */
[----:B------:R-:W-:-:S02]  /*214c0*/  LOP3.LUT R139, R139, R141, R140, 0xfe, !PT ;  /* 0x0000008d8b8b7212 */ /* 0x000fc400078efe8c */
[----:B------:R-:W-:Y:S02]  /*214d0*/  SEL R142, RZ, 0x1, !P6 ;  /* 0x00000001ff8e7807 */ /* 0x000fe40007000000 */
[----:B------:R-:W-:Y:S01]  /*214e0*/  SEL R140, RZ, 0x1, !P2 ;  /* 0x00000001ff8c7807 */ /* 0x000fe20005000000 */
[----:B------:R3:W-:Y:S01]  /*214f0*/  STG.E.128 desc[UR6][R102.64], R96 ;  /* 0x0000006066007986 */ /* 0x0007e2000c101d06 */
[----:B------:R-:W-:Y:S01]  /*21500*/  LOP3.LUT R141, R143, R142, RZ, 0xfc, !PT ;  /* 0x0000008e8f8d7212 */ /* 0x000fe200078efcff */
[----:B--2---:R-:W-:Y:S01]  /*21510*/  IMAD.WIDE.U32 R100, R138, 0x8, R100 ;  /* 0x000000088a647825 */ /* 0x004fe200078e0064 */
[----:B------:R-:W-:-:S05]  /*21520*/  LOP3.LUT R140, R139, R140, RZ, 0xfc, !PT ;  /* 0x0000008c8b8c7212 */ /* 0x000fca00078efcff */
[----:B------:R3:W-:Y:S01]  /*21530*/  STG.E.64 desc[UR6][R100.64], R140 ;  /* 0x0000008c64007986 */ /* 0x0007e2000c101b06 */
[----:B------:R-:W-:Y:S05]  /*21540*/  @!P1 BRA `(.L_x_2271) ;  /* 0x0000000000509947 */ /* 0x000fea0003800000 */
[----:B---3--:R-:W-:Y:S01]  /*21550*/  IMAD.U32 R99, R23, 0x10000, RZ ;  /* 0x0001000017637824 */ /* 0x008fe200078e00ff */
        /* <DEDUP_REMOVED lines=19> */
.L_x_2271:
[----:B------:R-:W-:Y:S05]  /*21690*/  BSYNC.RECONVERGENT B0 ;  /* 0x0000000000007941 */ /* 0x000fea0003800200 */
.L_x_2270:
[----:B-1234-:R-:W-:Y:S01]  /*216a0*/  FADD.FTZ R97, RZ, R0 ;  /* 0x00000000ff617221 */ /* 0x01efe20000010000 */
[C---:B------:R-:W-:Y:S01]  /*216b0*/  ISETP.GE.U32.AND P1, PT, R11.reuse, 0x80, PT ;  /* 0x000000800b00780c */ /* 0x040fe20003f26070 */
[----:B------:R-:W1:Y:S01]  /*216c0*/  S2UR UR5, SR_CgaCtaId ;  /* 0x00000000000579c3 */ /* 0x000e620000008800 */
        /* <DEDUP_REMOVED lines=11> */
[----:B-1----:R-:W-:-:S03]  /*21780*/  ULEA UR4, UR5, UR4, 0x18 ;  /* 0x0000000405047291 */ /* 0x002fc6000f8ec0ff */
        /* <DEDUP_REMOVED lines=37> */
[----:B0-----:R-:W-:-:S04]  /*219e0*/  FMUL.FTZ R96, R5, R96 ;  /* 0x0000006005607220 */ /* 0x001fc80000410000 */
        /* <DEDUP_REMOVED lines=110> */
[----:B------:R-:W-:Y:S02]  /*220d0*/  FFMA.FTZ R99, R142, R103, R99 ;  /* 0x000000678e637223 */ /* 0x000fe40000010063 */
[----:B------:R-:W1:Y:S03]  /*220e0*/  LDC R103, c[0x0][0x448] ;  /* 0x00011200ff677b82 */ /* 0x000e660000000800 */
[----:B------:R-:W2:Y:S01]  /*220f0*/  SHFL.DOWN PT, R96, R99, 0x1, 0x1f ;  /* 0x08201f0063607f89 */ /* 0x000ea200000e0000 */
[----:B0-----:R-:W-:Y:S01]  /*22100*/  FADD.FTZ R100, R98, -R97 ;  /* 0x8000006162647221 */ /* 0x001fe20000010000 */
[----:B------:R-:W-:-:S03]  /*22110*/  FMUL.FTZ R102, R97, R101 ;  /* 0x0000006561667220 */ /* 0x000fc60000410000 */
[----:B------:R-:W-:Y:S01]  /*22120*/  FMUL.FTZ R100, R100, R100 ;  /* 0x0000006464647220 */ /* 0x000fe20000410000 */
[----:B------:R-:W-:-:S03]  /*22130*/  FFMA.FTZ R102, R141, R98, R102 ;  /* 0x000000628d667223 */ /* 0x000fc60000010066 */
[----:B------:R-:W-:Y:S01]  /*22140*/  FMUL.FTZ R100, R141, R100 ;  /* 0x000000648d647220 */ /* 0x000fe20000410000 */
[----:B---3--:R-:W-:Y:S01]  /*22150*/  FMUL.FTZ R102, R139, R102 ;  /* 0x000000668b667220 */ /* 0x008fe20000410000 */
[----:B--2---:R-:W-:Y:S02]  /*22160*/  FADD.FTZ R96, R99, R96 ;  /* 0x0000006063607221 */ /* 0x004fe40000010000 */
[----:B------:R-:W-:Y:S01]  /*22170*/  FMUL.FTZ R100, R100, R101 ;  /* 0x0000006564647220 */ /* 0x000fe20000410000 */
[----:B------:R-:W0:Y:S01]  /*22180*/  @!P2 LDC.64 R98, c[0x0][0x3c0] ;  /* 0x0000f000ff62ab82 */ /* 0x000e220000000a00 */
[----:B------:R-:W2:Y:S02]  /*22190*/  SHFL.IDX PT, R141, R102, RZ, 0x1f ;  /* 0x00001fff668d7589 */ /* 0x000ea400000e0000 */
[----:B------:R-:W-:Y:S01]  /*221a0*/  FFMA.FTZ R100, R139, R100, R96 ;  /* 0x000000648b647223 */ /* 0x000fe20000010060 */
[----:B------:R-:W-:-:S04]  /*221b0*/  IMAD.U32 R139, RZ, RZ, UR10 ;  /* 0x0000000aff8b7e24 */ /* 0x000fc8000f8e00ff */
[----:B------:R-:W3:Y:S01]  /*221c0*/  @!P2 LDC.64 R96, c[0x0][0x3c8] ;  /* 0x0000f200ff60ab82 */ /* 0x000ee20000000a00 */
[----:B------:R-:W1:Y:S01]  /*221d0*/  SHFL.IDX PT, R100, R100, RZ, 0x1f ;  /* 0x00001fff64647589 */ /* 0x000e6200000e0000 */
[----:B--2---:R-:W-:-:S05]  /*221e0*/  FMUL.FTZ R101, R141, R141 ;  /* 0x0000008d8d657220 */ /* 0x004fca0000410000 */
[----:B------:R-:W-:Y:S01]  /*221f0*/  FSEL R138, R101, RZ, !P3 ;  /* 0x000000ff658a7208 */ /* 0x000fe20005800000 */
[----:B---3--:R-:W-:-:S04]  /*22200*/  @!P2 IMAD.WIDE R96, R139, 0x4, R96 ;  /* 0x000000048b60a825 */ /* 0x008fc800078e0260 */
[----:B-1----:R-:W-:Y:S01]  /*22210*/  FFMA.FTZ R101, R100, UR11, R103 ;  /* 0x0000000b64657c23 */ /* 0x002fe20008010067 */
[----:B------:R-:W-:Y:S02]  /*22220*/  MOV R103, UR10 ;  /* 0x0000000a00677c02 */ /* 0x000fe40008000f00 */
[----:B------:R-:W-:Y:S01]  /*22230*/  PLOP3.LUT P3, PT, PT, PT, UP2, 0x40, 0x4 ;  /* 0x000000000004781c */ /* 0x000fe20003f6e828 */
[----:B------:R-:W-:Y:S02]  /*22240*/  FADD.FTZ R101, R101, R138 ;  /* 0x0000008a65657221 */ /* 0x000fe40000010000 */
[----:B0-----:R-:W-:Y:S01]  /*22250*/  @!P2 IMAD.WIDE R98, R103, 0x4, R98 ;  /* 0x000000046762a825 */ /* 0x001fe200078e0262 */
[----:B------:R-:W-:Y:S01]  /*22260*/  FSEL R142, R141, RZ, P3 ;  /* 0x000000ff8d8e7208 */ /* 0x000fe20001800000 */
[----:B------:R-:W0:Y:S03]  /*22270*/  MUFU.RSQ R143, R101 ;  /* 0x00000065008f7308 */ /* 0x000e260000001400 */
[----:B------:R1:W-:Y:S04]  /*22280*/  @!P2 STG.E desc[UR6][R98.64], R141 ;  /* 0x0000008d6200a986 */ /* 0x0003e8000c101906 */
[----:B0-----:R1:W-:Y:S01]  /*22290*/  @!P2 STG.E desc[UR6][R96.64], R143 ;  /* 0x0000008f6000a986 */ /* 0x0013e2000c101906 */
[----:B------:R-:W-:Y:S05]  /*222a0*/  @!P1 BRA `(.L_x_2395) ;  /* 0x00000004003c9947 */ /* 0x000fea0003800000 */
[--C-:B-1----:R-:W-:Y:S01]  /*222b0*/  FADD.FTZ R96, R125, -R142.reuse ;  /* 0x8000008e7d607221 */ /* 0x102fe20000010000 */
[----:B-----5:R-:W-:Y:S02]  /*222c0*/  HADD2.F32 R97, -RZ, R27.H0_H0 ;  /* 0x2000001bff617230 */ /* 0x020fe40000004100 */
[--C-:B------:R-:W-:Y:S01]  /*222d0*/  FADD.FTZ R102, R132, -R142.reuse ;  /* 0x8000008e84667221 */ /* 0x100fe20000010000 */
[----:B------:R-:W-:Y:S02]  /*222e0*/  HADD2.F32 R99, -RZ, R59.H0_H0 ;  /* 0x2000003bff637230 */ /* 0x000fe40000004100 */
[----:B------:R-:W-:Y:S01]  /*222f0*/  FMUL.FTZ R144, R143, R96 ;  /* 0x000000608f907220 */ /* 0x000fe20000410000 */
[----:B------:R-:W-:Y:S01]  /*22300*/  FADD.FTZ R98, R117, -R142 ;  /* 0x8000008e75627221 */ /* 0x000fe20000010000 */
[----:B------:R-:W-:Y:S02]  /*22310*/  HADD2.F32 R138, -RZ, R27.H1_H1 ;  /* 0x3000001bff8a7230 */ /* 0x000fe40000004100 */
[----:B------:R-:W-:Y:S01]  /*22320*/  FFMA.FTZ R96, R144, R97, R99 ;  /* 0x0000006190607223 */ /* 0x000fe20000010063 */
[----:B------:R-:W-:-:S02]  /*22330*/  HADD2.F32 R140, -RZ, R59.H1_H1 ;  /* 0x3000003bff8c7230 */ /* 0x000fc40000004100 */
[C---:B------:R-:W-:Y:S01]  /*22340*/  FMUL.FTZ R97, R143.reuse, R102 ;  /* 0x000000668f617220 */ /* 0x040fe20000410000 */
[----:B------:R-:W-:Y:S02]  /*22350*/  HADD2.F32 R101, -RZ, R31.H0_H0 ;  /* 0x2000001fff657230 */ /* 0x000fe40000004100 */
[----:B------:R-:W-:Y:S01]  /*22360*/  FMUL.FTZ R145, R143, R98 ;  /* 0x000000628f917220 */ /* 0x000fe20000410000 */
[----:B------:R-:W-:Y:S02]  /*22370*/  HADD2.F32 R103, -RZ, R71.H0_H0 ;  /* 0x20000047ff677230 */ /* 0x000fe40000004100 */
[----:B------:R-:W-:Y:S01]  /*22380*/  FFMA.FTZ R99, R97, R138, R140 ;  /* 0x0000008a61637223 */ /* 0x000fe2000001008c */
[----:B------:R-:W-:Y:S02]  /*22390*/  HADD2.F32 R100, -RZ, R26.H0_H0 ;  /* 0x2000001aff647230 */ /* 0x000fe40000004100 */
[----:B------:R-:W-:Y:S01]  /*223a0*/  FADD.FTZ R140, R124, -R142 ;  /* 0x8000008e7c8c7221 */ /* 0x000fe20000010000 */
[----:B------:R-:W-:-:S02]  /*223b0*/  HADD2.F32 R102, -RZ, R58.H0_H0 ;  /* 0x2000003aff667230 */ /* 0x000fc40000004100 */
[----:B------:R-:W-:Y:S01]  /*223c0*/  FFMA.FTZ R144, R144, R101, R103 ;  /* 0x0000006590907223 */ /* 0x000fe20000010067 */
[----:B------:R-:W-:Y:S01]  /*223d0*/  HADD2.F32 R146, -RZ, R31.H1_H1 ;  /* 0x3000001fff927230 */ /* 0x000fe20000004100 */
[----:B------:R-:W-:Y:S01]  /*223e0*/  F2FP.F16.F32.PACK_AB R99, R99, R96 ;  /* 0x000000606363723e */ /* 0x000fe200000000ff */
[----:B------:R-:W-:Y:S02]  /*223f0*/  HADD2.F32 R139, -RZ, R71.H1_H1 ;  /* 0x30000047ff8b7230 */ /* 0x000fe40000004100 */
[----:B------:R-:W-:Y:S01]  /*22400*/  FFMA.FTZ R98, R145, R100, R102 ;  /* 0x0000006491627223 */ /* 0x000fe20000010066 */
[----:B------:R-:W-:Y:S01]  /*22410*/  FADD.FTZ R100, R109, -R142 ;  /* 0x8000008e6d647221 */ /* 0x000fe20000010000 */
[----:B------:R-:W-:Y:S02]  /*22420*/  HADD2.F32 R102, -RZ, R30.H0_H0 ;  /* 0x2000001eff667230 */ /* 0x000fe40000004100 */
[----:B------:R-:W-:Y:S01]  /*22430*/  FFMA.FTZ R103, R97, R146, R139 ;  /* 0x0000009261677223 */ /* 0x000fe2000001008b */
[----:B------:R-:W-:-:S02]  /*22440*/  HADD2.F32 R146, -RZ, R70.H0_H0 ;  /* 0x20000046ff927230 */ /* 0x000fc40000004100 */
[C---:B------:R-:W-:Y:S01]  /*22450*/  FMUL.FTZ R97, R143.reuse, R140 ;  /* 0x0000008c8f617220 */ /* 0x040fe20000410000 */
[----:B------:R-:W-:Y:S02]  /*22460*/  HADD2.F32 R148, -RZ, R26.H1_H1 ;  /* 0x3000001aff947230 */ /* 0x000fe40000004100 */
[----:B------:R-:W-:Y:S01]  /*22470*/  FMUL.FTZ R101, R143, R100 ;  /* 0x000000648f657220 */ /* 0x000fe20000410000 */
[----:B------:R-:W-:Y:S02]  /*22480*/  HADD2.F32 R150, -RZ, R58.H1_H1 ;  /* 0x3000003aff967230 */ /* 0x000fe40000004100 */
[----:B------:R-:W-:Y:S01]  /*22490*/  FFMA.FTZ R145, R145, R102, R146 ;  /* 0x0000006691917223 */ /* 0x000fe20000010092 */
[----:B------:R-:W-:Y:S02]  /*224a0*/  HADD2.F32 R152, -RZ, R30.H1_H1 ;  /* 0x3000001eff987230 */ /* 0x000fe40000004100 */
[----:B------:R-:W-:Y:S01]  /*224b0*/  FADD.FTZ R146, R116, -R142 ;  /* 0x8000008e74927221 */ /* 0x000fe20000010000 */
[----:B------:R-:W-:-:S02]  /*224c0*/  HADD2.F32 R139, -RZ, R70.H1_H1 ;  /* 0x30000046ff8b7230 */ /* 0x000fc40000004100 */
[C---:B------:R-:W-:Y:S01]  /*224d0*/  FFMA.FTZ R147, R97.reuse, R148, R150 ;  /* 0x0000009461937223 */ /* 0x040fe20000010096 */
[----:B------:R-:W-:Y:S02]  /*224e0*/  HADD2.F32 R138, -RZ, R25.H0_H0 ;  /* 0x20000019ff8a7230 */ /* 0x000fe40000004100 */
[----:B------:R-:W-:Y:S01]  /*224f0*/  FADD.FTZ R100, R0, -R142 ;  /* 0x8000008e00647221 */ /* 0x000fe20000010000 */
[----:B------:R-:W-:Y:S02]  /*22500*/  HADD2.F32 R140, -RZ, R57.H0_H0 ;  /* 0x20000039ff8c7230 */ /* 0x000fe40000004100 */
[----:B------:R-:W-:Y:S01]  /*22510*/  FFMA.FTZ R102, R97, R152, R139 ;  /* 0x0000009861667223 */ /* 0x000fe2000001008b */
[----:B------:R-:W-:Y:S02]  /*22520*/  HADD2.F32 R150, -RZ, R25.H1_H1 ;  /* 0x30000019ff967230 */ /* 0x000fe40000004100 */
[----:B------:R-:W-:Y:S01]  /*22530*/  FMUL.FTZ R149, R143, R146 ;  /* 0x000000928f957220 */ /* 0x000fe20000410000 */
[----:B------:R-:W-:-:S02]  /*22540*/  HADD2.F32 R152, -RZ, R57.H1_H1 ;  /* 0x30000039ff987230 */ /* 0x000fc40000004100 */
[----:B------:R-:W-:Y:S01]  /*22550*/  FFMA.FTZ R97, R101, R138, R140 ;  /* 0x0000008a65617223 */ /* 0x000fe2000001008c */
[----:B------:R-:W-:Y:S02]  /*22560*/  HADD2.F32 R138, -RZ, R29.H0_H0 ;  /* 0x2000001dff8a7230 */ /* 0x000fe40000004100 */
[----:B------:R-:W-:Y:S01]  /*22570*/  FMUL.FTZ R148, R143, R100 ;  /* 0x000000648f947220 */ /* 0x000fe20000410000 */
[----:B------:R-:W-:Y:S02]  /*22580*/  HADD2.F32 R140, -RZ, R69.H0_H0 ;  /* 0x20000045ff8c7230 */ /* 0x000fe40000004100 */
[----:B------:R-:W-:Y:S01]  /*22590*/  FFMA.FTZ R146, R149, R150, R152 ;  /* 0x0000009695927223 */ /* 0x000fe20000010098 */
[----:B------:R-:W-:Y:S02]  /*225a0*/  HADD2.F32 R154, -RZ, R29.H1_H1 ;  /* 0x3000001dff9a7230 */ /* 0x000fe40000004100 */
[----:B------:R-:W-:Y:S01]  /*225b0*/  FADD.FTZ R150, R110, -R142 ;  /* 0x8000008e6e967221 */ /* 0x000fe20000010000 */
[----:B------:R-:W-:-:S02]  /*225c0*/  HADD2.F32 R151, -RZ, R69.H1_H1 ;  /* 0x30000045ff977230 */ /* 0x000fc40000004100 */
[----:B------:R-:W-:Y:S01]  /*225d0*/  FFMA.FTZ R100, R101, R138, R140 ;  /* 0x0000008a65647223 */ /* 0x000fe2000001008c */
[----:B------:R-:W-:Y:S02]  /*225e0*/  HADD2.F32 R139, -RZ, R24.H0_H0 ;  /* 0x20000018ff8b7230 */ /* 0x000fe40000004100 */
[----:B------:R-:W-:Y:S01]  /*225f0*/  FMUL.FTZ R150, R143, R150 ;  /* 0x000000968f967220 */ /* 0x000fe20000410000 */
[----:B------:R-:W-:Y:S02]  /*22600*/  HADD2.F32 R141, -RZ, R56.H0_H0 ;  /* 0x20000038ff8d7230 */ /* 0x000fe40000004100 */
[----:B------:R-:W-:Y:S01]  /*22610*/  FFMA.FTZ R101, R149, R154, R151 ;  /* 0x0000009a95657223 */ /* 0x000fe20000010097 */
[----:B------:R-:W-:Y:S01]  /*22620*/  HADD2.F32 R151, -RZ, R28.H0_H0 ;  /* 0x2000001cff977230 */ /* 0x000fe20000004100 */
[----:B------:R-:W-:Y:S01]  /*22630*/  F2FP.F16.F32.PACK_AB R98, R147, R98 ;  /* 0x000000629362723e */ /* 0x000fe200000000ff */
[----:B------:R-:W-:Y:S02]  /*22640*/  HADD2.F32 R153, -RZ, R68.H0_H0 ;  /* 0x20000044ff997230 */ /* 0x000fe40000004100 */
[----:B------:R-:W-:Y:S01]  /*22650*/  FFMA.FTZ R149, R148, R139, R141 ;  /* 0x0000008b94957223 */ /* 0x000fe2000001008d */
[----:B------:R-:W-:Y:S01]  /*22660*/  HADD2.F32 R155, -RZ, R56.H1_H1 ;  /* 0x30000038ff9b7230 */ /* 0x000fe20000004100 */
[----:B------:R-:W0:Y:S01]  /*22670*/  LDC.64 R140, c[0x0][0x428] ;  /* 0x00010a00ff8c7b82 */ /* 0x000e220000000a00 */
[----:B------:R-:W-:-:S02]  /*22680*/  HADD2.F32 R157, -RZ, R28.H1_H1 ;  /* 0x3000001cff9d7230 */ /* 0x000fc40000004100 */
[----:B------:R-:W-:Y:S01]  /*22690*/  FFMA.FTZ R151, R148, R151, R153 ;  /* 0x0000009794977223 */ /* 0x000fe20000010099 */
[----:B------:R-:W-:Y:S01]  /*226a0*/  HADD2.F32 R153, -RZ, R24.H1_H1 ;  /* 0x30000018ff997230 */ /* 0x000fe20000004100 */
[----:B------:R-:W-:Y:S01]  /*226b0*/  F2FP.F16.F32.PACK_AB R97, R146, R97 ;  /* 0x000000619261723e */ /* 0x000fe200000000ff */
[----:B------:R-:W-:Y:S01]  /*226c0*/  HADD2.F32 R152, -RZ, R68.H1_H1 ;  /* 0x30000044ff987230 */ /* 0x000fe20000004100 */
[----:B------:R-:W-:Y:S01]  /*226d0*/  F2FP.F16.F32.PACK_AB R101, R101, R100 ;  /* 0x000000646565723e */ /* 0x000fe200000000ff */
[----:B------:R-:W1:Y:S01]  /*226e0*/  LDC.64 R138, c[0x0][0x430] ;  /* 0x00010c00ff8a7b82 */ /* 0x000e620000000a00 */
[C---:B------:R-:W-:Y:S02]  /*226f0*/  FFMA.FTZ R148, R150.reuse, R153, R155 ;  /* 0x0000009996947223 */ /* 0x040fe4000001009b */
[----:B------:R-:W-:Y:S01]  /*22700*/  FFMA.FTZ R152, R150, R157, R152 ;  /* 0x0000009d96987223 */ /* 0x000fe20000010098 */
[----:B------:R-:W-:Y:S02]  /*22710*/  F2FP.F16.F32.PACK_AB R103, R103, R144 ;  /* 0x000000906767723e */ /* 0x000fe400000000ff */
[----:B------:R-:W-:-:S02]  /*22720*/  F2FP.F16.F32.PACK_AB R102, R102, R145 ;  /* 0x000000916666723e */ /* 0x000fc400000000ff */
[----:B------:R-:W-:Y:S02]  /*22730*/  F2FP.F16.F32.PACK_AB R96, R148, R149 ;  /* 0x000000959460723e */ /* 0x000fe400000000ff */
[----:B------:R-:W-:Y:S01]  /*22740*/  F2FP.F16.F32.PACK_AB R100, R152, R151 ;  /* 0x000000979864723e */ /* 0x000fe200000000ff */
[----:B0-----:R-:W-:-:S05]  /*22750*/  IMAD.WIDE.U32 R140, R136, 0x10, R140 ;  /* 0x00000010888c7825 */ /* 0x001fca00078e008c */
[----:B------:R0:W-:Y:S01]  /*22760*/  STG.E.128 desc[UR6][R140.64], R96 ;  /* 0x000000608c007986 */ /* 0x0001e2000c101d06 */
[C---:B-1----:R-:W-:Y:S01]  /*22770*/  IMAD.WIDE.U32 R138, R136.reuse, 0x10, R138 ;  /* 0x00000010888a7825 */ /* 0x042fe200078e008a */
[----:B------:R-:W-:-:S04]  /*22780*/  IADD3 R136, PT, PT, R136, 0x80, RZ ;  /* 0x0000008088887810 */ /* 0x000fc80007ffe0ff */
[----:B------:R0:W-:Y:S03]  /*22790*/  STG.E.128 desc[UR6][R138.64], R100 ;  /* 0x000000648a007986 */ /* 0x0001e6000c101d06 */
.L_x_2395:
[----:B------:R-:W-:Y:S05]  /*227a0*/  BSYNC.RECONVERGENT B0 ;  /* 0x0000000000007941 */ /* 0x000fea0003800200 */
.L_x_2394:
[----:B------:R-:W-:Y:S01]  /*227b0*/  ISETP.GE.U32.AND P2, PT, R11, 0x100, PT ;  /* 0x000001000b00780c */ /* 0x000fe20003f46070 */
[----:B------:R-:W-:-:S12]  /*227c0*/  BSSY.RECONVERGENT B0, `(.L_x_2396) ;  /* 0x0000051000007945 */ /* 0x000fd80003800200 */
[----:B------:R-:W-:Y:S05]  /*227d0*/  @!P2 BRA `(.L_x_2397) ;  /* 0x00000004003ca947 */ /* 0x000fea0003800000 */
[--C-:B01----:R-:W-:Y:S01]  /*227e0*/  FADD.FTZ R96, R127, -R142.reuse ;  /* 0x8000008e7f607221 */ /* 0x103fe20000010000 */
        /* <DEDUP_REMOVED lines=33> */
[----:B------:R-:W-:Y:S01]  /*22a00*/  FFMA.FTZ R147, R97, R148, R150 ;  /* 0x0000009461937223 */ /* 0x000fe20000010096 */
        /* <DEDUP_REMOVED lines=41> */
[----:B-1----:R-:W-:-:S04]  /*22ca0*/  IMAD.WIDE.U32 R138, R136, 0x10, R138 ;  /* 0x00000010888a7825 */ /* 0x002fc800078e008a */
[----:B------:R-:W-:Y:S01]  /*22cb0*/  VIADD R136, R136, 0x80 ;  /* 0x0000008088887836 */ /* 0x000fe20000000000 */
[----:B------:R2:W-:Y:S06]  /*22cc0*/  STG.E.128 desc[UR6][R138.64], R100 ;  /* 0x000000648a007986 */ /* 0x0005ec000c101d06 */
.L_x_2397:
[----:B------:R-:W-:Y:S05]  /*22cd0*/  BSYNC.RECONVERGENT B0 ;  /* 0x0000000000007941 */ /* 0x000fea0003800200 */
.L_x_2396:
[----:B------:R-:W-:Y:S01]  /*22ce0*/  ISETP.GE.U32.AND P2, PT, R11, 0x180, PT ;  /* 0x000001800b00780c */ /* 0x000fe20003f46070 */
[----:B------:R-:W-:-:S12]  /*22cf0*/  BSSY.RECONVERGENT B0, `(.L_x_2398) ;  /* 0x0000051000007945 */ /* 0x000fd80003800200 */
[----:B------:R-:W-:Y:S05]  /*22d00*/  @!P2 BRA `(.L_x_2399) ;  /* 0x00000004003ca947 */ /* 0x000fea0003800000 */
[--C-:B012---:R-:W-:Y:S01]  /*22d10*/  FADD.FTZ R96, R129, -R142.reuse ;  /* 0x8000008e81607221 */ /* 0x107fe20000010000 */
        /* <DEDUP_REMOVED lines=78> */
.L_x_2399:
[----:B------:R-:W-:Y:S05]  /*23200*/  BSYNC.RECONVERGENT B0 ;  /* 0x0000000000007941 */ /* 0x000fea0003800200 */
.L_x_2398:
[----:B------:R-:W-:Y:S04]  /*23210*/  BSSY.RECONVERGENT B0, `(.L_x_2400) ;  /* 0x0000050000007945 */ /* 0x000fe80003800200 */
[----:B------:R-:W-:Y:S05]  /*23220*/  @!P0 BRA `(.L_x_2401) ;  /* 0x0000000400388947 */ /* 0x000fea0003800000 */
[--C-:B0123--:R-:W-:Y:S01]  /*23230*/  FADD.FTZ R96, R107, -R142.reuse ;  /* 0x8000008e6b607221 */ /* 0x10ffe20000010000 */
[----:B-----5:R-:W-:Y:S02]  /*23240*/  HADD2.F32 R97, -RZ, R72.H0_H0 ;  /* 0x20000048ff617230 */ /* 0x020fe40000004100 */
[--C-:B------:R-:W-:Y:S01]  /*23250*/  FADD.FTZ R98, R114, -R142.reuse ;  /* 0x8000008e72627221 */ /* 0x100fe20000010000 */
[----:B------:R-:W-:Y:S02]  /*23260*/  HADD2.F32 R99, -RZ, R80.H0_H0 ;  /* 0x20000050ff637230 */ /* 0x000fe40000004100 */
[----:B------:R-:W-:Y:S01]  /*23270*/  FMUL.FTZ R100, R143, R96 ;  /* 0x000000608f647220 */ /* 0x000fe20000410000 */
[----:B------:R-:W-:Y:S02]  /*23280*/  HADD2.F32 R145, -RZ, R76.H1_H1 ;  /* 0x3000004cff917230 */ /* 0x000fe40000004100 */
[----:B------:R-:W-:Y:S01]  /*23290*/  FADD.FTZ R138, R115, -R142 ;  /* 0x8000008e738a7221 */ /* 0x000fe20000010000 */
[----:B------:R-:W-:-:S02]  /*232a0*/  HADD2.F32 R102, -RZ, R84.H1_H1 ;  /* 0x30000054ff667230 */ /* 0x000fc40000004100 */
[----:B------:R-:W-:Y:S01]  /*232b0*/  FFMA.FTZ R96, R100, R97, R99 ;  /* 0x0000006164607223 */ /* 0x000fe20000010063 */
[----:B------:R-:W-:Y:S02]  /*232c0*/  HADD2.F32 R99, -RZ, R72.H1_H1 ;  /* 0x30000048ff637230 */ /* 0x000fe40000004100 */
[C---:B------:R-:W-:Y:S01]  /*232d0*/  FMUL.FTZ R98, R143.reuse, R98 ;  /* 0x000000628f627220 */ /* 0x040fe20000410000 */
[----:B------:R-:W-:Y:S02]  /*232e0*/  HADD2.F32 R97, -RZ, R80.H1_H1 ;  /* 0x30000050ff617230 */ /* 0x000fe40000004100 */
[----:B------:R-:W-:Y:S01]  /*232f0*/  FMUL.FTZ R138, R143, R138 ;  /* 0x0000008a8f8a7220 */ /* 0x000fe20000410000 */
[----:B------:R-:W-:Y:S02]  /*23300*/  HADD2.F32 R139, -RZ, R73.H0_H0 ;  /* 0x20000049ff8b7230 */ /* 0x000fe40000004100 */
[----:B------:R-:W-:Y:S01]  /*23310*/  FFMA.FTZ R145, R98, R145, R102 ;  /* 0x0000009162917223 */ /* 0x000fe20000010066 */
[----:B------:R-:W-:-:S02]  /*23320*/  HADD2.F32 R141, -RZ, R81.H0_H0 ;  /* 0x20000051ff8d7230 */ /* 0x000fc40000004100 */
[----:B------:R-:W-:Y:S01]  /*23330*/  FFMA.FTZ R99, R98, R99, R97 ;  /* 0x0000006362637223 */ /* 0x000fe20000010061 */
[--C-:B------:R-:W-:Y:S01]  /*23340*/  FADD.FTZ R98, R122, -R142.reuse ;  /* 0x8000008e7a627221 */ /* 0x100fe20000010000 */
[----:B------:R-:W-:Y:S01]  /*23350*/  FADD.FTZ R102, R123, -R142 ;  /* 0x8000008e7b667221 */ /* 0x000fe20000010000 */
[----:B------:R-:W-:Y:S02]  /*23360*/  HADD2.F32 R147, -RZ, R77.H1_H1 ;  /* 0x3000004dff937230 */ /* 0x000fe40000004100 */
[----:B------:R-:W-:Y:S01]  /*23370*/  FFMA.FTZ R97, R138, R139, R141 ;  /* 0x0000008b8a617223 */ /* 0x000fe2000001008d */
[----:B------:R-:W-:Y:S02]  /*23380*/  HADD2.F32 R139, -RZ, R73.H1_H1 ;  /* 0x30000049ff8b7230 */ /* 0x000fe40000004100 */
[C---:B------:R-:W-:Y:S01]  /*23390*/  FMUL.FTZ R98, R143.reuse, R98 ;  /* 0x000000628f627220 */ /* 0x040fe20000410000 */
[----:B------:R-:W-:Y:S02]  /*233a0*/  HADD2.F32 R141, -RZ, R81.H1_H1 ;  /* 0x30000051ff8d7230 */ /* 0x000fe40000004100 */
[----:B------:R-:W-:Y:S01]  /*233b0*/  FMUL.FTZ R146, R143, R102 ;  /* 0x000000668f927220 */ /* 0x000fe20000410000 */
[----:B------:R-:W-:-:S02]  /*233c0*/  HADD2.F32 R144, -RZ, R85.H1_H1 ;  /* 0x30000055ff907230 */ /* 0x000fc40000004100 */
[----:B------:R-:W-:Y:S01]  /*233d0*/  FADD.FTZ R150, R131, -R142 ;  /* 0x8000008e83967221 */ /* 0x000fe20000010000 */
[----:B------:R-:W-:Y:S02]  /*233e0*/  HADD2.F32 R101, -RZ, R76.H0_H0 ;  /* 0x2000004cff657230 */ /* 0x000fe40000004100 */
[C---:B------:R-:W-:Y:S01]  /*233f0*/  FFMA.FTZ R102, R98.reuse, R139, R141 ;  /* 0x0000008b62667223 */ /* 0x040fe2000001008d */
[----:B------:R-:W-:Y:S02]  /*23400*/  HADD2.F32 R103, -RZ, R84.H0_H0 ;  /* 0x20000054ff677230 */ /* 0x000fe40000004100 */
[----:B------:R-:W-:Y:S01]  /*23410*/  FFMA.FTZ R144, R98, R147, R144 ;  /* 0x0000009362907223 */ /* 0x000fe20000010090 */
[----:B------:R-:W-:Y:S02]  /*23420*/  HADD2.F32 R149, -RZ, R74.H0_H0 ;  /* 0x2000004aff957230 */ /* 0x000fe40000004100 */
[----:B------:R-:W-:Y:S01]  /*23430*/  FADD.FTZ R152, R135, -R142 ;  /* 0x8000008e87987221 */ /* 0x000fe20000010000 */
[----:B------:R-:W-:-:S02]  /*23440*/  HADD2.F32 R151, -RZ, R82.H0_H0 ;  /* 0x20000052ff977230 */ /* 0x000fc40000004100 */
[----:B------:R-:W-:Y:S01]  /*23450*/  FFMA.FTZ R100, R100, R101, R103 ;  /* 0x0000006564647223 */ /* 0x000fe20000010067 */
[----:B------:R-:W-:Y:S02]  /*23460*/  HADD2.F32 R153, -RZ, R78.H0_H0 ;  /* 0x2000004eff997230 */ /* 0x000fe40000004100 */
[C---:B------:R-:W-:Y:S01]  /*23470*/  FMUL.FTZ R150, R143.reuse, R150 ;  /* 0x000000968f967220 */ /* 0x040fe20000410000 */
[----:B------:R-:W-:Y:S02]  /*23480*/  HADD2.F32 R140, -RZ, R86.H0_H0 ;  /* 0x20000056ff8c7230 */ /* 0x000fe40000004100 */
[----:B------:R-:W-:Y:S01]  /*23490*/  FFMA.FTZ R98, R146, R149, R151 ;  /* 0x0000009592627223 */ /* 0x000fe20000010097 */
[----:B------:R-:W-:Y:S02]  /*234a0*/  HADD2.F32 R101, -RZ, R77.H0_H0 ;  /* 0x2000004dff657230 */ /* 0x000fe40000004100 */
[----:B------:R-:W-:Y:S01]  /*234b0*/  FMUL.FTZ R152, R143, R152 ;  /* 0x000000988f987220 */ /* 0x000fe20000410000 */
[----:B------:R-:W-:-:S02]  /*234c0*/  HADD2.F32 R103, -RZ, R85.H0_H0 ;  /* 0x20000055ff677230 */ /* 0x000fc40000004100 */
[----:B------:R-:W-:Y:S01]  /*234d0*/  FFMA.FTZ R146, R146, R153, R140 ;  /* 0x0000009992927223 */ /* 0x000fe2000001008c */
[----:B------:R-:W-:Y:S01]  /*234e0*/  FADD.FTZ R140, R130, -R142 ;  /* 0x8000008e828c7221 */ /* 0x000fe20000010000 */
[----:B------:R-:W-:Y:S01]  /*234f0*/  HADD2.F32 R147, -RZ, R82.H1_H1 ;  /* 0x30000052ff937230 */ /* 0x000fe20000004100 */
[----:B------:R-:W-:Y:S01]  /*23500*/  F2FP.F16.F32.PACK_AB R96, R99, R96 ;  /* 0x000000606360723e */ /* 0x000fe200000000ff */
[----:B------:R-:W-:Y:S01]  /*23510*/  FFMA.FTZ R101, R138, R101, R103 ;  /* 0x000000658a657223 */ /* 0x000fe20000010067 */
[----:B------:R-:W-:Y:S01]  /*23520*/  FMUL.FTZ R142, R143, R140 ;  /* 0x0000008c8f8e7220 */ /* 0x000fe20000410000 */
[----:B------:R-:W0:Y:S01]  /*23530*/  LDC.64 R138, c[0x0][0x428] ;  /* 0x00010a00ff8a7b82 */ /* 0x000e220000000a00 */
[----:B------:R-:W-:Y:S01]  /*23540*/  HADD2.F32 R103, -RZ, R74.H1_H1 ;  /* 0x3000004aff677230 */ /* 0x000fe20000004100 */
[----:B------:R-:W-:Y:S01]  /*23550*/  F2FP.F16.F32.PACK_AB R97, R102, R97 ;  /* 0x000000616661723e */ /* 0x000fe200000000ff */
[----:B------:R-:W-:Y:S01]  /*23560*/  HADD2.F32 R149, -RZ, R78.H1_H1 ;  /* 0x3000004eff957230 */ /* 0x000fe20000004100 */
[----:B------:R-:W-:Y:S01]  /*23570*/  F2FP.F16.F32.PACK_AB R101, R144, R101 ;  /* 0x000000659065723e */ /* 0x000fe200000000ff */
[----:B------:R-:W-:-:S02]  /*23580*/  HADD2.F32 R148, -RZ, R86.H1_H1 ;  /* 0x30000056ff947230 */ /* 0x000fc40000004100 */
[C---:B------:R-:W-:Y:S01]  /*23590*/  FFMA.FTZ R103, R142.reuse, R103, R147 ;  /* 0x000000678e677223 */ /* 0x040fe20000010093 */
[----:B------:R-:W-:Y:S01]  /*235a0*/  HADD2.F32 R147, -RZ, R75.H0_H0 ;  /* 0x2000004bff937230 */ /* 0x000fe20000004100 */
[----:B------:R-:W1:Y:S01]  /*235b0*/  LDC.64 R140, c[0x0][0x430] ;  /* 0x00010c00ff8c7b82 */ /* 0x000e620000000a00 */
[----:B------:R-:W-:Y:S02]  /*235c0*/  HADD2.F32 R151, -RZ, R79.H0_H0 ;  /* 0x2000004fff977230 */ /* 0x000fe40000004100 */
[----:B------:R-:W-:Y:S01]  /*235d0*/  FFMA.FTZ R143, R142, R149, R148 ;  /* 0x000000958e8f7223 */ /* 0x000fe20000010094 */
[----:B------:R-:W-:Y:S01]  /*235e0*/  HADD2.F32 R149, -RZ, R83.H0_H0 ;  /* 0x20000053ff957230 */ /* 0x000fe20000004100 */
[----:B------:R-:W-:Y:S01]  /*235f0*/  F2FP.F16.F32.PACK_AB R98, R103, R98 ;  /* 0x000000626762723e */ /* 0x000fe200000000ff */
[----:B------:R-:W-:Y:S01]  /*23600*/  HADD2.F32 R142, -RZ, R87.H0_H0 ;  /* 0x20000057ff8e7230 */ /* 0x000fe20000004100 */
[----:B------:R-:W-:Y:S01]  /*23610*/  F2FP.F16.F32.PACK_AB R100, R145, R100 ;  /* 0x000000649164723e */ /* 0x000fe200000000ff */
[----:B------:R-:W-:-:S02]  /*23620*/  HADD2.F32 R153, -RZ, R79.H1_H1 ;  /* 0x3000004fff997230 */ /* 0x000fc40000004100 */
[C---:B------:R-:W-:Y:S01]  /*23630*/  FFMA.FTZ R147, R150.reuse, R147, R149 ;  /* 0x0000009396937223 */ /* 0x040fe20000010095 */
[----:B------:R-:W-:Y:S02]  /*23640*/  HADD2.F32 R149, -RZ, R75.H1_H1 ;  /* 0x3000004bff957230 */ /* 0x000fe40000004100 */
[----:B------:R-:W-:Y:S01]  /*23650*/  FFMA.FTZ R142, R150, R151, R142 ;  /* 0x00000097968e7223 */ /* 0x000fe2000001008e */
[----:B------:R-:W-:Y:S01]  /*23660*/  HADD2.F32 R151, -RZ, R83.H1_H1 ;  /* 0x30000053ff977230 */ /* 0x000fe20000004100 */
[----:B------:R-:W-:Y:S01]  /*23670*/  F2FP.F16.F32.PACK_AB R102, R143, R146 ;  /* 0x000000928f66723e */ /* 0x000fe200000000ff */
[----:B------:R-:W-:-:S03]  /*23680*/  HADD2.F32 R150, -RZ, R87.H1_H1 ;  /* 0x30000057ff967230 */ /* 0x000fc60000004100 */
[----:B------:R-:W-:Y:S01]  /*23690*/  FFMA.FTZ R148, R152, R149, R151 ;  /* 0x0000009598947223 */ /* 0x000fe20000010097 */
[----:B0-----:R-:W-:-:S04]  /*236a0*/  IMAD.WIDE.U32 R138, R136, 0x10, R138 ;  /* 0x00000010888a7825 */ /* 0x001fc800078e008a */
[----:B------:R-:W-:Y:S01]  /*236b0*/  FFMA.FTZ R153, R152, R153, R150 ;  /* 0x0000009998997223 */ /* 0x000fe20000010096 */
[----:B------:R-:W-:-:S04]  /*236c0*/  F2FP.F16.F32.PACK_AB R99, R148, R147 ;  /* 0x000000939463723e */ /* 0x000fc800000000ff */
[----:B------:R-:W-:Y:S01]  /*236d0*/  F2FP.F16.F32.PACK_AB R103, R153, R142 ;  /* 0x0000008e9967723e */ /* 0x000fe200000000ff */
[----:B-1----:R-:W-:Y:S01]  /*236e0*/  IMAD.WIDE.U32 R140, R136, 0x10, R140 ;  /* 0x00000010888c7825 */ /* 0x002fe200078e008c */
[----:B------:R4:W-:Y:S04]  /*236f0*/  STG.E.128 desc[UR6][R138.64], R96 ;  /* 0x000000608a007986 */ /* 0x0009e8000c101d06 */
[----:B------:R4:W-:Y:S02]  /*23700*/  STG.E.128 desc[UR6][R140.64], R100 ;  /* 0x000000648c007986 */ /* 0x0009e4000c101d06 */
.L_x_2401:
[----:B------:R-:W-:Y:S05]  /*23710*/  BSYNC.RECONVERGENT B0 ;  /* 0x0000000000007941 */ /* 0x000fea0003800200 */
.L_x_2400:
[----:B------:R-:W-:Y:S02]  /*23720*/  UIADD3 UR10, UPT, UPT, UR10, UR16, URZ ;  /* 0x000000100a0a7290 */ /* 0x000fe4000fffe0ff */
[----:B------:R-:W-:Y:S02]  /*23730*/  UPLOP3.LUT UP1, UPT, UPT, UPT, UP1, 0x40, 0x4 ;  /* 0x000000000004789c */ /* 0x000fe40003f2e810 */
[----:B------:R-:W-:-:S09]  /*23740*/  UISETP.GE.AND UP0, UPT, UR10, UR17, UPT ;  /* 0x000000110a00728c */ /* 0x000fd2000bf06270 */
[----:B------:R-:W-:Y:S05]  /*23750*/  BRA.U !UP0, `(.L_x_2402) ;  /* 0xfffffde108407547 */ /* 0x000fea000b83ffff */
[----:B------:R-:W-:Y:S05]  /*23760*/  EXIT ;  /* 0x000000000000794d */ /* 0x000fea0003800000 */
.L_x_2403:
        /* <DEDUP_REMOVED lines=9> */
.L_x_17952:


//--------------------- .text._ZN10layer_norm31ln_parallel_residual_fwd_kernelINS_13Kernel_traitsI6__halfS2_S2_S2_fjLj4096ELj1ELj1ELj4ELj16ENS_18Kernel_traits_baseILj4096ES2_S2_S2_S2_fjLj128EEEEELb1ELb0ELb1EEEvNS_9FwdParamsE --------------------------
	.section	.text._ZN10layer_norm31ln_parallel_residual_fwd_kernelINS_13Kernel_traitsI6__halfS2_S2_S2_fjLj4096ELj1ELj1ELj4ELj16ENS_18Kernel_traits_baseILj4096ES2_S2_S2_S2_fjLj128EEEEELb1ELb0ELb1EEEvNS_9FwdParamsE,"ax",@progbits
	.align	128
        .global         _ZN10layer_norm31ln_parallel_residual_fwd_kernelINS_13Kernel_traitsI6__halfS2_S2_S2_fjLj4096ELj1ELj1ELj4ELj16ENS_18Kernel_traits_baseILj4096ES2_S2_S2_S2_fjLj128EEEEELb1ELb0ELb1EEEvNS_9FwdParamsE
        .type           _ZN10layer_norm31ln_parallel_residual_fwd_kernelINS_13Kernel_traitsI6__halfS2_S2_S2_fjLj4096ELj1ELj1ELj4ELj16ENS_18Kernel_traits_baseILj4096ES2_S2_S2_S2_fjLj128EEEEELb1ELb0ELb1EEEvNS_9FwdParamsE,@function
        .size           _ZN10layer_norm31ln_parallel_residual_fwd_kernelINS_13Kernel_traitsI6__halfS2_S2_S2_fjLj4096ELj1ELj1ELj4ELj16ENS_18Kernel_traits_baseILj4096ES2_S2_S2_S2_fjLj128EEEEELb1ELb0ELb1EEEvNS_9FwdParamsE,(.L_x_17953 - _ZN10layer_norm31ln_parallel_residual_fwd_kernelINS_13Kernel_traitsI6__halfS2_S2_S2_fjLj4096ELj1ELj1ELj4ELj16ENS_18Kernel_traits_baseILj4096ES2_S2_S2_S2_fjLj128EEEEELb1ELb0ELb1EEEvNS_9FwdParamsE)
        .other          _ZN10layer_norm31ln_parallel_residual_fwd_kernelINS_13Kernel_traitsI6__halfS2_S2_S2_fjLj4096ELj1ELj1ELj4ELj16ENS_18Kernel_traits_baseILj4096ES2_S2_S2_S2_fjLj128EEEEELb1ELb0ELb1EEEvNS_9FwdParamsE,@"STO_CUDA_ENTRY STV_DEFAULT"
_ZN10layer_norm31ln_parallel_residual_fwd_kernelINS_13Kernel_traitsI6__halfS2_S2_S2_fjLj4096ELj1ELj1ELj4ELj16ENS_18Kernel_traits_baseILj4096ES2_S2_S2_S2_fjLj128EEEEELb1ELb0ELb1EEEvNS_9FwdParamsE:
.text._ZN10layer_norm31ln_parallel_residual_fwd_kernelINS_13Kernel_traitsI6__halfS2_S2_S2_fjLj4096ELj1ELj1ELj4ELj16ENS_18Kernel_traits_baseILj4096ES2_S2_S2_S2_fjLj128EEEEELb1ELb0ELb1EEEvNS_9FwdParamsE:
[----:B------:R-:W-:Y:S01]  /*0000*/  LDC R1, c[0x0][0x37c] ;  /* 0x0000df00ff017b82 */ /* 0x000fe20000000800 */
[----:B------:R-:W0:Y:S07]  /*0010*/  LDCU.U8 UR4, c[0x0][0x464] ;  /* 0x00008c80ff0477ac */ /* 0x000e2e0008000000 */
[----:B------:R-:W1:Y:S01]  /*0020*/  LDC R8, c[0x0][0x458] ;  /* 0x00011600ff087b82 */ /* 0x000e620000000800 */
[----:B------:R-:W2:Y:S01]  /*0030*/  LDCU.64 UR10, c[0x0][0x450] ;  /* 0x00008a00ff0a77ac */ /* 0x000ea20008000a00 */
[----:B------:R-:W3:Y:S06]  /*0040*/  LDCU.64 UR8, c[0x0][0x358] ;  /* 0x00006b00ff0877ac */ /* 0x000eec0008000a00 */
[----:B------:R-:W1:Y:S01]  /*0050*/  LDC R9, c[0x0][0x45c] ;  /* 0x00011700ff097b82 */ /* 0x000e620000000800 */
[----:B0-----:R-:W-:Y:S01]  /*0060*/  ISETP.NE.AND P0, PT, RZ, UR4, PT ;  /* 0x00000004ff007c0c */ /* 0x001fe2000bf05270 */
[----:B------:R-:W0:Y:S01]  /*0070*/  LDCU.64 UR4, c[0x0][0x438] ;  /* 0x00008700ff0477ac */ /* 0x000e220008000a00 */
[----:B--2---:R-:W-:-:S02]  /*0080*/  IMAD.U32 R2, RZ, RZ, UR10 ;  /* 0x0000000aff027e24 */ /* 0x004fc4000f8e00ff */
[----:B------:R-:W-:-:S09]  /*0090*/  IMAD.U32 R3, RZ, RZ, UR11 ;  /* 0x0000000bff037e24 */ /* 0x000fd2000f8e00ff */
[----:B---3--:R-:W2:Y:S01]  /*00a0*/  @P0 LDG.E.64 R2, desc[UR8][R2.64] ;  /* 0x0000000802020981 */ /* 0x008ea2000c1e1b00 */
[----:B------:R-:W3:Y:S03]  /*00b0*/  @P0 LDC R7, c[0x0][0x460] ;  /* 0x00011800ff070b82 */ /* 0x000ee60000000800 */
[----:B-1----:R-:W3:Y:S01]  /*00c0*/  @P0 LDG.E.64 R4, desc[UR8][R8.64] ;  /* 0x0000000808040981 */ /* 0x002ee2000c1e1b00 */
[----:B0-----:R-:W-:Y:S01]  /*00d0*/  UISETP.NE.U32.AND UP0, UPT, UR4, URZ, UPT ;  /* 0x000000ff0400728c */ /* 0x001fe2000bf05070 */
[----:B------:R-:W0:Y:S03]  /*00e0*/  S2R R0, SR_TID.X ;  /* 0x0000000000007919 */ /* 0x000e260000002100 */
[----:B------:R-:W0:Y:S01]  /*00f0*/  S2UR UR18, SR_CTAID.X ;  /* 0x00000000001279c3 */ /* 0x000e220000002500 */
[----:B------:R-:W-:-:S07]  /*0100*/  UISETP.NE.AND.EX UP0, UPT, UR5, URZ, UPT, UP0 ;  /* 0x000000ff0500728c */ /* 0x000fce000bf05300 */
[----:B------:R-:W0:Y:S01]  /*0110*/  LDC R11, c[0x0][0x360] ;  /* 0x0000d800ff0b7b82 */ /* 0x000e220000000800 */
[----:B--2---:R-:W-:Y:S01]  /*0120*/  @P0 R2UR UR10, R2 ;  /* 0x00000000020a02ca */ /* 0x004fe200000e0000 */
[----:B0-----:R-:W-:Y:S01]  /*0130*/  IMAD R2, R11, UR18, R0 ;  /* 0x000000120b027c24 */ /* 0x001fe2000f8e0200 */
[----:B------:R-:W-:Y:S02]  /*0140*/  @P0 R2UR UR11, R3 ;  /* 0x00000000030b02ca */ /* 0x000fe400000e0000 */
[----:B---3--:R-:W-:Y:S02]  /*0150*/  @P0 IADD3 R8, P1, PT, R4, R7, RZ ;  /* 0x0000000704080210 */ /* 0x008fe40007f3e0ff */
[----:B------:R-:W-:Y:S02]  /*0160*/  LOP3.LUT R3, R0, 0x1f, RZ, 0xc0, !PT ;  /* 0x0000001f00037812 */ /* 0x000fe400078ec0ff */
[----:B------:R-:W-:-:S04]  /*0170*/  @P0 IADD3.X R9, PT, PT, RZ, R5, RZ, P1, !PT ;  /* 0x00000005ff090210 */ /* 0x000fc80000ffe4ff */
[--C-:B------:R-:W-:Y:S01]  /*0180*/  SHF.R.U64 R4, R8, 0x2, R9.reuse ;  /* 0x0000000208047819 */ /* 0x100fe20000001209 */
[----:B------:R-:W-:Y:S01]  /*0190*/  UIADD3 UR23, UPT, UPT, UR10, -0x61c88647, URZ ;  /* 0x9e3779b90a177890 */ /* 0x000fe2000fffe0ff */
[----:B------:R-:W-:Y:S01]  /*01a0*/  SHF.R.U32.HI R5, RZ, 0x2, R9 ;  /* 0x00000002ff057819 */ /* 0x000fe20000011609 */
[----:B------:R-:W-:Y:S02]  /*01b0*/  UIADD3 UR24, UPT, UPT, UR11, -0x4498517b, URZ ;  /* 0xbb67ae850b187890 */ /* 0x000fe4000fffe0ff */
[----:B------:R-:W-:Y:S02]  /*01c0*/  UIADD3 UR25, UPT, UPT, UR10, 0x3c6ef372, URZ ;  /* 0x3c6ef3720a197890 */ /* 0x000fe4000fffe0ff */
[----:B------:R-:W-:Y:S02]  /*01d0*/  UIADD3 UR26, UPT, UPT, UR11, 0x76cf5d0a, URZ ;  /* 0x76cf5d0a0b1a7890 */ /* 0x000fe4000fffe0ff */
[----:B------:R-:W-:Y:S02]  /*01e0*/  UIADD3 UR27, UPT, UPT, UR10, -0x255992d5, URZ ;  /* 0xdaa66d2b0a1b7890 */ /* 0x000fe4000fffe0ff */
[----:B------:R-:W-:-:S02]  /*01f0*/  UIADD3 UR28, UPT, UPT, UR11, 0x32370b8f, URZ ;  /* 0x32370b8f0b1c7890 */ /* 0x000fc4000fffe0ff */
[----:B------:R-:W-:Y:S02]  /*0200*/  UIADD3 UR29, UPT, UPT, UR10, 0x78dde6e4, URZ ;  /* 0x78dde6e40a1d7890 */ /* 0x000fe4000fffe0ff */
[----:B------:R-:W-:Y:S02]  /*0210*/  UIADD3 UR30, UPT, UPT, UR11, -0x126145ec, URZ ;  /* 0xed9eba140b1e7890 */ /* 0x000fe4000fffe0ff */
[----:B------:R-:W-:Y:S02]  /*0220*/  UIADD3 UR31, UPT, UPT, UR10, 0x1715609d, URZ ;  /* 0x1715609d0a1f7890 */ /* 0x000fe4000fffe0ff */
[----:B------:R-:W-:Y:S02]  /*0230*/  UIADD3 UR32, UPT, UPT, UR11, -0x56f99767, URZ ;  /* 0xa90668990b207890 */ /* 0x000fe4000fffe0ff */
[----:B------:R-:W-:Y:S02]  /*0240*/  UIADD3 UR33, UPT, UPT, UR10, -0x4ab325aa, URZ ;  /* 0xb54cda560a217890 */ /* 0x000fe4000fffe0ff */
[----:B------:R-:W-:-:S02]  /*0250*/  UIADD3 UR34, UPT, UPT, UR11, 0x646e171e, URZ ;  /* 0x646e171e0b227890 */ /* 0x000fc4000fffe0ff */
[----:B------:R-:W-:Y:S02]  /*0260*/  UIADD3 UR35, UPT, UPT, UR10, 0x5384540f, URZ ;  /* 0x5384540f0a237890 */ /* 0x000fe4000fffe0ff */
[----:B------:R-:W-:Y:S02]  /*0270*/  UIADD3 UR36, UPT, UPT, UR11, 0x1fd5c5a3, URZ ;  /* 0x1fd5c5a30b247890 */ /* 0x000fe4000fffe0ff */
[----:B------:R-:W-:Y:S02]  /*0280*/  UIADD3 UR37, UPT, UPT, UR10, -0xe443238, URZ ;  /* 0xf1bbcdc80a257890 */ /* 0x000fe4000fffe0ff */
[----:B------:R-:W-:Y:S02]  /*0290*/  UIADD3 UR38, UPT, UPT, UR11, -0x24c28bd8, URZ ;  /* 0xdb3d74280b267890 */ /* 0x000fe4000fffe0ff */
[----:B------:R-:W-:Y:S02]  /*02a0*/  UIADD3 UR39, UPT, UPT, UR10, -0x700cb87f, URZ ;  /* 0x8ff347810a277890 */ /* 0x000fe4000fffe0ff */
[----:B------:R-:W-:Y:S01]  /*02b0*/  UIADD3 UR40, UPT, UPT, UR11, -0x695add53, URZ ;  /* 0x96a522ad0b287890 */ /* 0x000fe2000fffe0ff */
[----:B------:R-:W-:Y:S11]  /*02c0*/  BRA.U UP0, `(.L_x_2404) ;  /* 0x0000000100f07547 */ /* 0x000ff6000b800000 */
        /* <DEDUP_REMOVED lines=33> */
.L_x_2405:
        /* <DEDUP_REMOVED lines=27> */
.L_x_2404:
        /* <DEDUP_REMOVED lines=29> */
.L_x_2407:
        /* <DEDUP_REMOVED lines=26> */
.L_x_2406:
[----:B------:R-:W1:Y:S02]  /*0a00*/  LDCU UR4, c[0x0][0x384] ;  /* 0x00007080ff0477ac */ /* 0x000e640008000800 */
[----:B-1----:R-:W-:-:S06]  /*0a10*/  UISETP.GE.AND UP0, UPT, UR18, UR4, UPT ;  /* 0x000000041200728c */ /* 0x002fcc000bf06270 */
[----:B------:R-:W-:-:S13]  /*0a20*/  PLOP3.LUT P0, PT, PT, PT, UP0, 0x80, 0x8 ;  /* 0x000000000008781c */ /* 0x000fda0003f0f008 */
[----:B------:R-:W-:Y:S05]  /*0a30*/  @P0 EXIT ;  /* 0x000000000000094d */ /* 0x000fea0003800000 */
[----:B0-----:R-:W-:Y:S01]  /*0a40*/  IMAD.HI.U32 R6, R2, -0x326172a9, RZ ;  /* 0xcd9e8d5702067827 */ /* 0x001fe200078e00ff */
[----:B------:R-:W0:Y:S01]  /*0a50*/  LDCU.64 UR20, c[0x0][0x398] ;  /* 0x00007300ff1477ac */ /* 0x000e220008000a00 */
[----:B------:R-:W-:Y:S02]  /*0a60*/  LOP3.LUT R8, R8, 0x3, RZ, 0xc0, !PT ;  /* 0x0000000308087812 */ /* 0x000fe400078ec0ff */
[C---:B------:R-:W-:Y:S01]  /*0a70*/  IMAD.HI.U32 R7, R4.reuse, -0x2daee0ad, RZ ;  /* 0xd2511f5304077827 */ /* 0x040fe200078e00ff */
[----:B------:R-:W-:Y:S01]  /*0a80*/  LOP3.LUT R6, R5, UR10, R6, 0x96, !PT ;  /* 0x0000000a05067c12 */ /* 0x000fe2000f8e9606 */
[----:B------:R-:W1:Y:S02]  /*0a90*/  LDCU.U8 UR4, c[0x0][0x410] ;  /* 0x00008200ff0477ac */ /* 0x000e640008000000 */
[----:B------:R-:W-:Y:S01]  /*0aa0*/  IMAD R12, R4, -0x2daee0ad, RZ ;  /* 0xd2511f53040c7824 */ /* 0x000fe200078e02ff */
[----:B------:R-:W-:Y:S01]  /*0ab0*/  LOP3.LUT R7, R7, UR11, RZ, 0x3c, !PT ;  /* 0x0000000b07077c12 */ /* 0x000fe2000f8e3cff */
[----:B------:R-:W-:Y:S01]  /*0ac0*/  IMAD.HI.U32 R11, R6, -0x2daee0ad, RZ ;  /* 0xd2511f53060b7827 */ /* 0x000fe200078e00ff */
[----:B------:R-:W2:Y:S03]  /*0ad0*/  LDCU UR6, c[0x0][0x404] ;  /* 0x00008080ff0677ac */ /* 0x000ea60008000800 */
[----:B------:R-:W-:Y:S01]  /*0ae0*/  IMAD R10, R2, -0x326172a9, RZ ;  /* 0xcd9e8d57020a7824 */ /* 0x000fe200078e02ff */
[----:B------:R-:W-:Y:S01]  /*0af0*/  LOP3.LUT R11, R12, UR24, R11, 0x96, !PT ;  /* 0x000000180c0b7c12 */ /* 0x000fe2000f8e960b */
[C---:B------:R-:W-:Y:S01]  /*0b00*/  IMAD.HI.U32 R9, R7.reuse, -0x326172a9, RZ ;  /* 0xcd9e8d5707097827 */ /* 0x040fe200078e00ff */
[----:B------:R-:W3:Y:S03]  /*0b10*/  LDCU UR7, c[0x0][0x408] ;  /* 0x00008100ff0777ac */ /* 0x000ee60008000800 */
[----:B------:R-:W-:Y:S01]  /*0b20*/  IMAD R13, R6, -0x2daee0ad, RZ ;  /* 0xd2511f53060d7824 */ /* 0x000fe200078e02ff */
[----:B------:R-:W-:Y:S01]  /*0b30*/  LOP3.LUT R9, R10, UR23, R9, 0x96, !PT ;  /* 0x000000170a097c12 */ /* 0x000fe2000f8e9609 */
[----:B------:R-:W-:Y:S01]  /*0b40*/  IMAD R10, R7, -0x326172a9, RZ ;  /* 0xcd9e8d57070a7824 */ /* 0x000fe200078e02ff */
[----:B0-----:R-:W-:Y:S01]  /*0b50*/  UISETP.NE.U32.AND UP0, UPT, UR20, URZ, UPT ;  /* 0x000000ff1400728c */ /* 0x001fe2000bf05070 */
[----:B------:R-:W-:Y:S01]  /*0b60*/  IMAD.HI.U32 R7, R11, -0x326172a9, RZ ;  /* 0xcd9e8d570b077827 */ /* 0x000fe200078e00ff */
[----:B------:R-:W0:Y:S03]  /*0b70*/  LDCU UR19, c[0x0][0x388] ;  /* 0x00007100ff1377ac */ /* 0x000e260008000800 */
[----:B------:R-:W-:Y:S01]  /*0b80*/  IMAD.HI.U32 R6, R9, -0x2daee0ad, RZ ;  /* 0xd2511f5309067827 */ /* 0x000fe200078e00ff */
[----:B------:R-:W-:Y:S01]  /*0b90*/  LOP3.LUT R7, R10, UR25, R7, 0x96, !PT ;  /* 0x000000190a077c12 */ /* 0x000fe2000f8e9607 */
[----:B------:R-:W4:Y:S02]  /*0ba0*/  LDCU UR22, c[0x0][0x400] ;  /* 0x00008000ff1677ac */ /* 0x000f240008000800 */
[----:B------:R-:W-:Y:S01]  /*0bb0*/  IMAD R10, R11, -0x326172a9, RZ ;  /* 0xcd9e8d570b0a7824 */ /* 0x000fe200078e02ff */
[----:B------:R-:W-:Y:S01]  /*0bc0*/  LOP3.LUT R6, R13, UR26, R6, 0x96, !PT ;  /* 0x0000001a0d067c12 */ /* 0x000fe2000f8e9606 */
[----:B------:R-:W-:Y:S01]  /*0bd0*/  IMAD R13, R9, -0x2daee0ad, RZ ;  /* 0xd2511f53090d7824 */ /* 0x000fe200078e02ff */
[----:B------:R-:W0:Y:S01]  /*0be0*/  LDCU.64 UR12, c[0x0][0x398] ;  /* 0x00007300ff0c77ac */ /* 0x000e220008000a00 */
[----:B------:R-:W-:Y:S01]  /*0bf0*/  IMAD.HI.U32 R12, R7, -0x2daee0ad, RZ ;  /* 0xd2511f53070c7827 */ /* 0x000fe200078e00ff */
[----:B------:R-:W0:Y:S03]  /*0c00*/  LDCU.64 UR14, c[0x0][0x3a0] ;  /* 0x00007400ff0e77ac */ /* 0x000e260008000a00 */
[C---:B------:R-:W-:Y:S01]  /*0c10*/  IMAD.HI.U32 R9, R6.reuse, -0x326172a9, RZ ;  /* 0xcd9e8d5706097827 */ /* 0x040fe200078e00ff */
[----:B------:R-:W-:Y:S01]  /*0c20*/  LOP3.LUT R12, R13, UR28, R12, 0x96, !PT ;  /* 0x0000001c0d0c7c12 */ /* 0x000fe2000f8e960c */
[----:B------:R-:W0:Y:S02]  /*0c30*/  LDCU.64 UR16, c[0x0][0x380] ;  /* 0x00007000ff1077ac */ /* 0x000e240008000a00 */
[----:B------:R-:W-:Y:S01]  /*0c40*/  IMAD R11, R6, -0x326172a9, RZ ;  /* 0xcd9e8d57060b7824 */ /* 0x000fe200078e02ff */
[----:B------:R-:W-:Y:S01]  /*0c50*/  LOP3.LUT R9, R10, UR27, R9, 0x96, !PT ;  /* 0x0000001b0a097c12 */ /* 0x000fe2000f8e9609 */
[----:B------:R-:W-:Y:S01]  /*0c60*/  IMAD R10, R7, -0x2daee0ad, RZ ;  /* 0xd2511f53070a7824 */ /* 0x000fe200078e02ff */
[----:B------:R-:W-:Y:S01]  /*0c70*/  UISETP.NE.AND.EX UP0, UPT, UR21, URZ, UPT, UP0 ;  /* 0x000000ff1500728c */ /* 0x000fe2000bf05300 */
[----:B------:R-:W-:Y:S01]  /*0c80*/  IMAD.HI.U32 R6, R12, -0x326172a9, RZ ;  /* 0xcd9e8d570c067827 */ /* 0x000fe200078e00ff */
[----:B------:R-:W-:-:S02]  /*0c90*/  UPLOP3.LUT UP1, UPT, UPT, UPT, UPT, 0x40, 0x4 ;  /* 0x000000000004789c */ /* 0x000fc40003f2e870 */
[----:B-1----:R-:W-:Y:S01]  /*0ca0*/  UISETP.NE.AND UP2, UPT, UR4, URZ, UPT ;  /* 0x000000ff0400728c */ /* 0x002fe2000bf45270 */
        /* <DEDUP_REMOVED lines=32> */
[----:B------:R-:W-:Y:S01]  /*0eb0*/  IMAD.MOV.U32 R9, RZ, RZ, RZ ;  /* 0x000000ffff097224 */ /* 0x000fe200078e00ff */
[----:B------:R-:W-:Y:S01]  /*0ec0*/  LOP3.LUT R7, R10, UR39, R7, 0x96, !PT ;  /* 0x000000270a077c12 */ /* 0x000fe2000f8e9607 */
[----:B------:R-:W-:Y:S02]  /*0ed0*/  IMAD R10, R13, -0x2daee0ad, RZ ;  /* 0xd2511f530d0a7824 */ /* 0x000fe400078e02ff */
[----:B0-234-:R-:W-:-:S07]  /*0ee0*/  IMAD R12, R12, -0x326172a9, RZ ;  /* 0xcd9e8d570c0c7824 */ /* 0x01dfce00078e02ff */
.L_x_2708:
        /* <DEDUP_REMOVED lines=15> */
[----:B-----5:R-:W5:Y:S04]  /*0fe0*/  LDG.E.128 R92, desc[UR8][R92.64] ;  /* 0x000000085c5c7981 */ /* 0x020f68000c1e1d00 */
[----:B------:R0:W5:Y:S01]  /*0ff0*/  @P2 LDG.E.128 R88, desc[UR8][R96.64] ;  /* 0x0000000860582981 */ /* 0x000162000c1e1d00 */
[----:B--2---:R-:W-:-:S05]  /*1000*/  @P0 IMAD.WIDE.U32 R98, R126, 0x10, R98 ;  /* 0x000000107e620825 */ /* 0x004fca00078e0062 */
[----:B------:R0:W5:Y:S01]  /*1010*/  @P0 LDG.E.128 R84, desc[UR8][R98.64] ;  /* 0x0000000862540981 */ /* 0x000162000c1e1d00 */
[----:B------:R-:W-:-:S04]  /*1020*/  UISETP.NE.U32.AND UP0, UPT, UR12, URZ, UPT ;  /* 0x000000ff0c00728c */ /* 0x000fc8000bf05070 */
[----:B------:R-:W-:Y:S01]  /*1030*/  UISETP.NE.AND.EX UP0, UPT, UR13, URZ, UPT, UP0 ;  /* 0x000000ff0d00728c */ /* 0x000fe2000bf05300 */
[----:B------:R-:W-:-:S08]  /*1040*/  IMAD.MOV.U32 R131, RZ, RZ, 0x2f800000 ;  /* 0x2f800000ff837424 */ /* 0x000fd000078e00ff */
[----:B0-----:R-:W-:Y:S05]  /*1050*/  BRA.U UP0, `(.L_x_2408) ;  /* 0x0000002500d47547 */ /* 0x001fea000b800000 */
        /* <DEDUP_REMOVED lines=15> */
.L_x_2410:
        /* <DEDUP_REMOVED lines=12> */
.L_x_2411:
        /* <DEDUP_REMOVED lines=41> */
[----:B------:R-:W-:Y:S01]  /*14a0*/  LOP3.LUT R6, R6, UR40, R99, 0x96, !PT ;  /* 0x0000002806067c12 */ /* 0x000fe2000f8e9663 */
[----:B------:R-:W-:-:S07]  /*14b0*/  IMAD.MOV.U32 R97, RZ, RZ, R10 ;  /* 0x000000ffff617224 */ /* 0x000fce00078e000a */
.L_x_2409:
[----:B------:R-:W-:Y:S01]  /*14c0*/  I2FP.F32.U32 R8, R97 ;  /* 0x0000006100087245 */ /* 0x000fe20000201000 */
[----:B-----5:R-:W-:Y:S01]  /*14d0*/  HADD2.F32 R10, -RZ, R92.H0_H0 ;  /* 0x2000005cff0a7230 */ /* 0x020fe20000004100 */
[----:B------:R-:W-:Y:S01]  /*14e0*/  UMOV UR5, UR7 ;  /* 0x0000000700057c82 */ /* 0x000fe20008000000 */
[----:B------:R-:W-:Y:S01]  /*14f0*/  UMOV UR4, UR6 ;  /* 0x0000000600047c82 */ /* 0x000fe20008000000 */
[----:B------:R-:W-:Y:S01]  /*1500*/  ISETP.NE.AND P2, PT, R98, 0x1, PT ;  /* 0x000000016200780c */ /* 0x000fe20003f45270 */
[----:B------:R-:W-:Y:S01]  /*1510*/  FFMA.FTZ R8, R8, R131, 1.1641532182693481445e-10 ;  /* 0x2f00000008087423 */ /* 0x000fe20000010083 */
[----:B------:R-:W-:Y:S01]  /*1520*/  FMUL.FTZ R10, R10, UR5 ;  /* 0x000000050a0a7c20 */ /* 0x000fe20008410000 */
[----:B------:R-:W-:-:S03]  /*1530*/  IMAD.MOV.U32 R99, RZ, RZ, 0x2 ;  /* 0x00000002ff637424 */ /* 0x000fc600078e00ff */
[----:B------:R-:W-:Y:S01]  /*1540*/  FSETP.GTU.FTZ.AND P1, PT, R8, UR4, PT ;  /* 0x0000000408007c0b */ /* 0x000fe2000bf3c000 */
[----:B------:R-:W-:-:S03]  /*1550*/  @P0 HADD2.F32 R8, -RZ, R84.H0_H0 ;  /* 0x20000054ff080230 */ /* 0x000fc60000004100 */
[----:B------:R-:W-:Y:S01]  /*1560*/  FSEL R117, R10, RZ, !P1 ;  /* 0x000000ff0a757208 */ /* 0x000fe20004800000 */
[----:B------:R-:W-:Y:S01]  /*1570*/  IMAD.MOV.U32 R10, RZ, RZ, R12 ;  /* 0x000000ffff0a7224 */ /* 0x000fe200078e000c */
[----:B------:R-:W-:-:S03]  /*1580*/  PLOP3.LUT P1, PT, P1, PT, PT, 0x8, 0x80 ;  /* 0x000000000080781c */ /* 0x000fc60000f2e170 */
[----:B------:R-:W-:Y:S01]  /*1590*/  @P0 FADD.FTZ R117, R117, R8 ;  /* 0x0000000875750221 */ /* 0x000fe20000010000 */
[----:B------:R-:W-:-:S04]  /*15a0*/  P2R R104, PR, RZ, 0x2 ;  /* 0x00000002ff687803 */ /* 0x000fc80000000000 */
        /* <DEDUP_REMOVED lines=10> */
.L_x_2413:
        /* <DEDUP_REMOVED lines=12> */
.L_x_2414:
        /* <DEDUP_REMOVED lines=43> */
.L_x_2412:
[----:B------:R-:W-:Y:S01]  /*19c0*/  I2FP.F32.U32 R10, R10 ;  /* 0x0000000a000a7245 */ /* 0x000fe20000201000 */
[----:B------:R-:W-:Y:S01]  /*19d0*/  HADD2.F32 R92, -RZ, R92.H1_H1 ;  /* 0x3000005cff5c7230 */ /* 0x000fe20000004100 */
[----:B------:R-:W-:Y:S01]  /*19e0*/  ISETP.NE.AND P2, PT, R99, 0x1, PT ;  /* 0x000000016300780c */ /* 0x000fe20003f45270 */
[----:B------:R-:W-:Y:S02]  /*19f0*/  @P0 HADD2.F32 R97, -RZ, R84.H1_H1 ;  /* 0x30000054ff610230 */ /* 0x000fe40000004100 */
[----:B------:R-:W-:Y:S02]  /*1a00*/  HFMA2 R98, -RZ, RZ, 0, 1.1920928955078125e-07 ;  /* 0x00000002ff627431 */ /* 0x000fe400000001ff */
[----:B------:R-:W-:Y:S01]  /*1a10*/  FFMA.FTZ R10, R10, R131, 1.1641532182693481445e-10 ;  /* 0x2f0000000a0a7423 */ /* 0x000fe20000010083 */
[----:B------:R-:W-:-:S04]  /*1a20*/  FMUL.FTZ R92, R92, UR5 ;  /* 0x000000055c5c7c20 */ /* 0x000fc80008410000 */
[----:B------:R-:W-:Y:S01]  /*1a30*/  FSETP.GTU.FTZ.AND P1, PT, R10, UR4, PT ;  /* 0x000000040a007c0b */ /* 0x000fe2000bf3c000 */
[----:B------:R-:W-:-:S03]  /*1a40*/  IMAD.MOV.U32 R10, RZ, RZ, R12 ;  /* 0x000000ffff0a7224 */ /* 0x000fc600078e000c */
[----:B------:R-:W-:Y:S02]  /*1a50*/  FSEL R130, R92, RZ, !P1 ;  /* 0x000000ff5c827208 */ /* 0x000fe40004800000 */
        /* <DEDUP_REMOVED lines=13> */
.L_x_2416:
        /* <DEDUP_REMOVED lines=12> */
.L_x_2417:
        /* <DEDUP_REMOVED lines=43> */
.L_x_2415:
[----:B------:R-:W-:Y:S01]  /*1ea0*/  I2FP.F32.U32 R10, R10 ;  /* 0x0000000a000a7245 */ /* 0x000fe20000201000 */
[----:B------:R-:W-:Y:S01]  /*1eb0*/  HADD2.F32 R97, -RZ, R93.H0_H0 ;  /* 0x2000005dff617230 */ /* 0x000fe20000004100 */
[----:B------:R-:W-:Y:S01]  /*1ec0*/  ISETP.NE.AND P2, PT, R98, 0x1, PT ;  /* 0x000000016200780c */ /* 0x000fe20003f45270 */
[----:B------:R-:W-:Y:S02]  /*1ed0*/  IMAD.MOV.U32 R99, RZ, RZ, 0x2 ;  /* 0x00000002ff637424 */ /* 0x000fe400078e00ff */
[----:B------:R-:W-:Y:S01]  /*1ee0*/  FFMA.FTZ R10, R10, R131, 1.1641532182693481445e-10 ;  /* 0x2f0000000a0a7423 */ /* 0x000fe20000010083 */
[----:B------:R-:W-:-:S04]  /*1ef0*/  FMUL.FTZ R97, R97, UR5 ;  /* 0x0000000561617c20 */ /* 0x000fc80008410000 */
[----:B------:R-:W-:Y:S01]  /*1f00*/  FSETP.GTU.FTZ.AND P1, PT, R10, UR4, PT ;  /* 0x000000040a007c0b */ /* 0x000fe2000bf3c000 */
[----:B------:R-:W-:-:S03]  /*1f10*/  @P0 HADD2.F32 R10, -RZ, R85.H0_H0 ;  /* 0x20000055ff0a0230 */ /* 0x000fc60000004100 */
[----:B------:R-:W-:Y:S02]  /*1f20*/  FSEL R119, R97, RZ, !P1 ;  /* 0x000000ff61777208 */ /* 0x000fe40004800000 */
[----:B------:R-:W-:Y:S02]  /*1f30*/  PLOP3.LUT P1, PT, P1, PT, PT, 0x8, 0x80 ;  /* 0x000000000080781c */ /* 0x000fe40000f2e170 */
[----:B------:R-:W-:Y:S01]  /*1f40*/  MOV R97, R12 ;  /* 0x0000000c00617202 */ /* 0x000fe20000000f00 */
        /* <DEDUP_REMOVED lines=12> */
.L_x_2419:
        /* <DEDUP_REMOVED lines=12> */
.L_x_2420:
        /* <DEDUP_REMOVED lines=39> */
[----:B------:R-:W-:Y:S02]  /*2340*/  LOP3.LUT R7, R98, UR39, R103, 0x96, !PT ;  /* 0x0000002762077c12 */ /* 0x000fe4000f8e9667 */
[----:B------:R-:W-:Y:S01]  /*2350*/  MOV R12, R102 ;  /* 0x00000066000c7202 */ /* 0x000fe20000000f00 */
[----:B------:R-:W-:Y:S01]  /*2360*/  IMAD.MOV.U32 R96, RZ, RZ, R100 ;  /* 0x000000ffff607224 */ /* 0x000fe200078e0064 */
[----:B------:R-:W-:-:S07]  /*2370*/  LOP3.LUT R6, R6, UR40, R101, 0x96, !PT ;  /* 0x0000002806067c12 */ /* 0x000fce000f8e9665 */
.L_x_2418:
[----:B------:R-:W-:Y:S01]  /*2380*/  I2FP.F32.U32 R98, R97 ;  /* 0x0000006100627245 */ /* 0x000fe20000201000 */
[----:B------:R-:W-:Y:S01]  /*2390*/  HADD2.F32 R93, -RZ, R93.H1_H1 ;  /* 0x3000005dff5d7230 */ /* 0x000fe20000004100 */
[----:B------:R-:W-:Y:S01]  /*23a0*/  ISETP.NE.AND P2, PT, R99, 0x1, PT ;  /* 0x000000016300780c */ /* 0x000fe20003f45270 */
[----:B------:R-:W-:Y:S02]  /*23b0*/  IMAD.MOV.U32 R100, RZ, RZ, 0x2 ;  /* 0x00000002ff647424 */ /* 0x000fe400078e00ff */
[----:B------:R-:W-:Y:S01]  /*23c0*/  FFMA.FTZ R98, R98, R131, 1.1641532182693481445e-10 ;  /* 0x2f00000062627423 */ /* 0x000fe20000010083 */
[----:B------:R-:W-:Y:S01]  /*23d0*/  FMUL.FTZ R93, R93, UR5 ;  /* 0x000000055d5d7c20 */ /* 0x000fe20008410000 */
[----:B------:R-:W-:-:S03]  /*23e0*/  IMAD.MOV.U32 R97, RZ, RZ, R12 ;  /* 0x000000ffff617224 */ /* 0x000fc600078e000c */
[----:B------:R-:W-:Y:S01]  /*23f0*/  FSETP.GTU.FTZ.AND P1, PT, R98, UR4, PT ;  /* 0x0000000462007c0b */ /* 0x000fe2000bf3c000 */
[----:B------:R-:W-:-:S03]  /*2400*/  @P0 HADD2.F32 R98, -RZ, R85.H1_H1 ;  /* 0x30000055ff620230 */ /* 0x000fc60000004100 */
        /* <DEDUP_REMOVED lines=13> */
.L_x_2422:
        /* <DEDUP_REMOVED lines=12> */
.L_x_2423:
        /* <DEDUP_REMOVED lines=43> */
.L_x_2421:
[----:B------:R-:W-:Y:S01]  /*2850*/  I2FP.F32.U32 R98, R97 ;  /* 0x0000006100627245 */ /* 0x000fe20000201000 */
[----:B------:R-:W-:Y:S01]  /*2860*/  HADD2.F32 R97, -RZ, R94.H0_H0 ;  /* 0x2000005eff617230 */ /* 0x000fe20000004100 */
[----:B------:R-:W-:Y:S01]  /*2870*/  ISETP.NE.AND P3, PT, R100, 0x1, PT ;  /* 0x000000016400780c */ /* 0x000fe20003f65270 */
[----:B------:R-:W-:Y:S02]  /*2880*/  @P0 HADD2.F32 R99, -RZ, R86.H0_H0 ;  /* 0x20000056ff630230 */ /* 0x000fe40000004100 */
[----:B------:R-:W-:Y:S01]  /*2890*/  FFMA.FTZ R98, R98, R131, 1.1641532182693481445e-10 ;  /* 0x2f00000062627423 */ /* 0x000fe20000010083 */
[----:B------:R-:W-:-:S04]  /*28a0*/  FMUL.FTZ R97, R97, UR5 ;  /* 0x0000000561617c20 */ /* 0x000fc80008410000 */
[----:B------:R-:W-:Y:S01]  /*28b0*/  FSETP.GTU.FTZ.AND P2, PT, R98, UR4, PT ;  /* 0x0000000462007c0b */ /* 0x000fe2000bf5c000 */
        /* <DEDUP_REMOVED lines=15> */
.L_x_2425:
        /* <DEDUP_REMOVED lines=12> */
.L_x_2426:
        /* <DEDUP_REMOVED lines=43> */
.L_x_2424:
[----:B------:R-:W-:Y:S01]  /*2d20*/  I2FP.F32.U32 R98, R98 ;  /* 0x0000006200627245 */ /* 0x000fe20000201000 */
[----:B------:R-:W-:Y:S01]  /*2d30*/  HADD2.F32 R94, -RZ, R94.H1_H1 ;  /* 0x3000005eff5e7230 */ /* 0x000fe20000004100 */
[----:B------:R-:W-:Y:S01]  /*2d40*/  ISETP.NE.AND P4, PT, R99, 0x1, PT ;  /* 0x000000016300780c */ /* 0x000fe20003f85270 */
[----:B------:R-:W-:Y:S02]  /*2d50*/  IMAD.MOV.U32 R101, RZ, RZ, 0x2 ;  /* 0x00000002ff657424 */ /* 0x000fe400078e00ff */
[----:B------:R-:W-:Y:S01]  /*2d60*/  FFMA.FTZ R98, R98, R131, 1.1641532182693481445e-10 ;  /* 0x2f00000062627423 */ /* 0x000fe20000010083 */
[----:B------:R-:W-:-:S04]  /*2d70*/  FMUL.FTZ R94, R94, UR5 ;  /* 0x000000055e5e7c20 */ /* 0x000fc80008410000 */
[----:B------:R-:W-:Y:S01]  /*2d80*/  FSETP.GTU.FTZ.AND P3, PT, R98, UR4, PT ;  /* 0x0000000462007c0b */ /* 0x000fe2000bf7c000 */
[----:B------:R-:W-:-:S03]  /*2d90*/  @P0 HADD2.F32 R98, -RZ, R86.H1_H1 ;  /* 0x30000056ff620230 */ /* 0x000fc60000004100 */
        /* <DEDUP_REMOVED lines=14> */
.L_x_2428:
        /* <DEDUP_REMOVED lines=12> */
.L_x_2429:
        /* <DEDUP_REMOVED lines=41> */
[----:B------:R-:W-:Y:S02]  /*31d0*/  HFMA2 R101, -RZ, RZ, 0, 0 ;  /* 0x00000000ff657431 */ /* 0x000fe400000001ff */
[----:B------:R-:W-:-:S07]  /*31e0*/  IMAD.MOV.U32 R96, RZ, RZ, R100 ;  /* 0x000000ffff607224 */ /* 0x000fce00078e0064 */
.L_x_2427:
[----:B------:R-:W-:Y:S01]  /*31f0*/  I2FP.F32.U32 R98, R98 ;  /* 0x0000006200627245 */ /* 0x000fe20000201000 */
[----:B------:R-:W-:Y:S01]  /*3200*/  HADD2.F32 R99, -RZ, R95.H0_H0 ;  /* 0x2000005fff637230 */ /* 0x000fe20000004100 */
[----:B------:R-:W-:Y:S01]  /*3210*/  ISETP.NE.AND P5, PT, R101, 0x1, PT ;  /* 0x000000016500780c */ /* 0x000fe20003fa5270 */
[----:B------:R-:W-:Y:S02]  /*3220*/  @P0 HADD2.F32 R100, -RZ, R87.H0_H0 ;  /* 0x20000057ff640230 */ /* 0x000fe40000004100 */
[----:B------:R-:W-:Y:S01]  /*3230*/  FFMA.FTZ R98, R98, R131, 1.1641532182693481445e-10 ;  /* 0x2f00000062627423 */ /* 0x000fe20000010083 */
[----:B------:R-:W-:Y:S01]  /*3240*/  FMUL.FTZ R99, R99, UR5 ;  /* 0x0000000563637c20 */ /* 0x000fe20008410000 */
[----:B------:R-:W-:-:S03]  /*3250*/  IMAD.MOV.U32 R115, RZ, RZ, 0x2 ;  /* 0x00000002ff737424 */ /* 0x000fc600078e00ff */
[----:B------:R-:W-:-:S04]  /*3260*/  FSETP.GTU.FTZ.AND P4, PT, R98, UR4, PT ;  /* 0x0000000462007c0b */ /* 0x000fc8000bf9c000 */
[----:B------:R-:W-:Y:S01]  /*3270*/  FSEL R107, R99, RZ, !P4 ;  /* 0x000000ff636b7208 */ /* 0x000fe20006000000 */
[----:B------:R-:W-:Y:S01]  /*3280*/  IMAD.MOV.U32 R99, RZ, RZ, R12 ;  /* 0x000000ffff637224 */ /* 0x000fe200078e000c */
        /* <DEDUP_REMOVED lines=12> */
.L_x_2431:
        /* <DEDUP_REMOVED lines=12> */
.L_x_2432:
        /* <DEDUP_REMOVED lines=43> */
.L_x_2430:
[----:B------:R-:W-:Y:S01]  /*36c0*/  I2FP.F32.U32 R100, R99 ;  /* 0x0000006300647245 */ /* 0x000fe20000201000 */
[----:B------:R-:W-:Y:S01]  /*36d0*/  HADD2.F32 R95, -RZ, R95.H1_H1 ;  /* 0x3000005fff5f7230 */ /* 0x000fe20000004100 */
[----:B------:R-:W-:Y:S01]  /*36e0*/  PRMT R94, R97, 0x5410, R94 ;  /* 0x00005410615e7816 */ /* 0x000fe2000000005e */
[----:B------:R-:W-:Y:S01]  /*36f0*/  @P0 HADD2.F32 R99, -RZ, R87.H1_H1 ;  /* 0x30000057ff630230 */ /* 0x000fe20000004100 */
[----:B------:R-:W-:Y:S01]  /*3700*/  PRMT R93, R10, 0x5410, R93 ;  /* 0x000054100a5d7816 */ /* 0x000fe2000000005d */
[----:B------:R-:W-:Y:S01]  /*3710*/  FFMA.FTZ R100, R100, R131, 1.1641532182693481445e-10 ;  /* 0x2f00000064647423 */ /* 0x000fe20000010083 */
[----:B------:R-:W-:Y:S01]  /*3720*/  FMUL.FTZ R95, R95, UR5 ;  /* 0x000000055f5f7c20 */ /* 0x000fe20008410000 */
[----:B------:R-:W-:-:S03]  /*3730*/  PRMT R92, R8, 0x5410, R92 ;  /* 0x00005410085c7816 */ /* 0x000fc6000000005c */
[----:B------:R-:W-:-:S04]  /*3740*/  FSETP.GTU.FTZ.AND P5, PT, R100, UR4, PT ;  /* 0x0000000464007c0b */ /* 0x000fc8000bfbc000 */
[----:B------:R-:W-:Y:S02]  /*3750*/  FSEL R116, R95, RZ, !P5 ;  /* 0x000000ff5f747208 */ /* 0x000fe40006800000 */
[----:B------:R-:W-:-:S03]  /*3760*/  PLOP3.LUT P5, PT, P5, PT, PT, 0x8, 0x80 ;  /* 0x000000000080781c */ /* 0x000fc60002fae170 */
[----:B------:R-:W-:-:S05]  /*3770*/  @P0 FADD.FTZ R116, R116, R99 ;  /* 0x0000006374740221 */ /* 0x000fca0000010000 */
[----:B------:R-:W-:-:S04]  /*3780*/  F2FP.F16.F32.PACK_AB R95, RZ, R116 ;  /* 0x00000074ff5f723e */ /* 0x000fc800000000ff */
[----:B------:R-:W-:Y:S01]  /*3790*/  PRMT R95, R98, 0x5410, R95 ;  /* 0x00005410625f7816 */ /* 0x000fe2000000005f */
[----:B------:R-:W-:Y:S06]  /*37a0*/  BRA `(.L_x_2433) ;  /* 0x0000004c005c7947 */ /* 0x000fec0003800000 */
.L_x_2408:
[----:B------:R-:W-:Y:S01]  /*37b0*/  ISETP.NE.AND P1, PT, R8, 0x1, PT ;  /* 0x000000010800780c */ /* 0x000fe20003f25270 */
[----:B------:R-:W-:Y:S01]  /*37c0*/  IMAD.MOV.U32 R11, RZ, RZ, R12 ;  /* 0x000000ffff0b7224 */ /* 0x000fe200078e000c */
[----:B------:R-:W-:Y:S01]  /*37d0*/  MOV R13, 0x2 ;  /* 0x00000002000d7802 */ /* 0x000fe20000000f00 */
[----:B------:R-:W-:-:S10]  /*37e0*/  IMAD.MOV.U32 R96, RZ, RZ, R10 ;  /* 0x000000ffff607224 */ /* 0x000fd400078e000a */
        /* <DEDUP_REMOVED lines=11> */
.L_x_2435:
        /* <DEDUP_REMOVED lines=12> */
.L_x_2436:
        /* <DEDUP_REMOVED lines=42> */
.L_x_2434:
[----:B------:R-:W-:Y:S01]  /*3c00*/  I2FP.F32.U32 R8, R11 ;  /* 0x0000000b00087245 */ /* 0x000fe20000201000 */
[----:B------:R-:W-:Y:S01]  /*3c10*/  UMOV UR4, UR6 ;  /* 0x0000000600047c82 */ /* 0x000fe20008000000 */
[----:B------:R-:W-:Y:S01]  /*3c20*/  ISETP.NE.AND P2, PT, R13, 0x1, PT ;  /* 0x000000010d00780c */ /* 0x000fe20003f45270 */
[----:B-----5:R-:W-:Y:S01]  /*3c30*/  HADD2.F32 R10, -RZ, R92.H0_H0 ;  /* 0x2000005cff0a7230 */ /* 0x020fe20000004100 */
[----:B------:R-:W-:Y:S01]  /*3c40*/  UMOV UR5, UR7 ;  /* 0x0000000700057c82 */ /* 0x000fe20008000000 */
[----:B------:R-:W-:Y:S01]  /*3c50*/  FFMA.FTZ R8, R8, R131, 1.1641532182693481445e-10 ;  /* 0x2f00000008087423 */ /* 0x000fe20000010083 */
[----:B------:R-:W-:Y:S02]  /*3c60*/  IMAD.MOV.U32 R14, RZ, RZ, 0x2 ;  /* 0x00000002ff0e7424 */ /* 0x000fe400078e00ff */
[----:B------:R-:W-:Y:S02]  /*3c70*/  FMUL.FTZ R10, R10, UR5 ;  /* 0x000000050a0a7c20 */ /* 0x000fe40008410000 */
        /* <DEDUP_REMOVED lines=14> */
.L_x_2438:
        /* <DEDUP_REMOVED lines=12> */
.L_x_2439:
        /* <DEDUP_REMOVED lines=41> */
[----:B------:R-:W-:-:S07]  /*40b0*/  LOP3.LUT R6, R6, UR40, R15, 0x96, !PT ;  /* 0x0000002806067c12 */ /* 0x000fce000f8e960f */
.L_x_2437:
[----:B------:R-:W-:Y:S01]  /*40c0*/  I2FP.F32.U32 R8, R8 ;  /* 0x0000000800087245 */ /* 0x000fe20000201000 */
[----:B------:R-:W-:Y:S01]  /*40d0*/  HADD2.F32 R10, -RZ, R88.H0_H0 ;  /* 0x20000058ff0a7230 */ /* 0x000fe20000004100 */
[----:B------:R-:W-:Y:S01]  /*40e0*/  ISETP.NE.AND P2, PT, R14, 0x1, PT ;  /* 0x000000010e00780c */ /* 0x000fe20003f45270 */
[----:B------:R-:W-:Y:S02]  /*40f0*/  @P0 HADD2.F32 R117, -RZ, R84.H0_H0 ;  /* 0x20000054ff750230 */ /* 0x000fe40000004100 */
[----:B------:R-:W-:Y:S02]  /*4100*/  HFMA2 R13, -RZ, RZ, 0, 1.1920928955078125e-07 ;  /* 0x00000002ff0d7431 */ /* 0x000fe400000001ff */
[----:B------:R-:W-:Y:S01]  /*4110*/  FFMA.FTZ R8, R8, R131, 1.1641532182693481445e-10 ;  /* 0x2f00000008087423 */ /* 0x000fe20000010083 */
[----:B------:R-:W-:-:S04]  /*4120*/  FMUL.FTZ R10, R10, UR5 ;  /* 0x000000050a0a7c20 */ /* 0x000fc80008410000 */
[----:B------:R-:W-:-:S04]  /*4130*/  FSETP.GTU.FTZ.AND P1, PT, R8, UR4, PT ;  /* 0x0000000408007c0b */ /* 0x000fc8000bf3c000 */
[----:B------:R-:W-:Y:S01]  /*4140*/  FSEL R11, R10, RZ, !P1 ;  /* 0x000000ff0a0b7208 */ /* 0x000fe20004800000 */
[----:B------:R-:W-:-:S04]  /*4150*/  IMAD.MOV.U32 R10, RZ, RZ, R12 ;  /* 0x000000ffff0a7224 */ /* 0x000fc800078e000c */
[----:B------:R-:W-:Y:S01]  /*4160*/  FADD.FTZ R8, R16, R11 ;  /* 0x0000000b10087221 */ /* 0x000fe20000010000 */
[----:B------:R-:W-:-:S03]  /*4170*/  SEL R11, RZ, 0x1, P1 ;  /* 0x00000001ff0b7807 */ /* 0x000fc60000800000 */
[--C-:B------:R-:W-:Y:S01]  /*4180*/  @P0 FADD.FTZ R117, R117, R8.reuse ;  /* 0x0000000875750221 */ /* 0x100fe20000010000 */
[----:B------:R-:W-:-:S05]  /*4190*/  @!P0 IMAD.MOV.U32 R117, RZ, RZ, R8 ;  /* 0x000000ffff758224 */ /* 0x000fca00078e0008 */
        /* <DEDUP_REMOVED lines=10> */
.L_x_2441:
        /* <DEDUP_REMOVED lines=12> */
.L_x_2442:
        /* <DEDUP_REMOVED lines=43> */
.L_x_2440:
[----:B------:R-:W-:Y:S01]  /*45b0*/  I2FP.F32.U32 R10, R10 ;  /* 0x0000000a000a7245 */ /* 0x000fe20000201000 */
[----:B------:R-:W-:Y:S01]  /*45c0*/  HADD2.F32 R92, -RZ, R92.H1_H1 ;  /* 0x3000005cff5c7230 */ /* 0x000fe20000004100 */
        /* <DEDUP_REMOVED lines=18> */
.L_x_2444:
        /* <DEDUP_REMOVED lines=12> */
.L_x_2445:
        /* <DEDUP_REMOVED lines=43> */
.L_x_2443:
[----:B------:R-:W-:Y:S01]  /*4a60*/  I2FP.F32.U32 R10, R10 ;  /* 0x0000000a000a7245 */ /* 0x000fe20000201000 */
[----:B------:R-:W-:Y:S01]  /*4a70*/  HADD2.F32 R13, -RZ, R88.H1_H1 ;  /* 0x30000058ff0d7230 */ /* 0x000fe20000004100 */
[----:B------:R-:W-:Y:S01]  /*4a80*/  ISETP.NE.AND P2, PT, R14, 0x1, PT ;  /* 0x000000010e00780c */ /* 0x000fe20003f45270 */
[----:B------:R-:W-:Y:S02]  /*4a90*/  @P0 HADD2.F32 R15, -RZ, R84.H1_H1 ;  /* 0x30000054ff0f0230 */ /* 0x000fe40000004100 */
[----:B------:R-:W-:Y:S01]  /*4aa0*/  FFMA.FTZ R10, R10, R131, 1.1641532182693481445e-10 ;  /* 0x2f0000000a0a7423 */ /* 0x000fe20000010083 */
[----:B------:R-:W-:-:S04]  /*4ab0*/  FMUL.FTZ R13, R13, UR5 ;  /* 0x000000050d0d7c20 */ /* 0x000fc80008410000 */
[----:B------:R-:W-:-:S04]  /*4ac0*/  FSETP.GTU.FTZ.AND P1, PT, R10, UR4, PT ;  /* 0x000000040a007c0b */ /* 0x000fc8000bf3c000 */
[----:B------:R-:W-:-:S05]  /*4ad0*/  FSEL R13, R13, RZ, !P1 ;  /* 0x000000ff0d0d7208 */ /* 0x000fca0004800000 */
[----:B------:R-:W-:Y:S01]  /*4ae0*/  FADD.FTZ R10, R18, R13 ;  /* 0x0000000d120a7221 */ /* 0x000fe20000010000 */
[----:B------:R-:W-:-:S03]  /*4af0*/  SEL R13, RZ, 0x1, P1 ;  /* 0x00000001ff0d7807 */ /* 0x000fc60000800000 */
[--C-:B------:R-:W-:Y:S01]  /*4b00*/  @P0 FADD.FTZ R130, R15, R10.reuse ;  /* 0x0000000a0f820221 */ /* 0x100fe20000010000 */
[----:B------:R-:W-:Y:S01]  /*4b10*/  @!P0 IMAD.MOV.U32 R130, RZ, RZ, R10 ;  /* 0x000000ffff828224 */ /* 0x000fe200078e000a */
[----:B------:R-:W-:Y:S01]  /*4b20*/  MOV R10, R12 ;  /* 0x0000000c000a7202 */ /* 0x000fe20000000f00 */
[----:B------:R-:W-:-:S03]  /*4b30*/  IMAD.MOV.U32 R15, RZ, RZ, 0x2 ;  /* 0x00000002ff0f7424 */ /* 0x000fc600078e00ff */
        /* <DEDUP_REMOVED lines=10> */
.L_x_2447:
        /* <DEDUP_REMOVED lines=12> */
.L_x_2448:
        /* <DEDUP_REMOVED lines=43> */
.L_x_2446:
[----:B------:R-:W-:Y:S01]  /*4f50*/  I2FP.F32.U32 R10, R10 ;  /* 0x0000000a000a7245 */ /* 0x000fe20000201000 */
[----:B------:R-:W-:Y:S01]  /*4f60*/  HADD2.F32 R14, -RZ, R93.H0_H0 ;  /* 0x2000005dff0e7230 */ /* 0x000fe20000004100 */
[----:B------:R-:W-:Y:S01]  /*4f70*/  ISETP.NE.AND P2, PT, R15, 0x1, PT ;  /* 0x000000010f00780c */ /* 0x000fe20003f45270 */
[----:B------:R-:W-:Y:S02]  /*4f80*/  IMAD.MOV.U32 R16, RZ, RZ, 0x2 ;  /* 0x00000002ff107424 */ /* 0x000fe400078e00ff */
[----:B------:R-:W-:-:S05]  /*4f90*/  FFMA.FTZ R10, R10, R131, 1.1641532182693481445e-10 ;  /* 0x2f0000000a0a7423 */ /* 0x000fca0000010083 */
[----:B------:R-:W-:Y:S01]  /*4fa0*/  FSETP.GTU.FTZ.AND P1, PT, R10, UR4, PT ;  /* 0x000000040a007c0b */ /* 0x000fe2000bf3c000 */
[----:B------:R-:W-:Y:S01]  /*4fb0*/  FMUL.FTZ R10, R14, UR5 ;  /* 0x000000050e0a7c20 */ /* 0x000fe20008410000 */
[----:B------:R-:W-:Y:S02]  /*4fc0*/  IMAD.MOV.U32 R14, RZ, RZ, R12 ;  /* 0x000000ffff0e7224 */ /* 0x000fe400078e000c */
        /* <DEDUP_REMOVED lines=12> */
.L_x_2450:
        /* <DEDUP_REMOVED lines=12> */
.L_x_2451:
        /* <DEDUP_REMOVED lines=41> */
[----:B------:R-:W-:Y:S02]  /*53e0*/  IMAD.MOV.U32 R12, RZ, RZ, R18 ;  /* 0x000000ffff0c7224 */ /* 0x000fe400078e0012 */
[----:B------:R-:W-:-:S07]  /*53f0*/  IMAD.MOV.U32 R16, RZ, RZ, RZ ;  /* 0x000000ffff107224 */ /* 0x000fce00078e00ff */
.L_x_2449:
        /* <DEDUP_REMOVED lines=8> */
[----:B------:R-:W-:Y:S02]  /*5480*/  FSEL R15, R15, RZ, !P1 ;  /* 0x000000ff0f0f7208 */ /* 0x000fe40004800000 */
[----:B------:R-:W-:-:S03]  /*5490*/  SEL R14, RZ, 0x1, P1 ;  /* 0x00000001ff0e7807 */ /* 0x000fc60000800000 */
[----:B------:R-:W-:Y:S01]  /*54a0*/  FADD.FTZ R10, R10, R15 ;  /* 0x0000000f0a0a7221 */ /* 0x000fe20000010000 */
[----:B------:R-:W-:-:S03]  /*54b0*/  IMAD.MOV.U32 R15, RZ, RZ, R12 ;  /* 0x000000ffff0f7224 */ /* 0x000fc600078e000c */
[----:B------:R-:W-:Y:S01]  /*54c0*/  @P0 FADD.FTZ R119, R119, R10 ;  /* 0x0000000a77770221 */ /* 0x000fe20000010000 */
[----:B------:R-:W-:-:S04]  /*54d0*/  @!P0 MOV R119, R10 ;  /* 0x0000000a00778202 */ /* 0x000fc80000000f00 */
        /* <DEDUP_REMOVED lines=10> */
.L_x_2453:
        /* <DEDUP_REMOVED lines=12> */
.L_x_2454:
        /* <DEDUP_REMOVED lines=43> */
.L_x_2452:
[----:B------:R-:W-:Y:S01]  /*58f0*/  ISETP.NE.AND P3, PT, R17, 0x1, PT ;  /* 0x000000011100780c */ /* 0x000fe20003f65270 */
[----:B------:R-:W-:Y:S01]  /*5900*/  HADD2.F32 R93, -RZ, R93.H1_H1 ;  /* 0x3000005dff5d7230 */ /* 0x000fe20000004100 */
[----:B------:R-:W-:Y:S01]  /*5910*/  I2FP.F32.U32 R16, R15 ;  /* 0x0000000f00107245 */ /* 0x000fe20000201000 */
[----:B------:R-:W-:-:S03]  /*5920*/  HFMA2 R19, -RZ, RZ, 0, 1.1920928955078125e-07 ;  /* 0x00000002ff137431 */ /* 0x000fc600000001ff */
[----:B------:R-:W-:Y:S01]  /*5930*/  FMUL.FTZ R15, R93, UR5 ;  /* 0x000000055d0f7c20 */ /* 0x000fe20008410000 */
[----:B------:R-:W-:-:S05]  /*5940*/  FFMA.FTZ R16, R16, R131, 1.1641532182693481445e-10 ;  /* 0x2f00000010107423 */ /* 0x000fca0000010083 */
[----:B------:R-:W-:Y:S01]  /*5950*/  FSETP.GTU.FTZ.AND P2, PT, R16, UR4, PT ;  /* 0x0000000410007c0b */ /* 0x000fe2000bf5c000 */
[----:B------:R-:W-:-:S03]  /*5960*/  IMAD.MOV.U32 R16, RZ, RZ, R12 ;  /* 0x000000ffff107224 */ /* 0x000fc600078e000c */
        /* <DEDUP_REMOVED lines=11> */
.L_x_2456:
        /* <DEDUP_REMOVED lines=12> */
.L_x_2457:
        /* <DEDUP_REMOVED lines=43> */
.L_x_2455:
        /* <DEDUP_REMOVED lines=9> */
[----:B------:R-:W-:-:S03]  /*5e20*/  IMAD.MOV.U32 R16, RZ, RZ, R12 ;  /* 0x000000ffff107224 */ /* 0x000fc600078e000c */
[--C-:B------:R-:W-:Y:S01]  /*5e30*/  @P0 FADD.FTZ R125, R18, R15.reuse ;  /* 0x0000000f127d0221 */ /* 0x100fe20000010000 */
[----:B------:R-:W-:Y:S01]  /*5e40*/  @!P0 IMAD.MOV.U32 R125, RZ, RZ, R15 ;  /* 0x000000ffff7d8224 */ /* 0x000fe200078e000f */
[----:B------:R-:W-:Y:S02]  /*5e50*/  SEL R15, RZ, 0x1, P2 ;  /* 0x00000001ff0f7807 */ /* 0x000fe40001000000 */
[----:B------:R-:W-:Y:S02]  /*5e60*/  MOV R18, 0x2 ;  /* 0x0000000200127802 */ /* 0x000fe40000000f00 */
        /* <DEDUP_REMOVED lines=10> */
.L_x_2459:
        /* <DEDUP_REMOVED lines=12> */
.L_x_2460:
        /* <DEDUP_REMOVED lines=40> */
[----:B------:R-:W-:Y:S01]  /*6250*/  IMAD.MOV.U32 R12, RZ, RZ, R98 ;  /* 0x000000ffff0c7224 */ /* 0x000fe200078e0062 */
[----:B------:R-:W-:Y:S01]  /*6260*/  LOP3.LUT R6, R6, UR40, R19, 0x96, !PT ;  /* 0x0000002806067c12 */ /* 0x000fe2000f8e9613 */
[----:B------:R-:W-:-:S07]  /*6270*/  IMAD.MOV.U32 R18, RZ, RZ, RZ ;  /* 0x000000ffff127224 */ /* 0x000fce00078e00ff */
.L_x_2458:
[----:B------:R-:W-:Y:S01]  /*6280*/  I2FP.F32.U32 R16, R16 ;  /* 0x0000001000107245 */ /* 0x000fe20000201000 */
[----:B------:R-:W-:Y:S01]  /*6290*/  HADD2.F32 R17, -RZ, R94.H0_H0 ;  /* 0x2000005eff117230 */ /* 0x000fe20000004100 */
[----:B------:R-:W-:Y:S01]  /*62a0*/  ISETP.NE.AND P3, PT, R18, 0x1, PT ;  /* 0x000000011200780c */ /* 0x000fe20003f65270 */
[----:B------:R-:W-:Y:S02]  /*62b0*/  IMAD.MOV.U32 R19, RZ, RZ, 0x2 ;  /* 0x00000002ff137424 */ /* 0x000fe400078e00ff */
[----:B------:R-:W-:Y:S01]  /*62c0*/  FFMA.FTZ R16, R16, R131, 1.1641532182693481445e-10 ;  /* 0x2f00000010107423 */ /* 0x000fe20000010083 */
[----:B------:R-:W-:-:S04]  /*62d0*/  FMUL.FTZ R17, R17, UR5 ;  /* 0x0000000511117c20 */ /* 0x000fc80008410000 */
[----:B------:R-:W-:-:S04]  /*62e0*/  FSETP.GTU.FTZ.AND P2, PT, R16, UR4, PT ;  /* 0x0000000410007c0b */ /* 0x000fc8000bf5c000 */
[----:B------:R-:W-:Y:S02]  /*62f0*/  FSEL R16, R17, RZ, !P2 ;  /* 0x000000ff11107208 */ /* 0x000fe40005000000 */
[----:B------:R-:W-:Y:S02]  /*6300*/  PLOP3.LUT P2, PT, P2, PT, PT, 0x8, 0x80 ;  /* 0x000000000080781c */ /* 0x000fe4000174e170 */
[----:B------:R-:W-:Y:S01]  /*6310*/  MOV R17, R12 ;  /* 0x0000000c00117202 */ /* 0x000fe20000000f00 */
        /* <DEDUP_REMOVED lines=9> */
.L_x_2462:
        /* <DEDUP_REMOVED lines=12> */
.L_x_2463:
        /* <DEDUP_REMOVED lines=43> */
.L_x_2461:
[----:B------:R-:W-:Y:S01]  /*6720*/  I2FP.F32.U32 R18, R17 ;  /* 0x0000001100127245 */ /* 0x000fe20000201000 */
[----:B------:R-:W-:Y:S02]  /*6730*/  HADD2.F32 R17, -RZ, R90.H0_H0 ;  /* 0x2000005aff117230 */ /* 0x000fe40000004100 */
[----:B------:R-:W-:Y:S02]  /*6740*/  @P0 HADD2.F32 R114, -RZ, R86.H0_H0 ;  /* 0x20000056ff720230 */ /* 0x000fe40000004100 */
[----:B------:R-:W-:Y:S01]  /*6750*/  FFMA.FTZ R18, R18, R131, 1.1641532182693481445e-10 ;  /* 0x2f00000012127423 */ /* 0x000fe20000010083 */
[----:B------:R-:W-:Y:S01]  /*6760*/  FMUL.FTZ R17, R17, UR5 ;  /* 0x0000000511117c20 */ /* 0x000fe20008410000 */
[----:B------:R-:W-:-:S03]  /*6770*/  IMAD.MOV.U32 R98, RZ, RZ, 0x2 ;  /* 0x00000002ff627424 */ /* 0x000fc600078e00ff */
[----:B------:R-:W-:-:S04]  /*6780*/  FSETP.GTU.FTZ.AND P3, PT, R18, UR4, PT ;  /* 0x0000000412007c0b */ /* 0x000fc8000bf7c000 */
[----:B------:R-:W-:-:S05]  /*6790*/  FSEL R17, R17, RZ, !P3 ;  /* 0x000000ff11117208 */ /* 0x000fca0005800000 */
[----:B------:R-:W-:Y:S01]  /*67a0*/  FADD.FTZ R17, R16, R17 ;  /* 0x0000001110117221 */ /* 0x000fe20000010000 */
[----:B------:R-:W-:Y:S02]  /*67b0*/  SEL R16, RZ, 0x1, P3 ;  /* 0x00000001ff107807 */ /* 0x000fe40001800000 */
[----:B------:R-:W-:Y:S01]  /*67c0*/  ISETP.NE.AND P3, PT, R19, 0x1, PT ;  /* 0x000000011300780c */ /* 0x000fe20003f65270 */
[--C-:B------:R-:W-:Y:S01]  /*67d0*/  @P0 FADD.FTZ R114, R114, R17.reuse ;  /* 0x0000001172720221 */ /* 0x100fe20000010000 */
[----:B------:R-:W-:Y:S01]  /*67e0*/  @!P0 IMAD.MOV.U32 R114, RZ, RZ, R17 ;  /* 0x000000ffff728224 */ /* 0x000fe200078e0011 */
[----:B------:R-:W-:-:S04]  /*67f0*/  MOV R17, R12 ;  /* 0x0000000c00117202 */ /* 0x000fc80000000f00 */
[----:B------:R-:W-:-:S06]  /*6800*/  F2FP.F16.F32.PACK_AB R97, RZ, R114 ;  /* 0x00000072ff61723e */ /* 0x000fcc00000000ff */
        /* <DEDUP_REMOVED lines=9> */
.L_x_2465:
        /* <DEDUP_REMOVED lines=12> */
.L_x_2466:
        /* <DEDUP_REMOVED lines=43> */
.L_x_2464:
[----:B------:R-:W-:Y:S01]  /*6c10*/  I2FP.F32.U32 R18, R17 ;  /* 0x0000001100127245 */ /* 0x000fe20000201000 */
[----:B------:R-:W-:Y:S01]  /*6c20*/  HADD2.F32 R94, -RZ, R94.H1_H1 ;  /* 0x3000005eff5e7230 */ /* 0x000fe20000004100 */
[----:B------:R-:W-:Y:S01]  /*6c30*/  ISETP.NE.AND P4, PT, R98, 0x1, PT ;  /* 0x000000016200780c */ /* 0x000fe20003f85270 */
[----:B------:R-:W-:Y:S02]  /*6c40*/  IMAD.MOV.U32 R99, RZ, RZ, 0x2 ;  /* 0x00000002ff637424 */ /* 0x000fe400078e00ff */
        /* <DEDUP_REMOVED lines=15> */
.L_x_2468:
        /* <DEDUP_REMOVED lines=12> */
.L_x_2469:
        /* <DEDUP_REMOVED lines=43> */
.L_x_2467:
[----:B------:R-:W-:Y:S01]  /*70b0*/  I2FP.F32.U32 R18, R18 ;  /* 0x0000001200127245 */ /* 0x000fe20000201000 */
[----:B------:R-:W-:Y:S02]  /*70c0*/  HADD2.F32 R19, -RZ, R90.H1_H1 ;  /* 0x3000005aff137230 */ /* 0x000fe40000004100 */
[----:B------:R-:W-:Y:S02]  /*70d0*/  @P0 HADD2.F32 R98, -RZ, R86.H1_H1 ;  /* 0x30000056ff620230 */ /* 0x000fe40000004100 */
[----:B------:R-:W-:Y:S01]  /*70e0*/  FFMA.FTZ R18, R18, R131, 1.1641532182693481445e-10 ;  /* 0x2f00000012127423 */ /* 0x000fe20000010083 */
[----:B------:R-:W-:Y:S01]  /*70f0*/  FMUL.FTZ R19, R19, UR5 ;  /* 0x0000000513137c20 */ /* 0x000fe20008410000 */
[----:B------:R-:W-:-:S03]  /*7100*/  IMAD.MOV.U32 R100, RZ, RZ, 0x2 ;  /* 0x00000002ff647424 */ /* 0x000fc600078e00ff */
[----:B------:R-:W-:-:S04]  /*7110*/  FSETP.GTU.FTZ.AND P4, PT, R18, UR4, PT ;  /* 0x0000000412007c0b */ /* 0x000fc8000bf9c000 */
[----:B------:R-:W-:Y:S01]  /*7120*/  FSEL R94, R19, RZ, !P4 ;  /* 0x000000ff135e7208 */ /* 0x000fe20006000000 */
[----:B------:R-:W-:Y:S01]  /*7130*/  IMAD.MOV.U32 R19, RZ, RZ, R12 ;  /* 0x000000ffff137224 */ /* 0x000fe200078e000c */
[----:B------:R-:W-:Y:S02]  /*7140*/  SEL R18, RZ, 0x1, P4 ;  /* 0x00000001ff127807 */ /* 0x000fe40002000000 */
[----:B------:R-:W-:Y:S01]  /*7150*/  ISETP.NE.AND P4, PT, R99, 0x1, PT ;  /* 0x000000016300780c */ /* 0x000fe20003f85270 */
[----:B------:R-:W-:-:S04]  /*7160*/  FADD.FTZ R17, R17, R94 ;  /* 0x0000005e11117221 */ /* 0x000fc80000010000 */
[--C-:B------:R-:W-:Y:S01]  /*7170*/  @P0 FADD.FTZ R121, R98, R17.reuse ;  /* 0x0000001162790221 */ /* 0x100fe20000010000 */
[----:B------:R-:W-:Y:S02]  /*7180*/  @!P0 MOV R121, R17 ;  /* 0x0000001100798202 */ /* 0x000fe40000000f00 */
[----:B------:R-:W-:Y:S02]  /*7190*/  PRMT R17, R18, 0x7610, R17 ;  /* 0x0000761012117816 */ /* 0x000fe40000000011 */
        /* <DEDUP_REMOVED lines=10> */
.L_x_2471:
        /* <DEDUP_REMOVED lines=12> */
.L_x_2472:
        /* <DEDUP_REMOVED lines=35> */
[----:B------:R-:W-:Y:S01]  /*7530*/  IMAD.WIDE.U32 R100, R101, -0x326172a9, RZ ;  /* 0xcd9e8d5765647825 */ /* 0x000fe200078e00ff */
[----:B------:R-:W-:-:S03]  /*7540*/  MOV R19, R96 ;  /* 0x0000006000137202 */ /* 0x000fc60000000f00 */
[----:B------:R-:W-:Y:S01]  /*7550*/  IMAD.WIDE.U32 R98, R98, -0x2daee0ad, RZ ;  /* 0xd2511f5362627825 */ /* 0x000fe200078e00ff */
[----:B------:R-:W-:-:S03]  /*7560*/  LOP3.LUT R7, R18, UR39, R101, 0x96, !PT ;  /* 0x0000002712077c12 */ /* 0x000fc6000f8e9665 */
[----:B------:R-:W-:Y:S01]  /*7570*/  IMAD.MOV.U32 R12, RZ, RZ, R100 ;  /* 0x000000ffff0c7224 */ /* 0x000fe200078e0064 */
[----:B------:R-:W-:Y:S01]  /*7580*/  LOP3.LUT R6, R6, UR40, R99, 0x96, !PT ;  /* 0x0000002806067c12 */ /* 0x000fe2000f8e9663 */
[----:B------:R-:W-:Y:S02]  /*7590*/  IMAD.MOV.U32 R96, RZ, RZ, R98 ;  /* 0x000000ffff607224 */ /* 0x000fe400078e0062 */
[----:B------:R-:W-:-:S07]  /*75a0*/  IMAD.MOV.U32 R100, RZ, RZ, RZ ;  /* 0x000000ffff647224 */ /* 0x000fce00078e00ff */
.L_x_2470:
[----:B------:R-:W-:Y:S01]  /*75b0*/  I2FP.F32.U32 R18, R19 ;  /* 0x0000001300127245 */ /* 0x000fe20000201000 */
[----:B------:R-:W-:Y:S01]  /*75c0*/  HADD2.F32 R98, -RZ, R95.H0_H0 ;  /* 0x2000005fff627230 */ /* 0x000fe20000004100 */
        /* <DEDUP_REMOVED lines=17> */
.L_x_2474:
        /* <DEDUP_REMOVED lines=12> */
.L_x_2475:
        /* <DEDUP_REMOVED lines=43> */
.L_x_2473:
[----:B------:R-:W-:Y:S01]  /*7a50*/  I2FP.F32.U32 R98, R19 ;  /* 0x0000001300627245 */ /* 0x000fe20000201000 */
[----:B------:R-:W-:Y:S01]  /*7a60*/  HADD2.F32 R19, -RZ, R91.H0_H0 ;  /* 0x2000005bff137230 */ /* 0x000fe20000004100 */
[----:B------:R-:W-:Y:S01]  /*7a70*/  MOV R102, 0x2 ;  /* 0x0000000200667802 */ /* 0x000fe20000000f00 */
[----:B------:R-:W-:Y:S02]  /*7a80*/  @P0 HADD2.F32 R107, -RZ, R87.H0_H0 ;  /* 0x20000057ff6b0230 */ /* 0x000fe40000004100 */
[----:B------:R-:W-:Y:S01]  /*7a90*/  FFMA.FTZ R98, R98, R131, 1.1641532182693481445e-10 ;  /* 0x2f00000062627423 */ /* 0x000fe20000010083 */
[----:B------:R-:W-:-:S04]  /*7aa0*/  FMUL.FTZ R19, R19, UR5 ;  /* 0x0000000513137c20 */ /* 0x000fc80008410000 */
[----:B------:R-:W-:-:S04]  /*7ab0*/  FSETP.GTU.FTZ.AND P5, PT, R98, UR4, PT ;  /* 0x0000000462007c0b */ /* 0x000fc8000bfbc000 */
        /* <DEDUP_REMOVED lines=18> */
.L_x_2477:
        /* <DEDUP_REMOVED lines=12> */
.L_x_2478:
        /* <DEDUP_REMOVED lines=43> */
.L_x_2476:
[----:B------:R-:W-:Y:S01]  /*7f50*/  I2FP.F32.U32 R100, R99 ;  /* 0x0000006300647245 */ /* 0x000fe20000201000 */
[----:B------:R-:W-:Y:S01]  /*7f60*/  HADD2.F32 R19, -RZ, R95.H1_H1 ;  /* 0x3000005fff137230 */ /* 0x000fe20000004100 */
        /* <DEDUP_REMOVED lines=17> */
.L_x_2480:
        /* <DEDUP_REMOVED lines=14> */
.L_x_2481:
        /* <DEDUP_REMOVED lines=43> */
.L_x_2479:
        /* <DEDUP_REMOVED lines=10> */
[----:B------:R-:W-:-:S03]  /*84b0*/  SEL R95, RZ, 0x1, P6 ;  /* 0x00000001ff5f7807 */ /* 0x000fc60003000000 */
[----:B------:R-:W-:-:S04]  /*84c0*/  FADD.FTZ R19, R19, R100 ;  /* 0x0000006413137221 */ /* 0x000fc80000010000 */
[--C-:B------:R-:W-:Y:S01]  /*84d0*/  @P0 FADD.FTZ R116, R116, R19.reuse ;  /* 0x0000001374740221 */ /* 0x100fe20000010000 */
[--C-:B------:R-:W-:Y:S01]  /*84e0*/  @!P0 IMAD.MOV.U32 R116, RZ, RZ, R19.reuse ;  /* 0x000000ffff748224 */ /* 0x100fe200078e0013 */
[----:B------:R-:W-:-:S04]  /*84f0*/  PRMT R19, R95, 0x7610, R19 ;  /* 0x000076105f137816 */ /* 0x000fc80000000013 */
[----:B------:R-:W-:-:S04]  /*8500*/  F2FP.F16.F32.PACK_AB R95, RZ, R116 ;  /* 0x00000074ff5f723e */ /* 0x000fc800000000ff */
[----:B------:R-:W-:-:S07]  /*8510*/  PRMT R95, R98, 0x5410, R95 ;  /* 0x00005410625f7816 */ /* 0x000fce000000005f */
.L_x_2433:
[----:B------:R-:W0:Y:S01]  /*8520*/  LDC.64 R134, c[0x0][0x3a8] ;  /* 0x0000ea00ff867b82 */ /* 0x000e220000000a00 */
[----:B------:R-:W-:Y:S01]  /*8530*/  SEL R101, RZ, 0x1000000, !P5 ;  /* 0x01000000ff657807 */ /* 0x000fe20006800000 */
[----:B------:R-:W-:Y:S01]  /*8540*/  UISETP.NE.U32.AND UP0, UPT, UR12, URZ, UPT ;  /* 0x000000ff0c00728c */ /* 0x000fe2000bf05070 */
[----:B------:R-:W-:Y:S01]  /*8550*/  SEL R100, RZ, 0x10000, !P4 ;  /* 0x00010000ff647807 */ /* 0x000fe20006000000 */
[----:B------:R-:W-:Y:S01]  /*8560*/  VIADD R120, R126, 0x80 ;  /* 0x000000807e787836 */ /* 0x000fe20000000000 */
[----:B------:R-:W-:Y:S01]  /*8570*/  ISETP.NE.AND P5, PT, R105, RZ, PT ;  /* 0x000000ff6900720c */ /* 0x000fe20003fa5270 */
[----:B------:R-:W-:Y:S01]  /*8580*/  UISETP.NE.AND.EX UP0, UPT, UR13, URZ, UPT, UP0 ;  /* 0x000000ff0d00728c */ /* 0x000fe2000bf05300 */
[----:B------:R-:W-:Y:S01]  /*8590*/  ISETP.NE.AND P4, PT, R106, RZ, PT ;  /* 0x000000ff6a00720c */ /* 0x000fe20003f85270 */
[----:B------:R-:W1:Y:S01]  /*85a0*/  LDC.64 R98, c[0x0][0x3b0] ;  /* 0x0000ec00ff627b82 */ /* 0x000e620000000a00 */
[----:B------:R-:W-:Y:S02]  /*85b0*/  SEL R123, RZ, 0x100, !P3 ;  /* 0x00000100ff7b7807 */ /* 0x000fe40005800000 */
[----:B------:R-:W-:-:S02]  /*85c0*/  SEL R10, RZ, 0x1000000, !P1 ;  /* 0x01000000ff0a7807 */ /* 0x000fc40004800000 */
[----:B------:R-:W-:Y:S02]  /*85d0*/  SEL R97, RZ, 0x10000, !P4 ;  /* 0x00010000ff617807 */ /* 0x000fe40006000000 */
[----:B------:R-:W-:Y:S01]  /*85e0*/  SEL R8, RZ, 0x100, !P5 ;  /* 0x00000100ff087807 */ /* 0x000fe20006800000 */
[----:B------:R-:W2:Y:S01]  /*85f0*/  @P0 LDC.64 R102, c[0x0][0x3a0] ;  /* 0x0000e800ff660b82 */ /* 0x000ea20000000a00 */
[----:B------:R-:W-:Y:S01]  /*8600*/  ISETP.NE.AND P6, PT, R104, RZ, PT ;  /* 0x000000ff6800720c */ /* 0x000fe20003fc5270 */
[----:B------:R-:W3:Y:S01]  /*8610*/  @UP0 LDCU.64 UR20, c[0x0][0x398] ;  /* 0x00007300ff1407ac */ /* 0x000ee20008000a00 */
[----:B------:R-:W-:Y:S01]  /*8620*/  LOP3.LUT R123, R123, R101, R100, 0xfe, !PT ;  /* 0x000000657b7b7212 */ /* 0x000fe200078efe64 */
[----:B------:R-:W-:Y:S01]  /*8630*/  IMAD.WIDE.U32 R100, R120, 0x10, R108 ;  /* 0x0000001078647825 */ /* 0x000fe200078e006c */
[----:B------:R-:W-:Y:S02]  /*8640*/  LOP3.LUT R8, R8, R10, R97, 0xfe, !PT ;  /* 0x0000000a08087212 */ /* 0x000fe400078efe61 */
[----:B------:R-:W-:Y:S01]  /*8650*/  SEL R122, RZ, 0x1, !P2 ;  /* 0x00000001ff7a7807 */ /* 0x000fe20005000000 */
[----:B0-----:R-:W-:Y:S01]  /*8660*/  IMAD.WIDE.U32 R110, R126, 0x10, R134 ;  /* 0x000000107e6e7825 */ /* 0x001fe200078e0086 */
[----:B------:R-:W-:-:S02]  /*8670*/  SEL R97, RZ, 0x1, !P6 ;  /* 0x00000001ff617807 */ /* 0x000fc40007000000 */
[----:B------:R-:W-:Y:S02]  /*8680*/  LOP3.LUT R123, R123, R122, RZ, 0xfc, !PT ;  /* 0x0000007a7b7b7212 */ /* 0x000fe400078efcff */
[----:B------:R-:W-:Y:S01]  /*8690*/  LOP3.LUT R122, R8, R97, RZ, 0xfc, !PT ;  /* 0x00000061087a7212 */ /* 0x000fe200078efcff */
[----:B------:R0:W-:Y:S01]  /*86a0*/  STG.E.128 desc[UR8][R110.64], R92 ;  /* 0x0000005c6e007986 */ /* 0x0001e2000c101d08 */
[----:B------:R-:W-:Y:S01]  /*86b0*/  PLOP3.LUT P1, PT, PT, PT, UP0, 0x80, 0x8 ;  /* 0x000000000008781c */ /* 0x000fe20003f2f008 */
[----:B-1----:R-:W-:Y:S01]  /*86c0*/  IMAD.WIDE.U32 R112, R126, 0x8, R98 ;  /* 0x000000087e707825 */ /* 0x002fe200078e0062 */
[----:B------:R-:W-:Y:S02]  /*86d0*/  MOV R105, 0x10 ;  /* 0x0000001000697802 */ /* 0x000fe40000000f00 */
[----:B------:R-:W-:Y:S02]  /*86e0*/  PLOP3.LUT P2, PT, PT, PT, UP0, 0x80, 0x8 ;  /* 0x000000000008781c */ /* 0x000fe40003f4f008 */
[----:B------:R0:W-:Y:S01]  /*86f0*/  STG.E.64 desc[UR8][R112.64], R122 ;  /* 0x0000007a70007986 */ /* 0x0001e2000c101b08 */
[----:B--2---:R-:W-:-:S06]  /*8700*/  @P0 IMAD.WIDE.U32 R102, R120, 0x10, R102 ;  /* 0x0000001078660825 */ /* 0x004fcc00078e0066 */
[----:B---3--:R-:W-:Y:S01]  /*8710*/  @P1 IMAD.WIDE.U32 R104, R120, R105, UR20 ;  /* 0x0000001478681e25 */ /* 0x008fe2000f8e0069 */
[----:B------:R-:W-:Y:S06]  /*8720*/  BRA.U !UP0, `(.L_x_2482) ;  /* 0x0000000108507547 */ /* 0x000fec000b800000 */
[----:B------:R-:W-:Y:S01]  /*8730*/  IMAD.U32 R10, R18, 0x10000, RZ ;  /* 0x00010000120a7824 */ /* 0x000fe200078e00ff */
[----:B0-----:R-:W0:Y:S01]  /*8740*/  LDC.64 R92, c[0x0][0x3b8] ;  /* 0x0000ee00ff5c7b82 */ /* 0x001e220000000a00 */
        /* <DEDUP_REMOVED lines=18> */
.L_x_2482:
[----:B------:R2:W5:Y:S04]  /*8870*/  @P2 LDG.E.128 R88, desc[UR8][R104.64] ;  /* 0x0000000868582981 */ /* 0x000568000c1e1d00 */
[----:B------:R2:W5:Y:S04]  /*8880*/  @P0 LDG.E.128 R84, desc[UR8][R102.64] ;  /* 0x0000000866540981 */ /* 0x000568000c1e1d00 */
[----:B01----:R2:W5:Y:S01]  /*8890*/  LDG.E.128 R92, desc[UR8][R100.64] ;  /* 0x00000008645c7981 */ /* 0x003562000c1e1d00 */
        /* <DEDUP_REMOVED lines=16> */
.L_x_2485:
        /* <DEDUP_REMOVED lines=12> */
.L_x_2486:
        /* <DEDUP_REMOVED lines=42> */
.L_x_2484:
[----:B------:R-:W-:Y:S01]  /*8d00*/  I2FP.F32.U32 R8, R8 ;  /* 0x0000000800087245 */ /* 0x000fe20000201000 */
[----:B-----5:R-:W-:Y:S01]  /*8d10*/  HADD2.F32 R11, -RZ, R92.H0_H0 ;  /* 0x2000005cff0b7230 */ /* 0x020fe20000004100 */
[----:B------:R-:W-:Y:S01]  /*8d20*/  ISETP.NE.AND P2, PT, R14, 0x1, PT ;  /* 0x000000010e00780c */ /* 0x000fe20003f45270 */
[----:B------:R-:W-:Y:S02]  /*8d30*/  HFMA2 R15, -RZ, RZ, 0, 1.1920928955078125e-07 ;  /* 0x00000002ff0f7431 */ /* 0x000fe400000001ff */
[----:B------:R-:W-:Y:S02]  /*8d40*/  IMAD.MOV.U32 R13, RZ, RZ, R12 ;  /* 0x000000ffff0d7224 */ /* 0x000fe400078e000c */
[----:B------:R-:W-:Y:S01]  /*8d50*/  FFMA.FTZ R8, R8, R131, 1.1641532182693481445e-10 ;  /* 0x2f00000008087423 */ /* 0x000fe20000010083 */
[----:B------:R-:W-:-:S04]  /*8d60*/  FMUL.FTZ R11, R11, UR5 ;  /* 0x000000050b0b7c20 */ /* 0x000fc80008410000 */
        /* <DEDUP_REMOVED lines=13> */
.L_x_2488:
        /* <DEDUP_REMOVED lines=12> */
.L_x_2489:
        /* <DEDUP_REMOVED lines=43> */
.L_x_2487:
[----:B------:R-:W-:Y:S01]  /*91b0*/  I2FP.F32.U32 R14, R13 ;  /* 0x0000000d000e7245 */ /* 0x000fe20000201000 */
[----:B------:R-:W-:Y:S01]  /*91c0*/  HADD2.F32 R13, -RZ, R88.H0_H0 ;  /* 0x20000058ff0d7230 */ /* 0x000fe20000004100 */
[----:B------:R-:W-:Y:S01]  /*91d0*/  ISETP.NE.AND P2, PT, R15, 0x1, PT ;  /* 0x000000010f00780c */ /* 0x000fe20003f45270 */
[----:B------:R-:W-:Y:S02]  /*91e0*/  @P0 HADD2.F32 R16, -RZ, R84.H0_H0 ;  /* 0x20000054ff100230 */ /* 0x000fe40000004100 */
[----:B------:R-:W-:Y:S01]  /*91f0*/  FFMA.FTZ R14, R14, R131, 1.1641532182693481445e-10 ;  /* 0x2f0000000e0e7423 */ /* 0x000fe20000010083 */
[----:B------:R-:W-:-:S04]  /*9200*/  FMUL.FTZ R13, R13, UR5 ;  /* 0x000000050d0d7c20 */ /* 0x000fc80008410000 */
[----:B------:R-:W-:-:S04]  /*9210*/  FSETP.GTU.FTZ.AND P1, PT, R14, UR4, PT ;  /* 0x000000040e007c0b */ /* 0x000fc8000bf3c000 */
[----:B------:R-:W-:Y:S01]  /*9220*/  FSEL R14, R13, RZ, !P1 ;  /* 0x000000ff0d0e7208 */ /* 0x000fe20004800000 */
[----:B------:R-:W-:-:S04]  /*9230*/  IMAD.MOV.U32 R13, RZ, RZ, R12 ;  /* 0x000000ffff0d7224 */ /* 0x000fc800078e000c */
[----:B------:R-:W-:-:S04]  /*9240*/  FADD.FTZ R11, R11, R14 ;  /* 0x0000000e0b0b7221 */ /* 0x000fc80000010000 */
[--C-:B------:R-:W-:Y:S01]  /*9250*/  @P0 FADD.FTZ R123, R16, R11.reuse ;  /* 0x0000000b107b0221 */ /* 0x100fe20000010000 */
[----:B------:R-:W-:Y:S01]  /*9260*/  @!P0 IMAD.MOV.U32 R123, RZ, RZ, R11 ;  /* 0x000000ffff7b8224 */ /* 0x000fe200078e000b */
[----:B------:R-:W-:Y:S02]  /*9270*/  SEL R11, RZ, 0x1, P1 ;  /* 0x00000001ff0b7807 */ /* 0x000fe40000800000 */
[----:B------:R-:W-:Y:S02]  /*9280*/  MOV R16, 0x2 ;  /* 0x0000000200107802 */ /* 0x000fe40000000f00 */
[----:B--2---:R-:W-:Y:S01]  /*9290*/  F2FP.F16.F32.PACK_AB R102, RZ, R123 ;  /* 0x0000007bff66723e */ /* 0x004fe200000000ff */
        /* <DEDUP_REMOVED lines=9> */
.L_x_2491:
        /* <DEDUP_REMOVED lines=12> */
.L_x_2492:
        /* <DEDUP_REMOVED lines=43> */
.L_x_2490:
        /* <DEDUP_REMOVED lines=20> */
.L_x_2494:
        /* <DEDUP_REMOVED lines=12> */
.L_x_2495:
        /* <DEDUP_REMOVED lines=43> */
.L_x_2493:
[----:B------:R-:W-:Y:S01]  /*9b50*/  I2FP.F32.U32 R14, R14 ;  /* 0x0000000e000e7245 */ /* 0x000fe20000201000 */
[----:B------:R-:W-:Y:S01]  /*9b60*/  HADD2.F32 R15, -RZ, R88.H1_H1 ;  /* 0x30000058ff0f7230 */ /* 0x000fe20000004100 */
[----:B------:R-:W-:Y:S01]  /*9b70*/  ISETP.NE.AND P2, PT, R17, 0x1, PT ;  /* 0x000000011100780c */ /* 0x000fe20003f45270 */
[----:B------:R-:W-:Y:S02]  /*9b80*/  @P0 HADD2.F32 R132, -RZ, R84.H1_H1 ;  /* 0x30000054ff840230 */ /* 0x000fe40000004100 */
[----:B------:R-:W-:Y:S01]  /*9b90*/  FFMA.FTZ R14, R14, R131, 1.1641532182693481445e-10 ;  /* 0x2f0000000e0e7423 */ /* 0x000fe20000010083 */
[----:B------:R-:W-:Y:S01]  /*9ba0*/  FMUL.FTZ R15, R15, UR5 ;  /* 0x000000050f0f7c20 */ /* 0x000fe20008410000 */
[----:B------:R-:W-:-:S03]  /*9bb0*/  IMAD.MOV.U32 R16, RZ, RZ, 0x2 ;  /* 0x00000002ff107424 */ /* 0x000fc600078e00ff */
[----:B------:R-:W-:-:S04]  /*9bc0*/  FSETP.GTU.FTZ.AND P1, PT, R14, UR4, PT ;  /* 0x000000040e007c0b */ /* 0x000fc8000bf3c000 */
[----:B------:R-:W-:-:S05]  /*9bd0*/  FSEL R14, R15, RZ, !P1 ;  /* 0x000000ff0f0e7208 */ /* 0x000fca0004800000 */
[----:B------:R-:W-:Y:S01]  /*9be0*/  FADD.FTZ R13, R13, R14 ;  /* 0x0000000e0d0d7221 */ /* 0x000fe20000010000 */
[----:B------:R-:W-:-:S03]  /*9bf0*/  MOV R14, R12 ;  /* 0x0000000c000e7202 */ /* 0x000fc60000000f00 */
[--C-:B------:R-:W-:Y:S01]  /*9c00*/  @P0 FADD.FTZ R132, R132, R13.reuse ;  /* 0x0000000d84840221 */ /* 0x100fe20000010000 */
[----:B------:R-:W-:Y:S01]  /*9c10*/  @!P0 IMAD.MOV.U32 R132, RZ, RZ, R13 ;  /* 0x000000ffff848224 */ /* 0x000fe200078e000d */
[----:B------:R-:W-:-:S04]  /*9c20*/  SEL R13, RZ, 0x1, P1 ;  /* 0x00000001ff0d7807 */ /* 0x000fc80000800000 */
        /* <DEDUP_REMOVED lines=10> */
.L_x_2497:
        /* <DEDUP_REMOVED lines=12> */
.L_x_2498:
        /* <DEDUP_REMOVED lines=42> */
[----:B------:R-:W-:-:S07]  /*a030*/  HFMA2 R16, -RZ, RZ, 0, 0 ;  /* 0x00000000ff107431 */ /* 0x000fce00000001ff */
.L_x_2496:
        /* <DEDUP_REMOVED lines=20> */
.L_x_2500:
        /* <DEDUP_REMOVED lines=12> */
.L_x_2501:
        /* <DEDUP_REMOVED lines=43> */
.L_x_2499:
[----:B------:R-:W-:Y:S01]  /*a4f0*/  I2FP.F32.U32 R16, R15 ;  /* 0x0000000f00107245 */ /* 0x000fe20000201000 */
[----:B------:R-:W-:Y:S01]  /*a500*/  HADD2.F32 R15, -RZ, R89.H0_H0 ;  /* 0x20000059ff0f7230 */ /* 0x000fe20000004100 */
[----:B------:R-:W-:Y:S01]  /*a510*/  ISETP.NE.AND P2, PT, R18, 0x1, PT ;  /* 0x000000011200780c */ /* 0x000fe20003f45270 */
[----:B------:R-:W-:Y:S02]  /*a520*/  @P0 HADD2.F32 R17, -RZ, R85.H0_H0 ;  /* 0x20000055ff110230 */ /* 0x000fe40000004100 */
[----:B------:R-:W-:Y:S01]  /*a530*/  FFMA.FTZ R16, R16, R131, 1.1641532182693481445e-10 ;  /* 0x2f00000010107423 */ /* 0x000fe20000010083 */
[----:B------:R-:W-:-:S04]  /*a540*/  FMUL.FTZ R15, R15, UR5 ;  /* 0x000000050f0f7c20 */ /* 0x000fc80008410000 */
[----:B------:R-:W-:-:S04]  /*a550*/  FSETP.GTU.FTZ.AND P1, PT, R16, UR4, PT ;  /* 0x0000000410007c0b */ /* 0x000fc8000bf3c000 */
[----:B------:R-:W-:-:S05]  /*a560*/  FSEL R15, R15, RZ, !P1 ;  /* 0x000000ff0f0f7208 */ /* 0x000fca0004800000 */
[----:B------:R-:W-:Y:S01]  /*a570*/  FADD.FTZ R14, R14, R15 ;  /* 0x0000000f0e0e7221 */ /* 0x000fe20000010000 */
[----:B------:R-:W-:-:S03]  /*a580*/  IMAD.MOV.U32 R15, RZ, RZ, R12 ;  /* 0x000000ffff0f7224 */ /* 0x000fc600078e000c */
[----:B------:R-:W-:Y:S01]  /*a590*/  @P0 FADD.FTZ R106, R17, R14 ;  /* 0x0000000e116a0221 */ /* 0x000fe20000010000 */
[----:B------:R-:W-:Y:S01]  /*a5a0*/  @!P0 MOV R106, R14 ;  /* 0x0000000e006a8202 */ /* 0x000fe20000000f00 */
[----:B------:R-:W-:Y:S01]  /*a5b0*/  IMAD.MOV.U32 R17, RZ, RZ, 0x2 ;  /* 0x00000002ff117424 */ /* 0x000fe200078e00ff */
        /* <DEDUP_REMOVED lines=11> */
.L_x_2503:
        /* <DEDUP_REMOVED lines=12> */
.L_x_2504:
        /* <DEDUP_REMOVED lines=43> */
.L_x_2502:
        /* <DEDUP_REMOVED lines=19> */
.L_x_2506:
        /* <DEDUP_REMOVED lines=12> */
.L_x_2507:
        /* <DEDUP_REMOVED lines=43> */
.L_x_2505:
[----:B------:R-:W-:Y:S01]  /*ae80*/  I2FP.F32.U32 R16, R16 ;  /* 0x0000001000107245 */ /* 0x000fe20000201000 */
[----:B------:R-:W-:Y:S01]  /*ae90*/  HADD2.F32 R17, -RZ, R89.H1_H1 ;  /* 0x30000059ff117230 */ /* 0x000fe20000004100 */
[----:B------:R-:W-:Y:S01]  /*aea0*/  ISETP.NE.AND P3, PT, R18, 0x1, PT ;  /* 0x000000011200780c */ /* 0x000fe20003f65270 */
[----:B------:R-:W-:Y:S01]  /*aeb0*/  @P0 HADD2.F32 R118, -RZ, R85.H1_H1 ;  /* 0x30000055ff760230 */ /* 0x000fe20000004100 */
[----:B------:R-:W-:Y:S01]  /*aec0*/  MOV R100, 0x2 ;  /* 0x0000000200647802 */ /* 0x000fe20000000f00 */
        /* <DEDUP_REMOVED lines=19> */
.L_x_2509:
        /* <DEDUP_REMOVED lines=12> */
.L_x_2510:
        /* <DEDUP_REMOVED lines=43> */
.L_x_2508:
        /* <DEDUP_REMOVED lines=19> */
.L_x_2512:
        /* <DEDUP_REMOVED lines=12> */
.L_x_2513:
        /* <DEDUP_REMOVED lines=39> */
[----:B------:R-:W-:Y:S02]  /*b7d0*/  MOV R12, R6 ;  /* 0x00000006000c7202 */ /* 0x000fe40000000f00 */
[----:B------:R-:W-:Y:S01]  /*b7e0*/  LOP3.LUT R7, R104, UR39, R7, 0x96, !PT ;  /* 0x0000002768077c12 */ /* 0x000fe2000f8e9607 */
[----:B------:R-:W-:Y:S01]  /*b7f0*/  IMAD.MOV.U32 R10, RZ, RZ, R110 ;  /* 0x000000ffff0a7224 */ /* 0x000fe200078e006e */
[----:B------:R-:W-:-:S07]  /*b800*/  LOP3.LUT R6, R100, UR40, R111, 0x96, !PT ;  /* 0x0000002864067c12 */ /* 0x000fce000f8e966f */
.L_x_2511:
        /* <DEDUP_REMOVED lines=24> */
.L_x_2515:
        /* <DEDUP_REMOVED lines=12> */
.L_x_2516:
        /* <DEDUP_REMOVED lines=43> */
.L_x_2514:
        /* <DEDUP_REMOVED lines=19> */
.L_x_2518:
        /* <DEDUP_REMOVED lines=12> */
.L_x_2519:
        /* <DEDUP_REMOVED lines=43> */
.L_x_2517:
[----:B------:R-:W-:Y:S01]  /*c1a0*/  I2FP.F32.U32 R18, R18 ;  /* 0x0000001200127245 */ /* 0x000fe20000201000 */
[----:B------:R-:W-:Y:S02]  /*c1b0*/  HADD2.F32 R94, -RZ, R90.H1_H1 ;  /* 0x3000005aff5e7230 */ /* 0x000fe40000004100 */
[----:B------:R-:W-:Y:S02]  /*c1c0*/  @P0 HADD2.F32 R100, -RZ, R86.H1_H1 ;  /* 0x30000056ff640230 */ /* 0x000fe40000004100 */
[----:B------:R-:W-:Y:S01]  /*c1d0*/  FFMA.FTZ R18, R18, R131, 1.1641532182693481445e-10 ;  /* 0x2f00000012127423 */ /* 0x000fe20000010083 */
[----:B------:R-:W-:Y:S01]  /*c1e0*/  FMUL.FTZ R94, R94, UR5 ;  /* 0x000000055e5e7c20 */ /* 0x000fe20008410000 */
[----:B------:R-:W-:Y:S02]  /*c1f0*/  IMAD.MOV.U32 R110, RZ, RZ, 0x2 ;  /* 0x00000002ff6e7424 */ /* 0x000fe400078e00ff */
[----:B------:R-:W-:Y:S01]  /*c200*/  IMAD.MOV.U32 R101, RZ, RZ, R12 ;  /* 0x000000ffff657224 */ /* 0x000fe200078e000c */
[----:B------:R-:W-:-:S04]  /*c210*/  FSETP.GTU.FTZ.AND P4, PT, R18, UR4, PT ;  /* 0x0000000412007c0b */ /* 0x000fc8000bf9c000 */
[----:B------:R-:W-:Y:S02]  /*c220*/  FSEL R94, R94, RZ, !P4 ;  /* 0x000000ff5e5e7208 */ /* 0x000fe40006000000 */
        /* <DEDUP_REMOVED lines=16> */
.L_x_2521:
        /* <DEDUP_REMOVED lines=12> */
.L_x_2522:
        /* <DEDUP_REMOVED lines=43> */
.L_x_2520:
        /* <DEDUP_REMOVED lines=19> */
.L_x_2524:
        /* <DEDUP_REMOVED lines=12> */
.L_x_2525:
        /* <DEDUP_REMOVED lines=43> */
.L_x_2523:
        /* <DEDUP_REMOVED lines=10> */
[----:B------:R-:W-:-:S04]  /*cbe0*/  FADD.FTZ R18, R18, R103 ;  /* 0x0000006712127221 */ /* 0x000fc80000010000 */
[--C-:B------:R-:W-:Y:S01]  /*cbf0*/  @P0 FADD.FTZ R100, R111, R18.reuse ;  /* 0x000000126f640221 */ /* 0x100fe20000010000 */
[--C-:B------:R-:W-:Y:S01]  /*cc00*/  @!P0 IMAD.MOV.U32 R100, RZ, RZ, R18.reuse ;  /* 0x000000ffff648224 */ /* 0x100fe200078e0012 */
[----:B------:R-:W-:Y:S01]  /*cc10*/  PRMT R18, R101, 0x7610, R18 ;  /* 0x0000761065127816 */ /* 0x000fe20000000012 */
        /* <DEDUP_REMOVED lines=11> */
.L_x_2527:
        /* <DEDUP_REMOVED lines=12> */
.L_x_2528:
        /* <DEDUP_REMOVED lines=43> */
.L_x_2526:
        /* <DEDUP_REMOVED lines=19> */
.L_x_2530:
        /* <DEDUP_REMOVED lines=14> */
.L_x_2531:
        /* <DEDUP_REMOVED lines=43> */
.L_x_2529:
        /* <DEDUP_REMOVED lines=11> */
[----:B------:R-:W-:Y:S01]  /*d5b0*/  FADD.FTZ R95, R95, R112 ;  /* 0x000000705f5f7221 */ /* 0x000fe20000010000 */
[----:B------:R-:W-:-:S03]  /*d5c0*/  PRMT R19, R110, 0x7610, R19 ;  /* 0x000076106e137816 */ /* 0x000fc60000000013 */
[--C-:B------:R-:W-:Y:S01]  /*d5d0*/  @P0 FADD.FTZ R101, R122, R95.reuse ;  /* 0x0000005f7a650221 */ /* 0x100fe20000010000 */
[----:B------:R-:W-:-:S05]  /*d5e0*/  @!P0 IMAD.MOV.U32 R101, RZ, RZ, R95 ;  /* 0x000000ffff658224 */ /* 0x000fca00078e005f */
[----:B------:R-:W-:-:S04]  /*d5f0*/  F2FP.F16.F32.PACK_AB R95, RZ, R101 ;  /* 0x00000065ff5f723e */ /* 0x000fc800000000ff */
[----:B------:R-:W-:Y:S01]  /*d600*/  PRMT R95, R103, 0x5410, R95 ;  /* 0x00005410675f7816 */ /* 0x000fe2000000005f */
[----:B------:R-:W-:Y:S06]  /*d610*/  BRA `(.L_x_2532) ;  /* 0x0000002400c87947 */ /* 0x000fec0003800000 */
.L_x_2483:
        /* <DEDUP_REMOVED lines=15> */
.L_x_2534:
        /* <DEDUP_REMOVED lines=12> */
.L_x_2535:
[----:B--2---:R-:W-:Y:S01]  /*d7d0*/  IMAD.WIDE.U32 R100, R2, -0x326172a9, RZ ;  /* 0xcd9e8d5702647825 */ /* 0x004fe200078e00ff */
        /* <DEDUP_REMOVED lines=42> */
.L_x_2533:
[----:B------:R-:W-:Y:S01]  /*da80*/  I2FP.F32.U32 R8, R8 ;  /* 0x0000000800087245 */ /* 0x000fe20000201000 */
[----:B-----5:R-:W-:Y:S01]  /*da90*/  HADD2.F32 R96, -RZ, R92.H0_H0 ;  /* 0x2000005cff607230 */ /* 0x020fe20000004100 */
[----:B------:R-:W-:Y:S01]  /*daa0*/  ISETP.NE.AND P2, PT, R97, 0x1, PT ;  /* 0x000000016100780c */ /* 0x000fe20003f45270 */
[----:B--2---:R-:W-:Y:S02]  /*dab0*/  IMAD.MOV.U32 R100, RZ, RZ, 0x2 ;  /* 0x00000002ff647424 */ /* 0x004fe400078e00ff */
[----:B------:R-:W-:Y:S01]  /*dac0*/  FFMA.FTZ R8, R8, R131, 1.1641532182693481445e-10 ;  /* 0x2f00000008087423 */ /* 0x000fe20000010083 */
[----:B------:R-:W-:-:S04]  /*dad0*/  FMUL.FTZ R96, R96, UR5 ;  /* 0x0000000560607c20 */ /* 0x000fc80008410000 */
        /* <DEDUP_REMOVED lines=17> */
.L_x_2537:
        /* <DEDUP_REMOVED lines=12> */
.L_x_2538:
        /* <DEDUP_REMOVED lines=43> */
.L_x_2536:
[----:B------:R-:W-:Y:S01]  /*df60*/  I2FP.F32.U32 R96, R96 ;  /* 0x0000006000607245 */ /* 0x000fe20000201000 */
[----:B------:R-:W-:Y:S01]  /*df70*/  HADD2.F32 R92, -RZ, R92.H1_H1 ;  /* 0x3000005cff5c7230 */ /* 0x000fe20000004100 */
[----:B------:R-:W-:Y:S01]  /*df80*/  ISETP.NE.AND P2, PT, R100, 0x1, PT ;  /* 0x000000016400780c */ /* 0x000fe20003f45270 */
[----:B------:R-:W-:Y:S02]  /*df90*/  @P0 HADD2.F32 R97, -RZ, R84.H1_H1 ;  /* 0x30000054ff610230 */ /* 0x000fe40000004100 */
[----:B------:R-:W-:Y:S02]  /*dfa0*/  HFMA2 R104, -RZ, RZ, 0, 1.1920928955078125e-07 ;  /* 0x00000002ff687431 */ /* 0x000fe400000001ff */
[----:B------:R-:W-:Y:S01]  /*dfb0*/  FFMA.FTZ R96, R96, R131, 1.1641532182693481445e-10 ;  /* 0x2f00000060607423 */ /* 0x000fe20000010083 */
[----:B------:R-:W-:-:S04]  /*dfc0*/  FMUL.FTZ R92, R92, UR5 ;  /* 0x000000055c5c7c20 */ /* 0x000fc80008410000 */
[----:B------:R-:W-:-:S04]  /*dfd0*/  FSETP.GTU.FTZ.AND P1, PT, R96, UR4, PT ;  /* 0x0000000460007c0b */ /* 0x000fc8000bf3c000 */
[----:B------:R-:W-:Y:S02]  /*dfe0*/  FSEL R132, R92, RZ, !P1 ;  /* 0x000000ff5c847208 */ /* 0x000fe40004800000 */
[----:B------:R-:W-:-:S03]  /*dff0*/  PLOP3.LUT P1, PT, P1, PT, PT, 0x8, 0x80 ;  /* 0x000000000080781c */ /* 0x000fc60000f2e170 */
[----:B------:R-:W-:Y:S01]  /*e000*/  @P0 FADD.FTZ R132, R97, R132 ;  /* 0x0000008461840221 */ /* 0x000fe20000010000 */
[----:B------:R-:W-:Y:S01]  /*e010*/  P2R R96, PR, RZ, 0x2 ;  /* 0x00000002ff607803 */ /* 0x000fe20000000000 */
        /* <DEDUP_REMOVED lines=11> */
.L_x_2540:
        /* <DEDUP_REMOVED lines=12> */
.L_x_2541:
        /* <DEDUP_REMOVED lines=43> */
.L_x_2539:
        /* <DEDUP_REMOVED lines=23> */
.L_x_2543:
        /* <DEDUP_REMOVED lines=12> */
.L_x_2544:
        /* <DEDUP_REMOVED lines=39> */
[----:B------:R-:W-:Y:S02]  /*e8e0*/  MOV R12, R110 ;  /* 0x0000006e000c7202 */ /* 0x000fe40000000f00 */
[----:B------:R-:W-:Y:S01]  /*e8f0*/  LOP3.LUT R6, R6, UR40, R101, 0x96, !PT ;  /* 0x0000002806067c12 */ /* 0x000fe2000f8e9665 */
[----:B------:R-:W-:Y:S02]  /*e900*/  IMAD.MOV.U32 R101, RZ, RZ, R10 ;  /* 0x000000ffff657224 */ /* 0x000fe400078e000a */
[----:B------:R-:W-:-:S07]  /*e910*/  IMAD.MOV.U32 R10, RZ, RZ, R100 ;  /* 0x000000ffff0a7224 */ /* 0x000fce00078e0064 */
.L_x_2542:
        /* <DEDUP_REMOVED lines=8> */
[----:B------:R-:W-:Y:S02]  /*e9a0*/  FSEL R118, R93, RZ, !P1 ;  /* 0x000000ff5d767208 */ /* 0x000fe40004800000 */
[----:B------:R-:W-:-:S03]  /*e9b0*/  PLOP3.LUT P1, PT, P1, PT, PT, 0x8, 0x80 ;  /* 0x000000000080781c */ /* 0x000fc60000f2e170 */
[----:B------:R-:W-:Y:S01]  /*e9c0*/  @P0 FADD.FTZ R118, R101, R118 ;  /* 0x0000007665760221 */ /* 0x000fe20000010000 */
[----:B------:R-:W-:-:S04]  /*e9d0*/  IMAD.MOV.U32 R101, RZ, RZ, R12 ;  /* 0x000000ffff657224 */ /* 0x000fc800078e000c */
        /* <DEDUP_REMOVED lines=10> */
.L_x_2546:
        /* <DEDUP_REMOVED lines=12> */
.L_x_2547:
        /* <DEDUP_REMOVED lines=43> */
.L_x_2545:
        /* <DEDUP_REMOVED lines=22> */
.L_x_2549:
        /* <DEDUP_REMOVED lines=12> */
.L_x_2550:
        /* <DEDUP_REMOVED lines=43> */
.L_x_2548:
[----:B------:R-:W-:Y:S01]  /*f2c0*/  I2FP.F32.U32 R100, R101 ;  /* 0x0000006500647245 */ /* 0x000fe20000201000 */
[----:B------:R-:W-:Y:S01]  /*f2d0*/  HADD2.F32 R94, -RZ, R94.H1_H1 ;  /* 0x3000005eff5e7230 */ /* 0x000fe20000004100 */
[----:B------:R-:W-:Y:S01]  /*f2e0*/  ISETP.NE.AND P4, PT, R111, 0x1, PT ;  /* 0x000000016f00780c */ /* 0x000fe20003f85270 */
[----:B------:R-:W-:Y:S01]  /*f2f0*/  IMAD.MOV.U32 R110, RZ, RZ, 0x2 ;  /* 0x00000002ff6e7424 */ /* 0x000fe200078e00ff */
[----:B------:R-:W-:Y:S01]  /*f300*/  MOV R101, R12 ;  /* 0x0000000c00657202 */ /* 0x000fe20000000f00 */
[----:B------:R-:W-:Y:S01]  /*f310*/  FFMA.FTZ R100, R100, R131, 1.1641532182693481445e-10 ;  /* 0x2f00000064647423 */ /* 0x000fe20000010083 */
[----:B------:R-:W-:-:S04]  /*f320*/  FMUL.FTZ R94, R94, UR5 ;  /* 0x000000055e5e7c20 */ /* 0x000fc80008410000 */
        /* <DEDUP_REMOVED lines=15> */
.L_x_2552:
        /* <DEDUP_REMOVED lines=12> */
.L_x_2553:
        /* <DEDUP_REMOVED lines=43> */
.L_x_2551:
        /* <DEDUP_REMOVED lines=22> */
.L_x_2555:
        /* <DEDUP_REMOVED lines=12> */
.L_x_2556:
        /* <DEDUP_REMOVED lines=43> */
.L_x_2554:
        /* <DEDUP_REMOVED lines=13> */
[----:B------:R-:W-:-:S07]  /*fd30*/  PRMT R95, R115, 0x5410, R95 ;  /* 0x00005410735f7816 */ /* 0x000fce000000005f */
.L_x_2532:
[----:B------:R-:W-:Y:S01]  /*fd40*/  SEL R115, RZ, 0x1000000, !P5 ;  /* 0x01000000ff737807 */ /* 0x000fe20006800000 */
[----:B------:R-:W-:Y:S01]  /*fd50*/  IMAD.WIDE.U32 R110, R120, 0x10, R134 ;  /* 0x00000010786e7825 */ /* 0x000fe200078e0086 */
[----:B------:R-:W-:Y:S01]  /*fd60*/  SEL R112, RZ, 0x10000, !P4 ;  /* 0x00010000ff707807 */ /* 0x000fe20006000000 */
[----:B------:R-:W0:Y:S01]  /*fd70*/  @UP0 LDCU.64 UR20, c[0x0][0x398] ;  /* 0x00007300ff1407ac */ /* 0x000e220008000a00 */
[----:B------:R-:W-:Y:S02]  /*fd80*/  ISETP.NE.AND P5, PT, R96, RZ, PT ;  /* 0x000000ff6000720c */ /* 0x000fe40003fa5270 */
[----:B------:R-:W-:Y:S01]  /*fd90*/  ISETP.NE.AND P4, PT, R97, RZ, PT ;  /* 0x000000ff6100720c */ /* 0x000fe20003f85270 */
[----:B------:R1:W-:Y:S01]  /*fda0*/  STG.E.128 desc[UR8][R110.64], R92 ;  /* 0x0000005c6e007986 */ /* 0x0003e2000c101d08 */
[----:B------:R-:W-:Y:S01]  /*fdb0*/  ISETP.NE.AND P6, PT, R8, RZ, PT ;  /* 0x000000ff0800720c */ /* 0x000fe20003fc5270 */
[----:B------:R-:W2:Y:S01]  /*fdc0*/  @P0 LDC.64 R96, c[0x0][0x3a0] ;  /* 0x0000e800ff600b82 */ /* 0x000ea20000000a00 */
[----:B------:R-:W-:-:S02]  /*fdd0*/  SEL R102, RZ, 0x1000000, !P1 ;  /* 0x01000000ff667807 */ /* 0x000fc40004800000 */
[----:B------:R-:W-:Y:S02]  /*fde0*/  SEL R103, RZ, 0x10000, !P4 ;  /* 0x00010000ff677807 */ /* 0x000fe40006000000 */
[----:B------:R-:W-:Y:S02]  /*fdf0*/  SEL R8, RZ, 0x100, !P5 ;  /* 0x00000100ff087807 */ /* 0x000fe40006800000 */
[----:B------:R-:W-:Y:S02]  /*fe00*/  SEL R113, RZ, 0x100, !P3 ;  /* 0x00000100ff717807 */ /* 0x000fe40005800000 */
[----:B------:R-:W-:Y:S02]  /*fe10*/  LOP3.LUT R8, R8, R102, R103, 0xfe, !PT ;  /* 0x0000006608087212 */ /* 0x000fe400078efe67 */
[----:B------:R-:W-:Y:S01]  /*fe20*/  LOP3.LUT R113, R113, R115, R112, 0xfe, !PT ;  /* 0x0000007371717212 */ /* 0x000fe200078efe70 */
[----:B------:R-:W-:Y:S01]  /*fe30*/  IMAD.MOV.U32 R115, RZ, RZ, 0x10 ;  /* 0x00000010ff737424 */ /* 0x000fe200078e00ff */
[----:B------:R-:W-:-:S02]  /*fe40*/  SEL R102, RZ, 0x1, !P2 ;  /* 0x00000001ff667807 */ /* 0x000fc40005000000 */
[----:B------:R-:W-:Y:S02]  /*fe50*/  SEL R103, RZ, 0x1, !P6 ;  /* 0x00000001ff677807 */ /* 0x000fe40007000000 */
[----:B-1----:R-:W-:Y:S02]  /*fe60*/  LOP3.LUT R95, R113, R102, RZ, 0xfc, !PT ;  /* 0x00000066715f7212 */ /* 0x002fe400078efcff */
[----:B------:R-:W-:Y:S01]  /*fe70*/  LOP3.LUT R94, R8, R103, RZ, 0xfc, !PT ;  /* 0x00000067085e7212 */ /* 0x000fe200078efcff */
[----:B------:R-:W-:Y:S01]  /*fe80*/  IMAD.WIDE.U32 R102, R120, 0x8, R98 ;  /* 0x0000000878667825 */ /* 0x000fe200078e0062 */
[----:B------:R-:W-:Y:S02]  /*fe90*/  PLOP3.LUT P3, PT, PT, PT, UP0, 0x80, 0x8 ;  /* 0x000000000008781c */ /* 0x000fe40003f6f008 */
[----:B------:R-:W-:Y:S02]  /*fea0*/  IADD3 R122, PT, PT, R126, 0x100, RZ ;  /* 0x000001007e7a7810 */ /* 0x000fe40007ffe0ff */
[----:B------:R1:W-:Y:S01]  /*feb0*/  STG.E.64 desc[UR8][R102.64], R94 ;  /* 0x0000005e66007986 */ /* 0x0003e2000c101b08 */
[----:B------:R-:W-:-:S02]  /*fec0*/  PLOP3.LUT P1, PT, PT, PT, UP0, 0x80, 0x8 ;  /* 0x000000000008781c */ /* 0x000fc40003f2f008 */
[----:B------:R-:W-:-:S04]  /*fed0*/  IMAD.WIDE.U32 R128, R122, 0x10, R108 ;  /* 0x000000107a807825 */ /* 0x000fc800078e006c */
[----:B--2---:R-:W-:-:S04]  /*fee0*/  @P0 IMAD.WIDE.U32 R92, R122, 0x10, R96 ;  /* 0x000000107a5c0825 */ /* 0x004fc800078e0060 */
[----:B0-----:R-:W-:Y:S01]  /*fef0*/  @P3 IMAD.WIDE.U32 R112, R122, R115, UR20 ;  /* 0x000000147a703e25 */ /* 0x001fe2000f8e0073 */
        /* <DEDUP_REMOVED lines=21> */
.L_x_2557:
[----:B------:R1:W5:Y:S04]  /*10050*/  @P0 LDG.E.128 R84, desc[UR8][R92.64] ;  /* 0x000000085c540981 */ /* 0x000368000c1e1d00 */
[----:B------:R1:W5:Y:S04]  /*10060*/  @P1 LDG.E.128 R88, desc[UR8][R112.64] ;  /* 0x0000000870581981 */ /* 0x000368000c1e1d00 */
[----:B0-----:R1:W5:Y:S01]  /*10070*/  LDG.E.128 R92, desc[UR8][R128.64] ;  /* 0x00000008805c7981 */ /* 0x001362000c1e1d00 */
[----:B------:R-:W-:Y:S05]  /*10080*/  BRA.U !UP0, `(.L_x_2558) ;  /* 0x0000004d08607547 */ /* 0x000fea000b800000 */
        /* <DEDUP_REMOVED lines=15> */
.L_x_2560:
        /* <DEDUP_REMOVED lines=12> */
.L_x_2561:
        /* <DEDUP_REMOVED lines=43> */
.L_x_2559:
[----:B------:R-:W-:Y:S01]  /*104f0*/  I2FP.F32.U32 R10, R11 ;  /* 0x0000000b000a7245 */ /* 0x000fe20000201000 */
[----:B-----5:R-:W-:Y:S01]  /*10500*/  HADD2.F32 R11, -RZ, R92.H0_H0 ;  /* 0x2000005cff0b7230 */ /* 0x020fe20000004100 */
[----:B------:R-:W-:Y:S01]  /*10510*/  ISETP.NE.AND P2, PT, R14, 0x1, PT ;  /* 0x000000010e00780c */ /* 0x000fe20003f45270 */
[----:B------:R-:W-:Y:S01]  /*10520*/  IMAD.MOV.U32 R15, RZ, RZ, 0x2 ;  /* 0x00000002ff0f7424 */ /* 0x000fe200078e00ff */
[----:B------:R-:W-:Y:S01]  /*10530*/  MOV R13, R12 ;  /* 0x0000000c000d7202 */ /* 0x000fe20000000f00 */
        /* <DEDUP_REMOVED lines=15> */
.L_x_2563:
        /* <DEDUP_REMOVED lines=12> */
.L_x_2564:
        /* <DEDUP_REMOVED lines=43> */
.L_x_2562:
        /* <DEDUP_REMOVED lines=9> */
[----:B------:R-:W-:-:S03]  /*10a30*/  MOV R13, R12 ;  /* 0x0000000c000d7202 */ /* 0x000fc60000000f00 */
[----:B------:R-:W-:-:S04]  /*10a40*/  FADD.FTZ R11, R11, R14 ;  /* 0x0000000e0b0b7221 */ /* 0x000fc80000010000 */
        /* <DEDUP_REMOVED lines=13> */
.L_x_2566:
        /* <DEDUP_REMOVED lines=12> */
.L_x_2567:
        /* <DEDUP_REMOVED lines=39> */
[----:B------:R-:W-:Y:S02]  /*10e50*/  HFMA2 R16, -RZ, RZ, 0, 0 ;  /* 0x00000000ff107431 */ /* 0x000fe400000001ff */
[----:B------:R-:W-:Y:S01]  /*10e60*/  IMAD.MOV.U32 R13, RZ, RZ, R8 ;  /* 0x000000ffff0d7224 */ /* 0x000fe200078e0008 */
[----:B------:R-:W-:Y:S01]  /*10e70*/  LOP3.LUT R6, R6, UR40, R15, 0x96, !PT ;  /* 0x0000002806067c12 */ /* 0x000fe2000f8e960f */
[----:B------:R-:W-:-:S07]  /*10e80*/  IMAD.MOV.U32 R8, RZ, RZ, R14 ;  /* 0x000000ffff087224 */ /* 0x000fce00078e000e */
.L_x_2565:
[----:B------:R-:W-:Y:S01]  /*10e90*/  I2FP.F32.U32 R14, R13 ;  /* 0x0000000d000e7245 */ /* 0x000fe20000201000 */
[----:B-1----:R-:W-:Y:S01]  /*10ea0*/  HADD2.F32 R92, -RZ, R92.H1_H1 ;  /* 0x3000005cff5c7230 */ /* 0x002fe20000004100 */
[----:B------:R-:W-:Y:S01]  /*10eb0*/  ISETP.NE.AND P2, PT, R16, 0x1, PT ;  /* 0x000000011000780c */ /* 0x000fe20003f45270 */
[----:B------:R-:W-:Y:S02]  /*10ec0*/  IMAD.MOV.U32 R17, RZ, RZ, 0x2 ;  /* 0x00000002ff117424 */ /* 0x000fe400078e00ff */
        /* <DEDUP_REMOVED lines=16> */
.L_x_2569:
        /* <DEDUP_REMOVED lines=12> */
.L_x_2570:
        /* <DEDUP_REMOVED lines=43> */
.L_x_2568:
        /* <DEDUP_REMOVED lines=8> */
[----:B------:R-:W-:Y:S01]  /*113c0*/  FSEL R14, R15, RZ, !P1 ;  /* 0x000000ff0f0e7208 */ /* 0x000fe20004800000 */
[----:B------:R-:W-:-:S04]  /*113d0*/  IMAD.MOV.U32 R15, RZ, RZ, R12 ;  /* 0x000000ffff0f7224 */ /* 0x000fc800078e000c */
[----:B------:R-:W-:-:S04]  /*113e0*/  FADD.FTZ R13, R13, R14 ;  /* 0x0000000e0d0d7221 */ /* 0x000fc80000010000 */
[----:B------:R-:W-:Y:S01]  /*113f0*/  @P0 FADD.FTZ R96, R96, R13 ;  /* 0x0000000d60600221 */ /* 0x000fe20000010000 */
[----:B------:R-:W-:Y:S02]  /*11400*/  @!P0 MOV R96, R13 ;  /* 0x0000000d00608202 */ /* 0x000fe40000000f00 */
        /* <DEDUP_REMOVED lines=11> */
.L_x_2572:
        /* <DEDUP_REMOVED lines=12> */
.L_x_2573:
        /* <DEDUP_REMOVED lines=43> */
.L_x_2571:
        /* <DEDUP_REMOVED lines=20> */
.L_x_2575:
        /* <DEDUP_REMOVED lines=12> */
.L_x_2576:
        /* <DEDUP_REMOVED lines=43> */
.L_x_2574:
[----:B------:R-:W-:Y:S01]  /*11ce0*/  I2FP.F32.U32 R14, R16 ;  /* 0x00000010000e7245 */ /* 0x000fe20000201000 */
[----:B------:R-:W-:Y:S01]  /*11cf0*/  HADD2.F32 R15, -RZ, R89.H0_H0 ;  /* 0x20000059ff0f7230 */ /* 0x000fe20000004100 */
[----:B------:R-:W-:Y:S01]  /*11d00*/  ISETP.NE.AND P2, PT, R17, 0x1, PT ;  /* 0x000000011100780c */ /* 0x000fe20003f45270 */
[----:B------:R-:W-:Y:S01]  /*11d10*/  @P0 HADD2.F32 R97, -RZ, R85.H0_H0 ;  /* 0x20000055ff610230 */ /* 0x000fe20000004100 */
[----:B------:R-:W-:Y:S01]  /*11d20*/  MOV R18, 0x2 ;  /* 0x0000000200127802 */ /* 0x000fe20000000f00 */
[----:B------:R-:W-:Y:S01]  /*11d30*/  FFMA.FTZ R14, R14, R131, 1.1641532182693481445e-10 ;  /* 0x2f0000000e0e7423 */ /* 0x000fe20000010083 */
[----:B------:R-:W-:-:S04]  /*11d40*/  FMUL.FTZ R15, R15, UR5 ;  /* 0x000000050f0f7c20 */ /* 0x000fc80008410000 */
[----:B------:R-:W-:-:S04]  /*11d50*/  FSETP.GTU.FTZ.AND P1, PT, R14, UR4, PT ;  /* 0x000000040e007c0b */ /* 0x000fc8000bf3c000 */
[----:B------:R-:W-:Y:S02]  /*11d60*/  FSEL R15, R15, RZ, !P1 ;  /* 0x000000ff0f0f7208 */ /* 0x000fe40004800000 */
[----:B------:R-:W-:-:S03]  /*11d70*/  SEL R14, RZ, 0x1, P1 ;  /* 0x00000001ff0e7807 */ /* 0x000fc60000800000 */
[----:B------:R-:W-:Y:S01]  /*11d80*/  FADD.FTZ R92, R92, R15 ;  /* 0x0000000f5c5c7221 */ /* 0x000fe20000010000 */
[----:B------:R-:W-:-:S03]  /*11d90*/  IMAD.MOV.U32 R15, RZ, RZ, R12 ;  /* 0x000000ffff0f7224 */ /* 0x000fc600078e000c */
        /* <DEDUP_REMOVED lines=12> */
.L_x_2578:
        /* <DEDUP_REMOVED lines=12> */
.L_x_2579:
        /* <DEDUP_REMOVED lines=43> */
.L_x_2577:
[----:B------:R-:W-:Y:S01]  /*121d0*/  ISETP.NE.AND P3, PT, R18, 0x1, PT ;  /* 0x000000011200780c */ /* 0x000fe20003f65270 */
[----:B------:R-:W-:Y:S01]  /*121e0*/  HADD2.F32 R93, -RZ, R93.H1_H1 ;  /* 0x3000005dff5d7230 */ /* 0x000fe20000004100 */
[----:B------:R-:W-:Y:S01]  /*121f0*/  I2FP.F32.U32 R16, R15 ;  /* 0x0000000f00107245 */ /* 0x000fe20000201000 */
[----:B------:R-:W-:Y:S01]  /*12200*/  IMAD.MOV.U32 R92, RZ, RZ, 0x2 ;  /* 0x00000002ff5c7424 */ /* 0x000fe200078e00ff */
[----:B------:R-:W-:Y:S02]  /*12210*/  MOV R17, R12 ;  /* 0x0000000c00117202 */ /* 0x000fe40000000f00 */
        /* <DEDUP_REMOVED lines=14> */
.L_x_2581:
        /* <DEDUP_REMOVED lines=12> */
.L_x_2582:
        /* <DEDUP_REMOVED lines=43> */
.L_x_2580:
        /* <DEDUP_REMOVED lines=24> */
.L_x_2584:
        /* <DEDUP_REMOVED lines=12> */
.L_x_2585:
        /* <DEDUP_REMOVED lines=43> */
.L_x_2583:
[----:B------:R-:W-:Y:S01]  /*12b60*/  I2FP.F32.U32 R16, R17 ;  /* 0x0000001100107245 */ /* 0x000fe20000201000 */
[----:B------:R-:W-:Y:S01]  /*12b70*/  HADD2.F32 R17, -RZ, R94.H0_H0 ;  /* 0x2000005eff117230 */ /* 0x000fe20000004100 */
[----:B------:R-:W-:Y:S01]  /*12b80*/  ISETP.NE.AND P3, PT, R93, 0x1, PT ;  /* 0x000000015d00780c */ /* 0x000fe20003f65270 */
[----:B------:R-:W-:Y:S02]  /*12b90*/  IMAD.MOV.U32 R92, RZ, RZ, 0x2 ;  /* 0x00000002ff5c7424 */ /* 0x000fe400078e00ff */
[----:B------:R-:W-:Y:S01]  /*12ba0*/  FFMA.FTZ R16, R16, R131, 1.1641532182693481445e-10 ;  /* 0x2f00000010107423 */ /* 0x000fe20000010083 */
[----:B------:R-:W-:-:S04]  /*12bb0*/  FMUL.FTZ R17, R17, UR5 ;  /* 0x0000000511117c20 */ /* 0x000fc80008410000 */
[----:B------:R-:W-:-:S04]  /*12bc0*/  FSETP.GTU.FTZ.AND P2, PT, R16, UR4, PT ;  /* 0x0000000410007c0b */ /* 0x000fc8000bf5c000 */
[----:B------:R-:W-:Y:S01]  /*12bd0*/  FSEL R18, R17, RZ, !P2 ;  /* 0x000000ff11127208 */ /* 0x000fe20005000000 */
[----:B------:R-:W-:Y:S01]  /*12be0*/  IMAD.MOV.U32 R17, RZ, RZ, R12 ;  /* 0x000000ffff117224 */ /* 0x000fe200078e000c */
        /* <DEDUP_REMOVED lines=10> */
.L_x_2587:
        /* <DEDUP_REMOVED lines=12> */
.L_x_2588:
        /* <DEDUP_REMOVED lines=43> */
.L_x_2586:
[----:B------:R-:W-:Y:S01]  /*13000*/  I2FP.F32.U32 R16, R17 ;  /* 0x0000001100107245 */ /* 0x000fe20000201000 */
[----:B------:R-:W-:Y:S02]  /*13010*/  HADD2.F32 R17, -RZ, R90.H0_H0 ;  /* 0x2000005aff117230 */ /* 0x000fe40000004100 */
        /* <DEDUP_REMOVED lines=9> */
[----:B------:R-:W-:Y:S01]  /*130b0*/  @P0 FADD.FTZ R124, R93, R18 ;  /* 0x000000125d7c0221 */ /* 0x000fe20000010000 */
[----:B------:R-:W-:Y:S01]  /*130c0*/  @!P0 MOV R124, R18 ;  /* 0x00000012007c8202 */ /* 0x000fe20000000f00 */
[----:B------:R-:W-:-:S03]  /*130d0*/  IMAD.MOV.U32 R93, RZ, RZ, 0x2 ;  /* 0x00000002ff5d7424 */ /* 0x000fc600078e00ff */
        /* <DEDUP_REMOVED lines=10> */
.L_x_2590:
        /* <DEDUP_REMOVED lines=12> */
.L_x_2591:
        /* <DEDUP_REMOVED lines=43> */
.L_x_2589:
[----:B------:R-:W-:Y:S01]  /*134f0*/  I2FP.F32.U32 R18, R17 ;  /* 0x0000001100127245 */ /* 0x000fe20000201000 */
[----:B------:R-:W-:Y:S01]  /*13500*/  HADD2.F32 R94, -RZ, R94.H1_H1 ;  /* 0x3000005eff5e7230 */ /* 0x000fe20000004100 */
[----:B------:R-:W-:-:S03]  /*13510*/  ISETP.NE.AND P4, PT, R93, 0x1, PT ;  /* 0x000000015d00780c */ /* 0x000fc60003f85270 */
[----:B------:R-:W-:Y:S01]  /*13520*/  FFMA.FTZ R18, R18, R131, 1.1641532182693481445e-10 ;  /* 0x2f00000012127423 */ /* 0x000fe20000010083 */
[----:B------:R-:W-:Y:S01]  /*13530*/  FMUL.FTZ R17, R94, UR5 ;  /* 0x000000055e117c20 */ /* 0x000fe20008410000 */
[----:B------:R-:W-:-:S03]  /*13540*/  HFMA2 R94, -RZ, RZ, 0, 1.1920928955078125e-07 ;  /* 0x00000002ff5e7431 */ /* 0x000fc600000001ff */
        /* <DEDUP_REMOVED lines=13> */
.L_x_2593:
        /* <DEDUP_REMOVED lines=12> */
.L_x_2594:
        /* <DEDUP_REMOVED lines=43> */
.L_x_2592:
[----:B------:R-:W-:Y:S01]  /*13990*/  I2FP.F32.U32 R18, R18 ;  /* 0x0000001200127245 */ /* 0x000fe20000201000 */
[----:B------:R-:W-:Y:S01]  /*139a0*/  HADD2.F32 R92, -RZ, R90.H1_H1 ;  /* 0x3000005aff5c7230 */ /* 0x000fe20000004100 */
[----:B------:R-:W-:Y:S01]  /*139b0*/  MOV R103, 0x2 ;  /* 0x0000000200677802 */ /* 0x000fe20000000f00 */
[----:B------:R-:W-:Y:S02]  /*139c0*/  @P0 HADD2.F32 R110, -RZ, R86.H1_H1 ;  /* 0x30000056ff6e0230 */ /* 0x000fe40000004100 */
[----:B------:R-:W-:Y:S01]  /*139d0*/  FFMA.FTZ R18, R18, R131, 1.1641532182693481445e-10 ;  /* 0x2f00000012127423 */ /* 0x000fe20000010083 */
[----:B------:R-:W-:Y:S01]  /*139e0*/  FMUL.FTZ R92, R92, UR5 ;  /* 0x000000055c5c7c20 */ /* 0x000fe20008410000 */
[----:B------:R-:W-:-:S03]  /*139f0*/  IMAD.MOV.U32 R93, RZ, RZ, R12 ;  /* 0x000000ffff5d7224 */ /* 0x000fc600078e000c */
[----:B------:R-:W-:-:S04]  /*13a00*/  FSETP.GTU.FTZ.AND P4, PT, R18, UR4, PT ;  /* 0x0000000412007c0b */ /* 0x000fc8000bf9c000 */
[----:B------:R-:W-:Y:S02]  /*13a10*/  FSEL R92, R92, RZ, !P4 ;  /* 0x000000ff5c5c7208 */ /* 0x000fe40006000000 */
[----:B------:R-:W-:Y:S02]  /*13a20*/  SEL R18, RZ, 0x1, P4 ;  /* 0x00000001ff127807 */ /* 0x000fe40002000000 */
[----:B------:R-:W-:Y:S01]  /*13a30*/  ISETP.NE.AND P4, PT, R94, 0x1, PT ;  /* 0x000000015e00780c */ /* 0x000fe20003f85270 */
[----:B------:R-:W-:-:S04]  /*13a40*/  FADD.FTZ R17, R17, R92 ;  /* 0x0000005c11117221 */ /* 0x000fc80000010000 */
        /* <DEDUP_REMOVED lines=13> */
.L_x_2596:
        /* <DEDUP_REMOVED lines=12> */
.L_x_2597:
        /* <DEDUP_REMOVED lines=43> */
.L_x_2595:
[----:B------:R-:W-:Y:S01]  /*13e90*/  I2FP.F32.U32 R18, R93 ;  /* 0x0000005d00127245 */ /* 0x000fe20000201000 */
[----:B------:R-:W-:Y:S01]  /*13ea0*/  HADD2.F32 R92, -RZ, R95.H0_H0 ;  /* 0x2000005fff5c7230 */ /* 0x000fe20000004100 */
        /* <DEDUP_REMOVED lines=17> */
.L_x_2599:
        /* <DEDUP_REMOVED lines=12> */
.L_x_2600:
        /* <DEDUP_REMOVED lines=43> */
.L_x_2598:
[----:B------:R-:W-:Y:S01]  /*14330*/  I2FP.F32.U32 R92, R93 ;  /* 0x0000005d005c7245 */ /* 0x000fe20000201000 */
[----:B------:R-:W-:Y:S02]  /*14340*/  HADD2.F32 R93, -RZ, R91.H0_H0 ;  /* 0x2000005bff5d7230 */ /* 0x000fe40000004100 */
[----:B------:R-:W-:Y:S02]  /*14350*/  @P0 HADD2.F32 R111, -RZ, R87.H0_H0 ;  /* 0x20000057ff6f0230 */ /* 0x000fe40000004100 */
        /* <DEDUP_REMOVED lines=22> */
.L_x_2602:
        /* <DEDUP_REMOVED lines=12> */
.L_x_2603:
        /* <DEDUP_REMOVED lines=43> */
.L_x_2601:
[----:B------:R-:W-:Y:S01]  /*14830*/  I2FP.F32.U32 R92, R93 ;  /* 0x0000005d005c7245 */ /* 0x000fe20000201000 */
[----:B------:R-:W-:Y:S01]  /*14840*/  HADD2.F32 R95, -RZ, R95.H1_H1 ;  /* 0x3000005fff5f7230 */ /* 0x000fe20000004100 */
[----:B------:R-:W-:Y:S01]  /*14850*/  ISETP.NE.AND P6, PT, R128, 0x1, PT ;  /* 0x000000018000780c */ /* 0x000fe20003fc5270 */
[----:B------:R-:W-:Y:S02]  /*14860*/  IMAD.MOV.U32 R142, RZ, RZ, 0x2 ;  /* 0x00000002ff8e7424 */ /* 0x000fe400078e00ff */
[----:B------:R-:W-:Y:S01]  /*14870*/  FFMA.FTZ R92, R92, R131, 1.1641532182693481445e-10 ;  /* 0x2f0000005c5c7423 */ /* 0x000fe20000010083 */
[----:B------:R-:W-:Y:S01]  /*14880*/  FMUL.FTZ R95, R95, UR5 ;  /* 0x000000055f5f7c20 */ /* 0x000fe20008410000 */
[----:B------:R-:W-:-:S03]  /*14890*/  IMAD.MOV.U32 R93, RZ, RZ, R12 ;  /* 0x000000ffff5d7224 */ /* 0x000fc600078e000c */
        /* <DEDUP_REMOVED lines=12> */
.L_x_2605:
        /* <DEDUP_REMOVED lines=14> */
.L_x_2606:
        /* <DEDUP_REMOVED lines=43> */
.L_x_2604:
[----:B------:R-:W-:Y:S01]  /*14cf0*/  I2FP.F32.U32 R92, R93 ;  /* 0x0000005d005c7245 */ /* 0x000fe20000201000 */
[----:B------:R-:W-:Y:S02]  /*14d00*/  HADD2.F32 R93, -RZ, R91.H1_H1 ;  /* 0x3000005bff5d7230 */ /* 0x000fe40000004100 */
[----:B------:R-:W-:Y:S02]  /*14d10*/  @P0 HADD2.F32 R128, -RZ, R87.H1_H1 ;  /* 0x30000057ff800230 */ /* 0x000fe40000004100 */
[----:B------:R-:W-:Y:S01]  /*14d20*/  FFMA.FTZ R92, R92, R131, 1.1641532182693481445e-10 ;  /* 0x2f0000005c5c7423 */ /* 0x000fe20000010083 */
[----:B------:R-:W-:-:S04]  /*14d30*/  FMUL.FTZ R93, R93, UR5 ;  /* 0x000000055d5d7c20 */ /* 0x000fc80008410000 */
[----:B------:R-:W-:-:S04]  /*14d40*/  FSETP.GTU.FTZ.AND P6, PT, R92, UR4, PT ;  /* 0x000000045c007c0b */ /* 0x000fc8000bfdc000 */
[----:B------:R-:W-:Y:S02]  /*14d50*/  FSEL R94, R93, RZ, !P6 ;  /* 0x000000ff5d5e7208 */ /* 0x000fe40007000000 */
[----:B------:R-:W-:-:S03]  /*14d60*/  SEL R92, RZ, 0x1, P6 ;  /* 0x00000001ff5c7807 */ /* 0x000fc60003000000 */
[----:B------:R-:W-:Y:S01]  /*14d70*/  FADD.FTZ R93, R103, R94 ;  /* 0x0000005e675d7221 */ /* 0x000fe20000010000 */
[----:B------:R-:W-:-:S03]  /*14d80*/  PRMT R94, R138, 0x5410, R139 ;  /* 0x000054108a5e7816 */ /* 0x000fc6000000008b */
        /* <DEDUP_REMOVED lines=8> */
.L_x_2558:
        /* <DEDUP_REMOVED lines=15> */
.L_x_2609:
        /* <DEDUP_REMOVED lines=12> */
.L_x_2610:
        /* <DEDUP_REMOVED lines=43> */
.L_x_2608:
[----:B------:R-:W-:Y:S01]  /*15270*/  I2FP.F32.U32 R10, R96 ;  /* 0x00000060000a7245 */ /* 0x000fe20000201000 */
[----:B-----5:R-:W-:Y:S01]  /*15280*/  HADD2.F32 R96, -RZ, R92.H0_H0 ;  /* 0x2000005cff607230 */ /* 0x020fe20000004100 */
[----:B------:R-:W-:Y:S01]  /*15290*/  ISETP.NE.AND P2, PT, R103, 0x1, PT ;  /* 0x000000016700780c */ /* 0x000fe20003f45270 */
[----:B------:R-:W-:Y:S02]  /*152a0*/  @P0 HADD2.F32 R97, -RZ, R84.H0_H0 ;  /* 0x20000054ff610230 */ /* 0x000fe40000004100 */
        /* <DEDUP_REMOVED lines=19> */
.L_x_2612:
        /* <DEDUP_REMOVED lines=12> */
.L_x_2613:
        /* <DEDUP_REMOVED lines=43> */
.L_x_2611:
[----:B------:R-:W-:Y:S01]  /*15750*/  I2FP.F32.U32 R96, R97 ;  /* 0x0000006100607245 */ /* 0x000fe20000201000 */
[----:B-1----:R-:W-:Y:S01]  /*15760*/  HADD2.F32 R92, -RZ, R92.H1_H1 ;  /* 0x3000005cff5c7230 */ /* 0x002fe20000004100 */
[----:B------:R-:W-:Y:S01]  /*15770*/  ISETP.NE.AND P2, PT, R110, 0x1, PT ;  /* 0x000000016e00780c */ /* 0x000fe20003f45270 */
[----:B------:R-:W-:Y:S02]  /*15780*/  @P0 HADD2.F32 R97, -RZ, R84.H1_H1 ;  /* 0x30000054ff610230 */ /* 0x000fe40000004100 */
        /* <DEDUP_REMOVED lines=19> */
.L_x_2615:
        /* <DEDUP_REMOVED lines=12> */
.L_x_2616:
        /* <DEDUP_REMOVED lines=41> */
[----:B------:R-:W-:Y:S02]  /*15c10*/  LOP3.LUT R6, R6, UR40, R111, 0x96, !PT ;  /* 0x0000002806067c12 */ /* 0x000fe4000f8e966f */
[----:B------:R-:W-:-:S07]  /*15c20*/  MOV R8, R110 ;  /* 0x0000006e00087202 */ /* 0x000fce0000000f00 */
.L_x_2614:
[----:B------:R-:W-:Y:S01]  /*15c30*/  I2FP.F32.U32 R92, R92 ;  /* 0x0000005c005c7245 */ /* 0x000fe20000201000 */
[----:B------:R-:W-:Y:S01]  /*15c40*/  HADD2.F32 R97, -RZ, R93.H0_H0 ;  /* 0x2000005dff617230 */ /* 0x000fe20000004100 */
[----:B------:R-:W-:Y:S01]  /*15c50*/  ISETP.NE.AND P2, PT, R103, 0x1, PT ;  /* 0x000000016700780c */ /* 0x000fe20003f45270 */
[----:B------:R-:W-:Y:S02]  /*15c60*/  HFMA2 R110, -RZ, RZ, 0, 1.1920928955078125e-07 ;  /* 0x00000002ff6e7431 */ /* 0x000fe400000001ff */
[----:B------:R-:W-:Y:S01]  /*15c70*/  FFMA.FTZ R92, R92, R131, 1.1641532182693481445e-10 ;  /* 0x2f0000005c5c7423 */ /* 0x000fe20000010083 */
[----:B------:R-:W-:-:S04]  /*15c80*/  FMUL.FTZ R97, R97, UR5 ;  /* 0x0000000561617c20 */ /* 0x000fc80008410000 */
[----:B------:R-:W-:Y:S01]  /*15c90*/  FSETP.GTU.FTZ.AND P1, PT, R92, UR4, PT ;  /* 0x000000045c007c0b */ /* 0x000fe2000bf3c000 */
[----:B------:R-:W-:-:S03]  /*15ca0*/  @P0 HADD2.F32 R92, -RZ, R85.H0_H0 ;  /* 0x20000055ff5c0230 */ /* 0x000fc60000004100 */
        /* <DEDUP_REMOVED lines=15> */
.L_x_2618:
[----:B------:R-:W-:-:S04]  /*15da0*/  IADD3 R4, PT, PT, R4, 0x1, RZ ;  /* 0x0000000104047810 */ /* 0x000fc80007ffe0ff */
        /* <DEDUP_REMOVED lines=11> */
.L_x_2619:
        /* <DEDUP_REMOVED lines=43> */
.L_x_2617:
        /* <DEDUP_REMOVED lines=9> */
[----:B------:R-:W-:Y:S02]  /*161a0*/  PLOP3.LUT P1, PT, P1, PT, PT, 0x8, 0x80 ;  /* 0x000000000080781c */ /* 0x000fe40000f2e170 */
[----:B------:R-:W-:Y:S01]  /*161b0*/  MOV R93, R12 ;  /* 0x0000000c005d7202 */ /* 0x000fe20000000f00 */
        /* <DEDUP_REMOVED lines=11> */
.L_x_2621:
[----:B------:R-:W-:-:S04]  /*16270*/  VIADD R4, R4, 0x1 ;  /* 0x0000000104047836 */ /* 0x000fc80000000000 */
        /* <DEDUP_REMOVED lines=11> */
.L_x_2622:
        /* <DEDUP_REMOVED lines=41> */
[----:B------:R-:W-:Y:S01]  /*165c0*/  IMAD.MOV.U32 R93, RZ, RZ, R8 ;  /* 0x000000ffff5d7224 */ /* 0x000fe200078e0008 */
[----:B------:R-:W-:-:S07]  /*165d0*/  MOV R8, R92 ;  /* 0x0000005c00087202 */ /* 0x000fce0000000f00 */
.L_x_2620:
        /* <DEDUP_REMOVED lines=8> */
[----:B------:R-:W-:Y:S01]  /*16660*/  IMAD.MOV.U32 R93, RZ, RZ, R12 ;  /* 0x000000ffff5d7224 */ /* 0x000fe200078e000c */
        /* <DEDUP_REMOVED lines=13> */
.L_x_2624:
[----:B------:R-:W-:-:S04]  /*16740*/  IADD3 R4, PT, PT, R4, 0x1, RZ ;  /* 0x0000000104047810 */ /* 0x000fc80007ffe0ff */
[C---:B------:R-:W-:Y:S01]  /*16750*/  ISETP.NE.AND P3, PT, R4.reuse, RZ, PT ;  /* 0x000000ff0400720c */ /* 0x040fe20003f65270 */
[----:B------:R-:W-:-:S12]  /*16760*/  IMAD.WIDE.U32 R128, R4, -0x2daee0ad, RZ ;  /* 0xd2511f5304807825 */ /* 0x000fd800078e00ff */
[----:B------:R-:W-:Y:S05]  /*16770*/  @P3 BRA `(.L_x_2625) ;  /* 0x0000000000203947 */ /* 0x000fea0003800000 */
[----:B------:R-:W-:-:S05]  /*16780*/  VIADD R5, R5, 0x1 ;  /* 0x0000000105057836 */ /* 0x000fca0000000000 */
[----:B------:R-:W-:-:S13]  /*16790*/  ISETP.NE.AND P3, PT, R5, RZ, PT ;  /* 0x000000ff0500720c */ /* 0x000fda0003f65270 */
[----:B------:R-:W-:Y:S01]  /*167a0*/  @!P3 IADD3 R2, PT, PT, R2, 0x1, RZ ;  /* 0x000000010202b810 */ /* 0x000fe20007ffe0ff */
[----:B------:R-:W-:Y:S01]  /*167b0*/  @!P3 VIADD R6, R9, 0x1 ;  /* 0x000000010906b836 */ /* 0x000fe20000000000 */
[----:B------:R-:W-:Y:S02]  /*167c0*/  @!P3 MOV R5, RZ ;  /* 0x000000ff0005b202 */ /* 0x000fe40000000f00 */
[----:B------:R-:W-:-:S13]  /*167d0*/  ISETP.NE.AND P4, PT, R2, RZ, !P3 ;  /* 0x000000ff0200720c */ /* 0x000fda0005f85270 */
[----:B------:R-:W-:-:S05]  /*167e0*/  @P4 IADD3 R6, PT, PT, R9, RZ, RZ ;  /* 0x000000ff09064210 */ /* 0x000fca0007ffe0ff */
[----:B------:R-:W-:-:S07]  /*167f0*/  @!P3 IMAD.MOV.U32 R9, RZ, RZ, R6 ;  /* 0x000000ffff09b224 */ /* 0x000fce00078e0006 */
.L_x_2625:
        /* <DEDUP_REMOVED lines=43> */
.L_x_2623:
        /* <DEDUP_REMOVED lines=22> */
.L_x_2627:
        /* <DEDUP_REMOVED lines=12> */
.L_x_2628:
        /* <DEDUP_REMOVED lines=43> */
.L_x_2626:
        /* <DEDUP_REMOVED lines=22> */
.L_x_2630:
        /* <DEDUP_REMOVED lines=12> */
.L_x_2631:
        /* <DEDUP_REMOVED lines=43> */
.L_x_2629:
[----:B------:R-:W-:Y:S01]  /*17450*/  I2FP.F32.U32 R92, R93 ;  /* 0x0000005d005c7245 */ /* 0x000fe20000201000 */
[----:B------:R-:W-:Y:S01]  /*17460*/  HADD2.F32 R95, -RZ, R95.H1_H1 ;  /* 0x3000005fff5f7230 */ /* 0x000fe20000004100 */
[----:B------:R-:W-:Y:S01]  /*17470*/  PRMT R94, R141, 0x5410, R94 ;  /* 0x000054108d5e7816 */ /* 0x000fe2000000005e */
[----:B------:R-:W-:Y:S01]  /*17480*/  @P0 HADD2.F32 R128, -RZ, R87.H1_H1 ;  /* 0x30000057ff800230 */ /* 0x000fe20000004100 */
[----:B------:R-:W-:Y:S01]  /*17490*/  PRMT R93, R138, 0x5410, R140 ;  /* 0x000054108a5d7816 */ /* 0x000fe2000000008c */
[----:B------:R-:W-:Y:S01]  /*174a0*/  FFMA.FTZ R92, R92, R131, 1.1641532182693481445e-10 ;  /* 0x2f0000005c5c7423 */ /* 0x000fe20000010083 */
[----:B------:R-:W-:-:S04]  /*174b0*/  FMUL.FTZ R95, R95, UR5 ;  /* 0x000000055f5f7c20 */ /* 0x000fc80008410000 */
[----:B------:R-:W-:Y:S02]  /*174c0*/  FSETP.GTU.FTZ.AND P5, PT, R92, UR4, PT ;  /* 0x000000045c007c0b */ /* 0x000fe4000bfbc000 */
[----:B------:R-:W-:Y:S02]  /*174d0*/  PRMT R92, R127, 0x5410, R133 ;  /* 0x000054107f5c7816 */ /* 0x000fe40000000085 */
[----:B------:R-:W-:Y:S02]  /*174e0*/  FSEL R103, R95, RZ, !P5 ;  /* 0x000000ff5f677208 */ /* 0x000fe40006800000 */
[----:B------:R-:W-:-:S03]  /*174f0*/  PLOP3.LUT P5, PT, P5, PT, PT, 0x8, 0x80 ;  /* 0x000000000080781c */ /* 0x000fc60002fae170 */
[----:B------:R-:W-:-:S05]  /*17500*/  @P0 FADD.FTZ R103, R128, R103 ;  /* 0x0000006780670221 */ /* 0x000fca0000010000 */
[----:B------:R-:W-:-:S04]  /*17510*/  F2FP.F16.F32.PACK_AB R95, RZ, R103 ;  /* 0x00000067ff5f723e */ /* 0x000fc800000000ff */
[----:B------:R-:W-:-:S07]  /*17520*/  PRMT R95, R139, 0x5410, R95 ;  /* 0x000054108b5f7816 */ /* 0x000fce000000005f */
.L_x_2607:
[----:B------:R-:W-:Y:S01]  /*17530*/  ISETP.NE.AND P6, PT, R10, RZ, PT ;  /* 0x000000ff0a00720c */ /* 0x000fe20003fc5270 */
[----:B------:R-:W-:Y:S01]  /*17540*/  IMAD.WIDE.U32 R128, R122, 0x10, R134 ;  /* 0x000000107a807825 */ /* 0x000fe200078e0086 */
[----:B------:R-:W-:Y:S01]  /*17550*/  SEL R10, RZ, 0x1000000, !P5 ;  /* 0x01000000ff0a7807 */ /* 0x000fe20006800000 */
[----:B------:R-:W0:Y:S01]  /*17560*/  @P0 LDC.64 R138, c[0x0][0x3a0] ;  /* 0x0000e800ff8a0b82 */ /* 0x000e220000000a00 */
[----:B------:R-:W-:Y:S01]  /*17570*/  SEL R127, RZ, 0x10000, !P4 ;  /* 0x00010000ff7f7807 */ /* 0x000fe20006000000 */
[----:B------:R-:W1:Y:S01]  /*17580*/  @UP0 LDCU.64 UR20, c[0x0][0x398] ;  /* 0x00007300ff1407ac */ /* 0x000e620008000a00 */
[----:B------:R-:W-:Y:S01]  /*17590*/  SEL R136, RZ, 0x100, !P3 ;  /* 0x00000100ff887807 */ /* 0x000fe20005800000 */
[----:B------:R2:W-:Y:S01]  /*175a0*/  STG.E.128 desc[UR8][R128.64], R92 ;  /* 0x0000005c80007986 */ /* 0x0005e2000c101d08 */
[----:B------:R-:W-:Y:S01]  /*175b0*/  ISETP.NE.AND P5, PT, R112, RZ, PT ;  /* 0x000000ff7000720c */ /* 0x000fe20003fa5270 */
[----:B------:R-:W-:Y:S01]  /*175c0*/  VIADD R137, R126, 0x180 ;  /* 0x000001807e897836 */ /* 0x000fe20000000000 */
[----:B------:R-:W-:-:S02]  /*175d0*/  ISETP.NE.AND P4, PT, R115, RZ, PT ;  /* 0x000000ff7300720c */ /* 0x000fc40003f85270 */
[----:B------:R-:W-:Y:S01]  /*175e0*/  LOP3.LUT R136, R136, R10, R127, 0xfe, !PT ;  /* 0x0000000a88887212 */ /* 0x000fe200078efe7f */
[----:B------:R-:W-:Y:S01]  /*175f0*/  IMAD.WIDE.U32 R144, R137, 0x10, R108 ;  /* 0x0000001089907825 */ /* 0x000fe200078e006c */
[----:B------:R-:W-:Y:S02]  /*17600*/  SEL R112, RZ, 0x1000000, !P1 ;  /* 0x01000000ff707807 */ /* 0x000fe40004800000 */
[----:B------:R-:W-:Y:S02]  /*17610*/  SEL R115, RZ, 0x10000, !P4 ;  /* 0x00010000ff737807 */ /* 0x000fe40006000000 */
[----:B------:R-:W-:Y:S02]  /*17620*/  SEL R10, RZ, 0x100, !P5 ;  /* 0x00000100ff0a7807 */ /* 0x000fe40006800000 */
[----:B------:R-:W-:Y:S02]  /*17630*/  SEL R127, RZ, 0x1, !P2 ;  /* 0x00000001ff7f7807 */ /* 0x000fe40005000000 */
[----:B------:R-:W-:-:S02]  /*17640*/  LOP3.LUT R10, R10, R112, R115, 0xfe, !PT ;  /* 0x000000700a0a7212 */ /* 0x000fc400078efe73 */
[----:B------:R-:W-:Y:S01]  /*17650*/  SEL R115, RZ, 0x1, !P6 ;  /* 0x00000001ff737807 */ /* 0x000fe20007000000 */
[----:B--2---:R-:W-:Y:S01]  /*17660*/  IMAD.WIDE.U32 R94, R122, 0x8, R98 ;  /* 0x000000087a5e7825 */ /* 0x004fe200078e0062 */
[----:B------:R-:W-:Y:S02]  /*17670*/  LOP3.LUT R93, R136, R127, RZ, 0xfc, !PT ;  /* 0x0000007f885d7212 */ /* 0x000fe400078efcff */
[----:B------:R-:W-:Y:S01]  /*17680*/  LOP3.LUT R92, R10, R115, RZ, 0xfc, !PT ;  /* 0x000000730a5c7212 */ /* 0x000fe200078efcff */
[----:B0-----:R-:W-:Y:S01]  /*17690*/  @P0 IMAD.WIDE.U32 R138, R137, 0x10, R138 ;  /* 0x00000010898a0825 */ /* 0x001fe200078e008a */
[----:B------:R-:W-:Y:S02]  /*176a0*/  PLOP3.LUT P3, PT, PT, PT, UP0, 0x80, 0x8 ;  /* 0x000000000008781c */ /* 0x000fe40003f6f008 */
[----:B------:R-:W-:Y:S01]  /*176b0*/  MOV R140, 0x10 ;  /* 0x00000010008c7802 */ /* 0x000fe20000000f00 */
[----:B------:R0:W-:Y:S01]  /*176c0*/  STG.E.64 desc[UR8][R94.64], R92 ;  /* 0x0000005c5e007986 */ /* 0x0001e2000c101b08 */
[----:B------:R-:W-:-:S09]  /*176d0*/  PLOP3.LUT P1, PT, PT, PT, UP0, 0x80, 0x8 ;  /* 0x000000000008781c */ /* 0x000fd20003f2f008 */
[----:B-1----:R-:W-:Y:S01]  /*176e0*/  @P3 IMAD.WIDE.U32 R140, R137, R140, UR20 ;  /* 0x00000014898c3e25 */ /* 0x002fe2000f8e008c */
[----:B------:R-:W-:Y:S06]  /*176f0*/  BRA.U !UP0, `(.L_x_2632) ;  /* 0x0000000108507547 */ /* 0x000fec000b800000 */
        /* <DEDUP_REMOVED lines=20> */
.L_x_2632:
[----:B------:R2:W5:Y:S04]  /*17840*/  @P1 LDG.E.128 R88, desc[UR8][R140.64] ;  /* 0x000000088c581981 */ /* 0x000568000c1e1d00 */
[----:B------:R2:W5:Y:S04]  /*17850*/  @P0 LDG.E.128 R84, desc[UR8][R138.64] ;  /* 0x000000088a540981 */ /* 0x000568000c1e1d00 */
[----:B01----:R2:W5:Y:S01]  /*17860*/  LDG.E.128 R92, desc[UR8][R144.64] ;  /* 0x00000008905c7981 */ /* 0x003562000c1e1d00 */
[----:B------:R-:W-:Y:S05]  /*17870*/  BRA.U !UP0, `(.L_x_2633) ;  /* 0x0000004d08487547 */ /* 0x000fea000b800000 */
[----:B------:R-:W-:Y:S01]  /*17880*/  ISETP.NE.AND P1, PT, R142, 0x1, PT ;  /* 0x000000018e00780c */ /* 0x000fe20003f25270 */
[----:B------:R-:W-:Y:S02]  /*17890*/  HFMA2 R13, -RZ, RZ, 0, 1.1920928955078125e-07 ;  /* 0x00000002ff0d7431 */ /* 0x000fe400000001ff */
[----:B------:R-:W-:Y:S01]  /*178a0*/  IMAD.MOV.U32 R11, RZ, RZ, R12 ;  /* 0x000000ffff0b7224 */ /* 0x000fe200078e000c */
[----:B------:R-:W-:-:S09]  /*178b0*/  MOV R10, R8 ;  /* 0x00000008000a7202 */ /* 0x000fd20000000f00 */
[----:B------:R-:W-:Y:S05]  /*178c0*/  @!P1 BRA `(.L_x_2634) ;  /* 0x0000000400009947 */ /* 0x000fea0003800000 */
[----:B------:R-:W-:-:S13]  /*178d0*/  ISETP.NE.AND P1, PT, R142, 0x3, PT ;  /* 0x000000038e00780c */ /* 0x000fda0003f25270 */
[----:B------:R-:W-:Y:S05]  /*178e0*/  @!P1 BRA `(.L_x_2635) ;  /* 0x0000000000209947 */ /* 0x000fea0003800000 */
[----:B------:R-:W-:-:S13]  /*178f0*/  ISETP.NE.AND P1, PT, R142, 0x2, PT ;  /* 0x000000028e00780c */ /* 0x000fda0003f25270 */
[----:B------:R-:W-:Y:S01]  /*17900*/  @!P1 IMAD.MOV.U32 R13, RZ, RZ, 0x3 ;  /* 0x00000003ff0d9424 */ /* 0x000fe200078e00ff */
[----:B------:R-:W-:Y:S01]  /*17910*/  @!P1 MOV R10, R8 ;  /* 0x00000008000a9202 */ /* 0x000fe20000000f00 */
[----:B------:R-:W-:Y:S01]  /*17920*/  @!P1 IMAD.MOV.U32 R11, RZ, RZ, R6 ;  /* 0x000000ffff0b9224 */ /* 0x000fe200078e0006 */
[----:B------:R-:W-:Y:S01]  /*17930*/  @P1 IADD3 R13, PT, PT, R142, 0x1, RZ ;  /* 0x000000018e0d1810 */ /* 0x000fe20007ffe0ff */
[----:B------:R-:W-:Y:S01]  /*17940*/  @P1 IMAD.MOV.U32 R10, RZ, RZ, R8 ;  /* 0x000000ffff0a1224 */ /* 0x000fe200078e0008 */
[----:B------:R-:W-:Y:S01]  /*17950*/  @P1 MOV R11, R7 ;  /* 0x00000007000b1202 */ /* 0x000fe20000000f00 */
[----:B------:R-:W-:Y:S06]  /*17960*/  BRA `(.L_x_2634) ;  /* 0x0000000000d87947 */ /* 0x000fec0003800000 */
.L_x_2635:
        /* <DEDUP_REMOVED lines=12> */
.L_x_2636:
        /* <DEDUP_REMOVED lines=41> */
[----:B------:R-:W-:-:S07]  /*17cc0*/  IMAD.MOV.U32 R11, RZ, RZ, R8 ;  /* 0x000000ffff0b7224 */ /* 0x000fce00078e0008 */
.L_x_2634:
[----:B------:R-:W-:Y:S01]  /*17cd0*/  I2FP.F32.U32 R8, R11 ;  /* 0x0000000b00087245 */ /* 0x000fe20000201000 */
[----:B-----5:R-:W-:Y:S01]  /*17ce0*/  HADD2.F32 R11, -RZ, R92.H0_H0 ;  /* 0x2000005cff0b7230 */ /* 0x020fe20000004100 */
[----:B------:R-:W-:Y:S01]  /*17cf0*/  ISETP.NE.AND P2, PT, R13, 0x1, PT ;  /* 0x000000010d00780c */ /* 0x000fe20003f45270 */
[----:B------:R-:W-:Y:S02]  /*17d00*/  IMAD.MOV.U32 R15, RZ, RZ, 0x2 ;  /* 0x00000002ff0f7424 */ /* 0x000fe400078e00ff */
[----:B------:R-:W-:-:S05]  /*17d10*/  FFMA.FTZ R8, R8, R131, 1.1641532182693481445e-10 ;  /* 0x2f00000008087423 */ /* 0x000fca0000010083 */
[----:B------:R-:W-:Y:S01]  /*17d20*/  FSETP.GTU.FTZ.AND P1, PT, R8, UR4, PT ;  /* 0x0000000408007c0b */ /* 0x000fe2000bf3c000 */
[----:B------:R-:W-:Y:S01]  /*17d30*/  FMUL.FTZ R8, R11, UR5 ;  /* 0x000000050b087c20 */ /* 0x000fe20008410000 */
        /* <DEDUP_REMOVED lines=13> */
.L_x_2638:
        /* <DEDUP_REMOVED lines=12> */
.L_x_2639:
        /* <DEDUP_REMOVED lines=42> */
.L_x_2637:
[----:B------:R-:W-:Y:S01]  /*18170*/  I2FP.F32.U32 R14, R11 ;  /* 0x0000000b000e7245 */ /* 0x000fe20000201000 */
[----:B------:R-:W-:Y:S01]  /*18180*/  HADD2.F32 R11, -RZ, R88.H0_H0 ;  /* 0x20000058ff0b7230 */ /* 0x000fe20000004100 */
[----:B------:R-:W-:Y:S01]  /*18190*/  ISETP.NE.AND P2, PT, R15, 0x1, PT ;  /* 0x000000010f00780c */ /* 0x000fe20003f45270 */
[----:B------:R-:W-:Y:S02]  /*181a0*/  @P0 HADD2.F32 R13, -RZ, R84.H0_H0 ;  /* 0x20000054ff0d0230 */ /* 0x000fe40000004100 */
[----:B------:R-:W-:Y:S01]  /*181b0*/  FFMA.FTZ R14, R14, R131, 1.1641532182693481445e-10 ;  /* 0x2f0000000e0e7423 */ /* 0x000fe20000010083 */
[----:B------:R-:W-:-:S04]  /*181c0*/  FMUL.FTZ R11, R11, UR5 ;  /* 0x000000050b0b7c20 */ /* 0x000fc80008410000 */
[----:B------:R-:W-:Y:S02]  /*181d0*/  FSETP.GTU.FTZ.AND P1, PT, R14, UR4, PT ;  /* 0x000000040e007c0b */ /* 0x000fe4000bf3c000 */
[----:B------:R-:W-:Y:S02]  /*181e0*/  MOV R14, 0x2 ;  /* 0x00000002000e7802 */ /* 0x000fe40000000f00 */
[----:B------:R-:W-:-:S05]  /*181f0*/  FSEL R11, R11, RZ, !P1 ;  /* 0x000000ff0b0b7208 */ /* 0x000fca0004800000 */
[----:B------:R-:W-:Y:S01]  /*18200*/  FADD.FTZ R8, R8, R11 ;  /* 0x0000000b08087221 */ /* 0x000fe20000010000 */
[----:B------:R-:W-:-:S03]  /*18210*/  SEL R11, RZ, 0x1, P1 ;  /* 0x00000001ff0b7807 */ /* 0x000fc60000800000 */
[--C-:B------:R-:W-:Y:S01]  /*18220*/  @P0 FADD.FTZ R112, R13, R8.reuse ;  /* 0x000000080d700221 */ /* 0x100fe20000010000 */
[----:B------:R-:W-:Y:S02]  /*18230*/  @!P0 IMAD.MOV.U32 R112, RZ, RZ, R8 ;  /* 0x000000ffff708224 */ /* 0x000fe400078e0008 */
[----:B------:R-:W-:-:S03]  /*18240*/  IMAD.MOV.U32 R8, RZ, RZ, R12 ;  /* 0x000000ffff087224 */ /* 0x000fc600078e000c */
[----:B--2---:R-:W-:Y:S01]  /*18250*/  F2FP.F16.F32.PACK_AB R140, RZ, R112 ;  /* 0x00000070ff8c723e */ /* 0x004fe200000000ff */
        /* <DEDUP_REMOVED lines=9> */
.L_x_2641:
        /* <DEDUP_REMOVED lines=12> */
.L_x_2642:
        /* <DEDUP_REMOVED lines=42> */
.L_x_2640:
[----:B------:R-:W-:Y:S01]  /*18650*/  I2FP.F32.U32 R8, R8 ;  /* 0x0000000800087245 */ /* 0x000fe20000201000 */
[----:B------:R-:W-:Y:S01]  /*18660*/  HADD2.F32 R92, -RZ, R92.H1_H1 ;  /* 0x3000005cff5c7230 */ /* 0x000fe20000004100 */
[----:B------:R-:W-:Y:S01]  /*18670*/  ISETP.NE.AND P2, PT, R14, 0x1, PT ;  /* 0x000000010e00780c */ /* 0x000fe20003f45270 */
[----:B------:R-:W-:Y:S02]  /*18680*/  HFMA2 R16, -RZ, RZ, 0, 1.1920928955078125e-07 ;  /* 0x00000002ff107431 */ /* 0x000fe400000001ff */
[----:B------:R-:W-:Y:S02]  /*18690*/  IMAD.MOV.U32 R13, RZ, RZ, R12 ;  /* 0x000000ffff0d7224 */ /* 0x000fe400078e000c */
[----:B------:R-:W-:-:S05]  /*186a0*/  FFMA.FTZ R8, R8, R131, 1.1641532182693481445e-10 ;  /* 0x2f00000008087423 */ /* 0x000fca0000010083 */
[----:B------:R-:W-:Y:S01]  /*186b0*/  FSETP.GTU.FTZ.AND P1, PT, R8, UR4, PT ;  /* 0x0000000408007c0b */ /* 0x000fe2000bf3c000 */
[----:B------:R-:W-:-:S03]  /*186c0*/  FMUL.FTZ R8, R92, UR5 ;  /* 0x000000055c087c20 */ /* 0x000fc60008410000 */
        /* <DEDUP_REMOVED lines=12> */
.L_x_2644:
        /* <DEDUP_REMOVED lines=12> */
.L_x_2645:
        /* <DEDUP_REMOVED lines=42> */
.L_x_2643:
        /* <DEDUP_REMOVED lines=10> */
[----:B------:R-:W-:-:S03]  /*18b90*/  SEL R13, RZ, 0x1, P1 ;  /* 0x00000001ff0d7807 */ /* 0x000fc60000800000 */
[----:B------:R-:W-:Y:S01]  /*18ba0*/  @P0 FADD.FTZ R108, R15, R8 ;  /* 0x000000080f6c0221 */ /* 0x000fe20000010000 */
[----:B------:R-:W-:Y:S02]  /*18bb0*/  @!P0 MOV R108, R8 ;  /* 0x00000008006c8202 */ /* 0x000fe40000000f00 */
[----:B------:R-:W-:Y:S02]  /*18bc0*/  MOV R8, R12 ;  /* 0x0000000c00087202 */ /* 0x000fe40000000f00 */
        /* <DEDUP_REMOVED lines=10> */
.L_x_2647:
        /* <DEDUP_REMOVED lines=12> */
.L_x_2648:
        /* <DEDUP_REMOVED lines=41> */
[----:B------:R-:W-:Y:S02]  /*18fc0*/  LOP3.LUT R6, R6, UR40, R15, 0x96, !PT ;  /* 0x0000002806067c12 */ /* 0x000fe4000f8e960f */
[----:B------:R-:W-:-:S07]  /*18fd0*/  MOV R10, R14 ;  /* 0x0000000e000a7202 */ /* 0x000fce0000000f00 */
.L_x_2646:
[----:B------:R-:W-:Y:S01]  /*18fe0*/  I2FP.F32.U32 R8, R8 ;  /* 0x0000000800087245 */ /* 0x000fe20000201000 */
[----:B------:R-:W-:Y:S01]  /*18ff0*/  HADD2.F32 R14, -RZ, R93.H0_H0 ;  /* 0x2000005dff0e7230 */ /* 0x000fe20000004100 */
        /* <DEDUP_REMOVED lines=18> */
.L_x_2650:
        /* <DEDUP_REMOVED lines=12> */
.L_x_2651:
        /* <DEDUP_REMOVED lines=43> */
.L_x_2649:
        /* <DEDUP_REMOVED lines=24> */
.L_x_2653:
        /* <DEDUP_REMOVED lines=12> */
.L_x_2654:
        /* <DEDUP_REMOVED lines=43> */
.L_x_2652:
[----:B------:R-:W-:Y:S01]  /*19980*/  I2FP.F32.U32 R8, R8 ;  /* 0x0000000800087245 */ /* 0x000fe20000201000 */
[----:B------:R-:W-:Y:S01]  /*19990*/  HADD2.F32 R93, -RZ, R93.H1_H1 ;  /* 0x3000005dff5d7230 */ /* 0x000fe20000004100 */
[----:B------:R-:W-:Y:S01]  /*199a0*/  ISETP.NE.AND P3, PT, R17, 0x1, PT ;  /* 0x000000011100780c */ /* 0x000fe20003f65270 */
[----:B------:R-:W-:Y:S01]  /*199b0*/  IMAD.MOV.U32 R18, RZ, RZ, 0x2 ;  /* 0x00000002ff127424 */ /* 0x000fe200078e00ff */
[----:B------:R-:W-:Y:S01]  /*199c0*/  MOV R15, R12 ;  /* 0x0000000c000f7202 */ /* 0x000fe20000000f00 */
[----:B------:R-:W-:-:S05]  /*199d0*/  FFMA.FTZ R8, R8, R131, 1.1641532182693481445e-10 ;  /* 0x2f00000008087423 */ /* 0x000fca0000010083 */
[----:B------:R-:W-:Y:S01]  /*199e0*/  FSETP.GTU.FTZ.AND P2, PT, R8, UR4, PT ;  /* 0x0000000408007c0b */ /* 0x000fe2000bf5c000 */
[----:B------:R-:W-:-:S03]  /*199f0*/  FMUL.FTZ R8, R93, UR5 ;  /* 0x000000055d087c20 */ /* 0x000fc60008410000 */
        /* <DEDUP_REMOVED lines=11> */
.L_x_2656:
        /* <DEDUP_REMOVED lines=12> */
.L_x_2657:
        /* <DEDUP_REMOVED lines=43> */
.L_x_2655:
        /* <DEDUP_REMOVED lines=24> */
.L_x_2659:
        /* <DEDUP_REMOVED lines=12> */
.L_x_2660:
        /* <DEDUP_REMOVED lines=41> */
[----:B------:R-:W-:Y:S02]  /*1a2f0*/  LOP3.LUT R6, R6, UR40, R17, 0x96, !PT ;  /* 0x0000002806067c12 */ /* 0x000fe4000f8e9611 */
[----:B------:R-:W-:-:S07]  /*1a300*/  MOV R10, R16 ;  /* 0x00000010000a7202 */ /* 0x000fce0000000f00 */
.L_x_2658:
        /* <DEDUP_REMOVED lines=19> */
.L_x_2662:
        /* <DEDUP_REMOVED lines=12> */
.L_x_2663:
        /* <DEDUP_REMOVED lines=43> */
.L_x_2661:
        /* <DEDUP_REMOVED lines=24> */
.L_x_2665:
        /* <DEDUP_REMOVED lines=12> */
.L_x_2666:
        /* <DEDUP_REMOVED lines=43> */
.L_x_2664:
        /* <DEDUP_REMOVED lines=19> */
.L_x_2668:
        /* <DEDUP_REMOVED lines=12> */
.L_x_2669:
        /* <DEDUP_REMOVED lines=43> */
.L_x_2667:
[----:B------:R-:W-:Y:S01]  /*1b140*/  I2FP.F32.U32 R18, R17 ;  /* 0x0000001100127245 */ /* 0x000fe20000201000 */
[----:B------:R-:W-:Y:S02]  /*1b150*/  HADD2.F32 R17, -RZ, R90.H1_H1 ;  /* 0x3000005aff117230 */ /* 0x000fe40000004100 */
[----:B------:R-:W-:Y:S02]  /*1b160*/  @P0 HADD2.F32 R129, -RZ, R86.H1_H1 ;  /* 0x30000056ff810230 */ /* 0x000fe40000004100 */
[----:B------:R-:W-:Y:S01]  /*1b170*/  FFMA.FTZ R18, R18, R131, 1.1641532182693481445e-10 ;  /* 0x2f00000012127423 */ /* 0x000fe20000010083 */
[----:B------:R-:W-:Y:S01]  /*1b180*/  FMUL.FTZ R17, R17, UR5 ;  /* 0x0000000511117c20 */ /* 0x000fe20008410000 */
[----:B------:R-:W-:-:S03]  /*1b190*/  IMAD.MOV.U32 R92, RZ, RZ, 0x2 ;  /* 0x00000002ff5c7424 */ /* 0x000fc600078e00ff */
[----:B------:R-:W-:-:S04]  /*1b1a0*/  FSETP.GTU.FTZ.AND P4, PT, R18, UR4, PT ;  /* 0x0000000412007c0b */ /* 0x000fc8000bf9c000 */
        /* <DEDUP_REMOVED lines=17> */
.L_x_2671:
        /* <DEDUP_REMOVED lines=12> */
.L_x_2672:
        /* <DEDUP_REMOVED lines=43> */
.L_x_2670:
        /* <DEDUP_REMOVED lines=19> */
.L_x_2674:
        /* <DEDUP_REMOVED lines=12> */
.L_x_2675:
        /* <DEDUP_REMOVED lines=43> */
.L_x_2673:
        /* <DEDUP_REMOVED lines=24> */
.L_x_2677:
        /* <DEDUP_REMOVED lines=12> */
.L_x_2678:
        /* <DEDUP_REMOVED lines=43> */
.L_x_2676:
[----:B------:R-:W-:Y:S01]  /*1bfc0*/  I2FP.F32.U32 R8, R8 ;  /* 0x0000000800087245 */ /* 0x000fe20000201000 */
[----:B------:R-:W-:Y:S01]  /*1bfd0*/  HADD2.F32 R95, -RZ, R95.H1_H1 ;  /* 0x3000005fff5f7230 */ /* 0x000fe20000004100 */
[----:B------:R-:W-:Y:S02]  /*1bfe0*/  ISETP.NE.AND P6, PT, R138, 0x1, PT ;  /* 0x000000018a00780c */ /* 0x000fe40003fc5270 */
[----:B------:R-:W-:Y:S01]  /*1bff0*/  MOV R93, R12 ;  /* 0x0000000c005d7202 */ /* 0x000fe20000000f00 */
[----:B------:R-:W-:Y:S01]  /*1c000*/  FFMA.FTZ R92, R8, R131, 1.1641532182693481445e-10 ;  /* 0x2f000000085c7423 */ /* 0x000fe20000010083 */
[----:B------:R-:W-:Y:S01]  /*1c010*/  FMUL.FTZ R95, R95, UR5 ;  /* 0x000000055f5f7c20 */ /* 0x000fe20008410000 */
[----:B------:R-:W-:-:S03]  /*1c020*/  IMAD.MOV.U32 R8, RZ, RZ, 0x2 ;  /* 0x00000002ff087424 */ /* 0x000fc600078e00ff */
        /* <DEDUP_REMOVED lines=12> */
.L_x_2680:
        /* <DEDUP_REMOVED lines=8> */
[----:B------:R-:W-:Y:S02]  /*1c170*/  @!P6 IADD3 R7, PT, PT, R9, 0x1, RZ ;  /* 0x000000010907e810 */ /* 0x000fe40007ffe0ff */
[----:B------:R-:W-:Y:S02]  /*1c180*/  @!P6 MOV R5, RZ ;  /* 0x000000ff0005e202 */ /* 0x000fe40000000f00 */
[----:B------:R-:W-:-:S13]  /*1c190*/  ISETP.NE.AND P0, PT, R2, RZ, !P6 ;  /* 0x000000ff0200720c */ /* 0x000fda0007705270 */
[----:B------:R-:W-:Y:S01]  /*1c1a0*/  @P0 IMAD.MOV R7, RZ, RZ, R9 ;  /* 0x000000ffff070224 */ /* 0x000fe200078e0209 */
[----:B------:R-:W-:-:S03]  /*1c1b0*/  ISETP.NE.AND P0, PT, R6, RZ, PT ;  /* 0x000000ff0600720c */ /* 0x000fc60003f05270 */
[----:B------:R-:W-:-:S10]  /*1c1c0*/  @!P6 IMAD.MOV.U32 R9, RZ, RZ, R7 ;  /* 0x000000ffff09e224 */ /* 0x000fd400078e0007 */
.L_x_2681:
        /* <DEDUP_REMOVED lines=43> */
.L_x_2679:
[----:B------:R-:W-:Y:S01]  /*1c480*/  I2FP.F32.U32 R92, R93 ;  /* 0x0000005d005c7245 */ /* 0x000fe20000201000 */
[----:B------:R-:W-:Y:S02]  /*1c490*/  HADD2.F32 R93, -RZ, R91.H1_H1 ;  /* 0x3000005bff5d7230 */ /* 0x000fe40000004100 */
[----:B------:R-:W-:Y:S02]  /*1c4a0*/  @P0 HADD2.F32 R94, -RZ, R87.H1_H1 ;  /* 0x30000057ff5e0230 */ /* 0x000fe40000004100 */
[----:B------:R-:W-:Y:S01]  /*1c4b0*/  FFMA.FTZ R92, R92, R131, 1.1641532182693481445e-10 ;  /* 0x2f0000005c5c7423 */ /* 0x000fe20000010083 */
[----:B------:R-:W-:-:S04]  /*1c4c0*/  FMUL.FTZ R93, R93, UR5 ;  /* 0x000000055d5d7c20 */ /* 0x000fc80008410000 */
[----:B------:R-:W-:-:S04]  /*1c4d0*/  FSETP.GTU.FTZ.AND P6, PT, R92, UR4, PT ;  /* 0x000000045c007c0b */ /* 0x000fc8000bfdc000 */
[----:B------:R-:W-:Y:S02]  /*1c4e0*/  FSEL R92, R93, RZ, !P6 ;  /* 0x000000ff5d5c7208 */ /* 0x000fe40007000000 */
[----:B------:R-:W-:-:S03]  /*1c4f0*/  PRMT R93, R19, 0x5410, R144 ;  /* 0x00005410135d7816 */ /* 0x000fc60000000090 */
        /* <DEDUP_REMOVED lines=10> */
.L_x_2633:
        /* <DEDUP_REMOVED lines=15> */
.L_x_2684:
[----:B------:R-:W-:-:S04]  /*1c690*/  IADD3 R4, PT, PT, R4, 0x1, RZ ;  /* 0x0000000104047810 */ /* 0x000fc80007ffe0ff */
[C---:B------:R-:W-:Y:S01]  /*1c6a0*/  ISETP.NE.AND P1, PT, R4.reuse, RZ, PT ;  /* 0x000000ff0400720c */ /* 0x040fe20003f25270 */
[----:B--2---:R-:W-:-:S12]  /*1c6b0*/  IMAD.WIDE.U32 R138, R4, -0x2daee0ad, RZ ;  /* 0xd2511f53048a7825 */ /* 0x004fd800078e00ff */
        /* <DEDUP_REMOVED lines=9> */
.L_x_2685:
        /* <DEDUP_REMOVED lines=42> */
[----:B------:R-:W-:-:S07]  /*1c9f0*/  LOP3.LUT R6, R6, UR40, R109, 0x96, !PT ;  /* 0x0000002806067c12 */ /* 0x000fce000f8e966d */
.L_x_2683:
[----:B------:R-:W-:Y:S01]  /*1ca00*/  I2FP.F32.U32 R8, R108 ;  /* 0x0000006c00087245 */ /* 0x000fe20000201000 */
[----:B-----5:R-:W-:Y:S01]  /*1ca10*/  HADD2.F32 R108, -RZ, R92.H0_H0 ;  /* 0x2000005cff6c7230 */ /* 0x020fe20000004100 */
[----:B------:R-:W-:Y:S01]  /*1ca20*/  ISETP.NE.AND P2, PT, R115, 0x1, PT ;  /* 0x000000017300780c */ /* 0x000fe20003f45270 */
[----:B------:R-:W-:Y:S02]  /*1ca30*/  @P0 HADD2.F32 R109, -RZ, R84.H0_H0 ;  /* 0x20000054ff6d0230 */ /* 0x000fe40000004100 */
[----:B------:R-:W-:Y:S01]  /*1ca40*/  FFMA.FTZ R8, R8, R131, 1.1641532182693481445e-10 ;  /* 0x2f00000008087423 */ /* 0x000fe20000010083 */
[----:B------:R-:W-:Y:S01]  /*1ca50*/  FMUL.FTZ R108, R108, UR5 ;  /* 0x000000056c6c7c20 */ /* 0x000fe20008410000 */
[----:B------:R-:W-:-:S03]  /*1ca60*/  IMAD.MOV.U32 R127, RZ, RZ, 0x2 ;  /* 0x00000002ff7f7424 */ /* 0x000fc600078e00ff */
[----:B------:R-:W-:Y:S02]  /*1ca70*/  FSETP.GTU.FTZ.AND P1, PT, R8, UR4, PT ;  /* 0x0000000408007c0b */ /* 0x000fe4000bf3c000 */
[----:B------:R-:W-:Y:S02]  /*1ca80*/  MOV R8, R12 ;  /* 0x0000000c00087202 */ /* 0x000fe40000000f00 */
        /* <DEDUP_REMOVED lines=14> */
.L_x_2687:
[----:B------:R-:W-:-:S04]  /*1cb70*/  VIADD R4, R4, 0x1 ;  /* 0x0000000104047836 */ /* 0x000fc80000000000 */
[C---:B--2---:R-:W-:Y:S01]  /*1cb80*/  IMAD.WIDE.U32 R138, R4.reuse, -0x2daee0ad, RZ ;  /* 0xd2511f53048a7825 */ /* 0x044fe200078e00ff */
        /* <DEDUP_REMOVED lines=10> */
.L_x_2688:
        /* <DEDUP_REMOVED lines=43> */
.L_x_2686:
        /* <DEDUP_REMOVED lines=23> */
.L_x_2690:
        /* <DEDUP_REMOVED lines=12> */
.L_x_2691:
[----:B------:R-:W-:Y:S01]  /*1d110*/  IMAD.WIDE.U32 R6, R2, -0x326172a9, RZ ;  /* 0xcd9e8d5702067825 */ /* 0x000fe200078e00ff */
[----:B------:R-:W-:-:S03]  /*1d120*/  LOP3.LUT R128, R9, UR11, R141, 0x96, !PT ;  /* 0x0000000b09807c12 */ /* 0x000fc6000f8e968d */
[----:B------:R-:W-:Y:S01]  /*1d130*/  HFMA2 R115, -RZ, RZ, 0, 0 ;  /* 0x00000000ff737431 */ /* 0x000fe200000001ff */
        /* <DEDUP_REMOVED lines=40> */
.L_x_2689:
[----:B------:R-:W-:Y:S01]  /*1d3c0*/  I2FP.F32.U32 R8, R8 ;  /* 0x0000000800087245 */ /* 0x000fe20000201000 */
[----:B------:R-:W-:Y:S01]  /*1d3d0*/  HADD2.F32 R92, -RZ, R93.H0_H0 ;  /* 0x2000005dff5c7230 */ /* 0x000fe20000004100 */
[----:B------:R-:W-:-:S03]  /*1d3e0*/  ISETP.NE.AND P2, PT, R115, 0x1, PT ;  /* 0x000000017300780c */ /* 0x000fc60003f45270 */
[----:B------:R-:W-:Y:S01]  /*1d3f0*/  FFMA.FTZ R8, R8, R131, 1.1641532182693481445e-10 ;  /* 0x2f00000008087423 */ /* 0x000fe20000010083 */
[----:B------:R-:W-:-:S04]  /*1d400*/  FMUL.FTZ R92, R92, UR5 ;  /* 0x000000055c5c7c20 */ /* 0x000fc80008410000 */
[----:B------:R-:W-:Y:S01]  /*1d410*/  FSETP.GTU.FTZ.AND P1, PT, R8, UR4, PT ;  /* 0x0000000408007c0b */ /* 0x000fe2000bf3c000 */
[----:B------:R-:W-:-:S03]  /*1d420*/  @P0 HADD2.F32 R8, -RZ, R85.H0_H0 ;  /* 0x20000055ff080230 */ /* 0x000fc60000004100 */
[----:B------:R-:W-:Y:S01]  /*1d430*/  FSEL R109, R92, RZ, !P1 ;  /* 0x000000ff5c6d7208 */ /* 0x000fe20004800000 */
[----:B------:R-:W-:Y:S01]  /*1d440*/  IMAD.MOV.U32 R92, RZ, RZ, 0x2 ;  /* 0x00000002ff5c7424 */ /* 0x000fe200078e00ff */
        /* <DEDUP_REMOVED lines=14> */
.L_x_2693:
        /* <DEDUP_REMOVED lines=12> */
.L_x_2694:
        /* <DEDUP_REMOVED lines=43> */
.L_x_2692:
[----:B------:R-:W-:Y:S01]  /*1d8a0*/  I2FP.F32.U32 R8, R8 ;  /* 0x0000000800087245 */ /* 0x000fe20000201000 */
[----:B------:R-:W-:Y:S01]  /*1d8b0*/  HADD2.F32 R93, -RZ, R93.H1_H1 ;  /* 0x3000005dff5d7230 */ /* 0x000fe20000004100 */
[----:B------:R-:W-:-:S03]  /*1d8c0*/  ISETP.NE.AND P2, PT, R92, 0x1, PT ;  /* 0x000000015c00780c */ /* 0x000fc60003f45270 */
[----:B------:R-:W-:Y:S01]  /*1d8d0*/  FFMA.FTZ R8, R8, R131, 1.1641532182693481445e-10 ;  /* 0x2f00000008087423 */ /* 0x000fe20000010083 */
[----:B------:R-:W-:-:S04]  /*1d8e0*/  FMUL.FTZ R93, R93, UR5 ;  /* 0x000000055d5d7c20 */ /* 0x000fc80008410000 */
[----:B------:R-:W-:Y:S01]  /*1d8f0*/  FSETP.GTU.FTZ.AND P1, PT, R8, UR4, PT ;  /* 0x0000000408007c0b */ /* 0x000fe2000bf3c000 */
[----:B------:R-:W-:-:S03]  /*1d900*/  @P0 HADD2.F32 R8, -RZ, R85.H1_H1 ;  /* 0x30000055ff080230 */ /* 0x000fc60000004100 */
[----:B------:R-:W-:Y:S01]  /*1d910*/  FSEL R127, R93, RZ, !P1 ;  /* 0x000000ff5d7f7208 */ /* 0x000fe20004800000 */
[----:B------:R-:W-:Y:S01]  /*1d920*/  HFMA2 R93, -RZ, RZ, 0, 1.1920928955078125e-07 ;  /* 0x00000002ff5d7431 */ /* 0x000fe200000001ff */
        /* <DEDUP_REMOVED lines=13> */
.L_x_2696:
        /* <DEDUP_REMOVED lines=12> */
.L_x_2697:
        /* <DEDUP_REMOVED lines=43> */
.L_x_2695:
        /* <DEDUP_REMOVED lines=22> */
.L_x_2699:
[----:B------:R-:W-:-:S04]  /*1ded0*/  VIADD R4, R4, 0x1 ;  /* 0x0000000104047836 */ /* 0x000fc80000000000 */
        /* <DEDUP_REMOVED lines=11> */
.L_x_2700:
        /* <DEDUP_REMOVED lines=43> */
.L_x_2698:
        /* <DEDUP_REMOVED lines=22> */
.L_x_2702:
        /* <DEDUP_REMOVED lines=12> */
.L_x_2703:
        /* <DEDUP_REMOVED lines=42> */
[----:B------:R-:W-:-:S07]  /*1e700*/  IMAD.MOV.U32 R10, RZ, RZ, R92 ;  /* 0x000000ffff0a7224 */ /* 0x000fce00078e005c */
.L_x_2701:
[----:B------:R-:W-:Y:S01]  /*1e710*/  I2FP.F32.U32 R8, R8 ;  /* 0x0000000800087245 */ /* 0x000fe20000201000 */
[----:B------:R-:W-:Y:S01]  /*1e720*/  HADD2.F32 R92, -RZ, R95.H0_H0 ;  /* 0x2000005fff5c7230 */ /* 0x000fe20000004100 */
[----:B------:R-:W-:Y:S01]  /*1e730*/  ISETP.NE.AND P5, PT, R139, 0x1, PT ;  /* 0x000000018b00780c */ /* 0x000fe20003fa5270 */
[----:B------:R-:W-:Y:S01]  /*1e740*/  @P0 HADD2.F32 R138, -RZ, R87.H0_H0 ;  /* 0x20000057ff8a0230 */ /* 0x000fe20000004100 */
[----:B------:R-:W-:Y:S01]  /*1e750*/  MOV R93, R12 ;  /* 0x0000000c005d7202 */ /* 0x000fe20000000f00 */
[----:B------:R-:W-:Y:S01]  /*1e760*/  FFMA.FTZ R8, R8, R131, 1.1641532182693481445e-10 ;  /* 0x2f00000008087423 */ /* 0x000fe20000010083 */
[----:B------:R-:W-:-:S04]  /*1e770*/  FMUL.FTZ R92, R92, UR5 ;  /* 0x000000055c5c7c20 */ /* 0x000fc80008410000 */
[----:B------:R-:W-:Y:S01]  /*1e780*/  FSETP.GTU.FTZ.AND P4, PT, R8, UR4, PT ;  /* 0x0000000408007c0b */ /* 0x000fe2000bf9c000 */
        /* <DEDUP_REMOVED lines=14> */
.L_x_2705:
        /* <DEDUP_REMOVED lines=12> */
.L_x_2706:
        /* <DEDUP_REMOVED lines=43> */
.L_x_2704:
        /* <DEDUP_REMOVED lines=14> */
.L_x_2682:
        /* <DEDUP_REMOVED lines=13> */
[----:B------:R-:W-:Y:S02]  /*1ed90*/  LOP3.LUT R133, R133, R138, R136, 0xfe, !PT ;  /* 0x0000008a85857212 */ /* 0x000fe400078efe88 */
[----:B------:R-:W-:-:S02]  /*1eda0*/  SEL R139, RZ, 0x1, !P2 ;  /* 0x00000001ff8b7807 */ /* 0x000fc40005000000 */
[----:B------:R-:W-:Y:S02]  /*1edb0*/  SEL R136, RZ, 0x1, !P0 ;  /* 0x00000001ff887807 */ /* 0x000fe40004000000 */
[----:B------:R-:W-:Y:S02]  /*1edc0*/  LOP3.LUT R139, R140, R139, RZ, 0xfc, !PT ;  /* 0x0000008b8c8b7212 */ /* 0x000fe400078efcff */
[----:B------:R-:W-:-:S05]  /*1edd0*/  LOP3.LUT R138, R133, R136, RZ, 0xfc, !PT ;  /* 0x00000088858a7212 */ /* 0x000fca00078efcff */
[----:B------:R0:W-:Y:S01]  /*1ede0*/  STG.E.64 desc[UR8][R98.64], R138 ;  /* 0x0000008a62007986 */ /* 0x0001e2000c101b08 */
[----:B------:R-:W-:Y:S05]  /*1edf0*/  BRA.U !UP0, `(.L_x_2707) ;  /* 0x0000000108507547 */ /* 0x000fea000b800000 */
        /* <DEDUP_REMOVED lines=20> */
.L_x_2707:
[----:B01----:R-:W-:Y:S01]  /*1ef40*/  FADD.FTZ R93, RZ, R117 ;  /* 0x00000075ff5d7221 */ /* 0x003fe20000010000 */
[----:B------:R-:W0:Y:S01]  /*1ef50*/  S2UR UR5, SR_CgaCtaId ;  /* 0x00000000000579c3 */ /* 0x000e220000008800 */
[----:B------:R-:W-:Y:S01]  /*1ef60*/  ISETP.NE.AND P0, PT, R3, RZ, PT ;  /* 0x000000ff0300720c */ /* 0x000fe20003f05270 */
[----:B------:R-:W-:Y:S01]  /*1ef70*/  UMOV UR4, 0x400 ;  /* 0x0000040000047882 */ /* 0x000fe20000000000 */
[----:B------:R-:W-:Y:S01]  /*1ef80*/  FADD.FTZ R92, R93, R130 ;  /* 0x000000825d5c7221 */ /* 0x000fe20000010000 */
[----:B------:R-:W-:Y:S01]  /*1ef90*/  ISETP.GT.U32.AND P1, PT, R3, 0x3, PT ;  /* 0x000000030300780c */ /* 0x000fe20003f24070 */
[----:B------:R-:W-:Y:S02]  /*1efa0*/  HADD2.F32 R153, -RZ, R37.H0_H0 ;  /* 0x20000025ff997230 */ /* 0x000fe40000004100 */
[----:B------:R-:W-:Y:S01]  /*1efb0*/  FADD.FTZ R92, R92, R119 ;  /* 0x000000775c5c7221 */ /* 0x000fe20000010000 */
[----:B------:R-:W-:Y:S02]  /*1efc0*/  HADD2.F32 R155, -RZ, R38.H0_H0 ;  /* 0x20000026ff9b7230 */ /* 0x000fe40000004100 */
[----:B------:R-:W-:-:S02]  /*1efd0*/  HADD2.F32 R145, -RZ, R22.H0_H0 ;  /* 0x20000016ff917230 */ /* 0x000fc40000004100 */
[----:B------:R-:W-:Y:S01]  /*1efe0*/  FADD.FTZ R93, R92, R125 ;  /* 0x0000007d5c5d7221 */ /* 0x000fe20000010000 */
[----:B------:R-:W-:Y:S02]  /*1eff0*/  HADD2.F32 R157, -RZ, R39.H0_H0 ;  /* 0x20000027ff9d7230 */ /* 0x000fe40000004100 */
[----:B------:R-:W-:Y:S02]  /*1f000*/  HADD2.F32 R147, -RZ, R41.H1_H1 ;  /* 0x30000029ff937230 */ /* 0x000fe40000004100 */
[----:B------:R-:W-:Y:S01]  /*1f010*/  FADD.FTZ R92, R93, R114 ;  /* 0x000000725d5c7221 */ /* 0x000fe20000010000 */
[----:B------:R-:W-:Y:S02]  /*1f020*/  HADD2.F32 R151, -RZ, R26.H1_H1 ;  /* 0x3000001aff977230 */ /* 0x000fe40000004100 */
[----:B------:R-:W-:Y:S02]  /*1f030*/  HADD2.F32 R149, -RZ, R44.H0_H0 ;  /* 0x2000002cff957230 */ /* 0x000fe40000004100 */
[----:B------:R-:W-:Y:S01]  /*1f040*/  FADD.FTZ R92, R92, R121 ;  /* 0x000000795c5c7221 */ /* 0x000fe20000010000 */
[----:B------:R-:W-:-:S03]  /*1f050*/  HADD2.F32 R159, -RZ, R46.H0_H0 ;  /* 0x2000002eff9f7230 */ /* 0x000fc60000004100 */
        /* <DEDUP_REMOVED lines=118> */
[----:B------:R-:W-:Y:S01]  /*1f7c0*/  IMAD.MOV.U32 R99, RZ, RZ, RZ ;  /* 0x000000ffff637224 */ /* 0x000fe200078e00ff */
[----:B------:R-:W-:-:S03]  /*1f7d0*/  @!P1 MOV R99, 0x400 ;  /* 0x0000040000639802 */ /* 0x000fc60000000f00 */
[----:B------:R0:W-:Y:S01]  /*1f7e0*/  @!P0 STS.64 [R98+UR4], R92 ;  /* 0x0000005c62008988 */ /* 0x0001e20008000a04 */
[----:B------:R-:W-:Y:S01]  /*1f7f0*/  BAR.SYNC.DEFER_BLOCKING 0x0 ;  /* 0x0000000000007b1d */ /* 0x000fe20000010000 */
[----:B------:R-:W-:-:S05]  /*1f800*/  ISETP.NE.AND P0, PT, R0, RZ, PT ;  /* 0x000000ff0000720c */ /* 0x000fca0003f05270 */
[----:B------:R-:W1:Y:S01]  /*1f810*/  SHFL.DOWN PT, R134, R99, 0x2, 0x1f ;  /* 0x08401f0063867f89 */ /* 0x000e6200000e0000 */
[----:B0-----:R-:W-:-:S03]  /*1f820*/  I2FP.F32.U32 R92, R99 ;  /* 0x00000063005c7245 */ /* 0x001fc60000201000 */
[----:B------:R0:W-:Y:S01]  /*1f830*/  @!P1 LDS.64 R94, [R133] ;  /* 0x00000000855e9984 */ /* 0x0001e20000000a00 */
[----:B------:R-:W-:Y:S01]  /*1f840*/  PLOP3.LUT P1, PT, PT, PT, UP2, 0x40, 0x4 ;  /* 0x000000000004781c */ /* 0x000fe20003f2e828 */
[----:B-1----:R-:W-:Y:S01]  /*1f850*/  IMAD.IADD R138, R134, 0x1, R99 ;  /* 0x00000001868a7824 */ /* 0x002fe200078e0263 */
[----:B------:R-:W-:Y:S01]  /*1f860*/  I2FP.F32.S32 R134, R134 ;  /* 0x0000008600867245 */ /* 0x000fe20000201400 */
[----:B------:R-:W1:Y:S01]  /*1f870*/  LDC R99, c[0x0][0x448] ;  /* 0x00011200ff637b82 */ /* 0x000e620000000800 */
[----:B0-----:R-:W-:Y:S02]  /*1f880*/  HADD2.F32 R133, -RZ, R20.H0_H0 ;  /* 0x20000014ff857230 */ /* 0x001fe40000004100 */
[----:B------:R-:W-:Y:S01]  /*1f890*/  I2FP.F32.S32 R139, R138 ;  /* 0x0000008a008b7245 */ /* 0x000fe20000201400 */
[----:B------:R-:W0:Y:S03]  /*1f8a0*/  SHFL.DOWN PT, R141, R138, 0x1, 0x1f ;  /* 0x08201f008a8d7f89 */ /* 0x000e2600000e0000 */
[----:B------:R-:W2:Y:S01]  /*1f8b0*/  MUFU.RCP R140, R139 ;  /* 0x0000008b008c7308 */ /* 0x000ea20000001000 */
[-C--:B0-----:R-:W-:Y:S01]  /*1f8c0*/  IADD3 R138, PT, PT, R138, R141.reuse, RZ ;  /* 0x0000008d8a8a7210 */ /* 0x081fe20007ffe0ff */
[----:B------:R-:W0:Y:S01]  /*1f8d0*/  SHFL.DOWN PT, R135, R94, 0x2, 0x1f ;  /* 0x08401f005e877f89 */ /* 0x000e2200000e0000 */
[----:B------:R-:W-:-:S02]  /*1f8e0*/  I2FP.F32.S32 R141, R141 ;  /* 0x0000008d008d7245 */ /* 0x000fc40000201400 */
[----:B------:R-:W-:Y:S01]  /*1f8f0*/  I2FP.F32.S32 R138, R138 ;  /* 0x0000008a008a7245 */ /* 0x000fe20000201400 */
[----:B------:R-:W3:Y:S05]  /*1f900*/  SHFL.DOWN PT, R136, R95, 0x2, 0x1f ;  /* 0x08401f005f887f89 */ /* 0x000eea00000e0000 */
[----:B------:R-:W4:Y:S01]  /*1f910*/  MUFU.RCP R138, R138 ;  /* 0x0000008a008a7308 */ /* 0x000f220000001000 */
[C---:B0-----:R-:W-:Y:S01]  /*1f920*/  FMUL.FTZ R93, R135.reuse, R134 ;  /* 0x00000086875d7220 */ /* 0x041fe20000410000 */
[----:B------:R-:W-:-:S03]  /*1f930*/  FADD.FTZ R135, -R135, R94 ;  /* 0x0000005e87877221 */ /* 0x000fc60000010100 */
[----:B------:R-:W-:Y:S01]  /*1f940*/  FFMA.FTZ R93, R92, R94, R93 ;  /* 0x0000005e5c5d7223 */ /* 0x000fe2000001005d */
[----:B------:R-:W-:Y:S01]  /*1f950*/  FMUL.FTZ R135, R135, R135 ;  /* 0x0000008787877220 */ /* 0x000fe20000410000 */
[----:B---3--:R-:W-:Y:S02]  /*1f960*/  FADD.FTZ R95, R136, R95 ;  /* 0x0000005f885f7221 */ /* 0x008fe40000010000 */
[----:B--2---:R-:W-:Y:S01]  /*1f970*/  FMUL.FTZ R94, R140, R93 ;  /* 0x0000005d8c5e7220 */ /* 0x004fe20000410000 */
[----:B------:R-:W-:-:S04]  /*1f980*/  FMUL.FTZ R135, R135, R92 ;  /* 0x0000005c87877220 */ /* 0x000fc80000410000 */
[----:B------:R-:W0:Y:S01]  /*1f990*/  SHFL.DOWN PT, R93, R94, 0x1, 0x1f ;  /* 0x08201f005e5d7f89 */ /* 0x000e2200000e0000 */
[----:B------:R-:W-:-:S04]  /*1f9a0*/  FMUL.FTZ R135, R135, R134 ;  /* 0x0000008687877220 */ /* 0x000fc80000410000 */
[----:B------:R-:W-:Y:S01]  /*1f9b0*/  FFMA.FTZ R95, R140, R135, R95 ;  /* 0x000000878c5f7223 */ /* 0x000fe2000001005f */
[----:B------:R-:W-:-:S04]  /*1f9c0*/  HADD2.F32 R140, -RZ, R77.H0_H0 ;  /* 0x2000004dff8c7230 */ /* 0x000fc80000004100 */
[----:B------:R-:W2:Y:S01]  /*1f9d0*/  SHFL.DOWN PT, R92, R95, 0x1, 0x1f ;  /* 0x08201f005f5c7f89 */ /* 0x000ea200000e0000 */
[----:B0-----:R-:W-:Y:S01]  /*1f9e0*/  FADD.FTZ R98, R94, -R93 ;  /* 0x8000005d5e627221 */ /* 0x001fe20000010000 */
[----:B------:R-:W-:-:S03]  /*1f9f0*/  FMUL.FTZ R134, R93, R141 ;  /* 0x0000008d5d867220 */ /* 0x000fc60000410000 */
[----:B------:R-:W-:Y:S01]  /*1fa00*/  FMUL.FTZ R98, R98, R98 ;  /* 0x0000006262627220 */ /* 0x000fe20000410000 */
[----:B------:R-:W-:-:S03]  /*1fa10*/  FFMA.FTZ R93, R139, R94, R134 ;  /* 0x0000005e8b5d7223 */ /* 0x000fc60000010086 */
[----:B------:R-:W-:Y:S01]  /*1fa20*/  FMUL.FTZ R98, R139, R98 ;  /* 0x000000628b627220 */ /* 0x000fe20000410000 */
[----:B----4-:R-:W-:Y:S01]  /*1fa30*/  FMUL.FTZ R94, R138, R93 ;  /* 0x0000005d8a5e7220 */ /* 0x010fe20000410000 */
[----:B--2---:R-:W-:Y:S01]  /*1fa40*/  FADD.FTZ R93, R95, R92 ;  /* 0x0000005c5f5d7221 */ /* 0x004fe20000010000 */
[----:B------:R-:W-:Y:S02]  /*1fa50*/  HADD2.F32 R139, -RZ, R65.H0_H0 ;  /* 0x20000041ff8b7230 */ /* 0x000fe40000004100 */
[----:B------:R-:W-:Y:S01]  /*1fa60*/  FMUL.FTZ R98, R98, R141 ;  /* 0x0000008d62627220 */ /* 0x000fe20000410000 */
[----:B------:R-:W-:Y:S01]  /*1fa70*/  HADD2.F32 R141, -RZ, R36.H0_H0 ;  /* 0x20000024ff8d7230 */ /* 0x000fe20000004100 */
[----:B------:R-:W0:Y:S02]  /*1fa80*/  SHFL.IDX PT, R143, R94, RZ, 0x1f ;  /* 0x00001fff5e8f7589 */ /* 0x000e2400000e0000 */
[----:B------:R-:W-:Y:S02]  /*1fa90*/  FFMA.FTZ R98, R138, R98, R93 ;  /* 0x000000628a627223 */ /* 0x000fe4000001005d */
[----:B------:R-:W2:Y:S04]  /*1faa0*/  @!P0 LDC.64 R92, c[0x0][0x3c0] ;  /* 0x0000f000ff5c8b82 */ /* 0x000ea80000000a00 */
[----:B------:R-:W1:Y:S01]  /*1fab0*/  SHFL.IDX PT, R98, R98, RZ, 0x1f ;  /* 0x00001fff62627589 */ /* 0x000e6200000e0000 */
[----:B0-----:R-:W-:-:S05]  /*1fac0*/  FMUL.FTZ R95, R143, R143 ;  /* 0x0000008f8f5f7220 */ /* 0x001fca0000410000 */
[----:B------:R-:W-:Y:S02]  /*1fad0*/  FSEL R134, R95, RZ, !P1 ;  /* 0x000000ff5f867208 */ /* 0x000fe40004800000 */
[----:B------:R-:W-:Y:S01]  /*1fae0*/  PLOP3.LUT P1, PT, PT, PT, UP2, 0x40, 0x4 ;  /* 0x000000000004781c */ /* 0x000fe20003f2e828 */
[----:B-1----:R-:W-:Y:S01]  /*1faf0*/  FFMA.FTZ R95, R98, UR22, R99 ;  /* 0x00000016625f7c23 */ /* 0x002fe20008010063 */
[----:B------:R-:W-:Y:S02]  /*1fb00*/  IMAD.U32 R99, RZ, RZ, UR18 ;  /* 0x00000012ff637e24 */ /* 0x000fe4000f8e00ff */
[----:B------:R-:W-:Y:S02]  /*1fb10*/  HADD2.F32 R98, -RZ, R80.H0_H0 ;  /* 0x20000050ff627230 */ /* 0x000fe40000004100 */
[----:B------:R-:W-:Y:S01]  /*1fb20*/  FADD.FTZ R95, R95, R134 ;  /* 0x000000865f5f7221 */ /* 0x000fe20000010000 */
[----:B------:R-:W-:Y:S01]  /*1fb30*/  FSEL R134, R143, RZ, P1 ;  /* 0x000000ff8f867208 */ /* 0x000fe20000800000 */
[----:B--2---:R-:W-:-:S02]  /*1fb40*/  @!P0 IMAD.WIDE R92, R99, 0x4, R92 ;  /* 0x00000004635c8825 */ /* 0x004fc400078e025c */
[----:B------:R0:W1:Y:S02]  /*1fb50*/  MUFU.RSQ R135, R95 ;  /* 0x0000005f00877308 */ /* 0x0000640000001400 */
[C---:B------:R-:W-:Y:S01]  /*1fb60*/  FADD.FTZ R94, -R134.reuse, R117 ;  /* 0x00000075865e7221 */ /* 0x040fe20000010100 */
[--C-:B------:R-:W-:Y:S02]  /*1fb70*/  HADD2.F32 R99, -RZ, R64.reuse.H0_H0 ;  /* 0x20000040ff637230 */ /* 0x100fe40000004100 */
[C---:B------:R-:W-:Y:S01]  /*1fb80*/  FADD.FTZ R130, -R134.reuse, R130 ;  /* 0x0000008286827221 */ /* 0x040fe20000010100 */
[----:B------:R-:W-:Y:S01]  /*1fb90*/  HADD2.F32 R117, -RZ, R64.H1_H1 ;  /* 0x30000040ff757230 */ /* 0x000fe20000004100 */
[----:B------:R2:W-:Y:S01]  /*1fba0*/  @!P0 STG.E desc[UR8][R92.64], R143 ;  /* 0x0000008f5c008986 */ /* 0x0005e2000c101908 */
[C---:B------:R-:W-:Y:S01]  /*1fbb0*/  FADD.FTZ R114, -R134.reuse, R114 ;  /* 0x0000007286727221 */ /* 0x040fe20000010100 */
[----:B------:R-:W-:Y:S01]  /*1fbc0*/  FADD.FTZ R116, -R134, R116 ;  /* 0x0000007486747221 */ /* 0x000fe20000010100 */
[----:B0-----:R-:W-:-:S02]  /*1fbd0*/  HADD2.F32 R95, -RZ, R20.H1_H1 ;  /* 0x30000014ff5f7230 */ /* 0x001fc40000004100 */
[C---:B------:R-:W-:Y:S01]  /*1fbe0*/  FADD.FTZ R132, -R134.reuse, R132 ;  /* 0x0000008486847221 */ /* 0x040fe20000010100 */
[C---:B------:R-:W-:Y:S01]  /*1fbf0*/  FADD.FTZ R106, -R134.reuse, R106 ;  /* 0x0000006a866a7221 */ /* 0x040fe20000010100 */
[C---:B------:R-:W-:Y:S01]  /*1fc00*/  FADD.FTZ R118, -R134.reuse, R118 ;  /* 0x0000007686767221 */ /* 0x040fe20000010100 */
[C---:B------:R-:W-:Y:S01]  /*1fc10*/  FADD.FTZ R104, -R134.reuse, R104 ;  /* 0x0000006886687221 */ /* 0x040fe20000010100 */
[C---:B------:R-:W-:Y:S01]  /*1fc20*/  FADD.FTZ R100, -R134.reuse, R100 ;  /* 0x0000006486647221 */ /* 0x040fe20000010100 */
[C---:B------:R-:W-:Y:S01]  /*1fc30*/  FADD.FTZ R102, -R134.reuse, R102 ;  /* 0x0000006686667221 */ /* 0x040fe20000010100 */
[C---:B------:R-:W-:Y:S01]  /*1fc40*/  FADD.FTZ R96, -R134.reuse, R96 ;  /* 0x0000006086607221 */ /* 0x040fe20000010100 */
[C---:B-1----:R-:W-:Y:S01]  /*1fc50*/  FMUL.FTZ R94, R135.reuse, R94 ;  /* 0x0000005e875e7220 */ /* 0x042fe20000410000 */
[----:B------:R-:W-:Y:S01]  /*1fc60*/  FMUL.FTZ R142, R135, R130 ;  /* 0x00000082878e7220 */ /* 0x000fe20000410000 */
[----:B--2---:R-:W-:Y:S01]  /*1fc70*/  FADD.FTZ R92, -R134, R125 ;  /* 0x0000007d865c7221 */ /* 0x004fe20000010100 */
[----:B------:R-:W-:-:S02]  /*1fc80*/  HADD2.F32 R93, -RZ, R21.H1_H1 ;  /* 0x30000015ff5d7230 */ /* 0x000fc40000004100 */
[C---:B------:R-:W-:Y:S01]  /*1fc90*/  FFMA.FTZ R133, R94.reuse, R133, R99 ;  /* 0x000000855e857223 */ /* 0x040fe20000010063 */
[----:B------:R-:W-:Y:S01]  /*1fca0*/  FFMA.FTZ R141, R94, R141, R98 ;  /* 0x0000008d5e8d7223 */ /* 0x000fe20000010062 */
[----:B------:R-:W-:Y:S01]  /*1fcb0*/  FADD.FTZ R94, -R134, R119 ;  /* 0x00000077865e7221 */ /* 0x000fe20000010100 */
[----:B------:R-:W-:Y:S01]  /*1fcc0*/  FFMA.FTZ R130, R142, R95, R117 ;  /* 0x0000005f8e827223 */ /* 0x000fe20000010075 */
[----:B------:R-:W-:Y:S02]  /*1fcd0*/  HADD2.F32 R95, -RZ, R36.H1_H1 ;  /* 0x30000024ff5f7230 */ /* 0x000fe40000004100 */
[C---:B------:R-:W-:Y:S01]  /*1fce0*/  FMUL.FTZ R92, R135.reuse, R92 ;  /* 0x0000005c875c7220 */ /* 0x040fe20000410000 */
[----:B------:R-:W-:Y:S02]  /*1fcf0*/  HADD2.F32 R99, -RZ, R80.H1_H1 ;  /* 0x30000050ff637230 */ /* 0x000fe40000004100 */
[----:B------:R-:W-:Y:S01]  /*1fd00*/  FMUL.FTZ R94, R135, R94 ;  /* 0x0000005e875e7220 */ /* 0x000fe20000410000 */
[----:B------:R-:W-:-:S02]  /*1fd10*/  HADD2.F32 R98, -RZ, R81.H0_H0 ;  /* 0x20000051ff627230 */ /* 0x000fc40000004100 */
[----:B------:R-:W-:Y:S01]  /*1fd20*/  FMUL.FTZ R114, R135, R114 ;  /* 0x0000007287727220 */ /* 0x000fe20000410000 */
[----:B------:R-:W-:Y:S02]  /*1fd30*/  HADD2.F32 R119, -RZ, R65.H1_H1 ;  /* 0x30000041ff777230 */ /* 0x000fe40000004100 */
[----:B------:R-:W-:Y:S01]  /*1fd40*/  FFMA.FTZ R142, R142, R95, R99 ;  /* 0x0000005f8e8e7223 */ /* 0x000fe20000010063 */
[----:B------:R-:W-:Y:S02]  /*1fd50*/  HADD2.F32 R117, -RZ, R21.H0_H0 ;  /* 0x20000015ff757230 */ /* 0x000fe40000004100 */
[----:B------:R-:W-:Y:S01]  /*1fd60*/  FFMA.FTZ R153, R94, R153, R98 ;  /* 0x000000995e997223 */ /* 0x000fe20000010062 */
[----:B------:R-:W-:Y:S02]  /*1fd70*/  HADD2.F32 R95, -RZ, R81.H1_H1 ;  /* 0x30000051ff5f7230 */ /* 0x000fe40000004100 */
[----:B------:R-:W-:Y:S01]  /*1fd80*/  FFMA.FTZ R136, R92, R93, R119 ;  /* 0x0000005d5c887223 */ /* 0x000fe20000010077 */
[----:B------:R-:W-:-:S02]  /*1fd90*/  HADD2.F32 R93, -RZ, R37.H1_H1 ;  /* 0x30000025ff5d7230 */ /* 0x000fc40000004100 */
[----:B------:R-:W-:Y:S01]  /*1fda0*/  FADD.FTZ R98, -R134, R121 ;  /* 0x0000007986627221 */ /* 0x000fe20000010100 */
[----:B------:R-:W-:Y:S01]  /*1fdb0*/  FFMA.FTZ R125, R94, R117, R139 ;  /* 0x000000755e7d7223 */ /* 0x000fe2000001008b */
[----:B------:R-:W-:Y:S02]  /*1fdc0*/  HADD2.F32 R94, -RZ, R82.H0_H0 ;  /* 0x20000052ff5e7230 */ /* 0x000fe40000004100 */
[C---:B------:R-:W-:Y:S01]  /*1fdd0*/  FMUL.FTZ R116, R135.reuse, R116 ;  /* 0x0000007487747220 */ /* 0x040fe20000410000 */
[----:B------:R-:W-:Y:S02]  /*1fde0*/  HADD2.F32 R99, -RZ, R66.H0_H0 ;  /* 0x20000042ff637230 */ /* 0x000fe40000004100 */
[----:B------:R-:W-:Y:S01]  /*1fdf0*/  FMUL.FTZ R98, R135, R98 ;  /* 0x0000006287627220 */ /* 0x000fe20000410000 */
[----:B------:R-:W-:Y:S02]  /*1fe00*/  HADD2.F32 R117, -RZ, R22.H1_H1 ;  /* 0x30000016ff757230 */ /* 0x000fe40000004100 */
[----:B------:R-:W-:Y:S01]  /*1fe10*/  FFMA.FTZ R154, R92, R93, R95 ;  /* 0x0000005d5c9a7223 */ /* 0x000fe2000001005f */
[----:B------:R-:W-:-:S02]  /*1fe20*/  HADD2.F32 R119, -RZ, R66.H1_H1 ;  /* 0x30000042ff777230 */ /* 0x000fc40000004100 */
[----:B------:R-:W-:Y:S01]  /*1fe30*/  FADD.FTZ R92, -R134, R107 ;  /* 0x0000006b865c7221 */ /* 0x000fe20000010100 */
[C---:B------:R-:W-:Y:S01]  /*1fe40*/  FFMA.FTZ R155, R114.reuse, R155, R94 ;  /* 0x0000009b729b7223 */ /* 0x040fe2000001005e */
[----:B------:R-:W-:Y:S01]  /*1fe50*/  FFMA.FTZ R145, R114, R145, R99 ;  /* 0x0000009172917223 */ /* 0x000fe20000010063 */
[----:B------:R-:W-:Y:S02]  /*1fe60*/  HADD2.F32 R93, -RZ, R38.H1_H1 ;  /* 0x30000026ff5d7230 */ /* 0x000fe40000004100 */
[----:B------:R-:W-:Y:S01]  /*1fe70*/  FFMA.FTZ R94, R98, R117, R119 ;  /* 0x00000075625e7223 */ /* 0x000fe20000010077 */
[----:B------:R-:W-:Y:S02]  /*1fe80*/  HADD2.F32 R95, -RZ, R82.H1_H1 ;  /* 0x30000052ff5f7230 */ /* 0x000fe40000004100 */
[C---:B------:R-:W-:Y:S01]  /*1fe90*/  FMUL.FTZ R92, R135.reuse, R92 ;  /* 0x0000005c875c7220 */ /* 0x040fe20000410000 */
[----:B------:R-:W-:Y:S02]  /*1fea0*/  HADD2.F32 R99, -RZ, R23.H0_H0 ;  /* 0x20000017ff637230 */ /* 0x000fe40000004100 */
[----:B------:R-:W-:Y:S01]  /*1feb0*/  FMUL.FTZ R132, R135, R132 ;  /* 0x0000008487847220 */ /* 0x000fe20000410000 */
[----:B------:R-:W-:-:S02]  /*1fec0*/  HADD2.F32 R117, -RZ, R67.H0_H0 ;  /* 0x20000043ff757230 */ /* 0x000fc40000004100 */
[----:B------:R-:W-:Y:S01]  /*1fed0*/  FFMA.FTZ R156, R98, R93, R95 ;  /* 0x0000005d629c7223 */ /* 0x000fe2000001005f */
[----:B------:R-:W-:Y:S02]  /*1fee0*/  HADD2.F32 R114, -RZ, R83.H0_H0 ;  /* 0x20000053ff727230 */ /* 0x000fe40000004100 */
[----:B------:R-:W-:Y:S01]  /*1fef0*/  FMUL.FTZ R106, R135, R106 ;  /* 0x0000006a876a7220 */ /* 0x000fe20000410000 */
[----:B------:R-:W-:Y:S02]  /*1ff00*/  HADD2.F32 R107, -RZ, R23.H1_H1 ;  /* 0x30000017ff6b7230 */ /* 0x000fe40000004100 */
[C---:B------:R-:W-:Y:S01]  /*1ff10*/  FFMA.FTZ R95, R92.reuse, R99, R117 ;  /* 0x000000635c5f7223 */ /* 0x040fe20000010075 */
[----:B------:R-:W-:Y:S02]  /*1ff20*/  HADD2.F32 R119, -RZ, R67.H1_H1 ;  /* 0x30000043ff777230 */ /* 0x000fe40000004100 */
[----:B------:R-:W-:Y:S01]  /*1ff30*/  FFMA.FTZ R157, R92, R157, R114 ;  /* 0x0000009d5c9d7223 */ /* 0x000fe20000010072 */
[----:B------:R-:W-:Y:S01]  /*1ff40*/  FADD.FTZ R92, -R134, R123 ;  /* 0x0000007b865c7221 */ /* 0x000fe20000010100 */
[----:B------:R-:W-:-:S02]  /*1ff50*/  HADD2.F32 R93, -RZ, R39.H1_H1 ;  /* 0x30000027ff5d7230 */ /* 0x000fc40000004100 */
[C---:B------:R-:W-:Y:S01]  /*1ff60*/  FMUL.FTZ R118, R135.reuse, R118 ;  /* 0x0000007687767220 */ /* 0x040fe20000410000 */
[C---:B------:R-:W-:Y:S01]  /*1ff70*/  FFMA.FTZ R138, R116.reuse, R107, R119 ;  /* 0x0000006b748a7223 */ /* 0x040fe20000010077 */
[----:B------:R-:W-:Y:S02]  /*1ff80*/  HADD2.F32 R99, -RZ, R83.H1_H1 ;  /* 0x30000053ff637230 */ /* 0x000fe40000004100 */
[C---:B------:R-:W-:Y:S01]  /*1ff90*/  FMUL.FTZ R92, R135.reuse, R92 ;  /* 0x0000005c875c7220 */ /* 0x040fe20000410000 */
[----:B------:R-:W-:Y:S02]  /*1ffa0*/  HADD2.F32 R107, -RZ, R24.H0_H0 ;  /* 0x20000018ff6b7230 */ /* 0x000fe40000004100 */
[----:B------:R-:W-:Y:S01]  /*1ffb0*/  FMUL.FTZ R104, R135, R104 ;  /* 0x0000006887687220 */ /* 0x000fe20000410000 */
[----:B------:R-:W-:Y:S02]  /*1ffc0*/  HADD2.F32 R117, -RZ, R60.H0_H0 ;  /* 0x2000003cff757230 */ /* 0x000fe40000004100 */
[----:B------:R-:W-:Y:S01]  /*1ffd0*/  FFMA.FTZ R158, R116, R93, R99 ;  /* 0x0000005d749e7223 */ /* 0x000fe20000010063 */
[----:B------:R-:W-:-:S02]  /*1ffe0*/  HADD2.F32 R121, -RZ, R24.H1_H1 ;  /* 0x30000018ff797230 */ /* 0x000fc40000004100 */
[----:B------:R-:W-:Y:S01]  /*1fff0*/  FMUL.FTZ R100, R135, R100 ;  /* 0x0000006487647220 */ /* 0x000fe20000410000 */
[----:B------:R-:W-:Y:S02]  /*20000*/  HADD2.F32 R123, -RZ, R60.H1_H1 ;  /* 0x3000003cff7b7230 */ /* 0x000fe40000004100 */
[----:B------:R-:W-:Y:S01]  /*20010*/  FFMA.FTZ R116, R92, R107, R117 ;  /* 0x0000006b5c747223 */ /* 0x000fe20000010075 */
[----:B------:R-:W-:Y:S01]  /*20020*/  HADD2.F32 R119, -RZ, R40.H0_H0 ;  /* 0x20000028ff777230 */ /* 0x000fe20000004100 */
[----:B------:R-:W-:Y:S01]  /*20030*/  F2FP.F16.F32.PACK_AB R95, R138, R95 ;  /* 0x0000005f8a5f723e */ /* 0x000fe200000000ff */
[----:B------:R-:W-:Y:S02]  /*20040*/  HADD2.F32 R98, -RZ, R76.H0_H0 ;  /* 0x2000004cff627230 */ /* 0x000fe40000004100 */
[----:B------:R-:W-:Y:S01]  /*20050*/  FFMA.FTZ R117, R132, R121, R123 ;  /* 0x0000007984757223 */ /* 0x000fe2000001007b */
[----:B------:R-:W-:Y:S01]  /*20060*/  HADD2.F32 R123, -RZ, R41.H0_H0 ;  /* 0x20000029ff7b7230 */ /* 0x000fe20000004100 */
[----:B------:R-:W-:Y:S01]  /*20070*/  F2FP.F16.F32.PACK_AB R94, R94, R145 ;  /* 0x000000915e5e723e */ /* 0x000fe200000000ff */
[----:B------:R-:W-:-:S02]  /*20080*/  HADD2.F32 R139, -RZ, R25.H1_H1 ;  /* 0x30000019ff8b7230 */ /* 0x000fc40000004100 */
[----:B------:R-:W-:Y:S01]  /*20090*/  FFMA.FTZ R99, R92, R119, R98 ;  /* 0x000000775c637223 */ /* 0x000fe20000010062 */
[----:B------:R-:W-:Y:S02]  /*200a0*/  HADD2.F32 R143, -RZ, R61.H1_H1 ;  /* 0x3000003dff8f7230 */ /* 0x000fe40000004100 */
[----:B------:R-:W-:Y:S01]  /*200b0*/  FFMA.FTZ R140, R106, R123, R140 ;  /* 0x0000007b6a8c7223 */ /* 0x000fe2000001008c */
[----:B------:R-:W-:Y:S02]  /*200c0*/  HADD2.F32 R93, -RZ, R40.H1_H1 ;  /* 0x30000028ff5d7230 */ /* 0x000fe40000004100 */
[----:B------:R-:W-:Y:S01]  /*200d0*/  FADD.FTZ R124, -R134, R124 ;  /* 0x0000007c867c7221 */ /* 0x000fe20000010100 */
[----:B------:R-:W-:Y:S02]  /*200e0*/  HADD2.F32 R107, -RZ, R76.H1_H1 ;  /* 0x3000004cff6b7230 */ /* 0x000fe40000004100 */
[----:B------:R-:W-:Y:S01]  /*200f0*/  FFMA.FTZ R123, R118, R139, R143 ;  /* 0x0000008b767b7223 */ /* 0x000fe2000001008f */
[----:B------:R-:W-:-:S02]  /*20100*/  HADD2.F32 R92, -RZ, R77.H1_H1 ;  /* 0x3000004dff5c7230 */ /* 0x000fc40000004100 */
[----:B------:R-:W-:Y:S01]  /*20110*/  FMUL.FTZ R124, R135, R124 ;  /* 0x0000007c877c7220 */ /* 0x000fe20000410000 */
[----:B------:R-:W-:Y:S02]  /*20120*/  HADD2.F32 R121, -RZ, R25.H0_H0 ;  /* 0x20000019ff797230 */ /* 0x000fe40000004100 */
[----:B------:R-:W-:Y:S01]  /*20130*/  FFMA.FTZ R98, R132, R93, R107 ;  /* 0x0000005d84627223 */ /* 0x000fe2000001006b */
[----:B------:R-:W-:Y:S02]  /*20140*/  HADD2.F32 R119, -RZ, R61.H0_H0 ;  /* 0x2000003dff777230 */ /* 0x000fe40000004100 */
[----:B------:R-:W-:Y:S01]  /*20150*/  FFMA.FTZ R139, R118, R147, R92 ;  /* 0x00000093768b7223 */ /* 0x000fe2000001005c */
[----:B------:R-:W-:Y:S02]  /*20160*/  HADD2.F32 R93, -RZ, R26.H0_H0 ;  /* 0x2000001aff5d7230 */ /* 0x000fe40000004100 */
[----:B------:R-:W-:Y:S01]  /*20170*/  FADD.FTZ R92, -R134, R105 ;  /* 0x00000069865c7221 */ /* 0x000fe20000010100 */
[----:B------:R-:W-:-:S02]  /*20180*/  HADD2.F32 R107, -RZ, R62.H0_H0 ;  /* 0x2000003eff6b7230 */ /* 0x000fc40000004100 */
[----:B------:R-:W-:Y:S01]  /*20190*/  FFMA.FTZ R121, R106, R121, R119 ;  /* 0x000000796a797223 */ /* 0x000fe20000010077 */
[----:B------:R-:W-:Y:S02]  /*201a0*/  HADD2.F32 R143, -RZ, R42.H0_H0 ;  /* 0x2000002aff8f7230 */ /* 0x000fe40000004100 */
[----:B------:R-:W-:Y:S01]  /*201b0*/  FMUL.FTZ R144, R135, R92 ;  /* 0x0000005c87907220 */ /* 0x000fe20000410000 */
[----:B------:R-:W-:Y:S02]  /*201c0*/  HADD2.F32 R114, -RZ, R78.H0_H0 ;  /* 0x2000004eff727230 */ /* 0x000fe40000004100 */
[C---:B------:R-:W-:Y:S01]  /*201d0*/  FFMA.FTZ R106, R104.reuse, R93, R107 ;  /* 0x0000005d686a7223 */ /* 0x040fe2000001006b */
[----:B------:R-:W-:Y:S01]  /*201e0*/  HADD2.F32 R119, -RZ, R62.H1_H1 ;  /* 0x3000003eff777230 */ /* 0x000fe20000004100 */
[----:B------:R-:W0:Y:S01]  /*201f0*/  @!P0 LDC.64 R92, c[0x0][0x3c8] ;  /* 0x0000f200ff5c8b82 */ /* 0x000e220000000a00 */
[----:B------:R-:W-:Y:S02]  /*20200*/  HADD2.F32 R105, -RZ, R42.H1_H1 ;  /* 0x3000002aff697230 */ /* 0x000fe40000004100 */
[----:B------:R-:W-:Y:S01]  /*20210*/  FFMA.FTZ R143, R104, R143, R114 ;  /* 0x0000008f688f7223 */ /* 0x000fe20000010072 */
[----:B------:R-:W-:Y:S01]  /*20220*/  FADD.FTZ R114, -R134, R101 ;  /* 0x0000006586727221 */ /* 0x000fe20000010100 */
[----:B------:R-:W-:-:S02]  /*20230*/  HADD2.F32 R118, -RZ, R78.H1_H1 ;  /* 0x3000004eff767230 */ /* 0x000fc40000004100 */
[C---:B------:R-:W-:Y:S01]  /*20240*/  FFMA.FTZ R151, R144.reuse, R151, R119 ;  /* 0x0000009790977223 */ /* 0x040fe20000010077 */
[----:B------:R-:W-:Y:S02]  /*20250*/  HADD2.F32 R101, -RZ, R27.H1_H1 ;  /* 0x3000001bff657230 */ /* 0x000fe40000004100 */
[----:B------:R-:W-:Y:S01]  /*20260*/  FMUL.FTZ R114, R135, R114 ;  /* 0x0000007287727220 */ /* 0x000fe20000410000 */
[----:B------:R-:W-:Y:S02]  /*20270*/  HADD2.F32 R119, -RZ, R63.H1_H1 ;  /* 0x3000003fff777230 */ /* 0x000fe40000004100 */
[----:B------:R-:W-:Y:S01]  /*20280*/  FFMA.FTZ R144, R144, R105, R118 ;  /* 0x0000006990907223 */ /* 0x000fe20000010076 */
[----:B------:R-:W-:Y:S02]  /*20290*/  HADD2.F32 R107, -RZ, R27.H0_H0 ;  /* 0x2000001bff6b7230 */ /* 0x000fe40000004100 */
[----:B------:R-:W-:Y:S01]  /*202a0*/  FADD.FTZ R110, -R134, R110 ;  /* 0x0000006e866e7221 */ /* 0x000fe20000010100 */
[----:B------:R-:W-:-:S02]  /*202b0*/  HADD2.F32 R105, -RZ, R63.H0_H0 ;  /* 0x2000003fff697230 */ /* 0x000fc40000004100 */
[----:B------:R-:W-:Y:S01]  /*202c0*/  FFMA.FTZ R152, R114, R101, R119 ;  /* 0x0000006572987223 */ /* 0x000fe20000010077 */
[----:B------:R-:W-:Y:S01]  /*202d0*/  MOV R119, UR18 ;  /* 0x0000001200777c02 */ /* 0x000fe20008000f00 */
[----:B------:R-:W-:Y:S02]  /*202e0*/  HADD2.F32 R101, -RZ, R43.H1_H1 ;  /* 0x3000002bff657230 */ /* 0x000fe40000004100 */
[----:B------:R-:W-:Y:S01]  /*202f0*/  FMUL.FTZ R110, R135, R110 ;  /* 0x0000006e876e7220 */ /* 0x000fe20000410000 */
[----:B------:R-:W-:Y:S01]  /*20300*/  FFMA.FTZ R107, R100, R107, R105 ;  /* 0x0000006b646b7223 */ /* 0x000fe20000010069 */
[----:B------:R-:W-:Y:S02]  /*20310*/  HADD2.F32 R105, -RZ, R79.H1_H1 ;  /* 0x3000004fff697230 */ /* 0x000fe40000004100 */
[C---:B------:R-:W-:Y:S01]  /*20320*/  FADD.FTZ R112, -R134.reuse, R112 ;  /* 0x0000007086707221 */ /* 0x040fe20000010100 */
[----:B------:R-:W-:Y:S02]  /*20330*/  HADD2.F32 R147, -RZ, R43.H0_H0 ;  /* 0x2000002bff937230 */ /* 0x000fe40000004100 */
[----:B------:R-:W-:Y:S01]  /*20340*/  FADD.FTZ R108, -R134, R108 ;  /* 0x0000006c866c7221 */ /* 0x000fe20000010100 */
[----:B------:R-:W-:-:S02]  /*20350*/  HADD2.F32 R104, -RZ, R79.H0_H0 ;  /* 0x2000004fff687230 */ /* 0x000fc40000004100 */
[----:B------:R-:W-:Y:S01]  /*20360*/  FFMA.FTZ R148, R114, R101, R105 ;  /* 0x0000006572947223 */ /* 0x000fe20000010069 */
[----:B0-----:R-:W-:-:S04]  /*20370*/  @!P0 IMAD.WIDE R92, R119, 0x4, R92 ;  /* 0x00000004775c8825 */ /* 0x001fc800078e025c */
[C---:B------:R-:W-:Y:S01]  /*20380*/  FMUL.FTZ R114, R135.reuse, R102 ;  /* 0x0000006687727220 */ /* 0x040fe20000410000 */
[----:B------:R-:W0:Y:S01]  /*20390*/  LDC.64 R118, c[0x0][0x428] ;  /* 0x00010a00ff767b82 */ /* 0x000e220000000a00 */
[----:B------:R-:W-:Y:S01]  /*203a0*/  FFMA.FTZ R147, R100, R147, R104 ;  /* 0x0000009364937223 */ /* 0x000fe20000010068 */
[----:B------:R-:W-:Y:S01]  /*203b0*/  HADD2.F32 R101, -RZ, R28.H0_H0 ;  /* 0x2000001cff657230 */ /* 0x000fe20000004100 */
[----:B------:R1:W-:Y:S01]  /*203c0*/  @!P0 STG.E desc[UR8][R92.64], R135 ;  /* 0x000000875c008986 */ /* 0x0003e2000c101908 */
[----:B------:R-:W-:Y:S02]  /*203d0*/  HADD2.F32 R105, -RZ, R56.H0_H0 ;  /* 0x20000038ff697230 */ /* 0x000fe40000004100 */
[----:B------:R-:W-:Y:S01]  /*203e0*/  FADD.FTZ R104, -R134, R97 ;  /* 0x0000006186687221 */ /* 0x000fe20000010100 */
[----:B------:R-:W-:Y:S02]  /*203f0*/  HADD2.F32 R100, -RZ, R72.H0_H0 ;  /* 0x20000048ff647230 */ /* 0x000fe40000004100 */
[----:B------:R-:W-:Y:S01]  /*20400*/  FMUL.FTZ R112, R135, R112 ;  /* 0x0000007087707220 */ /* 0x000fe20000410000 */
[----:B------:R-:W-:-:S02]  /*20410*/  HADD2.F32 R132, -RZ, R57.H0_H0 ;  /* 0x20000039ff847230 */ /* 0x000fc40000004100 */
[C---:B------:R-:W-:Y:S01]  /*20420*/  FFMA.FTZ R102, R114.reuse, R101, R105 ;  /* 0x0000006572667223 */ /* 0x040fe20000010069 */
[----:B------:R-:W-:Y:S02]  /*20430*/  HADD2.F32 R101, -RZ, R28.H1_H1 ;  /* 0x3000001cff657230 */ /* 0x000fe40000004100 */
[----:B------:R-:W-:Y:S01]  /*20440*/  FFMA.FTZ R114, R114, R149, R100 ;  /* 0x0000009572727223 */ /* 0x000fe20000010064 */
[----:B------:R-:W-:Y:S02]  /*20450*/  HADD2.F32 R105, -RZ, R56.H1_H1 ;  /* 0x30000038ff697230 */ /* 0x000fe40000004100 */
[C---:B------:R-:W-:Y:S01]  /*20460*/  FMUL.FTZ R100, R135.reuse, R96 ;  /* 0x0000006087647220 */ /* 0x040fe20000410000 */
[----:B------:R-:W-:Y:S01]  /*20470*/  HADD2.F32 R149, -RZ, R44.H1_H1 ;  /* 0x3000002cff957230 */ /* 0x000fe20000004100 */
[----:B-1----:R-:W-:Y:S01]  /*20480*/  F2FP.F16.F32.PACK_AB R93, R136, R125 ;  /* 0x0000007d885d723e */ /* 0x002fe200000000ff */
[----:B------:R-:W-:Y:S02]  /*20490*/  HADD2.F32 R92, -RZ, R72.H1_H1 ;  /* 0x30000048ff5c7230 */ /* 0x000fe40000004100 */
[----:B------:R-:W-:Y:S01]  /*204a0*/  FFMA.FTZ R96, R100, R101, R105 ;  /* 0x0000006564607223 */ /* 0x000fe20000010069 */
[----:B------:R-:W-:Y:S01]  /*204b0*/  FMUL.FTZ R101, R135, R104 ;  /* 0x0000006887657220 */ /* 0x000fe20000410000 */
[----:B------:R-:W-:-:S02]  /*204c0*/  HADD2.F32 R136, -RZ, R45.H0_H0 ;  /* 0x2000002dff887230 */ /* 0x000fc40000004100 */
[----:B------:R-:W-:Y:S01]  /*204d0*/  FMUL.FTZ R108, R135, R108 ;  /* 0x0000006c876c7220 */ /* 0x000fe20000410000 */
[----:B------:R-:W-:Y:S01]  /*204e0*/  FFMA.FTZ R100, R100, R149, R92 ;  /* 0x0000009564647223 */ /* 0x000fe2000001005c */
[----:B------:R-:W-:Y:S01]  /*204f0*/  F2FP.F16.F32.PACK_AB R92, R130, R133 ;  /* 0x00000085825c723e */ /* 0x000fe200000000ff */
[----:B------:R-:W-:Y:S01]  /*20500*/  HADD2.F32 R130, -RZ, R29.H0_H0 ;  /* 0x2000001dff827230 */ /* 0x000fe20000004100 */
[----:B------:R-:W-:Y:S01]  /*20510*/  F2FP.F16.F32.PACK_AB R107, R152, R107 ;  /* 0x0000006b986b723e */ /* 0x000fe200000000ff */
[----:B------:R-:W-:Y:S01]  /*20520*/  HADD2.F32 R125, -RZ, R73.H0_H0 ;  /* 0x20000049ff7d7230 */ /* 0x000fe20000004100 */
[----:B------:R-:W-:Y:S01]  /*20530*/  F2FP.F16.F32.PACK_AB R106, R151, R106 ;  /* 0x0000006a976a723e */ /* 0x000fe200000000ff */
[----:B0-----:R-:W-:-:S04]  /*20540*/  IMAD.WIDE.U32 R104, R126, 0x10, R118 ;  /* 0x000000107e687825 */ /* 0x001fc800078e0076 */
[C---:B------:R-:W-:Y:S01]  /*20550*/  FFMA.FTZ R97, R101.reuse, R130, R132 ;  /* 0x0000008265617223 */ /* 0x040fe20000010084 */
[----:B------:R-:W-:Y:S01]  /*20560*/  FADD.FTZ R130, -R134, R113 ;  /* 0x0000007186827221 */ /* 0x000fe20000010100 */
[----:B------:R-:W-:Y:S01]  /*20570*/  FFMA.FTZ R101, R101, R136, R125 ;  /* 0x0000008865657223 */ /* 0x000fe2000001007d */
[----:B------:R-:W-:Y:S01]  /*20580*/  HADD2.F32 R125, -RZ, R29.H1_H1 ;  /* 0x3000001dff7d7230 */ /* 0x000fe20000004100 */
[----:B------:R0:W-:Y:S01]  /*20590*/  STG.E.128 desc[UR8][R104.64], R92 ;  /* 0x0000005c68007986 */ /* 0x0001e2000c101d08 */
[----:B------:R-:W-:Y:S02]  /*205a0*/  HADD2.F32 R133, -RZ, R57.H1_H1 ;  /* 0x30000039ff857230 */ /* 0x000fe40000004100 */
[----:B------:R-:W-:Y:S01]  /*205b0*/  FMUL.FTZ R130, R135, R130 ;  /* 0x0000008287827220 */ /* 0x000fe20000410000 */
[----:B------:R-:W-:Y:S01]  /*205c0*/  HADD2.F32 R145, -RZ, R45.H1_H1 ;  /* 0x3000002dff917230 */ /* 0x000fe20000004100 */
[----:B------:R-:W-:Y:S01]  /*205d0*/  F2FP.F16.F32.PACK_AB R96, R96, R102 ;  /* 0x000000666060723e */ /* 0x000fe200000000ff */
[----:B------:R-:W-:-:S02]  /*205e0*/  HADD2.F32 R132, -RZ, R73.H1_H1 ;  /* 0x30000049ff847230 */ /* 0x000fc40000004100 */
[----:B------:R-:W-:Y:S01]  /*205f0*/  FFMA.FTZ R138, R130, R125, R133 ;  /* 0x0000007d828a7223 */ /* 0x000fe20000010085 */
[----:B------:R-:W-:Y:S01]  /*20600*/  HADD2.F32 R149, -RZ, R30.H0_H0 ;  /* 0x2000001eff957230 */ /* 0x000fe20000004100 */
[----:B------:R-:W-:Y:S01]  /*20610*/  F2FP.F16.F32.PACK_AB R100, R100, R114 ;  /* 0x000000726464723e */ /* 0x000fe200000000ff */
[----:B------:R-:W-:Y:S02]  /*20620*/  HADD2.F32 R113, -RZ, R58.H0_H0 ;  /* 0x2000003aff717230 */ /* 0x000fe40000004100 */
[----:B------:R-:W-:Y:S01]  /*20630*/  FFMA.FTZ R130, R130, R145, R132 ;  /* 0x0000009182827223 */ /* 0x000fe20000010084 */
[----:B------:R-:W-:Y:S01]  /*20640*/  HADD2.F32 R133, -RZ, R46.H1_H1 ;  /* 0x3000002eff857230 */ /* 0x000fe20000004100 */
[----:B------:R-:W-:Y:S01]  /*20650*/  F2FP.F16.F32.PACK_AB R97, R138, R97 ;  /* 0x000000618a61723e */ /* 0x000fe200000000ff */
[----:B------:R-:W-:Y:S01]  /*20660*/  UIADD3 UR18, UPT, UPT, UR18, UR16, URZ ;  /* 0x0000001012127290 */ /* 0x000fe2000fffe0ff */
[----:B------:R-:W-:Y:S01]  /*20670*/  FFMA.FTZ R145, R124, R149, R113 ;  /* 0x000000957c917223 */ /* 0x000fe20000010071 */
[----:B------:R-:W-:Y:S01]  /*20680*/  HADD2.F32 R149, -RZ, R31.H0_H0 ;  /* 0x2000001fff957230 */ /* 0x000fe20000004100 */
[----:B------:R-:W-:Y:S01]  /*20690*/  F2FP.F16.F32.PACK_AB R101, R130, R101 ;  /* 0x000000658265723e */ /* 0x000fe200000000ff */
[----:B------:R-:W-:-:S02]  /*206a0*/  HADD2.F32 R113, -RZ, R33.H0_H0 ;  /* 0x20000021ff717230 */ /* 0x000fc40000004100 */
[----:B0-----:R-:W-:Y:S01]  /*206b0*/  FADD.FTZ R94, -R134, R111 ;  /* 0x0000006f865e7221 */ /* 0x001fe20000010100 */
[----:B------:R-:W-:Y:S01]  /*206c0*/  HADD2.F32 R92, -RZ, R74.H0_H0 ;  /* 0x2000004aff5c7230 */ /* 0x000fe20000004100 */
[----:B------:R-:W-:Y:S01]  /*206d0*/  UISETP.GE.AND UP3, UPT, UR18, UR17, UPT ;  /* 0x000000111200728c */ /* 0x000fe2000bf66270 */
[----:B------:R-:W-:Y:S02]  /*206e0*/  HADD2.F32 R93, -RZ, R30.H1_H1 ;  /* 0x3000001eff5d7230 */ /* 0x000fe40000004100 */
[----:B------:R-:W-:Y:S01]  /*206f0*/  FMUL.FTZ R94, R135, R94 ;  /* 0x0000005e875e7220 */ /* 0x000fe20000410000 */
[----:B------:R-:W-:Y:S02]  /*20700*/  HADD2.F32 R95, -RZ, R58.H1_H1 ;  /* 0x3000003aff5f7230 */ /* 0x000fe40000004100 */
[----:B------:R-:W-:Y:S01]  /*20710*/  FFMA.FTZ R132, R124, R159, R92 ;  /* 0x0000009f7c847223 */ /* 0x000fe2000001005c */
[----:B------:R-:W-:Y:S01]  /*20720*/  HADD2.F32 R92, -RZ, R74.H1_H1 ;  /* 0x3000004aff5c7230 */ /* 0x000fe20000004100 */
[----:B------:R-:W0:Y:S01]  /*20730*/  LDC.64 R124, c[0x0][0x430] ;  /* 0x00010c00ff7c7b82 */ /* 0x000e220000000a00 */
[----:B------:R-:W-:-:S02]  /*20740*/  HADD2.F32 R105, -RZ, R59.H0_H0 ;  /* 0x2000003bff697230 */ /* 0x000fc40000004100 */
[C---:B------:R-:W-:Y:S01]  /*20750*/  FFMA.FTZ R146, R110.reuse, R93, R95 ;  /* 0x0000005d6e927223 */ /* 0x040fe2000001005f */
[----:B------:R-:W-:Y:S02]  /*20760*/  HADD2.F32 R93, -RZ, R47.H0_H0 ;  /* 0x2000002fff5d7230 */ /* 0x000fe40000004100 */
[----:B------:R-:W-:Y:S01]  /*20770*/  FFMA.FTZ R133, R110, R133, R92 ;  /* 0x000000856e857223 */ /* 0x000fe2000001005c */
[----:B------:R-:W-:Y:S01]  /*20780*/  FADD.FTZ R92, -R134, R103 ;  /* 0x00000067865c7221 */ /* 0x000fe20000010100 */
[----:B------:R-:W-:Y:S01]  /*20790*/  FFMA.FTZ R149, R94, R149, R105 ;  /* 0x000000955e957223 */ /* 0x000fe20000010069 */
[----:B------:R-:W-:Y:S02]  /*207a0*/  HADD2.F32 R103, -RZ, R75.H0_H0 ;  /* 0x2000004bff677230 */ /* 0x000fe40000004100 */
[----:B------:R-:W-:Y:S02]  /*207b0*/  HADD2.F32 R95, -RZ, R31.H1_H1 ;  /* 0x3000001fff5f7230 */ /* 0x000fe40000004100 */
[----:B------:R-:W-:Y:S01]  /*207c0*/  FMUL.FTZ R92, R135, R92 ;  /* 0x0000005c875c7220 */ /* 0x000fe20000410000 */
[----:B------:R-:W-:-:S02]  /*207d0*/  HADD2.F32 R105, -RZ, R59.H1_H1 ;  /* 0x3000003bff697230 */ /* 0x000fc40000004100 */
[----:B------:R-:W-:Y:S01]  /*207e0*/  FFMA.FTZ R103, R94, R93, R103 ;  /* 0x0000005d5e677223 */ /* 0x000fe20000010067 */
[----:B------:R-:W-:Y:S01]  /*207f0*/  HADD2.F32 R93, -RZ, R47.H1_H1 ;  /* 0x3000002fff5d7230 */ /* 0x000fe20000004100 */
[----:B------:R-:W-:Y:S01]  /*20800*/  F2FP.F16.F32.PACK_AB R102, R133, R132 ;  /* 0x000000848566723e */ /* 0x000fe200000000ff */
[----:B------:R-:W-:Y:S02]  /*20810*/  HADD2.F32 R111, -RZ, R32.H0_H0 ;  /* 0x20000020ff6f7230 */ /* 0x000fe40000004100 */
[----:B------:R-:W-:Y:S01]  /*20820*/  FFMA.FTZ R150, R92, R95, R105 ;  /* 0x0000005f5c967223 */ /* 0x000fe20000010069 */
[----:B------:R-:W-:Y:S02]  /*20830*/  HADD2.F32 R95, -RZ, R75.H1_H1 ;  /* 0x3000004bff5f7230 */ /* 0x000fe40000004100 */
[----:B------:R-:W-:Y:S02]  /*20840*/  HADD2.F32 R105, -RZ, R52.H0_H0 ;  /* 0x20000034ff697230 */ /* 0x000fe40000004100 */
[----:B------:R-:W-:-:S02]  /*20850*/  HADD2.F32 R94, -RZ, R69.H0_H0 ;  /* 0x20000045ff5e7230 */ /* 0x000fc40000004100 */
[----:B------:R-:W-:Y:S01]  /*20860*/  FFMA.FTZ R136, R92, R93, R95 ;  /* 0x0000005d5c887223 */ /* 0x000fe2000001005f */
[----:B------:R-:W-:Y:S02]  /*20870*/  HADD2.F32 R93, -RZ, R48.H0_H0 ;  /* 0x20000030ff5d7230 */ /* 0x000fe40000004100 */
[----:B------:R-:W-:Y:S01]  /*20880*/  FFMA.FTZ R111, R112, R111, R105 ;  /* 0x0000006f706f7223 */ /* 0x000fe20000010069 */
[----:B------:R-:W-:Y:S02]  /*20890*/  HADD2.F32 R95, -RZ, R68.H0_H0 ;  /* 0x20000044ff5f7230 */ /* 0x000fe40000004100 */
[----:B------:R-:W-:Y:S01]  /*208a0*/  HADD2.F32 R105, -RZ, R48.H1_H1 ;  /* 0x30000030ff697230 */ /* 0x000fe20000004100 */
[----:B------:R-:W-:Y:S01]  /*208b0*/  F2FP.F16.F32.PACK_AB R103, R136, R103 ;  /* 0x000000678867723e */ /* 0x000fe200000000ff */
[----:B------:R-:W-:Y:S02]  /*208c0*/  HADD2.F32 R92, -RZ, R68.H1_H1 ;  /* 0x30000044ff5c7230 */ /* 0x000fe40000004100 */
[----:B------:R-:W-:Y:S01]  /*208d0*/  FFMA.FTZ R112, R112, R93, R95 ;  /* 0x0000005d70707223 */ /* 0x000fe2000001005f */
[----:B------:R-:W-:-:S02]  /*208e0*/  HADD2.F32 R93, -RZ, R32.H1_H1 ;  /* 0x30000020ff5d7230 */ /* 0x000fc40000004100 */
[----:B------:R-:W-:-:S05]  /*208f0*/  HADD2.F32 R95, -RZ, R52.H1_H1 ;  /* 0x30000034ff5f7230 */ /* 0x000fca0000004100 */
[C---:B------:R-:W-:Y:S01]  /*20900*/  FFMA.FTZ R110, R108.reuse, R93, R95 ;  /* 0x0000005d6c6e7223 */ /* 0x040fe2000001005f */
[----:B------:R-:W-:Y:S01]  /*20910*/  FFMA.FTZ R108, R108, R105, R92 ;  /* 0x000000696c6c7223 */ /* 0x000fe2000001005c */
[----:B------:R-:W-:Y:S01]  /*20920*/  FADD.FTZ R92, -R134, R109 ;  /* 0x0000006d865c7221 */ /* 0x000fe20000010100 */
[----:B------:R-:W-:Y:S01]  /*20930*/  HADD2.F32 R93, -RZ, R53.H0_H0 ;  /* 0x20000035ff5d7230 */ /* 0x000fe20000004100 */
[----:B------:R-:W-:Y:S01]  /*20940*/  F2FP.F16.F32.PACK_AB R95, R158, R157 ;  /* 0x0000009d9e5f723e */ /* 0x000fe200000000ff */
[----:B------:R-:W-:Y:S02]  /*20950*/  HADD2.F32 R109, -RZ, R49.H0_H0 ;  /* 0x20000031ff6d7230 */ /* 0x000fe40000004100 */
[----:B------:R-:W-:Y:S01]  /*20960*/  FMUL.FTZ R92, R135, R92 ;  /* 0x0000005c875c7220 */ /* 0x000fe20000410000 */
[----:B0-----:R-:W-:-:S04]  /*20970*/  IMAD.WIDE.U32 R104, R126, 0x10, R124 ;  /* 0x000000107e687825 */ /* 0x001fc800078e007c */
[----:B------:R-:W-:Y:S01]  /*20980*/  FADD.FTZ R126, -R134, R127 ;  /* 0x0000007f867e7221 */ /* 0x000fe20000010100 */
[----:B------:R-:W-:Y:S01]  /*20990*/  F2FP.F16.F32.PACK_AB R108, R108, R112 ;  /* 0x000000706c6c723e */ /* 0x000fe200000000ff */
[C---:B------:R-:W-:Y:S01]  /*209a0*/  FFMA.FTZ R113, R92.reuse, R113, R93 ;  /* 0x000000715c717223 */ /* 0x040fe2000001005d */
[----:B------:R-:W-:Y:S01]  /*209b0*/  FFMA.FTZ R109, R92, R109, R94 ;  /* 0x0000006d5c6d7223 */ /* 0x000fe2000001005e */
[----:B------:R-:W-:Y:S01]  /*209c0*/  F2FP.F16.F32.PACK_AB R94, R156, R155 ;  /* 0x0000009b9c5e723e */ /* 0x000fe200000000ff */
[----:B------:R-:W-:Y:S01]  /*209d0*/  FADD.FTZ R156, -R134, R115 ;  /* 0x00000073869c7221 */ /* 0x000fe20000010100 */
[----:B------:R-:W-:Y:S01]  /*209e0*/  F2FP.F16.F32.PACK_AB R93, R154, R153 ;  /* 0x000000999a5d723e */ /* 0x000fe200000000ff */
[----:B------:R-:W-:Y:S01]  /*209f0*/  FADD.FTZ R154, -R134, R131 ;  /* 0x00000083869a7221 */ /* 0x000fe20000010100 */
[----:B------:R-:W-:Y:S01]  /*20a00*/  F2FP.F16.F32.PACK_AB R92, R142, R141 ;  /* 0x0000008d8e5c723e */ /* 0x000fe200000000ff */
[C---:B------:R-:W-:Y:S01]  /*20a10*/  FADD.FTZ R142, -R134.reuse, R128 ;  /* 0x00000080868e7221 */ /* 0x040fe20000010100 */
[----:B------:R-:W-:Y:S01]  /*20a20*/  FADD.FTZ R128, -R134, R129 ;  /* 0x0000008186807221 */ /* 0x000fe20000010100 */
[----:B------:R-:W-:-:S02]  /*20a30*/  HADD2.F32 R131, -RZ, R33.H1_H1 ;  /* 0x30000021ff837230 */ /* 0x000fc40000004100 */
[C---:B------:R-:W-:Y:S01]  /*20a40*/  FMUL.FTZ R126, R135.reuse, R126 ;  /* 0x0000007e877e7220 */ /* 0x040fe20000410000 */
[----:B------:R-:W-:Y:S02]  /*20a50*/  HADD2.F32 R115, -RZ, R53.H1_H1 ;  /* 0x30000035ff737230 */ /* 0x000fe40000004100 */
[C---:B------:R-:W-:Y:S01]  /*20a60*/  FMUL.FTZ R156, R135.reuse, R156 ;  /* 0x0000009c879c7220 */ /* 0x040fe20000410000 */
[----:B------:R-:W-:Y:S01]  /*20a70*/  HADD2.F32 R127, -RZ, R49.H1_H1 ;  /* 0x30000031ff7f7230 */ /* 0x000fe20000004100 */
[----:B------:R0:W-:Y:S01]  /*20a80*/  STG.E.128 desc[UR8][R104.64], R92 ;  /* 0x0000005c68007986 */ /* 0x0001e2000c101d08 */
[----:B------:R-:W-:Y:S02]  /*20a90*/  HADD2.F32 R134, -RZ, R69.H1_H1 ;  /* 0x30000045ff867230 */ /* 0x000fe40000004100 */
[----:B------:R-:W-:Y:S01]  /*20aa0*/  FFMA.FTZ R131, R126, R131, R115 ;  /* 0x000000837e837223 */ /* 0x000fe20000010073 */
[----:B------:R-:W-:Y:S02]  /*20ab0*/  HADD2.F32 R129, -RZ, R34.H0_H0 ;  /* 0x20000022ff817230 */ /* 0x000fe40000004100 */
[----:B------:R-:W-:Y:S01]  /*20ac0*/  FMUL.FTZ R128, R135, R128 ;  /* 0x0000008087807220 */ /* 0x000fe20000410000 */
        /* <DEDUP_REMOVED lines=8> */
[----:B------:R-:W-:-:S02]  /*20b50*/  HADD2.F32 R127, -RZ, R50.H1_H1 ;  /* 0x30000032ff7f7230 */ /* 0x000fc40000004100 */
[----:B------:R-:W-:Y:S01]  /*20b60*/  FFMA.FTZ R126, R156, R153, R158 ;  /* 0x000000999c7e7223 */ /* 0x000fe2000001009e */
[----:B------:R-:W-:Y:S01]  /*20b70*/  HADD2.F32 R129, -RZ, R55.H1_H1 ;  /* 0x30000037ff817230 */ /* 0x000fe20000004100 */
[----:B------:R-:W-:Y:S01]  /*20b80*/  F2FP.F16.F32.PACK_AB R109, R115, R109 ;  /* 0x0000006d736d723e */ /* 0x000fe200000000ff */
[----:B------:R-:W-:Y:S01]  /*20b90*/  HADD2.F32 R153, -RZ, R51.H1_H1 ;  /* 0x30000033ff997230 */ /* 0x000fe20000004100 */
[----:B0-----:R-:W-:Y:S01]  /*20ba0*/  F2FP.F16.F32.PACK_AB R104, R117, R116 ;  /* 0x000000747568723e */ /* 0x001fe200000000ff */
[----:B------:R-:W-:Y:S01]  /*20bb0*/  HADD2.F32 R105, -RZ, R55.H0_H0 ;  /* 0x20000037ff697230 */ /* 0x000fe20000004100 */
[----:B------:R-:W-:Y:S01]  /*20bc0*/  F2FP.F16.F32.PACK_AB R94, R144, R143 ;  /* 0x0000008f905e723e */ /* 0x000fe200000000ff */
[----:B------:R-:W-:Y:S02]  /*20bd0*/  HADD2.F32 R93, -RZ, R34.H1_H1 ;  /* 0x30000022ff5d7230 */ /* 0x000fe40000004100 */
[----:B------:R-:W-:Y:S02]  /*20be0*/  HADD2.F32 R95, -RZ, R54.H1_H1 ;  /* 0x30000036ff5f7230 */ /* 0x000fe40000004100 */
[----:B------:R-:W-:Y:S01]  /*20bf0*/  FFMA.FTZ R141, R128, R141, R105 ;  /* 0x0000008d808d7223 */ /* 0x000fe20000010069 */
[----:B------:R-:W-:-:S02]  /*20c00*/  HADD2.F32 R92, -RZ, R70.H1_H1 ;  /* 0x30000046ff5c7230 */ /* 0x000fc40000004100 */
[----:B------:R-:W-:Y:S02]  /*20c10*/  HADD2.F32 R105, -RZ, R35.H1_H1 ;  /* 0x30000023ff697230 */ /* 0x000fe40000004100 */
[C---:B------:R-:W-:Y:S01]  /*20c20*/  FFMA.FTZ R135, R142.reuse, R93, R95 ;  /* 0x0000005d8e877223 */ /* 0x040fe2000001005f */
[----:B------:R-:W-:Y:S02]  /*20c30*/  HADD2.F32 R93, -RZ, R51.H0_H0 ;  /* 0x20000033ff5d7230 */ /* 0x000fe40000004100 */
[----:B------:R-:W-:Y:S01]  /*20c40*/  FFMA.FTZ R127, R142, R127, R92 ;  /* 0x0000007f8e7f7223 */ /* 0x000fe2000001005c */
[--C-:B------:R-:W-:Y:S02]  /*20c50*/  HADD2.F32 R95, -RZ, R71.reuse.H0_H0 ;  /* 0x20000047ff5f7230 */ /* 0x100fe40000004100 */
[----:B------:R-:W-:Y:S01]  /*20c60*/  FFMA.FTZ R142, R154, R105, R129 ;  /* 0x000000699a8e7223 */ /* 0x000fe20000010081 */
[----:B------:R-:W-:Y:S01]  /*20c70*/  HADD2.F32 R92, -RZ, R71.H1_H1 ;  /* 0x30000047ff5c7230 */ /* 0x000fe20000004100 */
[----:B------:R-:W-:Y:S01]  /*20c80*/  F2FP.F16.F32.PACK_AB R105, R123, R121 ;  /* 0x000000797b69723e */ /* 0x000fe200000000ff */
[----:B------:R-:W-:-:S04]  /*20c90*/  IMAD.WIDE.U32 R116, R122, 0x10, R118 ;  /* 0x000000107a747825 */ /* 0x000fc800078e0076 */
[----:B------:R-:W-:Y:S01]  /*20ca0*/  FFMA.FTZ R128, R128, R93, R95 ;  /* 0x0000005d80807223 */ /* 0x000fe2000001005f */
[----:B------:R-:W-:Y:S01]  /*20cb0*/  F2FP.F16.F32.PACK_AB R95, R148, R147 ;  /* 0x00000093945f723e */ /* 0x000fe200000000ff */
[----:B------:R-:W-:Y:S01]  /*20cc0*/  FFMA.FTZ R129, R154, R153, R92 ;  /* 0x000000999a817223 */ /* 0x000fe2000001005c */
[----:B------:R-:W-:-:S04]  /*20cd0*/  IMAD.WIDE.U32 R92, R120, 0x10, R118 ;  /* 0x00000010785c7825 */ /* 0x000fc800078e0076 */
[--C-:B------:R-:W-:Y:S01]  /*20ce0*/  IMAD.WIDE.U32 R120, R120, 0x10, R124.reuse ;  /* 0x0000001078787825 */ /* 0x100fe200078e007c */
[----:B------:R0:W-:Y:S03]  /*20cf0*/  STG.E.128 desc[UR8][R92.64], R104 ;  /* 0x000000685c007986 */ /* 0x0001e6000c101d08 */
[----:B------:R-:W-:-:S04]  /*20d00*/  IMAD.WIDE.U32 R122, R122, 0x10, R124 ;  /* 0x000000107a7a7825 */ /* 0x000fc800078e007c */
[----:B------:R-:W-:-:S04]  /*20d10*/  IMAD.WIDE.U32 R118, R137, 0x10, R118 ;  /* 0x0000001089767825 */ /* 0x000fc800078e0076 */
[----:B------:R-:W-:Y:S01]  /*20d20*/  IMAD.WIDE.U32 R124, R137, 0x10, R124 ;  /* 0x00000010897c7825 */ /* 0x000fe200078e007c */
[----:B0-----:R-:W-:Y:S02]  /*20d30*/  F2FP.F16.F32.PACK_AB R93, R139, R140 ;  /* 0x0000008c8b5d723e */ /* 0x001fe400000000ff */
[----:B------:R-:W-:Y:S02]  /*20d40*/  F2FP.F16.F32.PACK_AB R92, R98, R99 ;  /* 0x00000063625c723e */ /* 0x000fe400000000ff */
[----:B------:R-:W-:Y:S02]  /*20d50*/  F2FP.F16.F32.PACK_AB R99, R150, R149 ;  /* 0x000000959663723e */ /* 0x000fe400000000ff */
[----:B------:R-:W-:Y:S01]  /*20d60*/  F2FP.F16.F32.PACK_AB R98, R146, R145 ;  /* 0x000000919262723e */ /* 0x000fe200000000ff */
[----:B------:R0:W-:Y:S01]  /*20d70*/  STG.E.128 desc[UR8][R120.64], R92 ;  /* 0x0000005c78007986 */ /* 0x0001e2000c101d08 */
[----:B------:R-:W-:Y:S02]  /*20d80*/  F2FP.F16.F32.PACK_AB R107, R142, R141 ;  /* 0x0000008d8e6b723e */ /* 0x000fe400000000ff */
[----:B------:R-:W-:Y:S01]  /*20d90*/  F2FP.F16.F32.PACK_AB R106, R135, R134 ;  /* 0x00000086876a723e */ /* 0x000fe200000000ff */
[----:B------:R0:W-:Y:S01]  /*20da0*/  STG.E.128 desc[UR8][R116.64], R96 ;  /* 0x0000006074007986 */ /* 0x0001e2000c101d08 */
[----:B------:R-:W-:-:S02]  /*20db0*/  F2FP.F16.F32.PACK_AB R105, R131, R113 ;  /* 0x000000718369723e */ /* 0x000fc400000000ff */
[----:B------:R-:W-:Y:S01]  /*20dc0*/  F2FP.F16.F32.PACK_AB R104, R110, R111 ;  /* 0x0000006f6e68723e */ /* 0x000fe200000000ff */
[----:B------:R0:W-:Y:S01]  /*20dd0*/  STG.E.128 desc[UR8][R122.64], R100 ;  /* 0x000000647a007986 */ /* 0x0001e2000c101d08 */
[----:B------:R-:W-:Y:S02]  /*20de0*/  F2FP.F16.F32.PACK_AB R111, R129, R128 ;  /* 0x00000080816f723e */ /* 0x000fe400000000ff */
[----:B------:R-:W-:Y:S01]  /*20df0*/  F2FP.F16.F32.PACK_AB R110, R127, R126 ;  /* 0x0000007e7f6e723e */ /* 0x000fe200000000ff */
[----:B------:R0:W-:Y:S04]  /*20e00*/  STG.E.128 desc[UR8][R118.64], R104 ;  /* 0x0000006876007986 */ /* 0x0001e8000c101d08 */
[----:B------:R0:W-:Y:S01]  /*20e10*/  STG.E.128 desc[UR8][R124.64], R108 ;  /* 0x0000006c7c007986 */ /* 0x0001e2000c101d08 */
[----:B------:R-:W-:Y:S05]  /*20e20*/  BRA.U !UP3, `(.L_x_2708) ;  /* 0xfffffe010b307547 */ /* 0x000fea000b83ffff */
[----:B------:R-:W-:Y:S05]  /*20e30*/  EXIT ;  /* 0x000000000000794d */ /* 0x000fea0003800000 */
.L_x_2709:
        /* <DEDUP_REMOVED lines=12> */
.L_x_17953:


//--------------------- .text._ZN10layer_norm31ln_parallel_residual_fwd_kernelINS_13Kernel_traitsI6__halfS2_S2_S2_fjLj4096ELj1ELj1ELj4ELj16ENS_18Kernel_traits_baseILj4096ES2_S2_S2_S2_fjLj128EEEEELb1ELb1ELb0EEEvNS_9FwdParamsE --------------------------
	.section	.text._ZN10layer_norm31ln_parallel_residual_fwd_kernelINS_13Kernel_traitsI6__halfS2_S2_S2_fjLj4096ELj1ELj1ELj4ELj16ENS_18Kernel_traits_baseILj4096ES2_S2_S2_S2_fjLj128EEEEELb1ELb1ELb0EEEvNS_9FwdParamsE,"ax",@progbits
	.align	128
        .global         _ZN10layer_norm31ln_parallel_residual_fwd_kernelINS_13Kernel_traitsI6__halfS2_S2_S2_fjLj4096ELj1ELj1ELj4ELj16ENS_18Kernel_traits_baseILj4096ES2_S2_S2_S2_fjLj128EEEEELb1ELb1ELb0EEEvNS_9FwdParamsE
        .type           _ZN10layer_norm31ln_parallel_residual_fwd_kernelINS_13Kernel_traitsI6__halfS2_S2_S2_fjLj4096ELj1ELj1ELj4ELj16ENS_18Kernel_traits_baseILj4096ES2_S2_S2_S2_fjLj128EEEEELb1ELb1ELb0EEEvNS_9FwdParamsE,@function
        .size           _ZN10layer_norm31ln_parallel_residual_fwd_kernelINS_13Kernel_traitsI6__halfS2_S2_S2_fjLj4096ELj1ELj1ELj4ELj16ENS_18Kernel_traits_baseILj4096ES2_S2_S2_S2_fjLj128EEEEELb1ELb1ELb0EEEvNS_9FwdParamsE,(.L_x_17954 - _ZN10layer_norm31ln_parallel_residual_fwd_kernelINS_13Kernel_traitsI6__halfS2_S2_S2_fjLj4096ELj1ELj1ELj4ELj16ENS_18Kernel_traits_baseILj4096ES2_S2_S2_S2_fjLj128EEEEELb1ELb1ELb0EEEvNS_9FwdParamsE)
        .other          _ZN10layer_norm31ln_parallel_residual_fwd_kernelINS_13Kernel_traitsI6__halfS2_S2_S2_fjLj4096ELj1ELj1ELj4ELj16ENS_18Kernel_traits_baseILj4096ES2_S2_S2_S2_fjLj128EEEEELb1ELb1ELb0EEEvNS_9FwdParamsE,@"STO_CUDA_ENTRY STV_DEFAULT"
_ZN10layer_norm31ln_parallel_residual_fwd_kernelINS_13Kernel_traitsI6__halfS2_S2_S2_fjLj4096ELj1ELj1ELj4ELj16ENS_18Kernel_traits_baseILj4096ES2_S2_S2_S2_fjLj128EEEEELb1ELb1ELb0EEEvNS_9FwdParamsE:
.text._ZN10layer_norm31ln_parallel_residual_fwd_kernelINS_13Kernel_traitsI6__halfS2_S2_S2_fjLj4096ELj1ELj1ELj4ELj16ENS_18Kernel_traits_baseILj4096ES2_S2_S2_S2_fjLj128EEEEELb1ELb1ELb0EEEvNS_9FwdParamsE:
[----:B------:R-:W-:Y:S01]  /*0000*/  LDC R1, c[0x0][0x37c] ;  /* 0x0000df00ff017b82 */ /* 0x000fe20000000800 */
[----:B------:R-:W0:Y:S07]  /*0010*/  LDCU.U8 UR4, c[0x0][0x464] ;  /* 0x00008c80ff0477ac */ /* 0x000e2e0008000000 */
[----:B------:R-:W1:Y:S01]  /*0020*/  LDC R0, c[0x0][0x458] ;  /* 0x00011600ff007b82 */ /* 0x000e620000000800 */
[----:B------:R-:W2:Y:S01]  /*0030*/  LDCU.64 UR8, c[0x0][0x450] ;  /* 0x00008a00ff0877ac */ /* 0x000ea20008000a00 */
[----:B------:R-:W3:Y:S06]  /*0040*/  LDCU.64 UR10, c[0x0][0x358] ;  /* 0x00006b00ff0a77ac */ /* 0x000eec0008000a00 */
[----:B------:R-:W4:Y:S01]  /*0050*/  LDC R9, c[0x0][0x45c] ;  /* 0x00011700ff097b82 */ /* 0x000f220000000800 */
[----:B------:R-:W5:Y:S07]  /*0060*/  S2R R101, SR_TID.X ;  /* 0x0000000000657919 */ /* 0x000f6e0000002100 */
[----:B------:R-:W5:Y:S01]  /*0070*/  LDC R13, c[0x0][0x388] ;  /* 0x0000e200ff0d7b82 */ /* 0x000f620000000800 */
[----:B0-----:R-:W-:Y:S01]  /*0080*/  ISETP.NE.AND P0, PT, RZ, UR4, PT ;  /* 0x00000004ff007c0c */ /* 0x001fe2000bf05270 */
[----:B------:R-:W0:Y:S01]  /*0090*/  LDCU.64 UR4, c[0x0][0x438] ;  /* 0x00008700ff0477ac */ /* 0x000e220008000a00 */
[----:B--2---:R-:W-:-:S02]  /*00a0*/  IMAD.U32 R2, RZ, RZ, UR8 ;  /* 0x00000008ff027e24 */ /* 0x004fc4000f8e00ff */
[----:B------:R-:W-:-:S09]  /*00b0*/  IMAD.U32 R3, RZ, RZ, UR9 ;  /* 0x00000009ff037e24 */ /* 0x000fd2000f8e00ff */
[----:B-1----:R-:W-:Y:S01]  /*00c0*/  @P0 MOV R4, R0 ;  /* 0x0000000000040202 */ /* 0x002fe20000000f00 */
[----:B---3--:R-:W2:Y:S01]  /*00d0*/  @P0 LDG.E.64 R2, desc[UR10][R2.64] ;  /* 0x0000000a02020981 */ /* 0x008ea2000c1e1b00 */
[----:B----4-:R-:W-:Y:S01]  /*00e0*/  @P0 IMAD.MOV.U32 R5, RZ, RZ, R9 ;  /* 0x000000ffff050224 */ /* 0x010fe200078e0009 */
[----:B------:R-:W1:Y:S04]  /*00f0*/  @P0 LDC R11, c[0x0][0x460] ;  /* 0x00011800ff0b0b82 */ /* 0x000e680000000800 */
[----:B------:R5:W1:Y:S01]  /*0100*/  @P0 LDG.E.64 R6, desc[UR10][R4.64] ;  /* 0x0000000a04060981 */ /* 0x000a62000c1e1b00 */
[----:B0-----:R-:W-:Y:S01]  /*0110*/  UISETP.NE.U32.AND UP0, UPT, UR4, URZ, UPT ;  /* 0x000000ff0400728c */ /* 0x001fe2000bf05070 */
[----:B------:R-:W-:Y:S02]  /*0120*/  BSSY.RECONVERGENT B0, `(.L_x_2710) ;  /* 0x0000067000007945 */ /* 0x000fe40003800200 */
[----:B------:R-:W0:Y:S01]  /*0130*/  S2UR UR6, SR_CTAID.X ;  /* 0x00000000000679c3 */ /* 0x000e220000002500 */
[----:B------:R-:W-:Y:S01]  /*0140*/  UISETP.NE.AND.EX UP0, UPT, UR5, URZ, UPT, UP0 ;  /* 0x000000ff0500728c */ /* 0x000fe2000bf05300 */
[----:B-----5:R-:W-:-:S06]  /*0150*/  LOP3.LUT R4, R101, 0x60, RZ, 0xc0, !PT ;  /* 0x0000006065047812 */ /* 0x020fcc00078ec0ff */
[----:B------:R-:W0:Y:S01]  /*0160*/  LDC R8, c[0x0][0x360] ;  /* 0x0000d800ff087b82 */ /* 0x000e220000000800 */
[----:B--2---:R-:W-:Y:S02]  /*0170*/  @P0 R2UR UR8, R2 ;  /* 0x00000000020802ca */ /* 0x004fe400000e0000 */
[----:B------:R-:W-:Y:S02]  /*0180*/  @P0 R2UR UR9, R3 ;  /* 0x00000000030902ca */ /* 0x000fe400000e0000 */
[----:B------:R-:W-:Y:S02]  /*0190*/  LOP3.LUT R3, R101, 0x1f, RZ, 0xc0, !PT ;  /* 0x0000001f65037812 */ /* 0x000fe400078ec0ff */
[----:B------:R-:W-:Y:S02]  /*01a0*/  SHF.R.S32.HI R2, RZ, 0x1f, R13 ;  /* 0x0000001fff027819 */ /* 0x000fe4000001140d */
[----:B-1----:R-:W-:Y:S02]  /*01b0*/  @P0 IADD3 R0, P1, PT, R6, R11, RZ ;  /* 0x0000000b06000210 */ /* 0x002fe40007f3e0ff */
[----:B------:R-:W-:-:S02]  /*01c0*/  LOP3.LUT R53, R4, R3, RZ, 0xfc, !PT ;  /* 0x0000000304357212 */ /* 0x000fc400078efcff */
[----:B------:R-:W-:Y:S01]  /*01d0*/  LEA.HI R2, R2, R13, RZ, 0x3 ;  /* 0x0000000d02027211 */ /* 0x000fe200078f18ff */
[----:B------:R-:W-:Y:S01]  /*01e0*/  @P0 IMAD.X R9, RZ, RZ, R7, P1 ;  /* 0x000000ffff090224 */ /* 0x000fe200008e0607 */
[----:B------:R-:W-:Y:S01]  /*01f0*/  LOP3.LUT R12, R53, 0x7f, RZ, 0x3c, !PT ;  /* 0x0000007f350c7812 */ /* 0x000fe200078e3cff */
[----:B0-----:R-:W-:Y:S01]  /*0200*/  IMAD R13, R8, UR6, R101 ;  /* 0x00000006080d7c24 */ /* 0x001fe2000f8e0265 */
[----:B------:R-:W-:Y:S01]  /*0210*/  SHF.R.S32.HI R5, RZ, 0x3, R2 ;  /* 0x00000003ff057819 */ /* 0x000fe20000011402 */
[----:B------:R-:W-:Y:S01]  /*0220*/  UIADD3 UR17, UPT, UPT, UR8, -0x61c88647, URZ ;  /* 0x9e3779b908117890 */ /* 0x000fe2000fffe0ff */
[--C-:B------:R-:W-:Y:S01]  /*0230*/  SHF.R.U64 R11, R0, 0x2, R9.reuse ;  /* 0x00000002000b7819 */ /* 0x100fe20000001209 */
[----:B------:R-:W-:Y:S01]  /*0240*/  UIADD3 UR20, UPT, UPT, UR9, -0x4498517b, URZ ;  /* 0xbb67ae8509147890 */ /* 0x000fe2000fffe0ff */
[----:B------:R-:W-:Y:S01]  /*0250*/  IADD3 R12, PT, PT, R5, R12, RZ ;  /* 0x0000000c050c7210 */ /* 0x000fe20007ffe0ff */
        /* <DEDUP_REMOVED lines=17> */
[----:B------:R-:W-:Y:S11]  /*0370*/  BRA.U !UP0, `(.L_x_2711) ;  /* 0x0000000108887547 */ /* 0x000ff6000b800000 */
[C---:B------:R-:W-:Y:S02]  /*0380*/  ISETP.GE.U32.AND P2, PT, R12.reuse, 0x80, PT ;  /* 0x000000800c00780c */ /* 0x040fe40003f46070 */
[C---:B------:R-:W-:Y:S02]  /*0390*/  ISETP.GE.U32.AND P0, PT, R12.reuse, 0x100, PT ;  /* 0x000001000c00780c */ /* 0x040fe40003f06070 */
[----:B------:R-:W-:Y:S02]  /*03a0*/  ISETP.GE.U32.AND P1, PT, R12, 0x180, PT ;  /* 0x000001800c00780c */ /* 0x000fe40003f26070 */
[----:B------:R-:W-:-:S07]  /*03b0*/  P2R R2, PR, RZ, 0x4 ;  /* 0x00000004ff027803 */ /* 0x000fce0000000000 */
[----:B------:R-:W0:Y:S08]  /*03c0*/  @P2 LDC.64 R6, c[0x0][0x3d0] ;  /* 0x0000f400ff062b82 */ /* 0x000e300000000a00 */
        /* <DEDUP_REMOVED lines=29> */
.L_x_2711:
[C---:B------:R-:W-:Y:S02]  /*05a0*/  ISETP.GE.U32.AND P3, PT, R12.reuse, 0x80, PT ;  /* 0x000000800c00780c */ /* 0x040fe40003f66070 */
[C---:B------:R-:W-:Y:S02]  /*05b0*/  ISETP.GE.U32.AND P0, PT, R12.reuse, 0x100, PT ;  /* 0x000001000c00780c */ /* 0x040fe40003f06070 */
[C---:B------:R-:W-:Y:S02]  /*05c0*/  ISETP.GE.U32.AND P1, PT, R12.reuse, 0x180, PT ;  /* 0x000001800c00780c */ /* 0x040fe40003f26070 */
[----:B------:R-:W-:Y:S01]  /*05d0*/  ISETP.GE.U32.AND P2, PT, R12, 0x200, PT ;  /* 0x000002000c00780c */ /* 0x000fe20003f46070 */
[----:B------:R-:W-:Y:S01]  /*05e0*/  HFMA2 R38, -RZ, RZ, 0, 0 ;  /* 0x00000000ff267431 */ /* 0x000fe200000001ff */
[----:B------:R-:W-:-:S05]  /*05f0*/  P2R R2, PR, RZ, 0x8 ;  /* 0x00000008ff027803 */ /* 0x000fca0000000000 */
[----:B------:R-:W0:Y:S08]  /*0600*/  @P3 LDC.64 R6, c[0x0][0x3d0] ;  /* 0x0000f400ff063b82 */ /* 0x000e300000000a00 */
[----:B------:R-:W1:Y:S08]  /*0610*/  @P0 LDC.64 R14, c[0x0][0x3d0] ;  /* 0x0000f400ff0e0b82 */ /* 0x000e700000000a00 */
[----:B------:R-:W2:Y:S08]  /*0620*/  @P1 LDC.64 R16, c[0x0][0x3d0] ;  /* 0x0000f400ff101b82 */ /* 0x000eb00000000a00 */
[----:B------:R-:W3:Y:S01]  /*0630*/  @P2 LDC.64 R18, c[0x0][0x3d0] ;  /* 0x0000f400ff122b82 */ /* 0x000ee20000000a00 */
[C---:B0-----:R-:W-:Y:S01]  /*0640*/  @P3 IMAD.WIDE.U32 R8, R53.reuse, 0x10, R6 ;  /* 0x0000001035083825 */ /* 0x041fe200078e0006 */
[----:B------:R-:W-:-:S04]  /*0650*/  @P3 LOP3.LUT R53, R53, 0x80, RZ, 0xfc, !PT ;  /* 0x0000008035353812 */ /* 0x000fc800078efcff */
[----:B------:R0:W5:Y:S01]  /*0660*/  @P3 LDG.E.128 R48, desc[UR10][R8.64] ;  /* 0x0000000a08303981 */ /* 0x000162000c1e1d00 */
[C---:B-1----:R-:W-:Y:S01]  /*0670*/  @P0 IMAD.WIDE.U32 R14, R53.reuse, 0x10, R14 ;  /* 0x00000010350e0825 */ /* 0x042fe200078e000e */
[----:B------:R-:W-:-:S04]  /*0680*/  @P0 IADD3 R53, PT, PT, R53, 0x80, RZ ;  /* 0x0000008035350810 */ /* 0x000fc80007ffe0ff */
[----:B------:R0:W5:Y:S01]  /*0690*/  @P0 LDG.E.128 R40, desc[UR10][R14.64] ;  /* 0x0000000a0e280981 */ /* 0x000162000c1e1d00 */
[----:B--2---:R-:W-:-:S04]  /*06a0*/  @P1 IMAD.WIDE.U32 R16, R53, 0x10, R16 ;  /* 0x0000001035101825 */ /* 0x004fc800078e0010 */
[----:B------:R-:W-:Y:S01]  /*06b0*/  @P1 VIADD R53, R53, 0x80 ;  /* 0x0000008035351836 */ /* 0x000fe20000000000 */
[----:B------:R0:W5:Y:S03]  /*06c0*/  @P1 LDG.E.128 R32, desc[UR10][R16.64] ;  /* 0x0000000a10201981 */ /* 0x000166000c1e1d00 */
[----:B---3--:R-:W-:-:S05]  /*06d0*/  @P2 IMAD.WIDE.U32 R6, R53, 0x10, R18 ;  /* 0x0000001035062825 */ /* 0x008fca00078e0012 */
[----:B------:R0:W5:Y:S01]  /*06e0*/  @P2 LDG.E.128 R24, desc[UR10][R6.64] ;  /* 0x0000000a06182981 */ /* 0x000162000c1e1d00 */
[----:B------:R-:W-:Y:S01]  /*06f0*/  IMAD.MOV.U32 R30, RZ, RZ, RZ ;  /* 0x000000ffff1e7224 */ /* 0x000fe200078e00ff */
[----:B------:R-:W-:Y:S02]  /*0700*/  CS2R R28, SRZ ;  /* 0x00000000001c7805 */ /* 0x000fe4000001ff00 */
[----:B------:R-:W-:Y:S01]  /*0710*/  CS2R R36, SRZ ;  /* 0x0000000000247805 */ /* 0x000fe2000001ff00 */
[----:B------:R-:W-:Y:S01]  /*0720*/  IMAD.MOV.U32 R46, RZ, RZ, RZ ;  /* 0x000000ffff2e7224 */ /* 0x000fe200078e00ff */
[----:B------:R-:W-:Y:S01]  /*0730*/  CS2R R44, SRZ ;  /* 0x00000000002c7805 */ /* 0x000fe2000001ff00 */
[----:B------:R-:W-:Y:S01]  /*0740*/  @P3 IMAD.MOV.U32 R47, RZ, RZ, RZ ;  /* 0x000000ffff2f3224 */ /* 0x000fe200078e00ff */
[----:B------:R-:W-:Y:S02]  /*0750*/  @P2 CS2R R22, SRZ ;  /* 0x0000000000162805 */ /* 0x000fe4000001ff00 */
[----:B------:R-:W-:-:S02]  /*0760*/  @P2 CS2R R20, SRZ ;  /* 0x0000000000142805 */ /* 0x000fc4000001ff00 */
[----:B------:R-:W-:Y:S01]  /*0770*/  @P0 MOV R39, RZ ;  /* 0x000000ff00270202 */ /* 0x000fe20000000f00 */
[----:B0-----:R-:W-:-:S07]  /*0780*/  @P1 IMAD.MOV.U32 R31, RZ, RZ, RZ ;  /* 0x000000ffff1f1224 */ /* 0x001fce00078e00ff */
.L_x_2712:
[----:B------:R-:W-:Y:S05]  /*0790*/  BSYNC.RECONVERGENT B0 ;  /* 0x0000000000007941 */ /* 0x000fea0003800200 */
.L_x_2710:
[----:B------:R-:W0:Y:S02]  /*07a0*/  LDCU UR4, c[0x0][0x384] ;  /* 0x00007080ff0477ac */ /* 0x000e240008000800 */
[----:B0-----:R-:W-:-:S06]  /*07b0*/  UISETP.GE.AND UP0, UPT, UR6, UR4, UPT ;  /* 0x000000040600728c */ /* 0x001fcc000bf06270 */
[----:B------:R-:W-:-:S13]  /*07c0*/  PLOP3.LUT P0, PT, PT, PT, UP0, 0x80, 0x8 ;  /* 0x000000000008781c */ /* 0x000fda0003f0f008 */
[----:B------:R-:W-:Y:S05]  /*07d0*/  @P0 EXIT ;  /* 0x000000000000094d */ /* 0x000fea0003800000 */
[----:B------:R-:W-:Y:S01]  /*07e0*/  IMAD.HI.U32 R7, R13, -0x326172a9, RZ ;  /* 0xcd9e8d570d077827 */ /* 0x000fe200078e00ff */
[----:B------:R-:W0:Y:S03]  /*07f0*/  LDCU UR37, c[0x0][0x388] ;  /* 0x00007100ff2577ac */ /* 0x000e260008000800 */
        /* <DEDUP_REMOVED lines=16> */
[----:B------:R-:W0:Y:S03]  /*0900*/  LDCU.64 UR18, c[0x0][0x380] ;  /* 0x00007000ff1277ac */ /* 0x000e260008000a00 */
[----:B------:R-:W-:Y:S01]  /*0910*/  IMAD.HI.U32 R7, R8, -0x2daee0ad, RZ ;  /* 0xd2511f5308077827 */ /* 0x000fe200078e00ff */
[----:B------:R-:W-:Y:S01]  /*0920*/  LOP3.LUT R6, R9, UR21, R6, 0x96, !PT ;  /* 0x0000001509067c12 */ /* 0x000fe2000f8e9606 */
[----:B------:R-:W-:-:S02]  /*0930*/  UPLOP3.LUT UP1, UPT, UPT, UPT, UPT, 0x40, 0x4 ;  /* 0x000000000004789c */ /* 0x000fc40003f2e870 */
        /* <DEDUP_REMOVED lines=29> */
[----:B------:R-:W-:Y:S01]  /*0b10*/  IMAD.HI.U32 R8, R7, -0x326172a9, RZ ;  /* 0xcd9e8d5707087827 */ /* 0x000fe200078e00ff */
[----:B------:R-:W-:-:S03]  /*0b20*/  LOP3.LUT R15, R5, 0x7f, RZ, 0xc0, !PT ;  /* 0x0000007f050f7812 */ /* 0x000fc600078ec0ff */
[----:B------:R-:W-:Y:S01]  /*0b30*/  IMAD.SHL.U32 R5, R5, 0x2, RZ ;  /* 0x0000000205057824 */ /* 0x000fe200078e00ff */
[----:B------:R-:W-:Y:S01]  /*0b40*/  LOP3.LUT R8, R9, UR31, R8, 0x96, !PT ;  /* 0x0000001f09087c12 */ /* 0x000fe2000f8e9608 */
[----:B------:R-:W-:Y:S02]  /*0b50*/  IMAD R9, R6, -0x2daee0ad, RZ ;  /* 0xd2511f5306097824 */ /* 0x000fe400078e02ff */
[----:B------:R-:W-:Y:S01]  /*0b60*/  IMAD R3, R3, -0x20, R15 ;  /* 0xffffffe003037824 */ /* 0x000fe200078e020f */
[----:B------:R-:W-:Y:S01]  /*0b70*/  VIADDMNMX R15, R15, -R4, RZ, !PT ;  /* 0x800000040f0f7246 */ /* 0x000fe200078001ff */
[----:B------:R-:W-:-:S03]  /*0b80*/  IMAD.HI.U32 R6, R8, -0x2daee0ad, RZ ;  /* 0xd2511f5308067827 */ /* 0x000fc600078e00ff */
[----:B------:R-:W-:Y:S01]  /*0b90*/  VIMNMX R3, PT, PT, RZ, R3, !PT ;  /* 0x00000003ff037248 */ /* 0x000fe20007fe0100 */
[----:B------:R-:W-:Y:S01]  /*0ba0*/  IMAD R16, R7, -0x326172a9, RZ ;  /* 0xcd9e8d5707107824 */ /* 0x000fe200078e02ff */
[----:B------:R-:W-:Y:S01]  /*0bb0*/  LOP3.LUT R4, R9, UR34, R6, 0x96, !PT ;  /* 0x0000002209047c12 */ /* 0x000fe2000f8e9606 */
[----:B------:R-:W-:Y:S01]  /*0bc0*/  IMAD.HI.U32 R7, R14, -0x326172a9, RZ ;  /* 0xcd9e8d570e077827 */ /* 0x000fe200078e00ff */
[----:B------:R-:W-:Y:S02]  /*0bd0*/  LOP3.LUT R6, R5, 0xffffff00, RZ, 0xc0, !PT ;  /* 0xffffff0005067812 */ /* 0x000fe400078ec0ff */
[----:B------:R-:W-:Y:S01]  /*0be0*/  VIMNMX R15, PT, PT, R15, 0x20, PT ;  /* 0x000000200f0f7848 */ /* 0x000fe20003fe0100 */
[----:B------:R-:W-:Y:S01]  /*0bf0*/  IMAD R5, R8, -0x2daee0ad, RZ ;  /* 0xd2511f5308057824 */ /* 0x000fe200078e02ff */
[----:B------:R-:W-:Y:S01]  /*0c00*/  VIMNMX R3, PT, PT, R3, 0x20, PT ;  /* 0x0000002003037848 */ /* 0x000fe20003fe0100 */
[----:B------:R-:W-:Y:S01]  /*0c10*/  IMAD R14, R14, -0x326172a9, RZ ;  /* 0xcd9e8d570e0e7824 */ /* 0x000fe200078e02ff */
[----:B------:R-:W-:-:S02]  /*0c20*/  LEA R15, R15, R6, 0x3 ;  /* 0x000000060f0f7211 */ /* 0x000fc400078e18ff */
[----:B------:R-:W-:Y:S01]  /*0c30*/  LOP3.LUT R16, R16, UR33, R7, 0x96, !PT ;  /* 0x0000002110107c12 */ /* 0x000fe2000f8e9607 */
[----:B------:R-:W-:Y:S01]  /*0c40*/  IMAD R9, R3, 0x8, R6 ;  /* 0x0000000803097824 */ /* 0x000fe200078e0206 */
[----:B------:R-:W-:Y:S01]  /*0c50*/  I2FP.F32.U32 R6, R15 ;  /* 0x0000000f00067245 */ /* 0x000fe20000201000 */
[----:B------:R-:W-:-:S04]  /*0c60*/  IMAD.HI.U32 R7, R4, -0x326172a9, RZ ;  /* 0xcd9e8d5704077827 */ /* 0x000fc800078e00ff */
[----:B------:R-:W-:Y:S01]  /*0c70*/  IMAD.HI.U32 R8, R16, -0x2daee0ad, RZ ;  /* 0xd2511f5310087827 */ /* 0x000fe200078e00ff */
[----:B------:R-:W0:Y:S01]  /*0c80*/  MUFU.RCP R6, R6 ;  /* 0x0000000600067308 */ /* 0x000e220000001000 */
[----:B------:R-:W-:Y:S02]  /*0c90*/  LOP3.LUT R7, R14, UR35, R7, 0x96, !PT ;  /* 0x000000230e077c12 */ /* 0x000fe4000f8e9607 */
[----:B------:R-:W-:Y:S01]  /*0ca0*/  IMAD.MOV.U32 R3, RZ, RZ, RZ ;  /* 0x000000ffff037224 */ /* 0x000fe200078e00ff */
[----:B------:R-:W-:Y:S01]  /*0cb0*/  LOP3.LUT R8, R5, UR36, R8, 0x96, !PT ;  /* 0x0000002405087c12 */ /* 0x000fe2000f8e9608 */
[----:B------:R-:W-:Y:S01]  /*0cc0*/  IMAD R98, R16, -0x2daee0ad, RZ ;  /* 0xd2511f5310627824 */ /* 0x000fe200078e02ff */
[----:B------:R-:W-:Y:S01]  /*0cd0*/  LOP3.LUT R5, R0, 0x3, RZ, 0xc0, !PT ;  /* 0x0000000300057812 */ /* 0x000fe200078ec0ff */
[----:B-1234-:R-:W-:-:S07]  /*0ce0*/  IMAD R4, R4, -0x326172a9, RZ ;  /* 0xcd9e8d5704047824 */ /* 0x01efce00078e02ff */
.L_x_3220:
[----:B0-----:R-:W-:Y:S01]  /*0cf0*/  UIMAD UR4, UR6, UR37, URZ ;  /* 0x00000025060472a4 */ /* 0x001fe2000f8e02ff */
[----:B------:R-:W-:Y:S01]  /*0d00*/  ISETP.NE.AND P0, PT, R2, RZ, PT ;  /* 0x000000ff0200720c */ /* 0x000fe20003f05270 */
[----:B------:R-:W-:Y:S02]  /*0d10*/  BSSY.RECONVERGENT B0, `(.L_x_2713) ;  /* 0x00007db000007945 */ /* 0x000fe40003800200 */
[----:B------:R-:W-:-:S04]  /*0d20*/  USHF.R.S32.HI UR5, URZ, 0x1f, UR4 ;  /* 0x0000001fff057899 */ /* 0x000fc80008011404 */
[----:B------:R-:W-:-:S06]  /*0d30*/  ULEA.HI UR5, UR5, UR4, URZ, 0x3 ;  /* 0x0000000405057291 */ /* 0x000fcc000f8f18ff */
[----:B-1234-:R-:W-:-:S04]  /*0d40*/  MOV R60, UR5 ;  /* 0x00000005003c7c02 */ /* 0x01efc80008000f00 */
[----:B------:R-:W-:-:S05]  /*0d50*/  LEA.HI.SX32 R97, R60, R101, 0x1d ;  /* 0x000000653c617211 */ /* 0x000fca00078feaff */
[----:B------:R-:W-:Y:S01]  /*0d60*/  IMAD.MOV.U32 R101, RZ, RZ, R97 ;  /* 0x000000ffff657224 */ /* 0x000fe200078e0061 */
        /* <DEDUP_REMOVED lines=33> */
.L_x_2718:
        /* <DEDUP_REMOVED lines=13> */
.L_x_2720:
[----:B------:R-:W-:Y:S05]  /*1050*/  BSYNC.RECONVERGENT B2 ;  /* 0x0000000000027941 */ /* 0x000fea0003800200 */
.L_x_2719:
        /* <DEDUP_REMOVED lines=41> */
.L_x_2717:
[----:B------:R-:W-:Y:S05]  /*12f0*/  BSYNC.RECONVERGENT B1 ;  /* 0x0000000000017941 */ /* 0x000fea0003800200 */
.L_x_2716:
[----:B------:R-:W0:Y:S01]  /*1300*/  LDC R113, c[0x0][0x408] ;  /* 0x00010200ff717b82 */ /* 0x000e220000000800 */
[----:B------:R-:W-:Y:S01]  /*1310*/  I2FP.F32.U32 R0, R0 ;  /* 0x0000000000007245 */ /* 0x000fe20000201000 */
[----:B------:R-:W-:Y:S01]  /*1320*/  IMAD.MOV.U32 R93, RZ, RZ, 0x2f800000 ;  /* 0x2f800000ff5d7424 */ /* 0x000fe200078e00ff */
[----:B------:R-:W-:Y:S01]  /*1330*/  ISETP.NE.AND P3, PT, R69, 0x1, PT ;  /* 0x000000014500780c */ /* 0x000fe20003f65270 */
[----:B-----5:R-:W-:Y:S01]  /*1340*/  HADD2.F32 R70, -RZ, R60.H0_H0 ;  /* 0x2000003cff467230 */ /* 0x020fe20000004100 */
[----:B------:R-:W-:Y:S01]  /*1350*/  BSSY.RECONVERGENT B1, `(.L_x_2721) ;  /* 0x000004e000017945 */ /* 0x000fe20003800200 */
[----:B------:R-:W-:Y:S01]  /*1360*/  FFMA.FTZ R5, R0, R93, 1.1641532182693481445e-10 ;  /* 0x2f00000000057423 */ /* 0x000fe2000001005d */
[----:B------:R-:W-:Y:S01]  /*1370*/  HFMA2 R82, -RZ, RZ, 0, 1.1920928955078125e-07 ;  /* 0x00000002ff527431 */ /* 0x000fe200000001ff */
[----:B------:R-:W1:Y:S01]  /*1380*/  LDC R112, c[0x0][0x404] ;  /* 0x00010100ff707b82 */ /* 0x000e620000000800 */
[----:B0-----:R-:W-:Y:S02]  /*1390*/  FMUL.FTZ R70, R70, R113 ;  /* 0x0000007146467220 */ /* 0x001fe40000410000 */
[----:B-1----:R-:W-:Y:S01]  /*13a0*/  FSETP.GTU.FTZ.AND P2, PT, R5, R112, PT ;  /* 0x000000700500720b */ /* 0x002fe20003f5c000 */
        /* <DEDUP_REMOVED lines=16> */
.L_x_2723:
        /* <DEDUP_REMOVED lines=13> */
.L_x_2725:
[----:B------:R-:W-:Y:S05]  /*1580*/  BSYNC.RECONVERGENT B2 ;  /* 0x0000000000027941 */ /* 0x000fea0003800200 */
.L_x_2724:
        /* <DEDUP_REMOVED lines=41> */
[----:B------:R-:W-:-:S07]  /*1820*/  HFMA2 R82, -RZ, RZ, 0, 0 ;  /* 0x00000000ff527431 */ /* 0x000fce00000001ff */
.L_x_2722:
[----:B------:R-:W-:Y:S05]  /*1830*/  BSYNC.RECONVERGENT B1 ;  /* 0x0000000000017941 */ /* 0x000fea0003800200 */
.L_x_2721:
[----:B------:R-:W-:Y:S01]  /*1840*/  I2FP.F32.U32 R70, R5 ;  /* 0x0000000500467245 */ /* 0x000fe20000201000 */
[----:B------:R-:W-:Y:S01]  /*1850*/  HADD2.F32 R60, -RZ, R60.H1_H1 ;  /* 0x3000003cff3c7230 */ /* 0x000fe20000004100 */
[----:B------:R-:W-:Y:S01]  /*1860*/  ISETP.NE.AND P3, PT, R82, 0x1, PT ;  /* 0x000000015200780c */ /* 0x000fe20003f65270 */
[----:B------:R-:W-:Y:S01]  /*1870*/  BSSY.RECONVERGENT B1, `(.L_x_2726) ;  /* 0x000004d000017945 */ /* 0x000fe20003800200 */
[----:B------:R-:W-:Y:S02]  /*1880*/  IMAD.MOV.U32 R83, RZ, RZ, 0x2 ;  /* 0x00000002ff537424 */ /* 0x000fe400078e00ff */
[----:B------:R-:W-:Y:S01]  /*1890*/  FFMA.FTZ R5, R70, R93, 1.1641532182693481445e-10 ;  /* 0x2f00000046057423 */ /* 0x000fe2000001005d */
[----:B------:R-:W-:-:S04]  /*18a0*/  FMUL.FTZ R60, R60, R113 ;  /* 0x000000713c3c7220 */ /* 0x000fc80000410000 */
[----:B------:R-:W-:Y:S01]  /*18b0*/  FSETP.GTU.FTZ.AND P2, PT, R5, R112, PT ;  /* 0x000000700500720b */ /* 0x000fe20003f5c000 */
[----:B------:R-:W-:-:S03]  /*18c0*/  @P1 HADD2.F32 R5, -RZ, R56.H1_H1 ;  /* 0x30000038ff051230 */ /* 0x000fc60000004100 */
        /* <DEDUP_REMOVED lines=15> */
.L_x_2728:
        /* <DEDUP_REMOVED lines=13> */
.L_x_2730:
[----:B------:R-:W-:Y:S05]  /*1a90*/  BSYNC.RECONVERGENT B2 ;  /* 0x0000000000027941 */ /* 0x000fea0003800200 */
.L_x_2729:
        /* <DEDUP_REMOVED lines=42> */
.L_x_2727:
[----:B------:R-:W-:Y:S05]  /*1d40*/  BSYNC.RECONVERGENT B1 ;  /* 0x0000000000017941 */ /* 0x000fea0003800200 */
.L_x_2726:
[----:B------:R-:W-:Y:S01]  /*1d50*/  I2FP.F32.U32 R60, R5 ;  /* 0x00000005003c7245 */ /* 0x000fe20000201000 */
[----:B------:R-:W-:Y:S01]  /*1d60*/  HADD2.F32 R82, -RZ, R61.H0_H0 ;  /* 0x2000003dff527230 */ /* 0x000fe20000004100 */
[----:B------:R-:W-:Y:S01]  /*1d70*/  ISETP.NE.AND P2, PT, R83, 0x1, PT ;  /* 0x000000015300780c */ /* 0x000fe20003f45270 */
[----:B------:R-:W-:Y:S01]  /*1d80*/  BSSY.RECONVERGENT B1, `(.L_x_2731) ;  /* 0x000004d000017945 */ /* 0x000fe20003800200 */
[----:B------:R-:W-:Y:S02]  /*1d90*/  IMAD.MOV.U32 R85, RZ, RZ, 0x2 ;  /* 0x00000002ff557424 */ /* 0x000fe400078e00ff */
[----:B------:R-:W-:Y:S01]  /*1da0*/  FFMA.FTZ R5, R60, R93, 1.1641532182693481445e-10 ;  /* 0x2f0000003c057423 */ /* 0x000fe2000001005d */
[----:B------:R-:W-:Y:S01]  /*1db0*/  FMUL.FTZ R82, R82, R113 ;  /* 0x0000007152527220 */ /* 0x000fe20000410000 */
[----:B------:R-:W-:-:S03]  /*1dc0*/  @P1 HADD2.F32 R60, -RZ, R57.H0_H0 ;  /* 0x20000039ff3c1230 */ /* 0x000fc60000004100 */
[----:B------:R-:W-:Y:S02]  /*1dd0*/  FSETP.GTU.FTZ.AND P3, PT, R5, R112, PT ;  /* 0x000000700500720b */ /* 0x000fe40003f7c000 */
        /* <DEDUP_REMOVED lines=15> */
.L_x_2733:
        /* <DEDUP_REMOVED lines=13> */
.L_x_2735:
[----:B------:R-:W-:Y:S05]  /*1fa0*/  BSYNC.RECONVERGENT B2 ;  /* 0x0000000000027941 */ /* 0x000fea0003800200 */
.L_x_2734:
        /* <DEDUP_REMOVED lines=42> */
.L_x_2732:
[----:B------:R-:W-:Y:S05]  /*2250*/  BSYNC.RECONVERGENT B1 ;  /* 0x0000000000017941 */ /* 0x000fea0003800200 */
.L_x_2731:
[----:B------:R-:W-:Y:S01]  /*2260*/  I2FP.F32.U32 R60, R5 ;  /* 0x00000005003c7245 */ /* 0x000fe20000201000 */
[----:B------:R-:W-:Y:S01]  /*2270*/  HADD2.F32 R82, -RZ, R61.H1_H1 ;  /* 0x3000003dff527230 */ /* 0x000fe20000004100 */
[----:B------:R-:W-:Y:S01]  /*2280*/  BSSY.RECONVERGENT B1, `(.L_x_2736) ;  /* 0x000004e000017945 */ /* 0x000fe20003800200 */
[----:B------:R-:W-:Y:S02]  /*2290*/  HFMA2 R86, -RZ, RZ, 0, 1.1920928955078125e-07 ;  /* 0x00000002ff567431 */ /* 0x000fe400000001ff */
[----:B------:R-:W-:Y:S01]  /*22a0*/  FFMA.FTZ R5, R60, R93, 1.1641532182693481445e-10 ;  /* 0x2f0000003c057423 */ /* 0x000fe2000001005d */
[----:B------:R-:W-:Y:S01]  /*22b0*/  FMUL.FTZ R82, R82, R113 ;  /* 0x0000007152527220 */ /* 0x000fe20000410000 */
[----:B------:R-:W-:-:S03]  /*22c0*/  @P1 HADD2.F32 R60, -RZ, R57.H1_H1 ;  /* 0x30000039ff3c1230 */ /* 0x000fc60000004100 */
[----:B------:R-:W-:Y:S01]  /*22d0*/  FSETP.GTU.FTZ.AND P2, PT, R5, R112, PT ;  /* 0x000000700500720b */ /* 0x000fe20003f5c000 */
[----:B------:R-:W-:-:S03]  /*22e0*/  IMAD.MOV.U32 R5, RZ, RZ, R4 ;  /* 0x000000ffff057224 */ /* 0x000fc600078e0004 */
[----:B------:R-:W-:Y:S02]  /*22f0*/  FSEL R83, R82, RZ, !P2 ;  /* 0x000000ff52537208 */ /* 0x000fe40005000000 */
[----:B------:R-:W-:Y:S02]  /*2300*/  PLOP3.LUT P3, PT, P2, PT, PT, 0x8, 0x80 ;  /* 0x000000000080781c */ /* 0x000fe4000176e170 */
[----:B------:R-:W-:Y:S01]  /*2310*/  ISETP.NE.AND P2, PT, R85, 0x1, PT ;  /* 0x000000015500780c */ /* 0x000fe20003f45270 */
[----:B------:R-:W-:Y:S01]  /*2320*/  @P1 FADD.FTZ R83, R60, R83 ;  /* 0x000000533c531221 */ /* 0x000fe20000010000 */
[----:B------:R-:W-:-:S04]  /*2330*/  P2R R106, PR, RZ, 0x8 ;  /* 0x00000008ff6a7803 */ /* 0x000fc80000000000 */
[----:B------:R-:W-:-:S07]  /*2340*/  F2FP.F16.F32.PACK_AB R111, RZ, R83 ;  /* 0x00000053ff6f723e */ /* 0x000fce00000000ff */
        /* <DEDUP_REMOVED lines=9> */
.L_x_2738:
        /* <DEDUP_REMOVED lines=13> */
.L_x_2740:
[----:B------:R-:W-:Y:S05]  /*24b0*/  BSYNC.RECONVERGENT B2 ;  /* 0x0000000000027941 */ /* 0x000fea0003800200 */
.L_x_2739:
        /* <DEDUP_REMOVED lines=42> */
.L_x_2737:
[----:B------:R-:W-:Y:S05]  /*2760*/  BSYNC.RECONVERGENT B1 ;  /* 0x0000000000017941 */ /* 0x000fea0003800200 */
.L_x_2736:
[----:B------:R-:W-:Y:S01]  /*2770*/  I2FP.F32.U32 R60, R5 ;  /* 0x00000005003c7245 */ /* 0x000fe20000201000 */
[----:B------:R-:W-:Y:S01]  /*2780*/  HADD2.F32 R82, -RZ, R62.H0_H0 ;  /* 0x2000003eff527230 */ /* 0x000fe20000004100 */
[----:B------:R-:W-:Y:S01]  /*2790*/  ISETP.NE.AND P3, PT, R86, 0x1, PT ;  /* 0x000000015600780c */ /* 0x000fe20003f65270 */
[----:B------:R-:W-:Y:S01]  /*27a0*/  @P1 HADD2.F32 R61, -RZ, R58.H0_H0 ;  /* 0x2000003aff3d1230 */ /* 0x000fe20000004100 */
[----:B------:R-:W-:Y:S01]  /*27b0*/  BSSY.RECONVERGENT B1, `(.L_x_2741) ;  /* 0x000004b000017945 */ /* 0x000fe20003800200 */
[----:B------:R-:W-:Y:S01]  /*27c0*/  FFMA.FTZ R5, R60, R93, 1.1641532182693481445e-10 ;  /* 0x2f0000003c057423 */ /* 0x000fe2000001005d */
[----:B------:R-:W-:-:S04]  /*27d0*/  FMUL.FTZ R82, R82, R113 ;  /* 0x0000007152527220 */ /* 0x000fc80000410000 */
[----:B------:R-:W-:Y:S01]  /*27e0*/  FSETP.GTU.FTZ.AND P2, PT, R5, R112, PT ;  /* 0x000000700500720b */ /* 0x000fe20003f5c000 */
[----:B------:R-:W-:-:S03]  /*27f0*/  IMAD.MOV.U32 R5, RZ, RZ, R4 ;  /* 0x000000ffff057224 */ /* 0x000fc600078e0004 */
[----:B------:R-:W-:Y:S02]  /*2800*/  FSEL R82, R82, RZ, !P2 ;  /* 0x000000ff52527208 */ /* 0x000fe40005000000 */
        /* <DEDUP_REMOVED lines=13> */
.L_x_2743:
        /* <DEDUP_REMOVED lines=13> */
.L_x_2745:
[----:B------:R-:W-:Y:S05]  /*29b0*/  BSYNC.RECONVERGENT B2 ;  /* 0x0000000000027941 */ /* 0x000fea0003800200 */
.L_x_2744:
        /* <DEDUP_REMOVED lines=42> */
.L_x_2742:
[----:B------:R-:W-:Y:S05]  /*2c60*/  BSYNC.RECONVERGENT B1 ;  /* 0x0000000000017941 */ /* 0x000fea0003800200 */
.L_x_2741:
        /* <DEDUP_REMOVED lines=8> */
[----:B------:R-:W-:Y:S02]  /*2cf0*/  FSETP.GTU.FTZ.AND P3, PT, R5, R112, PT ;  /* 0x000000700500720b */ /* 0x000fe40003f7c000 */
[----:B------:R-:W-:Y:S02]  /*2d00*/  MOV R5, R4 ;  /* 0x0000000400057202 */ /* 0x000fe40000000f00 */
        /* <DEDUP_REMOVED lines=13> */
.L_x_2748:
        /* <DEDUP_REMOVED lines=13> */
.L_x_2750:
[----:B------:R-:W-:Y:S05]  /*2eb0*/  BSYNC.RECONVERGENT B2 ;  /* 0x0000000000027941 */ /* 0x000fea0003800200 */
.L_x_2749:
        /* <DEDUP_REMOVED lines=42> */
.L_x_2747:
[----:B------:R-:W-:Y:S05]  /*3160*/  BSYNC.RECONVERGENT B1 ;  /* 0x0000000000017941 */ /* 0x000fea0003800200 */
.L_x_2746:
        /* <DEDUP_REMOVED lines=8> */
[----:B------:R-:W-:-:S03]  /*31f0*/  HFMA2 R5, -RZ, RZ, 0, 1.1920928955078125e-07 ;  /* 0x00000002ff057431 */ /* 0x000fc600000001ff */
        /* <DEDUP_REMOVED lines=14> */
.L_x_2753:
        /* <DEDUP_REMOVED lines=13> */
.L_x_2755:
[----:B------:R-:W-:Y:S05]  /*33b0*/  BSYNC.RECONVERGENT B2 ;  /* 0x0000000000027941 */ /* 0x000fea0003800200 */
.L_x_2754:
        /* <DEDUP_REMOVED lines=42> */
.L_x_2752:
[----:B------:R-:W-:Y:S05]  /*3660*/  BSYNC.RECONVERGENT B1 ;  /* 0x0000000000017941 */ /* 0x000fea0003800200 */
.L_x_2751:
        /* <DEDUP_REMOVED lines=15> */
.L_x_2715:
        /* <DEDUP_REMOVED lines=16> */
.L_x_2759:
        /* <DEDUP_REMOVED lines=13> */
.L_x_2761:
[----:B------:R-:W-:Y:S05]  /*3930*/  BSYNC.RECONVERGENT B2 ;  /* 0x0000000000027941 */ /* 0x000fea0003800200 */
.L_x_2760:
        /* <DEDUP_REMOVED lines=39> */
[----:B------:R-:W-:-:S04]  /*3bb0*/  LOP3.LUT R7, R16, UR35, R5, 0x96, !PT ;  /* 0x0000002310077c12 */ /* 0x000fc8000f8e9605 */
[----:B------:R-:W-:-:S07]  /*3bc0*/  LOP3.LUT R8, R14, UR36, R103, 0x96, !PT ;  /* 0x000000240e087c12 */ /* 0x000fce000f8e9667 */
.L_x_2758:
[----:B------:R-:W-:Y:S05]  /*3bd0*/  BSYNC.RECONVERGENT B1 ;  /* 0x0000000000017941 */ /* 0x000fea0003800200 */
.L_x_2757:
[----:B------:R-:W0:Y:S01]  /*3be0*/  LDC R111, c[0x0][0x404] ;  /* 0x00010100ff6f7b82 */ /* 0x000e220000000800 */
[----:B------:R-:W-:Y:S01]  /*3bf0*/  I2FP.F32.U32 R0, R0 ;  /* 0x0000000000007245 */ /* 0x000fe20000201000 */
[----:B------:R-:W-:Y:S01]  /*3c00*/  IMAD.MOV.U32 R65, RZ, RZ, 0x2f800000 ;  /* 0x2f800000ff417424 */ /* 0x000fe200078e00ff */
[----:B------:R-:W-:Y:S01]  /*3c10*/  ISETP.NE.AND P3, PT, R15, 0x1, PT ;  /* 0x000000010f00780c */ /* 0x000fe20003f65270 */
[----:B-----5:R-:W-:Y:S01]  /*3c20*/  HADD2.F32 R14, -RZ, R60.H0_H0 ;  /* 0x2000003cff0e7230 */ /* 0x020fe20000004100 */
[----:B------:R-:W-:Y:S01]  /*3c30*/  BSSY.RECONVERGENT B1, `(.L_x_2762) ;  /* 0x000004b000017945 */ /* 0x000fe20003800200 */
[----:B------:R-:W-:Y:S01]  /*3c40*/  FFMA.FTZ R0, R0, R65, 1.1641532182693481445e-10 ;  /* 0x2f00000000007423 */ /* 0x000fe20000010041 */
[----:B------:R-:W-:Y:S01]  /*3c50*/  IMAD.MOV.U32 R17, RZ, RZ, 0x2 ;  /* 0x00000002ff117424 */ /* 0x000fe200078e00ff */
[----:B------:R-:W1:Y:S01]  /*3c60*/  LDC R93, c[0x0][0x408] ;  /* 0x00010200ff5d7b82 */ /* 0x000e620000000800 */
[----:B------:R-:W-:Y:S02]  /*3c70*/  MOV R5, R4 ;  /* 0x0000000400057202 */ /* 0x000fe40000000f00 */
[----:B0-----:R-:W-:-:S04]  /*3c80*/  FSETP.GTU.FTZ.AND P2, PT, R0, R111, PT ;  /* 0x0000006f0000720b */ /* 0x001fc80003f5c000 */
[----:B------:R-:W-:Y:S01]  /*3c90*/  PLOP3.LUT P4, PT, P2, PT, PT, 0x8, 0x80 ;  /* 0x000000000080781c */ /* 0x000fe2000178e170 */
[----:B-1----:R-:W-:-:S03]  /*3ca0*/  FMUL.FTZ R0, R14, R93 ;  /* 0x0000005d0e007220 */ /* 0x002fc60000410000 */
[----:B------:R-:W-:Y:S02]  /*3cb0*/  P2R R103, PR, RZ, 0x10 ;  /* 0x00000010ff677803 */ /* 0x000fe40000000000 */
[----:B------:R-:W-:Y:S01]  /*3cc0*/  FSEL R0, R0, RZ, !P2 ;  /* 0x000000ff00007208 */ /* 0x000fe20005000000 */
        /* <DEDUP_REMOVED lines=9> */
.L_x_2764:
        /* <DEDUP_REMOVED lines=13> */
.L_x_2766:
[----:B------:R-:W-:Y:S05]  /*3e30*/  BSYNC.RECONVERGENT B2 ;  /* 0x0000000000027941 */ /* 0x000fea0003800200 */
.L_x_2765:
        /* <DEDUP_REMOVED lines=42> */
.L_x_2763:
[----:B------:R-:W-:Y:S05]  /*40e0*/  BSYNC.RECONVERGENT B1 ;  /* 0x0000000000017941 */ /* 0x000fea0003800200 */
.L_x_2762:
        /* <DEDUP_REMOVED lines=25> */
.L_x_2769:
        /* <DEDUP_REMOVED lines=13> */
.L_x_2771:
[----:B------:R-:W-:Y:S05]  /*4350*/  BSYNC.RECONVERGENT B2 ;  /* 0x0000000000027941 */ /* 0x000fea0003800200 */
.L_x_2770:
        /* <DEDUP_REMOVED lines=42> */
.L_x_2768:
[----:B------:R-:W-:Y:S05]  /*4600*/  BSYNC.RECONVERGENT B1 ;  /* 0x0000000000017941 */ /* 0x000fea0003800200 */
.L_x_2767:
        /* <DEDUP_REMOVED lines=21> */
.L_x_2774:
        /* <DEDUP_REMOVED lines=13> */
.L_x_2776:
[----:B------:R-:W-:Y:S05]  /*4830*/  BSYNC.RECONVERGENT B2 ;  /* 0x0000000000027941 */ /* 0x000fea0003800200 */
.L_x_2775:
        /* <DEDUP_REMOVED lines=42> */
.L_x_2773:
[----:B------:R-:W-:Y:S05]  /*4ae0*/  BSYNC.RECONVERGENT B1 ;  /* 0x0000000000017941 */ /* 0x000fea0003800200 */
.L_x_2772:
        /* <DEDUP_REMOVED lines=10> */
[----:B------:R-:W-:-:S05]  /*4b90*/  FSEL R18, R18, RZ, !P2 ;  /* 0x000000ff12127208 */ /* 0x000fca0005000000 */
        /* <DEDUP_REMOVED lines=14> */
.L_x_2779:
        /* <DEDUP_REMOVED lines=13> */
.L_x_2781:
[----:B------:R-:W-:Y:S05]  /*4d50*/  BSYNC.RECONVERGENT B2 ;  /* 0x0000000000027941 */ /* 0x000fea0003800200 */
.L_x_2780:
        /* <DEDUP_REMOVED lines=42> */
.L_x_2778:
[----:B------:R-:W-:Y:S05]  /*5000*/  BSYNC.RECONVERGENT B1 ;  /* 0x0000000000017941 */ /* 0x000fea0003800200 */
.L_x_2777:
        /* <DEDUP_REMOVED lines=10> */
[----:B------:R-:W-:-:S04]  /*50b0*/  PLOP3.LUT P3, PT, P3, PT, PT, 0x8, 0x80 ;  /* 0x000000000080781c */ /* 0x000fc80001f6e170 */
        /* <DEDUP_REMOVED lines=10> */
.L_x_2784:
        /* <DEDUP_REMOVED lines=13> */
.L_x_2786:
[----:B------:R-:W-:Y:S05]  /*5230*/  BSYNC.RECONVERGENT B2 ;  /* 0x0000000000027941 */ /* 0x000fea0003800200 */
.L_x_2785:
        /* <DEDUP_REMOVED lines=42> */
.L_x_2783:
[----:B------:R-:W-:Y:S05]  /*54e0*/  BSYNC.RECONVERGENT B1 ;  /* 0x0000000000017941 */ /* 0x000fea0003800200 */
.L_x_2782:
        /* <DEDUP_REMOVED lines=13> */
[----:B------:R-:W-:Y:S01]  /*55c0*/  @P1 FADD.FTZ R69, R69, R60 ;  /* 0x0000003c45451221 */ /* 0x000fe20000010000 */
[----:B------:R-:W-:-:S04]  /*55d0*/  @!P1 MOV R69, R60 ;  /* 0x0000003c00459202 */ /* 0x000fc80000000f00 */
        /* <DEDUP_REMOVED lines=10> */
.L_x_2789:
        /* <DEDUP_REMOVED lines=13> */
.L_x_2791:
[----:B------:R-:W-:Y:S05]  /*5750*/  BSYNC.RECONVERGENT B2 ;  /* 0x0000000000027941 */ /* 0x000fea0003800200 */
.L_x_2790:
        /* <DEDUP_REMOVED lines=42> */
.L_x_2788:
[----:B------:R-:W-:Y:S05]  /*5a00*/  BSYNC.RECONVERGENT B1 ;  /* 0x0000000000017941 */ /* 0x000fea0003800200 */
.L_x_2787:
[----:B------:R-:W-:Y:S01]  /*5a10*/  I2FP.F32.U32 R18, R5 ;  /* 0x0000000500127245 */ /* 0x000fe20000201000 */
[----:B------:R-:W-:Y:S01]  /*5a20*/  HADD2.F32 R60, -RZ, R61.H1_H1 ;  /* 0x3000003dff3c7230 */ /* 0x000fe20000004100 */
[----:B------:R-:W-:Y:S01]  /*5a30*/  BSSY.RECONVERGENT B1, `(.L_x_2792) ;  /* 0x000004b000017945 */ /* 0x000fe20003800200 */
[----:B------:R-:W-:Y:S01]  /*5a40*/  IMAD.MOV.U32 R61, RZ, RZ, 0x2 ;  /* 0x00000002ff3d7424 */ /* 0x000fe200078e00ff */
[----:B------:R-:W-:Y:S01]  /*5a50*/  MOV R5, R4 ;  /* 0x0000000400057202 */ /* 0x000fe20000000f00 */
[----:B------:R-:W-:Y:S01]  /*5a60*/  FFMA.FTZ R18, R18, R65, 1.1641532182693481445e-10 ;  /* 0x2f00000012127423 */ /* 0x000fe20000010041 */
[----:B------:R-:W-:-:S04]  /*5a70*/  FMUL.FTZ R17, R60, R93 ;  /* 0x0000005d3c117220 */ /* 0x000fc80000410000 */
[----:B------:R-:W-:-:S04]  /*5a80*/  FSETP.GTU.FTZ.AND P2, PT, R18, R111, PT ;  /* 0x0000006f1200720b */ /* 0x000fc80003f5c000 */
        /* <DEDUP_REMOVED lines=13> */
.L_x_2794:
        /* <DEDUP_REMOVED lines=13> */
.L_x_2796:
[----:B------:R-:W-:Y:S05]  /*5c30*/  BSYNC.RECONVERGENT B2 ;  /* 0x0000000000027941 */ /* 0x000fea0003800200 */
.L_x_2795:
        /* <DEDUP_REMOVED lines=42> */
.L_x_2793:
[----:B------:R-:W-:Y:S05]  /*5ee0*/  BSYNC.RECONVERGENT B1 ;  /* 0x0000000000017941 */ /* 0x000fea0003800200 */
.L_x_2792:
[----:B------:R-:W-:Y:S01]  /*5ef0*/  I2FP.F32.U32 R18, R5 ;  /* 0x0000000500127245 */ /* 0x000fe20000201000 */
[----:B------:R-:W-:Y:S01]  /*5f00*/  HADD2.F32 R60, -RZ, R53.H1_H1 ;  /* 0x30000035ff3c7230 */ /* 0x000fe20000004100 */
[----:B------:R-:W-:Y:S01]  /*5f10*/  BSSY.RECONVERGENT B1, `(.L_x_2797) ;  /* 0x0000050000017945 */ /* 0x000fe20003800200 */
[----:B------:R-:W-:Y:S02]  /*5f20*/  IMAD.MOV.U32 R82, RZ, RZ, 0x2 ;  /* 0x00000002ff527424 */ /* 0x000fe400078e00ff */
[----:B------:R-:W-:Y:S01]  /*5f30*/  FFMA.FTZ R18, R18, R65, 1.1641532182693481445e-10 ;  /* 0x2f00000012127423 */ /* 0x000fe20000010041 */
[----:B------:R-:W-:Y:S01]  /*5f40*/  FMUL.FTZ R60, R60, R93 ;  /* 0x0000005d3c3c7220 */ /* 0x000fe20000410000 */
[----:B------:R-:W-:-:S03]  /*5f50*/  IMAD.MOV.U32 R19, RZ, RZ, R4 ;  /* 0x000000ffff137224 */ /* 0x000fc600078e0004 */
[----:B------:R-:W-:Y:S01]  /*5f60*/  FSETP.GTU.FTZ.AND P2, PT, R18, R111, PT ;  /* 0x0000006f1200720b */ /* 0x000fe20003f5c000 */
[----:B------:R-:W-:-:S03]  /*5f70*/  @P1 HADD2.F32 R18, -RZ, R57.H1_H1 ;  /* 0x30000039ff121230 */ /* 0x000fc60000004100 */
        /* <DEDUP_REMOVED lines=17> */
.L_x_2799:
        /* <DEDUP_REMOVED lines=13> */
.L_x_2801:
[----:B------:R-:W-:Y:S05]  /*6160*/  BSYNC.RECONVERGENT B2 ;  /* 0x0000000000027941 */ /* 0x000fea0003800200 */
.L_x_2800:
        /* <DEDUP_REMOVED lines=40> */
[----:B------:R-:W-:Y:S01]  /*63f0*/  IMAD.MOV.U32 R19, RZ, RZ, R102 ;  /* 0x000000ffff137224 */ /* 0x000fe200078e0066 */
[----:B------:R-:W-:-:S07]  /*6400*/  MOV R102, R18 ;  /* 0x0000001200667202 */ /* 0x000fce0000000f00 */
.L_x_2798:
[----:B------:R-:W-:Y:S05]  /*6410*/  BSYNC.RECONVERGENT B1 ;  /* 0x0000000000017941 */ /* 0x000fea0003800200 */
.L_x_2797:
        /* <DEDUP_REMOVED lines=20> */
.L_x_2804:
        /* <DEDUP_REMOVED lines=13> */
.L_x_2806:
[----:B------:R-:W-:Y:S05]  /*6630*/  BSYNC.RECONVERGENT B2 ;  /* 0x0000000000027941 */ /* 0x000fea0003800200 */
.L_x_2805:
        /* <DEDUP_REMOVED lines=42> */
.L_x_2803:
[----:B------:R-:W-:Y:S05]  /*68e0*/  BSYNC.RECONVERGENT B1 ;  /* 0x0000000000017941 */ /* 0x000fea0003800200 */
.L_x_2802:
[----:B------:R-:W-:Y:S01]  /*68f0*/  I2FP.F32.U32 R18, R5 ;  /* 0x0000000500127245 */ /* 0x000fe20000201000 */
[----:B------:R-:W-:Y:S01]  /*6900*/  HADD2.F32 R60, -RZ, R54.H0_H0 ;  /* 0x20000036ff3c7230 */ /* 0x000fe20000004100 */
[----:B------:R-:W-:Y:S01]  /*6910*/  BSSY.RECONVERGENT B1, `(.L_x_2807) ;  /* 0x000004f000017945 */ /* 0x000fe20003800200 */
[----:B------:R-:W-:Y:S02]  /*6920*/  @P1 HADD2.F32 R19, -RZ, R58.H0_H0 ;  /* 0x2000003aff131230 */ /* 0x000fe40000004100 */
        /* <DEDUP_REMOVED lines=21> */
.L_x_2809:
        /* <DEDUP_REMOVED lines=13> */
.L_x_2811:
[----:B------:R-:W-:Y:S05]  /*6b50*/  BSYNC.RECONVERGENT B2 ;  /* 0x0000000000027941 */ /* 0x000fea0003800200 */
.L_x_2810:
        /* <DEDUP_REMOVED lines=42> */
.L_x_2808:
[----:B------:R-:W-:Y:S05]  /*6e00*/  BSYNC.RECONVERGENT B1 ;  /* 0x0000000000017941 */ /* 0x000fea0003800200 */
.L_x_2807:
        /* <DEDUP_REMOVED lines=20> */
.L_x_2814:
        /* <DEDUP_REMOVED lines=13> */
.L_x_2816:
[----:B------:R-:W-:Y:S05]  /*7020*/  BSYNC.RECONVERGENT B2 ;  /* 0x0000000000027941 */ /* 0x000fea0003800200 */
.L_x_2815:
        /* <DEDUP_REMOVED lines=42> */
.L_x_2813:
[----:B------:R-:W-:Y:S05]  /*72d0*/  BSYNC.RECONVERGENT B1 ;  /* 0x0000000000017941 */ /* 0x000fea0003800200 */
.L_x_2812:
        /* <DEDUP_REMOVED lines=26> */
.L_x_2819:
        /* <DEDUP_REMOVED lines=13> */
.L_x_2821:
[----:B------:R-:W-:Y:S05]  /*7550*/  BSYNC.RECONVERGENT B2 ;  /* 0x0000000000027941 */ /* 0x000fea0003800200 */
.L_x_2820:
        /* <DEDUP_REMOVED lines=42> */
.L_x_2818:
[----:B------:R-:W-:Y:S05]  /*7800*/  BSYNC.RECONVERGENT B1 ;  /* 0x0000000000017941 */ /* 0x000fea0003800200 */
.L_x_2817:
        /* <DEDUP_REMOVED lines=20> */
.L_x_2824:
        /* <DEDUP_REMOVED lines=13> */
.L_x_2826:
[----:B------:R-:W-:Y:S05]  /*7a20*/  BSYNC.RECONVERGENT B2 ;  /* 0x0000000000027941 */ /* 0x000fea0003800200 */
.L_x_2825:
        /* <DEDUP_REMOVED lines=42> */
.L_x_2823:
[----:B------:R-:W-:Y:S05]  /*7cd0*/  BSYNC.RECONVERGENT B1 ;  /* 0x0000000000017941 */ /* 0x000fea0003800200 */
.L_x_2822:
        /* <DEDUP_REMOVED lines=25> */
.L_x_2829:
        /* <DEDUP_REMOVED lines=13> */
.L_x_2831:
[----:B------:R-:W-:Y:S05]  /*7f40*/  BSYNC.RECONVERGENT B2 ;  /* 0x0000000000027941 */ /* 0x000fea0003800200 */
.L_x_2830:
        /* <DEDUP_REMOVED lines=42> */
.L_x_2828:
[----:B------:R-:W-:Y:S05]  /*81f0*/  BSYNC.RECONVERGENT B1 ;  /* 0x0000000000017941 */ /* 0x000fea0003800200 */
.L_x_2827:
        /* <DEDUP_REMOVED lines=20> */
.L_x_2834:
        /* <DEDUP_REMOVED lines=15> */
.L_x_2836:
[----:B------:R-:W-:Y:S05]  /*8430*/  BSYNC.RECONVERGENT B2 ;  /* 0x0000000000027941 */ /* 0x000fea0003800200 */
.L_x_2835:
        /* <DEDUP_REMOVED lines=39> */
[----:B------:R-:W-:Y:S02]  /*86b0*/  LOP3.LUT R8, R62, UR36, R61, 0x96, !PT ;  /* 0x000000243e087c12 */ /* 0x000fe4000f8e963d */
[----:B------:R-:W-:Y:S01]  /*86c0*/  MOV R61, R102 ;  /* 0x00000066003d7202 */ /* 0x000fe20000000f00 */
[----:B------:R-:W-:-:S07]  /*86d0*/  IMAD.MOV.U32 R102, RZ, RZ, R60 ;  /* 0x000000ffff667224 */ /* 0x000fce00078e003c */
.L_x_2833:
[----:B------:R-:W-:Y:S05]  /*86e0*/  BSYNC.RECONVERGENT B1 ;  /* 0x0000000000017941 */ /* 0x000fea0003800200 */
.L_x_2832:
[----:B------:R-:W-:Y:S01]  /*86f0*/  I2FP.F32.U32 R60, R61 ;  /* 0x0000003d003c7245 */ /* 0x000fe20000201000 */
[----:B------:R-:W-:Y:S01]  /*8700*/  HADD2.F32 R62, -RZ, R55.H1_H1 ;  /* 0x30000037ff3e7230 */ /* 0x000fe20000004100 */
[----:B------:R-:W-:-:S03]  /*8710*/  PRMT R61, R107, 0x5410, R109 ;  /* 0x000054106b3d7816 */ /* 0x000fc6000000006d */
[----:B------:R-:W-:Y:S01]  /*8720*/  FFMA.FTZ R60, R60, R65, 1.1641532182693481445e-10 ;  /* 0x2f0000003c3c7423 */ /* 0x000fe20000010041 */
[----:B------:R-:W-:-:S04]  /*8730*/  FMUL.FTZ R62, R62, R93 ;  /* 0x0000005d3e3e7220 */ /* 0x000fc80000410000 */
[----:B------:R-:W-:Y:S01]  /*8740*/  FSETP.GTU.FTZ.AND P6, PT, R60, R111, PT ;  /* 0x0000006f3c00720b */ /* 0x000fe20003fdc000 */
[----:B------:R-:W-:-:S03]  /*8750*/  @P1 HADD2.F32 R60, -RZ, R59.H1_H1 ;  /* 0x3000003bff3c1230 */ /* 0x000fc60000004100 */
[----:B------:R-:W-:Y:S02]  /*8760*/  FSEL R62, R62, RZ, !P6 ;  /* 0x000000ff3e3e7208 */ /* 0x000fe40007000000 */
[----:B------:R-:W-:-:S03]  /*8770*/  SEL R65, RZ, 0x1, P6 ;  /* 0x00000001ff417807 */ /* 0x000fc60003000000 */
[----:B------:R-:W-:Y:S01]  /*8780*/  FADD.FTZ R113, R113, R62 ;  /* 0x0000003e71717221 */ /* 0x000fe20000010000 */
[----:B------:R-:W-:-:S03]  /*8790*/  PRMT R62, R110, 0x5410, R112 ;  /* 0x000054106e3e7816 */ /* 0x000fc60000000070 */
[----:B------:R-:W-:Y:S01]  /*87a0*/  @P1 FADD.FTZ R93, R60, R113 ;  /* 0x000000713c5d1221 */ /* 0x000fe20000010000 */
[----:B------:R-:W-:Y:S02]  /*87b0*/  @!P1 MOV R93, R113 ;  /* 0x00000071005d9202 */ /* 0x000fe40000000f00 */
[----:B------:R-:W-:Y:S02]  /*87c0*/  PRMT R60, R100, 0x5410, R101 ;  /* 0x00005410643c7816 */ /* 0x000fe40000000065 */
[----:B------:R-:W-:-:S04]  /*87d0*/  F2FP.F16.F32.PACK_AB R63, RZ, R93 ;  /* 0x0000005dff3f723e */ /* 0x000fc800000000ff */
[----:B------:R-:W-:-:S07]  /*87e0*/  PRMT R63, R108, 0x5410, R63 ;  /* 0x000054106c3f7816 */ /* 0x000fce000000003f */
.L_x_2756:
[----:B------:R-:W0:Y:S01]  /*87f0*/  LDC.64 R100, c[0x0][0x3a8] ;  /* 0x0000ea00ff647b82 */ /* 0x000e220000000a00 */
[----:B------:R-:W-:Y:S02]  /*8800*/  SEL R109, RZ, 0x1000000, !P5 ;  /* 0x01000000ff6d7807 */ /* 0x000fe40006800000 */
[----:B------:R-:W-:Y:S02]  /*8810*/  SEL R108, RZ, 0x10000, !P4 ;  /* 0x00010000ff6c7807 */ /* 0x000fe40006000000 */
[----:B------:R-:W-:Y:S02]  /*8820*/  ISETP.NE.AND P6, PT, R104, RZ, PT ;  /* 0x000000ff6800720c */ /* 0x000fe40003fc5270 */
[----:B------:R-:W-:Y:S01]  /*8830*/  ISETP.NE.AND P5, PT, R105, RZ, PT ;  /* 0x000000ff6900720c */ /* 0x000fe20003fa5270 */
[----:B------:R-:W1:Y:S01]  /*8840*/  LDC.64 R98, c[0x0][0x3b0] ;  /* 0x0000ec00ff627b82 */ /* 0x000e620000000a00 */
[----:B------:R-:W-:Y:S02]  /*8850*/  ISETP.NE.AND P4, PT, R106, RZ, PT ;  /* 0x000000ff6a00720c */ /* 0x000fe40003f85270 */
[----:B------:R-:W-:-:S02]  /*8860*/  ISETP.NE.AND P1, PT, R103, RZ, PT ;  /* 0x000000ff6700720c */ /* 0x000fc40003f25270 */
[----:B------:R-:W-:Y:S02]  /*8870*/  SEL R105, RZ, 0x1000000, !P4 ;  /* 0x01000000ff697807 */ /* 0x000fe40006000000 */
[----:B------:R-:W-:Y:S02]  /*8880*/  SEL R104, RZ, 0x10000, !P5 ;  /* 0x00010000ff687807 */ /* 0x000fe40006800000 */
[----:B------:R-:W-:Y:S02]  /*8890*/  SEL R103, RZ, 0x100, !P6 ;  /* 0x00000100ff677807 */ /* 0x000fe40007000000 */
[----:B------:R-:W-:Y:S02]  /*88a0*/  SEL R107, RZ, 0x100, !P3 ;  /* 0x00000100ff6b7807 */ /* 0x000fe40005800000 */
[----:B------:R-:W-:Y:S02]  /*88b0*/  LOP3.LUT R103, R103, R105, R104, 0xfe, !PT ;  /* 0x0000006967677212 */ /* 0x000fe400078efe68 */
[----:B------:R-:W-:Y:S01]  /*88c0*/  LOP3.LUT R107, R107, R109, R108, 0xfe, !PT ;  /* 0x0000006d6b6b7212 */ /* 0x000fe200078efe6c */
[----:B0-----:R-:W-:Y:S01]  /*88d0*/  IMAD.WIDE.U32 R100, R97, 0x10, R100 ;  /* 0x0000001061647825 */ /* 0x001fe200078e0064 */
[----:B------:R-:W-:-:S02]  /*88e0*/  SEL R106, RZ, 0x1, !P2 ;  /* 0x00000001ff6a7807 */ /* 0x000fc40005000000 */
        /* <DEDUP_REMOVED lines=27> */
.L_x_2837:
[----:B0-----:R-:W-:Y:S01]  /*8aa0*/  IMAD.MOV.U32 R98, RZ, RZ, R102 ;  /* 0x000000ffff627224 */ /* 0x001fe200078e0066 */
[----:B------:R-:W-:-:S07]  /*8ab0*/  IADD3 R101, PT, PT, R97, 0x80, RZ ;  /* 0x0000008061657810 */ /* 0x000fce0007ffe0ff */
.L_x_2714:
[----:B------:R-:W-:Y:S05]  /*8ac0*/  BSYNC.RECONVERGENT B0 ;  /* 0x0000000000007941 */ /* 0x000fea0003800200 */
.L_x_2713:
[----:B------:R-:W-:Y:S01]  /*8ad0*/  ISETP.GE.U32.AND P0, PT, R12, 0x100, PT ;  /* 0x000001000c00780c */ /* 0x000fe20003f06070 */
[----:B------:R-:W-:Y:S03]  /*8ae0*/  BSSY.RECONVERGENT B0, `(.L_x_2838) ;  /* 0x00007d8000007945 */ /* 0x000fe60003800200 */
[----:B------:R-:W-:-:S09]  /*8af0*/  P2R R99, PR, RZ, 0x1 ;  /* 0x00000001ff637803 */ /* 0x000fd20000000000 */
[----:B------:R-:W-:Y:S05]  /*8b00*/  @!P0 BRA `(.L_x_2839) ;  /* 0x0000007c00548947 */ /* 0x000fea0003800000 */
[----:B------:R-:W-:Y:S01]  /*8b10*/  ISETP.NE.U32.AND P0, PT, RZ, UR12, PT ;  /* 0x0000000cff007c0c */ /* 0x000fe2000bf05070 */
[----:B-1----:R-:W0:Y:S01]  /*8b20*/  LDC.64 R60, c[0x0][0x390] ;  /* 0x0000e400ff3c7b82 */ /* 0x002e220000000a00 */
        /* <DEDUP_REMOVED lines=28> */
.L_x_2843:
        /* <DEDUP_REMOVED lines=13> */
.L_x_2845:
[----:B------:R-:W-:Y:S05]  /*8dc0*/  BSYNC.RECONVERGENT B2 ;  /* 0x0000000000027941 */ /* 0x000fea0003800200 */
.L_x_2844:
        /* <DEDUP_REMOVED lines=42> */
.L_x_2842:
[----:B------:R-:W-:Y:S05]  /*9070*/  BSYNC.RECONVERGENT B1 ;  /* 0x0000000000017941 */ /* 0x000fea0003800200 */
.L_x_2841:
[----:B------:R-:W1:Y:S01]  /*9080*/  LDC R112, c[0x0][0x404] ;  /* 0x00010100ff707b82 */ /* 0x000e620000000800 */
[----:B------:R-:W-:Y:S01]  /*9090*/  I2FP.F32.U32 R5, R14 ;  /* 0x0000000e00057245 */ /* 0x000fe20000201000 */
[----:B------:R-:W-:Y:S01]  /*90a0*/  IMAD.MOV.U32 R94, RZ, RZ, 0x2f800000 ;  /* 0x2f800000ff5e7424 */ /* 0x000fe200078e00ff */
[----:B------:R-:W-:Y:S01]  /*90b0*/  ISETP.NE.AND P3, PT, R15, 0x1, PT ;  /* 0x000000010f00780c */ /* 0x000fe20003f65270 */
[----:B-----5:R-:W-:Y:S01]  /*90c0*/  HADD2.F32 R14, -RZ, R60.H0_H0 ;  /* 0x2000003cff0e7230 */ /* 0x020fe20000004100 */
[----:B------:R-:W-:Y:S01]  /*90d0*/  BSSY.RECONVERGENT B1, `(.L_x_2846) ;  /* 0x000004b000017945 */ /* 0x000fe20003800200 */
[----:B------:R-:W-:Y:S01]  /*90e0*/  FFMA.FTZ R5, R5, R94, 1.1641532182693481445e-10 ;  /* 0x2f00000005057423 */ /* 0x000fe2000001005e */
[----:B------:R-:W-:Y:S01]  /*90f0*/  HFMA2 R16, -RZ, RZ, 0, 1.1920928955078125e-07 ;  /* 0x00000002ff107431 */ /* 0x000fe200000001ff */
[----:B------:R-:W2:Y:S03]  /*9100*/  LDC R111, c[0x0][0x408] ;  /* 0x00010200ff6f7b82 */ /* 0x000ea60000000800 */
[----:B-1----:R-:W-:Y:S01]  /*9110*/  FSETP.GTU.FTZ.AND P2, PT, R5, R112, PT ;  /* 0x000000700500720b */ /* 0x002fe20003f5c000 */
[----:B------:R-:W-:-:S03]  /*9120*/  IMAD.MOV.U32 R5, RZ, RZ, R4 ;  /* 0x000000ffff057224 */ /* 0x000fc600078e0004 */
[----:B------:R-:W-:Y:S01]  /*9130*/  PLOP3.LUT P4, PT, P2, PT, PT, 0x8, 0x80 ;  /* 0x000000000080781c */ /* 0x000fe2000178e170 */
[----:B--2---:R-:W-:-:S03]  /*9140*/  FMUL.FTZ R14, R14, R111 ;  /* 0x0000006f0e0e7220 */ /* 0x004fc60000410000 */
[----:B------:R-:W-:Y:S02]  /*9150*/  P2R R98, PR, RZ, 0x10 ;  /* 0x00000010ff627803 */ /* 0x000fe40000000000 */
[----:B------:R-:W-:Y:S01]  /*9160*/  FSEL R64, R14, RZ, !P2 ;  /* 0x000000ff0e407208 */ /* 0x000fe20005000000 */
        /* <DEDUP_REMOVED lines=9> */
.L_x_2848:
        /* <DEDUP_REMOVED lines=13> */
.L_x_2850:
[----:B------:R-:W-:Y:S05]  /*92d0*/  BSYNC.RECONVERGENT B2 ;  /* 0x0000000000027941 */ /* 0x000fea0003800200 */
.L_x_2849:
        /* <DEDUP_REMOVED lines=42> */
.L_x_2847:
[----:B------:R-:W-:Y:S05]  /*9580*/  BSYNC.RECONVERGENT B1 ;  /* 0x0000000000017941 */ /* 0x000fea0003800200 */
.L_x_2846:
        /* <DEDUP_REMOVED lines=11> */
[----:B------:R-:W-:Y:S01]  /*9640*/  FADD.FTZ R64, R64, R5 ;  /* 0x0000000540407221 */ /* 0x000fe20000010000 */
[----:B------:R-:W-:-:S03]  /*9650*/  MOV R5, R4 ;  /* 0x0000000400057202 */ /* 0x000fc60000000f00 */
        /* <DEDUP_REMOVED lines=12> */
.L_x_2853:
        /* <DEDUP_REMOVED lines=13> */
.L_x_2855:
[----:B------:R-:W-:Y:S05]  /*97f0*/  BSYNC.RECONVERGENT B2 ;  /* 0x0000000000027941 */ /* 0x000fea0003800200 */
.L_x_2854:
        /* <DEDUP_REMOVED lines=42> */
.L_x_2852:
[----:B------:R-:W-:Y:S05]  /*9aa0*/  BSYNC.RECONVERGENT B1 ;  /* 0x0000000000017941 */ /* 0x000fea0003800200 */
.L_x_2851:
        /* <DEDUP_REMOVED lines=21> */
.L_x_2858:
        /* <DEDUP_REMOVED lines=13> */
.L_x_2860:
[----:B------:R-:W-:Y:S05]  /*9cd0*/  BSYNC.RECONVERGENT B2 ;  /* 0x0000000000027941 */ /* 0x000fea0003800200 */
.L_x_2859:
        /* <DEDUP_REMOVED lines=42> */
.L_x_2857:
[----:B------:R-:W-:Y:S05]  /*9f80*/  BSYNC.RECONVERGENT B1 ;  /* 0x0000000000017941 */ /* 0x000fea0003800200 */
.L_x_2856:
        /* <DEDUP_REMOVED lines=25> */
.L_x_2863:
        /* <DEDUP_REMOVED lines=13> */
.L_x_2865:
[----:B------:R-:W-:Y:S05]  /*a1f0*/  BSYNC.RECONVERGENT B2 ;  /* 0x0000000000027941 */ /* 0x000fea0003800200 */
.L_x_2864:
        /* <DEDUP_REMOVED lines=42> */
.L_x_2862:
[----:B------:R-:W-:Y:S05]  /*a4a0*/  BSYNC.RECONVERGENT B1 ;  /* 0x0000000000017941 */ /* 0x000fea0003800200 */
.L_x_2861:
[----:B------:R-:W-:Y:S01]  /*a4b0*/  I2FP.F32.U32 R5, R5 ;  /* 0x0000000500057245 */ /* 0x000fe20000201000 */
[----:B------:R-:W-:Y:S01]  /*a4c0*/  HADD2.F32 R16, -RZ, R61.H0_H0 ;  /* 0x2000003dff107230 */ /* 0x000fe20000004100 */
[----:B------:R-:W-:Y:S01]  /*a4d0*/  BSSY.RECONVERGENT B1, `(.L_x_2866) ;  /* 0x000004b000017945 */ /* 0x000fe20003800200 */
[----:B------:R-:W-:Y:S02]  /*a4e0*/  HFMA2 R18, -RZ, RZ, 0, 1.1920928955078125e-07 ;  /* 0x00000002ff127431 */ /* 0x000fe400000001ff */
[----:B------:R-:W-:Y:S01]  /*a4f0*/  FFMA.FTZ R5, R5, R94, 1.1641532182693481445e-10 ;  /* 0x2f00000005057423 */ /* 0x000fe2000001005e */
[----:B------:R-:W-:-:S04]  /*a500*/  FMUL.FTZ R16, R16, R111 ;  /* 0x0000006f10107220 */ /* 0x000fc80000410000 */
[----:B------:R-:W-:Y:S01]  /*a510*/  FSETP.GTU.FTZ.AND P2, PT, R5, R112, PT ;  /* 0x000000700500720b */ /* 0x000fe20003f5c000 */
[----:B------:R-:W-:-:S03]  /*a520*/  IMAD.MOV.U32 R5, RZ, RZ, R4 ;  /* 0x000000ffff057224 */ /* 0x000fc600078e0004 */
        /* <DEDUP_REMOVED lines=13> */
.L_x_2868:
        /* <DEDUP_REMOVED lines=13> */
.L_x_2870:
[----:B------:R-:W-:Y:S05]  /*a6d0*/  BSYNC.RECONVERGENT B2 ;  /* 0x0000000000027941 */ /* 0x000fea0003800200 */
.L_x_2869:
        /* <DEDUP_REMOVED lines=42> */
.L_x_2867:
[----:B------:R-:W-:Y:S05]  /*a980*/  BSYNC.RECONVERGENT B1 ;  /* 0x0000000000017941 */ /* 0x000fea0003800200 */
.L_x_2866:
        /* <DEDUP_REMOVED lines=11> */
[----:B------:R-:W-:-:S03]  /*aa40*/  MOV R5, R4 ;  /* 0x0000000400057202 */ /* 0x000fc60000000f00 */
[--C-:B------:R-:W-:Y:S01]  /*aa50*/  @P1 FADD.FTZ R72, R17, R60.reuse ;  /* 0x0000003c11481221 */ /* 0x100fe20000010000 */
[----:B------:R-:W-:Y:S02]  /*aa60*/  @!P1 IMAD.MOV.U32 R72, RZ, RZ, R60 ;  /* 0x000000ffff489224 */ /* 0x000fe400078e003c */
[----:B------:R-:W-:-:S03]  /*aa70*/  IMAD.MOV.U32 R60, RZ, RZ, 0x2 ;  /* 0x00000002ff3c7424 */ /* 0x000fc600078e00ff */
        /* <DEDUP_REMOVED lines=10> */
.L_x_2873:
[----:B------:R-:W-:Y:S01]  /*ab20*/  VIADD R11, R11, 0x1 ;  /* 0x000000010b0b7836 */ /* 0x000fe20000000000 */
[----:B------:R-:W-:Y:S03]  /*ab30*/  BSSY.RECONVERGENT B2, `(.L_x_2874) ;  /* 0x000000c000027945 */ /* 0x000fe60003800200 */
[C---:B0-----:R-:W-:Y:S01]  /*ab40*/  IMAD.WIDE.U32 R102, R11.reuse, -0x2daee0ad, RZ ;  /* 0xd2511f530b667825 */ /* 0x041fe200078e00ff */
        /* <DEDUP_REMOVED lines=10> */
.L_x_2875:
[----:B------:R-:W-:Y:S05]  /*abf0*/  BSYNC.RECONVERGENT B2 ;  /* 0x0000000000027941 */ /* 0x000fea0003800200 */
.L_x_2874:
        /* <DEDUP_REMOVED lines=42> */
.L_x_2872:
[----:B------:R-:W-:Y:S05]  /*aea0*/  BSYNC.RECONVERGENT B1 ;  /* 0x0000000000017941 */ /* 0x000fea0003800200 */
.L_x_2871:
[----:B------:R-:W-:Y:S01]  /*aeb0*/  I2FP.F32.U32 R5, R5 ;  /* 0x0000000500057245 */ /* 0x000fe20000201000 */
[----:B------:R-:W-:Y:S01]  /*aec0*/  HADD2.F32 R18, -RZ, R61.H1_H1 ;  /* 0x3000003dff127230 */ /* 0x000fe20000004100 */
[----:B------:R-:W-:Y:S01]  /*aed0*/  BSSY.RECONVERGENT B1, `(.L_x_2876) ;  /* 0x000004b000017945 */ /* 0x000fe20003800200 */
[----:B------:R-:W-:Y:S02]  /*aee0*/  HFMA2 R61, -RZ, RZ, 0, 1.1920928955078125e-07 ;  /* 0x00000002ff3d7431 */ /* 0x000fe400000001ff */
[----:B------:R-:W-:Y:S02]  /*aef0*/  IMAD.MOV.U32 R19, RZ, RZ, R4 ;  /* 0x000000ffff137224 */ /* 0x000fe400078e0004 */
        /* <DEDUP_REMOVED lines=16> */
.L_x_2878:
[----:B------:R-:W-:Y:S01]  /*b000*/  IADD3 R11, PT, PT, R11, 0x1, RZ ;  /* 0x000000010b0b7810 */ /* 0x000fe20007ffe0ff */
[----:B------:R-:W-:Y:S03]  /*b010*/  BSSY.RECONVERGENT B2, `(.L_x_2879) ;  /* 0x000000c000027945 */ /* 0x000fe60003800200 */
[C---:B------:R-:W-:Y:S01]  /*b020*/  ISETP.NE.AND P2, PT, R11.reuse, RZ, PT ;  /* 0x000000ff0b00720c */ /* 0x040fe20003f45270 */
[----:B0-----:R-:W-:-:S12]  /*b030*/  IMAD.WIDE.U32 R80, R11, -0x2daee0ad, RZ ;  /* 0xd2511f530b507825 */ /* 0x001fd800078e00ff */
        /* <DEDUP_REMOVED lines=9> */
.L_x_2880:
[----:B------:R-:W-:Y:S05]  /*b0d0*/  BSYNC.RECONVERGENT B2 ;  /* 0x0000000000027941 */ /* 0x000fea0003800200 */
.L_x_2879:
        /* <DEDUP_REMOVED lines=40> */
[----:B------:R-:W-:Y:S02]  /*b360*/  IMAD.MOV.U32 R19, RZ, RZ, R100 ;  /* 0x000000ffff137224 */ /* 0x000fe400078e0064 */
[----:B------:R-:W-:-:S07]  /*b370*/  IMAD.MOV.U32 R100, RZ, RZ, R18 ;  /* 0x000000ffff647224 */ /* 0x000fce00078e0012 */
.L_x_2877:
[----:B------:R-:W-:Y:S05]  /*b380*/  BSYNC.RECONVERGENT B1 ;  /* 0x0000000000017941 */ /* 0x000fea0003800200 */
.L_x_2876:
[----:B------:R-:W-:Y:S01]  /*b390*/  I2FP.F32.U32 R5, R19 ;  /* 0x0000001300057245 */ /* 0x000fe20000201000 */
[----:B------:R-:W-:Y:S01]  /*b3a0*/  HADD2.F32 R18, -RZ, R53.H1_H1 ;  /* 0x30000035ff127230 */ /* 0x000fe20000004100 */
[----:B------:R-:W-:Y:S01]  /*b3b0*/  BSSY.RECONVERGENT B1, `(.L_x_2881) ;  /* 0x0000050000017945 */ /* 0x000fe20003800200 */
[----:B------:R-:W-:Y:S01]  /*b3c0*/  @P1 HADD2.F32 R60, -RZ, R57.H1_H1 ;  /* 0x30000039ff3c1230 */ /* 0x000fe20000004100 */
[----:B------:R-:W-:Y:S01]  /*b3d0*/  MOV R19, R4 ;  /* 0x0000000400137202 */ /* 0x000fe20000000f00 */
[----:B------:R-:W-:Y:S01]  /*b3e0*/  FFMA.FTZ R5, R5, R94, 1.1641532182693481445e-10 ;  /* 0x2f00000005057423 */ /* 0x000fe2000001005e */
[----:B------:R-:W-:-:S04]  /*b3f0*/  FMUL.FTZ R18, R18, R111 ;  /* 0x0000006f12127220 */ /* 0x000fc80000410000 */
[----:B------:R-:W-:-:S04]  /*b400*/  FSETP.GTU.FTZ.AND P2, PT, R5, R112, PT ;  /* 0x000000700500720b */ /* 0x000fc80003f5c000 */
[----:B------:R-:W-:Y:S02]  /*b410*/  FSEL R18, R18, RZ, !P2 ;  /* 0x000000ff12127208 */ /* 0x000fe40005000000 */
[----:B------:R-:W-:Y:S02]  /*b420*/  SEL R5, RZ, 0x1, P2 ;  /* 0x00000001ff057807 */ /* 0x000fe40001000000 */
[----:B------:R-:W-:Y:S01]  /*b430*/  ISETP.NE.AND P2, PT, R61, 0x1, PT ;  /* 0x000000013d00780c */ /* 0x000fe20003f45270 */
[----:B------:R-:W-:-:S04]  /*b440*/  FADD.FTZ R17, R17, R18 ;  /* 0x0000001211117221 */ /* 0x000fc80000010000 */
[--C-:B0-----:R-:W-:Y:S01]  /*b450*/  @P1 FADD.FTZ R81, R60, R17.reuse ;  /* 0x000000113c511221 */ /* 0x101fe20000010000 */
[--C-:B------:R-:W-:Y:S01]  /*b460*/  @!P1 IMAD.MOV.U32 R81, RZ, RZ, R17.reuse ;  /* 0x000000ffff519224 */ /* 0x100fe200078e0011 */
[----:B------:R-:W-:Y:S01]  /*b470*/  PRMT R17, R5, 0x7610, R17 ;  /* 0x0000761005117816 */ /* 0x000fe20000000011 */
        /* <DEDUP_REMOVED lines=11> */
.L_x_2883:
        /* <DEDUP_REMOVED lines=13> */
.L_x_2885:
[----:B------:R-:W-:Y:S05]  /*b600*/  BSYNC.RECONVERGENT B2 ;  /* 0x0000000000027941 */ /* 0x000fea0003800200 */
.L_x_2884:
        /* <DEDUP_REMOVED lines=40> */
[----:B------:R-:W-:Y:S01]  /*b890*/  MOV R19, R100 ;  /* 0x0000006400137202 */ /* 0x000fe20000000f00 */
[----:B------:R-:W-:-:S07]  /*b8a0*/  IMAD.MOV.U32 R100, RZ, RZ, R18 ;  /* 0x000000ffff647224 */ /* 0x000fce00078e0012 */
.L_x_2882:
[----:B------:R-:W-:Y:S05]  /*b8b0*/  BSYNC.RECONVERGENT B1 ;  /* 0x0000000000017941 */ /* 0x000fea0003800200 */
.L_x_2881:
        /* <DEDUP_REMOVED lines=20> */
.L_x_2888:
        /* <DEDUP_REMOVED lines=13> */
.L_x_2890:
[----:B------:R-:W-:Y:S05]  /*bad0*/  BSYNC.RECONVERGENT B2 ;  /* 0x0000000000027941 */ /* 0x000fea0003800200 */
.L_x_2889:
        /* <DEDUP_REMOVED lines=42> */
.L_x_2887:
[----:B------:R-:W-:Y:S05]  /*bd80*/  BSYNC.RECONVERGENT B1 ;  /* 0x0000000000017941 */ /* 0x000fea0003800200 */
.L_x_2886:
        /* <DEDUP_REMOVED lines=12> */
[----:B------:R-:W-:-:S03]  /*be50*/  MOV R5, R4 ;  /* 0x0000000400057202 */ /* 0x000fc60000000f00 */
[--C-:B------:R-:W-:Y:S01]  /*be60*/  @P1 FADD.FTZ R80, R19, R64.reuse ;  /* 0x0000004013501221 */ /* 0x100fe20000010000 */
[----:B------:R-:W-:-:S05]  /*be70*/  @!P1 IMAD.MOV.U32 R80, RZ, RZ, R64 ;  /* 0x000000ffff509224 */ /* 0x000fca00078e0040 */
        /* <DEDUP_REMOVED lines=10> */
.L_x_2893:
        /* <DEDUP_REMOVED lines=13> */
.L_x_2895:
[----:B------:R-:W-:Y:S05]  /*bff0*/  BSYNC.RECONVERGENT B2 ;  /* 0x0000000000027941 */ /* 0x000fea0003800200 */
.L_x_2894:
        /* <DEDUP_REMOVED lines=42> */
.L_x_2892:
[----:B------:R-:W-:Y:S05]  /*c2a0*/  BSYNC.RECONVERGENT B1 ;  /* 0x0000000000017941 */ /* 0x000fea0003800200 */
.L_x_2891:
        /* <DEDUP_REMOVED lines=20> */
.L_x_2898:
        /* <DEDUP_REMOVED lines=13> */
.L_x_2900:
[----:B------:R-:W-:Y:S05]  /*c4c0*/  BSYNC.RECONVERGENT B2 ;  /* 0x0000000000027941 */ /* 0x000fea0003800200 */
.L_x_2899:
        /* <DEDUP_REMOVED lines=42> */
.L_x_2897:
[----:B------:R-:W-:Y:S05]  /*c770*/  BSYNC.RECONVERGENT B1 ;  /* 0x0000000000017941 */ /* 0x000fea0003800200 */
.L_x_2896:
[----:B------:R-:W-:Y:S01]  /*c780*/  I2FP.F32.U32 R5, R61 ;  /* 0x0000003d00057245 */ /* 0x000fe20000201000 */
[----:B------:R-:W-:Y:S01]  /*c790*/  HADD2.F32 R60, -RZ, R54.H1_H1 ;  /* 0x30000036ff3c7230 */ /* 0x000fe20000004100 */
[----:B------:R-:W-:Y:S01]  /*c7a0*/  BSSY.RECONVERGENT B1, `(.L_x_2901) ;  /* 0x0000050000017945 */ /* 0x000fe20003800200 */
[----:B------:R-:W-:Y:S01]  /*c7b0*/  @P1 HADD2.F32 R62, -RZ, R58.H1_H1 ;  /* 0x3000003aff3e1230 */ /* 0x000fe20000004100 */
[----:B------:R-:W-:Y:S01]  /*c7c0*/  MOV R61, R4 ;  /* 0x00000004003d7202 */ /* 0x000fe20000000f00 */
        /* <DEDUP_REMOVED lines=21> */
.L_x_2903:
        /* <DEDUP_REMOVED lines=13> */
.L_x_2905:
[----:B------:R-:W-:Y:S05]  /*c9f0*/  BSYNC.RECONVERGENT B2 ;  /* 0x0000000000027941 */ /* 0x000fea0003800200 */
.L_x_2904:
        /* <DEDUP_REMOVED lines=41> */
[----:B------:R-:W-:-:S07]  /*cc90*/  IMAD.MOV.U32 R100, RZ, RZ, R60 ;  /* 0x000000ffff647224 */ /* 0x000fce00078e003c */
.L_x_2902:
[----:B------:R-:W-:Y:S05]  /*cca0*/  BSYNC.RECONVERGENT B1 ;  /* 0x0000000000017941 */ /* 0x000fea0003800200 */
.L_x_2901:
        /* <DEDUP_REMOVED lines=20> */
.L_x_2908:
        /* <DEDUP_REMOVED lines=13> */
.L_x_2910:
[----:B------:R-:W-:Y:S05]  /*cec0*/  BSYNC.RECONVERGENT B2 ;  /* 0x0000000000027941 */ /* 0x000fea0003800200 */
.L_x_2909:
        /* <DEDUP_REMOVED lines=39> */
[----:B------:R-:W-:Y:S02]  /*d140*/  HFMA2 R102, -RZ, RZ, 0, 0 ;  /* 0x00000000ff667431 */ /* 0x000fe400000001ff */
[----:B------:R-:W-:Y:S02]  /*d150*/  IMAD.MOV.U32 R61, RZ, RZ, R100 ;  /* 0x000000ffff3d7224 */ /* 0x000fe400078e0064 */
[----:B------:R-:W-:-:S07]  /*d160*/  IMAD.MOV.U32 R100, RZ, RZ, R60 ;  /* 0x000000ffff647224 */ /* 0x000fce00078e003c */
.L_x_2907:
[----:B------:R-:W-:Y:S05]  /*d170*/  BSYNC.RECONVERGENT B1 ;  /* 0x0000000000017941 */ /* 0x000fea0003800200 */
.L_x_2906:
        /* <DEDUP_REMOVED lines=25> */
.L_x_2913:
        /* <DEDUP_REMOVED lines=13> */
.L_x_2915:
[----:B------:R-:W-:Y:S05]  /*d3e0*/  BSYNC.RECONVERGENT B2 ;  /* 0x0000000000027941 */ /* 0x000fea0003800200 */
.L_x_2914:
        /* <DEDUP_REMOVED lines=42> */
.L_x_2912:
[----:B------:R-:W-:Y:S05]  /*d690*/  BSYNC.RECONVERGENT B1 ;  /* 0x0000000000017941 */ /* 0x000fea0003800200 */
.L_x_2911:
        /* <DEDUP_REMOVED lines=20> */
.L_x_2918:
        /* <DEDUP_REMOVED lines=15> */
.L_x_2920:
[----:B------:R-:W-:Y:S05]  /*d8d0*/  BSYNC.RECONVERGENT B2 ;  /* 0x0000000000027941 */ /* 0x000fea0003800200 */
.L_x_2919:
        /* <DEDUP_REMOVED lines=42> */
.L_x_2917:
[----:B------:R-:W-:Y:S05]  /*db80*/  BSYNC.RECONVERGENT B1 ;  /* 0x0000000000017941 */ /* 0x000fea0003800200 */
.L_x_2916:
        /* <DEDUP_REMOVED lines=18> */
.L_x_2840:
        /* <DEDUP_REMOVED lines=16> */
.L_x_2924:
        /* <DEDUP_REMOVED lines=13> */
.L_x_2926:
[----:B------:R-:W-:Y:S05]  /*de80*/  BSYNC.RECONVERGENT B2 ;  /* 0x0000000000027941 */ /* 0x000fea0003800200 */
.L_x_2925:
        /* <DEDUP_REMOVED lines=41> */
[----:B------:R-:W-:-:S07]  /*e120*/  MOV R100, R80 ;  /* 0x0000005000647202 */ /* 0x000fce0000000f00 */
.L_x_2923:
[----:B------:R-:W-:Y:S05]  /*e130*/  BSYNC.RECONVERGENT B1 ;  /* 0x0000000000017941 */ /* 0x000fea0003800200 */
.L_x_2922:
[----:B------:R-:W1:Y:S01]  /*e140*/  LDC R115, c[0x0][0x408] ;  /* 0x00010200ff737b82 */ /* 0x000e620000000800 */
[----:B------:R-:W-:Y:S01]  /*e150*/  HFMA2 R94, -RZ, RZ, 0.1171875, 0 ;  /* 0x2f800000ff5e7431 */ /* 0x000fe200000001ff */
[----:B------:R-:W-:Y:S01]  /*e160*/  I2FP.F32.U32 R5, R66 ;  /* 0x0000004200057245 */ /* 0x000fe20000201000 */
[----:B-----5:R-:W-:Y:S01]  /*e170*/  HADD2.F32 R66, -RZ, R60.H0_H0 ;  /* 0x2000003cff427230 */ /* 0x020fe20000004100 */
[----:B------:R-:W-:Y:S01]  /*e180*/  ISETP.NE.AND P3, PT, R71, 0x1, PT ;  /* 0x000000014700780c */ /* 0x000fe20003f65270 */
[----:B------:R-:W-:Y:S01]  /*e190*/  BSSY.RECONVERGENT B1, `(.L_x_2927) ;  /* 0x000004e000017945 */ /* 0x000fe20003800200 */
[----:B0-----:R-:W-:Y:S02]  /*e1a0*/  IMAD.MOV.U32 R80, RZ, RZ, 0x2 ;  /* 0x00000002ff507424 */ /* 0x001fe400078e00ff */
[----:B------:R-:W0:Y:S01]  /*e1b0*/  LDC R114, c[0x0][0x404] ;  /* 0x00010100ff727b82 */ /* 0x000e220000000800 */
[----:B------:R-:W-:Y:S01]  /*e1c0*/  FFMA.FTZ R5, R5, R94, 1.1641532182693481445e-10 ;  /* 0x2f00000005057423 */ /* 0x000fe2000001005e */
[----:B-1----:R-:W-:-:S04]  /*e1d0*/  FMUL.FTZ R66, R66, R115 ;  /* 0x0000007342427220 */ /* 0x002fc80000410000 */
[----:B0-----:R-:W-:Y:S01]  /*e1e0*/  FSETP.GTU.FTZ.AND P2, PT, R5, R114, PT ;  /* 0x000000720500720b */ /* 0x001fe20003f5c000 */
        /* <DEDUP_REMOVED lines=16> */
.L_x_2929:
        /* <DEDUP_REMOVED lines=13> */
.L_x_2931:
[----:B------:R-:W-:Y:S05]  /*e3c0*/  BSYNC.RECONVERGENT B2 ;  /* 0x0000000000027941 */ /* 0x000fea0003800200 */
.L_x_2930:
        /* <DEDUP_REMOVED lines=42> */
.L_x_2928:
[----:B------:R-:W-:Y:S05]  /*e670*/  BSYNC.RECONVERGENT B1 ;  /* 0x0000000000017941 */ /* 0x000fea0003800200 */
.L_x_2927:
[----:B------:R-:W-:Y:S01]  /*e680*/  I2FP.F32.U32 R5, R5 ;  /* 0x0000000500057245 */ /* 0x000fe20000201000 */
[----:B------:R-:W-:Y:S01]  /*e690*/  HADD2.F32 R60, -RZ, R60.H1_H1 ;  /* 0x3000003cff3c7230 */ /* 0x000fe20000004100 */
[----:B------:R-:W-:Y:S01]  /*e6a0*/  ISETP.NE.AND P2, PT, R80, 0x1, PT ;  /* 0x000000015000780c */ /* 0x000fe20003f45270 */
[----:B------:R-:W-:Y:S01]  /*e6b0*/  @P1 HADD2.F32 R72, -RZ, R56.H1_H1 ;  /* 0x30000038ff481230 */ /* 0x000fe20000004100 */
        /* <DEDUP_REMOVED lines=20> */
.L_x_2934:
        /* <DEDUP_REMOVED lines=13> */
.L_x_2936:
[----:B------:R-:W-:Y:S05]  /*e8d0*/  BSYNC.RECONVERGENT B2 ;  /* 0x0000000000027941 */ /* 0x000fea0003800200 */
.L_x_2935:
        /* <DEDUP_REMOVED lines=42> */
.L_x_2933:
[----:B------:R-:W-:Y:S05]  /*eb80*/  BSYNC.RECONVERGENT B1 ;  /* 0x0000000000017941 */ /* 0x000fea0003800200 */
.L_x_2932:
[----:B------:R-:W-:Y:S01]  /*eb90*/  I2FP.F32.U32 R5, R5 ;  /* 0x0000000500057245 */ /* 0x000fe20000201000 */
[----:B------:R-:W-:Y:S01]  /*eba0*/  HADD2.F32 R60, -RZ, R61.H0_H0 ;  /* 0x2000003dff3c7230 */ /* 0x000fe20000004100 */
[----:B------:R-:W-:Y:S01]  /*ebb0*/  BSSY.RECONVERGENT B1, `(.L_x_2937) ;  /* 0x000004e000017945 */ /* 0x000fe20003800200 */
[----:B------:R-:W-:Y:S02]  /*ebc0*/  HFMA2 R87, -RZ, RZ, 0, 1.1920928955078125e-07 ;  /* 0x00000002ff577431 */ /* 0x000fe400000001ff */
[----:B------:R-:W-:Y:S01]  /*ebd0*/  FFMA.FTZ R5, R5, R94, 1.1641532182693481445e-10 ;  /* 0x2f00000005057423 */ /* 0x000fe2000001005e */
[----:B------:R-:W-:-:S04]  /*ebe0*/  FMUL.FTZ R60, R60, R115 ;  /* 0x000000733c3c7220 */ /* 0x000fc80000410000 */
[----:B------:R-:W-:Y:S01]  /*ebf0*/  FSETP.GTU.FTZ.AND P2, PT, R5, R114, PT ;  /* 0x000000720500720b */ /* 0x000fe20003f5c000 */
[----:B------:R-:W-:-:S03]  /*ec00*/  @P1 HADD2.F32 R5, -RZ, R57.H0_H0 ;  /* 0x20000039ff051230 */ /* 0x000fc60000004100 */
[----:B------:R-:W-:Y:S02]  /*ec10*/  FSEL R72, R60, RZ, !P2 ;  /* 0x000000ff3c487208 */ /* 0x000fe40005000000 */
[----:B------:R-:W-:Y:S02]  /*ec20*/  PLOP3.LUT P3, PT, P2, PT, PT, 0x8, 0x80 ;  /* 0x000000000080781c */ /* 0x000fe4000176e170 */
[----:B------:R-:W-:Y:S01]  /*ec30*/  ISETP.NE.AND P2, PT, R81, 0x1, PT ;  /* 0x000000015100780c */ /* 0x000fe20003f45270 */
[----:B------:R-:W-:Y:S01]  /*ec40*/  @P1 FADD.FTZ R72, R5, R72 ;  /* 0x0000004805481221 */ /* 0x000fe20000010000 */
[----:B------:R-:W-:Y:S01]  /*ec50*/  IMAD.MOV.U32 R5, RZ, RZ, R4 ;  /* 0x000000ffff057224 */ /* 0x000fe200078e0004 */
[----:B------:R-:W-:-:S03]  /*ec60*/  P2R R107, PR, RZ, 0x8 ;  /* 0x00000008ff6b7803 */ /* 0x000fc60000000000 */
        /* <DEDUP_REMOVED lines=10> */
.L_x_2939:
        /* <DEDUP_REMOVED lines=13> */
.L_x_2941:
[----:B------:R-:W-:Y:S05]  /*ede0*/  BSYNC.RECONVERGENT B2 ;  /* 0x0000000000027941 */ /* 0x000fea0003800200 */
.L_x_2940:
        /* <DEDUP_REMOVED lines=42> */
.L_x_2938:
[----:B------:R-:W-:Y:S05]  /*f090*/  BSYNC.RECONVERGENT B1 ;  /* 0x0000000000017941 */ /* 0x000fea0003800200 */
.L_x_2937:
[----:B------:R-:W-:Y:S01]  /*f0a0*/  I2FP.F32.U32 R5, R5 ;  /* 0x0000000500057245 */ /* 0x000fe20000201000 */
[----:B------:R-:W-:Y:S01]  /*f0b0*/  HADD2.F32 R60, -RZ, R61.H1_H1 ;  /* 0x3000003dff3c7230 */ /* 0x000fe20000004100 */
[----:B------:R-:W-:Y:S01]  /*f0c0*/  BSSY.RECONVERGENT B1, `(.L_x_2942) ;  /* 0x000004e000017945 */ /* 0x000fe20003800200 */
[----:B------:R-:W-:Y:S02]  /*f0d0*/  @P1 HADD2.F32 R80, -RZ, R57.H1_H1 ;  /* 0x30000039ff501230 */ /* 0x000fe40000004100 */
[----:B------:R-:W-:Y:S01]  /*f0e0*/  FFMA.FTZ R5, R5, R94, 1.1641532182693481445e-10 ;  /* 0x2f00000005057423 */ /* 0x000fe2000001005e */
[----:B------:R-:W-:Y:S01]  /*f0f0*/  FMUL.FTZ R60, R60, R115 ;  /* 0x000000733c3c7220 */ /* 0x000fe20000410000 */
[----:B------:R-:W-:-:S03]  /*f100*/  IMAD.MOV.U32 R88, RZ, RZ, 0x2 ;  /* 0x00000002ff587424 */ /* 0x000fc600078e00ff */
        /* <DEDUP_REMOVED lines=17> */
.L_x_2944:
        /* <DEDUP_REMOVED lines=13> */
.L_x_2946:
[----:B------:R-:W-:Y:S05]  /*f2f0*/  BSYNC.RECONVERGENT B2 ;  /* 0x0000000000027941 */ /* 0x000fea0003800200 */
.L_x_2945:
        /* <DEDUP_REMOVED lines=42> */
.L_x_2943:
[----:B------:R-:W-:Y:S05]  /*f5a0*/  BSYNC.RECONVERGENT B1 ;  /* 0x0000000000017941 */ /* 0x000fea0003800200 */
.L_x_2942:
        /* <DEDUP_REMOVED lines=23> */
.L_x_2949:
        /* <DEDUP_REMOVED lines=13> */
.L_x_2951:
[----:B------:R-:W-:Y:S05]  /*f7f0*/  BSYNC.RECONVERGENT B2 ;  /* 0x0000000000027941 */ /* 0x000fea0003800200 */
.L_x_2950:
        /* <DEDUP_REMOVED lines=42> */
.L_x_2948:
[----:B------:R-:W-:Y:S05]  /*faa0*/  BSYNC.RECONVERGENT B1 ;  /* 0x0000000000017941 */ /* 0x000fea0003800200 */
.L_x_2947:
        /* <DEDUP_REMOVED lines=23> */
.L_x_2954:
        /* <DEDUP_REMOVED lines=13> */
.L_x_2956:
[----:B------:R-:W-:Y:S05]  /*fcf0*/  BSYNC.RECONVERGENT B2 ;  /* 0x0000000000027941 */ /* 0x000fea0003800200 */
.L_x_2955:
        /* <DEDUP_REMOVED lines=42> */
.L_x_2953:
[----:B------:R-:W-:Y:S05]  /*ffa0*/  BSYNC.RECONVERGENT B1 ;  /* 0x0000000000017941 */ /* 0x000fea0003800200 */
.L_x_2952:
        /* <DEDUP_REMOVED lines=8> */
[----:B------:R-:W-:-:S03]  /*10030*/  IMAD.MOV.U32 R5, RZ, RZ, 0x2 ;  /* 0x00000002ff057424 */ /* 0x000fc600078e00ff */
        /* <DEDUP_REMOVED lines=14> */
.L_x_2959:
        /* <DEDUP_REMOVED lines=13> */
.L_x_2961:
[----:B------:R-:W-:Y:S05]  /*101f0*/  BSYNC.RECONVERGENT B2 ;  /* 0x0000000000027941 */ /* 0x000fea0003800200 */
.L_x_2960:
        /* <DEDUP_REMOVED lines=40> */
[----:B------:R-:W-:Y:S01]  /*10480*/  IMAD.MOV.U32 R61, RZ, RZ, R100 ;  /* 0x000000ffff3d7224 */ /* 0x000fe200078e0064 */
[----:B------:R-:W-:-:S07]  /*10490*/  MOV R100, R60 ;  /* 0x0000003c00647202 */ /* 0x000fce0000000f00 */
.L_x_2958:
[----:B------:R-:W-:Y:S05]  /*104a0*/  BSYNC.RECONVERGENT B1 ;  /* 0x0000000000017941 */ /* 0x000fea0003800200 */
.L_x_2957:
        /* <DEDUP_REMOVED lines=14> */
.L_x_2921:
        /* <DEDUP_REMOVED lines=43> */
.L_x_2962:
[----:B------:R-:W-:Y:S01]  /*10840*/  MOV R98, R100 ;  /* 0x0000006400627202 */ /* 0x000fe20000000f00 */
[----:B------:R-:W-:-:S07]  /*10850*/  VIADD R101, R101, 0x80 ;  /* 0x0000008065657836 */ /* 0x000fce0000000000 */
.L_x_2839:
[----:B------:R-:W-:Y:S05]  /*10860*/  BSYNC.RECONVERGENT B0 ;  /* 0x0000000000007941 */ /* 0x000fea0003800200 */
.L_x_2838:
[----:B------:R-:W-:Y:S01]  /*10870*/  ISETP.GE.U32.AND P0, PT, R12, 0x180, PT ;  /* 0x000001800c00780c */ /* 0x000fe20003f06070 */
[----:B------:R-:W-:Y:S03]  /*10880*/  BSSY.RECONVERGENT B0, `(.L_x_2963) ;  /* 0x00007d7000007945 */ /* 0x000fe60003800200 */
[----:B------:R-:W-:-:S09]  /*10890*/  P2R R100, PR, RZ, 0x1 ;  /* 0x00000001ff647803 */ /* 0x000fd20000000000 */
        /* <DEDUP_REMOVED lines=31> */
.L_x_2968:
        /* <DEDUP_REMOVED lines=13> */
.L_x_2970:
[----:B------:R-:W-:Y:S05]  /*10b60*/  BSYNC.RECONVERGENT B2 ;  /* 0x0000000000027941 */ /* 0x000fea0003800200 */
.L_x_2969:
        /* <DEDUP_REMOVED lines=40> */
[----:B------:R-:W-:-:S07]  /*10df0*/  MOV R14, R98 ;  /* 0x00000062000e7202 */ /* 0x000fce0000000f00 */
.L_x_2967:
[----:B------:R-:W-:Y:S05]  /*10e00*/  BSYNC.RECONVERGENT B1 ;  /* 0x0000000000017941 */ /* 0x000fea0003800200 */
.L_x_2966:
        /* <DEDUP_REMOVED lines=8> */
[----:B------:R-:W2:Y:S01]  /*10e90*/  LDC R112, c[0x0][0x404] ;  /* 0x00010100ff707b82 */ /* 0x000ea20000000800 */
[----:B-1----:R-:W-:Y:S02]  /*10ea0*/  FMUL.FTZ R16, R16, R113 ;  /* 0x0000007110107220 */ /* 0x002fe40000410000 */
[----:B--2---:R-:W-:Y:S01]  /*10eb0*/  FSETP.GTU.FTZ.AND P3, PT, R5, R112, PT ;  /* 0x000000700500720b */ /* 0x004fe20003f7c000 */
        /* <DEDUP_REMOVED lines=13> */
.L_x_2973:
        /* <DEDUP_REMOVED lines=13> */
.L_x_2975:
[----:B------:R-:W-:Y:S05]  /*11060*/  BSYNC.RECONVERGENT B2 ;  /* 0x0000000000027941 */ /* 0x000fea0003800200 */
.L_x_2974:
        /* <DEDUP_REMOVED lines=42> */
.L_x_2972:
[----:B------:R-:W-:Y:S05]  /*11310*/  BSYNC.RECONVERGENT B1 ;  /* 0x0000000000017941 */ /* 0x000fea0003800200 */
.L_x_2971:
        /* <DEDUP_REMOVED lines=25> */
.L_x_2978:
        /* <DEDUP_REMOVED lines=13> */
.L_x_2980:
[----:B------:R-:W-:Y:S05]  /*11580*/  BSYNC.RECONVERGENT B2 ;  /* 0x0000000000027941 */ /* 0x000fea0003800200 */
.L_x_2979:
        /* <DEDUP_REMOVED lines=42> */
.L_x_2977:
[----:B------:R-:W-:Y:S05]  /*11830*/  BSYNC.RECONVERGENT B1 ;  /* 0x0000000000017941 */ /* 0x000fea0003800200 */
.L_x_2976:
[----:B------:R-:W-:Y:S01]  /*11840*/  I2FP.F32.U32 R16, R5 ;  /* 0x0000000500107245 */ /* 0x000fe20000201000 */
[----:B------:R-:W-:Y:S01]  /*11850*/  HADD2.F32 R60, -RZ, R60.H1_H1 ;  /* 0x3000003cff3c7230 */ /* 0x000fe20000004100 */
        /* <DEDUP_REMOVED lines=19> */
.L_x_2983:
        /* <DEDUP_REMOVED lines=13> */
.L_x_2985:
[----:B------:R-:W-:Y:S05]  /*11a60*/  BSYNC.RECONVERGENT B2 ;  /* 0x0000000000027941 */ /* 0x000fea0003800200 */
.L_x_2984:
        /* <DEDUP_REMOVED lines=42> */
.L_x_2982:
[----:B------:R-:W-:Y:S05]  /*11d10*/  BSYNC.RECONVERGENT B1 ;  /* 0x0000000000017941 */ /* 0x000fea0003800200 */
.L_x_2981:
[----:B------:R-:W-:Y:S01]  /*11d20*/  I2FP.F32.U32 R16, R5 ;  /* 0x0000000500107245 */ /* 0x000fe20000201000 */
[----:B------:R-:W-:Y:S01]  /*11d30*/  HADD2.F32 R18, -RZ, R52.H1_H1 ;  /* 0x30000034ff127230 */ /* 0x000fe20000004100 */
[----:B------:R-:W-:Y:S01]  /*11d40*/  BSSY.RECONVERGENT B1, `(.L_x_2986) ;  /* 0x0000050000017945 */ /* 0x000fe20003800200 */
[----:B------:R-:W-:Y:S01]  /*11d50*/  IMAD.MOV.U32 R64, RZ, RZ, 0x2 ;  /* 0x00000002ff407424 */ /* 0x000fe200078e00ff */
[----:B------:R-:W-:Y:S01]  /*11d60*/  MOV R17, R4 ;  /* 0x0000000400117202 */ /* 0x000fe20000000f00 */
[----:B------:R-:W-:Y:S01]  /*11d70*/  FFMA.FTZ R5, R16, R95, 1.1641532182693481445e-10 ;  /* 0x2f00000010057423 */ /* 0x000fe2000001005f */
[----:B------:R-:W-:Y:S01]  /*11d80*/  FMUL.FTZ R16, R18, R113 ;  /* 0x0000007112107220 */ /* 0x000fe20000410000 */
[----:B------:R-:W-:-:S03]  /*11d90*/  @P1 HADD2.F32 R18, -RZ, R56.H1_H1 ;  /* 0x30000038ff121230 */ /* 0x000fc60000004100 */
        /* <DEDUP_REMOVED lines=18> */
.L_x_2988:
        /* <DEDUP_REMOVED lines=13> */
.L_x_2990:
[----:B------:R-:W-:Y:S05]  /*11f90*/  BSYNC.RECONVERGENT B2 ;  /* 0x0000000000027941 */ /* 0x000fea0003800200 */
.L_x_2989:
        /* <DEDUP_REMOVED lines=42> */
.L_x_2987:
[----:B------:R-:W-:Y:S05]  /*12240*/  BSYNC.RECONVERGENT B1 ;  /* 0x0000000000017941 */ /* 0x000fea0003800200 */
.L_x_2986:
[----:B------:R-:W-:Y:S01]  /*12250*/  I2FP.F32.U32 R16, R17 ;  /* 0x0000001100107245 */ /* 0x000fe20000201000 */
[----:B------:R-:W-:Y:S01]  /*12260*/  HADD2.F32 R18, -RZ, R61.H0_H0 ;  /* 0x2000003dff127230 */ /* 0x000fe20000004100 */
        /* <DEDUP_REMOVED lines=19> */
.L_x_2993:
        /* <DEDUP_REMOVED lines=13> */
.L_x_2995:
[----:B------:R-:W-:Y:S05]  /*12470*/  BSYNC.RECONVERGENT B2 ;  /* 0x0000000000027941 */ /* 0x000fea0003800200 */
.L_x_2994:
        /* <DEDUP_REMOVED lines=42> */
.L_x_2992:
[----:B------:R-:W-:Y:S05]  /*12720*/  BSYNC.RECONVERGENT B1 ;  /* 0x0000000000017941 */ /* 0x000fea0003800200 */
.L_x_2991:
        /* <DEDUP_REMOVED lines=25> */
.L_x_2998:
        /* <DEDUP_REMOVED lines=13> */
.L_x_3000:
[----:B------:R-:W-:Y:S05]  /*12990*/  BSYNC.RECONVERGENT B2 ;  /* 0x0000000000027941 */ /* 0x000fea0003800200 */
.L_x_2999:
        /* <DEDUP_REMOVED lines=42> */
.L_x_2997:
[----:B------:R-:W-:Y:S05]  /*12c40*/  BSYNC.RECONVERGENT B1 ;  /* 0x0000000000017941 */ /* 0x000fea0003800200 */
.L_x_2996:
        /* <DEDUP_REMOVED lines=21> */
.L_x_3003:
        /* <DEDUP_REMOVED lines=13> */
.L_x_3005:
[----:B------:R-:W-:Y:S05]  /*12e70*/  BSYNC.RECONVERGENT B2 ;  /* 0x0000000000027941 */ /* 0x000fea0003800200 */
.L_x_3004:
        /* <DEDUP_REMOVED lines=42> */
.L_x_3002:
[----:B------:R-:W-:Y:S05]  /*13120*/  BSYNC.RECONVERGENT B1 ;  /* 0x0000000000017941 */ /* 0x000fea0003800200 */
.L_x_3001:
[----:B------:R-:W-:Y:S01]  /*13130*/  I2FP.F32.U32 R18, R19 ;  /* 0x0000001300127245 */ /* 0x000fe20000201000 */
[----:B------:R-:W-:Y:S01]  /*13140*/  HADD2.F32 R60, -RZ, R53.H1_H1 ;  /* 0x30000035ff3c7230 */ /* 0x000fe20000004100 */
[----:B------:R-:W-:Y:S01]  /*13150*/  BSSY.RECONVERGENT B1, `(.L_x_3006) ;  /* 0x0000050000017945 */ /* 0x000fe20003800200 */
[----:B0-----:R-:W-:Y:S01]  /*13160*/  IMAD.MOV.U32 R78, RZ, RZ, 0x2 ;  /* 0x00000002ff4e7424 */ /* 0x001fe200078e00ff */
        /* <DEDUP_REMOVED lines=22> */
.L_x_3008:
        /* <DEDUP_REMOVED lines=13> */
.L_x_3010:
[----:B------:R-:W-:Y:S05]  /*133a0*/  BSYNC.RECONVERGENT B2 ;  /* 0x0000000000027941 */ /* 0x000fea0003800200 */
.L_x_3009:
        /* <DEDUP_REMOVED lines=42> */
.L_x_3007:
[----:B------:R-:W-:Y:S05]  /*13650*/  BSYNC.RECONVERGENT B1 ;  /* 0x0000000000017941 */ /* 0x000fea0003800200 */
.L_x_3006:
        /* <DEDUP_REMOVED lines=20> */
.L_x_3013:
        /* <DEDUP_REMOVED lines=13> */
.L_x_3015:
[----:B------:R-:W-:Y:S05]  /*13870*/  BSYNC.RECONVERGENT B2 ;  /* 0x0000000000027941 */ /* 0x000fea0003800200 */
.L_x_3014:
        /* <DEDUP_REMOVED lines=42> */
.L_x_3012:
[----:B------:R-:W-:Y:S05]  /*13b20*/  BSYNC.RECONVERGENT B1 ;  /* 0x0000000000017941 */ /* 0x000fea0003800200 */
.L_x_3011:
        /* <DEDUP_REMOVED lines=25> */
.L_x_3018:
        /* <DEDUP_REMOVED lines=13> */
.L_x_3020:
[----:B------:R-:W-:Y:S05]  /*13d90*/  BSYNC.RECONVERGENT B2 ;  /* 0x0000000000027941 */ /* 0x000fea0003800200 */
.L_x_3019:
        /* <DEDUP_REMOVED lines=42> */
.L_x_3017:
[----:B------:R-:W-:Y:S05]  /*14040*/  BSYNC.RECONVERGENT B1 ;  /* 0x0000000000017941 */ /* 0x000fea0003800200 */
.L_x_3016:
        /* <DEDUP_REMOVED lines=20> */
.L_x_3023:
        /* <DEDUP_REMOVED lines=13> */
.L_x_3025:
[----:B------:R-:W-:Y:S05]  /*14260*/  BSYNC.RECONVERGENT B2 ;  /* 0x0000000000027941 */ /* 0x000fea0003800200 */
.L_x_3024:
        /* <DEDUP_REMOVED lines=42> */
.L_x_3022:
[----:B------:R-:W-:Y:S05]  /*14510*/  BSYNC.RECONVERGENT B1 ;  /* 0x0000000000017941 */ /* 0x000fea0003800200 */
.L_x_3021:
        /* <DEDUP_REMOVED lines=26> */
.L_x_3028:
        /* <DEDUP_REMOVED lines=13> */
.L_x_3030:
[----:B------:R-:W-:Y:S05]  /*14790*/  BSYNC.RECONVERGENT B2 ;  /* 0x0000000000027941 */ /* 0x000fea0003800200 */
.L_x_3029:
        /* <DEDUP_REMOVED lines=42> */
.L_x_3027:
[----:B------:R-:W-:Y:S05]  /*14a40*/  BSYNC.RECONVERGENT B1 ;  /* 0x0000000000017941 */ /* 0x000fea0003800200 */
.L_x_3026:
        /* <DEDUP_REMOVED lines=20> */
.L_x_3033:
        /* <DEDUP_REMOVED lines=13> */
.L_x_3035:
[----:B------:R-:W-:Y:S05]  /*14c60*/  BSYNC.RECONVERGENT B2 ;  /* 0x0000000000027941 */ /* 0x000fea0003800200 */
.L_x_3034:
        /* <DEDUP_REMOVED lines=42> */
.L_x_3032:
[----:B------:R-:W-:Y:S05]  /*14f10*/  BSYNC.RECONVERGENT B1 ;  /* 0x0000000000017941 */ /* 0x000fea0003800200 */
.L_x_3031:
        /* <DEDUP_REMOVED lines=25> */
.L_x_3038:
        /* <DEDUP_REMOVED lines=13> */
.L_x_3040:
[----:B------:R-:W-:Y:S05]  /*15180*/  BSYNC.RECONVERGENT B2 ;  /* 0x0000000000027941 */ /* 0x000fea0003800200 */
.L_x_3039:
        /* <DEDUP_REMOVED lines=42> */
.L_x_3037:
[----:B------:R-:W-:Y:S05]  /*15430*/  BSYNC.RECONVERGENT B1 ;  /* 0x0000000000017941 */ /* 0x000fea0003800200 */
.L_x_3036:
        /* <DEDUP_REMOVED lines=20> */
.L_x_3043:
        /* <DEDUP_REMOVED lines=15> */
.L_x_3045:
[----:B------:R-:W-:Y:S05]  /*15670*/  BSYNC.RECONVERGENT B2 ;  /* 0x0000000000027941 */ /* 0x000fea0003800200 */
.L_x_3044:
        /* <DEDUP_REMOVED lines=39> */
[----:B------:R-:W-:Y:S02]  /*158f0*/  HFMA2 R5, -RZ, RZ, 0, 0 ;  /* 0x00000000ff057431 */ /* 0x000fe400000001ff */
[----:B------:R-:W-:Y:S01]  /*15900*/  IMAD.MOV.U32 R106, RZ, RZ, R60 ;  /* 0x000000ffff6a7224 */ /* 0x000fe200078e003c */
[----:B------:R-:W-:-:S07]  /*15910*/  LOP3.LUT R8, R62, UR36, R61, 0x96, !PT ;  /* 0x000000243e087c12 */ /* 0x000fce000f8e963d */
.L_x_3042:
[----:B------:R-:W-:Y:S05]  /*15920*/  BSYNC.RECONVERGENT B1 ;  /* 0x0000000000017941 */ /* 0x000fea0003800200 */
.L_x_3041:
[----:B------:R-:W-:Y:S01]  /*15930*/  I2FP.F32.U32 R60, R63 ;  /* 0x0000003f003c7245 */ /* 0x000fe20000201000 */
[----:B------:R-:W-:-:S04]  /*15940*/  HADD2.F32 R62, -RZ, R55.H1_H1 ;  /* 0x30000037ff3e7230 */ /* 0x000fc80000004100 */
[----:B------:R-:W-:Y:S01]  /*15950*/  FFMA.FTZ R95, R60, R95, 1.1641532182693481445e-10 ;  /* 0x2f0000003c5f7423 */ /* 0x000fe2000001005f */
[----:B------:R-:W-:Y:S01]  /*15960*/  FMUL.FTZ R61, R62, R113 ;  /* 0x000000713e3d7220 */ /* 0x000fe20000410000 */
[----:B------:R-:W-:-:S03]  /*15970*/  PRMT R62, R114, 0x5410, R115 ;  /* 0x00005410723e7816 */ /* 0x000fc60000000073 */
[----:B------:R-:W-:Y:S01]  /*15980*/  FSETP.GTU.FTZ.AND P6, PT, R95, R112, PT ;  /* 0x000000705f00720b */ /* 0x000fe20003fdc000 */
[----:B------:R-:W-:-:S03]  /*15990*/  @P1 HADD2.F32 R95, -RZ, R59.H1_H1 ;  /* 0x3000003bff5f1230 */ /* 0x000fc60000004100 */
[----:B------:R-:W-:Y:S02]  /*159a0*/  FSEL R61, R61, RZ, !P6 ;  /* 0x000000ff3d3d7208 */ /* 0x000fe40007000000 */
[----:B------:R-:W-:-:S03]  /*159b0*/  SEL R60, RZ, 0x1, P6 ;  /* 0x00000001ff3c7807 */ /* 0x000fc60003000000 */
[----:B------:R-:W-:Y:S01]  /*159c0*/  FADD.FTZ R116, R116, R61 ;  /* 0x0000003d74747221 */ /* 0x000fe20000010000 */
[----:B------:R-:W-:Y:S02]  /*159d0*/  PRMT R61, R65, 0x5410, R111 ;  /* 0x00005410413d7816 */ /* 0x000fe4000000006f */
[----:B------:R-:W-:Y:S01]  /*159e0*/  PRMT R65, R60, 0x7610, R65 ;  /* 0x000076103c417816 */ /* 0x000fe20000000041 */
[--C-:B------:R-:W-:Y:S01]  /*159f0*/  @P1 FADD.FTZ R95, R95, R116.reuse ;  /* 0x000000745f5f1221 */ /* 0x100fe20000010000 */
[----:B------:R-:W-:Y:S01]  /*15a00*/  @!P1 IMAD.MOV.U32 R95, RZ, RZ, R116 ;  /* 0x000000ffff5f9224 */ /* 0x000fe200078e0074 */
[----:B------:R-:W-:-:S04]  /*15a10*/  PRMT R60, R104, 0x5410, R105 ;  /* 0x00005410683c7816 */ /* 0x000fc80000000069 */
[----:B------:R-:W-:-:S04]  /*15a20*/  F2FP.F16.F32.PACK_AB R63, RZ, R95 ;  /* 0x0000005fff3f723e */ /* 0x000fc800000000ff */
[----:B------:R-:W-:Y:S01]  /*15a30*/  PRMT R63, R110, 0x5410, R63 ;  /* 0x000054106e3f7816 */ /* 0x000fe2000000003f */
[----:B------:R-:W-:Y:S06]  /*15a40*/  BRA `(.L_x_3046) ;  /* 0x0000002800347947 */ /* 0x000fec0003800000 */
.L_x_2965:
        /* <DEDUP_REMOVED lines=16> */
.L_x_3049:
        /* <DEDUP_REMOVED lines=13> */
.L_x_3051:
[----:B------:R-:W-:Y:S05]  /*15c20*/  BSYNC.RECONVERGENT B2 ;  /* 0x0000000000027941 */ /* 0x000fea0003800200 */
.L_x_3050:
        /* <DEDUP_REMOVED lines=41> */
.L_x_3048:
[----:B------:R-:W-:Y:S05]  /*15ec0*/  BSYNC.RECONVERGENT B1 ;  /* 0x0000000000017941 */ /* 0x000fea0003800200 */
.L_x_3047:
[----:B------:R-:W1:Y:S01]  /*15ed0*/  LDC R116, c[0x0][0x408] ;  /* 0x00010200ff747b82 */ /* 0x000e620000000800 */
[----:B------:R-:W-:Y:S01]  /*15ee0*/  I2FP.F32.U32 R74, R67 ;  /* 0x00000043004a7245 */ /* 0x000fe20000201000 */
[----:B------:R-:W-:Y:S01]  /*15ef0*/  IMAD.MOV.U32 R95, RZ, RZ, 0x2f800000 ;  /* 0x2f800000ff5f7424 */ /* 0x000fe200078e00ff */
[----:B------:R-:W-:Y:S01]  /*15f00*/  ISETP.NE.AND P2, PT, R73, 0x1, PT ;  /* 0x000000014900780c */ /* 0x000fe20003f45270 */
[----:B-----5:R-:W-:Y:S01]  /*15f10*/  HADD2.F32 R5, -RZ, R60.H0_H0 ;  /* 0x2000003cff057230 */ /* 0x020fe20000004100 */
[----:B------:R-:W-:Y:S01]  /*15f20*/  BSSY.RECONVERGENT B1, `(.L_x_3052) ;  /* 0x000004e000017945 */ /* 0x000fe20003800200 */
[----:B------:R-:W-:Y:S01]  /*15f30*/  FFMA.FTZ R74, R74, R95, 1.1641532182693481445e-10 ;  /* 0x2f0000004a4a7423 */ /* 0x000fe2000001005f */
[----:B0-----:R-:W-:Y:S01]  /*15f40*/  HFMA2 R78, -RZ, RZ, 0, 1.1920928955078125e-07 ;  /* 0x00000002ff4e7431 */ /* 0x001fe200000001ff */
[----:B------:R-:W0:Y:S01]  /*15f50*/  LDC R115, c[0x0][0x404] ;  /* 0x00010100ff737b82 */ /* 0x000e220000000800 */
[----:B-1----:R-:W-:Y:S02]  /*15f60*/  FMUL.FTZ R5, R5, R116 ;  /* 0x0000007405057220 */ /* 0x002fe40000410000 */
[----:B0-----:R-:W-:Y:S01]  /*15f70*/  FSETP.GTU.FTZ.AND P3, PT, R74, R115, PT ;  /* 0x000000734a00720b */ /* 0x001fe20003f7c000 */
        /* <DEDUP_REMOVED lines=16> */
.L_x_3054:
        /* <DEDUP_REMOVED lines=13> */
.L_x_3056:
[----:B------:R-:W-:Y:S05]  /*16150*/  BSYNC.RECONVERGENT B2 ;  /* 0x0000000000027941 */ /* 0x000fea0003800200 */
.L_x_3055:
        /* <DEDUP_REMOVED lines=42> */
.L_x_3053:
[----:B------:R-:W-:Y:S05]  /*16400*/  BSYNC.RECONVERGENT B1 ;  /* 0x0000000000017941 */ /* 0x000fea0003800200 */
.L_x_3052:
        /* <DEDUP_REMOVED lines=8> */
[----:B------:R-:W-:Y:S01]  /*16490*/  FSEL R73, R5, RZ, !P2 ;  /* 0x000000ff05497208 */ /* 0x000fe20005000000 */
[----:B------:R-:W-:Y:S01]  /*164a0*/  IMAD.MOV.U32 R5, RZ, RZ, R4 ;  /* 0x000000ffff057224 */ /* 0x000fe200078e0004 */
        /* <DEDUP_REMOVED lines=14> */
.L_x_3059:
        /* <DEDUP_REMOVED lines=13> */
.L_x_3061:
[----:B------:R-:W-:Y:S05]  /*16660*/  BSYNC.RECONVERGENT B2 ;  /* 0x0000000000027941 */ /* 0x000fea0003800200 */
.L_x_3060:
        /* <DEDUP_REMOVED lines=42> */
.L_x_3058:
[----:B------:R-:W-:Y:S05]  /*16910*/  BSYNC.RECONVERGENT B1 ;  /* 0x0000000000017941 */ /* 0x000fea0003800200 */
.L_x_3057:
        /* <DEDUP_REMOVED lines=12> */
[----:B------:R-:W-:Y:S02]  /*169e0*/  MOV R5, R4 ;  /* 0x0000000400057202 */ /* 0x000fe40000000f00 */
[----:B------:R-:W-:Y:S02]  /*169f0*/  P2R R108, PR, RZ, 0x8 ;  /* 0x00000008ff6c7803 */ /* 0x000fe40000000000 */
[----:B------:R-:W-:-:S07]  /*16a00*/  F2FP.F16.F32.PACK_AB R112, RZ, R74 ;  /* 0x0000004aff70723e */ /* 0x000fce00000000ff */
        /* <DEDUP_REMOVED lines=9> */
.L_x_3064:
        /* <DEDUP_REMOVED lines=13> */
.L_x_3066:
[----:B------:R-:W-:Y:S05]  /*16b70*/  BSYNC.RECONVERGENT B2 ;  /* 0x0000000000027941 */ /* 0x000fea0003800200 */
.L_x_3065:
        /* <DEDUP_REMOVED lines=42> */
.L_x_3063:
[----:B------:R-:W-:Y:S05]  /*16e20*/  BSYNC.RECONVERGENT B1 ;  /* 0x0000000000017941 */ /* 0x000fea0003800200 */
.L_x_3062:
[----:B------:R-:W-:Y:S01]  /*16e30*/  I2FP.F32.U32 R60, R5 ;  /* 0x00000005003c7245 */ /* 0x000fe20000201000 */
[----:B------:R-:W-:Y:S01]  /*16e40*/  HADD2.F32 R61, -RZ, R61.H1_H1 ;  /* 0x3000003dff3d7230 */ /* 0x000fe20000004100 */
[----:B------:R-:W-:Y:S01]  /*16e50*/  BSSY.RECONVERGENT B1, `(.L_x_3067) ;  /* 0x000004e000017945 */ /* 0x000fe20003800200 */
[----:B------:R-:W-:Y:S02]  /*16e60*/  @P1 HADD2.F32 R78, -RZ, R57.H1_H1 ;  /* 0x30000039ff4e1230 */ /* 0x000fe40000004100 */
[----:B------:R-:W-:Y:S02]  /*16e70*/  HFMA2 R89, -RZ, RZ, 0, 1.1920928955078125e-07 ;  /* 0x00000002ff597431 */ /* 0x000fe400000001ff */
[----:B------:R-:W-:Y:S01]  /*16e80*/  FFMA.FTZ R60, R60, R95, 1.1641532182693481445e-10 ;  /* 0x2f0000003c3c7423 */ /* 0x000fe2000001005f */
[----:B------:R-:W-:Y:S01]  /*16e90*/  FMUL.FTZ R61, R61, R116 ;  /* 0x000000743d3d7220 */ /* 0x000fe20000410000 */
[----:B------:R-:W-:-:S03]  /*16ea0*/  IMAD.MOV.U32 R5, RZ, RZ, R4 ;  /* 0x000000ffff057224 */ /* 0x000fc600078e0004 */
[----:B------:R-:W-:-:S04]  /*16eb0*/  FSETP.GTU.FTZ.AND P2, PT, R60, R115, PT ;  /* 0x000000733c00720b */ /* 0x000fc80003f5c000 */
        /* <DEDUP_REMOVED lines=15> */
.L_x_3069:
        /* <DEDUP_REMOVED lines=13> */
.L_x_3071:
[----:B------:R-:W-:Y:S05]  /*17080*/  BSYNC.RECONVERGENT B2 ;  /* 0x0000000000027941 */ /* 0x000fea0003800200 */
.L_x_3070:
        /* <DEDUP_REMOVED lines=42> */
.L_x_3068:
[----:B------:R-:W-:Y:S05]  /*17330*/  BSYNC.RECONVERGENT B1 ;  /* 0x0000000000017941 */ /* 0x000fea0003800200 */
.L_x_3067:
        /* <DEDUP_REMOVED lines=23> */
.L_x_3074:
        /* <DEDUP_REMOVED lines=13> */
.L_x_3076:
[----:B------:R-:W-:Y:S05]  /*17580*/  BSYNC.RECONVERGENT B2 ;  /* 0x0000000000027941 */ /* 0x000fea0003800200 */
.L_x_3075:
        /* <DEDUP_REMOVED lines=42> */
.L_x_3073:
[----:B------:R-:W-:Y:S05]  /*17830*/  BSYNC.RECONVERGENT B1 ;  /* 0x0000000000017941 */ /* 0x000fea0003800200 */
.L_x_3072:
        /* <DEDUP_REMOVED lines=8> */
[----:B------:R-:W-:-:S04]  /*178c0*/  FSETP.GTU.FTZ.AND P3, PT, R60, R115, PT ;  /* 0x000000733c00720b */ /* 0x000fc80003f7c000 */
[----:B------:R-:W-:Y:S02]  /*178d0*/  FSEL R89, R5, RZ, !P3 ;  /* 0x000000ff05597208 */ /* 0x000fe40005800000 */
[----:B------:R-:W-:Y:S02]  /*178e0*/  MOV R5, R4 ;  /* 0x0000000400057202 */ /* 0x000fe40000000f00 */
[----:B------:R-:W-:Y:S01]  /*178f0*/  PLOP3.LUT P3, PT, P3, PT, PT, 0x8, 0x80 ;  /* 0x000000000080781c */ /* 0x000fe20001f6e170 */
        /* <DEDUP_REMOVED lines=11> */
.L_x_3079:
        /* <DEDUP_REMOVED lines=13> */
.L_x_3081:
[----:B------:R-:W-:Y:S05]  /*17a80*/  BSYNC.RECONVERGENT B2 ;  /* 0x0000000000027941 */ /* 0x000fea0003800200 */
.L_x_3080:
        /* <DEDUP_REMOVED lines=42> */
.L_x_3078:
[----:B------:R-:W-:Y:S05]  /*17d30*/  BSYNC.RECONVERGENT B1 ;  /* 0x0000000000017941 */ /* 0x000fea0003800200 */
.L_x_3077:
        /* <DEDUP_REMOVED lines=23> */
.L_x_3084:
        /* <DEDUP_REMOVED lines=13> */
.L_x_3086:
[----:B------:R-:W-:Y:S05]  /*17f80*/  BSYNC.RECONVERGENT B2 ;  /* 0x0000000000027941 */ /* 0x000fea0003800200 */
.L_x_3085:
        /* <DEDUP_REMOVED lines=42> */
.L_x_3083:
[----:B------:R-:W-:Y:S05]  /*18230*/  BSYNC.RECONVERGENT B1 ;  /* 0x0000000000017941 */ /* 0x000fea0003800200 */
.L_x_3082:
        /* <DEDUP_REMOVED lines=8> */
[----:B------:R-:W-:Y:S02]  /*182c0*/  PRMT R60, R110, 0x5410, R111 ;  /* 0x000054106e3c7816 */ /* 0x000fe4000000006f */
[----:B------:R-:W-:Y:S02]  /*182d0*/  FSEL R95, R63, RZ, !P5 ;  /* 0x000000ff3f5f7208 */ /* 0x000fe40006800000 */
[----:B------:R-:W-:-:S03]  /*182e0*/  PLOP3.LUT P5, PT, P5, PT, PT, 0x8, 0x80 ;  /* 0x000000000080781c */ /* 0x000fc60002fae170 */
[----:B------:R-:W-:-:S05]  /*182f0*/  @P1 FADD.FTZ R95, R102, R95 ;  /* 0x0000005f665f1221 */ /* 0x000fca0000010000 */
[----:B------:R-:W-:-:S04]  /*18300*/  F2FP.F16.F32.PACK_AB R63, RZ, R95 ;  /* 0x0000005fff3f723e */ /* 0x000fc800000000ff */
[----:B------:R-:W-:-:S07]  /*18310*/  PRMT R63, R113, 0x5410, R63 ;  /* 0x00005410713f7816 */ /* 0x000fce000000003f */
.L_x_3046:
        /* <DEDUP_REMOVED lines=43> */
.L_x_3087:
[----:B------:R-:W-:Y:S01]  /*185d0*/  IMAD.MOV.U32 R98, RZ, RZ, R106 ;  /* 0x000000ffff627224 */ /* 0x000fe200078e006a */
[----:B------:R-:W-:-:S07]  /*185e0*/  IADD3 R101, PT, PT, R101, 0x80, RZ ;  /* 0x0000008065657810 */ /* 0x000fce0007ffe0ff */
.L_x_2964:
[----:B------:R-:W-:Y:S05]  /*185f0*/  BSYNC.RECONVERGENT B0 ;  /* 0x0000000000007941 */ /* 0x000fea0003800200 */
.L_x_2963:
        /* <DEDUP_REMOVED lines=33> */
.L_x_3093:
        /* <DEDUP_REMOVED lines=13> */
.L_x_3095:
[----:B------:R-:W-:Y:S05]  /*188e0*/  BSYNC.RECONVERGENT B2 ;  /* 0x0000000000027941 */ /* 0x000fea0003800200 */
.L_x_3094:
        /* <DEDUP_REMOVED lines=42> */
.L_x_3092:
[----:B------:R-:W-:Y:S05]  /*18b90*/  BSYNC.RECONVERGENT B1 ;  /* 0x0000000000017941 */ /* 0x000fea0003800200 */
.L_x_3091:
[----:B------:R-:W1:Y:S01]  /*18ba0*/  LDC R114, c[0x0][0x408] ;  /* 0x00010200ff727b82 */ /* 0x000e620000000800 */
[----:B------:R-:W-:Y:S01]  /*18bb0*/  I2FP.F32.U32 R5, R14 ;  /* 0x0000000e00057245 */ /* 0x000fe20000201000 */
[----:B------:R-:W-:Y:S01]  /*18bc0*/  IMAD.MOV.U32 R96, RZ, RZ, 0x2f800000 ;  /* 0x2f800000ff607424 */ /* 0x000fe200078e00ff */
[----:B------:R-:W-:Y:S01]  /*18bd0*/  BSSY.RECONVERGENT B1, `(.L_x_3096) ;  /* 0x000004d000017945 */ /* 0x000fe20003800200 */
[----:B-----5:R-:W-:Y:S02]  /*18be0*/  HADD2.F32 R15, -RZ, R60.H0_H0 ;  /* 0x2000003cff0f7230 */ /* 0x020fe40000004100 */
[----:B------:R-:W-:Y:S02]  /*18bf0*/  HFMA2 R17, -RZ, RZ, 0, 1.1920928955078125e-07 ;  /* 0x00000002ff117431 */ /* 0x000fe400000001ff */
[----:B------:R-:W-:Y:S01]  /*18c00*/  FFMA.FTZ R14, R5, R96, 1.1641532182693481445e-10 ;  /* 0x2f000000050e7423 */ /* 0x000fe20000010060 */
[----:B------:R-:W-:Y:S01]  /*18c10*/  IMAD.MOV.U32 R5, RZ, RZ, R4 ;  /* 0x000000ffff057224 */ /* 0x000fe200078e0004 */
[----:B------:R-:W2:Y:S01]  /*18c20*/  LDC R113, c[0x0][0x404] ;  /* 0x00010100ff717b82 */ /* 0x000ea20000000800 */
[----:B-1----:R-:W-:-:S02]  /*18c30*/  FMUL.FTZ R15, R15, R114 ;  /* 0x000000720f0f7220 */ /* 0x002fc40000410000 */
[----:B--2---:R-:W-:-:S04]  /*18c40*/  FSETP.GTU.FTZ.AND P3, PT, R14, R113, PT ;  /* 0x000000710e00720b */ /* 0x004fc80003f7c000 */
        /* <DEDUP_REMOVED lines=13> */
.L_x_3098:
        /* <DEDUP_REMOVED lines=13> */
.L_x_3100:
[----:B------:R-:W-:Y:S05]  /*18df0*/  BSYNC.RECONVERGENT B2 ;  /* 0x0000000000027941 */ /* 0x000fea0003800200 */
.L_x_3099:
        /* <DEDUP_REMOVED lines=42> */
.L_x_3097:
[----:B------:R-:W-:Y:S05]  /*190a0*/  BSYNC.RECONVERGENT B1 ;  /* 0x0000000000017941 */ /* 0x000fea0003800200 */
.L_x_3096:
[----:B------:R-:W-:Y:S01]  /*190b0*/  I2FP.F32.U32 R5, R5 ;  /* 0x0000000500057245 */ /* 0x000fe20000201000 */
[----:B------:R-:W-:Y:S01]  /*190c0*/  HADD2.F32 R15, -RZ, R52.H0_H0 ;  /* 0x20000034ff0f7230 */ /* 0x000fe20000004100 */
[----:B------:R-:W-:Y:S01]  /*190d0*/  BSSY.RECONVERGENT B1, `(.L_x_3101) ;  /* 0x000004f000017945 */ /* 0x000fe20003800200 */
[----:B------:R-:W-:Y:S02]  /*190e0*/  IMAD.MOV.U32 R18, RZ, RZ, 0x2 ;  /* 0x00000002ff127424 */ /* 0x000fe400078e00ff */
[----:B------:R-:W-:Y:S01]  /*190f0*/  FFMA.FTZ R14, R5, R96, 1.1641532182693481445e-10 ;  /* 0x2f000000050e7423 */ /* 0x000fe20000010060 */
[----:B------:R-:W-:Y:S01]  /*19100*/  FMUL.FTZ R5, R15, R114 ;  /* 0x000000720f057220 */ /* 0x000fe20000410000 */
[----:B------:R-:W-:-:S03]  /*19110*/  @P2 HADD2.F32 R15, -RZ, R56.H0_H0 ;  /* 0x20000038ff0f2230 */ /* 0x000fc60000004100 */
        /* <DEDUP_REMOVED lines=18> */
.L_x_3103:
        /* <DEDUP_REMOVED lines=13> */
.L_x_3105:
[----:B------:R-:W-:Y:S05]  /*19310*/  BSYNC.RECONVERGENT B2 ;  /* 0x0000000000027941 */ /* 0x000fea0003800200 */
.L_x_3104:
        /* <DEDUP_REMOVED lines=42> */
.L_x_3102:
[----:B------:R-:W-:Y:S05]  /*195c0*/  BSYNC.RECONVERGENT B1 ;  /* 0x0000000000017941 */ /* 0x000fea0003800200 */
.L_x_3101:
[----:B------:R-:W-:Y:S01]  /*195d0*/  I2FP.F32.U32 R5, R5 ;  /* 0x0000000500057245 */ /* 0x000fe20000201000 */
[----:B------:R-:W-:Y:S01]  /*195e0*/  HADD2.F32 R15, -RZ, R60.H1_H1 ;  /* 0x3000003cff0f7230 */ /* 0x000fe20000004100 */
        /* <DEDUP_REMOVED lines=19> */
.L_x_3108:
        /* <DEDUP_REMOVED lines=13> */
.L_x_3110:
[----:B------:R-:W-:Y:S05]  /*197f0*/  BSYNC.RECONVERGENT B2 ;  /* 0x0000000000027941 */ /* 0x000fea0003800200 */
.L_x_3109:
        /* <DEDUP_REMOVED lines=42> */
.L_x_3107:
[----:B------:R-:W-:Y:S05]  /*19aa0*/  BSYNC.RECONVERGENT B1 ;  /* 0x0000000000017941 */ /* 0x000fea0003800200 */
.L_x_3106:
        /* <DEDUP_REMOVED lines=26> */
.L_x_3113:
        /* <DEDUP_REMOVED lines=13> */
.L_x_3115:
[----:B------:R-:W-:Y:S05]  /*19d20*/  BSYNC.RECONVERGENT B2 ;  /* 0x0000000000027941 */ /* 0x000fea0003800200 */
.L_x_3114:
        /* <DEDUP_REMOVED lines=42> */
.L_x_3112:
[----:B------:R-:W-:Y:S05]  /*19fd0*/  BSYNC.RECONVERGENT B1 ;  /* 0x0000000000017941 */ /* 0x000fea0003800200 */
.L_x_3111:
[----:B------:R-:W-:Y:S01]  /*19fe0*/  I2FP.F32.U32 R5, R17 ;  /* 0x0000001100057245 */ /* 0x000fe20000201000 */
[----:B------:R-:W-:Y:S01]  /*19ff0*/  HADD2.F32 R17, -RZ, R61.H0_H0 ;  /* 0x2000003dff117230 */ /* 0x000fe20000004100 */
        /* <DEDUP_REMOVED lines=19> */
.L_x_3118:
        /* <DEDUP_REMOVED lines=13> */
.L_x_3120:
[----:B------:R-:W-:Y:S05]  /*1a200*/  BSYNC.RECONVERGENT B2 ;  /* 0x0000000000027941 */ /* 0x000fea0003800200 */
.L_x_3119:
        /* <DEDUP_REMOVED lines=42> */
.L_x_3117:
[----:B------:R-:W-:Y:S05]  /*1a4b0*/  BSYNC.RECONVERGENT B1 ;  /* 0x0000000000017941 */ /* 0x000fea0003800200 */
.L_x_3116:
[----:B------:R-:W-:Y:S01]  /*1a4c0*/  I2FP.F32.U32 R5, R5 ;  /* 0x0000000500057245 */ /* 0x000fe20000201000 */
[----:B------:R-:W-:Y:S01]  /*1a4d0*/  HADD2.F32 R17, -RZ, R53.H0_H0 ;  /* 0x20000035ff117230 */ /* 0x000fe20000004100 */
[----:B------:R-:W-:Y:S03]  /*1a4e0*/  BSSY.RECONVERGENT B1, `(.L_x_3121) ;  /* 0x000004f000017945 */ /* 0x000fe60003800200 */
        /* <DEDUP_REMOVED lines=9> */
[--C-:B0-----:R-:W-:Y:S01]  /*1a580*/  @P2 FADD.FTZ R76, R17, R60.reuse ;  /* 0x0000003c114c2221 */ /* 0x101fe20000010000 */
        /* <DEDUP_REMOVED lines=12> */
.L_x_3123:
        /* <DEDUP_REMOVED lines=13> */
.L_x_3125:
[----:B------:R-:W-:Y:S05]  /*1a720*/  BSYNC.RECONVERGENT B2 ;  /* 0x0000000000027941 */ /* 0x000fea0003800200 */
.L_x_3124:
        /* <DEDUP_REMOVED lines=42> */
.L_x_3122:
[----:B------:R-:W-:Y:S05]  /*1a9d0*/  BSYNC.RECONVERGENT B1 ;  /* 0x0000000000017941 */ /* 0x000fea0003800200 */
.L_x_3121:
        /* <DEDUP_REMOVED lines=21> */
.L_x_3128:
        /* <DEDUP_REMOVED lines=13> */
.L_x_3130:
[----:B------:R-:W-:Y:S05]  /*1ac00*/  BSYNC.RECONVERGENT B2 ;  /* 0x0000000000027941 */ /* 0x000fea0003800200 */
.L_x_3129:
        /* <DEDUP_REMOVED lines=42> */
.L_x_3127:
[----:B------:R-:W-:Y:S05]  /*1aeb0*/  BSYNC.RECONVERGENT B1 ;  /* 0x0000000000017941 */ /* 0x000fea0003800200 */
.L_x_3126:
        /* <DEDUP_REMOVED lines=26> */
.L_x_3133:
        /* <DEDUP_REMOVED lines=13> */
.L_x_3135:
[----:B------:R-:W-:Y:S05]  /*1b130*/  BSYNC.RECONVERGENT B2 ;  /* 0x0000000000027941 */ /* 0x000fea0003800200 */
.L_x_3134:
        /* <DEDUP_REMOVED lines=42> */
.L_x_3132:
[----:B------:R-:W-:Y:S05]  /*1b3e0*/  BSYNC.RECONVERGENT B1 ;  /* 0x0000000000017941 */ /* 0x000fea0003800200 */
.L_x_3131:
        /* <DEDUP_REMOVED lines=21> */
.L_x_3138:
        /* <DEDUP_REMOVED lines=13> */
.L_x_3140:
[----:B------:R-:W-:Y:S05]  /*1b610*/  BSYNC.RECONVERGENT B2 ;  /* 0x0000000000027941 */ /* 0x000fea0003800200 */
.L_x_3139:
        /* <DEDUP_REMOVED lines=42> */
.L_x_3137:
[----:B------:R-:W-:Y:S05]  /*1b8c0*/  BSYNC.RECONVERGENT B1 ;  /* 0x0000000000017941 */ /* 0x000fea0003800200 */
.L_x_3136:
        /* <DEDUP_REMOVED lines=25> */
.L_x_3143:
        /* <DEDUP_REMOVED lines=13> */
.L_x_3145:
[----:B------:R-:W-:Y:S05]  /*1bb30*/  BSYNC.RECONVERGENT B2 ;  /* 0x0000000000027941 */ /* 0x000fea0003800200 */
.L_x_3144:
        /* <DEDUP_REMOVED lines=42> */
.L_x_3142:
[----:B------:R-:W-:Y:S05]  /*1bde0*/  BSYNC.RECONVERGENT B1 ;  /* 0x0000000000017941 */ /* 0x000fea0003800200 */
.L_x_3141:
        /* <DEDUP_REMOVED lines=20> */
.L_x_3148:
        /* <DEDUP_REMOVED lines=13> */
.L_x_3150:
[----:B------:R-:W-:Y:S05]  /*1c000*/  BSYNC.RECONVERGENT B2 ;  /* 0x0000000000027941 */ /* 0x000fea0003800200 */
.L_x_3149:
        /* <DEDUP_REMOVED lines=42> */
.L_x_3147:
[----:B------:R-:W-:Y:S05]  /*1c2b0*/  BSYNC.RECONVERGENT B1 ;  /* 0x0000000000017941 */ /* 0x000fea0003800200 */
.L_x_3146:
        /* <DEDUP_REMOVED lines=26> */
.L_x_3153:
        /* <DEDUP_REMOVED lines=13> */
.L_x_3155:
[----:B------:R-:W-:Y:S05]  /*1c530*/  BSYNC.RECONVERGENT B2 ;  /* 0x0000000000027941 */ /* 0x000fea0003800200 */
.L_x_3154:
        /* <DEDUP_REMOVED lines=42> */
.L_x_3152:
[----:B------:R-:W-:Y:S05]  /*1c7e0*/  BSYNC.RECONVERGENT B1 ;  /* 0x0000000000017941 */ /* 0x000fea0003800200 */
.L_x_3151:
        /* <DEDUP_REMOVED lines=20> */
.L_x_3158:
        /* <DEDUP_REMOVED lines=13> */
.L_x_3160:
[----:B------:R-:W-:Y:S05]  /*1ca00*/  BSYNC.RECONVERGENT B2 ;  /* 0x0000000000027941 */ /* 0x000fea0003800200 */
.L_x_3159:
        /* <DEDUP_REMOVED lines=42> */
.L_x_3157:
[----:B------:R-:W-:Y:S05]  /*1ccb0*/  BSYNC.RECONVERGENT B1 ;  /* 0x0000000000017941 */ /* 0x000fea0003800200 */
.L_x_3156:
        /* <DEDUP_REMOVED lines=25> */
.L_x_3163:
        /* <DEDUP_REMOVED lines=13> */
.L_x_3165:
[----:B------:R-:W-:Y:S05]  /*1cf20*/  BSYNC.RECONVERGENT B2 ;  /* 0x0000000000027941 */ /* 0x000fea0003800200 */
.L_x_3164:
        /* <DEDUP_REMOVED lines=42> */
.L_x_3162:
[----:B------:R-:W-:Y:S05]  /*1d1d0*/  BSYNC.RECONVERGENT B1 ;  /* 0x0000000000017941 */ /* 0x000fea0003800200 */
.L_x_3161:
        /* <DEDUP_REMOVED lines=20> */
.L_x_3168:
        /* <DEDUP_REMOVED lines=15> */
.L_x_3170:
[----:B------:R-:W-:Y:S05]  /*1d410*/  BSYNC.RECONVERGENT B2 ;  /* 0x0000000000027941 */ /* 0x000fea0003800200 */
.L_x_3169:
        /* <DEDUP_REMOVED lines=42> */
.L_x_3167:
[----:B------:R-:W-:Y:S05]  /*1d6c0*/  BSYNC.RECONVERGENT B1 ;  /* 0x0000000000017941 */ /* 0x000fea0003800200 */
.L_x_3166:
[----:B------:R-:W-:Y:S01]  /*1d6d0*/  I2FP.F32.U32 R61, R61 ;  /* 0x0000003d003d7245 */ /* 0x000fe20000201000 */
[----:B------:R-:W-:Y:S01]  /*1d6e0*/  HADD2.F32 R63, -RZ, R55.H1_H1 ;  /* 0x30000037ff3f7230 */ /* 0x000fe20000004100 */
[----:B------:R-:W-:-:S03]  /*1d6f0*/  PRMT R62, R115, 0x5410, R116 ;  /* 0x00005410733e7816 */ /* 0x000fc60000000074 */
[----:B------:R-:W-:Y:S01]  /*1d700*/  FFMA.FTZ R96, R61, R96, 1.1641532182693481445e-10 ;  /* 0x2f0000003d607423 */ /* 0x000fe20000010060 */
[----:B------:R-:W-:Y:S01]  /*1d710*/  FMUL.FTZ R60, R63, R114 ;  /* 0x000000723f3c7220 */ /* 0x000fe20000410000 */
[----:B------:R-:W-:Y:S01]  /*1d720*/  PRMT R61, R98, 0x5410, R112 ;  /* 0x00005410623d7816 */ /* 0x000fe20000000070 */
[----:B------:R-:W-:Y:S02]  /*1d730*/  IMAD.MOV.U32 R98, RZ, RZ, R65 ;  /* 0x000000ffff627224 */ /* 0x000fe400078e0041 */
[----:B------:R-:W-:Y:S01]  /*1d740*/  FSETP.GTU.FTZ.AND P6, PT, R96, R113, PT ;  /* 0x000000716000720b */ /* 0x000fe20003fdc000 */
[----:B------:R-:W-:-:S03]  /*1d750*/  @P2 HADD2.F32 R96, -RZ, R59.H1_H1 ;  /* 0x3000003bff602230 */ /* 0x000fc60000004100 */
        /* <DEDUP_REMOVED lines=10> */
.L_x_3090:
[----:B------:R-:W-:Y:S01]  /*1d800*/  ISETP.NE.AND P3, PT, R5, 0x1, PT ;  /* 0x000000010500780c */ /* 0x000fe20003f65270 */
[----:B------:R-:W-:Y:S01]  /*1d810*/  BSSY.RECONVERGENT B1, `(.L_x_3172) ;  /* 0x0000046000017945 */ /* 0x000fe20003800200 */
[----:B0-----:R-:W-:Y:S01]  /*1d820*/  MOV R76, 0x2 ;  /* 0x00000002004c7802 */ /* 0x001fe20000000f00 */
        /* <DEDUP_REMOVED lines=9> */
[--C-:B------:R-:W-:Y:S02]  /*1d8c0*/  @!P3 IMAD.MOV.U32 R114, RZ, RZ, R98.reuse ;  /* 0x000000ffff72b224 */ /* 0x100fe400078e0062 */
[----:B------:R-:W-:Y:S02]  /*1d8d0*/  @P3 IMAD.MOV.U32 R68, RZ, RZ, R7 ;  /* 0x000000ffff443224 */ /* 0x000fe400078e0007 */
[----:B------:R-:W-:Y:S01]  /*1d8e0*/  @P3 IMAD.MOV.U32 R114, RZ, RZ, R98 ;  /* 0x000000ffff723224 */ /* 0x000fe200078e0062 */
[----:B------:R-:W-:Y:S06]  /*1d8f0*/  BRA `(.L_x_3173) ;  /* 0x0000000000dc7947 */ /* 0x000fec0003800000 */
.L_x_3174:
        /* <DEDUP_REMOVED lines=13> */
.L_x_3176:
[----:B------:R-:W-:Y:S05]  /*1d9d0*/  BSYNC.RECONVERGENT B2 ;  /* 0x0000000000027941 */ /* 0x000fea0003800200 */
.L_x_3175:
        /* <DEDUP_REMOVED lines=40> */
[----:B------:R-:W-:-:S07]  /*1dc60*/  IMAD.MOV.U32 R76, RZ, RZ, RZ ;  /* 0x000000ffff4c7224 */ /* 0x000fce00078e00ff */
.L_x_3173:
[----:B------:R-:W-:Y:S05]  /*1dc70*/  BSYNC.RECONVERGENT B1 ;  /* 0x0000000000017941 */ /* 0x000fea0003800200 */
.L_x_3172:
[----:B------:R-:W0:Y:S01]  /*1dc80*/  LDC R96, c[0x0][0x408] ;  /* 0x00010200ff607b82 */ /* 0x000e220000000800 */
[----:B------:R-:W-:Y:S01]  /*1dc90*/  HFMA2 R117, -RZ, RZ, 0.1171875, 0 ;  /* 0x2f800000ff757431 */ /* 0x000fe200000001ff */
[----:B------:R-:W-:Y:S01]  /*1dca0*/  I2FP.F32.U32 R68, R68 ;  /* 0x0000004400447245 */ /* 0x000fe20000201000 */
[----:B-----5:R-:W-:Y:S01]  /*1dcb0*/  HADD2.F32 R75, -RZ, R60.H0_H0 ;  /* 0x2000003cff4b7230 */ /* 0x020fe20000004100 */
[----:B------:R-:W-:Y:S01]  /*1dcc0*/  BSSY.RECONVERGENT B1, `(.L_x_3177) ;  /* 0x000004f000017945 */ /* 0x000fe20003800200 */
[----:B------:R-:W-:-:S03]  /*1dcd0*/  IMAD.MOV.U32 R77, RZ, RZ, 0x2 ;  /* 0x00000002ff4d7424 */ /* 0x000fc600078e00ff */
[----:B------:R-:W1:Y:S01]  /*1dce0*/  LDC R98, c[0x0][0x404] ;  /* 0x00010100ff627b82 */ /* 0x000e620000000800 */
[----:B------:R-:W-:Y:S01]  /*1dcf0*/  FFMA.FTZ R5, R68, R117, 1.1641532182693481445e-10 ;  /* 0x2f00000044057423 */ /* 0x000fe20000010075 */
[----:B0-----:R-:W-:-:S04]  /*1dd00*/  FMUL.FTZ R75, R75, R96 ;  /* 0x000000604b4b7220 */ /* 0x001fc80000410000 */
[----:B-1----:R-:W-:Y:S01]  /*1dd10*/  FSETP.GTU.FTZ.AND P3, PT, R5, R98, PT ;  /* 0x000000620500720b */ /* 0x002fe20003f7c000 */
        /* <DEDUP_REMOVED lines=17> */
.L_x_3179:
        /* <DEDUP_REMOVED lines=13> */
.L_x_3181:
[----:B------:R-:W-:Y:S05]  /*1df00*/  BSYNC.RECONVERGENT B2 ;  /* 0x0000000000027941 */ /* 0x000fea0003800200 */
.L_x_3180:
        /* <DEDUP_REMOVED lines=42> */
.L_x_3178:
[----:B------:R-:W-:Y:S05]  /*1e1b0*/  BSYNC.RECONVERGENT B1 ;  /* 0x0000000000017941 */ /* 0x000fea0003800200 */
.L_x_3177:
[----:B------:R-:W-:Y:S01]  /*1e1c0*/  I2FP.F32.U32 R76, R5 ;  /* 0x00000005004c7245 */ /* 0x000fe20000201000 */
[----:B------:R-:W-:Y:S01]  /*1e1d0*/  HADD2.F32 R75, -RZ, R60.H1_H1 ;  /* 0x3000003cff4b7230 */ /* 0x000fe20000004100 */
[----:B------:R-:W-:Y:S01]  /*1e1e0*/  BSSY.RECONVERGENT B1, `(.L_x_3182) ;  /* 0x000004e000017945 */ /* 0x000fe20003800200 */
[----:B------:R-:W-:Y:S02]  /*1e1f0*/  @P2 HADD2.F32 R60, -RZ, R56.H1_H1 ;  /* 0x30000038ff3c2230 */ /* 0x000fe40000004100 */
[----:B------:R-:W-:Y:S01]  /*1e200*/  FFMA.FTZ R5, R76, R117, 1.1641532182693481445e-10 ;  /* 0x2f0000004c057423 */ /* 0x000fe20000010075 */
[----:B------:R-:W-:Y:S01]  /*1e210*/  FMUL.FTZ R75, R75, R96 ;  /* 0x000000604b4b7220 */ /* 0x000fe20000410000 */
[----:B------:R-:W-:-:S03]  /*1e220*/  IMAD.MOV.U32 R84, RZ, RZ, 0x2 ;  /* 0x00000002ff547424 */ /* 0x000fc600078e00ff */
[----:B------:R-:W-:Y:S02]  /*1e230*/  FSETP.GTU.FTZ.AND P3, PT, R5, R98, PT ;  /* 0x000000620500720b */ /* 0x000fe40003f7c000 */
[----:B------:R-:W-:Y:S02]  /*1e240*/  MOV R5, R4 ;  /* 0x0000000400057202 */ /* 0x000fe40000000f00 */
        /* <DEDUP_REMOVED lines=15> */
.L_x_3184:
        /* <DEDUP_REMOVED lines=13> */
.L_x_3186:
[----:B------:R-:W-:Y:S05]  /*1e410*/  BSYNC.RECONVERGENT B2 ;  /* 0x0000000000027941 */ /* 0x000fea0003800200 */
.L_x_3185:
        /* <DEDUP_REMOVED lines=42> */
.L_x_3183:
[----:B------:R-:W-:Y:S05]  /*1e6c0*/  BSYNC.RECONVERGENT B1 ;  /* 0x0000000000017941 */ /* 0x000fea0003800200 */
.L_x_3182:
[----:B------:R-:W-:Y:S01]  /*1e6d0*/  I2FP.F32.U32 R60, R5 ;  /* 0x00000005003c7245 */ /* 0x000fe20000201000 */
[----:B------:R-:W-:Y:S01]  /*1e6e0*/  HADD2.F32 R77, -RZ, R61.H0_H0 ;  /* 0x2000003dff4d7230 */ /* 0x000fe20000004100 */
[----:B------:R-:W-:Y:S01]  /*1e6f0*/  BSSY.RECONVERGENT B1, `(.L_x_3187) ;  /* 0x000004e000017945 */ /* 0x000fe20003800200 */
[----:B------:R-:W-:Y:S02]  /*1e700*/  @P2 HADD2.F32 R91, -RZ, R57.H0_H0 ;  /* 0x20000039ff5b2230 */ /* 0x000fe40000004100 */
        /* <DEDUP_REMOVED lines=8> */
[----:B------:R-:W-:Y:S01]  /*1e790*/  IMAD.MOV.U32 R91, RZ, RZ, 0x2 ;  /* 0x00000002ff5b7424 */ /* 0x000fe200078e00ff */
        /* <DEDUP_REMOVED lines=11> */
.L_x_3189:
        /* <DEDUP_REMOVED lines=13> */
.L_x_3191:
[----:B------:R-:W-:Y:S05]  /*1e920*/  BSYNC.RECONVERGENT B2 ;  /* 0x0000000000027941 */ /* 0x000fea0003800200 */
.L_x_3190:
        /* <DEDUP_REMOVED lines=42> */
.L_x_3188:
[----:B------:R-:W-:Y:S05]  /*1ebd0*/  BSYNC.RECONVERGENT B1 ;  /* 0x0000000000017941 */ /* 0x000fea0003800200 */
.L_x_3187:
[----:B------:R-:W-:Y:S01]  /*1ebe0*/  I2FP.F32.U32 R60, R5 ;  /* 0x00000005003c7245 */ /* 0x000fe20000201000 */
[----:B------:R-:W-:Y:S01]  /*1ebf0*/  HADD2.F32 R61, -RZ, R61.H1_H1 ;  /* 0x3000003dff3d7230 */ /* 0x000fe20000004100 */
        /* <DEDUP_REMOVED lines=22> */
.L_x_3194:
        /* <DEDUP_REMOVED lines=13> */
.L_x_3196:
[----:B------:R-:W-:Y:S05]  /*1ee30*/  BSYNC.RECONVERGENT B2 ;  /* 0x0000000000027941 */ /* 0x000fea0003800200 */
.L_x_3195:
        /* <DEDUP_REMOVED lines=42> */
.L_x_3193:
[----:B------:R-:W-:Y:S05]  /*1f0e0*/  BSYNC.RECONVERGENT B1 ;  /* 0x0000000000017941 */ /* 0x000fea0003800200 */
.L_x_3192:
[----:B------:R-:W-:Y:S01]  /*1f0f0*/  I2FP.F32.U32 R60, R5 ;  /* 0x00000005003c7245 */ /* 0x000fe20000201000 */
[----:B------:R-:W-:Y:S01]  /*1f100*/  HADD2.F32 R61, -RZ, R62.H0_H0 ;  /* 0x2000003eff3d7230 */ /* 0x000fe20000004100 */
[----:B------:R-:W-:Y:S01]  /*1f110*/  BSSY.RECONVERGENT B1, `(.L_x_3197) ;  /* 0x000004e000017945 */ /* 0x000fe20003800200 */
[----:B------:R-:W-:Y:S02]  /*1f120*/  @P2 HADD2.F32 R91, -RZ, R58.H0_H0 ;  /* 0x2000003aff5b2230 */ /* 0x000fe40000004100 */
        /* <DEDUP_REMOVED lines=20> */
.L_x_3199:
        /* <DEDUP_REMOVED lines=13> */
.L_x_3201:
[----:B------:R-:W-:Y:S05]  /*1f340*/  BSYNC.RECONVERGENT B2 ;  /* 0x0000000000027941 */ /* 0x000fea0003800200 */
.L_x_3200:
        /* <DEDUP_REMOVED lines=42> */
.L_x_3198:
[----:B------:R-:W-:Y:S05]  /*1f5f0*/  BSYNC.RECONVERGENT B1 ;  /* 0x0000000000017941 */ /* 0x000fea0003800200 */
.L_x_3197:
        /* <DEDUP_REMOVED lines=23> */
.L_x_3204:
        /* <DEDUP_REMOVED lines=13> */
.L_x_3206:
[----:B------:R-:W-:Y:S05]  /*1f840*/  BSYNC.RECONVERGENT B2 ;  /* 0x0000000000027941 */ /* 0x000fea0003800200 */
.L_x_3205:
        /* <DEDUP_REMOVED lines=39> */
[----:B------:R-:W-:Y:S01]  /*1fac0*/  MOV R5, R114 ;  /* 0x0000007200057202 */ /* 0x000fe20000000f00 */
[----:B------:R-:W-:Y:S01]  /*1fad0*/  IMAD.MOV.U32 R114, RZ, RZ, R60 ;  /* 0x000000ffff727224 */ /* 0x000fe200078e003c */
[----:B------:R-:W-:-:S07]  /*1fae0*/  LOP3.LUT R8, R102, UR36, R61, 0x96, !PT ;  /* 0x0000002466087c12 */ /* 0x000fce000f8e963d */
.L_x_3203:
[----:B------:R-:W-:Y:S05]  /*1faf0*/  BSYNC.RECONVERGENT B1 ;  /* 0x0000000000017941 */ /* 0x000fea0003800200 */
.L_x_3202:
        /* <DEDUP_REMOVED lines=23> */
.L_x_3209:
        /* <DEDUP_REMOVED lines=13> */
.L_x_3211:
[----:B------:R-:W-:Y:S05]  /*1fd40*/  BSYNC.RECONVERGENT B2 ;  /* 0x0000000000027941 */ /* 0x000fea0003800200 */
.L_x_3210:
        /* <DEDUP_REMOVED lines=39> */
[----:B------:R-:W-:Y:S02]  /*1ffc0*/  LOP3.LUT R8, R102, UR36, R61, 0x96, !PT ;  /* 0x0000002466087c12 */ /* 0x000fe4000f8e963d */
[----:B------:R-:W-:Y:S01]  /*1ffd0*/  MOV R61, R114 ;  /* 0x00000072003d7202 */ /* 0x000fe20000000f00 */
[----:B------:R-:W-:-:S07]  /*1ffe0*/  IMAD.MOV.U32 R114, RZ, RZ, R60 ;  /* 0x000000ffff727224 */ /* 0x000fce00078e003c */
.L_x_3208:
[----:B------:R-:W-:Y:S05]  /*1fff0*/  BSYNC.RECONVERGENT B1 ;  /* 0x0000000000017941 */ /* 0x000fea0003800200 */
.L_x_3207:
[----:B------:R-:W-:Y:S01]  /*20000*/  I2FP.F32.U32 R60, R61 ;  /* 0x0000003d003c7245 */ /* 0x000fe20000201000 */
[----:B------:R-:W-:Y:S01]  /*20010*/  HADD2.F32 R63, -RZ, R63.H1_H1 ;  /* 0x3000003fff3f7230 */ /* 0x000fe20000004100 */
[----:B------:R-:W-:Y:S01]  /*20020*/  PRMT R62, R118, 0x5410, R62 ;  /* 0x00005410763e7816 */ /* 0x000fe2000000003e */
[----:B------:R-:W-:Y:S02]  /*20030*/  @P2 HADD2.F32 R61, -RZ, R59.H1_H1 ;  /* 0x3000003bff3d2230 */ /* 0x000fe40000004100 */
        /* <DEDUP_REMOVED lines=8> */
[----:B------:R-:W-:-:S04]  /*200c0*/  PRMT R61, R113, 0x5410, R116 ;  /* 0x00005410713d7816 */ /* 0x000fc80000000074 */
[----:B------:R-:W-:-:S04]  /*200d0*/  F2FP.F16.F32.PACK_AB R63, RZ, R96 ;  /* 0x00000060ff3f723e */ /* 0x000fc800000000ff */
[----:B------:R-:W-:-:S07]  /*200e0*/  PRMT R63, R115, 0x5410, R63 ;  /* 0x00005410733f7816 */ /* 0x000fce000000003f */
.L_x_3171:
        /* <DEDUP_REMOVED lines=9> */
[----:B------:R-:W-:Y:S02]  /*20180*/  ISETP.NE.AND P3, PT, R110, RZ, PT ;  /* 0x000000ff6e00720c */ /* 0x000fe40003f65270 */
        /* <DEDUP_REMOVED lines=14> */
[----:B--2---:R-:W-:Y:S01]  /*20270*/  SHF.L.U32 R63, R64, 0x10, RZ ;  /* 0x00000010403f7819 */ /* 0x004fe200000006ff */
        /* <DEDUP_REMOVED lines=19> */
.L_x_3089:
[----:B------:R-:W-:Y:S05]  /*203b0*/  BSYNC.RECONVERGENT B0 ;  /* 0x0000000000007941 */ /* 0x000fea0003800200 */
.L_x_3088:
        /* <DEDUP_REMOVED lines=116> */
[----:B------:R-:W-:Y:S02]  /*20b00*/  FFMA.FTZ R102, R101, R101, R102 ;  /* 0x0000006565667223 */ /* 0x000fe40000010066 */
[----:B------:R-:W0:Y:S02]  /*20b10*/  S2R R101, SR_TID.X ;  /* 0x0000000000657919 */ /* 0x000e240000002100 */
[----:B------:R-:W-:-:S05]  /*20b20*/  @P4 FFMA.FTZ R61, R63, R63, R102 ;  /* 0x0000003f3f3d4223 */ /* 0x000fca0000010066 */
[----:B------:R-:W1:Y:S02]  /*20b30*/  SHFL.BFLY PT, R62, R61, 0x1, 0x1f ;  /* 0x0c201f003d3e7f89 */ /* 0x000e6400000e0000 */
[----:B-1----:R-:W-:Y:S01]  /*20b40*/  FADD.FTZ R62, R61, R62 ;  /* 0x0000003e3d3e7221 */ /* 0x002fe20000010000 */
[C---:B0-----:R-:W-:Y:S02]  /*20b50*/  LOP3.LUT P2, RZ, R101.reuse, 0x1f, RZ, 0xc0, !PT ;  /* 0x0000001f65ff7812 */ /* 0x041fe4000784c0ff */
[----:B------:R-:W-:Y:S02]  /*20b60*/  LOP3.LUT R61, R101, 0x1f, RZ, 0xc0, !PT ;  /* 0x0000001f653d7812 */ /* 0x000fe400078ec0ff */
[----:B------:R-:W0:Y:S02]  /*20b70*/  SHFL.BFLY PT, R63, R62, 0x2, 0x1f ;  /* 0x0c401f003e3f7f89 */ /* 0x000e2400000e0000 */
[----:B------:R-:W-:Y:S01]  /*20b80*/  ISETP.GT.U32.AND P3, PT, R61, 0x3, PT ;  /* 0x000000033d00780c */ /* 0x000fe20003f64070 */
[----:B0-----:R-:W-:-:S06]  /*20b90*/  FADD.FTZ R63, R62, R63 ;  /* 0x0000003f3e3f7221 */ /* 0x001fcc0000010000 */
[----:B------:R-:W-:Y:S01]  /*20ba0*/  @!P2 SHF.R.U32.HI R62, RZ, 0x2, R101 ;  /* 0x00000002ff3ea819 */ /* 0x000fe20000011665 */
[----:B------:R-:W0:Y:S02]  /*20bb0*/  SHFL.BFLY PT, R102, R63, 0x4, 0x1f ;  /* 0x0c801f003f667f89 */ /* 0x000e2400000e0000 */
[----:B0-----:R-:W-:-:S05]  /*20bc0*/  FADD.FTZ R102, R63, R102 ;  /* 0x000000663f667221 */ /* 0x001fca0000010000 */
[----:B------:R-:W0:Y:S02]  /*20bd0*/  SHFL.BFLY PT, R103, R102, 0x8, 0x1f ;  /* 0x0d001f0066677f89 */ /* 0x000e2400000e0000 */
[----:B0-----:R-:W-:Y:S01]  /*20be0*/  FADD.FTZ R103, R102, R103 ;  /* 0x0000006766677221 */ /* 0x001fe20000010000 */
[----:B------:R-:W-:-:S04]  /*20bf0*/  @!P3 IMAD.SHL.U32 R102, R101, 0x8, RZ ;  /* 0x000000086566b824 */ /* 0x000fc800078e00ff */
[----:B------:R-:W0:Y:S01]  /*20c00*/  SHFL.BFLY PT, R104, R103, 0x10, 0x1f ;  /* 0x0e001f0067687f89 */ /* 0x000e2200000e0000 */
[----:B------:R-:W-:Y:S01]  /*20c10*/  @!P3 LOP3.LUT R105, R102, 0xf8, RZ, 0xc0, !PT ;  /* 0x000000f86669b812 */ /* 0x000fe200078ec0ff */
[----:B0-----:R-:W-:Y:S01]  /*20c20*/  FADD.FTZ R61, R103, R104 ;  /* 0x00000068673d7221 */ /* 0x001fe20000010000 */
[----:B------:R-:W-:Y:S02]  /*20c30*/  @!P2 LOP3.LUT R103, R62, 0x18, RZ, 0xc0, !PT ;  /* 0x000000183e67a812 */ /* 0x000fe400078ec0ff */
[----:B------:R-:W-:Y:S01]  /*20c40*/  CS2R R62, SRZ ;  /* 0x00000000003e7805 */ /* 0x000fe2000001ff00 */
[----:B------:R-:W-:Y:S02]  /*20c50*/  HFMA2 R104, -RZ, RZ, 0, 0 ;  /* 0x00000000ff687431 */ /* 0x000fe400000001ff */
[----:B------:R0:W-:Y:S01]  /*20c60*/  @!P2 STS.64 [R103+UR4], R60 ;  /* 0x0000003c6700a988 */ /* 0x0001e20008000a04 */
        /* <DEDUP_REMOVED lines=38> */
[----:B------:R1:W2:Y:S02]  /*20ed0*/  SHFL.IDX PT, R109, R105, RZ, 0x1f ;  /* 0x00001fff696d7589 */ /* 0x0002a400000e0000 */
[----:B------:R-:W-:-:S05]  /*20ee0*/  FFMA.FTZ R103, R108, R103, R61 ;  /* 0x000000676c677223 */ /* 0x000fca000001003d */
[----:B------:R-:W3:Y:S01]  /*20ef0*/  LDC R104, c[0x0][0x448] ;  /* 0x00011200ff687b82 */ /* 0x000ee20000000800 */
[----:B------:R-:W3:Y:S01]  /*20f00*/  SHFL.IDX PT, R103, R103, RZ, 0x1f ;  /* 0x00001fff67677589 */ /* 0x000ee200000e0000 */
[----:B-1----:R-:W-:-:S06]  /*20f10*/  MOV R105, UR6 ;  /* 0x0000000600697c02 */ /* 0x002fcc0008000f00 */
[----:B------:R-:W1:Y:S01]  /*20f20*/  @!P2 LDC.64 R60, c[0x0][0x3c8] ;  /* 0x0000f200ff3cab82 */ /* 0x000e620000000a00 */
[----:B0-----:R-:W-:-:S04]  /*20f30*/  @!P2 IMAD.WIDE R62, R105, 0x4, R62 ;  /* 0x00000004693ea825 */ /* 0x001fc800078e023e */
[C---:B--2---:R-:W-:Y:S01]  /*20f40*/  FMUL.FTZ R102, R109.reuse, R109 ;  /* 0x0000006d6d667220 */ /* 0x044fe20000410000 */
[----:B------:R-:W-:Y:S01]  /*20f50*/  FSEL R105, R109, RZ, !P3 ;  /* 0x000000ff6d697208 */ /* 0x000fe20005800000 */
[----:B------:R0:W-:Y:S03]  /*20f60*/  @!P2 STG.E desc[UR10][R62.64], R109 ;  /* 0x0000006d3e00a986 */ /* 0x0001e6000c10190a */
[----:B------:R-:W-:Y:S01]  /*20f70*/  FSEL R107, R102, RZ, P3 ;  /* 0x000000ff666b7208 */ /* 0x000fe20001800000 */
[----:B---3--:R-:W-:Y:S01]  /*20f80*/  FFMA.FTZ R102, R103, UR16, R104 ;  /* 0x0000001067667c23 */ /* 0x008fe20008010068 */
[----:B------:R-:W-:-:S03]  /*20f90*/  IMAD.U32 R103, RZ, RZ, UR6 ;  /* 0x00000006ff677e24 */ /* 0x000fc6000f8e00ff */
[----:B------:R-:W-:Y:S01]  /*20fa0*/  FADD.FTZ R102, R102, R107 ;  /* 0x0000006b66667221 */ /* 0x000fe20000010000 */
[----:B-1----:R-:W-:-:S03]  /*20fb0*/  @!P2 IMAD.WIDE R60, R103, 0x4, R60 ;  /* 0x00000004673ca825 */ /* 0x002fc600078e023c */
[----:B------:R-:W1:Y:S02]  /*20fc0*/  MUFU.RSQ R104, R102 ;  /* 0x0000006600687308 */ /* 0x000e640000001400 */
[----:B-1----:R0:W-:Y:S01]  /*20fd0*/  @!P2 STG.E desc[UR10][R60.64], R104 ;  /* 0x000000683c00a986 */ /* 0x0021e2000c10190a */
[----:B------:R-:W-:Y:S05]  /*20fe0*/  @!P1 BRA `(.L_x_3213) ;  /* 0x0000000000c09947 */ /* 0x000fea0003800000 */
[--C-:B0-----:R-:W-:Y:S01]  /*20ff0*/  FADD.FTZ R61, R0, -R105.reuse ;  /* 0x80000069003d7221 */ /* 0x101fe20000010000 */
[--C-:B------:R-:W-:Y:S01]  /*21000*/  FADD.FTZ R107, R69, -R105.reuse ;  /* 0x80000069456b7221 */ /* 0x100fe20000010000 */
        /* <DEDUP_REMOVED lines=8> */
[----:B------:R-:W-:Y:S01]  /*21090*/  FADD.FTZ R111, R86, -R105 ;  /* 0x80000069566f7221 */ /* 0x000fe20000010000 */
[----:B------:R-:W-:Y:S02]  /*210a0*/  HADD2.F32 R106, -RZ, R50.H0_H0 ;  /* 0x20000032ff6a7230 */ /* 0x000fe40000004100 */
[C---:B------:R-:W-:Y:S01]  /*210b0*/  FMUL.FTZ R109, R104.reuse, R109 ;  /* 0x0000006d686d7220 */ /* 0x040fe20000410000 */
[----:B------:R-:W-:Y:S01]  /*210c0*/  FFMA.FTZ R61, R61, R62, R102 ;  /* 0x0000003e3d3d7223 */ /* 0x000fe20000010066 */
[----:B------:R-:W-:Y:S01]  /*210d0*/  HADD2.F32 R108, -RZ, R46.H0_H0 ;  /* 0x2000002eff6c7230 */ /* 0x000fe20000004100 */
[----:B------:R-:W0:Y:S01]  /*210e0*/  LDC.64 R102, c[0x0][0x428] ;  /* 0x00010a00ff667b82 */ /* 0x000e220000000a00 */
[----:B------:R-:W-:Y:S02]  /*210f0*/  HADD2.F32 R110, -RZ, R51.H0_H0 ;  /* 0x20000033ff6e7230 */ /* 0x000fe40000004100 */
[----:B------:R-:W-:Y:S01]  /*21100*/  FMUL.FTZ R111, R104, R111 ;  /* 0x0000006f686f7220 */ /* 0x000fe20000410000 */
[----:B------:R-:W-:-:S02]  /*21110*/  HADD2.F32 R112, -RZ, R47.H0_H0 ;  /* 0x2000002fff707230 */ /* 0x000fc40000004100 */
[----:B------:R-:W-:Y:S01]  /*21120*/  FFMA.FTZ R62, R109, R106, R108 ;  /* 0x0000006a6d3e7223 */ /* 0x000fe2000001006c */
        /* <DEDUP_REMOVED lines=16> */
[----:B------:R-:W-:Y:S02]  /*21230*/  HADD2.F32 R120, -RZ, R47.H1_H1 ;  /* 0x3000002fff787230 */ /* 0x000fe40000004100 */
[----:B------:R-:W-:Y:S01]  /*21240*/  FFMA.FTZ R109, R109, R114, R116 ;  /* 0x000000726d6d7223 */ /* 0x000fe20000010074 */
[----:B------:R-:W-:Y:S01]  /*21250*/  HADD2.F32 R108, -RZ, R44.H1_H1 ;  /* 0x3000002cff6c7230 */ /* 0x000fe20000004100 */
[----:B------:R-:W-:Y:S01]  /*21260*/  F2FP.F16.F32.PACK_AB R61, R110, R61 ;  /* 0x0000003d6e3d723e */ /* 0x000fe200000000ff */
[----:B0-----:R-:W-:-:S04]  /*21270*/  IMAD.WIDE.U32 R102, R97, 0x10, R102 ;  /* 0x0000001061667825 */ /* 0x001fc800078e0066 */
[----:B------:R-:W-:Y:S01]  /*21280*/  FFMA.FTZ R118, R113, R118, R120 ;  /* 0x0000007671767223 */ /* 0x000fe20000010078 */
[----:B------:R-:W-:Y:S01]  /*21290*/  F2FP.F16.F32.PACK_AB R62, R109, R62 ;  /* 0x0000003e6d3e723e */ /* 0x000fe200000000ff */
[----:B------:R-:W-:Y:S01]  /*212a0*/  FFMA.FTZ R107, R63, R106, R108 ;  /* 0x0000006a3f6b7223 */ /* 0x000fe2000001006c */
[----:B------:R-:W-:Y:S02]  /*212b0*/  IADD3 R97, PT, PT, R97, 0x80, RZ ;  /* 0x0000008061617810 */ /* 0x000fe40007ffe0ff */
[----:B------:R-:W-:Y:S02]  /*212c0*/  F2FP.F16.F32.PACK_AB R63, R118, R111 ;  /* 0x0000006f763f723e */ /* 0x000fe400000000ff */
[----:B------:R-:W-:-:S05]  /*212d0*/  F2FP.F16.F32.PACK_AB R60, R107, R60 ;  /* 0x0000003c6b3c723e */ /* 0x000fca00000000ff */
[----:B------:R1:W-:Y:S02]  /*212e0*/  STG.E.128 desc[UR10][R102.64], R60 ;  /* 0x0000003c66007986 */ /* 0x0003e4000c101d0a */
.L_x_3213:
[----:B------:R-:W-:Y:S05]  /*212f0*/  BSYNC.RECONVERGENT B0 ;  /* 0x0000000000007941 */ /* 0x000fea0003800200 */
.L_x_3212:
[----:B------:R-:W-:Y:S01]  /*21300*/  ISETP.NE.AND P1, PT, R99, RZ, PT ;  /* 0x000000ff6300720c */ /* 0x000fe20003f25270 */
[----:B------:R-:W-:-:S12]  /*21310*/  BSSY.RECONVERGENT B0, `(.L_x_3214) ;  /* 0x0000032000007945 */ /* 0x000fd80003800200 */
[----:B------:R-:W-:Y:S05]  /*21320*/  @!P1 BRA `(.L_x_3215) ;  /* 0x0000000000c09947 */ /* 0x000fea0003800000 */
[--C-:B01----:R-:W-:Y:S01]  /*21330*/  FADD.FTZ R61, R66, -R105.reuse ;  /* 0x80000069423d7221 */ /* 0x103fe20000010000 */
[--C-:B------:R-:W-:Y:S01]  /*21340*/  FADD.FTZ R103, R72, -R105.reuse ;  /* 0x8000006948677221 */ /* 0x100fe20000010000 */
[----:B-----5:R-:W-:Y:S02]  /*21350*/  HADD2.F32 R62, -RZ, R41.H0_H0 ;  /* 0x20000029ff3e7230 */ /* 0x020fe40000004100 */
[--C-:B------:R-:W-:Y:S01]  /*21360*/  FADD.FTZ R107, R80, -R105.reuse ;  /* 0x80000069506b7221 */ /* 0x100fe20000010000 */
[----:B------:R-:W-:Y:S02]  /*21370*/  HADD2.F32 R102, -RZ, R37.H0_H0 ;  /* 0x20000025ff667230 */ /* 0x000fe40000004100 */
[C---:B------:R-:W-:Y:S01]  /*21380*/  FMUL.FTZ R60, R104.reuse, R61 ;  /* 0x0000003d683c7220 */ /* 0x040fe20000410000 */
[----:B------:R-:W-:Y:S01]  /*21390*/  FMUL.FTZ R61, R104, R103 ;  /* 0x00000067683d7220 */ /* 0x000fe20000410000 */
[----:B------:R-:W-:Y:S02]  /*213a0*/  HADD2.F32 R63, -RZ, R40.H0_H0 ;  /* 0x20000028ff3f7230 */ /* 0x000fe40000004100 */
[----:B------:R-:W-:Y:S01]  /*213b0*/  FADD.FTZ R109, R88, -R105 ;  /* 0x80000069586d7221 */ /* 0x000fe20000010000 */
[----:B------:R-:W-:-:S02]  /*213c0*/  HADD2.F32 R99, -RZ, R36.H0_H0 ;  /* 0x20000024ff637230 */ /* 0x000fc40000004100 */
[----:B------:R-:W-:Y:S01]  /*213d0*/  FFMA.FTZ R61, R61, R62, R102 ;  /* 0x0000003e3d3d7223 */ /* 0x000fe20000010066 */
[----:B------:R-:W-:Y:S01]  /*213e0*/  HADD2.F32 R106, -RZ, R42.H0_H0 ;  /* 0x2000002aff6a7230 */ /* 0x000fe20000004100 */
[----:B------:R-:W0:Y:S01]  /*213f0*/  LDC.64 R102, c[0x0][0x428] ;  /* 0x00010a00ff667b82 */ /* 0x000e220000000a00 */
[----:B------:R-:W-:Y:S02]  /*21400*/  HADD2.F32 R108, -RZ, R38.H0_H0 ;  /* 0x20000026ff6c7230 */ /* 0x000fe40000004100 */
[C---:B------:R-:W-:Y:S01]  /*21410*/  FMUL.FTZ R107, R104.reuse, R107 ;  /* 0x0000006b686b7220 */ /* 0x040fe20000410000 */
[----:B------:R-:W-:Y:S02]  /*21420*/  HADD2.F32 R110, -RZ, R43.H0_H0 ;  /* 0x2000002bff6e7230 */ /* 0x000fe40000004100 */
[----:B------:R-:W-:Y:S01]  /*21430*/  FMUL.FTZ R109, R104, R109 ;  /* 0x0000006d686d7220 */ /* 0x000fe20000410000 */
[----:B------:R-:W-:Y:S02]  /*21440*/  HADD2.F32 R112, -RZ, R39.H0_H0 ;  /* 0x20000027ff707230 */ /* 0x000fe40000004100 */
[----:B------:R-:W-:Y:S01]  /*21450*/  FFMA.FTZ R60, R60, R63, R99 ;  /* 0x0000003f3c3c7223 */ /* 0x000fe20000010063 */
[----:B------:R-:W-:Y:S01]  /*21460*/  FFMA.FTZ R62, R107, R106, R108 ;  /* 0x0000006a6b3e7223 */ /* 0x000fe2000001006c */
[--C-:B------:R-:W-:Y:S01]  /*21470*/  FADD.FTZ R99, R81, -R105.reuse ;  /* 0x8000006951637221 */ /* 0x100fe20000010000 */
[--C-:B------:R-:W-:Y:S01]  /*21480*/  FADD.FTZ R63, R71, -R105.reuse ;  /* 0x80000069473f7221 */ /* 0x100fe20000010000 */
[--C-:B------:R-:W-:Y:S01]  /*21490*/  FADD.FTZ R107, R87, -R105.reuse ;  /* 0x80000069576b7221 */ /* 0x100fe20000010000 */
[----:B------:R-:W-:Y:S01]  /*214a0*/  FADD.FTZ R111, R94, -R105 ;  /* 0x800000695e6f7221 */ /* 0x000fe20000010000 */
[----:B------:R-:W-:Y:S01]  /*214b0*/  FFMA.FTZ R109, R109, R110, R112 ;  /* 0x0000006e6d6d7223 */ /* 0x000fe20000010070 */
[----:B------:R-:W-:-:S02]  /*214c0*/  HADD2.F32 R110, -RZ, R41.H1_H1 ;  /* 0x30000029ff6e7230 */ /* 0x000fc40000004100 */
[C---:B------:R-:W-:Y:S01]  /*214d0*/  FMUL.FTZ R99, R104.reuse, R99 ;  /* 0x0000006368637220 */ /* 0x040fe20000410000 */
[----:B------:R-:W-:Y:S02]  /*214e0*/  HADD2.F32 R112, -RZ, R37.H1_H1 ;  /* 0x30000025ff707230 */ /* 0x000fe40000004100 */
[C---:B------:R-:W-:Y:S01]  /*214f0*/  FMUL.FTZ R111, R104.reuse, R111 ;  /* 0x0000006f686f7220 */ /* 0x040fe20000410000 */
[----:B------:R-:W-:Y:S02]  /*21500*/  HADD2.F32 R106, -RZ, R40.H1_H1 ;  /* 0x30000028ff6a7230 */ /* 0x000fe40000004100 */
[C---:B------:R-:W-:Y:S01]  /*21510*/  FMUL.FTZ R107, R104.reuse, R107 ;  /* 0x0000006b686b7220 */ /* 0x040fe20000410000 */
[----:B------:R-:W-:Y:S02]  /*21520*/  HADD2.F32 R114, -RZ, R42.H1_H1 ;  /* 0x3000002aff727230 */ /* 0x000fe40000004100 */
[----:B------:R-:W-:Y:S01]  /*21530*/  FMUL.FTZ R63, R104, R63 ;  /* 0x0000003f683f7220 */ /* 0x000fe20000410000 */
[----:B------:R-:W-:-:S02]  /*21540*/  HADD2.F32 R116, -RZ, R38.H1_H1 ;  /* 0x30000026ff747230 */ /* 0x000fc40000004100 */
        /* <DEDUP_REMOVED lines=10> */
[----:B------:R-:W-:Y:S02]  /*215f0*/  VIADD R97, R97, 0x80 ;  /* 0x0000008061617836 */ /* 0x000fe40000000000 */
[----:B------:R-:W-:Y:S02]  /*21600*/  F2FP.F16.F32.PACK_AB R63, R118, R109 ;  /* 0x0000006d763f723e */ /* 0x000fe400000000ff */
[----:B------:R-:W-:-:S05]  /*21610*/  F2FP.F16.F32.PACK_AB R60, R99, R60 ;  /* 0x0000003c633c723e */ /* 0x000fca00000000ff */
[----:B------:R2:W-:Y:S02]  /*21620*/  STG.E.128 desc[UR10][R102.64], R60 ;  /* 0x0000003c66007986 */ /* 0x0005e4000c101d0a */
.L_x_3215:
[----:B------:R-:W-:Y:S05]  /*21630*/  BSYNC.RECONVERGENT B0 ;  /* 0x0000000000007941 */ /* 0x000fea0003800200 */
.L_x_3214:
[----:B------:R-:W-:Y:S01]  /*21640*/  ISETP.NE.AND P1, PT, R100, RZ, PT ;  /* 0x000000ff6400720c */ /* 0x000fe20003f25270 */
[----:B------:R-:W-:-:S12]  /*21650*/  BSSY.RECONVERGENT B0, `(.L_x_3216) ;  /* 0x0000032000007945 */ /* 0x000fd80003800200 */
[----:B------:R-:W-:Y:S05]  /*21660*/  @!P1 BRA `(.L_x_3217) ;  /* 0x0000000000c09947 */ /* 0x000fea0003800000 */
[--C-:B012---:R-:W-:Y:S01]  /*21670*/  FADD.FTZ R61, R67, -R105.reuse ;  /* 0x80000069433d7221 */ /* 0x107fe20000010000 */
[--C-:B------:R-:W-:Y:S01]  /*21680*/  FADD.FTZ R103, R74, -R105.reuse ;  /* 0x800000694a677221 */ /* 0x100fe20000010000 */
[----:B------:R-:W-:Y:S01]  /*21690*/  FADD.FTZ R107, R78, -R105 ;  /* 0x800000694e6b7221 */ /* 0x000fe20000010000 */
[----:B-----5:R-:W-:Y:S02]  /*216a0*/  HADD2.F32 R62, -RZ, R33.H0_H0 ;  /* 0x20000021ff3e7230 */ /* 0x020fe40000004100 */
[C---:B------:R-:W-:Y:S01]  /*216b0*/  FMUL.FTZ R60, R104.reuse, R61 ;  /* 0x0000003d683c7220 */ /* 0x040fe20000410000 */
[----:B------:R-:W-:Y:S02]  /*216c0*/  HADD2.F32 R100, -RZ, R29.H0_H0 ;  /* 0x2000001dff647230 */ /* 0x000fe40000004100 */
[C---:B------:R-:W-:Y:S01]  /*216d0*/  FMUL.FTZ R61, R104.reuse, R103 ;  /* 0x00000067683d7220 */ /* 0x040fe20000410000 */
[----:B------:R-:W-:Y:S02]  /*216e0*/  HADD2.F32 R102, -RZ, R34.H0_H0 ;  /* 0x20000022ff667230 */ /* 0x000fe40000004100 */
[----:B------:R-:W-:Y:S01]  /*216f0*/  FMUL.FTZ R107, R104, R107 ;  /* 0x0000006b686b7220 */ /* 0x000fe20000410000 */
[----:B------:R-:W-:-:S02]  /*21700*/  HADD2.F32 R106, -RZ, R30.H0_H0 ;  /* 0x2000001eff6a7230 */ /* 0x000fc40000004100 */
[----:B------:R-:W-:Y:S01]  /*21710*/  FFMA.FTZ R61, R61, R62, R100 ;  /* 0x0000003e3d3d7223 */ /* 0x000fe20000010064 */
[----:B------:R-:W-:Y:S02]  /*21720*/  HADD2.F32 R63, -RZ, R32.H0_H0 ;  /* 0x20000020ff3f7230 */ /* 0x000fe40000004100 */
[----:B------:R-:W-:Y:S01]  /*21730*/  FADD.FTZ R109, R90, -R105 ;  /* 0x800000695a6d7221 */ /* 0x000fe20000010000 */
[----:B------:R-:W-:Y:S02]  /*21740*/  HADD2.F32 R99, -RZ, R28.H0_H0 ;  /* 0x2000001cff637230 */ /* 0x000fe40000004100 */
[----:B------:R-:W-:Y:S01]  /*21750*/  FFMA.FTZ R62, R107, R102, R106 ;  /* 0x000000666b3e7223 */ /* 0x000fe2000001006a */
[----:B------:R-:W-:Y:S01]  /*21760*/  HADD2.F32 R108, -RZ, R35.H0_H0 ;  /* 0x20000023ff6c7230 */ /* 0x000fe20000004100 */
[----:B------:R-:W0:Y:S01]  /*21770*/  LDC.64 R102, c[0x0][0x428] ;  /* 0x00010a00ff667b82 */ /* 0x000e220000000a00 */
[----:B------:R-:W-:Y:S02]  /*21780*/  HADD2.F32 R110, -RZ, R31.H0_H0 ;  /* 0x2000001fff6e7230 */ /* 0x000fe40000004100 */
[----:B------:R-:W-:Y:S01]  /*21790*/  FMUL.FTZ R109, R104, R109 ;  /* 0x0000006d686d7220 */ /* 0x000fe20000410000 */
        /* <DEDUP_REMOVED lines=29> */
.L_x_3217:
[----:B------:R-:W-:Y:S05]  /*21970*/  BSYNC.RECONVERGENT B0 ;  /* 0x0000000000007941 */ /* 0x000fea0003800200 */
.L_x_3216:
[----:B------:R-:W-:Y:S04]  /*21980*/  BSSY.RECONVERGENT B0, `(.L_x_3218) ;  /* 0x0000031000007945 */ /* 0x000fe80003800200 */
[----:B------:R-:W-:Y:S05]  /*21990*/  @!P0 BRA `(.L_x_3219) ;  /* 0x0000000000bc8947 */ /* 0x000fea0003800000 */
[--C-:B0123--:R-:W-:Y:S01]  /*219a0*/  FADD.FTZ R61, R68, -R105.reuse ;  /* 0x80000069443d7221 */ /* 0x10ffe20000010000 */
        /* <DEDUP_REMOVED lines=9> */
[----:B------:R-:W-:Y:S02]  /*21a40*/  HADD2.F32 R62, -RZ, R21.H0_H0 ;  /* 0x20000015ff3e7230 */ /* 0x000fe40000004100 */
[----:B------:R-:W-:Y:S01]  /*21a50*/  FADD.FTZ R109, R92, -R105 ;  /* 0x800000695c6d7221 */ /* 0x000fe20000010000 */
[----:B------:R-:W-:Y:S02]  /*21a60*/  HADD2.F32 R107, -RZ, R22.H0_H0 ;  /* 0x20000016ff6b7230 */ /* 0x000fe40000004100 */
[----:B------:R-:W-:Y:S01]  /*21a70*/  FMUL.FTZ R102, R104, R61 ;  /* 0x0000003d68667220 */ /* 0x000fe20000410000 */
[----:B------:R-:W-:Y:S01]  /*21a80*/  HADD2.F32 R106, -RZ, R27.H0_H0 ;  /* 0x2000001bff6a7230 */ /* 0x000fe20000004100 */
[----:B------:R-:W0:Y:S01]  /*21a90*/  LDC.64 R60, c[0x0][0x428] ;  /* 0x00010a00ff3c7b82 */ /* 0x000e220000000a00 */
[----:B------:R-:W-:Y:S01]  /*21aa0*/  FFMA.FTZ R100, R63, R100, R62 ;  /* 0x000000643f647223 */ /* 0x000fe2000001003e */
[----:B------:R-:W-:-:S02]  /*21ab0*/  HADD2.F32 R108, -RZ, R23.H0_H0 ;  /* 0x20000017ff6c7230 */ /* 0x000fc40000004100 */
[----:B------:R-:W-:Y:S01]  /*21ac0*/  FFMA.FTZ R62, R102, R103, R107 ;  /* 0x00000067663e7223 */ /* 0x000fe2000001006b */
[----:B------:R-:W-:Y:S01]  /*21ad0*/  FMUL.FTZ R109, R104, R109 ;  /* 0x0000006d686d7220 */ /* 0x000fe20000410000 */
[--C-:B------:R-:W-:Y:S01]  /*21ae0*/  FADD.FTZ R63, R75, -R105.reuse ;  /* 0x800000694b3f7221 */ /* 0x100fe20000010000 */
[--C-:B------:R-:W-:Y:S01]  /*21af0*/  FADD.FTZ R103, R77, -R105.reuse ;  /* 0x800000694d677221 */ /* 0x100fe20000010000 */
[--C-:B------:R-:W-:Y:S01]  /*21b00*/  FADD.FTZ R107, R91, -R105.reuse ;  /* 0x800000695b6b7221 */ /* 0x100fe20000010000 */
[----:B------:R-:W-:Y:S01]  /*21b10*/  FADD.FTZ R105, R96, -R105 ;  /* 0x8000006960697221 */ /* 0x000fe20000010000 */
[----:B------:R-:W-:Y:S01]  /*21b20*/  FFMA.FTZ R109, R109, R106, R108 ;  /* 0x0000006a6d6d7223 */ /* 0x000fe2000001006c */
[----:B------:R-:W-:Y:S02]  /*21b30*/  HADD2.F32 R116, -RZ, R27.H1_H1 ;  /* 0x3000001bff747230 */ /* 0x000fe40000004100 */
[----:B------:R-:W-:Y:S01]  /*21b40*/  FMUL.FTZ R107, R104, R107 ;  /* 0x0000006b686b7220 */ /* 0x000fe20000410000 */
[----:B------:R-:W-:-:S02]  /*21b50*/  HADD2.F32 R118, -RZ, R23.H1_H1 ;  /* 0x30000017ff767230 */ /* 0x000fc40000004100 */
[C---:B------:R-:W-:Y:S01]  /*21b60*/  FMUL.FTZ R105, R104.reuse, R105 ;  /* 0x0000006968697220 */ /* 0x040fe20000410000 */
[----:B------:R-:W-:Y:S02]  /*21b70*/  HADD2.F32 R102, -RZ, R24.H1_H1 ;  /* 0x30000018ff667230 */ /* 0x000fe40000004100 */
[C---:B------:R-:W-:Y:S01]  /*21b80*/  FMUL.FTZ R103, R104.reuse, R103 ;  /* 0x0000006768677220 */ /* 0x040fe20000410000 */
[----:B------:R-:W-:Y:S02]  /*21b90*/  HADD2.F32 R106, -RZ, R20.H1_H1 ;  /* 0x30000014ff6a7230 */ /* 0x000fe40000004100 */
[----:B------:R-:W-:Y:S01]  /*21ba0*/  FMUL.FTZ R63, R104, R63 ;  /* 0x0000003f683f7220 */ /* 0x000fe20000410000 */
[----:B------:R-:W-:Y:S02]  /*21bb0*/  HADD2.F32 R108, -RZ, R25.H1_H1 ;  /* 0x30000019ff6c7230 */ /* 0x000fe40000004100 */
[----:B------:R-:W-:Y:S01]  /*21bc0*/  FFMA.FTZ R116, R105, R116, R118 ;  /* 0x0000007469747223 */ /* 0x000fe20000010076 */
[----:B------:R-:W-:-:S02]  /*21bd0*/  HADD2.F32 R110, -RZ, R21.H1_H1 ;  /* 0x30000015ff6e7230 */ /* 0x000fc40000004100 */
[----:B------:R-:W-:Y:S01]  /*21be0*/  FFMA.FTZ R106, R63, R102, R106 ;  /* 0x000000663f6a7223 */ /* 0x000fe2000001006a */
[----:B------:R-:W-:Y:S02]  /*21bf0*/  HADD2.F32 R112, -RZ, R26.H1_H1 ;  /* 0x3000001aff707230 */ /* 0x000fe40000004100 */
[----:B------:R-:W-:Y:S02]  /*21c00*/  HADD2.F32 R114, -RZ, R22.H1_H1 ;  /* 0x30000016ff727230 */ /* 0x000fe40000004100 */
[----:B------:R-:W-:Y:S01]  /*21c10*/  FFMA.FTZ R105, R103, R108, R110 ;  /* 0x0000006c67697223 */ /* 0x000fe2000001006e */
[----:B0-----:R-:W-:Y:S01]  /*21c20*/  IMAD.WIDE.U32 R102, R97, 0x10, R60 ;  /* 0x0000001061667825 */ /* 0x001fe200078e003c */
[----:B------:R-:W-:-:S03]  /*21c30*/  F2FP.F16.F32.PACK_AB R63, R116, R109 ;  /* 0x0000006d743f723e */ /* 0x000fc600000000ff */
[----:B------:R-:W-:Y:S01]  /*21c40*/  FFMA.FTZ R107, R107, R112, R114 ;  /* 0x000000706b6b7223 */ /* 0x000fe20000010072 */
[----:B------:R-:W-:Y:S02]  /*21c50*/  F2FP.F16.F32.PACK_AB R61, R105, R100 ;  /* 0x00000064693d723e */ /* 0x000fe400000000ff */
[----:B------:R-:W-:Y:S02]  /*21c60*/  F2FP.F16.F32.PACK_AB R60, R106, R99 ;  /* 0x000000636a3c723e */ /* 0x000fe400000000ff */
[----:B------:R-:W-:-:S05]  /*21c70*/  F2FP.F16.F32.PACK_AB R62, R107, R62 ;  /* 0x0000003e6b3e723e */ /* 0x000fca00000000ff */
[----:B------:R4:W-:Y:S02]  /*21c80*/  STG.E.128 desc[UR10][R102.64], R60 ;  /* 0x0000003c66007986 */ /* 0x0009e4000c101d0a */
.L_x_3219:
[----:B------:R-:W-:Y:S05]  /*21c90*/  BSYNC.RECONVERGENT B0 ;  /* 0x0000000000007941 */ /* 0x000fea0003800200 */
.L_x_3218:
[----:B------:R-:W-:Y:S02]  /*21ca0*/  UIADD3 UR6, UPT, UPT, UR6, UR18, URZ ;  /* 0x0000001206067290 */ /* 0x000fe4000fffe0ff */
[----:B------:R-:W-:Y:S02]  /*21cb0*/  UPLOP3.LUT UP1, UPT, UPT, UPT, UP1, 0x40, 0x4 ;  /* 0x000000000004789c */ /* 0x000fe40003f2e810 */
[----:B------:R-:W-:-:S09]  /*21cc0*/  UISETP.GE.AND UP0, UPT, UR6, UR19, UPT ;  /* 0x000000130600728c */ /* 0x000fd2000bf06270 */
[----:B------:R-:W-:Y:S05]  /*21cd0*/  BRA.U !UP0, `(.L_x_3220) ;  /* 0xfffffdf108047547 */ /* 0x000fea000b83ffff */
[----:B------:R-:W-:Y:S05]  /*21ce0*/  EXIT ;  /* 0x000000000000794d */ /* 0x000fea0003800000 */
.L_x_3221:
        /* <DEDUP_REMOVED lines=9> */
.L_x_17954:


//--------------------- .text._ZN10layer_norm31ln_parallel_residual_fwd_kernelINS_13Kernel_traitsI6__halfS2_S2_S2_fjLj4096ELj1ELj1ELj4ELj16ENS_18Kernel_traits_baseILj4096ES2_S2_S2_S2_fjLj128EEEEELb1ELb1ELb1EEEvNS_9FwdParamsE --------------------------
	.section	.text._ZN10layer_norm31ln_parallel_residual_fwd_kernelINS_13Kernel_traitsI6__halfS2_S2_S2_fjLj4096ELj1ELj1ELj4ELj16ENS_18Kernel_traits_baseILj4096ES2_S2_S2_S2_fjLj128EEEEELb1ELb1ELb1EEEvNS_9FwdParamsE,"ax",@progbits
	.align	128
        .global         _ZN10layer_norm31ln_parallel_residual_fwd_kernelINS_13Kernel_traitsI6__halfS2_S2_S2_fjLj4096ELj1ELj1ELj4ELj16ENS_18Kernel_traits_baseILj4096ES2_S2_S2_S2_fjLj128EEEEELb1ELb1ELb1EEEvNS_9FwdParamsE
        .type           _ZN10layer_norm31ln_parallel_residual_fwd_kernelINS_13Kernel_traitsI6__halfS2_S2_S2_fjLj4096ELj1ELj1ELj4ELj16ENS_18Kernel_traits_baseILj4096ES2_S2_S2_S2_fjLj128EEEEELb1ELb1ELb1EEEvNS_9FwdParamsE,@function
        .size           _ZN10layer_norm31ln_parallel_residual_fwd_kernelINS_13Kernel_traitsI6__halfS2_S2_S2_fjLj4096ELj1ELj1ELj4ELj16ENS_18Kernel_traits_baseILj4096ES2_S2_S2_S2_fjLj128EEEEELb1ELb1ELb1EEEvNS_9FwdParamsE,(.L_x_17955 - _ZN10layer_norm31ln_parallel_residual_fwd_kernelINS_13Kernel_traitsI6__halfS2_S2_S2_fjLj4096ELj1ELj1ELj4ELj16ENS_18Kernel_traits_baseILj4096ES2_S2_S2_S2_fjLj128EEEEELb1ELb1ELb1EEEvNS_9FwdParamsE)
        .other          _ZN10layer_norm31ln_parallel_residual_fwd_kernelINS_13Kernel_traitsI6__halfS2_S2_S2_fjLj4096ELj1ELj1ELj4ELj16ENS_18Kernel_traits_baseILj4096ES2_S2_S2_S2_fjLj128EEEEELb1ELb1ELb1EEEvNS_9FwdParamsE,@"STO_CUDA_ENTRY STV_DEFAULT"
_ZN10layer_norm31ln_parallel_residual_fwd_kernelINS_13Kernel_traitsI6__halfS2_S2_S2_fjLj4096ELj1ELj1ELj4ELj16ENS_18Kernel_traits_baseILj4096ES2_S2_S2_S2_fjLj128EEEEELb1ELb1ELb1EEEvNS_9FwdParamsE:
.text._ZN10layer_norm31ln_parallel_residual_fwd_kernelINS_13Kernel_traitsI6__halfS2_S2_S2_fjLj4096ELj1ELj1ELj4ELj16ENS_18Kernel_traits_baseILj4096ES2_S2_S2_S2_fjLj128EEEEELb1ELb1ELb1EEEvNS_9FwdParamsE:
        /* <DEDUP_REMOVED lines=30> */
[----:B---3--:R-:W-:-:S03]  /*01e0*/  @P1 MOV R4, R70 ;  /* 0x0000004600041202 */ /* 0x008fc60000000f00 */
[----:B------:R-:W5:Y:S04]  /*01f0*/  @P1 LDG.E.64 R2, desc[UR10][R2.64] ;  /* 0x0000000a02021981 */ /* 0x000f68000c1e1b00 */
[----:B------:R1:W5:Y:S01]  /*0200*/  @P0 LDG.E.128 R28, desc[UR10][R6.64+0x1800] ;  /* 0x0018000a061c0981 */ /* 0x000362000c1e1d00 */
[----:B----4-:R-:W-:-:S06]  /*0210*/  @P1 IMAD.MOV.U32 R5, RZ, RZ, R71 ;  /* 0x000000ffff051224 */ /* 0x010fcc00078e0047 */
        /* <DEDUP_REMOVED lines=24> */
[----:B------:R-:W-:Y:S01]  /*03a0*/  @!P0 CS2R R28, SRZ ;  /* 0x00000000001c8805 */ /* 0x000fe2000001ff00 */
[----:B------:R-:W-:Y:S01]  /*03b0*/  UIADD3 UR25, UPT, UPT, UR9, -0x4498517b, URZ ;  /* 0xbb67ae8509197890 */ /* 0x000fe2000fffe0ff */
[----:B------:R-:W-:Y:S01]  /*03c0*/  IMAD R9, R0, -0x2daee0ad, RZ ;  /* 0xd2511f5300097824 */ /* 0x000fe200078e02ff */
[----:B------:R-:W-:Y:S01]  /*03d0*/  LOP3.LUT R5, R5, UR9, RZ, 0x3c, !PT ;  /* 0x0000000905057c12 */ /* 0x000fe2000f8e3cff */
[----:B------:R-:W-:Y:S01]  /*03e0*/  UIADD3 UR26, UPT, UPT, UR8, 0x3c6ef372, URZ ;  /* 0x3c6ef372081a7890 */ /* 0x000fe2000fffe0ff */
[----:B0-----:R-:W-:Y:S01]  /*03f0*/  IMAD R2, R7, UR18, R82 ;  /* 0x0000001207027c24 */ /* 0x001fe2000f8e0252 */
[----:B------:R-:W-:Y:S02]  /*0400*/  UIADD3 UR27, UPT, UPT, UR9, 0x76cf5d0a, URZ ;  /* 0x76cf5d0a091b7890 */ /* 0x000fe4000fffe0ff */
[----:B------:R-:W-:Y:S01]  /*0410*/  IMAD.HI.U32 R6, R5, -0x326172a9, RZ ;  /* 0xcd9e8d5705067827 */ /* 0x000fe200078e00ff */
[----:B------:R-:W-:-:S02]  /*0420*/  UIADD3 UR29, UPT, UPT, UR9, 0x32370b8f, URZ ;  /* 0x32370b8f091d7890 */ /* 0x000fc4000fffe0ff */
[----:B------:R-:W-:Y:S01]  /*0430*/  UIADD3 UR28, UPT, UPT, UR8, -0x255992d5, URZ ;  /* 0xdaa66d2b081c7890 */ /* 0x000fe2000fffe0ff */
[C---:B------:R-:W-:Y:S01]  /*0440*/  IMAD.HI.U32 R4, R2.reuse, -0x326172a9, RZ ;  /* 0xcd9e8d5702047827 */ /* 0x040fe200078e00ff */
[----:B------:R-:W-:Y:S02]  /*0450*/  UIADD3 UR30, UPT, UPT, UR8, 0x78dde6e4, URZ ;  /* 0x78dde6e4081e7890 */ /* 0x000fe4000fffe0ff */
[----:B------:R-:W-:Y:S01]  /*0460*/  UIADD3 UR31, UPT, UPT, UR9, -0x126145ec, URZ ;  /* 0xed9eba14091f7890 */ /* 0x000fe2000fffe0ff */
[----:B------:R-:W-:Y:S01]  /*0470*/  IMAD R7, R2, -0x326172a9, RZ ;  /* 0xcd9e8d5702077824 */ /* 0x000fe200078e02ff */
[----:B------:R-:W-:Y:S01]  /*0480*/  LOP3.LUT R4, R3, UR8, R4, 0x96, !PT ;  /* 0x0000000803047c12 */ /* 0x000fe2000f8e9604 */
[----:B------:R-:W-:Y:S01]  /*0490*/  IMAD R5, R5, -0x326172a9, RZ ;  /* 0xcd9e8d5705057824 */ /* 0x000fe200078e02ff */
[----:B------:R-:W-:Y:S02]  /*04a0*/  UIADD3 UR33, UPT, UPT, UR9, -0x56f99767, URZ ;  /* 0xa906689909217890 */ /* 0x000fe4000fffe0ff */
[----:B------:R-:W-:Y:S01]  /*04b0*/  LOP3.LUT R6, R7, UR24, R6, 0x96, !PT ;  /* 0x0000001807067c12 */ /* 0x000fe2000f8e9606 */
[----:B------:R-:W-:Y:S01]  /*04c0*/  IMAD.HI.U32 R8, R4, -0x2daee0ad, RZ ;  /* 0xd2511f5304087827 */ /* 0x000fe200078e00ff */
[----:B------:R-:W-:-:S02]  /*04d0*/  UIADD3 UR32, UPT, UPT, UR8, 0x1715609d, URZ ;  /* 0x1715609d08207890 */ /* 0x000fc4000fffe0ff */
[----:B------:R-:W-:Y:S01]  /*04e0*/  UIADD3 UR34, UPT, UPT, UR8, -0x4ab325aa, URZ ;  /* 0xb54cda5608227890 */ /* 0x000fe2000fffe0ff */
[----:B------:R-:W-:Y:S01]  /*04f0*/  IMAD R10, R4, -0x2daee0ad, RZ ;  /* 0xd2511f53040a7824 */ /* 0x000fe200078e02ff */
[----:B------:R-:W-:Y:S01]  /*0500*/  LOP3.LUT R8, R9, UR25, R8, 0x96, !PT ;  /* 0x0000001909087c12 */ /* 0x000fe2000f8e9608 */
[----:B------:R-:W-:Y:S01]  /*0510*/  IMAD.HI.U32 R7, R6, -0x2daee0ad, RZ ;  /* 0xd2511f5306077827 */ /* 0x000fe200078e00ff */
[----:B------:R-:W-:Y:S02]  /*0520*/  UIADD3 UR35, UPT, UPT, UR9, 0x646e171e, URZ ;  /* 0x646e171e09237890 */ /* 0x000fe4000fffe0ff */
[----:B------:R-:W-:Y:S01]  /*0530*/  UIADD3 UR37, UPT, UPT, UR9, 0x1fd5c5a3, URZ ;  /* 0x1fd5c5a309257890 */ /* 0x000fe2000fffe0ff */
[----:B------:R-:W-:Y:S01]  /*0540*/  IMAD.HI.U32 R4, R8, -0x326172a9, RZ ;  /* 0xcd9e8d5708047827 */ /* 0x000fe200078e00ff */
[----:B------:R-:W-:Y:S01]  /*0550*/  LOP3.LUT R7, R10, UR27, R7, 0x96, !PT ;  /* 0x0000001b0a077c12 */ /* 0x000fe2000f8e9607 */
[----:B------:R-:W-:Y:S02]  /*0560*/  UIADD3 UR36, UPT, UPT, UR8, 0x5384540f, URZ ;  /* 0x5384540f08247890 */ /* 0x000fe4000fffe0ff */
[----:B------:R-:W-:Y:S01]  /*0570*/  IMAD R9, R6, -0x2daee0ad, RZ ;  /* 0xd2511f5306097824 */ /* 0x000fe200078e02ff */
[----:B------:R-:W-:Y:S01]  /*0580*/  LOP3.LUT R4, R5, UR26, R4, 0x96, !PT ;  /* 0x0000001a05047c12 */ /* 0x000fe2000f8e9604 */
[----:B------:R-:W-:Y:S01]  /*0590*/  IMAD R8, R8, -0x326172a9, RZ ;  /* 0xcd9e8d5708087824 */ /* 0x000fe200078e02ff */
[----:B------:R-:W-:Y:S01]  /*05a0*/  UIADD3 UR38, UPT, UPT, UR8, -0xe443238, URZ ;  /* 0xf1bbcdc808267890 */ /* 0x000fe2000fffe0ff */
[----:B------:R-:W-:Y:S01]  /*05b0*/  IMAD.HI.U32 R5, R7, -0x326172a9, RZ ;  /* 0xcd9e8d5707057827 */ /* 0x000fe200078e00ff */
[----:B------:R-:W-:-:S02]  /*05c0*/  UIADD3 UR39, UPT, UPT, UR9, -0x24c28bd8, URZ ;  /* 0xdb3d742809277890 */ /* 0x000fc4000fffe0ff */
[----:B------:R-:W-:Y:S01]  /*05d0*/  UIADD3 UR41, UPT, UPT, UR9, -0x695add53, URZ ;  /* 0x96a522ad09297890 */ /* 0x000fe2000fffe0ff */
[----:B------:R-:W-:Y:S01]  /*05e0*/  IMAD.HI.U32 R6, R4, -0x2daee0ad, RZ ;  /* 0xd2511f5304067827 */ /* 0x000fe200078e00ff */
[----:B------:R-:W-:Y:S01]  /*05f0*/  LOP3.LUT R5, R8, UR28, R5, 0x96, !PT ;  /* 0x0000001c08057c12 */ /* 0x000fe2000f8e9605 */
[----:B------:R-:W-:Y:S02]  /*0600*/  UIADD3 UR40, UPT, UPT, UR8, -0x700cb87f, URZ ;  /* 0x8ff3478108287890 */ /* 0x000fe4000fffe0ff */
[----:B------:R-:W-:Y:S01]  /*0610*/  IMAD R7, R7, -0x326172a9, RZ ;  /* 0xcd9e8d5707077824 */ /* 0x000fe200078e02ff */
[----:B------:R-:W-:Y:S01]  /*0620*/  LOP3.LUT R6, R9, UR29, R6, 0x96, !PT ;  /* 0x0000001d09067c12 */ /* 0x000fe2000f8e9606 */
[----:B------:R-:W-:Y:S01]  /*0630*/  IMAD R9, R4, -0x2daee0ad, RZ ;  /* 0xd2511f5304097824 */ /* 0x000fe200078e02ff */
[----:B-1----:R-:W-:Y:S01]  /*0640*/  UISETP.NE.U32.AND UP0, UPT, UR4, URZ, UPT ;  /* 0x000000ff0400728c */ /* 0x002fe2000bf05070 */
[----:B------:R-:W-:Y:S01]  /*0650*/  IMAD.HI.U32 R8, R5, -0x2daee0ad, RZ ;  /* 0xd2511f5305087827 */ /* 0x000fe200078e00ff */
[----:B------:R-:W-:-:S02]  /*0660*/  UPLOP3.LUT UP1, UPT, UPT, UPT, UPT, 0x40, 0x4 ;  /* 0x000000000004789c */ /* 0x000fc40003f2e870 */
[----:B------:R-:W-:Y:S01]  /*0670*/  UISETP.NE.AND.EX UP0, UPT, UR5, URZ, UPT, UP0 ;  /* 0x000000ff0500728c */ /* 0x000fe2000bf05300 */
[C---:B------:R-:W-:Y:S01]  /*0680*/  IMAD.HI.U32 R4, R6.reuse, -0x326172a9, RZ ;  /* 0xcd9e8d5706047827 */ /* 0x040fe200078e00ff */
[----:B------:R-:W-:Y:S01]  /*0690*/  LOP3.LUT R8, R9, UR31, R8, 0x96, !PT ;  /* 0x0000001f09087c12 */ /* 0x000fe2000f8e9608 */
[----:B------:R-:W0:Y:S02]  /*06a0*/  LDCU UR6, c[0x0][0x404] ;  /* 0x00008080ff0677ac */ /* 0x000e240008000800 */
[----:B------:R-:W-:Y:S01]  /*06b0*/  IMAD R10, R5, -0x2daee0ad, RZ ;  /* 0xd2511f53050a7824 */ /* 0x000fe200078e02ff */
[----:B------:R-:W-:Y:S01]  /*06c0*/  LOP3.LUT R4, R7, UR30, R4, 0x96, !PT ;  /* 0x0000001e07047c12 */ /* 0x000fe2000f8e9604 */
[----:B------:R-:W-:Y:S01]  /*06d0*/  IMAD R7, R6, -0x326172a9, RZ ;  /* 0xcd9e8d5706077824 */ /* 0x000fe200078e02ff */
[----:B------:R-:W1:Y:S01]  /*06e0*/  LDCU UR7, c[0x0][0x408] ;  /* 0x00008100ff0777ac */ /* 0x000e620008000800 */
[----:B------:R-:W-:Y:S01]  /*06f0*/  IMAD.HI.U32 R6, R8, -0x326172a9, RZ ;  /* 0xcd9e8d5708067827 */ /* 0x000fe200078e00ff */
[----:B------:R-:W2:Y:S03]  /*0700*/  LDCU UR19, c[0x0][0x388] ;  /* 0x00007100ff1377ac */ /* 0x000ea60008000800 */
[----:B------:R-:W-:Y:S01]  /*0710*/  IMAD.HI.U32 R5, R4, -0x2daee0ad, RZ ;  /* 0xd2511f5304057827 */ /* 0x000fe200078e00ff */
[----:B------:R-:W-:Y:S01]  /*0720*/  LOP3.LUT R6, R7, UR32, R6, 0x96, !PT ;  /* 0x0000002007067c12 */ /* 0x000fe2000f8e9606 */
[----:B------:R-:W3:Y:S02]  /*0730*/  LDCU.U8 UR22, c[0x0][0x410] ;  /* 0x00008200ff1677ac */ /* 0x000ee40008000000 */
[----:B------:R-:W-:Y:S01]  /*0740*/  IMAD R7, R8, -0x326172a9, RZ ;  /* 0xcd9e8d5708077824 */ /* 0x000fe200078e02ff */
[----:B------:R-:W-:Y:S01]  /*0750*/  LOP3.LUT R5, R10, UR33, R5, 0x96, !PT ;  /* 0x000000210a057c12 */ /* 0x000fe2000f8e9605 */
[----:B------:R-:W-:Y:S01]  /*0760*/  IMAD R10, R4, -0x2daee0ad, RZ ;  /* 0xd2511f53040a7824 */ /* 0x000fe200078e02ff */
[----:B------:R-:W4:Y:S01]  /*0770*/  LDCU UR23, c[0x0][0x400] ;  /* 0x00008000ff1777ac */ /* 0x000f220008000800 */
        /* <DEDUP_REMOVED lines=8> */
[----:B------:R-:W0:Y:S01]  /*0800*/  LDCU.64 UR16, c[0x0][0x380] ;  /* 0x00007000ff1077ac */ /* 0x000e220008000a00 */
[----:B------:R-:W-:-:S04]  /*0810*/  IMAD.HI.U32 R5, R9, -0x326172a9, RZ ;  /* 0xcd9e8d5709057827 */ /* 0x000fc800078e00ff */
        /* <DEDUP_REMOVED lines=16> */
[----:B------:R-:W-:Y:S02]  /*0920*/  HFMA2 R4, -RZ, RZ, 0, 0 ;  /* 0x00000000ff047431 */ /* 0x000fe400000001ff */
[----:B01234-:R-:W-:-:S07]  /*0930*/  IMAD R68, R9, -0x2daee0ad, RZ ;  /* 0xd2511f5309447824 */ /* 0x01ffce00078e02ff */
.L_x_3522:
[----:B------:R-:W-:Y:S01]  /*0940*/  ISETP.NE.U32.AND P0, PT, RZ, UR14, PT ;  /* 0x0000000eff007c0c */ /* 0x000fe2000bf05070 */
[----:B------:R-:W-:Y:S01]  /*0950*/  UIMAD UR4, UR18, UR19, URZ ;  /* 0x00000013120472a4 */ /* 0x000fe2000f8e02ff */
[----:B0-----:R-:W0:Y:S01]  /*0960*/  LDC.64 R102, c[0x0][0x390] ;  /* 0x0000e400ff667b82 */ /* 0x001e220000000a00 */
[----:B------:R-:W1:Y:S01]  /*0970*/  @UP0 LDCU.64 UR20, c[0x0][0x398] ;  /* 0x00007300ff1407ac */ /* 0x000e620008000a00 */
[----:B------:R-:W-:Y:S02]  /*0980*/  ISETP.NE.AND.EX P0, PT, RZ, UR15, PT, P0 ;  /* 0x0000000fff007c0c */ /* 0x000fe4000bf05300 */
[----:B------:R-:W-:Y:S01]  /*0990*/  PLOP3.LUT P1, PT, PT, PT, UP0, 0x80, 0x8 ;  /* 0x000000000008781c */ /* 0x000fe20003f2f008 */
[----:B------:R-:W-:Y:S01]  /*09a0*/  USHF.R.S32.HI UR5, URZ, 0x1f, UR4 ;  /* 0x0000001fff057899 */ /* 0x000fe20008011404 */
[----:B------:R-:W-:-:S03]  /*09b0*/  PLOP3.LUT P2, PT, PT, PT, UP0, 0x80, 0x8 ;  /* 0x000000000008781c */ /* 0x000fc60003f4f008 */
[----:B------:R-:W-:-:S06]  /*09c0*/  ULEA.HI UR5, UR5, UR4, URZ, 0x3 ;  /* 0x0000000405057291 */ /* 0x000fcc000f8f18ff */
[----:B------:R-:W2:Y:S01]  /*09d0*/  @P0 LDC.64 R72, c[0x0][0x3a0] ;  /* 0x0000e800ff480b82 */ /* 0x000ea20000000a00 */
[----:B------:R-:W-:Y:S01]  /*09e0*/  IMAD.U32 R5, RZ, RZ, UR5 ;  /* 0x00000005ff057e24 */ /* 0x000fe2000f8e00ff */
[----:B-1----:R-:W-:Y:S01]  /*09f0*/  MOV R67, UR21 ;  /* 0x0000001500437c02 */ /* 0x002fe20008000f00 */
[----:B------:R-:W-:-:S03]  /*0a00*/  IMAD.U32 R66, RZ, RZ, UR20 ;  /* 0x00000014ff427e24 */ /* 0x000fc6000f8e00ff */
[----:B------:R-:W-:-:S05]  /*0a10*/  LEA.HI.SX32 R5, R5, R82, 0x1d ;  /* 0x0000005205057211 */ /* 0x000fca00078feaff */
[----:B0-----:R-:W-:-:S04]  /*0a20*/  IMAD.WIDE.U32 R60, R5, 0x10, R102 ;  /* 0x00000010053c7825 */ /* 0x001fc800078e0066 */
[C---:B------:R-:W-:Y:S02]  /*0a30*/  @P1 IMAD.WIDE.U32 R66, R5.reuse, 0x10, R66 ;  /* 0x0000001005421825 */ /* 0x040fe400078e0042 */
[----:B------:R-:W5:Y:S04]  /*0a40*/  LDG.E.128 R60, desc[UR10][R60.64] ;  /* 0x0000000a3c3c7981 */ /* 0x000f68000c1e1d00 */
        /* <DEDUP_REMOVED lines=22> */
.L_x_3224:
        /* <DEDUP_REMOVED lines=12> */
.L_x_3225:
        /* <DEDUP_REMOVED lines=41> */
[----:B------:R-:W-:-:S07]  /*0f00*/  MOV R72, R66 ;  /* 0x0000004200487202 */ /* 0x000fce0000000f00 */
.L_x_3223:
[----:B------:R-:W-:Y:S01]  /*0f10*/  I2FP.F32.U32 R7, R7 ;  /* 0x0000000700077245 */ /* 0x000fe20000201000 */
[----:B-----5:R-:W-:Y:S01]  /*0f20*/  HADD2.F32 R15, -RZ, R60.H0_H0 ;  /* 0x2000003cff0f7230 */ /* 0x020fe20000004100 */
[----:B------:R-:W-:Y:S01]  /*0f30*/  UMOV UR5, UR7 ;  /* 0x0000000700057c82 */ /* 0x000fe20008000000 */
[----:B------:R-:W-:Y:S01]  /*0f40*/  UMOV UR4, UR6 ;  /* 0x0000000600047c82 */ /* 0x000fe20008000000 */
[----:B------:R-:W-:Y:S01]  /*0f50*/  ISETP.NE.AND P2, PT, R17, 0x1, PT ;  /* 0x000000011100780c */ /* 0x000fe20003f45270 */
[----:B------:R-:W-:Y:S01]  /*0f60*/  FFMA.FTZ R7, R7, R64, 1.1641532182693481445e-10 ;  /* 0x2f00000007077423 */ /* 0x000fe20000010040 */
[----:B------:R-:W-:Y:S01]  /*0f70*/  FMUL.FTZ R15, R15, UR5 ;  /* 0x000000050f0f7c20 */ /* 0x000fe20008410000 */
[----:B------:R-:W-:Y:S02]  /*0f80*/  @P0 HADD2.F32 R66, -RZ, R20.H0_H0 ;  /* 0x20000014ff420230 */ /* 0x000fe40000004100 */
[----:B------:R-:W-:Y:S01]  /*0f90*/  HFMA2 R65, -RZ, RZ, 0, 1.1920928955078125e-07 ;  /* 0x00000002ff417431 */ /* 0x000fe200000001ff */
[----:B------:R-:W-:-:S04]  /*0fa0*/  FSETP.GTU.FTZ.AND P1, PT, R7, UR4, PT ;  /* 0x0000000407007c0b */ /* 0x000fc8000bf3c000 */
        /* <DEDUP_REMOVED lines=15> */
.L_x_3227:
        /* <DEDUP_REMOVED lines=12> */
.L_x_3228:
        /* <DEDUP_REMOVED lines=42> */
.L_x_3226:
[----:B------:R-:W-:Y:S01]  /*1400*/  I2FP.F32.U32 R15, R15 ;  /* 0x0000000f000f7245 */ /* 0x000fe20000201000 */
[----:B------:R-:W-:Y:S01]  /*1410*/  HADD2.F32 R60, -RZ, R60.H1_H1 ;  /* 0x3000003cff3c7230 */ /* 0x000fe20000004100 */
[----:B------:R-:W-:Y:S01]  /*1420*/  ISETP.NE.AND P2, PT, R65, 0x1, PT ;  /* 0x000000014100780c */ /* 0x000fe20003f45270 */
[----:B------:R-:W-:Y:S02]  /*1430*/  @P0 HADD2.F32 R68, -RZ, R20.H1_H1 ;  /* 0x30000014ff440230 */ /* 0x000fe40000004100 */
[----:B------:R-:W-:Y:S01]  /*1440*/  FFMA.FTZ R15, R15, R64, 1.1641532182693481445e-10 ;  /* 0x2f0000000f0f7423 */ /* 0x000fe20000010040 */
[----:B------:R-:W-:Y:S01]  /*1450*/  FMUL.FTZ R60, R60, UR5 ;  /* 0x000000053c3c7c20 */ /* 0x000fe20008410000 */
[----:B------:R-:W-:Y:S02]  /*1460*/  IMAD.MOV.U32 R67, RZ, RZ, 0x2 ;  /* 0x00000002ff437424 */ /* 0x000fe400078e00ff */
[----:B------:R-:W-:Y:S01]  /*1470*/  IMAD.MOV.U32 R17, RZ, RZ, R18 ;  /* 0x000000ffff117224 */ /* 0x000fe200078e0012 */
[----:B------:R-:W-:-:S04]  /*1480*/  FSETP.GTU.FTZ.AND P1, PT, R15, UR4, PT ;  /* 0x000000040f007c0b */ /* 0x000fc8000bf3c000 */
        /* <DEDUP_REMOVED lines=14> */
.L_x_3230:
        /* <DEDUP_REMOVED lines=12> */
.L_x_3231:
        /* <DEDUP_REMOVED lines=42> */
.L_x_3229:
        /* <DEDUP_REMOVED lines=23> */
.L_x_3233:
        /* <DEDUP_REMOVED lines=12> */
.L_x_3234:
        /* <DEDUP_REMOVED lines=43> */
.L_x_3232:
        /* <DEDUP_REMOVED lines=22> */
.L_x_3236:
        /* <DEDUP_REMOVED lines=12> */
.L_x_3237:
        /* <DEDUP_REMOVED lines=43> */
.L_x_3235:
        /* <DEDUP_REMOVED lines=22> */
.L_x_3239:
        /* <DEDUP_REMOVED lines=12> */
.L_x_3240:
        /* <DEDUP_REMOVED lines=43> */
.L_x_3238:
[----:B------:R-:W-:Y:S01]  /*2750*/  I2FP.F32.U32 R69, R69 ;  /* 0x0000004500457245 */ /* 0x000fe20000201000 */
[----:B------:R-:W-:Y:S01]  /*2760*/  HADD2.F32 R62, -RZ, R62.H1_H1 ;  /* 0x3000003eff3e7230 */ /* 0x000fe20000004100 */
[----:B------:R-:W-:Y:S01]  /*2770*/  ISETP.NE.AND P4, PT, R73, 0x1, PT ;  /* 0x000000014900780c */ /* 0x000fe20003f85270 */
[----:B------:R-:W-:Y:S01]  /*2780*/  @P0 HADD2.F32 R74, -RZ, R22.H1_H1 ;  /* 0x30000016ff4a0230 */ /* 0x000fe20000004100 */
[----:B------:R-:W-:Y:S01]  /*2790*/  MOV R71, R18 ;  /* 0x0000001200477202 */ /* 0x000fe20000000f00 */
[----:B------:R-:W-:Y:S01]  /*27a0*/  FFMA.FTZ R69, R69, R64, 1.1641532182693481445e-10 ;  /* 0x2f00000045457423 */ /* 0x000fe20000010040 */
[----:B------:R-:W-:Y:S01]  /*27b0*/  FMUL.FTZ R62, R62, UR5 ;  /* 0x000000053e3e7c20 */ /* 0x000fe20008410000 */
[----:B------:R-:W-:-:S03]  /*27c0*/  IMAD.MOV.U32 R75, RZ, RZ, 0x2 ;  /* 0x00000002ff4b7424 */ /* 0x000fc600078e00ff */
        /* <DEDUP_REMOVED lines=14> */
.L_x_3242:
        /* <DEDUP_REMOVED lines=12> */
.L_x_3243:
        /* <DEDUP_REMOVED lines=43> */
.L_x_3241:
        /* <DEDUP_REMOVED lines=22> */
.L_x_3245:
        /* <DEDUP_REMOVED lines=12> */
.L_x_3246:
        /* <DEDUP_REMOVED lines=42> */
.L_x_3244:
        /* <DEDUP_REMOVED lines=15> */
.L_x_3222:
        /* <DEDUP_REMOVED lines=15> */
.L_x_3249:
        /* <DEDUP_REMOVED lines=12> */
.L_x_3250:
        /* <DEDUP_REMOVED lines=41> */
.L_x_3248:
        /* <DEDUP_REMOVED lines=8> */
[----:B------:R-:W-:-:S02]  /*3690*/  FSETP.GTU.FTZ.AND P1, PT, R7, UR4, PT ;  /* 0x0000000407007c0b */ /* 0x000fc4000bf3c000 */
        /* <DEDUP_REMOVED lines=13> */
.L_x_3252:
        /* <DEDUP_REMOVED lines=12> */
.L_x_3253:
        /* <DEDUP_REMOVED lines=42> */
.L_x_3251:
        /* <DEDUP_REMOVED lines=24> */
.L_x_3255:
        /* <DEDUP_REMOVED lines=12> */
.L_x_3256:
        /* <DEDUP_REMOVED lines=40> */
[----:B------:R-:W-:Y:S01]  /*3f90*/  MOV R72, R10 ;  /* 0x0000000a00487202 */ /* 0x000fe20000000f00 */
[----:B------:R-:W-:-:S07]  /*3fa0*/  IMAD.MOV.U32 R11, RZ, RZ, RZ ;  /* 0x000000ffff0b7224 */ /* 0x000fce00078e00ff */
.L_x_3254:
        /* <DEDUP_REMOVED lines=20> */
.L_x_3258:
        /* <DEDUP_REMOVED lines=12> */
.L_x_3259:
        /* <DEDUP_REMOVED lines=42> */
.L_x_3257:
        /* <DEDUP_REMOVED lines=10> */
[----:B------:R-:W-:-:S03]  /*44f0*/  IMAD.MOV.U32 R9, RZ, RZ, R18 ;  /* 0x000000ffff097224 */ /* 0x000fc600078e0012 */
        /* <DEDUP_REMOVED lines=13> */
.L_x_3261:
        /* <DEDUP_REMOVED lines=12> */
.L_x_3262:
        /* <DEDUP_REMOVED lines=42> */
.L_x_3260:
[----:B------:R-:W-:Y:S01]  /*4930*/  I2FP.F32.U32 R9, R9 ;  /* 0x0000000900097245 */ /* 0x000fe20000201000 */
[----:B------:R-:W-:Y:S01]  /*4940*/  HADD2.F32 R10, -RZ, R61.H0_H0 ;  /* 0x2000003dff0a7230 */ /* 0x000fe20000004100 */
        /* <DEDUP_REMOVED lines=18> */
.L_x_3264:
        /* <DEDUP_REMOVED lines=12> */
.L_x_3265:
        /* <DEDUP_REMOVED lines=42> */
.L_x_3263:
        /* <DEDUP_REMOVED lines=24> */
.L_x_3267:
        /* <DEDUP_REMOVED lines=12> */
.L_x_3268:
        /* <DEDUP_REMOVED lines=42> */
.L_x_3266:
[----:B------:R-:W-:Y:S01]  /*52b0*/  ISETP.NE.AND P3, PT, R12, 0x1, PT ;  /* 0x000000010c00780c */ /* 0x000fe20003f65270 */
[----:B------:R-:W-:Y:S01]  /*52c0*/  HADD2.F32 R61, -RZ, R61.H1_H1 ;  /* 0x3000003dff3d7230 */ /* 0x000fe20000004100 */
[----:B------:R-:W-:Y:S01]  /*52d0*/  I2FP.F32.U32 R11, R10 ;  /* 0x0000000a000b7245 */ /* 0x000fe20000201000 */
[----:B------:R-:W-:-:S03]  /*52e0*/  IMAD.MOV.U32 R13, RZ, RZ, 0x2 ;  /* 0x00000002ff0d7424 */ /* 0x000fc600078e00ff */
[----:B------:R-:W-:Y:S01]  /*52f0*/  FMUL.FTZ R10, R61, UR5 ;  /* 0x000000053d0a7c20 */ /* 0x000fe20008410000 */
        /* <DEDUP_REMOVED lines=14> */
.L_x_3270:
        /* <DEDUP_REMOVED lines=12> */
.L_x_3271:
        /* <DEDUP_REMOVED lines=43> */
.L_x_3269:
        /* <DEDUP_REMOVED lines=24> */
.L_x_3273:
        /* <DEDUP_REMOVED lines=12> */
.L_x_3274:
        /* <DEDUP_REMOVED lines=43> */
.L_x_3272:
        /* <DEDUP_REMOVED lines=19> */
.L_x_3276:
        /* <DEDUP_REMOVED lines=12> */
.L_x_3277:
        /* <DEDUP_REMOVED lines=43> */
.L_x_3275:
        /* <DEDUP_REMOVED lines=24> */
.L_x_3279:
        /* <DEDUP_REMOVED lines=12> */
.L_x_3280:
        /* <DEDUP_REMOVED lines=43> */
.L_x_3278:
[----:B------:R-:W-:Y:S01]  /*65d0*/  I2FP.F32.U32 R13, R12 ;  /* 0x0000000c000d7245 */ /* 0x000fe20000201000 */
[----:B------:R-:W-:Y:S01]  /*65e0*/  HADD2.F32 R62, -RZ, R62.H1_H1 ;  /* 0x3000003eff3e7230 */ /* 0x000fe20000004100 */
        /* <DEDUP_REMOVED lines=17> */
.L_x_3282:
        /* <DEDUP_REMOVED lines=12> */
.L_x_3283:
        /* <DEDUP_REMOVED lines=43> */
.L_x_3281:
[----:B------:R-:W-:Y:S01]  /*6a70*/  I2FP.F32.U32 R13, R13 ;  /* 0x0000000d000d7245 */ /* 0x000fe20000201000 */
[----:B------:R-:W-:Y:S01]  /*6a80*/  HADD2.F32 R14, -RZ, R26.H1_H1 ;  /* 0x3000001aff0e7230 */ /* 0x000fe20000004100 */
[----:B------:R-:W-:Y:S01]  /*6a90*/  MOV R74, 0x2 ;  /* 0x00000002004a7802 */ /* 0x000fe20000000f00 */
[----:B------:R-:W-:Y:S02]  /*6aa0*/  @P0 HADD2.F32 R71, -RZ, R22.H1_H1 ;  /* 0x30000016ff470230 */ /* 0x000fe40000004100 */
[----:B------:R-:W-:Y:S01]  /*6ab0*/  FFMA.FTZ R13, R13, R64, 1.1641532182693481445e-10 ;  /* 0x2f0000000d0d7423 */ /* 0x000fe20000010040 */
[----:B------:R-:W-:-:S04]  /*6ac0*/  FMUL.FTZ R14, R14, UR5 ;  /* 0x000000050e0e7c20 */ /* 0x000fc80008410000 */
[----:B------:R-:W-:-:S04]  /*6ad0*/  FSETP.GTU.FTZ.AND P4, PT, R13, UR4, PT ;  /* 0x000000040d007c0b */ /* 0x000fc8000bf9c000 */
[----:B------:R-:W-:Y:S01]  /*6ae0*/  FSEL R69, R14, RZ, !P4 ;  /* 0x000000ff0e457208 */ /* 0x000fe20006000000 */
[----:B------:R-:W-:Y:S01]  /*6af0*/  IMAD.MOV.U32 R14, RZ, RZ, R18 ;  /* 0x000000ffff0e7224 */ /* 0x000fe200078e0012 */
        /* <DEDUP_REMOVED lines=16> */
.L_x_3285:
        /* <DEDUP_REMOVED lines=12> */
.L_x_3286:
        /* <DEDUP_REMOVED lines=43> */
.L_x_3284:
        /* <DEDUP_REMOVED lines=19> */
.L_x_3288:
        /* <DEDUP_REMOVED lines=12> */
.L_x_3289:
        /* <DEDUP_REMOVED lines=43> */
.L_x_3287:
[----:B------:R-:W-:Y:S01]  /*7410*/  I2FP.F32.U32 R71, R14 ;  /* 0x0000000e00477245 */ /* 0x000fe20000201000 */
[----:B------:R-:W-:Y:S01]  /*7420*/  HADD2.F32 R14, -RZ, R27.H0_H0 ;  /* 0x2000001bff0e7230 */ /* 0x000fe20000004100 */
[----:B------:R-:W-:Y:S01]  /*7430*/  MOV R73, R18 ;  /* 0x0000001200497202 */ /* 0x000fe20000000f00 */
        /* <DEDUP_REMOVED lines=22> */
.L_x_3291:
        /* <DEDUP_REMOVED lines=12> */
.L_x_3292:
        /* <DEDUP_REMOVED lines=42> */
.L_x_3290:
[----:B------:R-:W-:Y:S01]  /*7900*/  I2FP.F32.U32 R73, R73 ;  /* 0x0000004900497245 */ /* 0x000fe20000201000 */
[----:B------:R-:W-:Y:S01]  /*7910*/  HADD2.F32 R14, -RZ, R63.H1_H1 ;  /* 0x3000003fff0e7230 */ /* 0x000fe20000004100 */
        /* <DEDUP_REMOVED lines=17> */
.L_x_3294:
        /* <DEDUP_REMOVED lines=14> */
.L_x_3295:
        /* <DEDUP_REMOVED lines=42> */
.L_x_3293:
        /* <DEDUP_REMOVED lines=17> */
.L_x_3247:
[----:B------:R-:W0:Y:S01]  /*7ec0*/  LDC.64 R76, c[0x0][0x3a8] ;  /* 0x0000ea00ff4c7b82 */ /* 0x000e220000000a00 */
[----:B------:R-:W-:Y:S01]  /*7ed0*/  ISETP.NE.AND P6, PT, R78, RZ, PT ;  /* 0x000000ff4e00720c */ /* 0x000fe20003fc5270 */
[----:B------:R-:W-:Y:S01]  /*7ee0*/  UISETP.NE.U32.AND UP0, UPT, UR12, URZ, UPT ;  /* 0x000000ff0c00728c */ /* 0x000fe2000bf05070 */
[----:B------:R-:W-:Y:S02]  /*7ef0*/  SEL R78, RZ, 0x1000000, !P5 ;  /* 0x01000000ff4e7807 */ /* 0x000fe40006800000 */
[----:B------:R-:W-:Y:S01]  /*7f00*/  SEL R70, RZ, 0x10000, !P4 ;  /* 0x00010000ff467807 */ /* 0x000fe20006000000 */
[----:B------:R-:W-:Y:S01]  /*7f10*/  UISETP.NE.AND.EX UP0, UPT, UR13, URZ, UPT, UP0 ;  /* 0x000000ff0d00728c */ /* 0x000fe2000bf05300 */
[----:B------:R-:W-:Y:S01]  /*7f20*/  ISETP.NE.AND P5, PT, R79, RZ, PT ;  /* 0x000000ff4f00720c */ /* 0x000fe20003fa5270 */
[----:B------:R-:W1:Y:S01]  /*7f30*/  LDC.64 R74, c[0x0][0x3b0] ;  /* 0x0000ec00ff4a7b82 */ /* 0x000e620000000a00 */
[----:B------:R-:W-:Y:S02]  /*7f40*/  ISETP.NE.AND P4, PT, R80, RZ, PT ;  /* 0x000000ff5000720c */ /* 0x000fe40003f85270 */
[----:B------:R-:W-:-:S02]  /*7f50*/  SEL R85, RZ, 0x100, !P3 ;  /* 0x00000100ff557807 */ /* 0x000fc40005800000 */
[----:B------:R-:W-:Y:S02]  /*7f60*/  SEL R68, RZ, 0x1000000, !P1 ;  /* 0x01000000ff447807 */ /* 0x000fe40004800000 */
[----:B------:R-:W-:Y:S01]  /*7f70*/  SEL R79, RZ, 0x10000, !P4 ;  /* 0x00010000ff4f7807 */ /* 0x000fe20006000000 */
[----:B------:R-:W2:Y:S01]  /*7f80*/  @P0 LDC.64 R80, c[0x0][0x3a0] ;  /* 0x0000e800ff500b82 */ /* 0x000ea20000000a00 */
[----:B------:R-:W-:Y:S01]  /*7f90*/  SEL R66, RZ, 0x100, !P5 ;  /* 0x00000100ff427807 */ /* 0x000fe20006800000 */
[----:B------:R-:W3:Y:S01]  /*7fa0*/  @UP0 LDCU.64 UR20, c[0x0][0x398] ;  /* 0x00007300ff1407ac */ /* 0x000ee20008000a00 */
[----:B------:R-:W-:Y:S02]  /*7fb0*/  LOP3.LUT R85, R85, R78, R70, 0xfe, !PT ;  /* 0x0000004e55557212 */ /* 0x000fe400078efe46 */
        /* <DEDUP_REMOVED lines=8> */
[C---:B-1----:R-:W-:Y:S01]  /*8040*/  IMAD.WIDE.U32 R88, R5.reuse, 0x8, R74 ;  /* 0x0000000805587825 */ /* 0x042fe200078e004a */
[----:B------:R-:W-:Y:S02]  /*8050*/  MOV R83, 0x10 ;  /* 0x0000001000537802 */ /* 0x000fe40000000f00 */
[----:B------:R-:W-:Y:S01]  /*8060*/  PLOP3.LUT P2, PT, PT, PT, UP0, 0x80, 0x8 ;  /* 0x000000000008781c */ /* 0x000fe20003f4f008 */
[----:B------:R-:W-:Y:S01]  /*8070*/  VIADD R66, R5, 0x80 ;  /* 0x0000008005427836 */ /* 0x000fe20000000000 */
[----:B------:R0:W-:Y:S03]  /*8080*/  STG.E.64 desc[UR10][R88.64], R84 ;  /* 0x0000005458007986 */ /* 0x0001e6000c101b0a */
[----:B------:R-:W-:-:S04]  /*8090*/  IMAD.WIDE.U32 R78, R66, 0x10, R102 ;  /* 0x00000010424e7825 */ /* 0x000fc800078e0066 */
[----:B--2---:R-:W-:-:S04]  /*80a0*/  @P0 IMAD.WIDE.U32 R80, R66, 0x10, R80 ;  /* 0x0000001042500825 */ /* 0x004fc800078e0050 */
[----:B---3--:R-:W-:Y:S01]  /*80b0*/  @P1 IMAD.WIDE.U32 R82, R66, R83, UR20 ;  /* 0x0000001442521e25 */ /* 0x008fe2000f8e0053 */
[----:B------:R-:W-:Y:S06]  /*80c0*/  BRA.U !UP0, `(.L_x_3296) ;  /* 0x0000000108507547 */ /* 0x000fec000b800000 */
        /* <DEDUP_REMOVED lines=20> */
.L_x_3296:
        /* <DEDUP_REMOVED lines=19> */
.L_x_3299:
        /* <DEDUP_REMOVED lines=12> */
.L_x_3300:
        /* <DEDUP_REMOVED lines=42> */
.L_x_3298:
        /* <DEDUP_REMOVED lines=20> */
.L_x_3302:
        /* <DEDUP_REMOVED lines=12> */
.L_x_3303:
        /* <DEDUP_REMOVED lines=40> */
[----:B------:R-:W-:Y:S02]  /*8b20*/  IMAD.MOV.U32 R8, RZ, RZ, R68 ;  /* 0x000000ffff087224 */ /* 0x000fe400078e0044 */
[----:B------:R-:W-:-:S07]  /*8b30*/  IMAD.MOV.U32 R68, RZ, RZ, R12 ;  /* 0x000000ffff447224 */ /* 0x000fce00078e000c */
.L_x_3301:
[----:B------:R-:W-:Y:S01]  /*8b40*/  I2FP.F32.U32 R9, R8 ;  /* 0x0000000800097245 */ /* 0x000fe20000201000 */
[----:B------:R-:W-:Y:S01]  /*8b50*/  HADD2.F32 R8, -RZ, R24.H0_H0 ;  /* 0x20000018ff087230 */ /* 0x000fe20000004100 */
[----:B------:R-:W-:Y:S01]  /*8b60*/  ISETP.NE.AND P2, PT, R11, 0x1, PT ;  /* 0x000000010b00780c */ /* 0x000fe20003f45270 */
[----:B--2---:R-:W-:Y:S02]  /*8b70*/  @P0 HADD2.F32 R79, -RZ, R20.H0_H0 ;  /* 0x20000014ff4f0230 */ /* 0x004fe40000004100 */
        /* <DEDUP_REMOVED lines=20> */
.L_x_3305:
        /* <DEDUP_REMOVED lines=12> */
.L_x_3306:
        /* <DEDUP_REMOVED lines=42> */
.L_x_3304:
        /* <DEDUP_REMOVED lines=20> */
.L_x_3308:
        /* <DEDUP_REMOVED lines=12> */
.L_x_3309:
        /* <DEDUP_REMOVED lines=41> */
[----:B------:R-:W-:-:S07]  /*94b0*/  LOP3.LUT R19, R10, UR41, R83, 0x96, !PT ;  /* 0x000000290a137c12 */ /* 0x000fce000f8e9653 */
.L_x_3307:
        /* <DEDUP_REMOVED lines=24> */
.L_x_3311:
        /* <DEDUP_REMOVED lines=12> */
.L_x_3312:
        /* <DEDUP_REMOVED lines=42> */
.L_x_3310:
[----:B------:R-:W-:Y:S01]  /*99a0*/  I2FP.F32.U32 R9, R9 ;  /* 0x0000000900097245 */ /* 0x000fe20000201000 */
[----:B------:R-:W-:Y:S01]  /*99b0*/  HADD2.F32 R10, -RZ, R61.H0_H0 ;  /* 0x2000003dff0a7230 */ /* 0x000fe20000004100 */
[----:B------:R-:W-:Y:S01]  /*99c0*/  ISETP.NE.AND P2, PT, R12, 0x1, PT ;  /* 0x000000010c00780c */ /* 0x000fe20003f45270 */
[----:B------:R-:W-:Y:S02]  /*99d0*/  HFMA2 R13, -RZ, RZ, 0, 1.1920928955078125e-07 ;  /* 0x00000002ff0d7431 */ /* 0x000fe400000001ff */
        /* <DEDUP_REMOVED lines=16> */
.L_x_3314:
        /* <DEDUP_REMOVED lines=12> */
.L_x_3315:
        /* <DEDUP_REMOVED lines=42> */
.L_x_3313:
        /* <DEDUP_REMOVED lines=9> */
[----:B------:R-:W-:-:S03]  /*9ed0*/  MOV R10, R18 ;  /* 0x00000012000a7202 */ /* 0x000fc60000000f00 */
[--C-:B------:R-:W-:Y:S01]  /*9ee0*/  @P0 FADD.FTZ R81, R12, R9.reuse ;  /* 0x000000090c510221 */ /* 0x100fe20000010000 */
[----:B------:R-:W-:Y:S01]  /*9ef0*/  @!P0 IMAD.MOV.U32 R81, RZ, RZ, R9 ;  /* 0x000000ffff518224 */ /* 0x000fe200078e0009 */
[----:B------:R-:W-:Y:S01]  /*9f00*/  SEL R9, RZ, 0x1, P1 ;  /* 0x00000001ff097807 */ /* 0x000fe20000800000 */
        /* <DEDUP_REMOVED lines=11> */
.L_x_3317:
        /* <DEDUP_REMOVED lines=12> */
.L_x_3318:
        /* <DEDUP_REMOVED lines=42> */
.L_x_3316:
        /* <DEDUP_REMOVED lines=19> */
.L_x_3320:
        /* <DEDUP_REMOVED lines=12> */
.L_x_3321:
        /* <DEDUP_REMOVED lines=43> */
.L_x_3319:
        /* <DEDUP_REMOVED lines=24> */
.L_x_3323:
        /* <DEDUP_REMOVED lines=12> */
.L_x_3324:
        /* <DEDUP_REMOVED lines=42> */
.L_x_3322:
        /* <DEDUP_REMOVED lines=19> */
.L_x_3326:
        /* <DEDUP_REMOVED lines=12> */
.L_x_3327:
        /* <DEDUP_REMOVED lines=42> */
.L_x_3325:
[----:B------:R-:W-:Y:S01]  /*b130*/  I2FP.F32.U32 R13, R12 ;  /* 0x0000000c000d7245 */ /* 0x000fe20000201000 */
[----:B------:R-:W-:Y:S02]  /*b140*/  HADD2.F32 R12, -RZ, R26.H0_H0 ;  /* 0x2000001aff0c7230 */ /* 0x000fe40000004100 */
[----:B------:R-:W-:Y:S02]  /*b150*/  @P0 HADD2.F32 R85, -RZ, R22.H0_H0 ;  /* 0x20000016ff550230 */ /* 0x000fe40000004100 */
[----:B------:R-:W-:Y:S01]  /*b160*/  FFMA.FTZ R13, R13, R64, 1.1641532182693481445e-10 ;  /* 0x2f0000000d0d7423 */ /* 0x000fe20000010040 */
[----:B------:R-:W-:-:S04]  /*b170*/  FMUL.FTZ R12, R12, UR5 ;  /* 0x000000050c0c7c20 */ /* 0x000fc80008410000 */
[----:B------:R-:W-:Y:S01]  /*b180*/  FSETP.GTU.FTZ.AND P3, PT, R13, UR4, PT ;  /* 0x000000040d007c0b */ /* 0x000fe2000bf7c000 */
[----:B------:R-:W-:-:S03]  /*b190*/  IMAD.MOV.U32 R13, RZ, RZ, R18 ;  /* 0x000000ffff0d7224 */ /* 0x000fc600078e0012 */
[----:B------:R-:W-:-:S05]  /*b1a0*/  FSEL R12, R12, RZ, !P3 ;  /* 0x000000ff0c0c7208 */ /* 0x000fca0005800000 */
[----:B------:R-:W-:Y:S01]  /*b1b0*/  FADD.FTZ R12, R11, R12 ;  /* 0x0000000c0b0c7221 */ /* 0x000fe20000010000 */
[----:B------:R-:W-:Y:S02]  /*b1c0*/  SEL R11, RZ, 0x1, P3 ;  /* 0x00000001ff0b7807 */ /* 0x000fe40001800000 */
[----:B------:R-:W-:Y:S01]  /*b1d0*/  ISETP.NE.AND P3, PT, R86, 0x1, PT ;  /* 0x000000015600780c */ /* 0x000fe20003f65270 */
[--C-:B------:R-:W-:Y:S01]  /*b1e0*/  @P0 FADD.FTZ R85, R85, R12.reuse ;  /* 0x0000000c55550221 */ /* 0x100fe20000010000 */
[----:B------:R-:W-:Y:S02]  /*b1f0*/  @!P0 IMAD.MOV.U32 R85, RZ, RZ, R12 ;  /* 0x000000ffff558224 */ /* 0x000fe400078e000c */
[----:B------:R-:W-:-:S03]  /*b200*/  HFMA2 R12, -RZ, RZ, 0, 1.1920928955078125e-07 ;  /* 0x00000002ff0c7431 */ /* 0x000fc600000001ff */
        /* <DEDUP_REMOVED lines=10> */
.L_x_3329:
        /* <DEDUP_REMOVED lines=12> */
.L_x_3330:
        /* <DEDUP_REMOVED lines=40> */
[----:B------:R-:W-:Y:S02]  /*b5f0*/  IMAD.MOV.U32 R68, RZ, RZ, R12 ;  /* 0x000000ffff447224 */ /* 0x000fe400078e000c */
[----:B------:R-:W-:-:S07]  /*b600*/  HFMA2 R12, -RZ, RZ, 0, 0 ;  /* 0x00000000ff0c7431 */ /* 0x000fce00000001ff */
.L_x_3328:
        /* <DEDUP_REMOVED lines=19> */
.L_x_3332:
        /* <DEDUP_REMOVED lines=12> */
.L_x_3333:
        /* <DEDUP_REMOVED lines=42> */
.L_x_3331:
[----:B------:R-:W-:Y:S01]  /*baa0*/  I2FP.F32.U32 R13, R13 ;  /* 0x0000000d000d7245 */ /* 0x000fe20000201000 */
[----:B------:R-:W-:Y:S02]  /*bab0*/  HADD2.F32 R12, -RZ, R26.H1_H1 ;  /* 0x3000001aff0c7230 */ /* 0x000fe40000004100 */
[----:B------:R-:W-:Y:S02]  /*bac0*/  HFMA2 R88, -RZ, RZ, 0, 1.1920928955078125e-07 ;  /* 0x00000002ff587431 */ /* 0x000fe400000001ff */
[----:B------:R-:W-:Y:S02]  /*bad0*/  @P0 HADD2.F32 R91, -RZ, R22.H1_H1 ;  /* 0x30000016ff5b0230 */ /* 0x000fe40000004100 */
        /* <DEDUP_REMOVED lines=20> */
.L_x_3335:
        /* <DEDUP_REMOVED lines=12> */
.L_x_3336:
        /* <DEDUP_REMOVED lines=41> */
[----:B------:R-:W-:-:S07]  /*bf70*/  LOP3.LUT R19, R92, UR41, R89, 0x96, !PT ;  /* 0x000000295c137c12 */ /* 0x000fce000f8e9659 */
.L_x_3334:
[----:B------:R-:W-:Y:S01]  /*bf80*/  I2FP.F32.U32 R13, R13 ;  /* 0x0000000d000d7245 */ /* 0x000fe20000201000 */
[----:B------:R-:W-:Y:S01]  /*bf90*/  HADD2.F32 R62, -RZ, R63.H0_H0 ;  /* 0x2000003fff3e7230 */ /* 0x000fe20000004100 */
        /* <DEDUP_REMOVED lines=17> */
.L_x_3338:
        /* <DEDUP_REMOVED lines=12> */
.L_x_3339:
        /* <DEDUP_REMOVED lines=42> */
.L_x_3337:
[----:B------:R-:W-:Y:S01]  /*c410*/  I2FP.F32.U32 R89, R82 ;  /* 0x0000005200597245 */ /* 0x000fe20000201000 */
[----:B------:R-:W-:Y:S02]  /*c420*/  HADD2.F32 R62, -RZ, R27.H0_H0 ;  /* 0x2000001bff3e7230 */ /* 0x000fe40000004100 */
[----:B------:R-:W-:Y:S02]  /*c430*/  HFMA2 R94, -RZ, RZ, 0, 1.1920928955078125e-07 ;  /* 0x00000002ff5e7431 */ /* 0x000fe400000001ff */
        /* <DEDUP_REMOVED lines=22> */
.L_x_3341:
        /* <DEDUP_REMOVED lines=12> */
.L_x_3342:
        /* <DEDUP_REMOVED lines=42> */
.L_x_3340:
        /* <DEDUP_REMOVED lines=19> */
.L_x_3344:
        /* <DEDUP_REMOVED lines=14> */
.L_x_3345:
        /* <DEDUP_REMOVED lines=42> */
.L_x_3343:
[----:B------:R-:W-:Y:S01]  /*cdb0*/  I2FP.F32.U32 R63, R90 ;  /* 0x0000005a003f7245 */ /* 0x000fe20000201000 */
[----:B------:R-:W-:Y:S01]  /*cdc0*/  HADD2.F32 R62, -RZ, R27.H1_H1 ;  /* 0x3000001bff3e7230 */ /* 0x000fe20000004100 */
[----:B------:R-:W-:Y:S01]  /*cdd0*/  PRMT R61, R14, 0x5410, R61 ;  /* 0x000054100e3d7816 */ /* 0x000fe2000000003d */
[----:B------:R-:W-:Y:S01]  /*cde0*/  @P0 HADD2.F32 R95, -RZ, R23.H1_H1 ;  /* 0x30000017ff5f0230 */ /* 0x000fe20000004100 */
[----:B------:R-:W-:Y:S01]  /*cdf0*/  PRMT R60, R80, 0x5410, R60 ;  /* 0x00005410503c7816 */ /* 0x000fe2000000003c */
[----:B------:R-:W-:Y:S01]  /*ce00*/  FFMA.FTZ R63, R63, R64, 1.1641532182693481445e-10 ;  /* 0x2f0000003f3f7423 */ /* 0x000fe20000010040 */
[----:B------:R-:W-:-:S04]  /*ce10*/  FMUL.FTZ R62, R62, UR5 ;  /* 0x000000053e3e7c20 */ /* 0x000fc80008410000 */
[----:B------:R-:W-:-:S04]  /*ce20*/  FSETP.GTU.FTZ.AND P6, PT, R63, UR4, PT ;  /* 0x000000043f007c0b */ /* 0x000fc8000bfdc000 */
[----:B------:R-:W-:Y:S02]  /*ce30*/  FSEL R93, R62, RZ, !P6 ;  /* 0x000000ff3e5d7208 */ /* 0x000fe40007000000 */
[----:B------:R-:W-:Y:S02]  /*ce40*/  SEL R63, RZ, 0x1, P6 ;  /* 0x00000001ff3f7807 */ /* 0x000fe40003000000 */
[----:B------:R-:W-:Y:S01]  /*ce50*/  PRMT R62, R84, 0x5410, R86 ;  /* 0x00005410543e7816 */ /* 0x000fe20000000056 */
[----:B------:R-:W-:Y:S01]  /*ce60*/  FADD.FTZ R88, R88, R93 ;  /* 0x0000005d58587221 */ /* 0x000fe20000010000 */
[----:B------:R-:W-:-:S03]  /*ce70*/  PRMT R14, R63, 0x7610, R14 ;  /* 0x000076103f0e7816 */ /* 0x000fc6000000000e */
[--C-:B------:R-:W-:Y:S01]  /*ce80*/  @P0 FADD.FTZ R93, R95, R88.reuse ;  /* 0x000000585f5d0221 */ /* 0x100fe20000010000 */
[----:B------:R-:W-:-:S05]  /*ce90*/  @!P0 IMAD.MOV.U32 R93, RZ, RZ, R88 ;  /* 0x000000ffff5d8224 */ /* 0x000fca00078e0058 */
[----:B------:R-:W-:-:S04]  /*cea0*/  F2FP.F16.F32.PACK_AB R88, RZ, R93 ;  /* 0x0000005dff58723e */ /* 0x000fc800000000ff */
[----:B------:R-:W-:Y:S01]  /*ceb0*/  PRMT R63, R82, 0x5410, R88 ;  /* 0x00005410523f7816 */ /* 0x000fe20000000058 */
[----:B------:R-:W-:Y:S06]  /*cec0*/  BRA `(.L_x_3346) ;  /* 0x0000002400b07947 */ /* 0x000fec0003800000 */
.L_x_3297:
[----:B------:R-:W-:Y:S01]  /*ced0*/  ISETP.NE.AND P1, PT, R90, 0x1, PT ;  /* 0x000000015a00780c */ /* 0x000fe20003f25270 */
[----:B--2---:R-:W-:Y:S02]  /*cee0*/  HFMA2 R78, -RZ, RZ, 0, 1.1920928955078125e-07 ;  /* 0x00000002ff4e7431 */ /* 0x004fe400000001ff */
[----:B------:R-:W-:Y:S02]  /*cef0*/  IMAD.MOV.U32 R70, RZ, RZ, R18 ;  /* 0x000000ffff467224 */ /* 0x000fe400078e0012 */
[----:B------:R-:W-:-:S08]  /*cf00*/  IMAD.MOV.U32 R68, RZ, RZ, R72 ;  /* 0x000000ffff447224 */ /* 0x000fd000078e0048 */
[----:B------:R-:W-:Y:S05]  /*cf10*/  @!P1 BRA `(.L_x_3347) ;  /* 0x0000000400049947 */ /* 0x000fea0003800000 */
[----:B------:R-:W-:-:S13]  /*cf20*/  ISETP.NE.AND P1, PT, R90, 0x3, PT ;  /* 0x000000035a00780c */ /* 0x000fda0003f25270 */
[----:B------:R-:W-:Y:S05]  /*cf30*/  @!P1 BRA `(.L_x_3348) ;  /* 0x0000000000209947 */ /* 0x000fea0003800000 */
[----:B------:R-:W-:-:S13]  /*cf40*/  ISETP.NE.AND P1, PT, R90, 0x2, PT ;  /* 0x000000025a00780c */ /* 0x000fda0003f25270 */
[----:B------:R-:W-:Y:S01]  /*cf50*/  @!P1 MOV R78, 0x3 ;  /* 0x00000003004e9802 */ /* 0x000fe20000000f00 */
[--C-:B------:R-:W-:Y:S01]  /*cf60*/  @!P1 IMAD.MOV.U32 R68, RZ, RZ, R72.reuse ;  /* 0x000000ffff449224 */ /* 0x100fe200078e0048 */
[----:B------:R-:W-:Y:S01]  /*cf70*/  @P1 IADD3 R78, PT, PT, R90, 0x1, RZ ;  /* 0x000000015a4e1810 */ /* 0x000fe20007ffe0ff */
[----:B------:R-:W-:Y:S02]  /*cf80*/  @!P1 IMAD.MOV.U32 R70, RZ, RZ, R19 ;  /* 0x000000ffff469224 */ /* 0x000fe400078e0013 */
[----:B------:R-:W-:Y:S02]  /*cf90*/  @P1 IMAD.MOV.U32 R68, RZ, RZ, R72 ;  /* 0x000000ffff441224 */ /* 0x000fe400078e0048 */
[----:B------:R-:W-:Y:S01]  /*cfa0*/  @P1 IMAD.MOV.U32 R70, RZ, RZ, R16 ;  /* 0x000000ffff461224 */ /* 0x000fe200078e0010 */
[----:B------:R-:W-:Y:S06]  /*cfb0*/  BRA `(.L_x_3347) ;  /* 0x0000000000dc7947 */ /* 0x000fec0003800000 */
.L_x_3348:
        /* <DEDUP_REMOVED lines=12> */
.L_x_3349:
        /* <DEDUP_REMOVED lines=43> */
.L_x_3347:
[----:B------:R-:W-:Y:S01]  /*d330*/  I2FP.F32.U32 R79, R70 ;  /* 0x00000046004f7245 */ /* 0x000fe20000201000 */
[----:B-----5:R-:W-:Y:S01]  /*d340*/  HADD2.F32 R70, -RZ, R60.H0_H0 ;  /* 0x2000003cff467230 */ /* 0x020fe20000004100 */
        /* <DEDUP_REMOVED lines=21> */
.L_x_3351:
        /* <DEDUP_REMOVED lines=12> */
.L_x_3352:
        /* <DEDUP_REMOVED lines=43> */
.L_x_3350:
        /* <DEDUP_REMOVED lines=23> */
.L_x_3354:
        /* <DEDUP_REMOVED lines=12> */
.L_x_3355:
        /* <DEDUP_REMOVED lines=42> */
.L_x_3353:
        /* <DEDUP_REMOVED lines=23> */
.L_x_3357:
        /* <DEDUP_REMOVED lines=12> */
.L_x_3358:
        /* <DEDUP_REMOVED lines=42> */
.L_x_3356:
        /* <DEDUP_REMOVED lines=22> */
.L_x_3360:
        /* <DEDUP_REMOVED lines=12> */
.L_x_3361:
        /* <DEDUP_REMOVED lines=42> */
.L_x_3359:
        /* <DEDUP_REMOVED lines=22> */
.L_x_3363:
        /* <DEDUP_REMOVED lines=12> */
.L_x_3364:
        /* <DEDUP_REMOVED lines=42> */
.L_x_3362:
[----:B------:R-:W-:Y:S01]  /*eb30*/  I2FP.F32.U32 R61, R61 ;  /* 0x0000003d003d7245 */ /* 0x000fe20000201000 */
[----:B------:R-:W-:Y:S01]  /*eb40*/  HADD2.F32 R62, -RZ, R62.H1_H1 ;  /* 0x3000003eff3e7230 */ /* 0x000fe20000004100 */
[----:B------:R-:W-:Y:S01]  /*eb50*/  ISETP.NE.AND P4, PT, R86, 0x1, PT ;  /* 0x000000015600780c */ /* 0x000fe20003f85270 */
[----:B------:R-:W-:Y:S02]  /*eb60*/  @P0 HADD2.F32 R60, -RZ, R22.H1_H1 ;  /* 0x30000016ff3c0230 */ /* 0x000fe40000004100 */
        /* <DEDUP_REMOVED lines=18> */
.L_x_3366:
        /* <DEDUP_REMOVED lines=12> */
.L_x_3367:
        /* <DEDUP_REMOVED lines=42> */
.L_x_3365:
[----:B------:R-:W-:Y:S01]  /*eff0*/  I2FP.F32.U32 R61, R61 ;  /* 0x0000003d003d7245 */ /* 0x000fe20000201000 */
[----:B------:R-:W-:Y:S01]  /*f000*/  HADD2.F32 R60, -RZ, R63.H0_H0 ;  /* 0x2000003fff3c7230 */ /* 0x000fe20000004100 */
[----:B------:R-:W-:Y:S01]  /*f010*/  ISETP.NE.AND P5, PT, R93, 0x1, PT ;  /* 0x000000015d00780c */ /* 0x000fe20003fa5270 */
[----:B------:R-:W-:Y:S02]  /*f020*/  @P0 HADD2.F32 R86, -RZ, R23.H0_H0 ;  /* 0x20000017ff560230 */ /* 0x000fe40000004100 */
        /* <DEDUP_REMOVED lines=18> */
.L_x_3369:
        /* <DEDUP_REMOVED lines=12> */
.L_x_3370:
        /* <DEDUP_REMOVED lines=42> */
.L_x_3368:
[----:B------:R-:W-:Y:S01]  /*f4b0*/  I2FP.F32.U32 R61, R61 ;  /* 0x0000003d003d7245 */ /* 0x000fe20000201000 */
[----:B------:R-:W-:Y:S01]  /*f4c0*/  HADD2.F32 R63, -RZ, R63.H1_H1 ;  /* 0x3000003fff3f7230 */ /* 0x000fe20000004100 */
[----:B------:R-:W-:Y:S01]  /*f4d0*/  PRMT R62, R90, 0x5410, R62 ;  /* 0x000054105a3e7816 */ /* 0x000fe2000000003e */
[----:B------:R-:W-:Y:S02]  /*f4e0*/  @P0 HADD2.F32 R60, -RZ, R23.H1_H1 ;  /* 0x30000017ff3c0230 */ /* 0x000fe40000004100 */
        /* <DEDUP_REMOVED lines=8> */
[----:B------:R-:W-:-:S04]  /*f570*/  F2FP.F16.F32.PACK_AB R63, RZ, R93 ;  /* 0x0000005dff3f723e */ /* 0x000fc800000000ff */
[----:B------:R-:W-:-:S07]  /*f580*/  PRMT R63, R86, 0x5410, R63 ;  /* 0x00005410563f7816 */ /* 0x000fce000000003f */
.L_x_3346:
        /* <DEDUP_REMOVED lines=8> */
[----:B------:R-:W-:Y:S01]  /*f610*/  ISETP.NE.AND P6, PT, R70, RZ, PT ;  /* 0x000000ff4600720c */ /* 0x000fe20003fc5270 */
[----:B------:R-:W-:Y:S01]  /*f620*/  VIADD R97, R5, 0x100 ;  /* 0x0000010005617836 */ /* 0x000fe20000000000 */
        /* <DEDUP_REMOVED lines=9> */
[----:B------:R-:W-:Y:S01]  /*f6c0*/  LOP3.LUT R95, R107, R94, RZ, 0xfc, !PT ;  /* 0x0000005e6b5f7212 */ /* 0x000fe200078efcff */
[----:B------:R-:W-:Y:S01]  /*f6d0*/  IMAD.WIDE.U32 R106, R97, 0x10, R102 ;  /* 0x00000010616a7825 */ /* 0x000fe200078e0066 */
[----:B------:R-:W-:Y:S02]  /*f6e0*/  LOP3.LUT R94, R70, R99, RZ, 0xfc, !PT ;  /* 0x00000063465e7212 */ /* 0x000fe400078efcff */
[----:B------:R-:W-:Y:S01]  /*f6f0*/  PLOP3.LUT P3, PT, PT, PT, UP0, 0x80, 0x8 ;  /* 0x000000000008781c */ /* 0x000fe20003f6f008 */
[----:B------:R-:W-:Y:S01]  /*f700*/  IMAD.WIDE.U32 R98, R66, 0x8, R74 ;  /* 0x0000000842627825 */ /* 0x000fe200078e004a */
[----:B------:R-:W-:-:S03]  /*f710*/  PLOP3.LUT P1, PT, PT, PT, UP0, 0x80, 0x8 ;  /* 0x000000000008781c */ /* 0x000fc60003f2f008 */
[C---:B0-----:R-:W-:Y:S01]  /*f720*/  @P0 IMAD.WIDE.U32 R100, R97.reuse, 0x10, R100 ;  /* 0x0000001061640825 */ /* 0x041fe200078e0064 */
[----:B------:R0:W-:Y:S07]  /*f730*/  STG.E.64 desc[UR10][R98.64], R94 ;  /* 0x0000005e62007986 */ /* 0x0001ee000c101b0a */
[----:B-1----:R-:W-:Y:S01]  /*f740*/  @P3 IMAD.WIDE.U32 R104, R97, R72, UR20 ;  /* 0x0000001461683e25 */ /* 0x002fe2000f8e0048 */
[----:B------:R-:W-:Y:S06]  /*f750*/  BRA.U !UP0, `(.L_x_3371) ;  /* 0x0000000108507547 */ /* 0x000fec000b800000 */
[----:B------:R-:W-:Y:S01]  /*f760*/  SHF.L.U32 R63, R13, 0x10, RZ ;  /* 0x000000100d3f7819 */ /* 0x000fe200000006ff */
[----:B------:R-:W1:Y:S01]  /*f770*/  LDC.64 R60, c[0x0][0x3b8] ;  /* 0x0000ee00ff3c7b82 */ /* 0x000e620000000a00 */
[----:B------:R-:W-:Y:S02]  /*f780*/  LOP3.LUT R62, R14, 0xffff, RZ, 0xc0, !PT ;  /* 0x0000ffff0e3e7812 */ /* 0x000fe400078ec0ff */
[----:B------:R-:W-:Y:S02]  /*f790*/  LOP3.LUT R63, R63, 0xff0000, RZ, 0xc0, !PT ;  /* 0x00ff00003f3f7812 */ /* 0x000fe400078ec0ff */
[----:B0-----:R-:W-:Y:S02]  /*f7a0*/  PRMT R95, R12, 0x7104, RZ ;  /* 0x000071040c5f7816 */ /* 0x001fe400000000ff */
        /* <DEDUP_REMOVED lines=15> */
.L_x_3371:
[----:B------:R2:W5:Y:S04]  /*f8a0*/  @P1 LDG.E.128 R24, desc[UR10][R104.64] ;  /* 0x0000000a68181981 */ /* 0x000568000c1e1d00 */
[----:B------:R2:W5:Y:S04]  /*f8b0*/  @P0 LDG.E.128 R20, desc[UR10][R100.64] ;  /* 0x0000000a64140981 */ /* 0x000568000c1e1d00 */
[----:B-1----:R2:W5:Y:S01]  /*f8c0*/  LDG.E.128 R60, desc[UR10][R106.64] ;  /* 0x0000000a6a3c7981 */ /* 0x002562000c1e1d00 */
        /* <DEDUP_REMOVED lines=16> */
.L_x_3374:
        /* <DEDUP_REMOVED lines=12> */
.L_x_3375:
        /* <DEDUP_REMOVED lines=42> */
.L_x_3373:
        /* <DEDUP_REMOVED lines=20> */
.L_x_3377:
        /* <DEDUP_REMOVED lines=12> */
.L_x_3378:
        /* <DEDUP_REMOVED lines=42> */
.L_x_3376:
[----:B------:R-:W-:Y:S01]  /*101d0*/  I2FP.F32.U32 R9, R8 ;  /* 0x0000000800097245 */ /* 0x000fe20000201000 */
[----:B------:R-:W-:Y:S01]  /*101e0*/  HADD2.F32 R8, -RZ, R24.H0_H0 ;  /* 0x20000018ff087230 */ /* 0x000fe20000004100 */
[----:B------:R-:W-:Y:S01]  /*101f0*/  ISETP.NE.AND P2, PT, R11, 0x1, PT ;  /* 0x000000010b00780c */ /* 0x000fe20003f45270 */
[----:B0-----:R-:W-:Y:S02]  /*10200*/  @P0 HADD2.F32 R95, -RZ, R20.H0_H0 ;  /* 0x20000014ff5f0230 */ /* 0x001fe40000004100 */
        /* <DEDUP_REMOVED lines=20> */
.L_x_3380:
        /* <DEDUP_REMOVED lines=12> */
.L_x_3381:
        /* <DEDUP_REMOVED lines=42> */
.L_x_3379:
        /* <DEDUP_REMOVED lines=20> */
.L_x_3383:
        /* <DEDUP_REMOVED lines=12> */
.L_x_3384:
        /* <DEDUP_REMOVED lines=26> */
[----:B--2---:R-:W-:Y:S01]  /*10a50*/  LOP3.LUT R100, R8, UR34, R99, 0x96, !PT ;  /* 0x0000002208647c12 */ /* 0x004fe2000f8e9663 */
        /* <DEDUP_REMOVED lines=16> */
.L_x_3382:
[----:B------:R-:W-:Y:S01]  /*10b60*/  I2FP.F32.U32 R9, R8 ;  /* 0x0000000800097245 */ /* 0x000fe20000201000 */
[----:B------:R-:W-:Y:S01]  /*10b70*/  HADD2.F32 R8, -RZ, R24.H1_H1 ;  /* 0x30000018ff087230 */ /* 0x000fe20000004100 */
[----:B------:R-:W-:Y:S01]  /*10b80*/  ISETP.NE.AND P2, PT, R11, 0x1, PT ;  /* 0x000000010b00780c */ /* 0x000fe20003f45270 */
[----:B--2---:R-:W-:Y:S02]  /*10b90*/  @P0 HADD2.F32 R101, -RZ, R20.H1_H1 ;  /* 0x30000014ff650230 */ /* 0x004fe40000004100 */
        /* <DEDUP_REMOVED lines=20> */
.L_x_3386:
        /* <DEDUP_REMOVED lines=12> */
.L_x_3387:
        /* <DEDUP_REMOVED lines=42> */
.L_x_3385:
        /* <DEDUP_REMOVED lines=20> */
.L_x_3389:
        /* <DEDUP_REMOVED lines=12> */
.L_x_3390:
        /* <DEDUP_REMOVED lines=42> */
.L_x_3388:
[----:B------:R-:W-:Y:S01]  /*114e0*/  I2FP.F32.U32 R11, R11 ;  /* 0x0000000b000b7245 */ /* 0x000fe20000201000 */
[----:B------:R-:W-:Y:S01]  /*114f0*/  HADD2.F32 R10, -RZ, R25.H0_H0 ;  /* 0x20000019ff0a7230 */ /* 0x000fe20000004100 */
[----:B------:R-:W-:Y:S01]  /*11500*/  ISETP.NE.AND P2, PT, R13, 0x1, PT ;  /* 0x000000010d00780c */ /* 0x000fe20003f45270 */
[----:B------:R-:W-:Y:S02]  /*11510*/  @P0 HADD2.F32 R12, -RZ, R21.H0_H0 ;  /* 0x20000015ff0c0230 */ /* 0x000fe40000004100 */
[----:B------:R-:W-:Y:S01]  /*11520*/  FFMA.FTZ R11, R11, R64, 1.1641532182693481445e-10 ;  /* 0x2f0000000b0b7423 */ /* 0x000fe20000010040 */
[----:B------:R-:W-:-:S04]  /*11530*/  FMUL.FTZ R10, R10, UR5 ;  /* 0x000000050a0a7c20 */ /* 0x000fc80008410000 */
[----:B------:R-:W-:Y:S02]  /*11540*/  FSETP.GTU.FTZ.AND P1, PT, R11, UR4, PT ;  /* 0x000000040b007c0b */ /* 0x000fe4000bf3c000 */
[----:B------:R-:W-:Y:S02]  /*11550*/  MOV R11, R18 ;  /* 0x00000012000b7202 */ /* 0x000fe40000000f00 */
[----:B------:R-:W-:-:S05]  /*11560*/  FSEL R10, R10, RZ, !P1 ;  /* 0x000000ff0a0a7208 */ /* 0x000fca0004800000 */
[----:B------:R-:W-:Y:S01]  /*11570*/  FADD.FTZ R9, R9, R10 ;  /* 0x0000000a09097221 */ /* 0x000fe20000010000 */
[----:B------:R-:W-:-:S03]  /*11580*/  IMAD.MOV.U32 R10, RZ, RZ, 0x2 ;  /* 0x00000002ff0a7424 */ /* 0x000fc600078e00ff */
        /* <DEDUP_REMOVED lines=13> */
.L_x_3392:
        /* <DEDUP_REMOVED lines=12> */
.L_x_3393:
        /* <DEDUP_REMOVED lines=42> */
.L_x_3391:
        /* <DEDUP_REMOVED lines=19> */
.L_x_3395:
        /* <DEDUP_REMOVED lines=12> */
.L_x_3396:
        /* <DEDUP_REMOVED lines=42> */
.L_x_3394:
        /* <DEDUP_REMOVED lines=24> */
.L_x_3398:
        /* <DEDUP_REMOVED lines=12> */
.L_x_3399:
        /* <DEDUP_REMOVED lines=42> */
.L_x_3397:
        /* <DEDUP_REMOVED lines=19> */
.L_x_3401:
        /* <DEDUP_REMOVED lines=12> */
.L_x_3402:
        /* <DEDUP_REMOVED lines=42> */
.L_x_3400:
[----:B------:R-:W-:Y:S01]  /*127c0*/  I2FP.F32.U32 R13, R13 ;  /* 0x0000000d000d7245 */ /* 0x000fe20000201000 */
[----:B------:R-:W-:Y:S02]  /*127d0*/  HADD2.F32 R12, -RZ, R26.H0_H0 ;  /* 0x2000001aff0c7230 */ /* 0x000fe40000004100 */
[----:B------:R-:W-:Y:S02]  /*127e0*/  @P0 HADD2.F32 R107, -RZ, R22.H0_H0 ;  /* 0x20000016ff6b0230 */ /* 0x000fe40000004100 */
[----:B------:R-:W-:Y:S01]  /*127f0*/  FFMA.FTZ R13, R13, R64, 1.1641532182693481445e-10 ;  /* 0x2f0000000d0d7423 */ /* 0x000fe20000010040 */
[----:B------:R-:W-:-:S04]  /*12800*/  FMUL.FTZ R12, R12, UR5 ;  /* 0x000000050c0c7c20 */ /* 0x000fc80008410000 */
[----:B------:R-:W-:Y:S02]  /*12810*/  FSETP.GTU.FTZ.AND P3, PT, R13, UR4, PT ;  /* 0x000000040d007c0b */ /* 0x000fe4000bf7c000 */
        /* <DEDUP_REMOVED lines=18> */
.L_x_3404:
        /* <DEDUP_REMOVED lines=12> */
.L_x_3405:
        /* <DEDUP_REMOVED lines=42> */
.L_x_3403:
        /* <DEDUP_REMOVED lines=19> */
.L_x_3407:
        /* <DEDUP_REMOVED lines=12> */
.L_x_3408:
        /* <DEDUP_REMOVED lines=42> */
.L_x_3406:
[----:B------:R-:W-:Y:S01]  /*13130*/  I2FP.F32.U32 R13, R13 ;  /* 0x0000000d000d7245 */ /* 0x000fe20000201000 */
[----:B------:R-:W-:Y:S02]  /*13140*/  HADD2.F32 R12, -RZ, R26.H1_H1 ;  /* 0x3000001aff0c7230 */ /* 0x000fe40000004100 */
        /* <DEDUP_REMOVED lines=22> */
.L_x_3410:
        /* <DEDUP_REMOVED lines=12> */
.L_x_3411:
        /* <DEDUP_REMOVED lines=42> */
.L_x_3409:
        /* <DEDUP_REMOVED lines=19> */
.L_x_3413:
        /* <DEDUP_REMOVED lines=12> */
.L_x_3414:
        /* <DEDUP_REMOVED lines=42> */
.L_x_3412:
[----:B------:R-:W-:Y:S01]  /*13aa0*/  I2FP.F32.U32 R61, R61 ;  /* 0x0000003d003d7245 */ /* 0x000fe20000201000 */
[----:B------:R-:W-:Y:S02]  /*13ab0*/  HADD2.F32 R60, -RZ, R27.H0_H0 ;  /* 0x2000001bff3c7230 */ /* 0x000fe40000004100 */
[----:B------:R-:W-:Y:S02]  /*13ac0*/  @P0 HADD2.F32 R84, -RZ, R23.H0_H0 ;  /* 0x20000017ff540230 */ /* 0x000fe40000004100 */
[----:B------:R-:W-:Y:S01]  /*13ad0*/  FFMA.FTZ R61, R61, R64, 1.1641532182693481445e-10 ;  /* 0x2f0000003d3d7423 */ /* 0x000fe20000010040 */
[----:B------:R-:W-:Y:S01]  /*13ae0*/  FMUL.FTZ R60, R60, UR5 ;  /* 0x000000053c3c7c20 */ /* 0x000fe20008410000 */
[----:B------:R-:W-:-:S03]  /*13af0*/  IMAD.MOV.U32 R96, RZ, RZ, 0x2 ;  /* 0x00000002ff607424 */ /* 0x000fc600078e00ff */
[----:B------:R-:W-:Y:S02]  /*13b00*/  FSETP.GTU.FTZ.AND P5, PT, R61, UR4, PT ;  /* 0x000000043d007c0b */ /* 0x000fe4000bfbc000 */
        /* <DEDUP_REMOVED lines=18> */
.L_x_3416:
        /* <DEDUP_REMOVED lines=12> */
.L_x_3417:
        /* <DEDUP_REMOVED lines=42> */
.L_x_3415:
        /* <DEDUP_REMOVED lines=19> */
.L_x_3419:
        /* <DEDUP_REMOVED lines=14> */
.L_x_3420:
        /* <DEDUP_REMOVED lines=42> */
.L_x_3418:
[----:B------:R-:W-:Y:S01]  /*14440*/  I2FP.F32.U32 R61, R62 ;  /* 0x0000003e003d7245 */ /* 0x000fe20000201000 */
[----:B------:R-:W-:Y:S01]  /*14450*/  HADD2.F32 R60, -RZ, R27.H1_H1 ;  /* 0x3000001bff3c7230 */ /* 0x000fe20000004100 */
[----:B------:R-:W-:Y:S01]  /*14460*/  PRMT R62, R88, 0x5410, R90 ;  /* 0x00005410583e7816 */ /* 0x000fe2000000005a */
[----:B------:R-:W-:Y:S02]  /*14470*/  @P0 HADD2.F32 R115, -RZ, R23.H1_H1 ;  /* 0x30000017ff730230 */ /* 0x000fe40000004100 */
[----:B------:R-:W-:Y:S01]  /*14480*/  FFMA.FTZ R61, R61, R64, 1.1641532182693481445e-10 ;  /* 0x2f0000003d3d7423 */ /* 0x000fe20000010040 */
[----:B------:R-:W-:-:S04]  /*14490*/  FMUL.FTZ R60, R60, UR5 ;  /* 0x000000053c3c7c20 */ /* 0x000fc80008410000 */
[----:B------:R-:W-:-:S04]  /*144a0*/  FSETP.GTU.FTZ.AND P6, PT, R61, UR4, PT ;  /* 0x000000043d007c0b */ /* 0x000fc8000bfdc000 */
        /* <DEDUP_REMOVED lines=11> */
.L_x_3372:
        /* <DEDUP_REMOVED lines=15> */
.L_x_3423:
[----:B------:R-:W-:-:S04]  /*14650*/  VIADD R0, R0, 0x1 ;  /* 0x0000000100007836 */ /* 0x000fc80000000000 */
[C---:B--2---:R-:W-:Y:S01]  /*14660*/  IMAD.WIDE.U32 R100, R0.reuse, -0x2daee0ad, RZ ;  /* 0xd2511f5300647825 */ /* 0x044fe200078e00ff */
        /* <DEDUP_REMOVED lines=10> */
.L_x_3424:
        /* <DEDUP_REMOVED lines=42> */
.L_x_3422:
[----:B0-----:R-:W-:Y:S01]  /*149b0*/  I2FP.F32.U32 R95, R72 ;  /* 0x00000048005f7245 */ /* 0x001fe20000201000 */
        /* <DEDUP_REMOVED lines=22> */
.L_x_3426:
[----:B------:R-:W-:-:S04]  /*14b20*/  IADD3 R0, PT, PT, R0, 0x1, RZ ;  /* 0x0000000100007810 */ /* 0x000fc80007ffe0ff */
[C---:B------:R-:W-:Y:S01]  /*14b30*/  ISETP.NE.AND P1, PT, R0.reuse, RZ, PT ;  /* 0x000000ff0000720c */ /* 0x040fe20003f25270 */
[----:B--2---:R-:W-:-:S12]  /*14b40*/  IMAD.WIDE.U32 R104, R0, -0x2daee0ad, RZ ;  /* 0xd2511f5300687825 */ /* 0x004fd800078e00ff */
        /* <DEDUP_REMOVED lines=9> */
.L_x_3427:
        /* <DEDUP_REMOVED lines=42> */
.L_x_3425:
        /* <DEDUP_REMOVED lines=8> */
[----:B--2---:R-:W-:Y:S01]  /*14f00*/  FSEL R101, R60, RZ, !P1 ;  /* 0x000000ff3c657208 */ /* 0x004fe20004800000 */
        /* <DEDUP_REMOVED lines=14> */
.L_x_3429:
        /* <DEDUP_REMOVED lines=12> */
.L_x_3430:
        /* <DEDUP_REMOVED lines=42> */
.L_x_3428:
        /* <DEDUP_REMOVED lines=23> */
.L_x_3432:
        /* <DEDUP_REMOVED lines=12> */
.L_x_3433:
        /* <DEDUP_REMOVED lines=42> */
.L_x_3431:
        /* <DEDUP_REMOVED lines=22> */
.L_x_3435:
        /* <DEDUP_REMOVED lines=12> */
.L_x_3436:
        /* <DEDUP_REMOVED lines=42> */
.L_x_3434:
        /* <DEDUP_REMOVED lines=22> */
.L_x_3438:
        /* <DEDUP_REMOVED lines=12> */
.L_x_3439:
        /* <DEDUP_REMOVED lines=42> */
.L_x_3437:
        /* <DEDUP_REMOVED lines=22> */
.L_x_3441:
        /* <DEDUP_REMOVED lines=12> */
.L_x_3442:
        /* <DEDUP_REMOVED lines=42> */
.L_x_3440:
        /* <DEDUP_REMOVED lines=22> */
.L_x_3444:
        /* <DEDUP_REMOVED lines=12> */
.L_x_3445:
        /* <DEDUP_REMOVED lines=42> */
.L_x_3443:
        /* <DEDUP_REMOVED lines=14> */
.L_x_3421:
        /* <DEDUP_REMOVED lines=11> */
[----:B------:R-:W-:Y:S01]  /*16cb0*/  IMAD.MOV.U32 R120, RZ, RZ, 0x10 ;  /* 0x00000010ff787424 */ /* 0x000fe200078e00ff */
[----:B------:R-:W-:-:S02]  /*16cc0*/  LOP3.LUT R121, R121, R80, R68, 0xfe, !PT ;  /* 0x0000005079797212 */ /* 0x000fc400078efe44 */
[----:B------:R-:W-:Y:S02]  /*16cd0*/  SEL R72, RZ, 0x1000000, !P1 ;  /* 0x01000000ff487807 */ /* 0x000fe40004800000 */
[----:B------:R-:W-:Y:S02]  /*16ce0*/  SEL R105, RZ, 0x10000, !P4 ;  /* 0x00010000ff697807 */ /* 0x000fe40006000000 */
[----:B------:R-:W-:Y:S02]  /*16cf0*/  SEL R68, RZ, 0x100, !P5 ;  /* 0x00000100ff447807 */ /* 0x000fe40006800000 */
[----:B------:R-:W-:Y:S02]  /*16d00*/  SEL R104, RZ, 0x1, !P2 ;  /* 0x00000001ff687807 */ /* 0x000fe40005000000 */
[----:B------:R-:W-:Y:S02]  /*16d10*/  LOP3.LUT R68, R68, R72, R105, 0xfe, !PT ;  /* 0x0000004844447212 */ /* 0x000fe400078efe69 */
[----:B------:R-:W-:Y:S01]  /*16d20*/  LOP3.LUT R105, R121, R104, RZ, 0xfc, !PT ;  /* 0x0000006879697212 */ /* 0x000fe200078efcff */
[----:B-1----:R-:W-:Y:S01]  /*16d30*/  VIADD R119, R5, 0x180 ;  /* 0x0000018005777836 */ /* 0x002fe20000000000 */
[----:B------:R-:W-:-:S02]  /*16d40*/  SEL R121, RZ, 0x1, !P6 ;  /* 0x00000001ff797807 */ /* 0x000fc40007000000 */
[----:B------:R-:W-:Y:S01]  /*16d50*/  PLOP3.LUT P3, PT, PT, PT, UP0, 0x80, 0x8 ;  /* 0x000000000008781c */ /* 0x000fe20003f6f008 */
[C---:B------:R-:W-:Y:S01]  /*16d60*/  IMAD.WIDE.U32 R122, R119.reuse, 0x10, R102 ;  /* 0x00000010777a7825 */ /* 0x040fe200078e0066 */
[----:B------:R-:W-:Y:S02]  /*16d70*/  LOP3.LUT R104, R68, R121, RZ, 0xfc, !PT ;  /* 0x0000007944687212 */ /* 0x000fe400078efcff */
[----:B------:R-:W-:Y:S01]  /*16d80*/  PLOP3.LUT P1, PT, PT, PT, UP0, 0x80, 0x8 ;  /* 0x000000000008781c */ /* 0x000fe20003f2f008 */
[C---:B0-----:R-:W-:Y:S02]  /*16d90*/  @P0 IMAD.WIDE.U32 R116, R119.reuse, 0x10, R116 ;  /* 0x0000001077740825 */ /* 0x041fe400078e0074 */
[----:B------:R0:W-:Y:S06]  /*16da0*/  STG.E.64 desc[UR10][R124.64], R104 ;  /* 0x000000687c007986 */ /* 0x0001ec000c101b0a */
[----:B--2---:R-:W-:Y:S01]  /*16db0*/  @P3 IMAD.WIDE.U32 R120, R119, R120, UR20 ;  /* 0x0000001477783e25 */ /* 0x004fe2000f8e0078 */
[----:B------:R-:W-:Y:S06]  /*16dc0*/  BRA.U !UP0, `(.L_x_3446) ;  /* 0x0000000108507547 */ /* 0x000fec000b800000 */
[----:B------:R-:W-:Y:S01]  /*16dd0*/  SHF.L.U32 R63, R13, 0x10, RZ ;  /* 0x000000100d3f7819 */ /* 0x000fe200000006ff */
[----:B------:R-:W1:Y:S01]  /*16de0*/  LDC.64 R60, c[0x0][0x3b8] ;  /* 0x0000ee00ff3c7b82 */ /* 0x000e620000000a00 */
[----:B------:R-:W-:Y:S02]  /*16df0*/  LOP3.LUT R62, R14, 0xffff, RZ, 0xc0, !PT ;  /* 0x0000ffff0e3e7812 */ /* 0x000fe400078ec0ff */
[----:B------:R-:W-:Y:S02]  /*16e00*/  LOP3.LUT R63, R63, 0xff0000, RZ, 0xc0, !PT ;  /* 0x00ff00003f3f7812 */ /* 0x000fe400078ec0ff */
[----:B------:R-:W-:Y:S02]  /*16e10*/  PRMT R103, R12, 0x7104, RZ ;  /* 0x000071040c677816 */ /* 0x000fe400000000ff */
[----:B------:R-:W-:Y:S02]  /*16e20*/  PRMT R62, R63, 0x4210, R62 ;  /* 0x000042103f3e7816 */ /* 0x000fe4000000003e */
[----:B0-----:R-:W-:-:S02]  /*16e30*/  LOP3.LUT R104, R10, 0xff, RZ, 0xc0, !PT ;  /* 0x000000ff0a687812 */ /* 0x001fc400078ec0ff */
        /* <DEDUP_REMOVED lines=13> */
.L_x_3446:
        /* <DEDUP_REMOVED lines=19> */
.L_x_3449:
        /* <DEDUP_REMOVED lines=12> */
.L_x_3450:
        /* <DEDUP_REMOVED lines=42> */
.L_x_3448:
[----:B------:R-:W-:Y:S01]  /*173a0*/  I2FP.F32.U32 R9, R6 ;  /* 0x0000000600097245 */ /* 0x000fe20000201000 */
[----:B-----5:R-:W-:Y:S01]  /*173b0*/  HADD2.F32 R6, -RZ, R60.H0_H0 ;  /* 0x2000003cff067230 */ /* 0x020fe20000004100 */
        /* <DEDUP_REMOVED lines=18> */
.L_x_3452:
        /* <DEDUP_REMOVED lines=12> */
.L_x_3453:
        /* <DEDUP_REMOVED lines=42> */
.L_x_3451:
[----:B------:R-:W-:Y:S01]  /*17840*/  I2FP.F32.U32 R9, R9 ;  /* 0x0000000900097245 */ /* 0x000fe20000201000 */
[----:B------:R-:W-:Y:S01]  /*17850*/  HADD2.F32 R8, -RZ, R24.H0_H0 ;  /* 0x20000018ff087230 */ /* 0x000fe20000004100 */
[----:B------:R-:W-:Y:S01]  /*17860*/  ISETP.NE.AND P2, PT, R10, 0x1, PT ;  /* 0x000000010a00780c */ /* 0x000fe20003f45270 */
[----:B--2---:R-:W-:Y:S02]  /*17870*/  @P0 HADD2.F32 R117, -RZ, R20.H0_H0 ;  /* 0x20000014ff750230 */ /* 0x004fe40000004100 */
[----:B------:R-:W-:Y:S01]  /*17880*/  FFMA.FTZ R9, R9, R64, 1.1641532182693481445e-10 ;  /* 0x2f00000009097423 */ /* 0x000fe20000010040 */
[----:B------:R-:W-:-:S04]  /*17890*/  FMUL.FTZ R8, R8, UR5 ;  /* 0x0000000508087c20 */ /* 0x000fc80008410000 */
[----:B------:R-:W-:-:S04]  /*178a0*/  FSETP.GTU.FTZ.AND P1, PT, R9, UR4, PT ;  /* 0x0000000409007c0b */ /* 0x000fc8000bf3c000 */
[----:B------:R-:W-:Y:S01]  /*178b0*/  FSEL R9, R8, RZ, !P1 ;  /* 0x000000ff08097208 */ /* 0x000fe20004800000 */
[----:B------:R-:W-:-:S04]  /*178c0*/  IMAD.MOV.U32 R8, RZ, RZ, 0x2 ;  /* 0x00000002ff087424 */ /* 0x000fc800078e00ff */
        /* <DEDUP_REMOVED lines=15> */
.L_x_3455:
        /* <DEDUP_REMOVED lines=12> */
.L_x_3456:
        /* <DEDUP_REMOVED lines=42> */
.L_x_3454:
        /* <DEDUP_REMOVED lines=20> */
.L_x_3458:
        /* <DEDUP_REMOVED lines=12> */
.L_x_3459:
        /* <DEDUP_REMOVED lines=42> */
.L_x_3457:
        /* <DEDUP_REMOVED lines=24> */
.L_x_3461:
        /* <DEDUP_REMOVED lines=12> */
.L_x_3462:
        /* <DEDUP_REMOVED lines=42> */
.L_x_3460:
[----:B------:R-:W-:Y:S01]  /*186a0*/  I2FP.F32.U32 R9, R9 ;  /* 0x0000000900097245 */ /* 0x000fe20000201000 */
[----:B------:R-:W-:Y:S01]  /*186b0*/  HADD2.F32 R10, -RZ, R61.H0_H0 ;  /* 0x2000003dff0a7230 */ /* 0x000fe20000004100 */
[----:B------:R-:W-:Y:S01]  /*186c0*/  ISETP.NE.AND P2, PT, R12, 0x1, PT ;  /* 0x000000010c00780c */ /* 0x000fe20003f45270 */
[----:B------:R-:W-:Y:S01]  /*186d0*/  IMAD.MOV.U32 R13, RZ, RZ, 0x2 ;  /* 0x00000002ff0d7424 */ /* 0x000fe200078e00ff */
[----:B------:R-:W-:Y:S01]  /*186e0*/  MOV R11, R18 ;  /* 0x00000012000b7202 */ /* 0x000fe20000000f00 */
        /* <DEDUP_REMOVED lines=15> */
.L_x_3464:
        /* <DEDUP_REMOVED lines=12> */
.L_x_3465:
        /* <DEDUP_REMOVED lines=42> */
.L_x_3463:
        /* <DEDUP_REMOVED lines=8> */
[----:B------:R-:W-:-:S05]  /*18bc0*/  FSEL R10, R10, RZ, !P1 ;  /* 0x000000ff0a0a7208 */ /* 0x000fca0004800000 */
[----:B------:R-:W-:Y:S01]  /*18bd0*/  FADD.FTZ R9, R9, R10 ;  /* 0x0000000a09097221 */ /* 0x000fe20000010000 */
[----:B------:R-:W-:-:S03]  /*18be0*/  IMAD.MOV.U32 R10, RZ, RZ, 0x2 ;  /* 0x00000002ff0a7424 */ /* 0x000fc600078e00ff */
        /* <DEDUP_REMOVED lines=13> */
.L_x_3467:
        /* <DEDUP_REMOVED lines=12> */
.L_x_3468:
        /* <DEDUP_REMOVED lines=42> */
.L_x_3466:
        /* <DEDUP_REMOVED lines=19> */
.L_x_3470:
        /* <DEDUP_REMOVED lines=12> */
.L_x_3471:
        /* <DEDUP_REMOVED lines=42> */
.L_x_3469:
        /* <DEDUP_REMOVED lines=24> */
.L_x_3473:
        /* <DEDUP_REMOVED lines=12> */
.L_x_3474:
        /* <DEDUP_REMOVED lines=42> */
.L_x_3472:
        /* <DEDUP_REMOVED lines=19> */
.L_x_3476:
        /* <DEDUP_REMOVED lines=12> */
.L_x_3477:
        /* <DEDUP_REMOVED lines=42> */
.L_x_3475:
[----:B------:R-:W-:Y:S01]  /*19e20*/  I2FP.F32.U32 R13, R13 ;  /* 0x0000000d000d7245 */ /* 0x000fe20000201000 */
[----:B------:R-:W-:Y:S02]  /*19e30*/  HADD2.F32 R12, -RZ, R26.H0_H0 ;  /* 0x2000001aff0c7230 */ /* 0x000fe40000004100 */
[----:B0-----:R-:W-:Y:S02]  /*19e40*/  @P0 HADD2.F32 R125, -RZ, R22.H0_H0 ;  /* 0x20000016ff7d0230 */ /* 0x001fe40000004100 */
        /* <DEDUP_REMOVED lines=8> */
[----:B------:R-:W-:Y:S01]  /*19ed0*/  @P0 FADD.FTZ R125, R125, R12 ;  /* 0x0000000c7d7d0221 */ /* 0x000fe20000010000 */
[----:B------:R-:W-:Y:S01]  /*19ee0*/  @!P0 MOV R125, R12 ;  /* 0x0000000c007d8202 */ /* 0x000fe20000000f00 */
[----:B------:R-:W-:-:S03]  /*19ef0*/  IMAD.MOV.U32 R12, RZ, RZ, 0x2 ;  /* 0x00000002ff0c7424 */ /* 0x000fc600078e00ff */
        /* <DEDUP_REMOVED lines=10> */
.L_x_3479:
        /* <DEDUP_REMOVED lines=12> */
.L_x_3480:
        /* <DEDUP_REMOVED lines=41> */
[----:B------:R-:W-:-:S07]  /*1a2f0*/  HFMA2 R12, -RZ, RZ, 0, 0 ;  /* 0x00000000ff0c7431 */ /* 0x000fce00000001ff */
.L_x_3478:
        /* <DEDUP_REMOVED lines=19> */
.L_x_3482:
        /* <DEDUP_REMOVED lines=12> */
.L_x_3483:
        /* <DEDUP_REMOVED lines=39> */
[----:B------:R-:W-:Y:S01]  /*1a760*/  HFMA2 R60, -RZ, RZ, 0, 0 ;  /* 0x00000000ff3c7431 */ /* 0x000fe200000001ff */
[----:B------:R-:W-:Y:S01]  /*1a770*/  MOV R13, R68 ;  /* 0x00000044000d7202 */ /* 0x000fe20000000f00 */
[----:B------:R-:W-:-:S07]  /*1a780*/  IMAD.MOV.U32 R68, RZ, RZ, R12 ;  /* 0x000000ffff447224 */ /* 0x000fce00078e000c */
.L_x_3481:
        /* <DEDUP_REMOVED lines=12> */
[----:B------:R-:W-:Y:S01]  /*1a850*/  @!P0 IMAD.MOV.U32 R80, RZ, RZ, R62 ;  /* 0x000000ffff508224 */ /* 0x000fe200078e003e */
[----:B------:R-:W-:-:S04]  /*1a860*/  MOV R62, 0x2 ;  /* 0x00000002003e7802 */ /* 0x000fc80000000f00 */
        /* <DEDUP_REMOVED lines=10> */
.L_x_3485:
        /* <DEDUP_REMOVED lines=12> */
.L_x_3486:
        /* <DEDUP_REMOVED lines=42> */
.L_x_3484:
        /* <DEDUP_REMOVED lines=19> */
.L_x_3488:
        /* <DEDUP_REMOVED lines=12> */
.L_x_3489:
        /* <DEDUP_REMOVED lines=42> */
.L_x_3487:
        /* <DEDUP_REMOVED lines=25> */
.L_x_3491:
        /* <DEDUP_REMOVED lines=12> */
.L_x_3492:
        /* <DEDUP_REMOVED lines=42> */
.L_x_3490:
        /* <DEDUP_REMOVED lines=19> */
.L_x_3494:
        /* <DEDUP_REMOVED lines=14> */
.L_x_3495:
        /* <DEDUP_REMOVED lines=42> */
.L_x_3493:
        /* <DEDUP_REMOVED lines=18> */
.L_x_3447:
[----:B------:R-:W-:Y:S01]  /*1bbc0*/  ISETP.NE.AND P1, PT, R94, 0x1, PT ;  /* 0x000000015e00780c */ /* 0x000fe20003f25270 */
[----:B------:R-:W-:Y:S01]  /*1bbd0*/  IMAD.MOV.U32 R72, RZ, RZ, R18 ;  /* 0x000000ffff487224 */ /* 0x000fe200078e0012 */
[----:B------:R-:W-:Y:S02]  /*1bbe0*/  MOV R78, 0x2 ;  /* 0x00000002004e7802 */ /* 0x000fe40000000f00 */
        /* <DEDUP_REMOVED lines=12> */
.L_x_3498:
        /* <DEDUP_REMOVED lines=12> */
.L_x_3499:
[----:B0-----:R-:W-:Y:S01]  /*1bd70*/  IMAD.WIDE.U32 R104, R2, -0x326172a9, RZ ;  /* 0xcd9e8d5702687825 */ /* 0x001fe200078e00ff */
        /* <DEDUP_REMOVED lines=41> */
.L_x_3497:
[----:B------:R-:W-:Y:S01]  /*1c010*/  I2FP.F32.U32 R103, R72 ;  /* 0x0000004800677245 */ /* 0x000fe20000201000 */
[----:B-----5:R-:W-:Y:S01]  /*1c020*/  HADD2.F32 R70, -RZ, R60.H0_H0 ;  /* 0x2000003cff467230 */ /* 0x020fe20000004100 */
[----:B------:R-:W-:Y:S01]  /*1c030*/  ISETP.NE.AND P2, PT, R78, 0x1, PT ;  /* 0x000000014e00780c */ /* 0x000fe20003f45270 */
[----:B------:R-:W-:Y:S02]  /*1c040*/  @P0 HADD2.F32 R72, -RZ, R20.H0_H0 ;  /* 0x20000014ff480230 */ /* 0x000fe40000004100 */
[----:B------:R-:W-:Y:S01]  /*1c050*/  FFMA.FTZ R103, R103, R64, 1.1641532182693481445e-10 ;  /* 0x2f00000067677423 */ /* 0x000fe20000010040 */
[----:B------:R-:W-:-:S04]  /*1c060*/  FMUL.FTZ R70, R70, UR5 ;  /* 0x0000000546467c20 */ /* 0x000fc80008410000 */
[----:B------:R-:W-:-:S04]  /*1c070*/  FSETP.GTU.FTZ.AND P1, PT, R103, UR4, PT ;  /* 0x0000000467007c0b */ /* 0x000fc8000bf3c000 */
[----:B--2---:R-:W-:Y:S02]  /*1c080*/  FSEL R117, R70, RZ, !P1 ;  /* 0x000000ff46757208 */ /* 0x004fe40004800000 */
[----:B------:R-:W-:Y:S02]  /*1c090*/  PLOP3.LUT P1, PT, P1, PT, PT, 0x8, 0x80 ;  /* 0x000000000080781c */ /* 0x000fe40000f2e170 */
[----:B------:R-:W-:Y:S01]  /*1c0a0*/  MOV R70, R18 ;  /* 0x0000001200467202 */ /* 0x000fe20000000f00 */
[----:B------:R-:W-:Y:S01]  /*1c0b0*/  @P0 FADD.FTZ R117, R72, R117 ;  /* 0x0000007548750221 */ /* 0x000fe20000010000 */
[----:B------:R-:W-:Y:S01]  /*1c0c0*/  IMAD.MOV.U32 R72, RZ, RZ, 0x2 ;  /* 0x00000002ff487424 */ /* 0x000fe200078e00ff */
[----:B------:R-:W-:-:S03]  /*1c0d0*/  P2R R82, PR, RZ, 0x2 ;  /* 0x00000002ff527803 */ /* 0x000fc60000000000 */
        /* <DEDUP_REMOVED lines=10> */
.L_x_3501:
        /* <DEDUP_REMOVED lines=12> */
.L_x_3502:
[----:B0-----:R-:W-:Y:S01]  /*1c240*/  IMAD.WIDE.U32 R104, R2, -0x326172a9, RZ ;  /* 0xcd9e8d5702687825 */ /* 0x001fe200078e00ff */
        /* <DEDUP_REMOVED lines=41> */
.L_x_3500:
        /* <DEDUP_REMOVED lines=23> */
.L_x_3504:
        /* <DEDUP_REMOVED lines=12> */
.L_x_3505:
        /* <DEDUP_REMOVED lines=42> */
.L_x_3503:
[----:B------:R-:W-:Y:S01]  /*1c9b0*/  I2FP.F32.U32 R103, R60 ;  /* 0x0000003c00677245 */ /* 0x000fe20000201000 */
[----:B------:R-:W-:Y:S01]  /*1c9c0*/  HADD2.F32 R60, -RZ, R61.H0_H0 ;  /* 0x2000003dff3c7230 */ /* 0x000fe20000004100 */
[----:B------:R-:W-:Y:S01]  /*1c9d0*/  ISETP.NE.AND P2, PT, R78, 0x1, PT ;  /* 0x000000014e00780c */ /* 0x000fe20003f45270 */
[----:B------:R-:W-:Y:S02]  /*1c9e0*/  @P0 HADD2.F32 R70, -RZ, R21.H0_H0 ;  /* 0x20000015ff460230 */ /* 0x000fe40000004100 */
[----:B------:R-:W-:Y:S01]  /*1c9f0*/  FFMA.FTZ R103, R103, R64, 1.1641532182693481445e-10 ;  /* 0x2f00000067677423 */ /* 0x000fe20000010040 */
[----:B------:R-:W-:-:S04]  /*1ca00*/  FMUL.FTZ R60, R60, UR5 ;  /* 0x000000053c3c7c20 */ /* 0x000fc80008410000 */
[----:B------:R-:W-:-:S04]  /*1ca10*/  FSETP.GTU.FTZ.AND P1, PT, R103, UR4, PT ;  /* 0x0000000467007c0b */ /* 0x000fc8000bf3c000 */
[----:B------:R-:W-:Y:S02]  /*1ca20*/  FSEL R121, R60, RZ, !P1 ;  /* 0x000000ff3c797208 */ /* 0x000fe40004800000 */
        /* <DEDUP_REMOVED lines=15> */
.L_x_3507:
[----:B------:R-:W-:-:S04]  /*1cb20*/  VIADD R0, R0, 0x1 ;  /* 0x0000000100007836 */ /* 0x000fc80000000000 */
[C---:B0-----:R-:W-:Y:S01]  /*1cb30*/  IMAD.WIDE.U32 R124, R0.reuse, -0x2daee0ad, RZ ;  /* 0xd2511f53007c7825 */ /* 0x041fe200078e00ff */
        /* <DEDUP_REMOVED lines=10> */
.L_x_3508:
        /* <DEDUP_REMOVED lines=42> */
.L_x_3506:
        /* <DEDUP_REMOVED lines=22> */
.L_x_3510:
        /* <DEDUP_REMOVED lines=12> */
.L_x_3511:
        /* <DEDUP_REMOVED lines=42> */
.L_x_3509:
        /* <DEDUP_REMOVED lines=8> */
[----:B0-----:R-:W-:Y:S01]  /*1d3c0*/  FSEL R125, R60, RZ, !P2 ;  /* 0x000000ff3c7d7208 */ /* 0x001fe20005000000 */
        /* <DEDUP_REMOVED lines=13> */
.L_x_3513:
        /* <DEDUP_REMOVED lines=12> */
.L_x_3514:
        /* <DEDUP_REMOVED lines=42> */
.L_x_3512:
        /* <DEDUP_REMOVED lines=22> */
.L_x_3516:
        /* <DEDUP_REMOVED lines=12> */
.L_x_3517:
        /* <DEDUP_REMOVED lines=42> */
.L_x_3515:
[----:B------:R-:W-:Y:S01]  /*1dcc0*/  I2FP.F32.U32 R61, R61 ;  /* 0x0000003d003d7245 */ /* 0x000fe20000201000 */
[----:B------:R-:W-:Y:S01]  /*1dcd0*/  HADD2.F32 R60, -RZ, R63.H0_H0 ;  /* 0x2000003fff3c7230 */ /* 0x000fe20000004100 */
        /* <DEDUP_REMOVED lines=20> */
.L_x_3519:
        /* <DEDUP_REMOVED lines=12> */
.L_x_3520:
        /* <DEDUP_REMOVED lines=42> */
.L_x_3518:
        /* <DEDUP_REMOVED lines=14> */
.L_x_3496:
        /* <DEDUP_REMOVED lines=40> */
.L_x_3521:
[----:B01----:R-:W-:Y:S01]  /*1e4e0*/  FADD.FTZ R60, RZ, R7 ;  /* 0x00000007ff3c7221 */ /* 0x003fe20000010000 */
[----:B------:R-:W0:Y:S01]  /*1e4f0*/  S2R R82, SR_TID.X ;  /* 0x0000000000527919 */ /* 0x000e220000002100 */
[----:B------:R-:W1:Y:S01]  /*1e500*/  S2UR UR5, SR_CgaCtaId ;  /* 0x00000000000579c3 */ /* 0x000e620000008800 */
[----:B------:R-:W-:Y:S01]  /*1e510*/  UMOV UR4, 0x400 ;  /* 0x0000040000047882 */ /* 0x000fe20000000000 */
[----:B------:R-:W-:-:S04]  /*1e520*/  FADD.FTZ R60, R60, R15 ;  /* 0x0000000f3c3c7221 */ /* 0x000fc80000010000 */
        /* <DEDUP_REMOVED lines=127> */
[----:B------:R-:W-:Y:S01]  /*1ed20*/  @!P1 MOV R74, 0x400 ;  /* 0x00000400004a9802 */ /* 0x000fe20000000f00 */
[----:B------:R-:W-:Y:S01]  /*1ed30*/  BAR.SYNC.DEFER_BLOCKING 0x0 ;  /* 0x0000000000007b1d */ /* 0x000fe20000010000 */
[----:B------:R-:W-:-:S05]  /*1ed40*/  ISETP.NE.AND P0, PT, RZ, UR22, PT ;  /* 0x00000016ff007c0c */ /* 0x000fca000bf05270 */
[----:B------:R-:W1:Y:S01]  /*1ed50*/  SHFL.DOWN PT, R77, R74, 0x2, 0x1f ;  /* 0x08401f004a4d7f89 */ /* 0x000e6200000e0000 */
[----:B0-----:R-:W-:-:S03]  /*1ed60*/  I2FP.F32.U32 R60, R74 ;  /* 0x0000004a003c7245 */ /* 0x001fc60000201000 */
[----:B------:R-:W-:Y:S01]  /*1ed70*/  @!P1 LDS.64 R62, [R75+UR4] ;  /* 0x000000044b3e9984 */ /* 0x000fe20008000a00 */
[----:B------:R-:W-:Y:S01]  /*1ed80*/  ISETP.NE.AND P1, PT, R82, RZ, PT ;  /* 0x000000ff5200720c */ /* 0x000fe20003f25270 */
[----:B-1----:R-:W-:Y:S01]  /*1ed90*/  IMAD.IADD R84, R77, 0x1, R74 ;  /* 0x000000014d547824 */ /* 0x002fe200078e024a */
[----:B------:R-:W-:Y:S01]  /*1eda0*/  I2FP.F32.S32 R64, R77 ;  /* 0x0000004d00407245 */ /* 0x000fe20000201400 */
[----:B------:R-:W0:Y:S03]  /*1edb0*/  LDC R74, c[0x0][0x448] ;  /* 0x00011200ff4a7b82 */ /* 0x000e260000000800 */
        /* <DEDUP_REMOVED lines=14> */
[----:B------:R-:W-:Y:S02]  /*1eea0*/  IMAD.U32 R76, RZ, RZ, UR18 ;  /* 0x00000012ff4c7e24 */ /* 0x000fe4000f8e00ff */
        /* <DEDUP_REMOVED lines=13> */
[----:B------:R-:W-:Y:S02]  /*1ef80*/  FMUL.FTZ R75, R75, R77 ;  /* 0x0000004d4b4b7220 */ /* 0x000fe40000410000 */
[----:B------:R-:W1:Y:S02]  /*1ef90*/  SHFL.IDX PT, R63, R103, RZ, 0x1f ;  /* 0x00001fff673f7589 */ /* 0x000e6400000e0000 */
[----:B------:R-:W-:Y:S02]  /*1efa0*/  FFMA.FTZ R75, R84, R75, R61 ;  /* 0x0000004b544b7223 */ /* 0x000fe4000001003d */
[----:B------:R-:W2:Y:S04]  /*1efb0*/  @!P1 LDC.64 R60, c[0x0][0x3c0] ;  /* 0x0000f000ff3c9b82 */ /* 0x000ea80000000a00 */
[----:B------:R-:W0:Y:S01]  /*1efc0*/  SHFL.IDX PT, R75, R75, RZ, 0x1f ;  /* 0x00001fff4b4b7589 */ /* 0x000e2200000e0000 */
[C---:B-1----:R-:W-:Y:S01]  /*1efd0*/  FMUL.FTZ R64, R63.reuse, R63 ;  /* 0x0000003f3f407220 */ /* 0x042fe20000410000 */
[----:B------:R-:W-:Y:S01]  /*1efe0*/  FSEL R62, R63, RZ, !P0 ;  /* 0x000000ff3f3e7208 */ /* 0x000fe20004000000 */
[----:B--2---:R-:W-:-:S03]  /*1eff0*/  @!P1 IMAD.WIDE R60, R76, 0x4, R60 ;  /* 0x000000044c3c9825 */ /* 0x004fc600078e023c */
[----:B------:R-:W-:Y:S01]  /*1f000*/  FSEL R77, R64, RZ, P0 ;  /* 0x000000ff404d7208 */ /* 0x000fe20000000000 */
[C---:B------:R-:W-:Y:S01]  /*1f010*/  FADD.FTZ R76, -R62.reuse, R15 ;  /* 0x0000000f3e4c7221 */ /* 0x040fe20000010100 */
[C---:B------:R-:W-:Y:S01]  /*1f020*/  FADD.FTZ R86, -R62.reuse, R17 ;  /* 0x000000113e567221 */ /* 0x040fe20000010100 */
[----:B0-----:R-:W-:Y:S01]  /*1f030*/  FFMA.FTZ R64, R75, UR23, R74 ;  /* 0x000000174b407c23 */ /* 0x001fe2000801004a */
[C---:B------:R-:W-:Y:S01]  /*1f040*/  FADD.FTZ R74, -R62.reuse, R7 ;  /* 0x000000073e4a7221 */ /* 0x040fe20000010100 */
[C---:B------:R-:W-:Y:S01]  /*1f050*/  FADD.FTZ R92, -R62.reuse, R65 ;  /* 0x000000413e5c7221 */ /* 0x040fe20000010100 */
[----:B------:R-:W-:Y:S01]  /*1f060*/  FADD.FTZ R84, -R62, R69 ;  /* 0x000000453e547221 */ /* 0x000fe20000010100 */
[----:B------:R-:W-:Y:S01]  /*1f070*/  FADD.FTZ R7, R64, R77 ;  /* 0x0000004d40077221 */ /* 0x000fe20000010000 */
[C---:B------:R-:W-:Y:S01]  /*1f080*/  FADD.FTZ R88, -R62.reuse, R71 ;  /* 0x000000473e587221 */ /* 0x040fe20000010100 */
[----:B------:R-:W-:Y:S01]  /*1f090*/  FADD.FTZ R65, -R62, R72 ;  /* 0x000000483e417221 */ /* 0x000fe20000010100 */
[----:B------:R-:W-:-:S02]  /*1f0a0*/  HADD2.F32 R15, -RZ, R56.H0_H0 ;  /* 0x20000038ff0f7230 */ /* 0x000fc40000004100 */
[C---:B------:R-:W-:Y:S01]  /*1f0b0*/  FADD.FTZ R90, -R62.reuse, R73 ;  /* 0x000000493e5a7221 */ /* 0x040fe20000010100 */
[----:B------:R-:W-:Y:S01]  /*1f0c0*/  HADD2.F32 R17, -RZ, R40.H0_H0 ;  /* 0x20000028ff117230 */ /* 0x000fe20000004100 */
[----:B------:R-:W0:Y:S01]  /*1f0d0*/  MUFU.RSQ R7, R7 ;  /* 0x0000000700077308 */ /* 0x000e220000001400 */
[----:B------:R-:W-:Y:S02]  /*1f0e0*/  HADD2.F32 R69, -RZ, R56.H1_H1 ;  /* 0x30000038ff457230 */ /* 0x000fe40000004100 */
[C---:B------:R-:W-:Y:S01]  /*1f0f0*/  FADD.FTZ R64, -R62.reuse, R67 ;  /* 0x000000433e407221 */ /* 0x040fe20000010100 */
[----:B------:R-:W-:Y:S02]  /*1f100*/  HADD2.F32 R71, -RZ, R40.H1_H1 ;  /* 0x30000028ff477230 */ /* 0x000fe40000004100 */
[----:B------:R-:W-:Y:S01]  /*1f110*/  FADD.FTZ R94, -R62, R79 ;  /* 0x0000004f3e5e7221 */ /* 0x000fe20000010100 */
[----:B------:R-:W-:Y:S01]  /*1f120*/  HADD2.F32 R73, -RZ, R57.H0_H0 ;  /* 0x20000039ff497230 */ /* 0x000fe20000004100 */
[----:B------:R1:W-:Y:S01]  /*1f130*/  @!P1 STG.E desc[UR10][R60.64], R63 ;  /* 0x0000003f3c009986 */ /* 0x0003e2000c10190a */
[----:B------:R-:W-:-:S02]  /*1f140*/  HADD2.F32 R75, -RZ, R41.H0_H0 ;  /* 0x20000029ff4b7230 */ /* 0x000fc40000004100 */
[C---:B------:R-:W-:Y:S01]  /*1f150*/  FADD.FTZ R98, -R62.reuse, R83 ;  /* 0x000000533e627221 */ /* 0x040fe20000010100 */
[----:B------:R-:W-:Y:S02]  /*1f160*/  HADD2.F32 R77, -RZ, R57.H1_H1 ;  /* 0x30000039ff4d7230 */ /* 0x000fe40000004100 */
[C---:B------:R-:W-:Y:S01]  /*1f170*/  FADD.FTZ R102, -R62.reuse, R81 ;  /* 0x000000513e667221 */ /* 0x040fe20000010100 */
[----:B------:R-:W-:Y:S02]  /*1f180*/  HADD2.F32 R79, -RZ, R41.H1_H1 ;  /* 0x30000029ff4f7230 */ /* 0x000fe40000004100 */
[C---:B------:R-:W-:Y:S01]  /*1f190*/  FADD.FTZ R108, -R62.reuse, R87 ;  /* 0x000000573e6c7221 */ /* 0x040fe20000010100 */
[C---:B------:R-:W-:Y:S01]  /*1f1a0*/  FADD.FTZ R67, -R62.reuse, R80 ;  /* 0x000000503e437221 */ /* 0x040fe20000010100 */
[----:B------:R-:W-:Y:S02]  /*1f1b0*/  HADD2.F32 R81, -RZ, R53.H1_H1 ;  /* 0x30000035ff517230 */ /* 0x000fe40000004100 */
[----:B------:R-:W-:Y:S01]  /*1f1c0*/  FADD.FTZ R96, -R62, R85 ;  /* 0x000000553e607221 */ /* 0x000fe20000010100 */
[----:B------:R-:W-:-:S02]  /*1f1d0*/  HADD2.F32 R83, -RZ, R37.H1_H1 ;  /* 0x30000025ff537230 */ /* 0x000fc40000004100 */
[C---:B0-----:R-:W-:Y:S01]  /*1f1e0*/  FMUL.FTZ R72, R7.reuse, R74 ;  /* 0x0000004a07487220 */ /* 0x041fe20000410000 */
[C---:B------:R-:W-:Y:S01]  /*1f1f0*/  FMUL.FTZ R76, R7.reuse, R76 ;  /* 0x0000004c074c7220 */ /* 0x040fe20000410000 */
[C---:B------:R-:W-:Y:S01]  /*1f200*/  FMUL.FTZ R74, R7.reuse, R86 ;  /* 0x00000056074a7220 */ /* 0x040fe20000410000 */
[C---:B------:R-:W-:Y:S01]  /*1f210*/  FMUL.FTZ R92, R7.reuse, R92 ;  /* 0x0000005c075c7220 */ /* 0x040fe20000410000 */
[----:B------:R-:W-:Y:S01]  /*1f220*/  FFMA.FTZ R72, R72, R15, R17 ;  /* 0x0000000f48487223 */ /* 0x000fe20000010011 */
[----:B------:R-:W-:Y:S01]  /*1f230*/  FFMA.FTZ R15, R76, R69, R71 ;  /* 0x000000454c0f7223 */ /* 0x000fe20000010047 */
[----:B------:R-:W-:Y:S01]  /*1f240*/  FFMA.FTZ R74, R74, R73, R75 ;  /* 0x000000494a4a7223 */ /* 0x000fe2000001004b */
[----:B-1----:R-:W-:Y:S02]  /*1f250*/  HADD2.F32 R61, -RZ, R58.H0_H0 ;  /* 0x2000003aff3d7230 */ /* 0x002fe40000004100 */
[----:B------:R-:W-:Y:S01]  /*1f260*/  FMUL.FTZ R64, R7, R64 ;  /* 0x0000004007407220 */ /* 0x000fe20000410000 */
[----:B------:R-:W-:-:S02]  /*1f270*/  HADD2.F32 R63, -RZ, R42.H0_H0 ;  /* 0x2000002aff3f7230 */ /* 0x000fc40000004100 */
        /* <DEDUP_REMOVED lines=8> */
[----:B------:R-:W-:Y:S01]  /*1f300*/  FFMA.FTZ R73, R73, R60, R76 ;  /* 0x0000003c49497223 */ /* 0x000fe2000001004c */
[----:B------:R-:W-:Y:S02]  /*1f310*/  HADD2.F32 R60, -RZ, R52.H0_H0 ;  /* 0x20000034ff3c7230 */ /* 0x000fe40000004100 */
[C---:B------:R-:W-:Y:S01]  /*1f320*/  FMUL.FTZ R98, R7.reuse, R98 ;  /* 0x0000006207627220 */ /* 0x040fe20000410000 */
[----:B------:R-:W-:Y:S02]  /*1f330*/  HADD2.F32 R64, -RZ, R36.H0_H0 ;  /* 0x20000024ff407230 */ /* 0x000fe40000004100 */
[----:B------:R-:W-:Y:S01]  /*1f340*/  FFMA.FTZ R63, R90, R69, R71 ;  /* 0x000000455a3f7223 */ /* 0x000fe20000010047 */
[----:B------:R-:W-:Y:S02]  /*1f350*/  HADD2.F32 R61, -RZ, R52.H1_H1 ;  /* 0x30000034ff3d7230 */ /* 0x000fe40000004100 */
[----:B------:R-:W-:Y:S01]  /*1f360*/  FMUL.FTZ R69, R7, R94 ;  /* 0x0000005e07457220 */ /* 0x000fe20000410000 */
[----:B------:R-:W-:-:S02]  /*1f370*/  HADD2.F32 R71, -RZ, R36.H1_H1 ;  /* 0x30000024ff477230 */ /* 0x000fc40000004100 */
[C---:B------:R-:W-:Y:S01]  /*1f380*/  FMUL.FTZ R76, R7.reuse, R102 ;  /* 0x00000066074c7220 */ /* 0x040fe20000410000 */
[----:B------:R-:W-:Y:S02]  /*1f390*/  HADD2.F32 R77, -RZ, R53.H0_H0 ;  /* 0x20000035ff4d7230 */ /* 0x000fe40000004100 */
[C---:B------:R-:W-:Y:S01]  /*1f3a0*/  FMUL.FTZ R108, R7.reuse, R108 ;  /* 0x0000006c076c7220 */ /* 0x040fe20000410000 */
[----:B------:R-:W-:Y:S02]  /*1f3b0*/  HADD2.F32 R79, -RZ, R37.H0_H0 ;  /* 0x20000025ff4f7230 */ /* 0x000fe40000004100 */
[----:B------:R-:W-:Y:S01]  /*1f3c0*/  FADD.FTZ R100, -R62, R91 ;  /* 0x0000005b3e647221 */ /* 0x000fe20000010100 */
[----:B------:R-:W-:Y:S02]  /*1f3d0*/  HADD2.F32 R80, -RZ, R59.H0_H0 ;  /* 0x2000003bff507230 */ /* 0x000fe40000004100 */
[----:B------:R-:W-:Y:S01]  /*1f3e0*/  FMUL.FTZ R75, R7, R88 ;  /* 0x00000058074b7220 */ /* 0x000fe20000410000 */
[----:B------:R-:W-:-:S02]  /*1f3f0*/  HADD2.F32 R86, -RZ, R43.H0_H0 ;  /* 0x2000002bff567230 */ /* 0x000fc40000004100 */
[----:B------:R-:W-:Y:S01]  /*1f400*/  FADD.FTZ R104, -R62, R89 ;  /* 0x000000593e687221 */ /* 0x000fe20000010100 */
[----:B------:R-:W-:Y:S01]  /*1f410*/  FFMA.FTZ R69, R69, R60, R64 ;  /* 0x0000003c45457223 */ /* 0x000fe20000010040 */
[----:B------:R-:W-:Y:S01]  /*1f420*/  FFMA.FTZ R64, R98, R61, R71 ;  /* 0x0000003d62407223 */ /* 0x000fe20000010047 */
[----:B------:R-:W-:Y:S01]  /*1f430*/  FFMA.FTZ R76, R76, R77, R79 ;  /* 0x0000004d4c4c7223 */ /* 0x000fe2000001004f */
[----:B------:R-:W-:Y:S01]  /*1f440*/  FFMA.FTZ R71, R108, R81, R83 ;  /* 0x000000516c477223 */ /* 0x000fe20000010053 */
[----:B------:R-:W-:Y:S02]  /*1f450*/  HADD2.F32 R61, -RZ, R54.H0_H0 ;  /* 0x20000036ff3d7230 */ /* 0x000fe40000004100 */
[----:B------:R-:W-:Y:S01]  /*1f460*/  FFMA.FTZ R75, R75, R80, R86 ;  /* 0x000000504b4b7223 */ /* 0x000fe20000010056 */
[----:B------:R-:W-:Y:S02]  /*1f470*/  HADD2.F32 R77, -RZ, R38.H0_H0 ;  /* 0x20000026ff4d7230 */ /* 0x000fe40000004100 */
[----:B------:R-:W-:Y:S01]  /*1f480*/  FMUL.FTZ R96, R7, R96 ;  /* 0x0000006007607220 */ /* 0x000fe20000410000 */
[----:B------:R-:W-:-:S02]  /*1f490*/  HADD2.F32 R79, -RZ, R55.H0_H0 ;  /* 0x20000037ff4f7230 */ /* 0x000fc40000004100 */
[C---:B------:R-:W-:Y:S01]  /*1f4a0*/  FMUL.FTZ R83, R7.reuse, R100 ;  /* 0x0000006407537220 */ /* 0x040fe20000410000 */
[----:B------:R-:W-:Y:S02]  /*1f4b0*/  HADD2.F32 R81, -RZ, R39.H0_H0 ;  /* 0x20000027ff517230 */ /* 0x000fe40000004100 */
[----:B------:R-:W-:Y:S01]  /*1f4c0*/  FMUL.FTZ R100, R7, R104 ;  /* 0x0000006807647220 */ /* 0x000fe20000410000 */
[----:B------:R-:W-:Y:S02]  /*1f4d0*/  HADD2.F32 R60, -RZ, R54.H1_H1 ;  /* 0x30000036ff3c7230 */ /* 0x000fe40000004100 */
[C---:B------:R-:W-:Y:S01]  /*1f4e0*/  FADD.FTZ R110, -R62.reuse, R95 ;  /* 0x0000005f3e6e7221 */ /* 0x040fe20000010100 */
[----:B------:R-:W-:Y:S02]  /*1f4f0*/  HADD2.F32 R80, -RZ, R38.H1_H1 ;  /* 0x30000026ff507230 */ /* 0x000fe40000004100 */
[C---:B------:R-:W-:Y:S01]  /*1f500*/  FADD.FTZ R116, -R62.reuse, R101 ;  /* 0x000000653e747221 */ /* 0x040fe20000010100 */
[----:B------:R-:W-:Y:S01]  /*1f510*/  FADD.FTZ R109, -R62, R109 ;  /* 0x0000006d3e6d7221 */ /* 0x000fe20000010100 */
[----:B------:R-:W-:Y:S01]  /*1f520*/  FFMA.FTZ R98, R96, R61, R77 ;  /* 0x0000003d60627223 */ /* 0x000fe2000001004d */
[----:B------:R-:W-:Y:S01]  /*1f530*/  FFMA.FTZ R100, R100, R79, R81 ;  /* 0x0000004f64647223 */ /* 0x000fe20000010051 */
[----:B------:R-:W-:-:S02]  /*1f540*/  HADD2.F32 R61, -RZ, R48.H0_H0 ;  /* 0x20000030ff3d7230 */ /* 0x000fc40000004100 */
[----:B------:R-:W-:Y:S01]  /*1f550*/  FFMA.FTZ R83, R83, R60, R80 ;  /* 0x0000003c53537223 */ /* 0x000fe20000010050 */
[----:B------:R-:W-:Y:S02]  /*1f560*/  HADD2.F32 R77, -RZ, R32.H0_H0 ;  /* 0x20000020ff4d7230 */ /* 0x000fe40000004100 */
[C---:B------:R-:W-:Y:S01]  /*1f570*/  FMUL.FTZ R94, R7.reuse, R110 ;  /* 0x0000006e075e7220 */ /* 0x040fe20000410000 */
[----:B------:R-:W-:Y:S02]  /*1f580*/  HADD2.F32 R79, -RZ, R48.H1_H1 ;  /* 0x30000030ff4f7230 */ /* 0x000fe40000004100 */
[C---:B------:R-:W-:Y:S01]  /*1f590*/  FMUL.FTZ R116, R7.reuse, R116 ;  /* 0x0000007407747220 */ /* 0x040fe20000410000 */
[----:B------:R-:W-:Y:S02]  /*1f5a0*/  HADD2.F32 R81, -RZ, R32.H1_H1 ;  /* 0x30000020ff517230 */ /* 0x000fe40000004100 */
[----:B------:R-:W-:Y:S01]  /*1f5b0*/  FMUL.FTZ R109, R7, R109 ;  /* 0x0000006d076d7220 */ /* 0x000fe20000410000 */
[----:B------:R-:W-:-:S02]  /*1f5c0*/  HADD2.F32 R60, -RZ, R49.H1_H1 ;  /* 0x30000031ff3c7230 */ /* 0x000fc40000004100 */
[C---:B------:R-:W-:Y:S01]  /*1f5d0*/  FADD.FTZ R114, -R62.reuse, R107 ;  /* 0x0000006b3e727221 */ /* 0x040fe20000010100 */
[----:B------:R-:W-:Y:S02]  /*1f5e0*/  HADD2.F32 R80, -RZ, R33.H1_H1 ;  /* 0x30000021ff507230 */ /* 0x000fe40000004100 */
[----:B------:R-:W-:Y:S01]  /*1f5f0*/  FADD.FTZ R118, -R62, R113 ;  /* 0x000000713e767221 */ /* 0x000fe20000010100 */
[----:B------:R-:W-:Y:S01]  /*1f600*/  FFMA.FTZ R94, R94, R61, R77 ;  /* 0x0000003d5e5e7223 */ /* 0x000fe2000001004d */
[----:B------:R-:W-:Y:S01]  /*1f610*/  FFMA.FTZ R77, R116, R79, R81 ;  /* 0x0000004f744d7223 */ /* 0x000fe20000010051 */
[----:B------:R-:W-:Y:S01]  /*1f620*/  FADD.FTZ R124, -R62, R99 ;  /* 0x000000633e7c7221 */ /* 0x000fe20000010100 */
[----:B------:R-:W-:Y:S01]  /*1f630*/  FFMA.FTZ R79, R109, R60, R80 ;  /* 0x0000003c6d4f7223 */ /* 0x000fe20000010050 */
[----:B------:R-:W-:Y:S02]  /*1f640*/  HADD2.F32 R60, -RZ, R50.H0_H0 ;  /* 0x20000032ff3c7230 */ /* 0x000fe40000004100 */
[----:B------:R-:W-:Y:S01]  /*1f650*/  FMUL.FTZ R99, R7, R114 ;  /* 0x0000007207637220 */ /* 0x000fe20000410000 */
[----:B------:R-:W-:-:S02]  /*1f660*/  HADD2.F32 R80, -RZ, R34.H0_H0 ;  /* 0x20000022ff507230 */ /* 0x000fc40000004100 */
[----:B------:R-:W-:Y:S01]  /*1f670*/  FMUL.FTZ R104, R7, R118 ;  /* 0x0000007607687220 */ /* 0x000fe20000410000 */
[----:B------:R-:W-:Y:S02]  /*1f680*/  HADD2.F32 R61, -RZ, R50.H1_H1 ;  /* 0x30000032ff3d7230 */ /* 0x000fe40000004100 */
[----:B------:R-:W-:Y:S01]  /*1f690*/  FADD.FTZ R106, -R62, R93 ;  /* 0x0000005d3e6a7221 */ /* 0x000fe20000010100 */
[----:B------:R-:W-:Y:S02]  /*1f6a0*/  HADD2.F32 R81, -RZ, R34.H1_H1 ;  /* 0x30000022ff517230 */ /* 0x000fe40000004100 */
[----:B------:R-:W-:Y:S01]  /*1f6b0*/  FFMA.FTZ R99, R99, R60, R80 ;  /* 0x0000003c63637223 */ /* 0x000fe20000010050 */
[----:B------:R-:W-:Y:S02]  /*1f6c0*/  HADD2.F32 R84, -RZ, R55.H1_H1 ;  /* 0x30000037ff547230 */ /* 0x000fe40000004100 */
[----:B------:R-:W-:Y:S01]  /*1f6d0*/  FMUL.FTZ R93, R7, R106 ;  /* 0x0000006a075d7220 */ /* 0x000fe20000410000 */
[----:B------:R-:W-:-:S02]  /*1f6e0*/  HADD2.F32 R86, -RZ, R39.H1_H1 ;  /* 0x30000027ff567230 */ /* 0x000fc40000004100 */
[----:B------:R-:W-:Y:S01]  /*1f6f0*/  FFMA.FTZ R104, R104, R61, R81 ;  /* 0x0000003d68687223 */ /* 0x000fe20000010051 */
[----:B------:R-:W-:Y:S01]  /*1f700*/  HADD2.F32 R85, -RZ, R49.H0_H0 ;  /* 0x20000031ff557230 */ /* 0x000fe20000004100 */
[----:B------:R-:W0:Y:S01]  /*1f710*/  @!P1 LDC.64 R80, c[0x0][0x3c8] ;  /* 0x0000f200ff509b82 */ /* 0x000e220000000a00 */
[----:B------:R-:W-:Y:S02]  /*1f720*/  HADD2.F32 R87, -RZ, R33.H0_H0 ;  /* 0x20000021ff577230 */ /* 0x000fe40000004100 */
[----:B------:R-:W-:Y:S01]  /*1f730*/  FMUL.FTZ R96, R7, R124 ;  /* 0x0000007c07607220 */ /* 0x000fe20000410000 */
[C---:B------:R-:W-:Y:S01]  /*1f740*/  FADD.FTZ R111, -R62.reuse, R111 ;  /* 0x0000006f3e6f7221 */ /* 0x040fe20000010100 */
[----:B------:R-:W-:Y:S01]  /*1f750*/  FADD.FTZ R115, -R62, R115 ;  /* 0x000000733e737221 */ /* 0x000fe20000010100 */
[----:B------:R-:W-:Y:S01]  /*1f760*/  FFMA.FTZ R93, R93, R84, R86 ;  /* 0x000000545d5d7223 */ /* 0x000fe20000010056 */
[----:B------:R-:W-:Y:S01]  /*1f770*/  FFMA.FTZ R96, R96, R85, R87 ;  /* 0x0000005560607223 */ /* 0x000fe20000010057 */
[----:B------:R-:W-:Y:S01]  /*1f780*/  HADD2.F32 R84, -RZ, R51.H0_H0 ;  /* 0x20000033ff547230 */ /* 0x000fe20000004100 */
[----:B------:R-:W1:Y:S01]  /*1f790*/  LDC.64 R60, c[0x0][0x428] ;  /* 0x00010a00ff3c7b82 */ /* 0x000e620000000a00 */
[----:B------:R-:W-:-:S02]  /*1f7a0*/  HADD2.F32 R86, -RZ, R35.H0_H0 ;  /* 0x20000023ff567230 */ /* 0x000fc40000004100 */
[C---:B------:R-:W-:Y:S01]  /*1f7b0*/  FMUL.FTZ R101, R7.reuse, R111 ;  /* 0x0000006f07657220 */ /* 0x040fe20000410000 */
[----:B------:R-:W-:Y:S02]  /*1f7c0*/  HADD2.F32 R85, -RZ, R51.H1_H1 ;  /* 0x30000033ff557230 */ /* 0x000fe40000004100 */
[----:B------:R-:W-:Y:S01]  /*1f7d0*/  FMUL.FTZ R106, R7, R115 ;  /* 0x00000073076a7220 */ /* 0x000fe20000410000 */
[----:B------:R-:W-:Y:S02]  /*1f7e0*/  HADD2.F32 R87, -RZ, R35.H1_H1 ;  /* 0x30000023ff577230 */ /* 0x000fe40000004100 */
[C---:B------:R-:W-:Y:S01]  /*1f7f0*/  FADD.FTZ R112, -R62.reuse, R117 ;  /* 0x000000753e707221 */ /* 0x040fe20000010100 */
[C---:B------:R-:W-:Y:S01]  /*1f800*/  FADD.FTZ R120, -R62.reuse, R123 ;  /* 0x0000007b3e787221 */ /* 0x040fe20000010100 */
[----:B------:R-:W-:Y:S01]  /*1f810*/  FADD.FTZ R122, -R62, R121 ;  /* 0x000000793e7a7221 */ /* 0x000fe20000010100 */
[----:B------:R-:W-:Y:S01]  /*1f820*/  FFMA.FTZ R101, R101, R84, R86 ;  /* 0x0000005465657223 */ /* 0x000fe20000010056 */
[----:B------:R-:W-:Y:S01]  /*1f830*/  FFMA.FTZ R106, R106, R85, R87 ;  /* 0x000000556a6a7223 */ /* 0x000fe20000010057 */
[----:B------:R-:W-:-:S02]  /*1f840*/  HADD2.F32 R85, -RZ, R44.H0_H0 ;  /* 0x2000002cff557230 */ /* 0x000fc40000004100 */
[C---:B------:R-:W-:Y:S01]  /*1f850*/  FMUL.FTZ R102, R7.reuse, R112 ;  /* 0x0000007007667220 */ /* 0x040fe20000410000 */
[----:B------:R-:W-:Y:S02]  /*1f860*/  HADD2.F32 R87, -RZ, R28.H0_H0 ;  /* 0x2000001cff577230 */ /* 0x000fe40000004100 */
[C---:B------:R-:W-:Y:S01]  /*1f870*/  FMUL.FTZ R95, R7.reuse, R120 ;  /* 0x00000078075f7220 */ /* 0x040fe20000410000 */
[----:B------:R-:W-:Y:S02]  /*1f880*/  HADD2.F32 R84, -RZ, R44.H1_H1 ;  /* 0x3000002cff547230 */ /* 0x000fe40000004100 */
[C---:B------:R-:W-:Y:S01]  /*1f890*/  FMUL.FTZ R103, R7.reuse, R122 ;  /* 0x0000007a07677220 */ /* 0x040fe20000410000 */
[----:B------:R-:W-:Y:S02]  /*1f8a0*/  HADD2.F32 R86, -RZ, R28.H1_H1 ;  /* 0x3000001cff567230 */ /* 0x000fe40000004100 */
[----:B------:R-:W-:Y:S01]  /*1f8b0*/  FMUL.FTZ R65, R7, R65 ;  /* 0x0000004107417220 */ /* 0x000fe20000410000 */
[----:B------:R-:W-:-:S02]  /*1f8c0*/  HADD2.F32 R88, -RZ, R45.H0_H0 ;  /* 0x2000002dff587230 */ /* 0x000fc40000004100 */
[C---:B------:R-:W-:Y:S01]  /*1f8d0*/  FADD.FTZ R125, -R62.reuse, R125 ;  /* 0x0000007d3e7d7221 */ /* 0x040fe20000010100 */
[----:B------:R-:W-:Y:S02]  /*1f8e0*/  HADD2.F32 R90, -RZ, R29.H0_H0 ;  /* 0x2000001dff5a7230 */ /* 0x000fe40000004100 */
[C---:B------:R-:W-:Y:S01]  /*1f8f0*/  FADD.FTZ R78, -R62.reuse, R78 ;  /* 0x0000004e3e4e7221 */ /* 0x040fe20000010100 */
[----:B------:R-:W-:Y:S02]  /*1f900*/  HADD2.F32 R108, -RZ, R45.H1_H1 ;  /* 0x3000002dff6c7230 */ /* 0x000fe40000004100 */
[----:B------:R-:W-:Y:S01]  /*1f910*/  FADD.FTZ R62, -R62, R105 ;  /* 0x000000693e3e7221 */ /* 0x000fe20000010100 */
[----:B------:R-:W-:Y:S02]  /*1f920*/  HADD2.F32 R110, -RZ, R29.H1_H1 ;  /* 0x3000001dff6e7230 */ /* 0x000fe40000004100 */
[----:B------:R-:W-:Y:S01]  /*1f930*/  FFMA.FTZ R102, R102, R85, R87 ;  /* 0x0000005566667223 */ /* 0x000fe20000010057 */
[----:B------:R-:W-:Y:S01]  /*1f940*/  FFMA.FTZ R95, R95, R84, R86 ;  /* 0x000000545f5f7223 */ /* 0x000fe20000010056 */
[----:B------:R-:W-:Y:S01]  /*1f950*/  FFMA.FTZ R103, R103, R88, R90 ;  /* 0x0000005867677223 */ /* 0x000fe2000001005a */
[----:B------:R-:W-:Y:S01]  /*1f960*/  MOV R89, UR18 ;  /* 0x0000001200597c02 */ /* 0x000fe20008000f00 */
        /* <DEDUP_REMOVED lines=10> */
[----:B------:R-:W-:Y:S01]  /*1fa10*/  FFMA.FTZ R78, R125, R84, R86 ;  /* 0x000000547d4e7223 */ /* 0x000fe20000010056 */
[----:B------:R-:W-:Y:S02]  /*1fa20*/  HADD2.F32 R112, -RZ, R31.H0_H0 ;  /* 0x2000001fff707230 */ /* 0x000fe40000004100 */
[----:B------:R-:W-:Y:S01]  /*1fa30*/  FFMA.FTZ R105, R67, R88, R90 ;  /* 0x0000005843697223 */ /* 0x000fe2000001005a */
[----:B------:R-:W-:Y:S01]  /*1fa40*/  HADD2.F32 R85, -RZ, R47.H1_H1 ;  /* 0x3000002fff557230 */ /* 0x000fe20000004100 */
[----:B------:R-:W-:Y:S01]  /*1fa50*/  F2FP.F16.F32.PACK_AB R63, R63, R75 ;  /* 0x0000004b3f3f723e */ /* 0x000fe200000000ff */
[----:B------:R-:W-:Y:S02]  /*1fa60*/  HADD2.F32 R87, -RZ, R31.H1_H1 ;  /* 0x3000001fff577230 */ /* 0x000fe40000004100 */
[----:B------:R-:W-:Y:S01]  /*1fa70*/  FFMA.FTZ R110, R65, R110, R112 ;  /* 0x0000006e416e7223 */ /* 0x000fe20000010070 */
[----:B0-----:R-:W-:Y:S01]  /*1fa80*/  @!P1 IMAD.WIDE R80, R89, 0x4, R80 ;  /* 0x0000000459509825 */ /* 0x001fe200078e0250 */
[----:B------:R-:W-:Y:S01]  /*1fa90*/  F2FP.F16.F32.PACK_AB R67, R93, R100 ;  /* 0x000000645d43723e */ /* 0x000fe200000000ff */
[----:B------:R-:W-:-:S02]  /*1faa0*/  UIADD3 UR18, UPT, UPT, UR18, UR16, URZ ;  /* 0x0000001012127290 */ /* 0x000fc4000fffe0ff */
[----:B------:R-:W-:Y:S01]  /*1fab0*/  FFMA.FTZ R107, R62, R85, R87 ;  /* 0x000000553e6b7223 */ /* 0x000fe20000010057 */
[--C-:B-1----:R-:W-:Y:S01]  /*1fac0*/  IMAD.WIDE.U32 R84, R5, 0x10, R60.reuse ;  /* 0x0000001005547825 */ /* 0x102fe200078e003c */
[----:B------:R-:W-:Y:S01]  /*1fad0*/  F2FP.F16.F32.PACK_AB R62, R73, R92 ;  /* 0x0000005c493e723e */ /* 0x000fe200000000ff */
[----:B------:R0:W-:Y:S01]  /*1fae0*/  @!P1 STG.E desc[UR10][R80.64], R7 ;  /* 0x0000000750009986 */ /* 0x0001e2000c10190a */
        /* <DEDUP_REMOVED lines=8> */
[----:B------:R-:W-:Y:S01]  /*1fb70*/  IMAD.WIDE.U32 R90, R119, 0x10, R60 ;  /* 0x00000010775a7825 */ /* 0x000fe200078e003c */
[----:B------:R-:W-:Y:S02]  /*1fb80*/  F2FP.F16.F32.PACK_AB R61, R17, R74 ;  /* 0x0000004a113d723e */ /* 0x000fe400000000ff */
[----:B------:R-:W-:Y:S02]  /*1fb90*/  F2FP.F16.F32.PACK_AB R60, R15, R72 ;  /* 0x000000480f3c723e */ /* 0x000fe400000000ff */
        /* <DEDUP_REMOVED lines=12> */
.L_x_3523:
        /* <DEDUP_REMOVED lines=10> */
.L_x_17955:


//--------------------- .text._ZN10layer_norm31ln_parallel_residual_fwd_kernelINS_13Kernel_traitsIf13__nv_bfloat16S2_S2_fjLj4096ELj1ELj1ELj4ELj16ENS_18Kernel_traits_baseILj4096EfS2_S2_S2_fjLj128EEEEELb0ELb0ELb0EEEvNS_9FwdParamsE --------------------------
	.section	.text._ZN10layer_norm31ln_parallel_residual_fwd_kernelINS_13Kernel_traitsIf13__nv_bfloat16S2_S2_fjLj4096ELj1ELj1ELj4ELj16ENS_18Kernel_traits_baseILj4096EfS2_S2_S2_fjLj128EEEEELb0ELb0ELb0EEEvNS_9FwdParamsE,"ax",@progbits
	.align	128
        .global         _ZN10layer_norm31ln_parallel_residual_fwd_kernelINS_13Kernel_traitsIf13__nv_bfloat16S2_S2_fjLj4096ELj1ELj1ELj4ELj16ENS_18Kernel_traits_baseILj4096EfS2_S2_S2_fjLj128EEEEELb0ELb0ELb0EEEvNS_9FwdParamsE
        .type           _ZN10layer_norm31ln_parallel_residual_fwd_kernelINS_13Kernel_traitsIf13__nv_bfloat16S2_S2_fjLj4096ELj1ELj1ELj4ELj16ENS_18Kernel_traits_baseILj4096EfS2_S2_S2_fjLj128EEEEELb0ELb0ELb0EEEvNS_9FwdParamsE,@function
        .size           _ZN10layer_norm31ln_parallel_residual_fwd_kernelINS_13Kernel_traitsIf13__nv_bfloat16S2_S2_fjLj4096ELj1ELj1ELj4ELj16ENS_18Kernel_traits_baseILj4096EfS2_S2_S2_fjLj128EEEEELb0ELb0ELb0EEEvNS_9FwdParamsE,(.L_x_17956 - _ZN10layer_norm31ln_parallel_residual_fwd_kernelINS_13Kernel_traitsIf13__nv_bfloat16S2_S2_fjLj4096ELj1ELj1ELj4ELj16ENS_18Kernel_traits_baseILj4096EfS2_S2_S2_fjLj128EEEEELb0ELb0ELb0EEEvNS_9FwdParamsE)
        .other          _ZN10layer_norm31ln_parallel_residual_fwd_kernelINS_13Kernel_traitsIf13__nv_bfloat16S2_S2_fjLj4096ELj1ELj1ELj4ELj16ENS_18Kernel_traits_baseILj4096EfS2_S2_S2_fjLj128EEEEELb0ELb0ELb0EEEvNS_9FwdParamsE,@"STO_CUDA_ENTRY STV_DEFAULT"
_ZN10layer_norm31ln_parallel_residual_fwd_kernelINS_13Kernel_traitsIf13__nv_bfloat16S2_S2_fjLj4096ELj1ELj1ELj4ELj16ENS_18Kernel_traits_baseILj4096EfS2_S2_S2_fjLj128EEEEELb0ELb0ELb0EEEvNS_9FwdParamsE:
.text._ZN10layer_norm31ln_parallel_residual_fwd_kernelINS_13Kernel_traitsIf13__nv_bfloat16S2_S2_fjLj4096ELj1ELj1ELj4ELj16ENS_18Kernel_traits_baseILj4096EfS2_S2_S2_fjLj128EEEEELb0ELb0ELb0EEEvNS_9FwdParamsE:
        /* <DEDUP_REMOVED lines=17> */
[----:B------:R-:W-:Y:S01]  /*0110*/  LOP3.LUT R3, R0, 0x7f, RZ, 0x3c, !PT ;  /* 0x0000007f00037812 */ /* 0x000fe200078e3cff */
[----:B-----5:R-:W-:-:S03]  /*0120*/  IMAD.U32 R2, RZ, RZ, UR4 ;  /* 0x00000004ff027e24 */ /* 0x020fc6000f8e00ff */
        /* <DEDUP_REMOVED lines=17> */
[----:B------:R-:W-:Y:S01]  /*0240*/  @P1 LOP3.LUT R6, R6, 0x80, RZ, 0xfc, !PT ;  /* 0x0000008006061812 */ /* 0x000fe200078efcff */
[----:B------:R0:W5:Y:S04]  /*0250*/  @P1 LDG.E.128 R136, desc[UR6][R8.64+0x10] ;  /* 0x0000100608881981 */ /* 0x000168000c1e1d00 */
[----:B------:R0:W5:Y:S01]  /*0260*/  @P1 LDG.E.128 R132, desc[UR6][R10.64] ;  /* 0x000000060a841981 */ /* 0x000162000c1e1d00 */
[----:B------:R-:W1:Y:S01]  /*0270*/  LDC.64 R18, c[0x0][0x3d8] ;  /* 0x0000f600ff127b82 */ /* 0x000e620000000a00 */
[----:B--2---:R-:W-:-:S02]  /*0280*/  @P2 IMAD.WIDE.U32 R12, R6, 0x20, R12 ;  /* 0x00000020060c2825 */ /* 0x004fc400078e000c */
[----:B------:R0:W5:Y:S04]  /*0290*/  @P1 LDG.E.128 R128, desc[UR6][R10.64+0x10] ;  /* 0x000010060a801981 */ /* 0x000168000c1e1d00 */
[----:B------:R0:W5:Y:S01]  /*02a0*/  @P2 LDG.E.128 R124, desc[UR6][R12.64] ;  /* 0x000000060c7c2981 */ /* 0x000162000c1e1d00 */
[C---:B---3--:R-:W-:Y:S01]  /*02b0*/  @P2 IMAD.WIDE.U32 R14, R6.reuse, 0x20, R14 ;  /* 0x00000020060e2825 */ /* 0x048fe200078e000e */
[----:B------:R-:W-:Y:S02]  /*02c0*/  @P2 IADD3 R6, PT, PT, R6, 0x80, RZ ;  /* 0x0000008006062810 */ /* 0x000fe40007ffe0ff */
[----:B------:R0:W5:Y:S04]  /*02d0*/  @P2 LDG.E.128 R120, desc[UR6][R12.64+0x10] ;  /* 0x000010060c782981 */ /* 0x000168000c1e1d00 */
[----:B------:R0:W5:Y:S01]  /*02e0*/  @P2 LDG.E.128 R116, desc[UR6][R14.64] ;  /* 0x000000060e742981 */ /* 0x000162000c1e1d00 */
[----:B----4-:R-:W-:-:S03]  /*02f0*/  @P3 IMAD.WIDE.U32 R16, R6, 0x20, R16 ;  /* 0x0000002006103825 */ /* 0x010fc600078e0010 */
[----:B------:R0:W5:Y:S04]  /*0300*/  @P2 LDG.E.128 R112, desc[UR6][R14.64+0x10] ;  /* 0x000010060e702981 */ /* 0x000168000c1e1d00 */
[----:B------:R0:W5:Y:S01]  /*0310*/  @P3 LDG.E.128 R108, desc[UR6][R16.64] ;  /* 0x00000006106c3981 */ /* 0x000162000c1e1d00 */
[----:B-1----:R-:W-:-:S03]  /*0320*/  @P3 IMAD.WIDE.U32 R18, R6, 0x20, R18 ;  /* 0x0000002006123825 */ /* 0x002fc600078e0012 */
[----:B------:R0:W5:Y:S04]  /*0330*/  @P3 LDG.E.128 R104, desc[UR6][R16.64+0x10] ;  /* 0x0000100610683981 */ /* 0x000168000c1e1d00 */
[----:B------:R0:W5:Y:S04]  /*0340*/  @P3 LDG.E.128 R100, desc[UR6][R18.64] ;  /* 0x0000000612643981 */ /* 0x000168000c1e1d00 */
[----:B------:R0:W5:Y:S01]  /*0350*/  @P3 LDG.E.128 R96, desc[UR6][R18.64+0x10] ;  /* 0x0000100612603981 */ /* 0x000162000c1e1d00 */
[----:B------:R-:W-:Y:S02]  /*0360*/  ISETP.GE.U32.AND P2, PT, R3, 0x200, PT ;  /* 0x000002000300780c */ /* 0x000fe40003f46070 */
        /* <DEDUP_REMOVED lines=24> */
[----:B------:R-:W-:Y:S01]  /*04f0*/  @P3 VIADD R6, R6, 0x80 ;  /* 0x0000008006063836 */ /* 0x000fe20000000000 */
[----:B0-----:R-:W-:Y:S06]  /*0500*/  @!P2 BRA `(.L_x_3527) ;  /* 0x00000010007ca947 */ /* 0x001fec0003800000 */
[----:B------:R-:W0:Y:S08]  /*0510*/  LDC.64 R8, c[0x0][0x3d0] ;  /* 0x0000f400ff087b82 */ /* 0x000e300000000a00 */
[----:B------:R-:W1:Y:S01]  /*0520*/  LDC.64 R10, c[0x0][0x3d8] ;  /* 0x0000f600ff0a7b82 */ /* 0x000e620000000a00 */
[----:B0-----:R-:W-:-:S05]  /*0530*/  IMAD.WIDE.U32 R8, R6, 0x20, R8 ;  /* 0x0000002006087825 */ /* 0x001fca00078e0008 */
[----:B------:R0:W5:Y:S01]  /*0540*/  LDG.E.128 R44, desc[UR6][R8.64] ;  /* 0x00000006082c7981 */ /* 0x000162000c1e1d00 */
[----:B-1----:R-:W-:-:S03]  /*0550*/  IMAD.WIDE.U32 R6, R6, 0x20, R10 ;  /* 0x0000002006067825 */ /* 0x002fc600078e000a */
[----:B------:R0:W5:Y:S04]  /*0560*/  LDG.E.128 R40, desc[UR6][R8.64+0x10] ;  /* 0x0000100608287981 */ /* 0x000168000c1e1d00 */
[----:B------:R0:W5:Y:S04]  /*0570*/  LDG.E.128 R36, desc[UR6][R6.64] ;  /* 0x0000000606247981 */ /* 0x000168000c1e1d00 */
[----:B------:R0:W5:Y:S01]  /*0580*/  LDG.E.128 R32, desc[UR6][R6.64+0x10] ;  /* 0x0000100606207981 */ /* 0x000162000c1e1d00 */
        /* <DEDUP_REMOVED lines=31> */
[----:B------:R-:W-:Y:S01]  /*0780*/  CS2R R48, SRZ ;  /* 0x0000000000307805 */ /* 0x000fe2000001ff00 */
[----:B0-----:R-:W-:Y:S06]  /*0790*/  BRA `(.L_x_3527) ;  /* 0x0000000c00d87947 */ /* 0x001fec0003800000 */
.L_x_3526:
        /* <DEDUP_REMOVED lines=10> */
[C---:B-1----:R-:W-:Y:S01]  /*0840*/  @P1 IMAD.WIDE.U32 R12, R6.reuse, 0x20, R12 ;  /* 0x00000020060c1825 */ /* 0x042fe200078e000c */
[----:B------:R0:W5:Y:S04]  /*0850*/  @P1 LDG.E.128 R136, desc[UR6][R10.64+0x10] ;  /* 0x000010060a881981 */ /* 0x000168000c1e1d00 */
[----:B------:R0:W5:Y:S02]  /*0860*/  @P1 LDG.E.128 R132, desc[UR6][R12.64] ;  /* 0x000000060c841981 */ /* 0x000164000c1e1d00 */
[----:B------:R-:W1:Y:S01]  /*0870*/  @P2 LDC.64 R18, c[0x0][0x440] ;  /* 0x00011000ff122b82 */ /* 0x000e620000000a00 */
[----:B--2---:R-:W-:-:S07]  /*0880*/  @P1 IMAD.WIDE.U32 R8, R6, 0x20, R8 ;  /* 0x0000002006081825 */ /* 0x004fce00078e0008 */
[----:B------:R-:W2:Y:S08]  /*0890*/  LDC.64 R20, c[0x0][0x3d0] ;  /* 0x0000f400ff147b82 */ /* 0x000eb00000000a00 */
[----:B------:R-:W0:Y:S08]  /*08a0*/  LDC.64 R22, c[0x0][0x3d8] ;  /* 0x0000f600ff167b82 */ /* 0x000e300000000a00 */
[----:B------:R-:W0:Y:S01]  /*08b0*/  @P3 LDC.64 R24, c[0x0][0x440] ;  /* 0x00011000ff183b82 */ /* 0x000e220000000a00 */
[----:B------:R-:W-:Y:S01]  /*08c0*/  @P1 LOP3.LUT R6, R6, 0x80, RZ, 0xfc, !PT ;  /* 0x0000008006061812 */ /* 0x000fe200078efcff */
[----:B------:R0:W5:Y:S04]  /*08d0*/  @P1 LDG.E.128 R128, desc[UR6][R12.64+0x10] ;  /* 0x000010060c801981 */ /* 0x000168000c1e1d00 */
[C---:B---3--:R-:W-:Y:S01]  /*08e0*/  @P2 IMAD.WIDE.U32 R14, R6.reuse, 0x20, R14 ;  /* 0x00000020060e2825 */ /* 0x048fe200078e000e */
[----:B------:R3:W5:Y:S03]  /*08f0*/  @P1 LD.E.128 R48, desc[UR6][R8.64] ;  /* 0x0000000608301980 */ /* 0x000766000c101d00 */
[C---:B----4-:R-:W-:Y:S01]  /*0900*/  @P2 IMAD.WIDE.U32 R16, R6.reuse, 0x20, R16 ;  /* 0x0000002006102825 */ /* 0x050fe200078e0010 */
[----:B------:R3:W5:Y:S03]  /*0910*/  @P1 LD.E.128 R52, desc[UR6][R8.64+0x10] ;  /* 0x0000100608341980 */ /* 0x000766000c101d00 */
[C---:B-1----:R-:W-:Y:S01]  /*0920*/  @P2 IMAD.WIDE.U32 R18, R6.reuse, 0x20, R18 ;  /* 0x0000002006122825 */ /* 0x042fe200078e0012 */
[----:B------:R-:W-:Y:S01]  /*0930*/  @P2 IADD3 R6, PT, PT, R6, 0x80, RZ ;  /* 0x0000008006062810 */ /* 0x000fe20007ffe0ff */
[----:B------:R3:W5:Y:S04]  /*0940*/  @P2 LDG.E.128 R124, desc[UR6][R14.64] ;  /* 0x000000060e7c2981 */ /* 0x000768000c1e1d00 */
[C---:B--2---:R-:W-:Y:S01]  /*0950*/  @P3 IMAD.WIDE.U32 R20, R6.reuse, 0x20, R20 ;  /* 0x0000002006143825 */ /* 0x044fe200078e0014 */
[----:B------:R3:W5:Y:S03]  /*0960*/  @P2 LDG.E.128 R120, desc[UR6][R14.64+0x10] ;  /* 0x000010060e782981 */ /* 0x000766000c1e1d00 */
[C---:B0-----:R-:W-:Y:S01]  /*0970*/  @P3 IMAD.WIDE.U32 R22, R6.reuse, 0x20, R22 ;  /* 0x0000002006163825 */ /* 0x041fe200078e0016 */
[----:B------:R3:W5:Y:S03]  /*0980*/  @P3 LDG.E.128 R108, desc[UR6][R20.64] ;  /* 0x00000006146c3981 */ /* 0x000766000c1e1d00 */
[----:B------:R-:W-:Y:S01]  /*0990*/  @P3 IMAD.WIDE.U32 R24, R6, 0x20, R24 ;  /* 0x0000002006183825 */ /* 0x000fe200078e0018 */
[----:B------:R3:W5:Y:S04]  /*09a0*/  @P3 LDG.E.128 R104, desc[UR6][R20.64+0x10] ;  /* 0x0000100614683981 */ /* 0x000768000c1e1d00 */
[----:B------:R3:W5:Y:S04]  /*09b0*/  @P3 LDG.E.128 R100, desc[UR6][R22.64] ;  /* 0x0000000616643981 */ /* 0x000768000c1e1d00 */
[----:B------:R3:W5:Y:S04]  /*09c0*/  @P3 LDG.E.128 R96, desc[UR6][R22.64+0x10] ;  /* 0x0000100616603981 */ /* 0x000768000c1e1d00 */
[----:B------:R3:W5:Y:S04]  /*09d0*/  @P3 LD.E.128 R64, desc[UR6][R24.64] ;  /* 0x0000000618403980 */ /* 0x000768000c101d00 */
[----:B------:R3:W5:Y:S04]  /*09e0*/  @P3 LD.E.128 R68, desc[UR6][R24.64+0x10] ;  /* 0x0000100618443980 */ /* 0x000768000c101d00 */
[----:B------:R3:W5:Y:S04]  /*09f0*/  @P2 LDG.E.128 R116, desc[UR6][R16.64] ;  /* 0x0000000610742981 */ /* 0x000768000c1e1d00 */
[----:B------:R3:W5:Y:S04]  /*0a00*/  @P2 LDG.E.128 R112, desc[UR6][R16.64+0x10] ;  /* 0x0000100610702981 */ /* 0x000768000c1e1d00 */
[----:B------:R3:W5:Y:S04]  /*0a10*/  @P2 LD.E.128 R56, desc[UR6][R18.64] ;  /* 0x0000000612382980 */ /* 0x000768000c101d00 */
[----:B------:R3:W5:Y:S01]  /*0a20*/  @P2 LD.E.128 R60, desc[UR6][R18.64+0x10] ;  /* 0x00001006123c2980 */ /* 0x000762000c101d00 */
[----:B------:R-:W-:-:S02]  /*0a30*/  ISETP.GE.U32.AND P2, PT, R3, 0x200, PT ;  /* 0x000002000300780c */ /* 0x000fc40003f46070 */
        /* <DEDUP_REMOVED lines=12> */
[----:B------:R-:W-:Y:S01]  /*0b00*/  @P3 VIADD R6, R6, 0x80 ;  /* 0x0000008006063836 */ /* 0x000fe20000000000 */
[----:B---3--:R-:W-:Y:S06]  /*0b10*/  @!P2 BRA `(.L_x_3527) ;  /* 0x0000000800f8a947 */ /* 0x008fec0003800000 */
        /* <DEDUP_REMOVED lines=10> */
[----:B------:R0:W5:Y:S04]  /*0bc0*/  LD.E.128 R16, desc[UR6][R6.64] ;  /* 0x0000000606107980 */ /* 0x000168000c101d00 */
[----:B------:R0:W5:Y:S01]  /*0bd0*/  LD.E.128 R20, desc[UR6][R6.64+0x10] ;  /* 0x0000100606147980 */ /* 0x000162000c101d00 */
        /* <DEDUP_REMOVED lines=16> */
[----:B0-----:R-:W-:Y:S06]  /*0ce0*/  BRA `(.L_x_3527) ;  /* 0x0000000800847947 */ /* 0x001fec0003800000 */
.L_x_3525:
        /* <DEDUP_REMOVED lines=13> */
[----:B------:R-:W4:Y:S08]  /*0dc0*/  LDC.64 R16, c[0x0][0x3d0] ;  /* 0x0000f400ff107b82 */ /* 0x000f300000000a00 */
[----:B------:R-:W0:Y:S08]  /*0dd0*/  @P2 LDC.64 R18, c[0x0][0x438] ;  /* 0x00010e00ff122b82 */ /* 0x000e300000000a00 */
[----:B------:R-:W0:Y:S08]  /*0de0*/  LDC.64 R20, c[0x0][0x3d8] ;  /* 0x0000f600ff147b82 */ /* 0x000e300000000a00 */
[----:B------:R-:W0:Y:S08]  /*0df0*/  @P2 LDC.64 R22, c[0x0][0x440] ;  /* 0x00011000ff162b82 */ /* 0x000e300000000a00 */
[----:B------:R-:W0:Y:S08]  /*0e00*/  LDC.64 R24, c[0x0][0x3d0] ;  /* 0x0000f400ff187b82 */ /* 0x000e300000000a00 */
[----:B------:R-:W0:Y:S08]  /*0e10*/  LDC.64 R28, c[0x0][0x3d8] ;  /* 0x0000f600ff1c7b82 */ /* 0x000e300000000a00 */
[----:B------:R-:W0:Y:S08]  /*0e20*/  @P3 LDC.64 R26, c[0x0][0x438] ;  /* 0x00010e00ff1a3b82 */ /* 0x000e300000000a00 */
[----:B------:R-:W0:Y:S01]  /*0e30*/  @P3 LDC.64 R30, c[0x0][0x440] ;  /* 0x00011000ff1e3b82 */ /* 0x000e220000000a00 */
[C---:B--2---:R-:W-:Y:S01]  /*0e40*/  @P1 IMAD.WIDE.U32 R8, R6.reuse, 0x20, R8 ;  /* 0x0000002006081825 */ /* 0x044fe200078e0008 */
[----:B------:R2:W5:Y:S03]  /*0e50*/  @P1 LDG.E.128 R136, desc[UR6][R10.64+0x10] ;  /* 0x000010060a881981 */ /* 0x000566000c1e1d00 */
[C---:B-1----:R-:W-:Y:S01]  /*0e60*/  @P1 IMAD.WIDE.U32 R12, R6.reuse, 0x20, R12 ;  /* 0x00000020060c1825 */ /* 0x042fe200078e000c */
[----:B------:R2:W5:Y:S03]  /*0e70*/  @P1 LD.E.128 R72, desc[UR6][R8.64] ;  /* 0x0000000608481980 */ /* 0x000566000c101d00 */
[C---:B---3--:R-:W-:Y:S01]  /*0e80*/  @P1 IMAD.WIDE.U32 R14, R6.reuse, 0x20, R14 ;  /* 0x00000020060e1825 */ /* 0x048fe200078e000e */
[----:B------:R-:W-:Y:S01]  /*0e90*/  @P1 LOP3.LUT R6, R6, 0x80, RZ, 0xfc, !PT ;  /* 0x0000008006061812 */ /* 0x000fe200078efcff */
[----:B------:R2:W5:Y:S04]  /*0ea0*/  @P1 LD.E.128 R76, desc[UR6][R8.64+0x10] ;  /* 0x00001006084c1980 */ /* 0x000568000c101d00 */
[C---:B----4-:R-:W-:Y:S01]  /*0eb0*/  @P2 IMAD.WIDE.U32 R16, R6.reuse, 0x20, R16 ;  /* 0x0000002006102825 */ /* 0x050fe200078e0010 */
[----:B------:R2:W5:Y:S03]  /*0ec0*/  @P1 LDG.E.128 R132, desc[UR6][R12.64] ;  /* 0x000000060c841981 */ /* 0x000566000c1e1d00 */
[C---:B0-----:R-:W-:Y:S01]  /*0ed0*/  @P2 IMAD.WIDE.U32 R18, R6.reuse, 0x20, R18 ;  /* 0x0000002006122825 */ /* 0x041fe200078e0012 */
[----:B------:R2:W5:Y:S03]  /*0ee0*/  @P1 LDG.E.128 R128, desc[UR6][R12.64+0x10] ;  /* 0x000010060c801981 */ /* 0x000566000c1e1d00 */
[C---:B------:R-:W-:Y:S01]  /*0ef0*/  @P2 IMAD.WIDE.U32 R20, R6.reuse, 0x20, R20 ;  /* 0x0000002006142825 */ /* 0x040fe200078e0014 */
[----:B------:R2:W5:Y:S03]  /*0f00*/  @P1 LD.E.128 R48, desc[UR6][R14.64] ;  /* 0x000000060e301980 */ /* 0x000566000c101d00 */
[C---:B------:R-:W-:Y:S01]  /*0f10*/  @P2 IMAD.WIDE.U32 R22, R6.reuse, 0x20, R22 ;  /* 0x0000002006162825 */ /* 0x040fe200078e0016 */
[----:B------:R-:W-:Y:S01]  /*0f20*/  @P2 IADD3 R6, PT, PT, R6, 0x80, RZ ;  /* 0x0000008006062810 */ /* 0x000fe20007ffe0ff */
[----:B------:R2:W5:Y:S04]  /*0f30*/  @P1 LD.E.128 R52, desc[UR6][R14.64+0x10] ;  /* 0x000010060e341980 */ /* 0x000568000c101d00 */
[C---:B------:R-:W-:Y:S01]  /*0f40*/  @P3 IMAD.WIDE.U32 R24, R6.reuse, 0x20, R24 ;  /* 0x0000002006183825 */ /* 0x040fe200078e0018 */
[----:B------:R2:W5:Y:S03]  /*0f50*/  @P2 LDG.E.128 R124, desc[UR6][R16.64] ;  /* 0x00000006107c2981 */ /* 0x000566000c1e1d00 */
[C---:B------:R-:W-:Y:S01]  /*0f60*/  @P3 IMAD.WIDE.U32 R26, R6.reuse, 0x20, R26 ;  /* 0x00000020061a3825 */ /* 0x040fe200078e001a */
[----:B------:R2:W5:Y:S03]  /*0f70*/  @P3 LDG.E.128 R108, desc[UR6][R24.64] ;  /* 0x00000006186c3981 */ /* 0x000566000c1e1d00 */
[C---:B------:R-:W-:Y:S01]  /*0f80*/  @P3 IMAD.WIDE.U32 R28, R6.reuse, 0x20, R28 ;  /* 0x00000020061c3825 */ /* 0x040fe200078e001c */
[----:B------:R2:W5:Y:S03]  /*0f90*/  @P3 LDG.E.128 R104, desc[UR6][R24.64+0x10] ;  /* 0x0000100618683981 */ /* 0x000566000c1e1d00 */
[C---:B------:R-:W-:Y:S01]  /*0fa0*/  @P3 IMAD.WIDE.U32 R30, R6.reuse, 0x20, R30 ;  /* 0x00000020061e3825 */ /* 0x040fe200078e001e */
[----:B------:R2:W5:Y:S04]  /*0fb0*/  @P3 LD.E.128 R88, desc[UR6][R26.64] ;  /* 0x000000061a583980 */ /* 0x000568000c101d00 */
[----:B------:R2:W5:Y:S04]  /*0fc0*/  @P3 LD.E.128 R92, desc[UR6][R26.64+0x10] ;  /* 0x000010061a5c3980 */ /* 0x000568000c101d00 */
[----:B------:R2:W5:Y:S04]  /*0fd0*/  @P3 LDG.E.128 R100, desc[UR6][R28.64] ;  /* 0x000000061c643981 */ /* 0x000568000c1e1d00 */
[----:B------:R2:W5:Y:S04]  /*0fe0*/  @P3 LDG.E.128 R96, desc[UR6][R28.64+0x10] ;  /* 0x000010061c603981 */ /* 0x000568000c1e1d00 */
[----:B------:R2:W5:Y:S04]  /*0ff0*/  @P3 LD.E.128 R64, desc[UR6][R30.64] ;  /* 0x000000061e403980 */ /* 0x000568000c101d00 */
[----:B------:R2:W5:Y:S04]  /*1000*/  @P3 LD.E.128 R68, desc[UR6][R30.64+0x10] ;  /* 0x000010061e443980 */ /* 0x000568000c101d00 */
[----:B------:R2:W5:Y:S04]  /*1010*/  @P2 LDG.E.128 R120, desc[UR6][R16.64+0x10] ;  /* 0x0000100610782981 */ /* 0x000568000c1e1d00 */
[----:B------:R2:W5:Y:S04]  /*1020*/  @P2 LD.E.128 R80, desc[UR6][R18.64] ;  /* 0x0000000612502980 */ /* 0x000568000c101d00 */
[----:B------:R2:W5:Y:S04]  /*1030*/  @P2 LD.E.128 R84, desc[UR6][R18.64+0x10] ;  /* 0x0000100612542980 */ /* 0x000568000c101d00 */
[----:B------:R2:W5:Y:S04]  /*1040*/  @P2 LDG.E.128 R116, desc[UR6][R20.64] ;  /* 0x0000000614742981 */ /* 0x000568000c1e1d00 */
[----:B------:R2:W5:Y:S04]  /*1050*/  @P2 LDG.E.128 R112, desc[UR6][R20.64+0x10] ;  /* 0x0000100614702981 */ /* 0x000568000c1e1d00 */
[----:B------:R2:W5:Y:S04]  /*1060*/  @P2 LD.E.128 R56, desc[UR6][R22.64] ;  /* 0x0000000616382980 */ /* 0x000568000c101d00 */
        /* <DEDUP_REMOVED lines=12> */
[----:B------:R0:W5:Y:S01]  /*1130*/  LD.E.128 R24, desc[UR6][R10.64] ;  /* 0x000000060a187980 */ /* 0x000162000c101d00 */
[----:B--2---:R-:W-:-:S03]  /*1140*/  IMAD.WIDE.U32 R12, R6, 0x20, R12 ;  /* 0x00000020060c7825 */ /* 0x004fc600078e000c */
[----:B------:R0:W5:Y:S04]  /*1150*/  LD.E.128 R28, desc[UR6][R10.64+0x10] ;  /* 0x000010060a1c7980 */ /* 0x000168000c101d00 */
[----:B------:R0:W5:Y:S01]  /*1160*/  LDG.E.128 R36, desc[UR6][R12.64] ;  /* 0x000000060c247981 */ /* 0x000162000c1e1d00 */
[----:B---3--:R-:W-:-:S03]  /*1170*/  IMAD.WIDE.U32 R6, R6, 0x20, R14 ;  /* 0x0000002006067825 */ /* 0x008fc600078e000e */
[----:B------:R0:W5:Y:S04]  /*1180*/  LDG.E.128 R32, desc[UR6][R12.64+0x10] ;  /* 0x000010060c207981 */ /* 0x000168000c1e1d00 */
[----:B------:R0:W5:Y:S04]  /*1190*/  LD.E.128 R16, desc[UR6][R6.64] ;  /* 0x0000000606107980 */ /* 0x000168000c101d00 */
[----:B------:R0:W5:Y:S01]  /*11a0*/  LD.E.128 R20, desc[UR6][R6.64+0x10] ;  /* 0x0000100606147980 */ /* 0x000162000c101d00 */
[----:B------:R-:W-:Y:S05]  /*11b0*/  BRA `(.L_x_3527) ;  /* 0x0000000400507947 */ /* 0x000fea0003800000 */
.L_x_3528:
        /* <DEDUP_REMOVED lines=9> */
[----:B------:R-:W4:Y:S01]  /*1250*/  @P2 LDC.64 R16, c[0x0][0x438] ;  /* 0x00010e00ff102b82 */ /* 0x000f220000000a00 */
[C---:B-1----:R-:W-:Y:S01]  /*1260*/  @P1 IMAD.WIDE.U32 R12, R6.reuse, 0x20, R12 ;  /* 0x00000020060c1825 */ /* 0x042fe200078e000c */
[----:B------:R0:W5:Y:S04]  /*1270*/  @P1 LDG.E.128 R136, desc[UR6][R8.64+0x10] ;  /* 0x0000100608881981 */ /* 0x000168000c1e1d00 */
[----:B------:R0:W5:Y:S02]  /*1280*/  @P1 LDG.E.128 R132, desc[UR6][R12.64] ;  /* 0x000000060c841981 */ /* 0x000164000c1e1d00 */
[----:B------:R-:W1:Y:S01]  /*1290*/  LDC.64 R18, c[0x0][0x3d8] ;  /* 0x0000f600ff127b82 */ /* 0x000e620000000a00 */
[----:B--2---:R-:W-:-:S07]  /*12a0*/  @P1 IMAD.WIDE.U32 R10, R6, 0x20, R10 ;  /* 0x00000020060a1825 */ /* 0x004fce00078e000a */
[----:B------:R-:W2:Y:S08]  /*12b0*/  LDC.64 R20, c[0x0][0x3d0] ;  /* 0x0000f400ff147b82 */ /* 0x000eb00000000a00 */
[----:B------:R-:W0:Y:S08]  /*12c0*/  @P3 LDC.64 R22, c[0x0][0x438] ;  /* 0x00010e00ff163b82 */ /* 0x000e300000000a00 */
[----:B------:R-:W0:Y:S01]  /*12d0*/  LDC.64 R24, c[0x0][0x3d8] ;  /* 0x0000f600ff187b82 */ /* 0x000e220000000a00 */
[----:B------:R-:W-:Y:S01]  /*12e0*/  @P1 LOP3.LUT R6, R6, 0x80, RZ, 0xfc, !PT ;  /* 0x0000008006061812 */ /* 0x000fe200078efcff */
[----:B------:R0:W5:Y:S04]  /*12f0*/  @P1 LD.E.128 R72, desc[UR6][R10.64] ;  /* 0x000000060a481980 */ /* 0x000168000c101d00 */
[C---:B---3--:R-:W-:Y:S01]  /*1300*/  @P2 IMAD.WIDE.U32 R14, R6.reuse, 0x20, R14 ;  /* 0x00000020060e2825 */ /* 0x048fe200078e000e */
[----:B------:R3:W5:Y:S03]  /*1310*/  @P1 LD.E.128 R76, desc[UR6][R10.64+0x10] ;  /* 0x000010060a4c1980 */ /* 0x000766000c101d00 */
[C---:B----4-:R-:W-:Y:S01]  /*1320*/  @P2 IMAD.WIDE.U32 R16, R6.reuse, 0x20, R16 ;  /* 0x0000002006102825 */ /* 0x050fe200078e0010 */
[----:B------:R3:W5:Y:S03]  /*1330*/  @P1 LDG.E.128 R128, desc[UR6][R12.64+0x10] ;  /* 0x000010060c801981 */ /* 0x000766000c1e1d00 */
        /* <DEDUP_REMOVED lines=9> */
[----:B------:R3:W5:Y:S04]  /*13d0*/  @P3 LD.E.128 R88, desc[UR6][R22.64] ;  /* 0x0000000616583980 */ /* 0x000768000c101d00 */
[----:B------:R3:W5:Y:S04]  /*13e0*/  @P3 LD.E.128 R92, desc[UR6][R22.64+0x10] ;  /* 0x00001006165c3980 */ /* 0x000768000c101d00 */
[----:B------:R3:W5:Y:S04]  /*13f0*/  @P3 LDG.E.128 R100, desc[UR6][R24.64] ;  /* 0x0000000618643981 */ /* 0x000768000c1e1d00 */
[----:B------:R3:W5:Y:S04]  /*1400*/  @P3 LDG.E.128 R96, desc[UR6][R24.64+0x10] ;  /* 0x0000100618603981 */ /* 0x000768000c1e1d00 */
[----:B------:R3:W5:Y:S04]  /*1410*/  @P2 LD.E.128 R80, desc[UR6][R16.64] ;  /* 0x0000000610502980 */ /* 0x000768000c101d00 */
[----:B------:R3:W5:Y:S04]  /*1420*/  @P2 LD.E.128 R84, desc[UR6][R16.64+0x10] ;  /* 0x0000100610542980 */ /* 0x000768000c101d00 */
[----:B------:R3:W5:Y:S04]  /*1430*/  @P2 LDG.E.128 R116, desc[UR6][R18.64] ;  /* 0x0000000612742981 */ /* 0x000768000c1e1d00 */
[----:B------:R3:W5:Y:S01]  /*1440*/  @P2 LDG.E.128 R112, desc[UR6][R18.64+0x10] ;  /* 0x0000100612702981 */ /* 0x000762000c1e1d00 */
        /* <DEDUP_REMOVED lines=22> */
[----:B------:R0:W5:Y:S01]  /*15b0*/  LD.E.128 R24, desc[UR6][R10.64] ;  /* 0x000000060a187980 */ /* 0x000162000c101d00 */
[----:B--2---:R-:W-:-:S03]  /*15c0*/  IMAD.WIDE.U32 R6, R6, 0x20, R12 ;  /* 0x0000002006067825 */ /* 0x004fc600078e000c */
[----:B------:R0:W5:Y:S04]  /*15d0*/  LD.E.128 R28, desc[UR6][R10.64+0x10] ;  /* 0x000010060a1c7980 */ /* 0x000168000c101d00 */
        /* <DEDUP_REMOVED lines=17> */
[----:B0-----:R-:W-:-:S07]  /*16f0*/  CS2R R48, SRZ ;  /* 0x0000000000307805 */ /* 0x001fce000001ff00 */
.L_x_3527:
[----:B------:R-:W-:Y:S05]  /*1700*/  BSYNC.RECONVERGENT B0 ;  /* 0x0000000000007941 */ /* 0x000fea0003800200 */
.L_x_3524:
[----:B------:R-:W1:Y:S02]  /*1710*/  LDCU UR4, c[0x0][0x384] ;  /* 0x00007080ff0477ac */ /* 0x000e640008000800 */
[----:B-1----:R-:W-:-:S13]  /*1720*/  ISETP.GE.AND P2, PT, R2, UR4, PT ;  /* 0x0000000402007c0c */ /* 0x002fda000bf46270 */
[----:B------:R-:W-:Y:S05]  /*1730*/  @P2 EXIT ;  /* 0x000000000000294d */ /* 0x000fea0003800000 */
[----:B------:R-:W-:Y:S01]  /*1740*/  SHF.R.S32.HI R4, RZ, 0x3, R4 ;  /* 0x00000003ff047819 */ /* 0x000fe20000011404 */
[----:B------:R-:W1:Y:S01]  /*1750*/  LDCU UR10, c[0x0][0x388] ;  /* 0x00007100ff0a77ac */ /* 0x000e620008000800 */
[----:B0-----:R-:W-:Y:S02]  /*1760*/  SHF.L.U32 R7, R0, 0x5, RZ ;  /* 0x0000000500077819 */ /* 0x001fe400000006ff */
[C---:B------:R-:W-:Y:S01]  /*1770*/  LOP3.LUT R6, R4.reuse, 0x7f, RZ, 0xc0, !PT ;  /* 0x0000007f04067812 */ /* 0x040fe200078ec0ff */
[----:B------:R-:W0:Y:S01]  /*1780*/  LDCU.U8 UR8, c[0x0][0x410] ;  /* 0x00008200ff0877ac */ /* 0x000e220008000000 */
[----:B------:R-:W-:Y:S02]  /*1790*/  SHF.L.U32 R4, R4, 0x1, RZ ;  /* 0x0000000104047819 */ /* 0x000fe400000006ff */
[----:B------:R-:W-:Y:S01]  /*17a0*/  VIADDMNMX R5, R6, -R5, RZ, !PT ;  /* 0x8000000506057246 */ /* 0x000fe200078001ff */
[----:B------:R-:W2:Y:S01]  /*17b0*/  LDCU UR9, c[0x0][0x400] ;  /* 0x00008000ff0977ac */ /* 0x000ea20008000800 */
[----:B------:R-:W-:-:S02]  /*17c0*/  LOP3.LUT R4, R4, 0xffffff00, RZ, 0xc0, !PT ;  /* 0xffffff0004047812 */ /* 0x000fc400078ec0ff */
[----:B------:R-:W-:Y:S01]  /*17d0*/  VIMNMX R5, PT, PT, R5, 0x20, PT ;  /* 0x0000002005057848 */ /* 0x000fe20003fe0100 */
[----:B------:R-:W3:Y:S01]  /*17e0*/  LDCU.64 UR12, c[0x0][0x398] ;  /* 0x00007300ff0c77ac */ /* 0x000ee20008000a00 */
[----:B------:R-:W-:-:S03]  /*17f0*/  LOP3.LUT R7, R7, 0x3e0, RZ, 0xc0, !PT ;  /* 0x000003e007077812 */ /* 0x000fc600078ec0ff */
[--C-:B------:R-:W-:Y:S01]  /*1800*/  IMAD R5, R5, 0x8, R4.reuse ;  /* 0x0000000805057824 */ /* 0x100fe200078e0204 */
[----:B------:R-:W-:Y:S01]  /*1810*/  VIADDMNMX R7, R6, -R7, RZ, !PT ;  /* 0x8000000706077246 */ /* 0x000fe200078001ff */
[----:B------:R-:W4:Y:S03]  /*1820*/  LDCU.64 UR14, c[0x0][0x3a0] ;  /* 0x00007400ff0e77ac */ /* 0x000f260008000a00 */
[----:B------:R-:W-:Y:S01]  /*1830*/  I2FP.F32.U32 R5, R5 ;  /* 0x0000000500057245 */ /* 0x000fe20000201000 */
[----:B------:R-:W-:Y:S01]  /*1840*/  UPLOP3.LUT UP1, UPT, UPT, UPT, UPT, 0x40, 0x4 ;  /* 0x000000000004789c */ /* 0x000fe20003f2e870 */
[----:B------:R-:W-:Y:S02]  /*1850*/  VIMNMX R7, PT, PT, R7, 0x20, PT ;  /* 0x0000002007077848 */ /* 0x000fe40003fe0100 */
[----:B------:R0:W0:Y:S03]  /*1860*/  MUFU.RCP R152, R5 ;  /* 0x0000000500987308 */ /* 0x0000260000001000 */
[----:B-12---:R-:W-:-:S07]  /*1870*/  IMAD R153, R7, 0x8, R4 ;  /* 0x0000000807997824 */ /* 0x006fce00078e0204 */
.L_x_3565:
[----:B------:R-:W-:Y:S01]  /*1880*/  IMAD R144, R2, UR10, RZ ;  /* 0x0000000a02907c24 */ /* 0x000fe2000f8e02ff */
[----:B------:R-:W-:Y:S04]  /*1890*/  BSSY.RECONVERGENT B0, `(.L_x_3529) ;  /* 0x00000a9000007945 */ /* 0x000fe80003800200 */
[----:B------:R-:W-:-:S04]  /*18a0*/  SHF.R.S32.HI R145, RZ, 0x1f, R144 ;  /* 0x0000001fff917819 */ /* 0x000fc80000011490 */
[----:B------:R-:W-:-:S04]  /*18b0*/  LEA.HI R145, R145, R144, RZ, 0x3 ;  /* 0x0000009091917211 */ /* 0x000fc800078f18ff */
[----:B------:R-:W-:-:S04]  /*18c0*/  LEA.HI.SX32 R178, R145, R0, 0x1d ;  /* 0x0000000091b27211 */ /* 0x000fc800078feaff */
[----:B------:R-:W-:Y:S01]  /*18d0*/  MOV R0, R178 ;  /* 0x000000b200007202 */ /* 0x000fe20000000f00 */
[----:B------:R-:W-:Y:S06]  /*18e0*/  @!P1 BRA `(.L_x_3530) ;  /* 0x00000008008c9947 */ /* 0x000fec0003800000 */
[----:B---3--:R-:W-:Y:S01]  /*18f0*/  ISETP.NE.U32.AND P1, PT, RZ, UR12, PT ;  /* 0x0000000cff007c0c */ /* 0x008fe2000bf25070 */
[----:B------:R-:W1:Y:S01]  /*1900*/  LDC.64 R144, c[0x0][0x390] ;  /* 0x0000e400ff907b82 */ /* 0x000e620000000a00 */
[----:B----4-:R-:W-:Y:S02]  /*1910*/  ISETP.NE.U32.AND P2, PT, RZ, UR14, PT ;  /* 0x0000000eff007c0c */ /* 0x010fe4000bf45070 */
        /* <DEDUP_REMOVED lines=11> */
[----:B------:R-:W-:Y:S05]  /*19d0*/  @!P2 BRA `(.L_x_3532) ;  /* 0x0000000000e4a947 */ /* 0x000fea0003800000 */
[C---:B-----5:R-:W-:Y:S01]  /*19e0*/  PRMT R0, R144.reuse, 0x7632, R0 ;  /* 0x0000763290007816 */ /* 0x060fe20000000000 */
[----:B------:R-:W-:Y:S01]  /*19f0*/  IMAD.U32 R144, R144, 0x10000, RZ ;  /* 0x0001000090907824 */ /* 0x000fe200078e00ff */
[C---:B------:R-:W-:Y:S01]  /*1a00*/  PRMT R4, R12.reuse, 0x7632, R4 ;  /* 0x000076320c047816 */ /* 0x040fe20000000004 */
[----:B0-----:R-:W-:Y:S01]  /*1a10*/  IMAD.U32 R5, R12, 0x10000, RZ ;  /* 0x000100000c057824 */ /* 0x001fe200078e00ff */
[----:B------:R-:W-:Y:S01]  /*1a20*/  SHF.L.U32 R6, R8, 0x10, RZ ;  /* 0x0000001008067819 */ /* 0x000fe200000006ff */
[----:B-1----:R-:W-:Y:S01]  /*1a30*/  IMAD.U32 R151, R147, 0x10000, RZ ;  /* 0x0001000093977824 */ /* 0x002fe200078e00ff */
        /* <DEDUP_REMOVED lines=51> */
.L_x_3532:
[----:B-1---5:R-:W-:Y:S01]  /*1d70*/  PRMT R148, R145, 0x7632, R148 ;  /* 0x0000763291947816 */ /* 0x022fe20000000094 */
[----:B------:R-:W-:Y:S01]  /*1d80*/  IMAD.U32 R0, R13, 0x10000, RZ ;  /* 0x000100000d007824 */ /* 0x000fe200078e00ff */
[----:B------:R-:W-:Y:S02]  /*1d90*/  SHF.L.U32 R145, R145, 0x10, RZ ;  /* 0x0000001091917819 */ /* 0x000fe400000006ff */
[C---:B------:R-:W-:Y:S01]  /*1da0*/  PRMT R7, R144.reuse, 0x7632, R7 ;  /* 0x0000763290077816 */ /* 0x040fe20000000007 */
[----:B------:R-:W-:Y:S01]  /*1db0*/  IMAD.U32 R144, R144, 0x10000, RZ ;  /* 0x0001000090907824 */ /* 0x000fe200078e00ff */
[----:B------:R-:W-:Y:S01]  /*1dc0*/  PRMT R149, R146, 0x7632, R149 ;  /* 0x0000763292957816 */ /* 0x000fe20000000095 */
[----:B------:R-:W-:Y:S01]  /*1dd0*/  FADD.FTZ R181, R145, R0 ;  /* 0x0000000091b57221 */ /* 0x000fe20000010000 */
[----:B------:R-:W-:Y:S01]  /*1de0*/  SHF.L.U32 R155, R12, 0x10, RZ ;  /* 0x000000100c9b7819 */ /* 0x000fe200000006ff */
[----:B------:R-:W-:Y:S01]  /*1df0*/  IMAD.U32 R146, R146, 0x10000, RZ ;  /* 0x0001000092927824 */ /* 0x000fe200078e00ff */
[----:B------:R-:W-:Y:S01]  /*1e00*/  PRMT R150, R147, 0x7632, R150 ;  /* 0x0000763293967816 */ /* 0x000fe20000000096 */
[----:B------:R-:W-:Y:S01]  /*1e10*/  IMAD.U32 R182, R149, 0x10000, RZ ;  /* 0x0001000095b67824 */ /* 0x000fe200078e00ff */
[----:B------:R-:W-:Y:S01]  /*1e20*/  PRMT R0, R12, 0x7632, R0 ;  /* 0x000076320c007816 */ /* 0x000fe20000000000 */
[----:B------:R-:W-:Y:S01]  /*1e30*/  FADD.FTZ R155, R144, R155 ;  /* 0x0000009b909b7221 */ /* 0x000fe20000010000 */
[----:B------:R-:W-:Y:S01]  /*1e40*/  PRMT R4, R13, 0x7632, R4 ;  /* 0x000076320d047816 */ /* 0x000fe20000000004 */
[----:B------:R-:W-:Y:S01]  /*1e50*/  IMAD.U32 R147, R147, 0x10000, RZ ;  /* 0x0001000093937824 */ /* 0x000fe200078e00ff */
[----:B0-----:R-:W-:Y:S01]  /*1e60*/  PRMT R5, R14, 0x7632, R5 ;  /* 0x000076320e057816 */ /* 0x001fe20000000005 */
        /* <DEDUP_REMOVED lines=21> */
.L_x_3531:
[----:B------:R-:W-:Y:S05]  /*1fc0*/  @!P2 BRA `(.L_x_3534) ;  /* 0x000000000094a947 */ /* 0x000fea0003800000 */
        /* <DEDUP_REMOVED lines=37> */
.L_x_3534:
        /* <DEDUP_REMOVED lines=12> */
.L_x_3533:
[----:B------:R-:W2:Y:S01]  /*22e0*/  @P0 LDC.64 R144, c[0x0][0x3a8] ;  /* 0x0000ea00ff900b82 */ /* 0x000ea20000000a00 */
[C---:B------:R-:W-:Y:S02]  /*22f0*/  VIADD R0, R178.reuse, 0x80 ;  /* 0x00000080b2007836 */ /* 0x040fe40000000000 */
[----:B--2---:R-:W-:-:S05]  /*2300*/  @P0 IMAD.WIDE.U32 R144, R178, 0x10, R144 ;  /* 0x00000010b2900825 */ /* 0x004fca00078e0090 */
[----:B------:R2:W-:Y:S02]  /*2310*/  @P0 STG.E.128 desc[UR6][R144.64], R4 ;  /* 0x0000000490000986 */ /* 0x0005e4000c101d06 */
.L_x_3530:
[----:B0--34-:R-:W-:Y:S05]  /*2320*/  BSYNC.RECONVERGENT B0 ;  /* 0x0000000000007941 */ /* 0x019fea0003800200 */
.L_x_3529:
[----:B------:R-:W-:Y:S01]  /*2330*/  ISETP.GE.U32.AND P2, PT, R3, 0x100, PT ;  /* 0x000001000300780c */ /* 0x000fe20003f46070 */
[----:B------:R-:W-:-:S12]  /*2340*/  BSSY.RECONVERGENT B0, `(.L_x_3535) ;  /* 0x00000ab000007945 */ /* 0x000fd80003800200 */
[----:B------:R-:W-:Y:S05]  /*2350*/  @!P2 BRA `(.L_x_3536) ;  /* 0x0000000800a4a947 */ /* 0x000fea0003800000 */
[----:B------:R-:W-:Y:S01]  /*2360*/  ISETP.NE.U32.AND P1, PT, RZ, UR12, PT ;  /* 0x0000000cff007c0c */ /* 0x000fe2000bf25070 */
[----:B--2---:R-:W0:Y:S01]  /*2370*/  LDC.64 R144, c[0x0][0x390] ;  /* 0x0000e400ff907b82 */ /* 0x004e220000000a00 */
[----:B------:R-:W-:Y:S02]  /*2380*/  ISETP.NE.U32.AND P3, PT, RZ, UR14, PT ;  /* 0x0000000eff007c0c */ /* 0x000fe4000bf65070 */
[----:B------:R-:W-:Y:S02]  /*2390*/  ISETP.NE.AND.EX P1, PT, RZ, UR13, PT, P1 ;  /* 0x0000000dff007c0c */ /* 0x000fe4000bf25310 */
[----:B------:R-:W-:-:S11]  /*23a0*/  ISETP.NE.AND.EX P3, PT, RZ, UR15, PT, P3 ;  /* 0x0000000fff007c0c */ /* 0x000fd6000bf65330 */
[----:B-1----:R-:W1:Y:S08]  /*23b0*/  @P1 LDC.64 R148, c[0x0][0x398] ;  /* 0x0000e600ff941b82 */ /* 0x002e700000000a00 */
        /* <DEDUP_REMOVED lines=26> */
.L_x_3538:
        /* <DEDUP_REMOVED lines=37> */
.L_x_3537:
        /* <DEDUP_REMOVED lines=40> */
.L_x_3540:
[----:B-----5:R-:W-:Y:S01]  /*2a30*/  PRMT R5, R144, 0x7632, R5 ;  /* 0x0000763290057816 */ /* 0x020fe20000000005 */
        /* <DEDUP_REMOVED lines=13> */
[----:B------:R-:W-:Y:S01]  /*2b10*/  IMAD.U32 R145, R145, 0x10000, RZ ;  /* 0x0001000091917824 */ /* 0x000fe200078e00ff */
[C---:B------:R-:W-:Y:S01]  /*2b20*/  SHF.L.U32 R144, R13.reuse, 0x10, RZ ;  /* 0x000000100d907819 */ /* 0x040fe200000006ff */
        /* <DEDUP_REMOVED lines=40> */
.L_x_3539:
[----:B------:R-:W0:Y:S02]  /*2db0*/  @P0 LDC.64 R144, c[0x0][0x3a8] ;  /* 0x0000ea00ff900b82 */ /* 0x000e240000000a00 */
[C---:B0-----:R-:W-:Y:S01]  /*2dc0*/  @P0 IMAD.WIDE.U32 R144, R0.reuse, 0x10, R144 ;  /* 0x0000001000900825 */ /* 0x041fe200078e0090 */
[----:B------:R-:W-:-:S04]  /*2dd0*/  IADD3 R0, PT, PT, R0, 0x80, RZ ;  /* 0x0000008000007810 */ /* 0x000fc80007ffe0ff */
[----:B------:R0:W-:Y:S03]  /*2de0*/  @P0 STG.E.128 desc[UR6][R144.64], R4 ;  /* 0x0000000490000986 */ /* 0x0001e6000c101d06 */
.L_x_3536:
[----:B------:R-:W-:Y:S05]  /*2df0*/  BSYNC.RECONVERGENT B0 ;  /* 0x0000000000007941 */ /* 0x000fea0003800200 */
.L_x_3535:
[----:B------:R-:W-:Y:S01]  /*2e00*/  ISETP.GE.U32.AND P3, PT, R3, 0x180, PT ;  /* 0x000001800300780c */ /* 0x000fe20003f66070 */
[----:B------:R-:W-:-:S12]  /*2e10*/  BSSY.RECONVERGENT B0, `(.L_x_3541) ;  /* 0x00000ab000007945 */ /* 0x000fd80003800200 */
[----:B------:R-:W-:Y:S05]  /*2e20*/  @!P3 BRA `(.L_x_3542) ;  /* 0x0000000800a4b947 */ /* 0x000fea0003800000 */
[----:B------:R-:W-:Y:S01]  /*2e30*/  ISETP.NE.U32.AND P1, PT, RZ, UR12, PT ;  /* 0x0000000cff007c0c */ /* 0x000fe2000bf25070 */
[----:B0-2---:R-:W0:Y:S01]  /*2e40*/  LDC.64 R144, c[0x0][0x390] ;  /* 0x0000e400ff907b82 */ /* 0x005e220000000a00 */
[----:B------:R-:W-:Y:S02]  /*2e50*/  ISETP.NE.U32.AND P4, PT, RZ, UR14, PT ;  /* 0x0000000eff007c0c */ /* 0x000fe4000bf85070 */
[----:B------:R-:W-:Y:S02]  /*2e60*/  ISETP.NE.AND.EX P1, PT, RZ, UR13, PT, P1 ;  /* 0x0000000dff007c0c */ /* 0x000fe4000bf25310 */
[----:B------:R-:W-:-:S11]  /*2e70*/  ISETP.NE.AND.EX P4, PT, RZ, UR15, PT, P4 ;  /* 0x0000000fff007c0c */ /* 0x000fd6000bf85340 */
[----:B------:R-:W2:Y:S08]  /*2e80*/  @P1 LDC.64 R146, c[0x0][0x398] ;  /* 0x0000e600ff921b82 */ /* 0x000eb00000000a00 */
[----:B-1----:R-:W1:Y:S01]  /*2e90*/  @P4 LDC.64 R150, c[0x0][0x3a0] ;  /* 0x0000e800ff964b82 */ /* 0x002e620000000a00 */
[----:B0-----:R-:W-:-:S04]  /*2ea0*/  IMAD.WIDE.U32 R144, R0, 0x10, R144 ;  /* 0x0000001000907825 */ /* 0x001fc800078e0090 */
[C---:B--2---:R-:W-:Y:S02]  /*2eb0*/  @P1 IMAD.WIDE.U32 R148, R0.reuse, 0x10, R146 ;  /* 0x0000001000941825 */ /* 0x044fe400078e0092 */
[----:B------:R-:W5:Y:S04]  /*2ec0*/  LDG.E.128 R144, desc[UR6][R144.64] ;  /* 0x0000000690907981 */ /* 0x000f68000c1e1d00 */
[----:B------:R0:W5:Y:S01]  /*2ed0*/  @P1 LDG.E.128 R12, desc[UR6][R148.64] ;  /* 0x00000006940c1981 */ /* 0x000162000c1e1d00 */
[----:B-1----:R-:W-:-:S05]  /*2ee0*/  @P4 IMAD.WIDE.U32 R150, R0, 0x10, R150 ;  /* 0x0000001000964825 */ /* 0x002fca00078e0096 */
        /* <DEDUP_REMOVED lines=20> */
.L_x_3544:
        /* <DEDUP_REMOVED lines=37> */
.L_x_3543:
        /* <DEDUP_REMOVED lines=40> */
.L_x_3546:
        /* <DEDUP_REMOVED lines=12> */
[C---:B------:R-:W-:Y:S01]  /*35c0*/  PRMT R148, R145.reuse, 0x7632, R148 ;  /* 0x0000763291947816 */ /* 0x040fe20000000094 */
[----:B------:R-:W-:Y:S01]  /*35d0*/  FADD.FTZ R159, R6, R7 ;  /* 0x00000007069f7221 */ /* 0x000fe20000010000 */
[----:B------:R-:W-:Y:S01]  /*35e0*/  SHF.L.U32 R145, R145, 0x10, RZ ;  /* 0x0000001091917819 */ /* 0x000fe200000006ff */
[--C-:B------:R-:W-:Y:S01]  /*35f0*/  FADD.FTZ R164, R5, R4.reuse ;  /* 0x0000000405a47221 */ /* 0x100fe20000010000 */
[----:B------:R-:W-:-:S02]  /*3600*/  PRMT R4, R13, 0x7632, R4 ;  /* 0x000076320d047816 */ /* 0x000fc40000000004 */
[----:B------:R-:W-:Y:S02]  /*3610*/  SHF.L.U32 R144, R13, 0x10, RZ ;  /* 0x000000100d907819 */ /* 0x000fe400000006ff */
[----:B------:R-:W-:Y:S01]  /*3620*/  PRMT R149, R146, 0x7632, R149 ;  /* 0x0000763292957816 */ /* 0x000fe20000000095 */
[----:B------:R-:W-:Y:S01]  /*3630*/  IMAD.U32 R4, R4, 0x10000, RZ ;  /* 0x0001000004047824 */ /* 0x000fe200078e00ff */
[----:B------:R-:W-:Y:S01]  /*3640*/  PRMT R150, R147, 0x7632, R150 ;  /* 0x0000763293967816 */ /* 0x000fe20000000096 */
[----:B------:R-:W-:Y:S01]  /*3650*/  FADD.FTZ R144, R144, R145 ;  /* 0x0000009190907221 */ /* 0x000fe20000010000 */
[----:B------:R-:W-:Y:S02]  /*3660*/  PRMT R5, R14, 0x7632, R5 ;  /* 0x000076320e057816 */ /* 0x000fe40000000005 */
        /* <DEDUP_REMOVED lines=8> */
[----:B------:R-:W-:Y:S01]  /*36f0*/  SHF.L.U32 R146, R146, 0x10, RZ ;  /* 0x0000001092927819 */ /* 0x000fe200000006ff */
[----:B------:R-:W-:Y:S01]  /*3700*/  FADD.FTZ R168, R168, R5 ;  /* 0x00000005a8a87221 */ /* 0x000fe20000010000 */
        /* <DEDUP_REMOVED lines=8> */
[----:B------:R-:W-:Y:S01]  /*3790*/  SHF.L.U32 R169, R10, 0x10, RZ ;  /* 0x000000100aa97819 */ /* 0x000fe200000006ff */
[----:B------:R-:W-:Y:S01]  /*37a0*/  FADD.FTZ R170, R170, R147 ;  /* 0x00000093aaaa7221 */ /* 0x000fe20000010000 */
[----:B------:R-:W-:Y:S02]  /*37b0*/  SHF.L.U32 R144, R11, 0x10, RZ ;  /* 0x000000100b907819 */ /* 0x000fe400000006ff */
[----:B------:R-:W-:Y:S01]  /*37c0*/  SHF.L.U32 R145, R6, 0x10, RZ ;  /* 0x0000001006917819 */ /* 0x000fe200000006ff */
[----:B------:R-:W-:Y:S01]  /*37d0*/  FADD.FTZ R169, R169, R146 ;  /* 0x00000092a9a97221 */ /* 0x000fe20000010000 */
[----:B------:R-:W-:Y:S01]  /*37e0*/  SHF.L.U32 R7, R5, 0x10, RZ ;  /* 0x0000001005077819 */ /* 0x000fe200000006ff */
[----:B------:R-:W-:Y:S02]  /*37f0*/  IMAD.U32 R5, R4, 0x10000, RZ ;  /* 0x0001000004057824 */ /* 0x000fe400078e00ff */
        /* <DEDUP_REMOVED lines=8> */
.L_x_3545:
[----:B------:R-:W0:Y:S02]  /*3880*/  @P0 LDC.64 R144, c[0x0][0x3a8] ;  /* 0x0000ea00ff900b82 */ /* 0x000e240000000a00 */
[C---:B0-----:R-:W-:Y:S01]  /*3890*/  @P0 IMAD.WIDE.U32 R144, R0.reuse, 0x10, R144 ;  /* 0x0000001000900825 */ /* 0x041fe200078e0090 */
[----:B------:R-:W-:-:S04]  /*38a0*/  IADD3 R0, PT, PT, R0, 0x80, RZ ;  /* 0x0000008000007810 */ /* 0x000fc80007ffe0ff */
[----:B------:R3:W-:Y:S03]  /*38b0*/  @P0 STG.E.128 desc[UR6][R144.64], R4 ;  /* 0x0000000490000986 */ /* 0x0007e6000c101d06 */
.L_x_3542:
[----:B------:R-:W-:Y:S05]  /*38c0*/  BSYNC.RECONVERGENT B0 ;  /* 0x0000000000007941 */ /* 0x000fea0003800200 */
.L_x_3541:
[----:B------:R-:W-:Y:S01]  /*38d0*/  ISETP.GE.U32.AND P4, PT, R3, 0x200, PT ;  /* 0x000002000300780c */ /* 0x000fe20003f86070 */
[----:B------:R-:W-:-:S12]  /*38e0*/  BSSY.RECONVERGENT B0, `(.L_x_3547) ;  /* 0x00000aa000007945 */ /* 0x000fd80003800200 */
[----:B------:R-:W-:Y:S05]  /*38f0*/  @!P4 BRA `(.L_x_3548) ;  /* 0x0000000800a0c947 */ /* 0x000fea0003800000 */
[----:B------:R-:W-:Y:S01]  /*3900*/  ISETP.NE.U32.AND P1, PT, RZ, UR12, PT ;  /* 0x0000000cff007c0c */ /* 0x000fe2000bf25070 */
[----:B0-23--:R-:W0:Y:S01]  /*3910*/  LDC.64 R144, c[0x0][0x390] ;  /* 0x0000e400ff907b82 */ /* 0x00de220000000a00 */
        /* <DEDUP_REMOVED lines=30> */
.L_x_3550:
[C---:B-----5:R-:W-:Y:S01]  /*3b00*/  PRMT R149, R145.reuse, 0x7632, R149 ;  /* 0x0000763291957816 */ /* 0x060fe20000000095 */
        /* <DEDUP_REMOVED lines=36> */
.L_x_3549:
[----:B------:R-:W-:-:S04]  /*3d50*/  UISETP.NE.U32.AND UP0, UPT, UR14, URZ, UPT ;  /* 0x000000ff0e00728c */ /* 0x000fc8000bf05070 */
[----:B------:R-:W-:-:S09]  /*3d60*/  UISETP.NE.AND.EX UP0, UPT, UR15, URZ, UPT, UP0 ;  /* 0x000000ff0f00728c */ /* 0x000fd2000bf05300 */
[----:B------:R-:W-:Y:S05]  /*3d70*/  BRA.U UP0, `(.L_x_3552) ;  /* 0x0000000100947547 */ /* 0x000fea000b800000 */
        /* <DEDUP_REMOVED lines=8> */
[----:B------:R-:W-:Y:S02]  /*3e00*/  PRMT R150, R146, 0x7632, R150 ;  /* 0x0000763292967816 */ /* 0x000fe40000000096 */
[----:B------:R-:W-:Y:S01]  /*3e10*/  PRMT R151, R147, 0x7632, R151 ;  /* 0x0000763293977816 */ /* 0x000fe20000000097 */
[----:B------:R-:W-:Y:S01]  /*3e20*/  FADD.FTZ R161, R161, R144 ;  /* 0x00000090a1a17221 */ /* 0x000fe20000010000 */
[----:B------:R-:W-:-:S02]  /*3e30*/  PRMT R4, R12, 0x7632, R4 ;  /* 0x000076320c047816 */ /* 0x000fc40000000004 */
[----:B------:R-:W-:Y:S02]  /*3e40*/  PRMT R5, R13, 0x7632, R5 ;  /* 0x000076320d057816 */ /* 0x000fe40000000005 */
[----:B------:R-:W-:Y:S02]  /*3e50*/  PRMT R6, R14, 0x7632, R6 ;  /* 0x000076320e067816 */ /* 0x000fe40000000006 */
[----:B------:R-:W-:Y:S02]  /*3e60*/  PRMT R7, R15, 0x7632, R7 ;  /* 0x000076320f077816 */ /* 0x000fe40000000007 */
        /* <DEDUP_REMOVED lines=22> */
.L_x_3552:
[C---:B-----5:R-:W-:Y:S01]  /*3fd0*/  PRMT R5, R144.reuse, 0x7632, R5 ;  /* 0x0000763290057816 */ /* 0x060fe20000000005 */
        /* <DEDUP_REMOVED lines=8> */
[----:B------:R-:W-:Y:S01]  /*4060*/  PRMT R148, R145, 0x7632, R148 ;  /* 0x0000763291947816 */ /* 0x000fe20000000094 */
[--C-:B------:R-:W-:Y:S01]  /*4070*/  FADD.FTZ R174, R5, R4.reuse ;  /* 0x0000000405ae7221 */ /* 0x100fe20000010000 */
[----:B------:R-:W-:Y:S01]  /*4080*/  SHF.L.U32 R151, R147, 0x10, RZ ;  /* 0x0000001093977819 */ /* 0x000fe200000006ff */
[----:B------:R-:W-:Y:S01]  /*4090*/  FADD.FTZ R161, R6, R7 ;  /* 0x0000000706a17221 */ /* 0x000fe20000010000 */
[----:B------:R-:W-:Y:S01]  /*40a0*/  SHF.L.U32 R154, R15, 0x10, RZ ;  /* 0x000000100f9a7819 */ /* 0x000fe200000006ff */
[C---:B------:R-:W-:Y:S01]  /*40b0*/  IMAD.U32 R144, R13.reuse, 0x10000, RZ ;  /* 0x000100000d907824 */ /* 0x040fe200078e00ff */
[----:B------:R-:W-:-:S02]  /*40c0*/  PRMT R4, R13, 0x7632, R4 ;  /* 0x000076320d047816 */ /* 0x000fc40000000004 */
[----:B------:R-:W-:Y:S01]  /*40d0*/  PRMT R149, R146, 0x7632, R149 ;  /* 0x0000763292957816 */ /* 0x000fe20000000095 */
[----:B------:R-:W-:Y:S01]  /*40e0*/  FADD.FTZ R151, R154, R151 ;  /* 0x000000979a977221 */ /* 0x000fe20000010000 */
[----:B------:R-:W-:Y:S01]  /*40f0*/  PRMT R5, R14, 0x7632, R5 ;  /* 0x000076320e057816 */ /* 0x000fe20000000005 */
[----:B------:R-:W-:Y:S01]  /*4100*/  IMAD.U32 R146, R146, 0x10000, RZ ;  /* 0x0001000092927824 */ /* 0x000fe200078e00ff */
[----:B------:R-:W-:Y:S01]  /*4110*/  PRMT R150, R147, 0x7632, R150 ;  /* 0x0000763293967816 */ /* 0x000fe20000000096 */
[----:B------:R-:W-:Y:S01]  /*4120*/  IMAD.U32 R154, R149, 0x10000, RZ ;  /* 0x00010000959a7824 */ /* 0x000fe200078e00ff */
[----:B------:R-:W-:Y:S02]  /*4130*/  PRMT R6, R15, 0x7632, R6 ;  /* 0x000076320f067816 */ /* 0x000fe40000000006 */
[----:B------:R-:W-:Y:S02]  /*4140*/  SHF.L.U32 R145, R145, 0x10, RZ ;  /* 0x0000001091917819 */ /* 0x000fe400000006ff */
        /* <DEDUP_REMOVED lines=8> */
[----:B------:R-:W-:Y:S01]  /*41d0*/  FADD.FTZ R154, R154, R5 ;  /* 0x000000059a9a7221 */ /* 0x000fe20000010000 */
[----:B------:R-:W-:Y:S01]  /*41e0*/  PRMT R7, R11, 0x7632, R7 ;  /* 0x000076320b077816 */ /* 0x000fe20000000007 */
[----:B------:R-:W-:Y:S01]  /*41f0*/  FADD.FTZ R175, R175, R6 ;  /* 0x00000006afaf7221 */ /* 0x000fe20000010000 */
[----:B------:R-:W-:Y:S01]  /*4200*/  PRMT R5, R9, 0x7632, R5 ;  /* 0x0000763209057816 */ /* 0x000fe20000000005 */
[----:B------:R-:W-:Y:S01]  /*4210*/  FADD.FTZ R171, R171, R144 ;  /* 0x00000090abab7221 */ /* 0x000fe20000010000 */
[----:B------:R-:W-:Y:S02]  /*4220*/  SHF.L.U32 R147, R14, 0x10, RZ ;  /* 0x000000100e937819 */ /* 0x000fe400000006ff */
[----:B------:R-:W-:-:S02]  /*4230*/  PRMT R4, R8, 0x7632, R4 ;  /* 0x0000763208047816 */ /* 0x000fc40000000004 */
[----:B------:R-:W-:Y:S01]  /*4240*/  PRMT R6, R10, 0x7632, R6 ;  /* 0x000076320a067816 */ /* 0x000fe20000000006 */
[----:B------:R-:W-:Y:S01]  /*4250*/  FADD.FTZ R146, R147, R146 ;  /* 0x0000009293927221 */ /* 0x000fe20000010000 */
[----:B------:R-:W-:Y:S02]  /*4260*/  SHF.L.U32 R144, R7, 0x10, RZ ;  /* 0x0000001007907819 */ /* 0x000fe400000006ff */
        /* <DEDUP_REMOVED lines=14> */
.L_x_3551:
[----:B------:R-:W0:Y:S02]  /*4350*/  @P0 LDC.64 R144, c[0x0][0x3a8] ;  /* 0x0000ea00ff900b82 */ /* 0x000e240000000a00 */
[----:B0-----:R-:W-:-:S05]  /*4360*/  @P0 IMAD.WIDE.U32 R144, R0, 0x10, R144 ;  /* 0x0000001000900825 */ /* 0x001fca00078e0090 */
[----:B------:R4:W-:Y:S02]  /*4370*/  @P0 STG.E.128 desc[UR6][R144.64], R4 ;  /* 0x0000000490000986 */ /* 0x0009e4000c101d06 */
.L_x_3548:
[----:B------:R-:W-:Y:S05]  /*4380*/  BSYNC.RECONVERGENT B0 ;  /* 0x0000000000007941 */ /* 0x000fea0003800200 */
.L_x_3547:
[----:B0-234-:R-:W-:Y:S01]  /*4390*/  FADD.FTZ R145, RZ, R155 ;  /* 0x0000009bff917221 */ /* 0x01dfe20000010000 */
        /* <DEDUP_REMOVED lines=45> */
[----:B------:R-:W1:Y:S02]  /*4670*/  SHFL.BFLY PT, R144, R147, 0x8, 0x1f ;  /* 0x0d001f0093907f89 */ /* 0x000e6400000e0000 */
[----:B-1----:R-:W-:-:S05]  /*4680*/  FADD.FTZ R148, R147, R144 ;  /* 0x0000009093947221 */ /* 0x002fca0000010000 */
        /* <DEDUP_REMOVED lines=82> */
[----:B------:R-:W-:Y:S02]  /*4bb0*/  IMAD.MOV.U32 R151, RZ, RZ, RZ ;  /* 0x000000ffff977224 */ /* 0x000fe400078e00ff */
        /* <DEDUP_REMOVED lines=9> */
.L_x_3554:
[----:B------:R-:W-:Y:S05]  /*4c50*/  BSYNC.RECONVERGENT B0 ;  /* 0x0000000000007941 */ /* 0x000fea0003800200 */
.L_x_3553:
        /* <DEDUP_REMOVED lines=12> */
.L_x_3556:
[----:B------:R-:W-:Y:S05]  /*4d20*/  BSYNC.RECONVERGENT B0 ;  /* 0x0000000000007941 */ /* 0x000fea0003800200 */
.L_x_3555:
[----:B------:R-:W1:Y:S01]  /*4d30*/  SHFL.DOWN PT, R146, R151, 0x2, 0x1f ;  /* 0x08401f0097927f89 */ /* 0x000e6200000e0000 */
[----:B------:R-:W-:Y:S01]  /*4d40*/  ISETP.NE.AND P5, PT, R0, RZ, PT ;  /* 0x000000ff0000720c */ /* 0x000fe20003fa5270 */
[----:B------:R-:W-:Y:S01]  /*4d50*/  BSSY.RECONVERGENT B0, `(.L_x_3557) ;  /* 0x0000061000007945 */ /* 0x000fe20003800200 */
[----:B------:R-:W-:Y:S01]  /*4d60*/  ISETP.NE.AND P6, PT, RZ, UR8, PT ;  /* 0x00000008ff007c0c */ /* 0x000fe2000bfc5270 */
[----:B0-----:R-:W0:Y:S04]  /*4d70*/  SHFL.DOWN PT, R147, R144, 0x2, 0x1f ;  /* 0x08401f0090937f89 */ /* 0x001e2800000e0000 */
[----:B------:R-:W2:Y:S01]  /*4d80*/  SHFL.DOWN PT, R148, R145, 0x2, 0x1f ;  /* 0x08401f0091947f89 */ /* 0x000ea200000e0000 */
[----:B-1----:R-:W-:Y:S01]  /*4d90*/  IMAD.IADD R149, R146, 0x1, R151 ;  /* 0x0000000192957824 */ /* 0x002fe200078e0297 */
[----:B------:R-:W-:-:S02]  /*4da0*/  I2FP.F32.S32 R188, R146 ;  /* 0x0000009200bc7245 */ /* 0x000fc40000201400 */
[----:B------:R-:W-:Y:S02]  /*4db0*/  I2FP.F32.S32 R146, R151 ;  /* 0x0000009700927245 */ /* 0x000fe40000201400 */
[----:B------:R-:W-:Y:S01]  /*4dc0*/  I2FP.F32.S32 R150, R149 ;  /* 0x0000009500967245 */ /* 0x000fe20000201400 */
[----:B------:R-:W1:Y:S01]  /*4dd0*/  SHFL.DOWN PT, R192, R149, 0x1, 0x1f ;  /* 0x08201f0095c07f89 */ /* 0x000e6200000e0000 */
[C---:B0-----:R-:W-:Y:S01]  /*4de0*/  FMUL.FTZ R189, R147.reuse, R188 ;  /* 0x000000bc93bd7220 */ /* 0x041fe20000410000 */
[----:B------:R-:W-:Y:S01]  /*4df0*/  FADD.FTZ R147, -R147, R144 ;  /* 0x0000009093937221 */ /* 0x000fe20000010100 */
[----:B------:R-:W0:Y:S01]  /*4e00*/  MUFU.RCP R187, R150 ;  /* 0x0000009600bb7308 */ /* 0x000e220000001000 */
[----:B--2---:R-:W-:Y:S01]  /*4e10*/  FADD.FTZ R148, R148, R145 ;  /* 0x0000009194947221 */ /* 0x004fe20000010000 */
[----:B------:R-:W-:Y:S01]  /*4e20*/  FFMA.FTZ R190, R146, R144, R189 ;  /* 0x0000009092be7223 */ /* 0x000fe200000100bd */
        /* <DEDUP_REMOVED lines=37> */
[--C-:B------:R-:W-:Y:S01]  /*5080*/  FADD.FTZ R146, R186, -R192.reuse ;  /* 0x800000c0ba927221 */ /* 0x100fe20000010000 */
[----:B------:R-:W0:Y:S01]  /*5090*/  LDC.64 R190, c[0x0][0x428] ;  /* 0x00010a00ffbe7b82 */ /* 0x000e220000000a00 */
[--C-:B------:R-:W-:Y:S01]  /*50a0*/  FADD.FTZ R148, R181, -R192.reuse ;  /* 0x800000c0b5947221 */ /* 0x100fe20000010000 */
[--C-:B------:R-:W-:Y:S01]  /*50b0*/  FADD.FTZ R194, R184, -R192.reuse ;  /* 0x800000c0b8c27221 */ /* 0x100fe20000010000 */
[--C-:B------:R-:W-:Y:S01]  /*50c0*/  FADD.FTZ R196, R183, -R192.reuse ;  /* 0x800000c0b7c47221 */ /* 0x100fe20000010000 */
[----:B------:R-:W-:Y:S01]  /*50d0*/  FADD.FTZ R198, R182, -R192 ;  /* 0x800000c0b6c67221 */ /* 0x000fe20000010000 */
[C---:B------:R-:W-:Y:S01]  /*50e0*/  FMUL.FTZ R147, R187.reuse, R144 ;  /* 0x00000090bb937220 */ /* 0x040fe20000410000 */
[C---:B------:R-:W-:Y:S01]  /*50f0*/  FMUL.FTZ R150, R187.reuse, R146 ;  /* 0x00000092bb967220 */ /* 0x040fe20000410000 */
[C---:B------:R-:W-:Y:S01]  /*5100*/  FMUL.FTZ R149, R187.reuse, R148 ;  /* 0x00000094bb957220 */ /* 0x040fe20000410000 */
[----:B------:R-:W1:Y:S01]  /*5110*/  LDC.64 R188, c[0x0][0x430] ;  /* 0x00010c00ffbc7b82 */ /* 0x000e620000000a00 */
[C---:B------:R-:W-:Y:S01]  /*5120*/  FMUL.FTZ R194, R187.reuse, R194 ;  /* 0x000000c2bbc27220 */ /* 0x040fe20000410000 */
[C---:B------:R-:W-:Y:S01]  /*5130*/  FMUL.FTZ R193, R187.reuse, R196 ;  /* 0x000000c4bbc17220 */ /* 0x040fe20000410000 */
[----:B------:R-:W-:Y:S01]  /*5140*/  FMUL.FTZ R198, R187, R198 ;  /* 0x000000c6bbc67220 */ /* 0x000fe20000410000 */
[----:B-----5:R-:W-:Y:S01]  /*5150*/  FFMA.FTZ R144, R147, R140, R72 ;  /* 0x0000008c93907223 */ /* 0x020fe20000010048 */
[----:B------:R-:W-:Y:S01]  /*5160*/  FFMA.FTZ R145, R150, R141, R73 ;  /* 0x0000008d96917223 */ /* 0x000fe20000010049 */
[----:B------:R-:W-:Y:S01]  /*5170*/  FFMA.FTZ R146, R149, R142, R74 ;  /* 0x0000008e95927223 */ /* 0x000fe2000001004a */
[----:B------:R-:W-:Y:S01]  /*5180*/  FFMA.FTZ R151, R194, R143, R75 ;  /* 0x0000008fc2977223 */ /* 0x000fe2000001004b */
[--C-:B------:R-:W-:Y:S01]  /*5190*/  FADD.FTZ R196, R185, -R192.reuse ;  /* 0x800000c0b9c47221 */ /* 0x100fe20000010000 */
[----:B------:R-:W-:Y:S01]  /*51a0*/  FADD.FTZ R200, R180, -R192 ;  /* 0x800000c0b4c87221 */ /* 0x000fe20000010000 */
[----:B------:R-:W-:Y:S01]  /*51b0*/  FFMA.FTZ R148, R193, R136, R76 ;  /* 0x00000088c1947223 */ /* 0x000fe2000001004c */
[----:B------:R-:W-:Y:S01]  /*51c0*/  FFMA.FTZ R195, R198, R137, R77 ;  /* 0x00000089c6c37223 */ /* 0x000fe2000001004d */
[----:B------:R-:W-:Y:S01]  /*51d0*/  F2FP.BF16.F32.PACK_AB R144, R145, R144 ;  /* 0x000000909190723e */ /* 0x000fe200000010ff */
[----:B------:R-:W-:Y:S01]  /*51e0*/  FMUL.FTZ R200, R187, R200 ;  /* 0x000000c8bbc87220 */ /* 0x000fe20000410000 */
[----:B------:R-:W-:Y:S01]  /*51f0*/  F2FP.BF16.F32.PACK_AB R145, R151, R146 ;  /* 0x000000929791723e */ /* 0x000fe200000010ff */
[----:B------:R-:W-:Y:S01]  /*5200*/  FMUL.FTZ R151, R187, R196 ;  /* 0x000000c4bb977220 */ /* 0x000fe20000410000 */
[----:B------:R-:W-:Y:S01]  /*5210*/  F2FP.BF16.F32.PACK_AB R146, R195, R148 ;  /* 0x00000094c392723e */ /* 0x000fe200000010ff */
[----:B------:R-:W-:Y:S01]  /*5220*/  FFMA.FTZ R148, R147, R132, R48 ;  /* 0x0000008493947223 */ /* 0x000fe20000010030 */
[----:B------:R-:W-:Y:S01]  /*5230*/  FFMA.FTZ R195, R193, R128, R52 ;  /* 0x00000080c1c37223 */ /* 0x000fe20000010034 */
[----:B------:R-:W-:Y:S01]  /*5240*/  FFMA.FTZ R147, R151, R138, R78 ;  /* 0x0000008a97937223 */ /* 0x000fe2000001004e */
[C---:B------:R-:W-:Y:S01]  /*5250*/  FFMA.FTZ R196, R200.reuse, R139, R79 ;  /* 0x0000008bc8c47223 */ /* 0x040fe2000001004f */
[----:B------:R-:W-:Y:S01]  /*5260*/  FFMA.FTZ R149, R149, R134, R50 ;  /* 0x0000008695957223 */ /* 0x000fe20000010032 */
[----:B------:R-:W-:Y:S01]  /*5270*/  FFMA.FTZ R151, R151, R130, R54 ;  /* 0x0000008297977223 */ /* 0x000fe20000010036 */
[----:B------:R-:W-:Y:S01]  /*5280*/  FFMA.FTZ R200, R200, R131, R55 ;  /* 0x00000083c8c87223 */ /* 0x000fe20000010037 */
[----:B------:R-:W-:Y:S01]  /*5290*/  FFMA.FTZ R198, R198, R129, R53 ;  /* 0x00000081c6c67223 */ /* 0x000fe20000010035 */
[----:B------:R-:W-:Y:S01]  /*52a0*/  FFMA.FTZ R194, R194, R135, R51 ;  /* 0x00000087c2c27223 */ /* 0x000fe20000010033 */
[----:B------:R-:W-:Y:S01]  /*52b0*/  FFMA.FTZ R193, R150, R133, R49 ;  /* 0x0000008596c17223 */ /* 0x000fe20000010031 */
[----:B------:R-:W-:Y:S01]  /*52c0*/  F2FP.BF16.F32.PACK_AB R147, R196, R147 ;  /* 0x00000093c493723e */ /* 0x000fe200000010ff */
[----:B0-----:R-:W-:Y:S01]  /*52d0*/  IMAD.WIDE.U32 R190, R178, 0x10, R190 ;  /* 0x00000010b2be7825 */ /* 0x001fe200078e00be */
[----:B------:R-:W-:-:S02]  /*52e0*/  F2FP.BF16.F32.PACK_AB R151, R200, R151 ;  /* 0x00000097c897723e */ /* 0x000fc400000010ff */
[----:B------:R-:W-:Y:S01]  /*52f0*/  F2FP.BF16.F32.PACK_AB R150, R198, R195 ;  /* 0x000000c3c696723e */ /* 0x000fe200000010ff */
[----:B-1----:R-:W-:Y:S01]  /*5300*/  IMAD.WIDE.U32 R188, R178, 0x10, R188 ;  /* 0x00000010b2bc7825 */ /* 0x002fe200078e00bc */
[----:B------:R-:W-:Y:S01]  /*5310*/  F2FP.BF16.F32.PACK_AB R149, R194, R149 ;  /* 0x00000095c295723e */ /* 0x000fe200000010ff */
[----:B------:R1:W-:Y:S01]  /*5320*/  STG.E.128 desc[UR6][R190.64], R144 ;  /* 0x00000090be007986 */ /* 0x0003e2000c101d06 */
[----:B------:R-:W-:Y:S02]  /*5330*/  F2FP.BF16.F32.PACK_AB R148, R193, R148 ;  /* 0x00000094c194723e */ /* 0x000fe400000010ff */
[----:B------:R-:W-:-:S03]  /*5340*/  IADD3 R178, PT, PT, R178, 0x80, RZ ;  /* 0x00000080b2b27810 */ /* 0x000fc60007ffe0ff */
[----:B------:R1:W-:Y:S04]  /*5350*/  STG.E.128 desc[UR6][R188.64], R148 ;  /* 0x00000094bc007986 */ /* 0x0003e8000c101d06 */
.L_x_3558:
[----:B------:R-:W-:Y:S05]  /*5360*/  BSYNC.RECONVERGENT B0 ;  /* 0x0000000000007941 */ /* 0x000fea0003800200 */
.L_x_3557:
[----:B------:R-:W-:Y:S04]  /*5370*/  BSSY.RECONVERGENT B0, `(.L_x_3559) ;  /* 0x0000031000007945 */ /* 0x000fe80003800200 */
[----:B------:R-:W-:Y:S05]  /*5380*/  @!P2 BRA `(.L_x_3560) ;  /* 0x0000000000bca947 */ /* 0x000fea0003800000 */
[--C-:B01----:R-:W-:Y:S01]  /*5390*/  FADD.FTZ R144, R157, -R192.reuse ;  /* 0x800000c09d907221 */ /* 0x103fe20000010000 */
        /* <DEDUP_REMOVED lines=43> */
[----:B------:R-:W-:Y:S01]  /*5650*/  F2FP.BF16.F32.PACK_AB R148, R193, R148 ;  /* 0x00000094c194723e */ /* 0x000fe200000010ff */
[----:B------:R-:W-:-:S04]  /*5660*/  VIADD R178, R178, 0x80 ;  /* 0x00000080b2b27836 */ /* 0x000fc80000000000 */
[----:B------:R2:W-:Y:S03]  /*5670*/  STG.E.128 desc[UR6][R188.64], R148 ;  /* 0x00000094bc007986 */ /* 0x0005e6000c101d06 */
.L_x_3560:
[----:B------:R-:W-:Y:S05]  /*5680*/  BSYNC.RECONVERGENT B0 ;  /* 0x0000000000007941 */ /* 0x000fea0003800200 */
.L_x_3559:
[----:B------:R-:W-:Y:S04]  /*5690*/  BSSY.RECONVERGENT B0, `(.L_x_3561) ;  /* 0x0000031000007945 */ /* 0x000fe80003800200 */
[----:B------:R-:W-:Y:S05]  /*56a0*/  @!P3 BRA `(.L_x_3562) ;  /* 0x0000000000bcb947 */ /* 0x000fea0003800000 */
[--C-:B012---:R-:W-:Y:S01]  /*56b0*/  FADD.FTZ R144, R159, -R192.reuse ;  /* 0x800000c09f907221 */ /* 0x107fe20000010000 */
        /* <DEDUP_REMOVED lines=46> */
.L_x_3562:
[----:B------:R-:W-:Y:S05]  /*59a0*/  BSYNC.RECONVERGENT B0 ;  /* 0x0000000000007941 */ /* 0x000fea0003800200 */
.L_x_3561:
[----:B------:R-:W-:Y:S04]  /*59b0*/  BSSY.RECONVERGENT B0, `(.L_x_3563) ;  /* 0x0000030000007945 */ /* 0x000fe80003800200 */
[----:B------:R-:W-:Y:S05]  /*59c0*/  @!P4 BRA `(.L_x_3564) ;  /* 0x0000000000b8c947 */ /* 0x000fea0003800000 */
[----:B0123--:R-:W0:Y:S01]  /*59d0*/  LDC.64 R144, c[0x0][0x430] ;  /* 0x00010c00ff907b82 */ /* 0x00fe220000000a00 */
[--C-:B------:R-:W-:Y:S01]  /*59e0*/  FADD.FTZ R190, R171, -R192.reuse ;  /* 0x800000c0abbe7221 */ /* 0x100fe20000010000 */
[--C-:B------:R-:W-:Y:S01]  /*59f0*/  FADD.FTZ R194, R176, -R192.reuse ;  /* 0x800000c0b0c27221 */ /* 0x100fe20000010000 */
[--C-:B------:R-:W-:Y:S01]  /*5a00*/  FADD.FTZ R146, R161, -R192.reuse ;  /* 0x800000c0a1927221 */ /* 0x100fe20000010000 */
[--C-:B------:R-:W-:Y:S01]  /*5a10*/  FADD.FTZ R148, R174, -R192.reuse ;  /* 0x800000c0ae947221 */ /* 0x100fe20000010000 */
[--C-:B------:R-:W-:Y:S01]  /*5a20*/  FADD.FTZ R196, R173, -R192.reuse ;  /* 0x800000c0adc47221 */ /* 0x100fe20000010000 */
[--C-:B------:R-:W-:Y:S01]  /*5a30*/  FADD.FTZ R198, R154, -R192.reuse ;  /* 0x800000c09ac67221 */ /* 0x100fe20000010000 */
[--C-:B------:R-:W-:Y:S01]  /*5a40*/  FADD.FTZ R200, R172, -R192.reuse ;  /* 0x800000c0acc87221 */ /* 0x100fe20000010000 */
[----:B------:R-:W1:Y:S01]  /*5a50*/  LDC.64 R188, c[0x0][0x428] ;  /* 0x00010a00ffbc7b82 */ /* 0x000e620000000a00 */
[----:B------:R-:W-:Y:S01]  /*5a60*/  FADD.FTZ R192, R175, -R192 ;  /* 0x800000c0afc07221 */ /* 0x000fe20000010000 */
[C---:B------:R-:W-:Y:S01]  /*5a70*/  FMUL.FTZ R151, R187.reuse, R190 ;  /* 0x000000bebb977220 */ /* 0x040fe20000410000 */
[C---:B------:R-:W-:Y:S01]  /*5a80*/  FMUL.FTZ R194, R187.reuse, R194 ;  /* 0x000000c2bbc27220 */ /* 0x040fe20000410000 */
[C---:B------:R-:W-:Y:S01]  /*5a90*/  FMUL.FTZ R147, R187.reuse, R146 ;  /* 0x00000092bb937220 */ /* 0x040fe20000410000 */
[C---:B------:R-:W-:Y:S01]  /*5aa0*/  FMUL.FTZ R150, R187.reuse, R148 ;  /* 0x00000094bb967220 */ /* 0x040fe20000410000 */
[C---:B------:R-:W-:Y:S01]  /*5ab0*/  FMUL.FTZ R193, R187.reuse, R196 ;  /* 0x000000c4bbc17220 */ /* 0x040fe20000410000 */
[C---:B------:R-:W-:Y:S01]  /*5ac0*/  FMUL.FTZ R198, R187.reuse, R198 ;  /* 0x000000c6bbc67220 */ /* 0x040fe20000410000 */
[C---:B------:R-:W-:Y:S01]  /*5ad0*/  FMUL.FTZ R197, R187.reuse, R200 ;  /* 0x000000c8bbc57220 */ /* 0x040fe20000410000 */
[----:B------:R-:W-:Y:S01]  /*5ae0*/  FMUL.FTZ R196, R187, R192 ;  /* 0x000000c0bbc47220 */ /* 0x000fe20000410000 */
[----:B-----5:R-:W-:Y:S01]  /*5af0*/  FFMA.FTZ R148, R151, R46, R26 ;  /* 0x0000002e97947223 */ /* 0x020fe2000001001a */
[----:B------:R-:W-:Y:S01]  /*5b00*/  FFMA.FTZ R187, R194, R47, R27 ;  /* 0x0000002fc2bb7223 */ /* 0x000fe2000001001b */
[----:B------:R-:W-:Y:S01]  /*5b10*/  FFMA.FTZ R146, R147, R44, R24 ;  /* 0x0000002c93927223 */ /* 0x000fe20000010018 */
[----:B------:R-:W-:Y:S01]  /*5b20*/  FFMA.FTZ R149, R150, R45, R25 ;  /* 0x0000002d96957223 */ /* 0x000fe20000010019 */
[----:B------:R-:W-:Y:S01]  /*5b30*/  FFMA.FTZ R192, R193, R40, R28 ;  /* 0x00000028c1c07223 */ /* 0x000fe2000001001c */
[----:B------:R-:W-:Y:S01]  /*5b40*/  FFMA.FTZ R195, R198, R41, R29 ;  /* 0x00000029c6c37223 */ /* 0x000fe2000001001d */
[----:B0-----:R-:W-:Y:S01]  /*5b50*/  IMAD.WIDE.U32 R190, R178, 0x10, R144 ;  /* 0x00000010b2be7825 */ /* 0x001fe200078e0090 */
[----:B------:R-:W-:-:S03]  /*5b60*/  F2FP.BF16.F32.PACK_AB R145, R187, R148 ;  /* 0x00000094bb91723e */ /* 0x000fc600000010ff */
[----:B------:R-:W-:Y:S01]  /*5b70*/  FFMA.FTZ R148, R147, R36, R16 ;  /* 0x0000002493947223 */ /* 0x000fe20000010010 */
[----:B------:R-:W-:Y:S01]  /*5b80*/  F2FP.BF16.F32.PACK_AB R144, R149, R146 ;  /* 0x000000929590723e */ /* 0x000fe200000010ff */
[----:B------:R-:W-:Y:S01]  /*5b90*/  FFMA.FTZ R149, R151, R38, R18 ;  /* 0x0000002697957223 */ /* 0x000fe20000010012 */
[----:B------:R-:W-:Y:S01]  /*5ba0*/  FFMA.FTZ R147, R197, R42, R30 ;  /* 0x0000002ac5937223 */ /* 0x000fe2000001001e */
[----:B------:R-:W-:Y:S01]  /*5bb0*/  FFMA.FTZ R193, R193, R32, R20 ;  /* 0x00000020c1c17223 */ /* 0x000fe20000010014 */
[----:B------:R-:W-:Y:S01]  /*5bc0*/  FFMA.FTZ R151, R197, R34, R22 ;  /* 0x00000022c5977223 */ /* 0x000fe20000010016 */
[----:B-1----:R-:W-:-:S04]  /*5bd0*/  IMAD.WIDE.U32 R188, R178, 0x10, R188 ;  /* 0x00000010b2bc7825 */ /* 0x002fc800078e00bc */
[C---:B------:R-:W-:Y:S01]  /*5be0*/  FFMA.FTZ R178, R196.reuse, R43, R31 ;  /* 0x0000002bc4b27223 */ /* 0x040fe2000001001f */
[----:B------:R-:W-:Y:S01]  /*5bf0*/  FFMA.FTZ R196, R196, R35, R23 ;  /* 0x00000023c4c47223 */ /* 0x000fe20000010017 */
[----:B------:R-:W-:Y:S01]  /*5c00*/  FFMA.FTZ R198, R198, R33, R21 ;  /* 0x00000021c6c67223 */ /* 0x000fe20000010015 */
[----:B------:R-:W-:Y:S01]  /*5c10*/  FFMA.FTZ R194, R194, R39, R19 ;  /* 0x00000027c2c27223 */ /* 0x000fe20000010013 */
[----:B------:R-:W-:Y:S01]  /*5c20*/  FFMA.FTZ R187, R150, R37, R17 ;  /* 0x0000002596bb7223 */ /* 0x000fe20000010011 */
[----:B------:R-:W-:Y:S02]  /*5c30*/  F2FP.BF16.F32.PACK_AB R146, R195, R192 ;  /* 0x000000c0c392723e */ /* 0x000fe400000010ff */
[----:B------:R-:W-:Y:S02]  /*5c40*/  F2FP.BF16.F32.PACK_AB R147, R178, R147 ;  /* 0x00000093b293723e */ /* 0x000fe400000010ff */
[----:B------:R-:W-:Y:S02]  /*5c50*/  F2FP.BF16.F32.PACK_AB R151, R196, R151 ;  /* 0x00000097c497723e */ /* 0x000fe400000010ff */
[----:B------:R-:W-:Y:S01]  /*5c60*/  F2FP.BF16.F32.PACK_AB R150, R198, R193 ;  /* 0x000000c1c696723e */ /* 0x000fe200000010ff */
[----:B------:R4:W-:Y:S01]  /*5c70*/  STG.E.128 desc[UR6][R188.64], R144 ;  /* 0x00000090bc007986 */ /* 0x0009e2000c101d06 */
[----:B------:R-:W-:-:S02]  /*5c80*/  F2FP.BF16.F32.PACK_AB R149, R194, R149 ;  /* 0x00000095c295723e */ /* 0x000fc400000010ff */
[----:B------:R-:W-:-:S05]  /*5c90*/  F2FP.BF16.F32.PACK_AB R148, R187, R148 ;  /* 0x00000094bb94723e */ /* 0x000fca00000010ff */
[----:B------:R4:W-:Y:S02]  /*5ca0*/  STG.E.128 desc[UR6][R190.64], R148 ;  /* 0x00000094be007986 */ /* 0x0009e4000c101d06 */
.L_x_3564:
[----:B------:R-:W-:Y:S05]  /*5cb0*/  BSYNC.RECONVERGENT B0 ;  /* 0x0000000000007941 */ /* 0x000fea0003800200 */
.L_x_3563:
[----:B01234-:R-:W0:Y:S01]  /*5cc0*/  LDC.64 R144, c[0x0][0x380] ;  /* 0x0000e000ff907b82 */ /* 0x01fe220000000a00 */
[----:B------:R-:W-:Y:S01]  /*5cd0*/  UPLOP3.LUT UP1, UPT, UPT, UPT, UP1, 0x40, 0x4 ;  /* 0x000000000004789c */ /* 0x000fe20003f2e810 */
[----:B0-----:R-:W-:-:S04]  /*5ce0*/  IADD3 R2, PT, PT, R2, R144, RZ ;  /* 0x0000009002027210 */ /* 0x001fc80007ffe0ff */
[----:B------:R-:W-:-:S13]  /*5cf0*/  ISETP.GE.AND P2, PT, R2, R145, PT ;  /* 0x000000910200720c */ /* 0x000fda0003f46270 */
[----:B------:R-:W-:Y:S05]  /*5d00*/  @!P2 BRA `(.L_x_3565) ;  /* 0xffffffb800dca947 */ /* 0x000fea000383ffff */
[----:B------:R-:W-:Y:S05]  /*5d10*/  EXIT ;  /* 0x000000000000794d */ /* 0x000fea0003800000 */
.L_x_3566:
        /* <DEDUP_REMOVED lines=14> */
.L_x_17956:


//--------------------- .text._ZN10layer_norm31ln_parallel_residual_fwd_kernelINS_13Kernel_traitsIf13__nv_bfloat16S2_S2_fjLj4096ELj1ELj1ELj4ELj16ENS_18Kernel_traits_baseILj4096EfS2_S2_S2_fjLj128EEEEELb0ELb0ELb1EEEvNS_9FwdParamsE --------------------------
	.section	.text._ZN10layer_norm31ln_parallel_residual_fwd_kernelINS_13Kernel_traitsIf13__nv_bfloat16S2_S2_fjLj4096ELj1ELj1ELj4ELj16ENS_18Kernel_traits_baseILj4096EfS2_S2_S2_fjLj128EEEEELb0ELb0ELb1EEEvNS_9FwdParamsE,"ax",@progbits
	.align	128
        .global         _ZN10layer_norm31ln_parallel_residual_fwd_kernelINS_13Kernel_traitsIf13__nv_bfloat16S2_S2_fjLj4096ELj1ELj1ELj4ELj16ENS_18Kernel_traits_baseILj4096EfS2_S2_S2_fjLj128EEEEELb0ELb0ELb1EEEvNS_9FwdParamsE
        .type           _ZN10layer_norm31ln_parallel_residual_fwd_kernelINS_13Kernel_traitsIf13__nv_bfloat16S2_S2_fjLj4096ELj1ELj1ELj4ELj16ENS_18Kernel_traits_baseILj4096EfS2_S2_S2_fjLj128EEEEELb0ELb0ELb1EEEvNS_9FwdParamsE,@function
        .size           _ZN10layer_norm31ln_parallel_residual_fwd_kernelINS_13Kernel_traitsIf13__nv_bfloat16S2_S2_fjLj4096ELj1ELj1ELj4ELj16ENS_18Kernel_traits_baseILj4096EfS2_S2_S2_fjLj128EEEEELb0ELb0ELb1EEEvNS_9FwdParamsE,(.L_x_17957 - _ZN10layer_norm31ln_parallel_residual_fwd_kernelINS_13Kernel_traitsIf13__nv_bfloat16S2_S2_fjLj4096ELj1ELj1ELj4ELj16ENS_18Kernel_traits_baseILj4096EfS2_S2_S2_fjLj128EEEEELb0ELb0ELb1EEEvNS_9FwdParamsE)
        .other          _ZN10layer_norm31ln_parallel_residual_fwd_kernelINS_13Kernel_traitsIf13__nv_bfloat16S2_S2_fjLj4096ELj1ELj1ELj4ELj16ENS_18Kernel_traits_baseILj4096EfS2_S2_S2_fjLj128EEEEELb0ELb0ELb1EEEvNS_9FwdParamsE,@"STO_CUDA_ENTRY STV_DEFAULT"
_ZN10layer_norm31ln_parallel_residual_fwd_kernelINS_13Kernel_traitsIf13__nv_bfloat16S2_S2_fjLj4096ELj1ELj1ELj4ELj16ENS_18Kernel_traits_baseILj4096EfS2_S2_S2_fjLj128EEEEELb0ELb0ELb1EEEvNS_9FwdParamsE:
.text._ZN10layer_norm31ln_parallel_residual_fwd_kernelINS_13Kernel_traitsIf13__nv_bfloat16S2_S2_fjLj4096ELj1ELj1ELj4ELj16ENS_18Kernel_traits_baseILj4096EfS2_S2_S2_fjLj128EEEEELb0ELb0ELb1EEEvNS_9FwdParamsE:
        /* <DEDUP_REMOVED lines=13> */
[----:B------:R-:W0:Y:S01]  /*00d0*/  LDCU.64 UR4, c[0x0][0x440] ;  /* 0x00008800ff0477ac */ /* 0x000e220008000a00 */
        /* <DEDUP_REMOVED lines=56> */
.L_x_3568:
        /* <DEDUP_REMOVED lines=31> */
.L_x_3567:
        /* <DEDUP_REMOVED lines=45> */
.L_x_3570:
        /* <DEDUP_REMOVED lines=45> */
[----:B---3--:R-:W-:-:S07]  /*0bf0*/  CS2R R16, SRZ ;  /* 0x0000000000107805 */ /* 0x008fce000001ff00 */
.L_x_3569:
[----:B------:R-:W1:Y:S02]  /*0c00*/  LDCU UR4, c[0x0][0x384] ;  /* 0x00007080ff0477ac */ /* 0x000e640008000800 */
[----:B-1----:R-:W-:-:S13]  /*0c10*/  ISETP.GE.AND P1, PT, R2, UR4, PT ;  /* 0x0000000402007c0c */ /* 0x002fda000bf26270 */
[----:B------:R-:W-:Y:S05]  /*0c20*/  @P1 EXIT ;  /* 0x000000000000194d */ /* 0x000fea0003800000 */
[----:B------:R-:W-:Y:S01]  /*0c30*/  ISETP.NE.U32.AND P1, PT, R12, RZ, PT ;  /* 0x000000ff0c00720c */ /* 0x000fe20003f25070 */
[----:B------:R-:W1:Y:S03]  /*0c40*/  LDCU UR8, c[0x0][0x388] ;  /* 0x00007100ff0877ac */ /* 0x000e660008000800 */
[----:B------:R-:W-:Y:S01]  /*0c50*/  ISETP.NE.AND.EX P1, PT, R13, RZ, PT, P1 ;  /* 0x000000ff0d00720c */ /* 0x000fe20003f25310 */
[----:B------:R-:W2:Y:S01]  /*0c60*/  LDCU.U8 UR12, c[0x0][0x410] ;  /* 0x00008200ff0c77ac */ /* 0x000ea20008000000 */
[----:B------:R-:W3:Y:S01]  /*0c70*/  LDCU UR9, c[0x0][0x400] ;  /* 0x00008000ff0977ac */ /* 0x000ee20008000800 */
[----:B------:R-:W0:Y:S01]  /*0c80*/  LDCU.64 UR10, c[0x0][0x3a0] ;  /* 0x00007400ff0a77ac */ /* 0x000e220008000a00 */
[----:B------:R-:W-:-:S11]  /*0c90*/  UPLOP3.LUT UP1, UPT, UPT, UPT, UPT, 0x40, 0x4 ;  /* 0x000000000004789c */ /* 0x000fd60003f2e870 */
.L_x_3591:
[----:B0-----:R-:W-:Y:S01]  /*0ca0*/  ISETP.NE.U32.AND P2, PT, RZ, UR10, PT ;  /* 0x0000000aff007c0c */ /* 0x001fe2000bf45070 */
[----:B-1----:R-:W0:Y:S01]  /*0cb0*/  LDC.64 R144, c[0x0][0x390] ;  /* 0x0000e400ff907b82 */ /* 0x002e220000000a00 */
[----:B-1----:R-:W-:Y:S02]  /*0cc0*/  IMAD R3, R2, UR8, RZ ;  /* 0x0000000802037c24 */ /* 0x002fe4000f8e02ff */
[----:B------:R-:W-:-:S03]  /*0cd0*/  ISETP.NE.AND.EX P2, PT, RZ, UR11, PT, P2 ;  /* 0x0000000bff007c0c */ /* 0x000fc6000bf45320 */
[----:B------:R-:W-:Y:S02]  /*0ce0*/  SHF.R.S32.HI R146, RZ, 0x1f, R3 ;  /* 0x0000001fff927819 */ /* 0x000fe40000011403 */
[----:B------:R-:W1:Y:S02]  /*0cf0*/  @P1 LDC.64 R148, c[0x0][0x398] ;  /* 0x0000e600ff941b82 */ /* 0x000e640000000a00 */
[----:B------:R-:W-:-:S04]  /*0d00*/  LEA.HI R3, R146, R3, RZ, 0x3 ;  /* 0x0000000392037211 */ /* 0x000fc800078f18ff */
[----:B------:R-:W-:Y:S02]  /*0d10*/  LEA.HI.SX32 R3, R3, R0, 0x1d ;  /* 0x0000000003037211 */ /* 0x000fe400078feaff */
[----:B------:R-:W4:Y:S03]  /*0d20*/  @P2 LDC.64 R150, c[0x0][0x3a0] ;  /* 0x0000e800ff962b82 */ /* 0x000f260000000a00 */
[----:B0-----:R-:W-:-:S05]  /*0d30*/  IMAD.WIDE.U32 R156, R3, 0x10, R144 ;  /* 0x00000010039c7825 */ /* 0x001fca00078e0090 */
[----:B------:R-:W0:Y:S01]  /*0d40*/  LDC.64 R146, c[0x0][0x398] ;  /* 0x0000e600ff927b82 */ /* 0x000e220000000a00 */
[----:B-----5:R-:W5:Y:S01]  /*0d50*/  LDG.E.128 R156, desc[UR6][R156.64] ;  /* 0x000000069c9c7981 */ /* 0x020f62000c1e1d00 */
[----:B-1----:R-:W-:-:S05]  /*0d60*/  @P1 IMAD.WIDE.U32 R148, R3, 0x10, R148 ;  /* 0x0000001003941825 */ /* 0x002fca00078e0094 */
[----:B------:R1:W5:Y:S01]  /*0d70*/  @P1 LDG.E.128 R12, desc[UR6][R148.64] ;  /* 0x00000006940c1981 */ /* 0x000362000c1e1d00 */
[----:B----4-:R-:W-:-:S05]  /*0d80*/  @P2 IMAD.WIDE.U32 R150, R3, 0x10, R150 ;  /* 0x0000001003962825 */ /* 0x010fca00078e0096 */
[----:B------:R1:W5:Y:S01]  /*0d90*/  @P2 LDG.E.128 R8, desc[UR6][R150.64] ;  /* 0x0000000696082981 */ /* 0x000362000c1e1d00 */
[----:B0-----:R-:W-:-:S04]  /*0da0*/  ISETP.NE.U32.AND P1, PT, R146, RZ, PT ;  /* 0x000000ff9200720c */ /* 0x001fc80003f25070 */
[----:B------:R-:W-:-:S13]  /*0db0*/  ISETP.NE.AND.EX P1, PT, R147, RZ, PT, P1 ;  /* 0x000000ff9300720c */ /* 0x000fda0003f25310 */
[----:B-1----:R-:W-:Y:S05]  /*0dc0*/  @!P1 BRA `(.L_x_3571) ;  /* 0x00000004007c9947 */ /* 0x002fea0003800000 */
[----:B------:R-:W-:Y:S05]  /*0dd0*/  @!P2 BRA `(.L_x_3572) ;  /* 0x0000000000e4a947 */ /* 0x000fea0003800000 */
[----:B-----5:R-:W-:Y:S01]  /*0de0*/  PRMT R0, R156, 0x7632, R0 ;  /* 0x000076329c007816 */ /* 0x020fe20000000000 */
[C---:B------:R-:W-:Y:S01]  /*0df0*/  IMAD.U32 R5, R12.reuse, 0x10000, RZ ;  /* 0x000100000c057824 */ /* 0x040fe200078e00ff */
[----:B------:R-:W-:Y:S01]  /*0e00*/  PRMT R4, R12, 0x7632, R4 ;  /* 0x000076320c047816 */ /* 0x000fe20000000004 */
[----:B------:R-:W-:Y:S01]  /*0e10*/  IMAD.U32 R150, R13, 0x10000, RZ ;  /* 0x000100000d967824 */ /* 0x000fe200078e00ff */
[----:B------:R-:W-:Y:S02]  /*0e20*/  SHF.L.U32 R156, R156, 0x10, RZ ;  /* 0x000000109c9c7819 */ /* 0x000fe400000006ff */
[----:B------:R-:W-:Y:S01]  /*0e30*/  SHF.L.U32 R0, R0, 0x10, RZ ;  /* 0x0000001000007819 */ /* 0x000fe200000006ff */
[----:B------:R-:W-:Y:S01]  /*0e40*/  IMAD.U32 R7, R4, 0x10000, RZ ;  /* 0x0001000004077824 */ /* 0x000fe200078e00ff */
[----:B------:R-:W-:Y:S01]  /*0e50*/  PRMT R152, R158, 0x7632, R152 ;  /* 0x000076329e987816 */ /* 0x000fe20000000098 */
[----:B------:R-:W-:Y:S01]  /*0e60*/  FADD.FTZ R5, R156, R5 ;  /* 0x000000059c057221 */ /* 0x000fe20000010000 */
[----:B------:R-:W-:Y:S01]  /*0e70*/  SHF.L.U32 R158, R158, 0x10, RZ ;  /* 0x000000109e9e7819 */ /* 0x000fe200000006ff */
[----:B------:R-:W-:Y:S01]  /*0e80*/  FADD.FTZ R7, R0, R7 ;  /* 0x0000000700077221 */ /* 0x000fe20000010000 */
[----:B------:R-:W-:-:S02]  /*0e90*/  SHF.L.U32 R149, R14, 0x10, RZ ;  /* 0x000000100e957819 */ /* 0x000fc400000006ff */
[----:B------:R-:W-:Y:S02]  /*0ea0*/  SHF.L.U32 R6, R8, 0x10, RZ ;  /* 0x0000001008067819 */ /* 0x000fe400000006ff */
[----:B------:R-:W-:Y:S01]  /*0eb0*/  PRMT R148, R157, 0x7632, R148 ;  /* 0x000076329d947816 */ /* 0x000fe20000000094 */
[----:B------:R-:W-:Y:S01]  /*0ec0*/  FADD.FTZ R158, R158, R149 ;  /* 0x000000959e9e7221 */ /* 0x000fe20000010000 */
[----:B------:R-:W-:Y:S01]  /*0ed0*/  PRMT R0, R13, 0x7632, R0 ;  /* 0x000076320d007816 */ /* 0x000fe20000000000 */
[----:B------:R-:W-:Y:S01]  /*0ee0*/  FADD.FTZ R149, R5, R6 ;  /* 0x0000000605957221 */ /* 0x000fe20000010000 */
[----:B------:R-:W-:Y:S02]  /*0ef0*/  SHF.L.U32 R157, R157, 0x10, RZ ;  /* 0x000000109d9d7819 */ /* 0x000fe400000006ff */
        /* <DEDUP_REMOVED lines=15> */
[----:B------:R-:W-:-:S02]  /*0ff0*/  PRMT R0, R8, 0x7632, R0 ;  /* 0x0000763208007816 */ /* 0x000fc40000000000 */
[----:B------:R-:W-:Y:S01]  /*1000*/  PRMT R148, R11, 0x7632, R148 ;  /* 0x000076320b947816 */ /* 0x000fe20000000094 */
[----:B------:R-:W-:Y:S01]  /*1010*/  FADD.FTZ R152, R152, R153 ;  /* 0x0000009998987221 */ /* 0x000fe20000010000 */
[C---:B------:R-:W-:Y:S02]  /*1020*/  PRMT R6, R10.reuse, 0x7632, R6 ;  /* 0x000076320a067816 */ /* 0x040fe40000000006 */
[C---:B------:R-:W-:Y:S02]  /*1030*/  PRMT R4, R9.reuse, 0x7632, R4 ;  /* 0x0000763209047816 */ /* 0x040fe40000000004 */
        /* <DEDUP_REMOVED lines=19> */
.L_x_3572:
[----:B-----5:R-:W-:Y:S01]  /*1170*/  SHF.L.U32 R149, R156, 0x10, RZ ;  /* 0x000000109c957819 */ /* 0x020fe200000006ff */
[----:B------:R-:W-:Y:S01]  /*1180*/  IMAD.U32 R155, R158, 0x10000, RZ ;  /* 0x000100009e9b7824 */ /* 0x000fe200078e00ff */
[----:B------:R-:W-:Y:S02]  /*1190*/  SHF.L.U32 R151, R157, 0x10, RZ ;  /* 0x000000109d977819 */ /* 0x000fe400000006ff */
[----:B------:R-:W-:Y:S02]  /*11a0*/  SHF.L.U32 R0, R12, 0x10, RZ ;  /* 0x000000100c007819 */ /* 0x000fe400000006ff */
[----:B------:R-:W-:Y:S02]  /*11b0*/  SHF.L.U32 R4, R13, 0x10, RZ ;  /* 0x000000100d047819 */ /* 0x000fe400000006ff */
[----:B------:R-:W-:Y:S01]  /*11c0*/  SHF.L.U32 R6, R14, 0x10, RZ ;  /* 0x000000100e067819 */ /* 0x000fe200000006ff */
[----:B------:R-:W-:Y:S01]  /*11d0*/  FADD.FTZ R149, R149, R0 ;  /* 0x0000000095957221 */ /* 0x000fe20000010000 */
[----:B------:R-:W-:Y:S01]  /*11e0*/  PRMT R7, R156, 0x7632, R7 ;  /* 0x000076329c077816 */ /* 0x000fe20000000007 */
[----:B------:R-:W-:Y:S01]  /*11f0*/  FADD.FTZ R151, R151, R4 ;  /* 0x0000000497977221 */ /* 0x000fe20000010000 */
[----:B------:R-:W-:Y:S01]  /*1200*/  PRMT R148, R157, 0x7632, R148 ;  /* 0x000076329d947816 */ /* 0x000fe20000000094 */
[----:B------:R-:W-:Y:S01]  /*1210*/  FADD.FTZ R155, R155, R6 ;  /* 0x000000069b9b7221 */ /* 0x000fe20000010000 */
[----:B------:R-:W-:-:S02]  /*1220*/  PRMT R150, R158, 0x7632, R150 ;  /* 0x000076329e967816 */ /* 0x000fc40000000096 */
[C---:B------:R-:W-:Y:S01]  /*1230*/  PRMT R152, R159.reuse, 0x7632, R152 ;  /* 0x000076329f987816 */ /* 0x040fe20000000098 */
[----:B------:R-:W-:Y:S01]  /*1240*/  IMAD.U32 R159, R159, 0x10000, RZ ;  /* 0x000100009f9f7824 */ /* 0x000fe200078e00ff */
[----:B------:R-:W-:Y:S01]  /*1250*/  PRMT R0, R12, 0x7632, R0 ;  /* 0x000076320c007816 */ /* 0x000fe20000000000 */
[----:B------:R-:W-:Y:S01]  /*1260*/  IMAD.U32 R150, R150, 0x10000, RZ ;  /* 0x0001000096967824 */ /* 0x000fe200078e00ff */
[----:B------:R-:W-:Y:S02]  /*1270*/  PRMT R4, R13, 0x7632, R4 ;  /* 0x000076320d047816 */ /* 0x000fe40000000004 */
[----:B------:R-:W-:Y:S02]  /*1280*/  PRMT R5, R14, 0x7632, R5 ;  /* 0x000076320e057816 */ /* 0x000fe40000000005 */
[C---:B------:R-:W-:Y:S01]  /*1290*/  PRMT R6, R15.reuse, 0x7632, R6 ;  /* 0x000076320f067816 */ /* 0x040fe20000000006 */
[----:B------:R-:W-:Y:S01]  /*12a0*/  IMAD.U32 R4, R4, 0x10000, RZ ;  /* 0x0001000004047824 */ /* 0x000fe200078e00ff */
[----:B------:R-:W-:-:S02]  /*12b0*/  SHF.L.U32 R154, R15, 0x10, RZ ;  /* 0x000000100f9a7819 */ /* 0x000fc400000006ff */
[----:B------:R-:W-:Y:S02]  /*12c0*/  SHF.L.U32 R7, R7, 0x10, RZ ;  /* 0x0000001007077819 */ /* 0x000fe400000006ff */
[----:B------:R-:W-:Y:S01]  /*12d0*/  SHF.L.U32 R153, R148, 0x10, RZ ;  /* 0x0000001094997819 */ /* 0x000fe200000006ff */
[----:B------:R-:W-:Y:S01]  /*12e0*/  FADD.FTZ R148, R159, R154 ;  /* 0x0000009a9f947221 */ /* 0x000fe20000010000 */
[----:B------:R-:W-:Y:S02]  /*12f0*/  SHF.L.U32 R157, R152, 0x10, RZ ;  /* 0x00000010989d7819 */ /* 0x000fe400000006ff */
[----:B------:R-:W-:Y:S01]  /*1300*/  SHF.L.U32 R6, R6, 0x10, RZ ;  /* 0x0000001006067819 */ /* 0x000fe200000006ff */
[----:B------:R-:W-:Y:S01]  /*1310*/  FADD.FTZ R156, R153, R4 ;  /* 0x00000004999c7221 */ /* 0x000fe20000010000 */
[----:B------:R-:W-:Y:S02]  /*1320*/  SHF.L.U32 R5, R5, 0x10, RZ ;  /* 0x0000001005057819 */ /* 0x000fe400000006ff */
        /* <DEDUP_REMOVED lines=9> */
.L_x_3571:
[----:B------:R-:W-:Y:S05]  /*13c0*/  @!P2 BRA `(.L_x_3574) ;  /* 0x000000000094a947 */ /* 0x000fea0003800000 */
        /* <DEDUP_REMOVED lines=37> */
.L_x_3574:
[----:B-----5:R-:W-:Y:S01]  /*1620*/  PRMT R0, R156, 0x7632, R0 ;  /* 0x000076329c007816 */ /* 0x020fe20000000000 */
[----:B------:R-:W-:Y:S01]  /*1630*/  IMAD.U32 R155, R158, 0x10000, RZ ;  /* 0x000100009e9b7824 */ /* 0x000fe200078e00ff */
[----:B------:R-:W-:Y:S02]  /*1640*/  SHF.L.U32 R149, R156, 0x10, RZ ;  /* 0x000000109c957819 */ /* 0x000fe400000006ff */
[C---:B------:R-:W-:Y:S02]  /*1650*/  PRMT R156, R157.reuse, 0x7632, R156 ;  /* 0x000076329d9c7816 */ /* 0x040fe4000000009c */
[----:B------:R-:W-:Y:S02]  /*1660*/  SHF.L.U32 R151, R157, 0x10, RZ ;  /* 0x000000109d977819 */ /* 0x000fe400000006ff */
[----:B------:R-:W-:Y:S02]  /*1670*/  PRMT R150, R158, 0x7632, R150 ;  /* 0x000076329e967816 */ /* 0x000fe40000000096 */
[----:B------:R-:W-:-:S02]  /*1680*/  PRMT R157, R159, 0x7632, R157 ;  /* 0x000076329f9d7816 */ /* 0x000fc4000000009d */
[----:B------:R-:W-:Y:S01]  /*1690*/  SHF.L.U32 R148, R159, 0x10, RZ ;  /* 0x000000109f947819 */ /* 0x000fe200000006ff */
[----:B------:R-:W-:Y:S01]  /*16a0*/  IMAD.U32 R150, R150, 0x10000, RZ ;  /* 0x0001000096967824 */ /* 0x000fe200078e00ff */
[----:B------:R-:W-:Y:S02]  /*16b0*/  SHF.L.U32 R158, R0, 0x10, RZ ;  /* 0x00000010009e7819 */ /* 0x000fe400000006ff */
[----:B------:R-:W-:Y:S02]  /*16c0*/  SHF.L.U32 R156, R156, 0x10, RZ ;  /* 0x000000109c9c7819 */ /* 0x000fe400000006ff */
[----:B------:R-:W-:-:S07]  /*16d0*/  SHF.L.U32 R157, R157, 0x10, RZ ;  /* 0x000000109d9d7819 */ /* 0x000fce00000006ff */
.L_x_3573:
        /* <DEDUP_REMOVED lines=20> */
[----:B------:R-:W-:Y:S02]  /*1820*/  PRMT R170, R164, 0x7632, R170 ;  /* 0x00007632a4aa7816 */ /* 0x000fe400000000aa */
[----:B------:R-:W-:Y:S01]  /*1830*/  PRMT R162, R166, 0x7632, R162 ;  /* 0x00007632a6a27816 */ /* 0x000fe200000000a2 */
[----:B------:R-:W-:Y:S01]  /*1840*/  IMAD.U32 R168, R168, 0x10000, RZ ;  /* 0x00010000a8a87824 */ /* 0x000fe200078e00ff */
[----:B------:R-:W-:Y:S02]  /*1850*/  PRMT R160, R167, 0x7632, R160 ;  /* 0x00007632a7a07816 */ /* 0x000fe400000000a0 */
[----:B------:R-:W-:Y:S02]  /*1860*/  SHF.L.U32 R159, R164, 0x10, RZ ;  /* 0x00000010a49f7819 */ /* 0x000fe400000006ff */
[----:B------:R-:W-:-:S02]  /*1870*/  SHF.L.U32 R163, R166, 0x10, RZ ;  /* 0x00000010a6a37819 */ /* 0x000fc400000006ff */
[----:B------:R-:W-:Y:S02]  /*1880*/  SHF.L.U32 R169, R167, 0x10, RZ ;  /* 0x00000010a7a97819 */ /* 0x000fe400000006ff */
[----:B------:R-:W-:Y:S02]  /*1890*/  SHF.L.U32 R170, R170, 0x10, RZ ;  /* 0x00000010aaaa7819 */ /* 0x000fe400000006ff */
[----:B------:R-:W-:Y:S02]  /*18a0*/  SHF.L.U32 R162, R162, 0x10, RZ ;  /* 0x00000010a2a27819 */ /* 0x000fe400000006ff */
[----:B------:R-:W-:Y:S01]  /*18b0*/  SHF.L.U32 R160, R160, 0x10, RZ ;  /* 0x00000010a0a07819 */ /* 0x000fe200000006ff */
[----:B------:R-:W-:Y:S06]  /*18c0*/  BRA `(.L_x_3577) ;  /* 0x0000000800147947 */ /* 0x000fec0003800000 */
.L_x_3576:
[----:B-----5:R-:W-:Y:S01]  /*18d0*/  SHF.L.U32 R159, R164, 0x10, RZ ;  /* 0x00000010a49f7819 */ /* 0x020fe200000006ff */
[----:B------:R-:W-:Y:S01]  /*18e0*/  IMAD.U32 R161, R165, 0x10000, RZ ;  /* 0x00010000a5a17824 */ /* 0x000fe200078e00ff */
[----:B------:R-:W-:Y:S01]  /*18f0*/  SHF.L.U32 R163, R166, 0x10, RZ ;  /* 0x00000010a6a37819 */ /* 0x000fe200000006ff */
[----:B------:R-:W-:Y:S01]  /*1900*/  IMAD.U32 R6, R10, 0x10000, RZ ;  /* 0x000100000a067824 */ /* 0x000fe200078e00ff */
        /* <DEDUP_REMOVED lines=12> */
[----:B------:R-:W-:Y:S02]  /*19d0*/  PRMT R5, R10, 0x7632, R5 ;  /* 0x000076320a057816 */ /* 0x000fe40000000005 */
[----:B------:R-:W-:Y:S02]  /*19e0*/  PRMT R6, R11, 0x7632, R6 ;  /* 0x000076320b067816 */ /* 0x000fe40000000006 */
[----:B------:R-:W-:Y:S01]  /*19f0*/  SHF.L.U32 R167, R167, 0x10, RZ ;  /* 0x00000010a7a77819 */ /* 0x000fe200000006ff */
        /* <DEDUP_REMOVED lines=18> */
.L_x_3575:
[----:B------:R-:W-:-:S04]  /*1b20*/  UISETP.NE.U32.AND UP0, UPT, UR10, URZ, UPT ;  /* 0x000000ff0a00728c */ /* 0x000fc8000bf05070 */
[----:B------:R-:W-:-:S09]  /*1b30*/  UISETP.NE.AND.EX UP0, UPT, UR11, URZ, UPT, UP0 ;  /* 0x000000ff0b00728c */ /* 0x000fd2000bf05300 */
[----:B------:R-:W-:Y:S05]  /*1b40*/  BRA.U UP0, `(.L_x_3578) ;  /* 0x0000000100947547 */ /* 0x000fea000b800000 */
        /* <DEDUP_REMOVED lines=37> */
.L_x_3578:
[----:B-----5:R-:W-:Y:S01]  /*1da0*/  PRMT R4, R164, 0x7632, R4 ;  /* 0x00007632a4047816 */ /* 0x020fe20000000004 */
[----:B------:R-:W-:Y:S01]  /*1db0*/  IMAD.U32 R6, R8, 0x10000, RZ ;  /* 0x0001000008067824 */ /* 0x000fe200078e00ff */
[----:B------:R-:W-:Y:S02]  /*1dc0*/  SHF.L.U32 R164, R164, 0x10, RZ ;  /* 0x00000010a4a47819 */ /* 0x000fe400000006ff */
        /* <DEDUP_REMOVED lines=9> */
[----:B------:R-:W-:Y:S01]  /*1e60*/  FADD.FTZ R170, R7, R0 ;  /* 0x0000000007aa7221 */ /* 0x000fe20000010000 */
[C---:B------:R-:W-:Y:S01]  /*1e70*/  PRMT R146, R165.reuse, 0x7632, R146 ;  /* 0x00007632a5927816 */ /* 0x040fe20000000092 */
[----:B------:R-:W-:Y:S01]  /*1e80*/  IMAD.U32 R160, R160, 0x10000, RZ ;  /* 0x00010000a0a07824 */ /* 0x000fe200078e00ff */
[----:B------:R-:W-:Y:S01]  /*1e90*/  SHF.L.U32 R166, R166, 0x10, RZ ;  /* 0x00000010a6a67819 */ /* 0x000fe200000006ff */
[----:B------:R-:W-:Y:S01]  /*1ea0*/  IMAD.U32 R165, R165, 0x10000, RZ ;  /* 0x00010000a5a57824 */ /* 0x000fe200078e00ff */
[----:B------:R-:W-:Y:S01]  /*1eb0*/  SHF.L.U32 R153, R14, 0x10, RZ ;  /* 0x000000100e997819 */ /* 0x000fe200000006ff */
[----:B------:R-:W-:Y:S01]  /*1ec0*/  IMAD.U32 R7, R146, 0x10000, RZ ;  /* 0x0001000092077824 */ /* 0x000fe200078e00ff */
[----:B------:R-:W-:-:S02]  /*1ed0*/  PRMT R0, R13, 0x7632, R0 ;  /* 0x000076320d007816 */ /* 0x000fc40000000000 */
[----:B------:R-:W-:Y:S01]  /*1ee0*/  PRMT R4, R14, 0x7632, R4 ;  /* 0x000076320e047816 */ /* 0x000fe20000000004 */
[----:B------:R-:W-:Y:S01]  /*1ef0*/  FADD.FTZ R153, R153, R166 ;  /* 0x000000a699997221 */ /* 0x000fe20000010000 */
        /* <DEDUP_REMOVED lines=18> */
[C---:B------:R-:W-:Y:S01]  /*2020*/  PRMT R4, R9.reuse, 0x7632, R4 ;  /* 0x0000763209047816 */ /* 0x040fe20000000004 */
[----:B------:R-:W-:Y:S01]  /*2030*/  FADD.FTZ R162, R162, R147 ;  /* 0x00000093a2a27221 */ /* 0x000fe20000010000 */
[----:B------:R-:W-:Y:S02]  /*2040*/  SHF.L.U32 R161, R9, 0x10, RZ ;  /* 0x0000001009a17819 */ /* 0x000fe400000006ff */
[----:B------:R-:W-:-:S02]  /*2050*/  SHF.L.U32 R146, R11, 0x10, RZ ;  /* 0x000000100b927819 */ /* 0x000fc400000006ff */
[----:B------:R-:W-:Y:S01]  /*2060*/  SHF.L.U32 R153, R6, 0x10, RZ ;  /* 0x0000001006997819 */ /* 0x000fe200000006ff */
[----:B------:R-:W-:Y:S01]  /*2070*/  FADD.FTZ R161, R161, R154 ;  /* 0x0000009aa1a17221 */ /* 0x000fe20000010000 */
[----:B------:R-:W-:Y:S01]  /*2080*/  SHF.L.U32 R7, R4, 0x10, RZ ;  /* 0x0000001004077819 */ /* 0x000fe200000006ff */
[----:B------:R-:W-:Y:S01]  /*2090*/  FADD.FTZ R169, R146, R167 ;  /* 0x000000a792a97221 */ /* 0x000fe20000010000 */
[----:B------:R-:W-:Y:S01]  /*20a0*/  SHF.L.U32 R5, R0, 0x10, RZ ;  /* 0x0000001000057819 */ /* 0x000fe200000006ff */
[----:B------:R-:W-:Y:S01]  /*20b0*/  FADD.FTZ R160, R160, R153 ;  /* 0x00000099a0a07221 */ /* 0x000fe20000010000 */
[----:B------:R-:W-:Y:S01]  /*20c0*/  F2FP.BF16.F32.PACK_AB R6, R162, R163 ;  /* 0x000000a3a206723e */ /* 0x000fe200000010ff */
[----:B------:R-:W-:Y:S02]  /*20d0*/  FADD.FTZ R168, R168, R7 ;  /* 0x00000007a8a87221 */ /* 0x000fe40000010000 */
[----:B------:R-:W-:Y:S01]  /*20e0*/  FADD.FTZ R170, R170, R5 ;  /* 0x00000005aaaa7221 */ /* 0x000fe20000010000 */
[----:B------:R-:W-:-:S02]  /*20f0*/  F2FP.BF16.F32.PACK_AB R7, R160, R169 ;  /* 0x000000a9a007723e */ /* 0x000fc400000010ff */
[----:B------:R-:W-:Y:S02]  /*2100*/  F2FP.BF16.F32.PACK_AB R5, R168, R161 ;  /* 0x000000a1a805723e */ /* 0x000fe400000010ff */
[----:B------:R-:W-:-:S07]  /*2110*/  F2FP.BF16.F32.PACK_AB R4, R170, R159 ;  /* 0x0000009faa04723e */ /* 0x000fce00000010ff */
.L_x_3577:
        /* <DEDUP_REMOVED lines=12> */
[----:B------:R-:W-:Y:S05]  /*21e0*/  @P3 BRA `(.L_x_3579) ;  /* 0x0000000000cc3947 */ /* 0x000fea0003800000 */
[----:B------:R-:W-:Y:S05]  /*21f0*/  BRA.U UP0, `(.L_x_3580) ;  /* 0x0000000100347547 */ /* 0x000fea000b800000 */
[C---:B0----5:R-:W-:Y:S01]  /*2200*/  PRMT R174, R164.reuse, 0x7632, R174 ;  /* 0x00007632a4ae7816 */ /* 0x061fe200000000ae */
        /* <DEDUP_REMOVED lines=12> */
.L_x_3580:
[----:B0----5:R-:W-:Y:S01]  /*22d0*/  PRMT R146, R165, 0x7632, R146 ;  /* 0x00007632a5927816 */ /* 0x021fe20000000092 */
[----:B------:R-:W-:Y:S01]  /*22e0*/  IMAD.U32 R0, R9, 0x10000, RZ ;  /* 0x0001000009007824 */ /* 0x000fe200078e00ff */
[----:B------:R-:W-:Y:S02]  /*22f0*/  SHF.L.U32 R165, R165, 0x10, RZ ;  /* 0x00000010a5a57819 */ /* 0x000fe400000006ff */
[C---:B------:R-:W-:Y:S01]  /*2300*/  PRMT R7, R164.reuse, 0x7632, R7 ;  /* 0x00007632a4077816 */ /* 0x040fe20000000007 */
[----:B------:R-:W-:Y:S01]  /*2310*/  IMAD.U32 R164, R164, 0x10000, RZ ;  /* 0x00010000a4a47824 */ /* 0x000fe200078e00ff */
[----:B------:R-:W-:Y:S01]  /*2320*/  SHF.L.U32 R171, R8, 0x10, RZ ;  /* 0x0000001008ab7819 */ /* 0x000fe200000006ff */
[----:B------:R-:W-:Y:S01]  /*2330*/  FADD.FTZ R165, R0, R165 ;  /* 0x000000a500a57221 */ /* 0x000fe20000010000 */
[----:B------:R-:W-:Y:S01]  /*2340*/  PRMT R154, R166, 0x7632, R154 ;  /* 0x00007632a69a7816 */ /* 0x000fe2000000009a */
[----:B------:R-:W-:Y:S01]  /*2350*/  IMAD.U32 R7, R7, 0x10000, RZ ;  /* 0x0001000007077824 */ /* 0x000fe200078e00ff */
[----:B------:R-:W-:Y:S01]  /*2360*/  PRMT R172, R167, 0x7632, R172 ;  /* 0x00007632a7ac7816 */ /* 0x000fe200000000ac */
[----:B------:R-:W-:Y:S01]  /*2370*/  FADD.FTZ R171, R171, R164 ;  /* 0x000000a4abab7221 */ /* 0x000fe20000010000 */
[----:B------:R-:W-:-:S02]  /*2380*/  PRMT R0, R8, 0x7632, R0 ;  /* 0x0000763208007816 */ /* 0x000fc40000000000 */
[----:B------:R-:W-:Y:S02]  /*2390*/  PRMT R4, R9, 0x7632, R4 ;  /* 0x0000763209047816 */ /* 0x000fe40000000004 */
[----:B------:R-:W-:Y:S02]  /*23a0*/  PRMT R5, R10, 0x7632, R5 ;  /* 0x000076320a057816 */ /* 0x000fe40000000005 */
[----:B------:R-:W-:Y:S02]  /*23b0*/  PRMT R6, R11, 0x7632, R6 ;  /* 0x000076320b067816 */ /* 0x000fe40000000006 */
[----:B------:R-:W-:Y:S02]  /*23c0*/  SHF.L.U32 R166, R166, 0x10, RZ ;  /* 0x00000010a6a67819 */ /* 0x000fe400000006ff */
[----:B------:R-:W-:Y:S01]  /*23d0*/  SHF.L.U32 R173, R10, 0x10, RZ ;  /* 0x000000100aad7819 */ /* 0x000fe200000006ff */
[----:B------:R-:W-:Y:S01]  /*23e0*/  IMAD.U32 R6, R6, 0x10000, RZ ;  /* 0x0001000006067824 */ /* 0x000fe200078e00ff */
[----:B------:R-:W-:-:S02]  /*23f0*/  SHF.L.U32 R167, R167, 0x10, RZ ;  /* 0x00000010a7a77819 */ /* 0x000fc400000006ff */
[----:B------:R-:W-:Y:S01]  /*2400*/  SHF.L.U32 R164, R11, 0x10, RZ ;  /* 0x000000100ba47819 */ /* 0x000fe200000006ff */
[----:B------:R-:W-:Y:S01]  /*2410*/  FADD.FTZ R173, R173, R166 ;  /* 0x000000a6adad7221 */ /* 0x000fe20000010000 */
[----:B------:R-:W-:Y:S02]  /*2420*/  SHF.L.U32 R147, R146, 0x10, RZ ;  /* 0x0000001092937819 */ /* 0x000fe400000006ff */
[----:B------:R-:W-:Y:S01]  /*2430*/  SHF.L.U32 R154, R154, 0x10, RZ ;  /* 0x000000109a9a7819 */ /* 0x000fe200000006ff */
[----:B------:R-:W-:Y:S01]  /*2440*/  FADD.FTZ R167, R164, R167 ;  /* 0x000000a7a4a77221 */ /* 0x000fe20000010000 */
[----:B------:R-:W-:Y:S02]  /*2450*/  SHF.L.U32 R175, R172, 0x10, RZ ;  /* 0x00000010acaf7819 */ /* 0x000fe400000006ff */
[----:B------:R-:W-:Y:S02]  /*2460*/  SHF.L.U32 R5, R5, 0x10, RZ ;  /* 0x0000001005057819 */ /* 0x000fe400000006ff */
        /* <DEDUP_REMOVED lines=11> */
.L_x_3579:
[----:B------:R-:W-:Y:S05]  /*2520*/  BRA.U UP0, `(.L_x_3582) ;  /* 0x0000000100947547 */ /* 0x000fea000b800000 */
        /* <DEDUP_REMOVED lines=37> */
.L_x_3582:
[C---:B0----5:R-:W-:Y:S01]  /*2780*/  PRMT R4, R164.reuse, 0x7632, R4 ;  /* 0x00007632a4047816 */ /* 0x061fe20000000004 */
[----:B------:R-:W-:Y:S01]  /*2790*/  IMAD.U32 R164, R164, 0x10000, RZ ;  /* 0x00010000a4a47824 */ /* 0x000fe200078e00ff */
[----:B------:R-:W-:Y:S01]  /*27a0*/  SHF.L.U32 R5, R12, 0x10, RZ ;  /* 0x000000100c057819 */ /* 0x000fe200000006ff */
[C---:B------:R-:W-:Y:S01]  /*27b0*/  IMAD.U32 R171, R167.reuse, 0x10000, RZ ;  /* 0x00010000a7ab7824 */ /* 0x040fe200078e00ff */
        /* <DEDUP_REMOVED lines=13> */
[--C-:B------:R-:W-:Y:S01]  /*2890*/  FADD.FTZ R171, R6, R5.reuse ;  /* 0x0000000506ab7221 */ /* 0x100fe20000010000 */
[----:B------:R-:W-:Y:S01]  /*28a0*/  PRMT R146, R165, 0x7632, R146 ;  /* 0x00007632a5927816 */ /* 0x000fe20000000092 */
[----:B------:R-:W-:Y:S01]  /*28b0*/  FADD.FTZ R173, R173, R166 ;  /* 0x000000a6adad7221 */ /* 0x000fe20000010000 */
[----:B------:R-:W-:Y:S01]  /*28c0*/  FADD.FTZ R174, R7, R0 ;  /* 0x0000000007ae7221 */ /* 0x000fe20000010000 */
[----:B------:R-:W-:-:S02]  /*28d0*/  PRMT R5, R15, 0x7632, R5 ;  /* 0x000076320f057816 */ /* 0x000fc40000000005 */
[----:B------:R-:W-:Y:S02]  /*28e0*/  SHF.L.U32 R165, R165, 0x10, RZ ;  /* 0x00000010a5a57819 */ /* 0x000fe400000006ff */
[C---:B------:R-:W-:Y:S02]  /*28f0*/  SHF.L.U32 R154, R13.reuse, 0x10, RZ ;  /* 0x000000100d9a7819 */ /* 0x040fe400000006ff */
[----:B------:R-:W-:Y:S02]  /*2900*/  PRMT R0, R13, 0x7632, R0 ;  /* 0x000076320d007816 */ /* 0x000fe40000000000 */
[----:B------:R-:W-:Y:S01]  /*2910*/  PRMT R4, R14, 0x7632, R4 ;  /* 0x000076320e047816 */ /* 0x000fe20000000004 */
[----:B------:R-:W-:Y:S01]  /*2920*/  FADD.FTZ R165, R154, R165 ;  /* 0x000000a59aa57221 */ /* 0x000fe20000010000 */
        /* <DEDUP_REMOVED lines=8> */
[----:B------:R-:W-:Y:S02]  /*29b0*/  SHF.L.U32 R147, R147, 0x10, RZ ;  /* 0x0000001093937819 */ /* 0x000fe400000006ff */
[----:B------:R-:W-:Y:S01]  /*29c0*/  PRMT R5, R10, 0x7632, R5 ;  /* 0x000076320a057816 */ /* 0x000fe20000000005 */
[--C-:B------:R-:W-:Y:S01]  /*29d0*/  FADD.FTZ R172, R7, R0.reuse ;  /* 0x0000000007ac7221 */ /* 0x100fe20000010000 */
[----:B------:R-:W-:Y:S01]  /*29e0*/  PRMT R0, R8, 0x7632, R0 ;  /* 0x0000763208007816 */ /* 0x000fe20000000000 */
[----:B------:R-:W-:Y:S01]  /*29f0*/  FADD.FTZ R166, R147, R4 ;  /* 0x0000000493a67221 */ /* 0x000fe20000010000 */
        /* <DEDUP_REMOVED lines=16> */
.L_x_3581:
[----:B------:R-:W0:Y:S01]  /*2b00*/  @P0 LDC.64 R176, c[0x0][0x3a8] ;  /* 0x0000ea00ffb00b82 */ /* 0x000e220000000a00 */
[----:B------:R-:W-:-:S04]  /*2b10*/  VIADD R154, R3, 0x180 ;  /* 0x00000180039a7836 */ /* 0x000fc80000000000 */
[----:B------:R-:W-:-:S03]  /*2b20*/  IMAD.WIDE.U32 R144, R154, 0x10, R144 ;  /* 0x000000109a907825 */ /* 0x000fc600078e0090 */
        /* <DEDUP_REMOVED lines=11> */
[C---:B0----5:R-:W-:Y:S02]  /*2be0*/  PRMT R180, R144.reuse, 0x7632, R180 ;  /* 0x0000763290b47816 */ /* 0x061fe400000000b4 */
[----:B------:R-:W-:Y:S02]  /*2bf0*/  SHF.L.U32 R175, R144, 0x10, RZ ;  /* 0x0000001090af7819 */ /* 0x000fe400000006ff */
[C---:B------:R-:W-:Y:S01]  /*2c00*/  PRMT R144, R147.reuse, 0x7632, R144 ;  /* 0x0000763293907816 */ /* 0x040fe20000000090 */
[----:B------:R-:W-:Y:S01]  /*2c10*/  IMAD.U32 R147, R147, 0x10000, RZ ;  /* 0x0001000093937824 */ /* 0x000fe200078e00ff */
[----:B------:R-:W-:Y:S02]  /*2c20*/  PRMT R176, R145, 0x7632, R176 ;  /* 0x0000763291b07816 */ /* 0x000fe400000000b0 */
[----:B------:R-:W-:Y:S01]  /*2c30*/  PRMT R0, R146, 0x7632, R0 ;  /* 0x0000763292007816 */ /* 0x000fe20000000000 */
[----:B------:R-:W-:Y:S01]  /*2c40*/  IMAD.U32 R144, R144, 0x10000, RZ ;  /* 0x0001000090907824 */ /* 0x000fe200078e00ff */
[----:B------:R-:W-:-:S02]  /*2c50*/  SHF.L.U32 R177, R146, 0x10, RZ ;  /* 0x0000001092b17819 */ /* 0x000fc400000006ff */
[----:B------:R-:W-:Y:S02]  /*2c60*/  SHF.L.U32 R145, R145, 0x10, RZ ;  /* 0x0000001091917819 */ /* 0x000fe400000006ff */
[----:B------:R-:W-:Y:S02]  /*2c70*/  SHF.L.U32 R180, R180, 0x10, RZ ;  /* 0x00000010b4b47819 */ /* 0x000fe400000006ff */
[----:B------:R-:W-:Y:S02]  /*2c80*/  SHF.L.U32 R176, R176, 0x10, RZ ;  /* 0x00000010b0b07819 */ /* 0x000fe400000006ff */
[----:B------:R-:W-:Y:S01]  /*2c90*/  SHF.L.U32 R146, R0, 0x10, RZ ;  /* 0x0000001000927819 */ /* 0x000fe200000006ff */
[----:B------:R-:W-:Y:S06]  /*2ca0*/  BRA `(.L_x_3585) ;  /* 0x00000008000c7947 */ /* 0x000fec0003800000 */
.L_x_3584:
[C---:B0----5:R-:W-:Y:S01]  /*2cb0*/  PRMT R176, R145.reuse, 0x7632, R176 ;  /* 0x0000763291b07816 */ /* 0x061fe200000000b0 */
[----:B------:R-:W-:Y:S01]  /*2cc0*/  IMAD.U32 R175, R8, 0x10000, RZ ;  /* 0x0001000008af7824 */ /* 0x000fe200078e00ff */
[----:B------:R-:W-:Y:S02]  /*2cd0*/  SHF.L.U32 R145, R145, 0x10, RZ ;  /* 0x0000001091917819 */ /* 0x000fe400000006ff */
[----:B------:R-:W-:Y:S02]  /*2ce0*/  SHF.L.U32 R0, R9, 0x10, RZ ;  /* 0x0000001009007819 */ /* 0x000fe400000006ff */
[C---:B------:R-:W-:Y:S02]  /*2cf0*/  PRMT R7, R144.reuse, 0x7632, R7 ;  /* 0x0000763290077816 */ /* 0x040fe40000000007 */
[----:B------:R-:W-:Y:S01]  /*2d00*/  SHF.L.U32 R144, R144, 0x10, RZ ;  /* 0x0000001090907819 */ /* 0x000fe200000006ff */
[----:B------:R-:W-:Y:S01]  /*2d10*/  FADD.FTZ R145, R0, R145 ;  /* 0x0000009100917221 */ /* 0x000fe20000010000 */
[----:B------:R-:W-:-:S02]  /*2d20*/  PRMT R178, R146, 0x7632, R178 ;  /* 0x0000763292b27816 */ /* 0x000fc400000000b2 */
        /* <DEDUP_REMOVED lines=8> */
[----:B------:R-:W-:Y:S02]  /*2db0*/  PRMT R6, R11, 0x7632, R6 ;  /* 0x000076320b067816 */ /* 0x000fe40000000006 */
        /* <DEDUP_REMOVED lines=20> */
.L_x_3583:
        /* <DEDUP_REMOVED lines=38> */
.L_x_3586:
[C---:B0----5:R-:W-:Y:S02]  /*3160*/  PRMT R4, R144.reuse, 0x7632, R4 ;  /* 0x0000763290047816 */ /* 0x061fe40000000004 */
[----:B------:R-:W-:Y:S02]  /*3170*/  SHF.L.U32 R144, R144, 0x10, RZ ;  /* 0x0000001090907819 */ /* 0x000fe400000006ff */
[C---:B------:R-:W-:Y:S02]  /*3180*/  SHF.L.U32 R5, R12.reuse, 0x10, RZ ;  /* 0x000000100c057819 */ /* 0x040fe400000006ff */
[----:B------:R-:W-:Y:S02]  /*3190*/  PRMT R0, R12, 0x7632, R0 ;  /* 0x000076320c007816 */ /* 0x000fe40000000000 */
[----:B------:R-:W-:Y:S01]  /*31a0*/  SHF.L.U32 R175, R147, 0x10, RZ ;  /* 0x0000001093af7819 */ /* 0x000fe200000006ff */
[----:B------:R-:W-:Y:S01]  /*31b0*/  FADD.FTZ R5, R5, R144 ;  /* 0x0000009005057221 */ /* 0x000fe20000010000 */
[----:B------:R-:W-:-:S02]  /*31c0*/  SHF.L.U32 R180, R15, 0x10, RZ ;  /* 0x000000100fb47819 */ /* 0x000fc400000006ff */
[----:B------:R-:W-:Y:S02]  /*31d0*/  SHF.L.U32 R6, R8, 0x10, RZ ;  /* 0x0000001008067819 */ /* 0x000fe400000006ff */
[----:B------:R-:W-:Y:S01]  /*31e0*/  SHF.L.U32 R7, R4, 0x10, RZ ;  /* 0x0000001004077819 */ /* 0x000fe200000006ff */
[----:B------:R-:W-:Y:S01]  /*31f0*/  FADD.FTZ R182, R180, R175 ;  /* 0x000000afb4b67221 */ /* 0x000fe20000010000 */
[----:B------:R-:W-:Y:S01]  /*3200*/  SHF.L.U32 R0, R0, 0x10, RZ ;  /* 0x0000001000007819 */ /* 0x000fe200000006ff */
[----:B------:R-:W-:Y:S01]  /*3210*/  FADD.FTZ R175, R6, R5 ;  /* 0x0000000506af7221 */ /* 0x000fe20000010000 */
[----:B------:R-:W-:Y:S01]  /*3220*/  PRMT R176, R145, 0x7632, R176 ;  /* 0x0000763291b07816 */ /* 0x000fe200000000b0 */
[----:B------:R-:W-:Y:S01]  /*3230*/  IMAD.U32 R6, R9, 0x10000, RZ ;  /* 0x0001000009067824 */ /* 0x000fe200078e00ff */
[----:B------:R-:W-:Y:S01]  /*3240*/  SHF.L.U32 R145, R145, 0x10, RZ ;  /* 0x0000001091917819 */ /* 0x000fe200000006ff */
[----:B------:R-:W-:Y:S01]  /*3250*/  FADD.FTZ R180, R7, R0 ;  /* 0x0000000007b47221 */ /* 0x000fe20000010000 */
[C---:B------:R-:W-:Y:S01]  /*3260*/  PRMT R177, R146.reuse, 0x7632, R177 ;  /* 0x0000763292b17816 */ /* 0x040fe200000000b1 */
[----:B------:R-:W-:Y:S01]  /*3270*/  IMAD.U32 R146, R146, 0x10000, RZ ;  /* 0x0001000092927824 */ /* 0x000fe200078e00ff */
[----:B------:R-:W-:Y:S01]  /*3280*/  PRMT R178, R147, 0x7632, R178 ;  /* 0x0000763293b27816 */ /* 0x000fe200000000b2 */
[----:B------:R-:W-:Y:S01]  /*3290*/  IMAD.U32 R147, R14, 0x10000, RZ ;  /* 0x000100000e937824 */ /* 0x000fe200078e00ff */
[----:B------:R-:W-:Y:S01]  /*32a0*/  SHF.L.U32 R144, R13, 0x10, RZ ;  /* 0x000000100d907819 */ /* 0x000fe200000006ff */
[----:B------:R-:W-:Y:S01]  /*32b0*/  IMAD.U32 R179, R177, 0x10000, RZ ;  /* 0x00010000b1b37824 */ /* 0x000fe200078e00ff */
[----:B------:R-:W-:Y:S01]  /*32c0*/  PRMT R5, R15, 0x7632, R5 ;  /* 0x000076320f057816 */ /* 0x000fe20000000005 */
[----:B------:R-:W-:Y:S01]  /*32d0*/  FADD.FTZ R146, R147, R146 ;  /* 0x0000009293927221 */ /* 0x000fe20000010000 */
[----:B------:R-:W-:Y:S01]  /*32e0*/  PRMT R0, R13, 0x7632, R0 ;  /* 0x000076320d007816 */ /* 0x000fe20000000000 */
[----:B------:R-:W-:Y:S01]  /*32f0*/  FADD.FTZ R145, R144, R145 ;  /* 0x0000009190917221 */ /* 0x000fe20000010000 */
[----:B------:R-:W-:-:S02]  /*3300*/  PRMT R4, R14, 0x7632, R4 ;  /* 0x000076320e047816 */ /* 0x000fc40000000004 */
        /* <DEDUP_REMOVED lines=8> */
[----:B------:R-:W-:-:S02]  /*3390*/  SHF.L.U32 R4, R4, 0x10, RZ ;  /* 0x0000001004047819 */ /* 0x000fc400000006ff */
[----:B------:R-:W-:Y:S01]  /*33a0*/  PRMT R5, R10, 0x7632, R5 ;  /* 0x000076320a057816 */ /* 0x000fe20000000005 */
[--C-:B------:R-:W-:Y:S01]  /*33b0*/  FADD.FTZ R176, R7, R0.reuse ;  /* 0x0000000007b07221 */ /* 0x100fe20000010000 */
[----:B------:R-:W-:Y:S01]  /*33c0*/  PRMT R0, R8, 0x7632, R0 ;  /* 0x0000763208007816 */ /* 0x000fe20000000000 */
[----:B------:R-:W-:Y:S01]  /*33d0*/  FADD.FTZ R146, R179, R4 ;  /* 0x00000004b3927221 */ /* 0x000fe20000010000 */
[----:B------:R-:W-:Y:S02]  /*33e0*/  PRMT R6, R11, 0x7632, R6 ;  /* 0x000076320b067816 */ /* 0x000fe40000000006 */
[----:B------:R-:W-:Y:S02]  /*33f0*/  PRMT R4, R9, 0x7632, R4 ;  /* 0x0000763209047816 */ /* 0x000fe40000000004 */
[----:B------:R-:W-:Y:S01]  /*3400*/  SHF.L.U32 R179, R5, 0x10, RZ ;  /* 0x0000001005b37819 */ /* 0x000fe200000006ff */
[----:B------:R-:W-:Y:S01]  /*3410*/  IMAD.U32 R181, R6, 0x10000, RZ ;  /* 0x0001000006b57824 */ /* 0x000fe200078e00ff */
[----:B------:R-:W-:-:S02]  /*3420*/  SHF.L.U32 R147, R11, 0x10, RZ ;  /* 0x000000100b937819 */ /* 0x000fc400000006ff */
[----:B------:R-:W-:Y:S01]  /*3430*/  SHF.L.U32 R7, R4, 0x10, RZ ;  /* 0x0000001004077819 */ /* 0x000fe200000006ff */
[----:B------:R-:W-:Y:S01]  /*3440*/  FADD.FTZ R144, R144, R181 ;  /* 0x000000b590907221 */ /* 0x000fe20000010000 */
[----:B------:R-:W-:Y:S01]  /*3450*/  SHF.L.U32 R5, R0, 0x10, RZ ;  /* 0x0000001000057819 */ /* 0x000fe200000006ff */
[----:B------:R-:W-:Y:S01]  /*3460*/  FADD.FTZ R147, R147, R182 ;  /* 0x000000b693937221 */ /* 0x000fe20000010000 */
[----:B------:R-:W-:Y:S01]  /*3470*/  FADD.FTZ R146, R146, R179 ;  /* 0x000000b392927221 */ /* 0x000fe20000010000 */
[----:B------:R-:W-:Y:S02]  /*3480*/  FADD.FTZ R176, R176, R7 ;  /* 0x00000007b0b07221 */ /* 0x000fe40000010000 */
[----:B------:R-:W-:Y:S01]  /*3490*/  FADD.FTZ R180, R180, R5 ;  /* 0x00000005b4b47221 */ /* 0x000fe20000010000 */
[----:B------:R-:W-:Y:S02]  /*34a0*/  F2FP.BF16.F32.PACK_AB R7, R144, R147 ;  /* 0x000000939007723e */ /* 0x000fe400000010ff */
[----:B------:R-:W-:-:S02]  /*34b0*/  F2FP.BF16.F32.PACK_AB R6, R146, R177 ;  /* 0x000000b19206723e */ /* 0x000fc400000010ff */
[----:B------:R-:W-:Y:S02]  /*34c0*/  F2FP.BF16.F32.PACK_AB R5, R176, R145 ;  /* 0x00000091b005723e */ /* 0x000fe400000010ff */
[----:B------:R-:W-:-:S07]  /*34d0*/  F2FP.BF16.F32.PACK_AB R4, R180, R175 ;  /* 0x000000afb404723e */ /* 0x000fce00000010ff */
.L_x_3585:
        /* <DEDUP_REMOVED lines=111> */
[----:B0-----:R-:W-:Y:S02]  /*3bd0*/  FADD.FTZ R184, R181, R0 ;  /* 0x00000000b5b87221 */ /* 0x001fe40000010000 */
[----:B------:R-:W0:Y:S03]  /*3be0*/  S2R R0, SR_TID.X ;  /* 0x0000000000007919 */ /* 0x000e260000002100 */
[----:B------:R-:W1:Y:S02]  /*3bf0*/  SHFL.BFLY PT, R183, R184, 0x4, 0x1f ;  /* 0x0c801f00b8b77f89 */ /* 0x000e6400000e0000 */
[----:B-1----:R-:W-:Y:S02]  /*3c00*/  FADD.FTZ R185, R184, R183 ;  /* 0x000000b7b8b97221 */ /* 0x002fe40000010000 */
[----:B------:R-:W1:Y:S01]  /*3c10*/  @P0 LDC.64 R182, c[0x0][0x3a8] ;  /* 0x0000ea00ffb60b82 */ /* 0x000e620000000a00 */
[----:B0-----:R-:W-:-:S02]  /*3c20*/  LOP3.LUT P2, RZ, R0, 0x1f, RZ, 0xc0, !PT ;  /* 0x0000001f00ff7812 */ /* 0x001fc4000784c0ff */
[----:B------:R-:W0:Y:S01]  /*3c30*/  SHFL.BFLY PT, R186, R185, 0x8, 0x1f ;  /* 0x0d001f00b9ba7f89 */ /* 0x000e2200000e0000 */
[----:B-1----:R-:W-:-:S04]  /*3c40*/  @P0 IMAD.WIDE.U32 R182, R154, 0x10, R182 ;  /* 0x000000109ab60825 */ /* 0x002fc800078e00b6 */
[----:B0-----:R-:W-:Y:S01]  /*3c50*/  FADD.FTZ R186, R185, R186 ;  /* 0x000000bab9ba7221 */ /* 0x001fe20000010000 */
        /* <DEDUP_REMOVED lines=11> */
.L_x_3588:
[----:B--23--:R-:W-:Y:S05]  /*3d10*/  BSYNC.RECONVERGENT B0 ;  /* 0x0000000000007941 */ /* 0x00cfea0003800200 */
.L_x_3587:
        /* <DEDUP_REMOVED lines=15> */
.L_x_3590:
[----:B------:R-:W-:Y:S05]  /*3e10*/  BSYNC.RECONVERGENT B0 ;  /* 0x0000000000007941 */ /* 0x000fea0003800200 */
.L_x_3589:
[----:B------:R-:W1:Y:S01]  /*3e20*/  SHFL.DOWN PT, R182, R181, 0x2, 0x1f ;  /* 0x08401f00b5b67f89 */ /* 0x000e6200000e0000 */
[----:B------:R-:W-:Y:S01]  /*3e30*/  ISETP.NE.AND P3, PT, RZ, UR12, PT ;  /* 0x0000000cff007c0c */ /* 0x000fe2000bf65270 */
[----:B------:R-:W-:Y:S01]  /*3e40*/  UPLOP3.LUT UP1, UPT, UPT, UPT, UP1, 0x40, 0x4 ;  /* 0x000000000004789c */ /* 0x000fe20003f2e810 */
[----:B------:R-:W-:Y:S01]  /*3e50*/  ISETP.NE.AND P2, PT, R0, RZ, PT ;  /* 0x000000ff0000720c */ /* 0x000fe20003f45270 */
[----:B0-----:R-:W0:Y:S04]  /*3e60*/  SHFL.DOWN PT, R183, R178, 0x2, 0x1f ;  /* 0x08401f00b2b77f89 */ /* 0x001e2800000e0000 */
[----:B------:R-:W2:Y:S01]  /*3e70*/  SHFL.DOWN PT, R184, R179, 0x2, 0x1f ;  /* 0x08401f00b3b87f89 */ /* 0x000ea200000e0000 */
        /* <DEDUP_REMOVED lines=25> */
[----:B-1----:R-:W-:Y:S02]  /*4010*/  FADD.FTZ R182, R183, R182 ;  /* 0x000000b6b7b67221 */ /* 0x002fe40000010000 */
[----:B------:R-:W-:Y:S01]  /*4020*/  FMUL.FTZ R179, R186, R179 ;  /* 0x000000b3bab37220 */ /* 0x000fe20000410000 */
[----:B--2---:R-:W-:Y:S01]  /*4030*/  FMUL.FTZ R181, R185, R178 ;  /* 0x000000b2b9b57220 */ /* 0x004fe20000410000 */
[----:B------:R-:W0:Y:S02]  /*4040*/  LDC R183, c[0x0][0x448] ;  /* 0x00011200ffb77b82 */ /* 0x000e240000000800 */
[----:B------:R-:W-:Y:S02]  /*4050*/  FMUL.FTZ R179, R179, R192 ;  /* 0x000000c0b3b37220 */ /* 0x000fe40000410000 */
[----:B------:R-:W1:Y:S02]  /*4060*/  SHFL.IDX PT, R193, R181, RZ, 0x1f ;  /* 0x00001fffb5c17589 */ /* 0x000e6400000e0000 */
[----:B------:R-:W-:-:S06]  /*4070*/  FFMA.FTZ R182, R185, R179, R182 ;  /* 0x000000b3b9b67223 */ /* 0x000fcc00000100b6 */
[----:B------:R-:W0:Y:S01]  /*4080*/  SHFL.IDX PT, R182, R182, RZ, 0x1f ;  /* 0x00001fffb6b67589 */ /* 0x000e2200000e0000 */
[C---:B-1----:R-:W-:Y:S01]  /*4090*/  FMUL.FTZ R178, R193.reuse, R193 ;  /* 0x000000c1c1b27220 */ /* 0x042fe20000410000 */
[----:B------:R-:W-:-:S04]  /*40a0*/  FSEL R185, R193, RZ, !P3 ;  /* 0x000000ffc1b97208 */ /* 0x000fc80005800000 */
[----:B------:R-:W-:Y:S01]  /*40b0*/  FSEL R184, R178, RZ, P3 ;  /* 0x000000ffb2b87208 */ /* 0x000fe20001800000 */
[C---:B------:R-:W-:Y:S01]  /*40c0*/  FADD.FTZ R198, -R185.reuse, R163 ;  /* 0x000000a3b9c67221 */ /* 0x040fe20000010100 */
[----:B------:R-:W1:Y:S01]  /*40d0*/  @!P2 LDC.64 R178, c[0x0][0x3c0] ;  /* 0x0000f000ffb2ab82 */ /* 0x000e620000000a00 */
[----:B0-----:R-:W-:Y:S01]  /*40e0*/  FFMA.FTZ R183, R182, UR9, R183 ;  /* 0x00000009b6b77c23 */ /* 0x001fe200080100b7 */
[C---:B------:R-:W-:Y:S01]  /*40f0*/  FADD.FTZ R200, -R185.reuse, R162 ;  /* 0x000000a2b9c87221 */ /* 0x040fe20000010100 */
[C---:B------:R-:W-:Y:S01]  /*4100*/  FADD.FTZ R188, -R185.reuse, R156 ;  /* 0x0000009cb9bc7221 */ /* 0x040fe20000010100 */
[----:B------:R-:W-:Y:S01]  /*4110*/  FADD.FTZ R192, -R185, R157 ;  /* 0x0000009db9c07221 */ /* 0x000fe20000010100 */
[----:B------:R-:W-:Y:S01]  /*4120*/  FADD.FTZ R181, R183, R184 ;  /* 0x000000b8b7b57221 */ /* 0x000fe20000010000 */
[C---:B------:R-:W-:Y:S01]  /*4130*/  FADD.FTZ R158, -R185.reuse, R158 ;  /* 0x0000009eb99e7221 */ /* 0x040fe20000010100 */
[C---:B------:R-:W-:Y:S01]  /*4140*/  FADD.FTZ R186, -R185.reuse, R149 ;  /* 0x00000095b9ba7221 */ /* 0x040fe20000010100 */
[----:B------:R-:W0:Y:S01]  /*4150*/  @!P2 LDC.64 R162, c[0x0][0x3c8] ;  /* 0x0000f200ffa2ab82 */ /* 0x000e220000000a00 */
[C---:B------:R-:W-:Y:S01]  /*4160*/  FADD.FTZ R190, -R185.reuse, R155 ;  /* 0x0000009bb9be7221 */ /* 0x040fe20000010100 */
[C---:B------:R-:W-:Y:S01]  /*4170*/  FADD.FTZ R150, -R185.reuse, R150 ;  /* 0x00000096b9967221 */ /* 0x040fe20000010100 */
[----:B------:R-:W2:Y:S01]  /*4180*/  MUFU.RSQ R181, R181 ;  /* 0x000000b500b57308 */ /* 0x000ea20000001400 */
[C---:B------:R-:W-:Y:S01]  /*4190*/  FADD.FTZ R182, -R185.reuse, R151 ;  /* 0x00000097b9b67221 */ /* 0x040fe20000010100 */
[C---:B------:R-:W-:Y:S01]  /*41a0*/  FADD.FTZ R148, -R185.reuse, R148 ;  /* 0x00000094b9947221 */ /* 0x040fe20000010100 */
[C---:B------:R-:W-:Y:S01]  /*41b0*/  FADD.FTZ R194, -R185.reuse, R159 ;  /* 0x0000009fb9c27221 */ /* 0x040fe20000010100 */
[C---:B------:R-:W-:Y:S01]  /*41c0*/  FADD.FTZ R170, -R185.reuse, R170 ;  /* 0x000000aab9aa7221 */ /* 0x040fe20000010100 */
[----:B------:R-:W3:Y:S01]  /*41d0*/  LDC.64 R156, c[0x0][0x428] ;  /* 0x00010a00ff9c7b82 */ /* 0x000ee20000000a00 */
        /* <DEDUP_REMOVED lines=11> */
[----:B--2---:R-:W-:Y:S01]  /*4290*/  FMUL.FTZ R184, R181, R158 ;  /* 0x0000009eb5b87220 */ /* 0x004fe20000410000 */
        /* <DEDUP_REMOVED lines=9> */
[C---:B------:R-:W-:Y:S01]  /*4330*/  FMUL.FTZ R183, R181.reuse, R186 ;  /* 0x000000bab5b77220 */ /* 0x040fe20000410000 */
[----:B------:R-:W2:Y:S01]  /*4340*/  LDC.64 R158, c[0x0][0x430] ;  /* 0x00010c00ff9e7b82 */ /* 0x000ea20000000a00 */
[C---:B------:R-:W-:Y:S01]  /*4350*/  FMUL.FTZ R185, R181.reuse, R190 ;  /* 0x000000beb5b97220 */ /* 0x040fe20000410000 */
[C---:B------:R-:W-:Y:S01]  /*4360*/  FMUL.FTZ R186, R181.reuse, R150 ;  /* 0x00000096b5ba7220 */ /* 0x040fe20000410000 */
[C---:B------:R-:W-:Y:S01]  /*4370*/  FMUL.FTZ R147, R181.reuse, R182 ;  /* 0x000000b6b5937220 */ /* 0x040fe20000410000 */
[C---:B------:R-:W-:Y:S01]  /*4380*/  FMUL.FTZ R188, R181.reuse, R188 ;  /* 0x000000bcb5bc7220 */ /* 0x040fe20000410000 */
[C---:B------:R-:W-:Y:S01]  /*4390*/  FMUL.FTZ R187, R181.reuse, R148 ;  /* 0x00000094b5bb7220 */ /* 0x040fe20000410000 */
[----:B------:R-:W-:Y:S01]  /*43a0*/  FMUL.FTZ R192, R181, R192 ;  /* 0x000000c0b5c07220 */ /* 0x000fe20000410000 */
[----:B------:R-:W-:Y:S01]  /*43b0*/  FFMA.FTZ R150, R185, R104, R116 ;  /* 0x00000068b9967223 */ /* 0x000fe20000010074 */
[----:B------:R-:W-:Y:S01]  /*43c0*/  FFMA.FTZ R151, R186, R105, R117 ;  /* 0x00000069ba977223 */ /* 0x000fe20000010075 */
[----:B-1----:R-:W-:-:S04]  /*43d0*/  @!P2 IMAD.WIDE R178, R2, 0x4, R178 ;  /* 0x0000000402b2a825 */ /* 0x002fc800078e02b2 */
[----:B------:R-:W-:Y:S01]  /*43e0*/  FFMA.FTZ R148, R183, R108, R112 ;  /* 0x0000006cb7947223 */ /* 0x000fe20000010070 */
[----:B------:R-:W-:Y:S01]  /*43f0*/  FFMA.FTZ R145, R184, R109, R113 ;  /* 0x0000006db8917223 */ /* 0x000fe20000010071 */
[----:B------:R-:W-:Y:S01]  /*4400*/  FFMA.FTZ R149, R147, R110, R114 ;  /* 0x0000006e93957223 */ /* 0x000fe20000010072 */
[----:B------:R-:W-:Y:S01]  /*4410*/  FFMA.FTZ R144, R188, R111, R115 ;  /* 0x0000006fbc907223 */ /* 0x000fe20000010073 */
[----:B------:R-:W-:Y:S01]  /*4420*/  FFMA.FTZ R146, R187, R106, R118 ;  /* 0x0000006abb927223 */ /* 0x000fe20000010076 */
[----:B------:R-:W-:Y:S01]  /*4430*/  FFMA.FTZ R155, R192, R107, R119 ;  /* 0x0000006bc09b7223 */ /* 0x000fe20000010077 */
[----:B------:R-:W-:Y:S01]  /*4440*/  F2FP.BF16.F32.PACK_AB R150, R151, R150 ;  /* 0x000000969796723e */ /* 0x000fe200000010ff */
[----:B0-----:R-:W-:Y:S01]  /*4450*/  @!P2 IMAD.WIDE R162, R2, 0x4, R162 ;  /* 0x0000000402a2a825 */ /* 0x001fe200078e02a2 */
[----:B------:R0:W-:Y:S01]  /*4460*/  @!P2 STG.E desc[UR6][R178.64], R193 ;  /* 0x000000c1b200a986 */ /* 0x0001e2000c101906 */
[----:B------:R-:W-:Y:S02]  /*4470*/  F2FP.BF16.F32.PACK_AB R148, R145, R148 ;  /* 0x000000949194723e */ /* 0x000fe400000010ff */
[----:B------:R-:W-:Y:S01]  /*4480*/  FMUL.FTZ R182, R181, R200 ;  /* 0x000000c8b5b67220 */ /* 0x000fe20000410000 */
[----:B------:R-:W-:Y:S01]  /*4490*/  F2FP.BF16.F32.PACK_AB R149, R144, R149 ;  /* 0x000000959095723e */ /* 0x000fe200000010ff */
[----:B---3--:R-:W-:Y:S01]  /*44a0*/  IMAD.WIDE.U32 R160, R3, 0x10, R156 ;  /* 0x0000001003a07825 */ /* 0x008fe200078e009c */
[----:B------:R-:W-:-:S03]  /*44b0*/  F2FP.BF16.F32.PACK_AB R151, R155, R146 ;  /* 0x000000929b97723e */ /* 0x000fc600000010ff */
[----:B------:R-:W-:Y:S01]  /*44c0*/  FFMA.FTZ R146, R185, R72, R20 ;  /* 0x00000048b9927223 */ /* 0x000fe20000010014 */
[C---:B------:R-:W-:Y:S01]  /*44d0*/  FMUL.FTZ R191, R181.reuse, R196 ;  /* 0x000000c4b5bf7220 */ /* 0x040fe20000410000 */
[C---:B------:R-:W-:Y:S01]  /*44e0*/  FMUL.FTZ R180, R181.reuse, R168 ;  /* 0x000000a8b5b47220 */ /* 0x040fe20000410000 */
[C---:B------:R-:W-:Y:S01]  /*44f0*/  FMUL.FTZ R195, R181.reuse, R202 ;  /* 0x000000cab5c37220 */ /* 0x040fe20000410000 */
[C---:B------:R-:W-:Y:S01]  /*4500*/  FMUL.FTZ R204, R181.reuse, R204 ;  /* 0x000000ccb5cc7220 */ /* 0x040fe20000410000 */
[C---:B------:R-:W-:Y:S01]  /*4510*/  FMUL.FTZ R189, R181.reuse, R194 ;  /* 0x000000c2b5bd7220 */ /* 0x040fe20000410000 */
[----:B0-----:R-:W-:Y:S01]  /*4520*/  FFMA.FTZ R179, R186, R73, R21 ;  /* 0x00000049bab37223 */ /* 0x001fe20000010015 */
[C---:B------:R-:W-:Y:S01]  /*4530*/  FMUL.FTZ R193, R181.reuse, R198 ;  /* 0x000000c6b5c17220 */ /* 0x040fe20000410000 */
[----:B------:R-:W-:Y:S01]  /*4540*/  FMUL.FTZ R190, R181, R170 ;  /* 0x000000aab5be7220 */ /* 0x000fe20000410000 */
[----:B------:R0:W-:Y:S01]  /*4550*/  @!P2 STG.E desc[UR6][R162.64], R181 ;  /* 0x000000b5a200a986 */ /* 0x0001e2000c101906 */
[----:B------:R-:W-:Y:S01]  /*4560*/  FFMA.FTZ R144, R183, R76, R16 ;  /* 0x0000004cb7907223 */ /* 0x000fe20000010010 */
[----:B------:R-:W-:Y:S01]  /*4570*/  F2FP.BF16.F32.PACK_AB R146, R179, R146 ;  /* 0x00000092b392723e */ /* 0x000fe200000010ff */
[----:B------:R-:W-:Y:S01]  /*4580*/  FFMA.FTZ R179, R184, R77, R17 ;  /* 0x0000004db8b37223 */ /* 0x000fe20000010011 */
[----:B------:R1:W-:Y:S01]  /*4590*/  STG.E.128 desc[UR6][R160.64], R148 ;  /* 0x00000094a0007986 */ /* 0x0003e2000c101d06 */
[----:B------:R-:W-:Y:S01]  /*45a0*/  FFMA.FTZ R185, R191, R102, R122 ;  /* 0x00000066bfb97223 */ /* 0x000fe2000001007a */
[----:B------:R-:W-:Y:S01]  /*45b0*/  FFMA.FTZ R186, R180, R103, R123 ;  /* 0x00000067b4ba7223 */ /* 0x000fe2000001007b */
[----:B------:R-:W-:Y:S01]  /*45c0*/  FFMA.FTZ R145, R147, R78, R18 ;  /* 0x0000004e93917223 */ /* 0x000fe20000010012 */
[----:B------:R-:W-:Y:S01]  /*45d0*/  FFMA.FTZ R183, R189, R100, R120 ;  /* 0x00000064bdb77223 */ /* 0x000fe20000010078 */
[----:B------:R-:W-:Y:S01]  /*45e0*/  FFMA.FTZ R184, R190, R101, R121 ;  /* 0x00000065beb87223 */ /* 0x000fe20000010079 */
[----:B------:R-:W-:Y:S01]  /*45f0*/  FFMA.FTZ R147, R187, R74, R22 ;  /* 0x0000004abb937223 */ /* 0x000fe20000010016 */
[----:B------:R-:W-:Y:S01]  /*4600*/  FFMA.FTZ R192, R192, R75, R23 ;  /* 0x0000004bc0c07223 */ /* 0x000fe20000010017 */
[----:B0-----:R-:W-:Y:S01]  /*4610*/  FFMA.FTZ R162, R193, R96, R124 ;  /* 0x00000060c1a27223 */ /* 0x001fe2000001007c */
[----:B------:R-:W-:Y:S01]  /*4620*/  FFMA.FTZ R188, R188, R79, R19 ;  /* 0x0000004fbcbc7223 */ /* 0x000fe20000010013 */
[C---:B------:R-:W-:Y:S01]  /*4630*/  FMUL.FTZ R171, R181.reuse, R206 ;  /* 0x000000ceb5ab7220 */ /* 0x040fe20000410000 */
[C---:B------:R-:W-:Y:S01]  /*4640*/  FMUL.FTZ R174, R181.reuse, R174 ;  /* 0x000000aeb5ae7220 */ /* 0x040fe20000410000 */
[----:B------:R-:W-:Y:S01]  /*4650*/  F2FP.BF16.F32.PACK_AB R147, R192, R147 ;  /* 0x00000093c093723e */ /* 0x000fe200000010ff */
[C---:B------:R-:W-:Y:S01]  /*4660*/  FMUL.FTZ R173, R181.reuse, R208 ;  /* 0x000000d0b5ad7220 */ /* 0x040fe20000410000 */
[----:B------:R-:W-:Y:S01]  /*4670*/  F2FP.BF16.F32.PACK_AB R145, R188, R145 ;  /* 0x00000091bc91723e */ /* 0x000fe200000010ff */
[----:B------:R-:W-:Y:S01]  /*4680*/  FMUL.FTZ R172, R181, R172 ;  /* 0x000000acb5ac7220 */ /* 0x000fe20000410000 */
[----:B------:R-:W-:Y:S01]  /*4690*/  F2FP.BF16.F32.PACK_AB R144, R179, R144 ;  /* 0x00000090b390723e */ /* 0x000fe200000010ff */
[----:B------:R-:W-:Y:S01]  /*46a0*/  FFMA.FTZ R191, R191, R70, R26 ;  /* 0x00000046bfbf7223 */ /* 0x000fe2000001001a */
[----:B-1----:R-:W-:Y:S01]  /*46b0*/  FFMA.FTZ R151, R182, R97, R125 ;  /* 0x00000061b6977223 */ /* 0x002fe2000001007d */
[----:B------:R-:W-:Y:S01]  /*46c0*/  FFMA.FTZ R160, R195, R98, R126 ;  /* 0x00000062c3a07223 */ /* 0x000fe2000001007e */
[----:B------:R-:W-:Y:S01]  /*46d0*/  FFMA.FTZ R161, R204, R99, R127 ;  /* 0x00000063cca17223 */ /* 0x000fe2000001007f */
[----:B------:R-:W-:Y:S01]  /*46e0*/  F2FP.BF16.F32.PACK_AB R149, R186, R185 ;  /* 0x000000b9ba95723e */ /* 0x000fe200000010ff */
[----:B------:R-:W-:Y:S01]  /*46f0*/  IMAD.WIDE.U32 R186, R152, 0x10, R156 ;  /* 0x0000001098ba7825 */ /* 0x000fe200078e009c */
[----:B------:R-:W-:-:S03]  /*4700*/  F2FP.BF16.F32.PACK_AB R150, R151, R162 ;  /* 0x000000a29796723e */ /* 0x000fc600000010ff */
[----:B------:R-:W-:Y:S01]  /*4710*/  FFMA.FTZ R193, R193, R64, R28 ;  /* 0x00000040c1c17223 */ /* 0x000fe2000001001c */
[----:B------:R-:W-:Y:S01]  /*4720*/  F2FP.BF16.F32.PACK_AB R151, R161, R160 ;  /* 0x000000a0a197723e */ /* 0x000fe200000010ff */
[----:B------:R-:W-:Y:S01]  /*4730*/  IMAD.WIDE.U32 R160, R153, 0x10, R156 ;  /* 0x0000001099a07825 */ /* 0x000fe200078e009c */
[----:B------:R-:W-:-:S03]  /*4740*/  F2FP.BF16.F32.PACK_AB R148, R184, R183 ;  /* 0x000000b7b894723e */ /* 0x000fc600000010ff */
[----:B------:R-:W-:Y:S01]  /*4750*/  FFMA.FTZ R182, R182, R65, R29 ;  /* 0x00000041b6b67223 */ /* 0x000fe2000001001d */
[----:B------:R-:W-:Y:S01]  /*4760*/  FFMA.FTZ R180, R180, R71, R27 ;  /* 0x00000047b4b47223 */ /* 0x000fe2000001001b */
[----:B--2---:R-:W-:-:S04]  /*4770*/  IMAD.WIDE.U32 R162, R152, 0x10, R158 ;  /* 0x0000001098a27825 */ /* 0x004fc800078e009e */
[C---:B------:R-:W-:Y:S01]  /*4780*/  FMUL.FTZ R175, R181.reuse, R210 ;  /* 0x000000d2b5af7220 */ /* 0x040fe20000410000 */
[C---:B------:R-:W-:Y:S01]  /*4790*/  FMUL.FTZ R176, R181.reuse, R166 ;  /* 0x000000a6b5b07220 */ /* 0x040fe20000410000 */
[----:B------:R-:W-:Y:S01]  /*47a0*/  FMUL.FTZ R178, R181, R164 ;  /* 0x000000a4b5b27220 */ /* 0x000fe20000410000 */
[----:B------:R-:W-:-:S04]  /*47b0*/  IMAD.WIDE.U32 R184, R3, 0x10, R158 ;  /* 0x0000001003b87825 */ /* 0x000fc800078e009e */
[----:B------:R-:W-:Y:S01]  /*47c0*/  FFMA.FTZ R3, R171, R92, R128 ;  /* 0x0000005cab037223 */ /* 0x000fe20000010080 */
[C---:B------:R-:W-:Y:S01]  /*47d0*/  FMUL.FTZ R177, R181.reuse, R212 ;  /* 0x000000d4b5b17220 */ /* 0x040fe20000410000 */
[----:B------:R-:W-:Y:S01]  /*47e0*/  FMUL.FTZ R167, R181, R218 ;  /* 0x000000dab5a77220 */ /* 0x000fe20000410000 */
[----:B------:R-:W-:Y:S01]  /*47f0*/  IMAD.WIDE.U32 R152, R153, 0x10, R158 ;  /* 0x0000001099987825 */ /* 0x000fe200078e009e */
[----:B------:R0:W-:Y:S03]  /*4800*/  STG.E.128 desc[UR6][R184.64], R144 ;  /* 0x00000090b8007986 */ /* 0x0001e6000c101d06 */
[C---:B------:R-:W-:Y:S01]  /*4810*/  FMUL.FTZ R168, R181.reuse, R220 ;  /* 0x000000dcb5a87220 */ /* 0x040fe20000410000 */
[C---:B------:R-:W-:Y:S01]  /*4820*/  FMUL.FTZ R169, R181.reuse, R222 ;  /* 0x000000deb5a97220 */ /* 0x040fe20000410000 */
[C---:B------:R-:W-:Y:S01]  /*4830*/  IMAD.WIDE.U32 R156, R154.reuse, 0x10, R156 ;  /* 0x000000109a9c7825 */ /* 0x040fe200078e009c */
[----:B------:R1:W-:Y:S03]  /*4840*/  STG.E.128 desc[UR6][R186.64], R148 ;  /* 0x00000094ba007986 */ /* 0x0003e6000c101d06 */
[----:B------:R-:W-:Y:S01]  /*4850*/  FMUL.FTZ R170, R181, R224 ;  /* 0x000000e0b5aa7220 */ /* 0x000fe20000410000 */
[----:B------:R-:W-:Y:S01]  /*4860*/  FFMA.FTZ R179, R177, R58, R38 ;  /* 0x0000003ab1b37223 */ /* 0x000fe20000010026 */
[----:B------:R-:W-:-:S04]  /*4870*/  IMAD.WIDE.U32 R158, R154, 0x10, R158 ;  /* 0x000000109a9e7825 */ /* 0x000fc800078e009e */
[----:B------:R-:W-:Y:S01]  /*4880*/  FFMA.FTZ R154, R174, R93, R129 ;  /* 0x0000005dae9a7223 */ /* 0x000fe20000010081 */
[C---:B------:R-:W-:Y:S01]  /*4890*/  FMUL.FTZ R165, R181.reuse, R214 ;  /* 0x000000d6b5a57220 */ /* 0x040fe20000410000 */
[C---:B------:R-:W-:Y:S01]  /*48a0*/  FMUL.FTZ R166, R181.reuse, R216 ;  /* 0x000000d8b5a67220 */ /* 0x040fe20000410000 */
[C---:B------:R-:W-:Y:S01]  /*48b0*/  FMUL.FTZ R155, R181.reuse, R226 ;  /* 0x000000e2b59b7220 */ /* 0x040fe20000410000 */
[----:B------:R-:W-:Y:S01]  /*48c0*/  FMUL.FTZ R164, R181, R228 ;  /* 0x000000e4b5a47220 */ /* 0x000fe20000410000 */
[----:B------:R-:W-:Y:S01]  /*48d0*/  FFMA.FTZ R189, R189, R68, R24 ;  /* 0x00000044bdbd7223 */ /* 0x000fe20000010018 */
[----:B------:R-:W-:Y:S01]  /*48e0*/  FFMA.FTZ R190, R190, R69, R25 ;  /* 0x00000045bebe7223 */ /* 0x000fe20000010019 */
[----:B------:R-:W-:Y:S01]  /*48f0*/  FFMA.FTZ R195, R195, R66, R30 ;  /* 0x00000042c3c37223 */ /* 0x000fe2000001001e */
[----:B------:R-:W-:Y:S01]  /*4900*/  FFMA.FTZ R204, R204, R67, R31 ;  /* 0x00000043cccc7223 */ /* 0x000fe2000001001f */
[----:B0-----:R-:W-:Y:S01]  /*4910*/  F2FP.BF16.F32.PACK_AB R146, R182, R193 ;  /* 0x000000c1b692723e */ /* 0x001fe200000010ff */
[----:B------:R-:W-:Y:S01]  /*4920*/  FFMA.FTZ R182, R178, R59, R39 ;  /* 0x0000003bb2b67223 */ /* 0x000fe20000010027 */
[----:B------:R-:W-:Y:S01]  /*4930*/  F2FP.BF16.F32.PACK_AB R145, R180, R191 ;  /* 0x000000bfb491723e */ /* 0x000fe200000010ff */
[----:B------:R-:W-:Y:S01]  /*4940*/  FFMA.FTZ R180, R178, R91, R135 ;  /* 0x0000005bb2b47223 */ /* 0x000fe20000010087 */
[----:B-1----:R-:W-:Y:S01]  /*4950*/  F2FP.BF16.F32.PACK_AB R148, R154, R3 ;  /* 0x000000039a94723e */ /* 0x002fe200000010ff */
[----:B------:R-:W-:Y:S01]  /*4960*/  FFMA.FTZ R149, R173, R94, R130 ;  /* 0x0000005ead957223 */ /* 0x000fe20000010082 */
[----:B------:R-:W-:Y:S01]  /*4970*/  FFMA.FTZ R150, R172, R95, R131 ;  /* 0x0000005fac967223 */ /* 0x000fe20000010083 */
[C---:B------:R-:W-:Y:S01]  /*4980*/  FFMA.FTZ R3, R175.reuse, R88, R132 ;  /* 0x00000058af037223 */ /* 0x040fe20000010084 */
[C---:B------:R-:W-:Y:S01]  /*4990*/  FFMA.FTZ R154, R176.reuse, R89, R133 ;  /* 0x00000059b09a7223 */ /* 0x040fe20000010085 */
[----:B------:R-:W-:Y:S01]  /*49a0*/  FFMA.FTZ R175, R175, R56, R36 ;  /* 0x00000038afaf7223 */ /* 0x000fe20000010024 */
[----:B------:R-:W-:Y:S01]  /*49b0*/  FFMA.FTZ R151, R177, R90, R134 ;  /* 0x0000005ab1977223 */ /* 0x000fe20000010086 */
[----:B------:R-:W-:Y:S01]  /*49c0*/  FFMA.FTZ R178, R176, R57, R37 ;  /* 0x00000039b0b27223 */ /* 0x000fe20000010025 */
[----:B------:R-:W-:Y:S01]  /*49d0*/  F2FP.BF16.F32.PACK_AB R149, R150, R149 ;  /* 0x000000959695723e */ /* 0x000fe200000010ff */
[----:B------:R-:W-:Y:S01]  /*49e0*/  FFMA.FTZ R177, R173, R62, R34 ;  /* 0x0000003eadb17223 */ /* 0x000fe20000010022 */
[----:B------:R-:W-:Y:S01]  /*49f0*/  F2FP.BF16.F32.PACK_AB R150, R154, R3 ;  /* 0x000000039a96723e */ /* 0x000fe200000010ff */
[----:B------:R-:W-:Y:S01]  /*4a00*/  FFMA.FTZ R3, R174, R61, R33 ;  /* 0x0000003dae037223 */ /* 0x000fe20000010021 */
[----:B------:R-:W-:Y:S01]  /*4a10*/  F2FP.BF16.F32.PACK_AB R151, R180, R151 ;  /* 0x00000097b497723e */ /* 0x000fe200000010ff */
[----:B------:R-:W-:Y:S01]  /*4a20*/  FFMA.FTZ R173, R167, R86, R138 ;  /* 0x00000056a7ad7223 */ /* 0x000fe2000001008a */
[----:B------:R-:W-:Y:S01]  /*4a30*/  F2FP.BF16.F32.PACK_AB R178, R178, R175 ;  /* 0x000000afb2b2723e */ /* 0x000fe200000010ff */
[----:B------:R-:W-:Y:S01]  /*4a40*/  FFMA.FTZ R174, R168, R87, R139 ;  /* 0x00000057a8ae7223 */ /* 0x000fe2000001008b */
[----:B------:R-:W-:Y:S01]  /*4a50*/  FFMA.FTZ R175, R169, R80, R140 ;  /* 0x00000050a9af7223 */ /* 0x000fe2000001008c */
[----:B------:R-:W-:Y:S01]  /*4a60*/  FFMA.FTZ R180, R170, R81, R141 ;  /* 0x00000051aab47223 */ /* 0x000fe2000001008d */
[----:B------:R-:W-:Y:S01]  /*4a70*/  FFMA.FTZ R176, R171, R60, R32 ;  /* 0x0000003cabb07223 */ /* 0x000fe20000010020 */
[----:B------:R-:W-:Y:S01]  /*4a80*/  FFMA.FTZ R172, R172, R63, R35 ;  /* 0x0000003facac7223 */ /* 0x000fe20000010023 */
[----:B------:R-:W-:Y:S01]  /*4a90*/  F2FP.BF16.F32.PACK_AB R173, R174, R173 ;  /* 0x000000adaead723e */ /* 0x000fe200000010ff */
[----:B------:R-:W-:Y:S01]  /*4aa0*/  FFMA.FTZ R154, R165, R84, R136 ;  /* 0x00000054a59a7223 */ /* 0x000fe20000010088 */
[----:B------:R-:W-:Y:S01]  /*4ab0*/  F2FP.BF16.F32.PACK_AB R174, R180, R175 ;  /* 0x000000afb4ae723e */ /* 0x000fe200000010ff */
[----:B------:R-:W-:Y:S01]  /*4ac0*/  FFMA.FTZ R171, R166, R85, R137 ;  /* 0x00000055a6ab7223 */ /* 0x000fe20000010089 */
[----:B------:R-:W0:Y:S01]  /*4ad0*/  LDC.64 R180, c[0x0][0x380] ;  /* 0x0000e000ffb47b82 */ /* 0x000e220000000a00 */
[----:B------:R-:W-:Y:S01]  /*4ae0*/  F2FP.BF16.F32.PACK_AB R177, R172, R177 ;  /* 0x000000b1acb1723e */ /* 0x000fe200000010ff */
[----:B------:R-:W-:Y:S01]  /*4af0*/  FFMA.FTZ R169, R169, R48, R44 ;  /* 0x00000030a9a97223 */ /* 0x000fe2000001002c */
[----:B------:R-:W-:Y:S01]  /*4b00*/  FFMA.FTZ R170, R170, R49, R45 ;  /* 0x00000031aaaa7223 */ /* 0x000fe2000001002d */
[----:B------:R-:W-:Y:S01]  /*4b10*/  F2FP.BF16.F32.PACK_AB R172, R171, R154 ;  /* 0x0000009aabac723e */ /* 0x000fe200000010ff */
[----:B------:R-:W-:Y:S01]  /*4b20*/  FFMA.FTZ R167, R167, R54, R42 ;  /* 0x00000036a7a77223 */ /* 0x000fe2000001002a */
[----:B------:R-:W-:Y:S01]  /*4b30*/  FFMA.FTZ R175, R155, R82, R142 ;  /* 0x000000529baf7223 */ /* 0x000fe2000001008e */
[----:B------:R-:W-:Y:S01]  /*4b40*/  FFMA.FTZ R154, R164, R83, R143 ;  /* 0x00000053a49a7223 */ /* 0x000fe2000001008f */
[----:B------:R-:W-:Y:S01]  /*4b50*/  FFMA.FTZ R168, R168, R55, R43 ;  /* 0x00000037a8a87223 */ /* 0x000fe2000001002b */
[----:B------:R-:W-:Y:S01]  /*4b60*/  FFMA.FTZ R165, R165, R52, R40 ;  /* 0x00000034a5a57223 */ /* 0x000fe20000010028 */
[----:B------:R-:W-:Y:S01]  /*4b70*/  FFMA.FTZ R155, R155, R50, R46 ;  /* 0x000000329b9b7223 */ /* 0x000fe2000001002e */
[----:B------:R-:W-:Y:S01]  /*4b80*/  FFMA.FTZ R164, R164, R51, R47 ;  /* 0x00000033a4a47223 */ /* 0x000fe2000001002f */
[----:B------:R-:W-:Y:S01]  /*4b90*/  FFMA.FTZ R166, R166, R53, R41 ;  /* 0x00000035a6a67223 */ /* 0x000fe20000010029 */
[----:B------:R-:W-:-:S02]  /*4ba0*/  F2FP.BF16.F32.PACK_AB R147, R204, R195 ;  /* 0x000000c3cc93723e */ /* 0x000fc400000010ff */
[----:B------:R-:W-:Y:S02]  /*4bb0*/  F2FP.BF16.F32.PACK_AB R144, R190, R189 ;  /* 0x000000bdbe90723e */ /* 0x000fe400000010ff */
[----:B------:R-:W-:Y:S02]  /*4bc0*/  F2FP.BF16.F32.PACK_AB R179, R182, R179 ;  /* 0x000000b3b6b3723e */ /* 0x000fe400000010ff */
[----:B------:R-:W-:Y:S01]  /*4bd0*/  F2FP.BF16.F32.PACK_AB R176, R3, R176 ;  /* 0x000000b003b0723e */ /* 0x000fe200000010ff */
[----:B------:R1:W-:Y:S01]  /*4be0*/  STG.E.128 desc[UR6][R162.64], R144 ;  /* 0x00000090a2007986 */ /* 0x0003e2000c101d06 */
[----:B------:R-:W-:Y:S02]  /*4bf0*/  F2FP.BF16.F32.PACK_AB R170, R170, R169 ;  /* 0x000000a9aaaa723e */ /* 0x000fe400000010ff */
[----:B------:R-:W-:Y:S01]  /*4c00*/  F2FP.BF16.F32.PACK_AB R175, R154, R175 ;  /* 0x000000af9aaf723e */ /* 0x000fe200000010ff */
[----:B------:R1:W-:Y:S01]  /*4c10*/  STG.E.128 desc[UR6][R160.64], R148 ;  /* 0x00000094a0007986 */ /* 0x0003e2000c101d06 */
[----:B------:R-:W-:-:S02]  /*4c20*/  F2FP.BF16.F32.PACK_AB R169, R168, R167 ;  /* 0x000000a7a8a9723e */ /* 0x000fc400000010ff */
[----:B------:R-:W-:Y:S01]  /*4c30*/  F2FP.BF16.F32.PACK_AB R171, R164, R155 ;  /* 0x0000009ba4ab723e */ /* 0x000fe200000010ff */
[----:B------:R1:W-:Y:S01]  /*4c40*/  STG.E.128 desc[UR6][R152.64], R176 ;  /* 0x000000b098007986 */ /* 0x0003e2000c101d06 */
[----:B------:R-:W-:Y:S02]  /*4c50*/  F2FP.BF16.F32.PACK_AB R168, R166, R165 ;  /* 0x000000a5a6a8723e */ /* 0x000fe400000010ff */
[----:B0-----:R-:W-:Y:S01]  /*4c60*/  IADD3 R2, PT, PT, R2, R180, RZ ;  /* 0x000000b402027210 */ /* 0x001fe20007ffe0ff */
[----:B------:R1:W-:Y:S03]  /*4c70*/  STG.E.128 desc[UR6][R156.64], R172 ;  /* 0x000000ac9c007986 */ /* 0x0003e6000c101d06 */
[----:B------:R-:W-:Y:S01]  /*4c80*/  ISETP.GE.AND P2, PT, R2, R181, PT ;  /* 0x000000b50200720c */ /* 0x000fe20003f46270 */
[----:B------:R1:W-:-:S12]  /*4c90*/  STG.E.128 desc[UR6][R158.64], R168 ;  /* 0x000000a89e007986 */ /* 0x0003d8000c101d06 */
[----:B------:R-:W-:Y:S05]  /*4ca0*/  @!P2 BRA `(.L_x_3591) ;  /* 0xffffffbc00fca947 */ /* 0x000fea000383ffff */
[----:B------:R-:W-:Y:S05]  /*4cb0*/  EXIT ;  /* 0x000000000000794d */ /* 0x000fea0003800000 */
.L_x_3592:
        /* <DEDUP_REMOVED lines=12> */
.L_x_17957:


//--------------------- .text._ZN10layer_norm31ln_parallel_residual_fwd_kernelINS_13Kernel_traitsIf13__nv_bfloat16S2_S2_fjLj4096ELj1ELj1ELj4ELj16ENS_18Kernel_traits_baseILj4096EfS2_S2_S2_fjLj128EEEEELb0ELb1ELb0EEEvNS_9FwdParamsE --------------------------
	.section	.text._ZN10layer_norm31ln_parallel_residual_fwd_kernelINS_13Kernel_traitsIf13__nv_bfloat16S2_S2_fjLj4096ELj1ELj1ELj4ELj16ENS_18Kernel_traits_baseILj4096EfS2_S2_S2_fjLj128EEEEELb0ELb1ELb0EEEvNS_9FwdParamsE,"ax",@progbits
	.align	128
        .global         _ZN10layer_norm31ln_parallel_residual_fwd_kernelINS_13Kernel_traitsIf13__nv_bfloat16S2_S2_fjLj4096ELj1ELj1ELj4ELj16ENS_18Kernel_traits_baseILj4096EfS2_S2_S2_fjLj128EEEEELb0ELb1ELb0EEEvNS_9FwdParamsE
        .type           _ZN10layer_norm31ln_parallel_residual_fwd_kernelINS_13Kernel_traitsIf13__nv_bfloat16S2_S2_fjLj4096ELj1ELj1ELj4ELj16ENS_18Kernel_traits_baseILj4096EfS2_S2_S2_fjLj128EEEEELb0ELb1ELb0EEEvNS_9FwdParamsE,@function
        .size           _ZN10layer_norm31ln_parallel_residual_fwd_kernelINS_13Kernel_traitsIf13__nv_bfloat16S2_S2_fjLj4096ELj1ELj1ELj4ELj16ENS_18Kernel_traits_baseILj4096EfS2_S2_S2_fjLj128EEEEELb0ELb1ELb0EEEvNS_9FwdParamsE,(.L_x_17958 - _ZN10layer_norm31ln_parallel_residual_fwd_kernelINS_13Kernel_traitsIf13__nv_bfloat16S2_S2_fjLj4096ELj1ELj1ELj4ELj16ENS_18Kernel_traits_baseILj4096EfS2_S2_S2_fjLj128EEEEELb0ELb1ELb0EEEvNS_9FwdParamsE)
        .other          _ZN10layer_norm31ln_parallel_residual_fwd_kernelINS_13Kernel_traitsIf13__nv_bfloat16S2_S2_fjLj4096ELj1ELj1ELj4ELj16ENS_18Kernel_traits_baseILj4096EfS2_S2_S2_fjLj128EEEEELb0ELb1ELb0EEEvNS_9FwdParamsE,@"STO_CUDA_ENTRY STV_DEFAULT"
_ZN10layer_norm31ln_parallel_residual_fwd_kernelINS_13Kernel_traitsIf13__nv_bfloat16S2_S2_fjLj4096ELj1ELj1ELj4ELj16ENS_18Kernel_traits_baseILj4096EfS2_S2_S2_fjLj128EEEEELb0ELb1ELb0EEEvNS_9FwdParamsE:
.text._ZN10layer_norm31ln_parallel_residual_fwd_kernelINS_13Kernel_traitsIf13__nv_bfloat16S2_S2_fjLj4096ELj1ELj1ELj4ELj16ENS_18Kernel_traits_baseILj4096EfS2_S2_S2_fjLj128EEEEELb0ELb1ELb0EEEvNS_9FwdParamsE:
        /* <DEDUP_REMOVED lines=34> */
[----:B------:R-:W-:Y:S01]  /*0220*/  @P1 IADD3 R17, PT, PT, R17, 0x80, RZ ;  /* 0x0000008011111810 */ /* 0x000fe20007ffe0ff */
[----:B------:R0:W5:Y:S04]  /*0230*/  @P1 LDG.E.128 R64, desc[UR8][R8.64+0x10] ;  /* 0x0000100808401981 */ /* 0x000168000c1e1d00 */
[----:B------:R0:W5:Y:S01]  /*0240*/  @P1 LD.E.128 R60, desc[UR8][R10.64] ;  /* 0x000000080a3c1980 */ /* 0x000162000c101d00 */
[----:B------:R-:W1:Y:S01]  /*0250*/  @P2 LDC.64 R14, c[0x0][0x438] ;  /* 0x00010e00ff0e2b82 */ /* 0x000e620000000a00 */
[----:B--2---:R-:W-:-:S02]  /*0260*/  @P0 IMAD.WIDE.U32 R4, R103, 0x20, R4 ;  /* 0x0000002067040825 */ /* 0x004fc400078e0004 */
[----:B------:R0:W5:Y:S04]  /*0270*/  @P1 LD.E.128 R56, desc[UR8][R10.64+0x10] ;  /* 0x000010080a381980 */ /* 0x000168000c101d00 */
[----:B------:R0:W5:Y:S01]  /*0280*/  @P0 LDG.E.128 R84, desc[UR8][R4.64] ;  /* 0x0000000804540981 */ /* 0x000162000c1e1d00 */
[----:B---3--:R-:W-:-:S03]  /*0290*/  @P0 IMAD.WIDE.U32 R6, R103, 0x20, R6 ;  /* 0x0000002067060825 */ /* 0x008fc600078e0006 */
[----:B------:R0:W5:Y:S04]  /*02a0*/  @P0 LDG.E.128 R80, desc[UR8][R4.64+0x10] ;  /* 0x0000100804500981 */ /* 0x000168000c1e1d00 */
[----:B------:R0:W5:Y:S01]  /*02b0*/  @P0 LD.E.128 R76, desc[UR8][R6.64] ;  /* 0x00000008064c0980 */ /* 0x000162000c101d00 */
[----:B----4-:R-:W-:-:S03]  /*02c0*/  @P2 IMAD.WIDE.U32 R12, R17, 0x20, R12 ;  /* 0x00000020110c2825 */ /* 0x010fc600078e000c */
[----:B------:R0:W5:Y:S04]  /*02d0*/  @P0 LD.E.128 R72, desc[UR8][R6.64+0x10] ;  /* 0x0000100806480980 */ /* 0x000168000c101d00 */
[----:B------:R0:W5:Y:S01]  /*02e0*/  @P2 LDG.E.128 R52, desc[UR8][R12.64] ;  /* 0x000000080c342981 */ /* 0x000162000c1e1d00 */
[----:B-1----:R-:W-:-:S03]  /*02f0*/  @P2 IMAD.WIDE.U32 R14, R17, 0x20, R14 ;  /* 0x00000020110e2825 */ /* 0x002fc600078e000e */
[----:B------:R0:W5:Y:S04]  /*0300*/  @P2 LDG.E.128 R48, desc[UR8][R12.64+0x10] ;  /* 0x000010080c302981 */ /* 0x000168000c1e1d00 */
[----:B------:R0:W5:Y:S04]  /*0310*/  @P2 LD.E.128 R44, desc[UR8][R14.64] ;  /* 0x000000080e2c2980 */ /* 0x000168000c101d00 */
[----:B------:R0:W5:Y:S01]  /*0320*/  @P2 LD.E.128 R40, desc[UR8][R14.64+0x10] ;  /* 0x000010080e282980 */ /* 0x000162000c101d00 */
[----:B------:R-:W-:Y:S01]  /*0330*/  ISETP.GE.U32.AND P1, PT, R102, 0x200, PT ;  /* 0x000002006600780c */ /* 0x000fe20003f26070 */
[----:B------:R-:W-:-:S12]  /*0340*/  @P2 VIADD R17, R17, 0x80 ;  /* 0x0000008011112836 */ /* 0x000fd80000000000 */
[----:B0-----:R-:W-:Y:S05]  /*0350*/  @!P1 BRA `(.L_x_3595) ;  /* 0x0000000000c49947 */ /* 0x001fea0003800000 */
[----:B------:R-:W0:Y:S08]  /*0360*/  LDC.64 R4, c[0x0][0x3d0] ;  /* 0x0000f400ff047b82 */ /* 0x000e300000000a00 */
[----:B------:R-:W1:Y:S01]  /*0370*/  LDC.64 R6, c[0x0][0x438] ;  /* 0x00010e00ff067b82 */ /* 0x000e620000000a00 */
[----:B0-----:R-:W-:-:S05]  /*0380*/  IMAD.WIDE.U32 R4, R17, 0x20, R4 ;  /* 0x0000002011047825 */ /* 0x001fca00078e0004 */
[----:B------:R0:W5:Y:S01]  /*0390*/  LDG.E.128 R36, desc[UR8][R4.64] ;  /* 0x0000000804247981 */ /* 0x000162000c1e1d00 */
[----:B-1----:R-:W-:-:S03]  /*03a0*/  IMAD.WIDE.U32 R6, R17, 0x20, R6 ;  /* 0x0000002011067825 */ /* 0x002fc600078e0006 */
[----:B------:R0:W5:Y:S04]  /*03b0*/  LDG.E.128 R32, desc[UR8][R4.64+0x10] ;  /* 0x0000100804207981 */ /* 0x000168000c1e1d00 */
[----:B------:R0:W5:Y:S04]  /*03c0*/  LD.E.128 R28, desc[UR8][R6.64] ;  /* 0x00000008061c7980 */ /* 0x000168000c101d00 */
[----:B------:R0:W5:Y:S01]  /*03d0*/  LD.E.128 R24, desc[UR8][R6.64+0x10] ;  /* 0x0000100806187980 */ /* 0x000162000c101d00 */
[----:B------:R-:W-:Y:S05]  /*03e0*/  BRA `(.L_x_3595) ;  /* 0x0000000000a07947 */ /* 0x000fea0003800000 */
.L_x_3594:
[C---:B------:R-:W-:Y:S02]  /*03f0*/  ISETP.GE.U32.AND P1, PT, R102.reuse, 0x100, PT ;  /* 0x000001006600780c */ /* 0x040fe40003f26070 */
[C---:B------:R-:W-:Y:S02]  /*0400*/  ISETP.GE.U32.AND P2, PT, R102.reuse, 0x180, PT ;  /* 0x000001806600780c */ /* 0x040fe40003f46070 */
[C---:B------:R-:W-:Y:S02]  /*0410*/  ISETP.GE.U32.AND P3, PT, R102.reuse, 0x200, PT ;  /* 0x000002006600780c */ /* 0x040fe40003f66070 */
[----:B------:R-:W-:Y:S02]  /*0420*/  ISETP.GE.U32.AND P0, PT, R102, 0x80, PT ;  /* 0x000000806600780c */ /* 0x000fe40003f06070 */
[----:B------:R-:W-:-:S05]  /*0430*/  MOV R15, R103 ;  /* 0x00000067000f7202 */ /* 0x000fca0000000f00 */
[----:B------:R-:W0:Y:S06]  /*0440*/  @P1 LDC.64 R4, c[0x0][0x3d0] ;  /* 0x0000f400ff041b82 */ /* 0x000e2c0000000a00 */
[----:B------:R-:W-:Y:S02]  /*0450*/  @P0 LOP3.LUT R15, R103, 0x80, RZ, 0xfc, !PT ;  /* 0x00000080670f0812 */ /* 0x000fe400078efcff */
[----:B------:R-:W1:Y:S08]  /*0460*/  @P2 LDC.64 R6, c[0x0][0x3d0] ;  /* 0x0000f400ff062b82 */ /* 0x000e700000000a00 */
[----:B------:R-:W2:Y:S08]  /*0470*/  @P3 LDC.64 R12, c[0x0][0x3d0] ;  /* 0x0000f400ff0c3b82 */ /* 0x000eb00000000a00 */
[----:B------:R-:W3:Y:S01]  /*0480*/  @P0 LDC.64 R8, c[0x0][0x3d0] ;  /* 0x0000f400ff080b82 */ /* 0x000ee20000000a00 */
[C---:B0-----:R-:W-:Y:S01]  /*0490*/  @P1 IMAD.WIDE.U32 R4, R15.reuse, 0x20, R4 ;  /* 0x000000200f041825 */ /* 0x041fe200078e0004 */
[----:B------:R-:W-:-:S04]  /*04a0*/  @P1 IADD3 R15, PT, PT, R15, 0x80, RZ ;  /* 0x000000800f0f1810 */ /* 0x000fc80007ffe0ff */
[----:B------:R0:W5:Y:S01]  /*04b0*/  @P1 LDG.E.128 R68, desc[UR8][R4.64] ;  /* 0x0000000804441981 */ /* 0x000162000c1e1d00 */
[----:B-1----:R-:W-:-:S03]  /*04c0*/  @P2 IMAD.WIDE.U32 R10, R15, 0x20, R6 ;  /* 0x000000200f0a2825 */ /* 0x002fc600078e0006 */
[----:B------:R0:W5:Y:S01]  /*04d0*/  @P1 LDG.E.128 R64, desc[UR8][R4.64+0x10] ;  /* 0x0000100804401981 */ /* 0x000162000c1e1d00 */
[----:B------:R-:W-:-:S03]  /*04e0*/  @P2 VIADD R15, R15, 0x80 ;  /* 0x000000800f0f2836 */ /* 0x000fc60000000000 */
[----:B------:R0:W5:Y:S01]  /*04f0*/  @P2 LDG.E.128 R52, desc[UR8][R10.64] ;  /* 0x000000080a342981 */ /* 0x000162000c1e1d00 */
[----:B--2---:R-:W-:-:S03]  /*0500*/  @P3 IMAD.WIDE.U32 R6, R15, 0x20, R12 ;  /* 0x000000200f063825 */ /* 0x004fc600078e000c */
[----:B------:R0:W5:Y:S04]  /*0510*/  @P2 LDG.E.128 R48, desc[UR8][R10.64+0x10] ;  /* 0x000010080a302981 */ /* 0x000168000c1e1d00 */
[----:B------:R0:W5:Y:S01]  /*0520*/  @P3 LDG.E.128 R36, desc[UR8][R6.64] ;  /* 0x0000000806243981 */ /* 0x000162000c1e1d00 */
[----:B---3--:R-:W-:-:S03]  /*0530*/  @P0 IMAD.WIDE.U32 R8, R103, 0x20, R8 ;  /* 0x0000002067080825 */ /* 0x008fc600078e0008 */
[----:B------:R0:W5:Y:S04]  /*0540*/  @P3 LDG.E.128 R32, desc[UR8][R6.64+0x10] ;  /* 0x0000100806203981 */ /* 0x000168000c1e1d00 */
[----:B------:R0:W5:Y:S04]  /*0550*/  @P0 LDG.E.128 R84, desc[UR8][R8.64] ;  /* 0x0000000808540981 */ /* 0x000168000c1e1d00 */
[----:B------:R0:W5:Y:S01]  /*0560*/  @P0 LDG.E.128 R80, desc[UR8][R8.64+0x10] ;  /* 0x0000100808500981 */ /* 0x000162000c1e1d00 */
        /* <DEDUP_REMOVED lines=12> */
[----:B------:R-:W-:Y:S02]  /*0630*/  @P3 CS2R R26, SRZ ;  /* 0x00000000001a3805 */ /* 0x000fe4000001ff00 */
[----:B------:R-:W-:-:S02]  /*0640*/  @P3 CS2R R24, SRZ ;  /* 0x0000000000183805 */ /* 0x000fc4000001ff00 */
[----:B------:R-:W-:Y:S02]  /*0650*/  @P3 CS2R R30, SRZ ;  /* 0x00000000001e3805 */ /* 0x000fe4000001ff00 */
[----:B0-----:R-:W-:-:S07]  /*0660*/  @P3 CS2R R28, SRZ ;  /* 0x00000000001c3805 */ /* 0x001fce000001ff00 */
.L_x_3595:
[----:B------:R-:W-:Y:S05]  /*0670*/  BSYNC.RECONVERGENT B0 ;  /* 0x0000000000007941 */ /* 0x000fea0003800200 */
.L_x_3593:
[----:B------:R-:W1:Y:S02]  /*0680*/  LDCU UR4, c[0x0][0x384] ;  /* 0x00007080ff0477ac */ /* 0x000e640008000800 */
[----:B-1----:R-:W-:-:S06]  /*0690*/  UISETP.GE.AND UP1, UPT, UR6, UR4, UPT ;  /* 0x000000040600728c */ /* 0x002fcc000bf26270 */
[----:B------:R-:W-:-:S13]  /*06a0*/  PLOP3.LUT P1, PT, PT, PT, UP1, 0x80, 0x8 ;  /* 0x000000000008781c */ /* 0x000fda0003f2f018 */
[----:B------:R-:W-:Y:S05]  /*06b0*/  @P1 EXIT ;  /* 0x000000000000194d */ /* 0x000fea0003800000 */
[----:B------:R-:W-:Y:S01]  /*06c0*/  SHF.R.S32.HI R2, RZ, 0x3, R2 ;  /* 0x00000003ff027819 */ /* 0x000fe20000011402 */
[----:B------:R-:W1:Y:S01]  /*06d0*/  LDCU.U8 UR4, c[0x0][0x410] ;  /* 0x00008200ff0477ac */ /* 0x000e620008000000 */
[----:B------:R-:W-:Y:S02]  /*06e0*/  SHF.R.U32.HI R99, RZ, 0x5, R0 ;  /* 0x00000005ff637819 */ /* 0x000fe40000011600 */
[C---:B0-----:R-:W-:Y:S01]  /*06f0*/  LOP3.LUT R4, R2.reuse, 0x7f, RZ, 0xc0, !PT ;  /* 0x0000007f02047812 */ /* 0x041fe200078ec0ff */
[----:B------:R-:W0:Y:S01]  /*0700*/  LDCU UR12, c[0x0][0x388] ;  /* 0x00007100ff0c77ac */ /* 0x000e220008000800 */
        /* <DEDUP_REMOVED lines=8> */
[----:B------:R-:W-:Y:S02]  /*0790*/  LEA R3, R3, R2, 0x3 ;  /* 0x0000000203037211 */ /* 0x000fe400078e18ff */
[----:B------:R-:W-:Y:S01]  /*07a0*/  VIMNMX R5, PT, PT, R4, 0x20, PT ;  /* 0x0000002004057848 */ /* 0x000fe20003fe0100 */
[----:B------:R-:W4:Y:S01]  /*07b0*/  LDCU.64 UR16, c[0x0][0x3a0] ;  /* 0x00007400ff1077ac */ /* 0x000f220008000a00 */
[----:B------:R-:W-:-:S03]  /*07c0*/  I2FP.F32.U32 R3, R3 ;  /* 0x0000000300037245 */ /* 0x000fc60000201000 */
[----:B------:R-:W-:Y:S01]  /*07d0*/  IMAD R100, R5, 0x8, R2 ;  /* 0x0000000805647824 */ /* 0x000fe200078e0202 */
[----:B------:R0:W0:Y:S01]  /*07e0*/  MUFU.RCP R101, R3 ;  /* 0x0000000300657308 */ /* 0x0000220000001000 */
[----:B------:R-:W0:Y:S01]  /*07f0*/  LDCU.64 UR10, c[0x0][0x380] ;  /* 0x00007000ff0a77ac */ /* 0x000e220008000a00 */
[----:B------:R-:W-:Y:S02]  /*0800*/  UPLOP3.LUT UP2, UPT, UPT, UPT, UPT, 0x40, 0x4 ;  /* 0x000000000004789c */ /* 0x000fe40003f4e870 */
[----:B-1----:R-:W-:-:S11]  /*0810*/  UISETP.NE.AND UP3, UPT, UR4, URZ, UPT ;  /* 0x000000ff0400728c */ /* 0x002fd6000bf65270 */
.L_x_3628:
[----:B0-----:R-:W-:Y:S01]  /*0820*/  UIMAD UR4, UR6, UR12, URZ ;  /* 0x0000000c060472a4 */ /* 0x001fe2000f8e02ff */
[----:B------:R-:W-:Y:S03]  /*0830*/  BSSY.RECONVERGENT B0, `(.L_x_3596) ;  /* 0x00000a9000007945 */ /* 0x000fe60003800200 */
[----:B------:R-:W-:-:S04]  /*0840*/  USHF.R.S32.HI UR5, URZ, 0x1f, UR4 ;  /* 0x0000001fff057899 */ /* 0x000fc80008011404 */
[----:B------:R-:W-:-:S06]  /*0850*/  ULEA.HI UR5, UR5, UR4, URZ, 0x3 ;  /* 0x0000000405057291 */ /* 0x000fcc000f8f18ff */
[----:B------:R-:W-:-:S04]  /*0860*/  MOV R98, UR5 ;  /* 0x0000000500627c02 */ /* 0x000fc80008000f00 */
[----:B------:R-:W-:-:S04]  /*0870*/  LEA.HI.SX32 R98, R98, R103, 0x1d ;  /* 0x0000006762627211 */ /* 0x000fc800078feaff */
[----:B------:R-:W-:Y:S01]  /*0880*/  MOV R121, R98 ;  /* 0x0000006200797202 */ /* 0x000fe20000000f00 */
[----:B-1234-:R-:W-:Y:S06]  /*0890*/  @!P0 BRA `(.L_x_3597) ;  /* 0x0000000800888947 */ /* 0x01efec0003800000 */
[----:B----4-:R-:W-:Y:S01]  /*08a0*/  ISETP.NE.U32.AND P1, PT, RZ, UR16, PT ;  /* 0x00000010ff007c0c */ /* 0x010fe2000bf25070 */
[----:B------:R-:W0:Y:S01]  /*08b0*/  LDC.64 R88, c[0x0][0x390] ;  /* 0x0000e400ff587b82 */ /* 0x000e220000000a00 */
[----:B---3--:R-:W-:Y:S02]  /*08c0*/  ISETP.NE.U32.AND P0, PT, RZ, UR14, PT ;  /* 0x0000000eff007c0c */ /* 0x008fe4000bf05070 */
[----:B------:R-:W-:Y:S02]  /*08d0*/  ISETP.NE.AND.EX P1, PT, RZ, UR17, PT, P1 ;  /* 0x00000011ff007c0c */ /* 0x000fe4000bf25310 */
[----:B------:R-:W-:-:S11]  /*08e0*/  ISETP.NE.AND.EX P0, PT, RZ, UR15, PT, P0 ;  /* 0x0000000fff007c0c */ /* 0x000fd6000bf05300 */
[----:B------:R-:W1:Y:S08]  /*08f0*/  @P1 LDC.64 R2, c[0x0][0x3a0] ;  /* 0x0000e800ff021b82 */ /* 0x000e700000000a00 */
[----:B------:R-:W3:Y:S01]  /*0900*/  @P0 LDC.64 R4, c[0x0][0x398] ;  /* 0x0000e600ff040b82 */ /* 0x000ee20000000a00 */
[----:B0-----:R-:W-:-:S06]  /*0910*/  IMAD.WIDE.U32 R88, R98, 0x10, R88 ;  /* 0x0000001062587825 */ /* 0x001fcc00078e0058 */
[----:B------:R-:W5:Y:S01]  /*0920*/  LDG.E.128 R88, desc[UR8][R88.64] ;  /* 0x0000000858587981 */ /* 0x000f62000c1e1d00 */
[----:B-1----:R-:W-:-:S05]  /*0930*/  @P1 IMAD.WIDE.U32 R2, R98, 0x10, R2 ;  /* 0x0000001062021825 */ /* 0x002fca00078e0002 */
[----:B------:R-:W4:Y:S01]  /*0940*/  @P1 LDG.E.128 R20, desc[UR8][R2.64] ;  /* 0x0000000802141981 */ /* 0x000f22000c1e1d00 */
[----:B---3--:R-:W-:-:S05]  /*0950*/  @P0 IMAD.WIDE.U32 R4, R98, 0x10, R4 ;  /* 0x0000001062040825 */ /* 0x008fca00078e0004 */
[----:B------:R0:W5:Y:S01]  /*0960*/  @P0 LDG.E.128 R16, desc[UR8][R4.64] ;  /* 0x0000000804100981 */ /* 0x000162000c1e1d00 */
[----:B----4-:R-:W-:Y:S02]  /*0970*/  PRMT R105, R23, 0x7632, R105 ;  /* 0x0000763217697816 */ /* 0x010fe40000000069 */
[----:B------:R-:W-:Y:S02]  /*0980*/  PRMT R119, R22, 0x7632, R119 ;  /* 0x0000763216777816 */ /* 0x000fe40000000077 */
[----:B------:R-:W-:Y:S02]  /*0990*/  PRMT R121, R21, 0x7632, R121 ;  /* 0x0000763215797816 */ /* 0x000fe40000000079 */
[----:B------:R-:W-:Y:S01]  /*09a0*/  PRMT R112, R20, 0x7632, R112 ;  /* 0x0000763214707816 */ /* 0x000fe20000000070 */
[----:B0-----:R-:W-:Y:S06]  /*09b0*/  @!P0 BRA `(.L_x_3598) ;  /* 0x00000004006c8947 */ /* 0x001fec0003800000 */
[----:B-----5:R-:W-:Y:S01]  /*09c0*/  PRMT R12, R16, 0x7632, R12 ;  /* 0x00007632100c7816 */ /* 0x020fe2000000000c */
[----:B------:R-:W-:Y:S06]  /*09d0*/  @!P1 BRA `(.L_x_3599) ;  /* 0x0000000000d49947 */ /* 0x000fec0003800000 */
[----:B------:R-:W-:Y:S02]  /*09e0*/  PRMT R2, R88, 0x7632, R2 ;  /* 0x0000763258027816 */ /* 0x000fe40000000002 */
[----:B------:R-:W-:Y:S02]  /*09f0*/  PRMT R3, R16, 0x7632, R3 ;  /* 0x0000763210037816 */ /* 0x000fe40000000003 */
[----:B------:R-:W-:Y:S01]  /*0a00*/  PRMT R12, R90, 0x7632, R12 ;  /* 0x000076325a0c7816 */ /* 0x000fe2000000000c */
[----:B------:R-:W-:Y:S01]  /*0a10*/  IMAD.U32 R2, R2, 0x10000, RZ ;  /* 0x0001000002027824 */ /* 0x000fe200078e00ff */
[----:B------:R-:W-:Y:S01]  /*0a20*/  SHF.L.U32 R3, R3, 0x10, RZ ;  /* 0x0000001003037819 */ /* 0x000fe200000006ff */
[----:B------:R-:W-:Y:S01]  /*0a30*/  IMAD.U32 R90, R90, 0x10000, RZ ;  /* 0x000100005a5a7824 */ /* 0x000fe200078e00ff */
[----:B------:R-:W-:Y:S02]  /*0a40*/  PRMT R13, R91, 0x7632, R13 ;  /* 0x000076325b0d7816 */ /* 0x000fe4000000000d */
[----:B------:R-:W-:Y:S01]  /*0a50*/  SHF.L.U32 R12, R12, 0x10, RZ ;  /* 0x000000100c0c7819 */ /* 0x000fe200000006ff */
[--C-:B------:R-:W-:Y:S01]  /*0a60*/  FADD.FTZ R120, R2, R3.reuse ;  /* 0x0000000302787221 */ /* 0x100fe20000010000 */
[----:B------:R-:W-:Y:S01]  /*0a70*/  PRMT R2, R17, 0x7632, R2 ;  /* 0x0000763211027816 */ /* 0x000fe20000000002 */
[----:B------:R-:W-:Y:S01]  /*0a80*/  IMAD.U32 R13, R13, 0x10000, RZ ;  /* 0x000100000d0d7824 */ /* 0x000fe200078e00ff */
[----:B------:R-:W-:-:S02]  /*0a90*/  PRMT R3, R89, 0x7632, R3 ;  /* 0x0000763259037816 */ /* 0x000fc40000000003 */
[----:B------:R-:W-:Y:S01]  /*0aa0*/  SHF.L.U32 R121, R121, 0x10, RZ ;  /* 0x0000001079797819 */ /* 0x000fe200000006ff */
[----:B------:R-:W-:Y:S01]  /*0ab0*/  IMAD.U32 R5, R2, 0x10000, RZ ;  /* 0x0001000002057824 */ /* 0x000fe200078e00ff */
[----:B------:R-:W-:Y:S02]  /*0ac0*/  SHF.L.U32 R4, R3, 0x10, RZ ;  /* 0x0000001003047819 */ /* 0x000fe400000006ff */
[----:B------:R-:W-:Y:S02]  /*0ad0*/  PRMT R3, R18, 0x7632, R3 ;  /* 0x0000763212037816 */ /* 0x000fe40000000003 */
[----:B------:R-:W-:Y:S01]  /*0ae0*/  PRMT R2, R19, 0x7632, R2 ;  /* 0x0000763213027816 */ /* 0x000fe20000000002 */
[----:B------:R-:W-:Y:S01]  /*0af0*/  FADD.FTZ R4, R4, R5 ;  /* 0x0000000504047221 */ /* 0x000fe20000010000 */
[----:B------:R-:W-:Y:S02]  /*0b00*/  SHF.L.U32 R3, R3, 0x10, RZ ;  /* 0x0000001003037819 */ /* 0x000fe400000006ff */
[----:B------:R-:W-:-:S02]  /*0b10*/  SHF.L.U32 R2, R2, 0x10, RZ ;  /* 0x0000001002027819 */ /* 0x000fc400000006ff */
[----:B------:R-:W-:Y:S01]  /*0b20*/  SHF.L.U32 R14, R105, 0x10, RZ ;  /* 0x00000010690e7819 */ /* 0x000fe200000006ff */
[----:B------:R-:W-:Y:S01]  /*0b30*/  FADD.FTZ R3, R12, R3 ;  /* 0x000000030c037221 */ /* 0x000fe20000010000 */
[----:B------:R-:W-:Y:S02]  /*0b40*/  IMAD.U32 R12, R119, 0x10000, RZ ;  /* 0x00010000770c7824 */ /* 0x000fe400078e00ff */
[----:B------:R-:W-:Y:S01]  /*0b50*/  FADD.FTZ R13, R13, R2 ;  /* 0x000000020d0d7221 */ /* 0x000fe20000010000 */
[----:B------:R-:W-:Y:S01]  /*0b60*/  FADD.FTZ R2, R4, R121 ;  /* 0x0000007904027221 */ /* 0x000fe20000010000 */
[----:B------:R-:W-:Y:S01]  /*0b70*/  SHF.L.U32 R88, R88, 0x10, RZ ;  /* 0x0000001058587819 */ /* 0x000fe200000006ff */
[----:B------:R-:W-:Y:S01]  /*0b80*/  FADD.FTZ R3, R3, R12 ;  /* 0x0000000c03037221 */ /* 0x000fe20000010000 */
        /* <DEDUP_REMOVED lines=26> */
.L_x_3599:
[----:B------:R-:W-:Y:S01]  /*0d30*/  PRMT R4, R89, 0x7632, R4 ;  /* 0x0000763259047816 */ /* 0x000fe20000000004 */
[----:B------:R-:W-:Y:S01]  /*0d40*/  IMAD.U32 R112, R19, 0x10000, RZ ;  /* 0x0001000013707824 */ /* 0x000fe200078e00ff */
[----:B------:R-:W-:Y:S01]  /*0d50*/  PRMT R2, R17, 0x7632, R2 ;  /* 0x0000763211027816 */ /* 0x000fe20000000002 */
[----:B------:R-:W-:Y:S01]  /*0d60*/  IMAD.U32 R12, R12, 0x10000, RZ ;  /* 0x000100000c0c7824 */ /* 0x000fe200078e00ff */
[----:B------:R-:W-:Y:S01]  /*0d70*/  PRMT R13, R90, 0x7632, R13 ;  /* 0x000076325a0d7816 */ /* 0x000fe2000000000d */
[----:B------:R-:W-:Y:S01]  /*0d80*/  IMAD.U32 R5, R4, 0x10000, RZ ;  /* 0x0001000004057824 */ /* 0x000fe200078e00ff */
[----:B------:R-:W-:Y:S02]  /*0d90*/  SHF.L.U32 R2, R2, 0x10, RZ ;  /* 0x0000001002027819 */ /* 0x000fe400000006ff */
[----:B------:R-:W-:Y:S02]  /*0da0*/  SHF.L.U32 R14, R13, 0x10, RZ ;  /* 0x000000100d0e7819 */ /* 0x000fe400000006ff */
[----:B------:R-:W-:Y:S01]  /*0db0*/  PRMT R3, R18, 0x7632, R3 ;  /* 0x0000763212037816 */ /* 0x000fe20000000003 */
[----:B------:R-:W-:Y:S01]  /*0dc0*/  FADD.FTZ R2, R5, R2 ;  /* 0x0000000205027221 */ /* 0x000fe20000010000 */
[C---:B------:R-:W-:Y:S01]  /*0dd0*/  PRMT R13, R91.reuse, 0x7632, R13 ;  /* 0x000076325b0d7816 */ /* 0x040fe2000000000d */
[----:B------:R-:W-:Y:S01]  /*0de0*/  IMAD.U32 R91, R91, 0x10000, RZ ;  /* 0x000100005b5b7824 */ /* 0x000fe200078e00ff */
[----:B------:R-:W-:Y:S01]  /*0df0*/  PRMT R4, R19, 0x7632, R4 ;  /* 0x0000763213047816 */ /* 0x000fe20000000004 */
[----:B------:R-:W-:Y:S01]  /*0e00*/  IMAD.U32 R3, R3, 0x10000, RZ ;  /* 0x0001000003037824 */ /* 0x000fe200078e00ff */
[----:B------:R-:W-:Y:S01]  /*0e10*/  SHF.L.U32 R13, R13, 0x10, RZ ;  /* 0x000000100d0d7819 */ /* 0x000fe200000006ff */
[----:B------:R-:W-:Y:S01]  /*0e20*/  FADD.FTZ R105, R91, R112 ;  /* 0x000000705b697221 */ /* 0x000fe20000010000 */
[----:B------:R-:W-:Y:S01]  /*0e30*/  SHF.L.U32 R4, R4, 0x10, RZ ;  /* 0x0000001004047819 */ /* 0x000fe200000006ff */
[----:B------:R-:W-:Y:S01]  /*0e40*/  FADD.FTZ R3, R14, R3 ;  /* 0x000000030e037221 */ /* 0x000fe20000010000 */
[C---:B------:R-:W-:Y:S01]  /*0e50*/  SHF.L.U32 R5, R88.reuse, 0x10, RZ ;  /* 0x0000001058057819 */ /* 0x040fe200000006ff */
[----:B------:R-:W-:Y:S01]  /*0e60*/  IMAD.U32 R112, R17, 0x10000, RZ ;  /* 0x0001000011707824 */ /* 0x000fe200078e00ff */
[----:B------:R-:W-:Y:S01]  /*0e70*/  PRMT R88, R88, 0x7632, R88 ;  /* 0x0000763258587816 */ /* 0x000fe20000000058 */
[----:B------:R-:W-:Y:S01]  /*0e80*/  FADD.FTZ R4, R13, R4 ;  /* 0x000000040d047221 */ /* 0x000fe20000010000 */
[----:B------:R-:W-:-:S02]  /*0e90*/  SHF.L.U32 R14, R16, 0x10, RZ ;  /* 0x00000010100e7819 */ /* 0x000fc400000006ff */
[----:B------:R-:W-:Y:S02]  /*0ea0*/  SHF.L.U32 R89, R89, 0x10, RZ ;  /* 0x0000001059597819 */ /* 0x000fe400000006ff */
        /* <DEDUP_REMOVED lines=12> */
.L_x_3598:
[----:B------:R-:W-:Y:S05]  /*0f70*/  @!P1 BRA `(.L_x_3601) ;  /* 0x0000000000849947 */ /* 0x000fea0003800000 */
[C---:B-----5:R-:W-:Y:S01]  /*0f80*/  PRMT R3, R90.reuse, 0x7632, R3 ;  /* 0x000076325a037816 */ /* 0x060fe20000000003 */
[----:B------:R-:W-:Y:S01]  /*0f90*/  IMAD.U32 R12, R105, 0x10000, RZ ;  /* 0x00010000690c7824 */ /* 0x000fe200078e00ff */
[----:B------:R-:W-:Y:S01]  /*0fa0*/  PRMT R5, R91, 0x7632, R5 ;  /* 0x000076325b057816 */ /* 0x000fe20000000005 */
[----:B------:R-:W-:Y:S01]  /*0fb0*/  IMAD.U32 R90, R90, 0x10000, RZ ;  /* 0x000100005a5a7824 */ /* 0x000fe200078e00ff */
[----:B------:R-:W-:Y:S01]  /*0fc0*/  SHF.L.U32 R4, R119, 0x10, RZ ;  /* 0x0000001077047819 */ /* 0x000fe200000006ff */
[----:B------:R-:W-:Y:S01]  /*0fd0*/  IMAD.U32 R119, R22, 0x10000, RZ ;  /* 0x0001000016777824 */ /* 0x000fe200078e00ff */
[----:B------:R-:W-:Y:S01]  /*0fe0*/  SHF.L.U32 R3, R3, 0x10, RZ ;  /* 0x0000001003037819 */ /* 0x000fe200000006ff */
[----:B------:R-:W-:Y:S01]  /*0ff0*/  IMAD.U32 R5, R5, 0x10000, RZ ;  /* 0x0001000005057824 */ /* 0x000fe200078e00ff */
[----:B------:R-:W-:Y:S01]  /*1000*/  PRMT R2, R89, 0x7632, R2 ;  /* 0x0000763259027816 */ /* 0x000fe20000000002 */
[----:B------:R-:W-:Y:S01]  /*1010*/  FADD.FTZ R119, R90, R119 ;  /* 0x000000775a777221 */ /* 0x000fe20000010000 */
[----:B------:R-:W-:Y:S01]  /*1020*/  SHF.L.U32 R13, R112, 0x10, RZ ;  /* 0x00000010700d7819 */ /* 0x000fe200000006ff */
[----:B------:R-:W-:Y:S01]  /*1030*/  FADD.FTZ R3, R3, R4 ;  /* 0x0000000403037221 */ /* 0x000fe20000010000 */
[----:B------:R-:W-:Y:S01]  /*1040*/  FADD.FTZ R4, R5, R12 ;  /* 0x0000000c05047221 */ /* 0x000fe20000010000 */
[----:B------:R-:W-:Y:S01]  /*1050*/  SHF.L.U32 R5, R88, 0x10, RZ ;  /* 0x0000001058057819 */ /* 0x000fe200000006ff */
[----:B------:R-:W-:Y:S01]  /*1060*/  IMAD.U32 R12, R20, 0x10000, RZ ;  /* 0x00010000140c7824 */ /* 0x000fe200078e00ff */
[----:B------:R-:W-:-:S02]  /*1070*/  PRMT R88, R88, 0x7632, R88 ;  /* 0x0000763258587816 */ /* 0x000fc40000000058 */
[----:B------:R-:W-:Y:S01]  /*1080*/  SHF.L.U32 R121, R121, 0x10, RZ ;  /* 0x0000001079797819 */ /* 0x000fe200000006ff */
        /* <DEDUP_REMOVED lines=16> */
.L_x_3601:
        /* <DEDUP_REMOVED lines=12> */
.L_x_3600:
[----:B------:R-:W0:Y:S01]  /*1250*/  @UP0 LDCU.64 UR4, c[0x0][0x3a8] ;  /* 0x00007500ff0407ac */ /* 0x000e220008000a00 */
[----:B------:R-:W-:Y:S01]  /*1260*/  PLOP3.LUT P0, PT, PT, PT, UP0, 0x80, 0x8 ;  /* 0x000000000008781c */ /* 0x000fe20003f0f008 */
[----:B------:R-:W-:Y:S01]  /*1270*/  HFMA2 R89, -RZ, RZ, 0, 9.5367431640625e-07 ;  /* 0x00000010ff597431 */ /* 0x000fe200000001ff */
[----:B------:R-:W-:Y:S02]  /*1280*/  PLOP3.LUT P1, PT, PT, PT, UP0, 0x80, 0x8 ;  /* 0x000000000008781c */ /* 0x000fe40003f2f008 */
[----:B------:R-:W-:-:S09]  /*1290*/  IADD3 R121, PT, PT, R98, 0x80, RZ ;  /* 0x0000008062797810 */ /* 0x000fd20007ffe0ff */
[----:B0-----:R-:W-:-:S05]  /*12a0*/  @P0 IMAD.WIDE.U32 R88, R98, R89, UR4 ;  /* 0x0000000462580e25 */ /* 0x001fca000f8e0059 */
[----:B------:R0:W-:Y:S02]  /*12b0*/  @P1 STG.E.128 desc[UR8][R88.64], R12 ;  /* 0x0000000c58001986 */ /* 0x0001e4000c101d08 */
.L_x_3597:
[----:B--234-:R-:W-:Y:S05]  /*12c0*/  BSYNC.RECONVERGENT B0 ;  /* 0x0000000000007941 */ /* 0x01cfea0003800200 */
.L_x_3596:
        /* <DEDUP_REMOVED lines=21> */
[----:B--2---:R-:W-:Y:S02]  /*1420*/  PRMT R106, R23, 0x7632, R106 ;  /* 0x00007632176a7816 */ /* 0x004fe4000000006a */
        /* <DEDUP_REMOVED lines=20> */
.L_x_3605:
[----:B-----5:R-:W-:Y:S01]  /*1570*/  PRMT R7, R88, 0x7632, R7 ;  /* 0x0000763258077816 */ /* 0x020fe20000000007 */
[----:B------:R-:W-:Y:S01]  /*1580*/  IMAD.U32 R107, R22, 0x10000, RZ ;  /* 0x00010000166b7824 */ /* 0x000fe200078e00ff */
[----:B------:R-:W-:Y:S02]  /*1590*/  SHF.L.U32 R6, R6, 0x10, RZ ;  /* 0x0000001006067819 */ /* 0x000fe400000006ff */
[----:B------:R-:W-:Y:S01]  /*15a0*/  PRMT R12, R89, 0x7632, R12 ;  /* 0x00007632590c7816 */ /* 0x000fe2000000000c */
        /* <DEDUP_REMOVED lines=8> */
[----:B------:R-:W-:Y:S02]  /*1630*/  SHF.L.U32 R13, R13, 0x10, RZ ;  /* 0x000000100d0d7819 */ /* 0x000fe400000006ff */
[----:B------:R-:W-:Y:S01]  /*1640*/  PRMT R14, R91, 0x7632, R14 ;  /* 0x000076325b0e7816 */ /* 0x000fe2000000000e */
        /* <DEDUP_REMOVED lines=19> */
.L_x_3604:
[----:B------:R-:W-:-:S04]  /*1780*/  UISETP.NE.U32.AND UP1, UPT, UR16, URZ, UPT ;  /* 0x000000ff1000728c */ /* 0x000fc8000bf25070 */
[----:B------:R-:W-:-:S09]  /*1790*/  UISETP.NE.AND.EX UP1, UPT, UR17, URZ, UPT, UP1 ;  /* 0x000000ff1100728c */ /* 0x000fd2000bf25310 */
[----:B------:R-:W-:Y:S05]  /*17a0*/  BRA.U UP1, `(.L_x_3607) ;  /* 0x0000000101887547 */ /* 0x000fea000b800000 */
[----:B-----5:R-:W-:Y:S01]  /*17b0*/  PRMT R6, R88, 0x7632, R6 ;  /* 0x0000763258067816 */ /* 0x020fe20000000006 */
        /* <DEDUP_REMOVED lines=8> */
[----:B------:R-:W-:-:S02]  /*1840*/  PRMT R7, R89, 0x7632, R7 ;  /* 0x0000763259077816 */ /* 0x000fc40000000007 */
[C---:B------:R-:W-:Y:S01]  /*1850*/  PRMT R13, R91.reuse, 0x7632, R13 ;  /* 0x000076325b0d7816 */ /* 0x040fe2000000000d */
[----:B------:R-:W-:Y:S01]  /*1860*/  IMAD.U32 R91, R91, 0x10000, RZ ;  /* 0x000100005b5b7824 */ /* 0x000fe200078e00ff */
[----:B------:R-:W-:Y:S02]  /*1870*/  SHF.L.U32 R8, R7, 0x10, RZ ;  /* 0x0000001007087819 */ /* 0x000fe400000006ff */
[----:B------:R-:W-:Y:S01]  /*1880*/  PRMT R7, R19, 0x7632, R7 ;  /* 0x0000763213077816 */ /* 0x000fe20000000007 */
[----:B------:R-:W-:Y:S01]  /*1890*/  IMAD.U32 R14, R13, 0x10000, RZ ;  /* 0x000100000d0e7824 */ /* 0x000fe200078e00ff */
[----:B------:R-:W-:Y:S01]  /*18a0*/  SHF.L.U32 R90, R90, 0x10, RZ ;  /* 0x000000105a5a7819 */ /* 0x000fe200000006ff */
[----:B------:R-:W-:Y:S01]  /*18b0*/  IMAD.U32 R13, R16, 0x10000, RZ ;  /* 0x00010000100d7824 */ /* 0x000fe200078e00ff */
[----:B------:R-:W-:Y:S01]  /*18c0*/  SHF.L.U32 R9, R7, 0x10, RZ ;  /* 0x0000001007097819 */ /* 0x000fe200000006ff */
[----:B------:R-:W-:Y:S01]  /*18d0*/  FADD.FTZ R7, R8, R113 ;  /* 0x0000007108077221 */ /* 0x000fe20000010000 */
        /* <DEDUP_REMOVED lines=8> */
[----:B------:R-:W-:-:S03]  /*1960*/  FADD.FTZ R114, R114, R91 ;  /* 0x0000005b72727221 */ /* 0x000fc60000010000 */
[----:B------:R-:W-:Y:S01]  /*1970*/  F2FP.BF16.F32.PACK_AB R14, R8, R107 ;  /* 0x0000006b080e723e */ /* 0x000fe200000010ff */
[----:B------:R-:W-:Y:S01]  /*1980*/  FADD.FTZ R113, R12, R89 ;  /* 0x000000590c717221 */ /* 0x000fe20000010000 */
[----:B------:R-:W-:Y:S02]  /*1990*/  F2FP.BF16.F32.PACK_AB R15, R9, R114 ;  /* 0x00000072090f723e */ /* 0x000fe400000010ff */
[----:B------:R-:W-:Y:S02]  /*19a0*/  F2FP.BF16.F32.PACK_AB R12, R6, R106 ;  /* 0x0000006a060c723e */ /* 0x000fe400000010ff */
[----:B------:R-:W-:Y:S01]  /*19b0*/  F2FP.BF16.F32.PACK_AB R13, R7, R113 ;  /* 0x00000071070d723e */ /* 0x000fe200000010ff */
[----:B------:R-:W-:Y:S06]  /*19c0*/  BRA `(.L_x_3606) ;  /* 0x0000000000d07947 */ /* 0x000fec0003800000 */
.L_x_3607:
[----:B-----5:R-:W-:Y:S01]  /*19d0*/  PRMT R13, R89, 0x7632, R13 ;  /* 0x00007632590d7816 */ /* 0x020fe2000000000d */
        /* <DEDUP_REMOVED lines=9> */
[----:B------:R-:W-:-:S02]  /*1a70*/  PRMT R13, R90, 0x7632, R13 ;  /* 0x000076325a0d7816 */ /* 0x000fc4000000000d */
[----:B------:R-:W-:Y:S02]  /*1a80*/  SHF.L.U32 R7, R7, 0x10, RZ ;  /* 0x0000001007077819 */ /* 0x000fe400000006ff */
[----:B------:R-:W-:Y:S02]  /*1a90*/  SHF.L.U32 R114, R13, 0x10, RZ ;  /* 0x000000100d727819 */ /* 0x000fe400000006ff */
        /* <DEDUP_REMOVED lines=12> */
[----:B------:R-:W-:Y:S02]  /*1b60*/  IMAD.U32 R9, R106, 0x10000, RZ ;  /* 0x000100006a097824 */ /* 0x000fe400078e00ff */
[----:B------:R-:W-:Y:S01]  /*1b70*/  FADD.FTZ R8, R8, R13 ;  /* 0x0000000d08087221 */ /* 0x000fe20000010000 */
[----:B------:R-:W-:Y:S01]  /*1b80*/  SHF.L.U32 R106, R88, 0x10, RZ ;  /* 0x00000010586a7819 */ /* 0x000fe200000006ff */
[----:B------:R-:W-:Y:S02]  /*1b90*/  IMAD.U32 R13, R16, 0x10000, RZ ;  /* 0x00010000100d7824 */ /* 0x000fe400078e00ff */
        /* <DEDUP_REMOVED lines=19> */
[----:B------:R-:W-:Y:S02]  /*1cd0*/  FADD.FTZ R106, R13, R106 ;  /* 0x0000006a0d6a7221 */ /* 0x000fe40000010000 */
[----:B------:R-:W-:-:S02]  /*1ce0*/  F2FP.BF16.F32.PACK_AB R15, R9, R114 ;  /* 0x00000072090f723e */ /* 0x000fc400000010ff */
[----:B------:R-:W-:Y:S02]  /*1cf0*/  F2FP.BF16.F32.PACK_AB R13, R7, R113 ;  /* 0x00000071070d723e */ /* 0x000fe400000010ff */
[----:B------:R-:W-:-:S07]  /*1d00*/  F2FP.BF16.F32.PACK_AB R12, R6, R106 ;  /* 0x0000006a060c723e */ /* 0x000fce00000010ff */
.L_x_3606:
[----:B------:R-:W0:Y:S01]  /*1d10*/  @UP0 LDCU.64 UR4, c[0x0][0x3a8] ;  /* 0x00007500ff0407ac */ /* 0x000e220008000a00 */
[----:B------:R-:W-:Y:S02]  /*1d20*/  PLOP3.LUT P0, PT, PT, PT, UP0, 0x80, 0x8 ;  /* 0x000000000008781c */ /* 0x000fe40003f0f008 */
[----:B------:R-:W-:Y:S02]  /*1d30*/  PLOP3.LUT P1, PT, PT, PT, UP0, 0x80, 0x8 ;  /* 0x000000000008781c */ /* 0x000fe40003f2f008 */
[----:B------:R-:W-:-:S09]  /*1d40*/  MOV R88, 0x10 ;  /* 0x0000001000587802 */ /* 0x000fd20000000f00 */
[C---:B0-----:R-:W-:Y:S01]  /*1d50*/  @P0 IMAD.WIDE.U32 R88, R121.reuse, R88, UR4 ;  /* 0x0000000479580e25 */ /* 0x041fe2000f8e0058 */
[----:B------:R-:W-:-:S04]  /*1d60*/  IADD3 R121, PT, PT, R121, 0x80, RZ ;  /* 0x0000008079797810 */ /* 0x000fc80007ffe0ff */
[----:B------:R1:W-:Y:S03]  /*1d70*/  @P1 STG.E.128 desc[UR8][R88.64], R12 ;  /* 0x0000000c58001986 */ /* 0x0003e6000c101d08 */
.L_x_3603:
[----:B------:R-:W-:Y:S05]  /*1d80*/  BSYNC.RECONVERGENT B0 ;  /* 0x0000000000007941 */ /* 0x000fea0003800200 */
.L_x_3602:
[----:B------:R-:W-:Y:S01]  /*1d90*/  ISETP.GE.U32.AND P3, PT, R102, 0x180, PT ;  /* 0x000001806600780c */ /* 0x000fe20003f66070 */
[----:B------:R-:W-:-:S12]  /*1da0*/  BSSY.RECONVERGENT B0, `(.L_x_3608) ;  /* 0x00000a8000007945 */ /* 0x000fd80003800200 */
[----:B------:R-:W-:Y:S05]  /*1db0*/  @!P3 BRA `(.L_x_3609) ;  /* 0x000000080098b947 */ /* 0x000fea0003800000 */
[----:B------:R-:W-:Y:S01]  /*1dc0*/  ISETP.NE.U32.AND P0, PT, RZ, UR14, PT ;  /* 0x0000000eff007c0c */ /* 0x000fe2000bf05070 */
[----:B------:R-:W2:Y:S01]  /*1dd0*/  LDC.64 R90, c[0x0][0x390] ;  /* 0x0000e400ff5a7b82 */ /* 0x000ea20000000a00 */
[----:B------:R-:W-:Y:S02]  /*1de0*/  ISETP.NE.U32.AND P1, PT, RZ, UR16, PT ;  /* 0x00000010ff007c0c */ /* 0x000fe4000bf25070 */
[----:B------:R-:W-:Y:S02]  /*1df0*/  ISETP.NE.AND.EX P0, PT, RZ, UR15, PT, P0 ;  /* 0x0000000fff007c0c */ /* 0x000fe4000bf05300 */
[----:B------:R-:W-:-:S11]  /*1e00*/  ISETP.NE.AND.EX P1, PT, RZ, UR17, PT, P1 ;  /* 0x00000011ff007c0c */ /* 0x000fd6000bf25310 */
[----:B01----:R-:W0:Y:S08]  /*1e10*/  @P0 LDC.64 R88, c[0x0][0x398] ;  /* 0x0000e600ff580b82 */ /* 0x003e300000000a00 */
[----:B------:R-:W1:Y:S01]  /*1e20*/  @P1 LDC.64 R10, c[0x0][0x3a0] ;  /* 0x0000e800ff0a1b82 */ /* 0x000e620000000a00 */
[----:B--2---:R-:W-:-:S04]  /*1e30*/  IMAD.WIDE.U32 R90, R121, 0x10, R90 ;  /* 0x00000010795a7825 */ /* 0x004fc800078e005a */
[----:B0-----:R-:W-:-:S05]  /*1e40*/  @P0 IMAD.WIDE.U32 R88, R121, 0x10, R88 ;  /* 0x0000001079580825 */ /* 0x001fca00078e0058 */
[----:B------:R-:W2:Y:S01]  /*1e50*/  @P0 LDG.E.128 R16, desc[UR8][R88.64] ;  /* 0x0000000858100981 */ /* 0x000ea2000c1e1d00 */
[----:B-1----:R-:W-:-:S05]  /*1e60*/  @P1 IMAD.WIDE.U32 R10, R121, 0x10, R10 ;  /* 0x00000010790a1825 */ /* 0x002fca00078e000a */
[----:B------:R-:W3:Y:S04]  /*1e70*/  @P1 LDG.E.128 R20, desc[UR8][R10.64] ;  /* 0x000000080a141981 */ /* 0x000ee8000c1e1d00 */
[----:B------:R-:W5:Y:S01]  /*1e80*/  LDG.E.128 R88, desc[UR8][R90.64] ;  /* 0x000000085a587981 */ /* 0x000f62000c1e1d00 */
[----:B------:R-:W-:-:S04]  /*1e90*/  UISETP.NE.U32.AND UP1, UPT, UR14, URZ, UPT ;  /* 0x000000ff0e00728c */ /* 0x000fc8000bf25070 */
[----:B------:R-:W-:Y:S01]  /*1ea0*/  UISETP.NE.AND.EX UP1, UPT, UR15, URZ, UPT, UP1 ;  /* 0x000000ff0f00728c */ /* 0x000fe2000bf25310 */
[----:B--2---:R-:W-:Y:S02]  /*1eb0*/  PRMT R109, R19, 0x7632, R109 ;  /* 0x00007632136d7816 */ /* 0x004fe4000000006d */
[----:B------:R-:W-:Y:S02]  /*1ec0*/  PRMT R108, R18, 0x7632, R108 ;  /* 0x00007632126c7816 */ /* 0x000fe4000000006c */
[----:B------:R-:W-:Y:S02]  /*1ed0*/  PRMT R115, R17, 0x7632, R115 ;  /* 0x0000763211737816 */ /* 0x000fe40000000073 */
[----:B------:R-:W-:Y:S02]  /*1ee0*/  PRMT R116, R16, 0x7632, R116 ;  /* 0x0000763210747816 */ /* 0x000fe40000000074 */
[----:B---3--:R-:W-:Y:S02]  /*1ef0*/  PRMT R92, R23, 0x7632, R92 ;  /* 0x00007632175c7816 */ /* 0x008fe4000000005c */
[----:B------:R-:W-:-:S02]  /*1f00*/  PRMT R93, R22, 0x7632, R93 ;  /* 0x00007632165d7816 */ /* 0x000fc4000000005d */
[----:B------:R-:W-:Y:S02]  /*1f10*/  PRMT R11, R21, 0x7632, R11 ;  /* 0x00007632150b7816 */ /* 0x000fe4000000000b */
[----:B------:R-:W-:Y:S01]  /*1f20*/  PRMT R10, R20, 0x7632, R10 ;  /* 0x00007632140a7816 */ /* 0x000fe2000000000a */
[----:B------:R-:W-:Y:S06]  /*1f30*/  BRA.U UP1, `(.L_x_3610) ;  /* 0x0000000101c47547 */ /* 0x000fec000b800000 */
        /* <DEDUP_REMOVED lines=16> */
.L_x_3611:
[----:B-----5:R-:W-:Y:S01]  /*2040*/  PRMT R12, R88, 0x7632, R12 ;  /* 0x00007632580c7816 */ /* 0x020fe2000000000c */
[----:B------:R-:W-:Y:S01]  /*2050*/  IMAD.U32 R10, R10, 0x10000, RZ ;  /* 0x000100000a0a7824 */ /* 0x000fe200078e00ff */
[C---:B------:R-:W-:Y:S01]  /*2060*/  PRMT R15, R90.reuse, 0x7632, R15 ;  /* 0x000076325a0f7816 */ /* 0x040fe2000000000f */
[----:B------:R-:W-:Y:S01]  /*2070*/  IMAD.U32 R90, R90, 0x10000, RZ ;  /* 0x000100005a5a7824 */ /* 0x000fe200078e00ff */
[----:B------:R-:W-:Y:S01]  /*2080*/  SHF.L.U32 R13, R12, 0x10, RZ ;  /* 0x000000100c0d7819 */ /* 0x000fe200000006ff */
[----:B------:R-:W-:Y:S01]  /*2090*/  IMAD.U32 R12, R92, 0x10000, RZ ;  /* 0x000100005c0c7824 */ /* 0x000fe200078e00ff */
[----:B------:R-:W-:Y:S01]  /*20a0*/  PRMT R108, R91, 0x7632, R108 ;  /* 0x000076325b6c7816 */ /* 0x000fe2000000006c */
[----:B------:R-:W-:Y:S01]  /*20b0*/  IMAD.U32 R88, R88, 0x10000, RZ ;  /* 0x0001000058587824 */ /* 0x000fe200078e00ff */
[----:B------:R-:W-:Y:S01]  /*20c0*/  SHF.L.U32 R93, R93, 0x10, RZ ;  /* 0x000000105d5d7819 */ /* 0x000fe200000006ff */
[----:B------:R-:W-:Y:S01]  /*20d0*/  FADD.FTZ R10, R13, R10 ;  /* 0x0000000a0d0a7221 */ /* 0x000fe20000010000 */
[----:B------:R-:W-:-:S02]  /*20e0*/  PRMT R13, R89, 0x7632, R13 ;  /* 0x00007632590d7816 */ /* 0x000fc4000000000d */
        /* <DEDUP_REMOVED lines=22> */
.L_x_3610:
[----:B------:R-:W-:-:S04]  /*2250*/  UISETP.NE.U32.AND UP1, UPT, UR16, URZ, UPT ;  /* 0x000000ff1000728c */ /* 0x000fc8000bf25070 */
[----:B------:R-:W-:-:S09]  /*2260*/  UISETP.NE.AND.EX UP1, UPT, UR17, URZ, UPT, UP1 ;  /* 0x000000ff1100728c */ /* 0x000fd2000bf25310 */
[----:B------:R-:W-:Y:S05]  /*2270*/  BRA.U UP1, `(.L_x_3613) ;  /* 0x0000000101847547 */ /* 0x000fea000b800000 */
        /* <DEDUP_REMOVED lines=33> */
.L_x_3613:
[----:B-----5:R-:W-:Y:S01]  /*2490*/  PRMT R13, R88, 0x7632, R13 ;  /* 0x00007632580d7816 */ /* 0x020fe2000000000d */
[----:B------:R-:W-:Y:S01]  /*24a0*/  IMAD.U32 R15, R116, 0x10000, RZ ;  /* 0x00010000740f7824 */ /* 0x000fe200078e00ff */
[----:B------:R-:W-:Y:S02]  /*24b0*/  PRMT R12, R17, 0x7632, R12 ;  /* 0x00007632110c7816 */ /* 0x000fe4000000000c */
[----:B------:R-:W-:Y:S02]  /*24c0*/  SHF.L.U32 R14, R13, 0x10, RZ ;  /* 0x000000100d0e7819 */ /* 0x000fe400000006ff */
[----:B------:R-:W-:Y:S02]  /*24d0*/  PRMT R109, R89, 0x7632, R109 ;  /* 0x00007632596d7816 */ /* 0x000fe4000000006d */
[----:B------:R-:W-:Y:S01]  /*24e0*/  SHF.L.U32 R13, R12, 0x10, RZ ;  /* 0x000000100c0d7819 */ /* 0x000fe200000006ff */
[--C-:B------:R-:W-:Y:S01]  /*24f0*/  FADD.FTZ R12, R14, R15.reuse ;  /* 0x0000000f0e0c7221 */ /* 0x100fe20000010000 */
[C---:B------:R-:W-:Y:S01]  /*2500*/  PRMT R15, R90.reuse, 0x7632, R15 ;  /* 0x000076325a0f7816 */ /* 0x040fe2000000000f */
        /* <DEDUP_REMOVED lines=19> */
[----:B------:R-:W-:Y:S02]  /*2640*/  IMAD.U32 R108, R88, 0x10000, RZ ;  /* 0x00010000586c7824 */ /* 0x000fe400078e00ff */
[----:B------:R-:W-:Y:S01]  /*2650*/  FADD.FTZ R93, R15, R14 ;  /* 0x0000000e0f5d7221 */ /* 0x000fe20000010000 */
[----:B------:R-:W-:Y:S01]  /*2660*/  SHF.L.U32 R91, R91, 0x10, RZ ;  /* 0x000000105b5b7819 */ /* 0x000fe200000006ff */
[----:B------:R-:W-:Y:S01]  /*2670*/  FADD.FTZ R108, R13, R108 ;  /* 0x0000006c0d6c7221 */ /* 0x000fe20000010000 */
[----:B------:R-:W-:-:S02]  /*2680*/  SHF.L.U32 R14, R19, 0x10, RZ ;  /* 0x00000010130e7819 */ /* 0x000fc400000006ff */
[----:B------:R-:W-:Y:S02]  /*2690*/  SHF.L.U32 R13, R18, 0x10, RZ ;  /* 0x00000010120d7819 */ /* 0x000fe400000006ff */
[----:B------:R-:W-:Y:S01]  /*26a0*/  SHF.L.U32 R89, R89, 0x10, RZ ;  /* 0x0000001059597819 */ /* 0x000fe200000006ff */
[----:B------:R-:W-:Y:S01]  /*26b0*/  FADD.FTZ R91, R14, R91 ;  /* 0x0000005b0e5b7221 */ /* 0x000fe20000010000 */
[----:B------:R-:W-:Y:S02]  /*26c0*/  IMAD.U32 R14, R22, 0x10000, RZ ;  /* 0x00010000160e7824 */ /* 0x000fe400078e00ff */
        /* <DEDUP_REMOVED lines=8> */
[----:B------:R-:W-:Y:S01]  /*2750*/  F2FP.BF16.F32.PACK_AB R14, R92, R109 ;  /* 0x0000006d5c0e723e */ /* 0x000fe200000010ff */
[----:B------:R-:W-:-:S02]  /*2760*/  FADD.FTZ R115, R115, R12 ;  /* 0x0000000c73737221 */ /* 0x000fc40000010000 */
[----:B------:R-:W-:Y:S01]  /*2770*/  FADD.FTZ R108, R13, R108 ;  /* 0x0000006c0d6c7221 */ /* 0x000fe20000010000 */
[----:B------:R-:W-:Y:S02]  /*2780*/  F2FP.BF16.F32.PACK_AB R15, R93, R116 ;  /* 0x000000745d0f723e */ /* 0x000fe400000010ff */
[----:B------:R-:W-:Y:S02]  /*2790*/  F2FP.BF16.F32.PACK_AB R13, R11, R115 ;  /* 0x000000730b0d723e */ /* 0x000fe400000010ff */
[----:B------:R-:W-:-:S07]  /*27a0*/  F2FP.BF16.F32.PACK_AB R12, R10, R108 ;  /* 0x0000006c0a0c723e */ /* 0x000fce00000010ff */
.L_x_3612:
[----:B------:R-:W0:Y:S01]  /*27b0*/  @UP0 LDCU.64 UR4, c[0x0][0x3a8] ;  /* 0x00007500ff0407ac */ /* 0x000e220008000a00 */
[----:B------:R-:W-:Y:S01]  /*27c0*/  PLOP3.LUT P0, PT, PT, PT, UP0, 0x80, 0x8 ;  /* 0x000000000008781c */ /* 0x000fe20003f0f008 */
[----:B------:R-:W-:Y:S01]  /*27d0*/  IMAD.MOV.U32 R88, RZ, RZ, 0x10 ;  /* 0x00000010ff587424 */ /* 0x000fe200078e00ff */
[----:B------:R-:W-:-:S11]  /*27e0*/  PLOP3.LUT P1, PT, PT, PT, UP0, 0x80, 0x8 ;  /* 0x000000000008781c */ /* 0x000fd60003f2f008 */
[C---:B0-----:R-:W-:Y:S01]  /*27f0*/  @P0 IMAD.WIDE.U32 R88, R121.reuse, R88, UR4 ;  /* 0x0000000479580e25 */ /* 0x041fe2000f8e0058 */
[----:B------:R-:W-:-:S04]  /*2800*/  IADD3 R121, PT, PT, R121, 0x80, RZ ;  /* 0x0000008079797810 */ /* 0x000fc80007ffe0ff */
[----:B------:R2:W-:Y:S03]  /*2810*/  @P1 STG.E.128 desc[UR8][R88.64], R12 ;  /* 0x0000000c58001986 */ /* 0x0005e6000c101d08 */
.L_x_3609:
[----:B------:R-:W-:Y:S05]  /*2820*/  BSYNC.RECONVERGENT B0 ;  /* 0x0000000000007941 */ /* 0x000fea0003800200 */
.L_x_3608:
        /* <DEDUP_REMOVED lines=8> */
[----:B012---:R-:W0:Y:S08]  /*28b0*/  @P1 LDC.64 R88, c[0x0][0x3a0] ;  /* 0x0000e800ff581b82 */ /* 0x007e300000000a00 */
[----:B------:R-:W1:Y:S01]  /*28c0*/  @P0 LDC.64 R90, c[0x0][0x398] ;  /* 0x0000e600ff5a0b82 */ /* 0x000e620000000a00 */
[----:B0-----:R-:W-:-:S05]  /*28d0*/  @P1 IMAD.WIDE.U32 R88, R121, 0x10, R88 ;  /* 0x0000001079581825 */ /* 0x001fca00078e0058 */
[----:B------:R3:W2:Y:S01]  /*28e0*/  @P1 LDG.E.128 R20, desc[UR8][R88.64] ;  /* 0x0000000858141981 */ /* 0x0006a2000c1e1d00 */
[----:B-1----:R-:W-:-:S05]  /*28f0*/  @P0 IMAD.WIDE.U32 R90, R121, 0x10, R90 ;  /* 0x00000010795a0825 */ /* 0x002fca00078e005a */
[----:B------:R-:W4:Y:S01]  /*2900*/  @P0 LDG.E.128 R16, desc[UR8][R90.64] ;  /* 0x000000085a100981 */ /* 0x000f22000c1e1d00 */
[----:B---3--:R-:W-:-:S06]  /*2910*/  IMAD.WIDE.U32 R88, R121, 0x10, R94 ;  /* 0x0000001079587825 */ /* 0x008fcc00078e005e */
[----:B------:R-:W5:Y:S01]  /*2920*/  LDG.E.128 R88, desc[UR8][R88.64] ;  /* 0x0000000858587981 */ /* 0x000f62000c1e1d00 */
[----:B------:R-:W-:-:S04]  /*2930*/  UISETP.NE.U32.AND UP1, UPT, UR14, URZ, UPT ;  /* 0x000000ff0e00728c */ /* 0x000fc8000bf25070 */
[----:B------:R-:W-:Y:S01]  /*2940*/  UISETP.NE.AND.EX UP1, UPT, UR15, URZ, UPT, UP1 ;  /* 0x000000ff0f00728c */ /* 0x000fe2000bf25310 */
[----:B--2---:R-:W-:Y:S02]  /*2950*/  PRMT R95, R23, 0x7632, R95 ;  /* 0x00007632175f7816 */ /* 0x004fe4000000005f */
[----:B------:R-:W-:Y:S02]  /*2960*/  PRMT R96, R22, 0x7632, R96 ;  /* 0x0000763216607816 */ /* 0x000fe40000000060 */
[----:B------:R-:W-:Y:S02]  /*2970*/  PRMT R97, R21, 0x7632, R97 ;  /* 0x0000763215617816 */ /* 0x000fe40000000061 */
[----:B------:R-:W-:Y:S02]  /*2980*/  PRMT R94, R20, 0x7632, R94 ;  /* 0x00007632145e7816 */ /* 0x000fe4000000005e */
[----:B----4-:R-:W-:Y:S01]  /*2990*/  PRMT R110, R16, 0x7632, R110 ;  /* 0x00007632106e7816 */ /* 0x010fe2000000006e */
        /* <DEDUP_REMOVED lines=17> */
.L_x_3617:
[----:B-----5:R-:W-:Y:S01]  /*2ab0*/  PRMT R12, R88, 0x7632, R12 ;  /* 0x00007632580c7816 */ /* 0x020fe2000000000c */
[----:B------:R-:W-:Y:S01]  /*2ac0*/  IMAD.U32 R97, R97, 0x10000, RZ ;  /* 0x0001000061617824 */ /* 0x000fe200078e00ff */
[----:B------:R-:W-:Y:S01]  /*2ad0*/  SHF.L.U32 R94, R94, 0x10, RZ ;  /* 0x000000105e5e7819 */ /* 0x000fe200000006ff */
[----:B------:R-:W-:Y:S01]  /*2ae0*/  IMAD.U32 R111, R22, 0x10000, RZ ;  /* 0x00010000166f7824 */ /* 0x000fe200078e00ff */
[----:B------:R-:W-:Y:S02]  /*2af0*/  SHF.L.U32 R13, R12, 0x10, RZ ;  /* 0x000000100c0d7819 */ /* 0x000fe400000006ff */
[----:B------:R-:W-:Y:S02]  /*2b00*/  SHF.L.U32 R12, R95, 0x10, RZ ;  /* 0x000000105f0c7819 */ /* 0x000fe400000006ff */
[----:B------:R-:W-:Y:S01]  /*2b10*/  PRMT R95, R91, 0x7632, R95 ;  /* 0x000076325b5f7816 */ /* 0x000fe2000000005f */
[----:B------:R-:W-:Y:S01]  /*2b20*/  FADD.FTZ R94, R13, R94 ;  /* 0x0000005e0d5e7221 */ /* 0x000fe20000010000 */
        /* <DEDUP_REMOVED lines=25> */
.L_x_3616:
[----:B------:R-:W-:-:S04]  /*2cc0*/  UISETP.NE.U32.AND UP1, UPT, UR16, URZ, UPT ;  /* 0x000000ff1000728c */ /* 0x000fc8000bf25070 */
[----:B------:R-:W-:-:S09]  /*2cd0*/  UISETP.NE.AND.EX UP1, UPT, UR17, URZ, UPT, UP1 ;  /* 0x000000ff1100728c */ /* 0x000fd2000bf25310 */
[----:B------:R-:W-:Y:S05]  /*2ce0*/  BRA.U UP1, `(.L_x_3619) ;  /* 0x0000000101907547 */ /* 0x000fea000b800000 */
[----:B-----5:R-:W-:Y:S01]  /*2cf0*/  PRMT R12, R88, 0x7632, R12 ;  /* 0x00007632580c7816 */ /* 0x020fe2000000000c */
[----:B------:R-:W-:Y:S01]  /*2d00*/  IMAD.U32 R111, R18, 0x10000, RZ ;  /* 0x00010000126f7824 */ /* 0x000fe200078e00ff */
[----:B------:R-:W-:Y:S02]  /*2d10*/  SHF.L.U32 R110, R110, 0x10, RZ ;  /* 0x000000106e6e7819 */ /* 0x000fe400000006ff */
[----:B------:R-:W-:Y:S02]  /*2d20*/  SHF.L.U32 R13, R12, 0x10, RZ ;  /* 0x000000100c0d7819 */ /* 0x000fe400000006ff */
[----:B------:R-:W-:Y:S02]  /*2d30*/  PRMT R14, R89, 0x7632, R14 ;  /* 0x00007632590e7816 */ /* 0x000fe4000000000e */
[----:B------:R-:W-:Y:S01]  /*2d40*/  PRMT R12, R17, 0x7632, R12 ;  /* 0x00007632110c7816 */ /* 0x000fe2000000000c */
[----:B------:R-:W-:Y:S01]  /*2d50*/  FADD.FTZ R94, R13, R110 ;  /* 0x0000006e0d5e7221 */ /* 0x000fe20000010000 */
[----:B------:R-:W-:Y:S01]  /*2d60*/  PRMT R13, R90, 0x7632, R13 ;  /* 0x000076325a0d7816 */ /* 0x000fe2000000000d */
[----:B------:R-:W-:Y:S01]  /*2d70*/  IMAD.U32 R95, R14, 0x10000, RZ ;  /* 0x000100000e5f7824 */ /* 0x000fe200078e00ff */
[----:B------:R-:W-:-:S02]  /*2d80*/  SHF.L.U32 R12, R12, 0x10, RZ ;  /* 0x000000100c0c7819 */ /* 0x000fc400000006ff */
[----:B------:R-:W-:Y:S02]  /*2d90*/  SHF.L.U32 R96, R13, 0x10, RZ ;  /* 0x000000100d607819 */ /* 0x000fe400000006ff */
[----:B------:R-:W-:Y:S01]  /*2da0*/  PRMT R13, R18, 0x7632, R13 ;  /* 0x00007632120d7816 */ /* 0x000fe2000000000d */
[----:B------:R-:W-:Y:S01]  /*2db0*/  FADD.FTZ R95, R95, R12 ;  /* 0x0000000c5f5f7221 */ /* 0x000fe20000010000 */
[----:B------:R-:W-:Y:S01]  /*2dc0*/  PRMT R15, R91, 0x7632, R15 ;  /* 0x000076325b0f7816 */ /* 0x000fe2000000000f */
[----:B------:R-:W-:Y:S01]  /*2dd0*/  IMAD.U32 R12, R17, 0x10000, RZ ;  /* 0x00010000110c7824 */ /* 0x000fe200078e00ff */
[----:B------:R-:W-:Y:S02]  /*2de0*/  SHF.L.U32 R13, R13, 0x10, RZ ;  /* 0x000000100d0d7819 */ /* 0x000fe400000006ff */
[----:B------:R-:W-:Y:S01]  /*2df0*/  PRMT R14, R19, 0x7632, R14 ;  /* 0x00007632130e7816 */ /* 0x000fe2000000000e */
        /* <DEDUP_REMOVED lines=19> */
.L_x_3619:
[----:B-----5:R-:W-:Y:S02]  /*2f30*/  PRMT R12, R88, 0x7632, R12 ;  /* 0x00007632580c7816 */ /* 0x020fe4000000000c */
[----:B------:R-:W-:Y:S02]  /*2f40*/  PRMT R14, R89, 0x7632, R14 ;  /* 0x00007632590e7816 */ /* 0x000fe4000000000e */
[----:B------:R-:W-:Y:S02]  /*2f50*/  PRMT R13, R17, 0x7632, R13 ;  /* 0x00007632110d7816 */ /* 0x000fe4000000000d */
[----:B------:R-:W-:Y:S01]  /*2f60*/  SHF.L.U32 R15, R12, 0x10, RZ ;  /* 0x000000100c0f7819 */ /* 0x000fe200000006ff */
[----:B------:R-:W-:Y:S01]  /*2f70*/  IMAD.U32 R14, R14, 0x10000, RZ ;  /* 0x000100000e0e7824 */ /* 0x000fe200078e00ff */
[----:B------:R-:W-:Y:S02]  /*2f80*/  PRMT R12, R16, 0x7632, R12 ;  /* 0x00007632100c7816 */ /* 0x000fe4000000000c */
[----:B------:R-:W-:-:S02]  /*2f90*/  SHF.L.U32 R13, R13, 0x10, RZ ;  /* 0x000000100d0d7819 */ /* 0x000fc400000006ff */
[----:B------:R-:W-:Y:S02]  /*2fa0*/  SHF.L.U32 R12, R12, 0x10, RZ ;  /* 0x000000100c0c7819 */ /* 0x000fe400000006ff */
[----:B------:R-:W-:Y:S01]  /*2fb0*/  PRMT R110, R91, 0x7632, R110 ;  /* 0x000076325b6e7816 */ /* 0x000fe2000000006e */
[----:B------:R-:W-:Y:S01]  /*2fc0*/  FADD.FTZ R13, R14, R13 ;  /* 0x0000000d0e0d7221 */ /* 0x000fe20000010000 */
[----:B------:R-:W-:Y:S01]  /*2fd0*/  PRMT R14, R90, 0x7632, R14 ;  /* 0x000076325a0e7816 */ /* 0x000fe2000000000e */
[----:B------:R-:W-:Y:S01]  /*2fe0*/  FADD.FTZ R12, R15, R12 ;  /* 0x0000000c0f0c7221 */ /* 0x000fe20000010000 */
[----:B------:R-:W-:Y:S01]  /*2ff0*/  PRMT R15, R19, 0x7632, R15 ;  /* 0x00007632130f7816 */ /* 0x000fe2000000000f */
[----:B------:R-:W-:Y:S01]  /*3000*/  IMAD.U32 R110, R110, 0x10000, RZ ;  /* 0x000100006e6e7824 */ /* 0x000fe200078e00ff */
[----:B------:R-:W-:Y:S02]  /*3010*/  SHF.L.U32 R117, R14, 0x10, RZ ;  /* 0x000000100e757819 */ /* 0x000fe400000006ff */
[----:B------:R-:W-:-:S02]  /*3020*/  PRMT R14, R18, 0x7632, R14 ;  /* 0x00007632120e7816 */ /* 0x000fc4000000000e */
[----:B------:R-:W-:Y:S02]  /*3030*/  SHF.L.U32 R111, R94, 0x10, RZ ;  /* 0x000000105e6f7819 */ /* 0x000fe400000006ff */
        /* <DEDUP_REMOVED lines=9> */
[----:B------:R-:W-:-:S02]  /*30d0*/  IMAD.U32 R13, R16, 0x10000, RZ ;  /* 0x00010000100d7824 */ /* 0x000fc400078e00ff */
[----:B------:R-:W-:Y:S01]  /*30e0*/  FADD.FTZ R96, R97, R14 ;  /* 0x0000000e61607221 */ /* 0x000fe20000010000 */
[----:B------:R-:W-:Y:S01]  /*30f0*/  SHF.L.U32 R91, R91, 0x10, RZ ;  /* 0x000000105b5b7819 */ /* 0x000fe200000006ff */
[----:B------:R-:W-:Y:S01]  /*3100*/  FADD.FTZ R97, R110, R15 ;  /* 0x0000000f6e617221 */ /* 0x000fe20000010000 */
[----:B------:R-:W-:Y:S01]  /*3110*/  SHF.L.U32 R110, R88, 0x10, RZ ;  /* 0x00000010586e7819 */ /* 0x000fe200000006ff */
[----:B------:R-:W-:Y:S01]  /*3120*/  IMAD.U32 R117, R21, 0x10000, RZ ;  /* 0x0001000015757824 */ /* 0x000fe200078e00ff */
[----:B------:R-:W-:Y:S02]  /*3130*/  SHF.L.U32 R14, R19, 0x10, RZ ;  /* 0x00000010130e7819 */ /* 0x000fe400000006ff */
[----:B------:R-:W-:Y:S01]  /*3140*/  SHF.L.U32 R90, R90, 0x10, RZ ;  /* 0x000000105a5a7819 */ /* 0x000fe200000006ff */
[----:B------:R-:W-:Y:S01]  /*3150*/  FADD.FTZ R110, R13, R110 ;  /* 0x0000006e0d6e7221 */ /* 0x000fe20000010000 */
[----:B------:R-:W-:Y:S02]  /*3160*/  IMAD.U32 R13, R18, 0x10000, RZ ;  /* 0x00010000120d7824 */ /* 0x000fe400078e00ff */
        /* <DEDUP_REMOVED lines=9> */
[----:B------:R-:W-:Y:S01]  /*3200*/  F2FP.BF16.F32.PACK_AB R14, R96, R111 ;  /* 0x0000006f600e723e */ /* 0x000fe200000010ff */
[----:B------:R-:W-:Y:S02]  /*3210*/  FADD.FTZ R118, R118, R91 ;  /* 0x0000005b76767221 */ /* 0x000fe40000010000 */
[----:B------:R-:W-:Y:S01]  /*3220*/  FADD.FTZ R117, R117, R12 ;  /* 0x0000000c75757221 */ /* 0x000fe20000010000 */
[----:B------:R-:W-:-:S02]  /*3230*/  FADD.FTZ R110, R13, R110 ;  /* 0x0000006e0d6e7221 */ /* 0x000fc40000010000 */
[----:B------:R-:W-:Y:S02]  /*3240*/  F2FP.BF16.F32.PACK_AB R15, R97, R118 ;  /* 0x00000076610f723e */ /* 0x000fe400000010ff */
[----:B------:R-:W-:Y:S02]  /*3250*/  F2FP.BF16.F32.PACK_AB R13, R95, R117 ;  /* 0x000000755f0d723e */ /* 0x000fe400000010ff */
[----:B------:R-:W-:-:S07]  /*3260*/  F2FP.BF16.F32.PACK_AB R12, R94, R110 ;  /* 0x0000006e5e0c723e */ /* 0x000fce00000010ff */
.L_x_3618:
[----:B------:R-:W0:Y:S01]  /*3270*/  @UP0 LDCU.64 UR4, c[0x0][0x3a8] ;  /* 0x00007500ff0407ac */ /* 0x000e220008000a00 */
[----:B------:R-:W-:Y:S01]  /*3280*/  PLOP3.LUT P0, PT, PT, PT, UP0, 0x80, 0x8 ;  /* 0x000000000008781c */ /* 0x000fe20003f0f008 */
[----:B------:R-:W-:Y:S01]  /*3290*/  HFMA2 R88, -RZ, RZ, 0, 9.5367431640625e-07 ;  /* 0x00000010ff587431 */ /* 0x000fe200000001ff */
[----:B------:R-:W-:-:S11]  /*32a0*/  PLOP3.LUT P1, PT, PT, PT, UP0, 0x80, 0x8 ;  /* 0x000000000008781c */ /* 0x000fd60003f2f008 */
[----:B0-----:R-:W-:-:S05]  /*32b0*/  @P0 IMAD.WIDE.U32 R88, R121, R88, UR4 ;  /* 0x0000000479580e25 */ /* 0x001fca000f8e0058 */
[----:B------:R3:W-:Y:S02]  /*32c0*/  @P1 STG.E.128 desc[UR8][R88.64], R12 ;  /* 0x0000000c58001986 */ /* 0x0007e4000c101d08 */
.L_x_3615:
[----:B------:R-:W-:Y:S05]  /*32d0*/  BSYNC.RECONVERGENT B0 ;  /* 0x0000000000007941 */ /* 0x000fea0003800200 */
.L_x_3614:
        /* <DEDUP_REMOVED lines=55> */
[----:B------:R-:W-:Y:S02]  /*3650*/  FADD.FTZ R91, R6, -R88 ;  /* 0x80000058065b7221 */ /* 0x000fe40000010000 */
[----:B------:R-:W-:-:S04]  /*3660*/  FFMA.FTZ R89, R89, R89, RZ ;  /* 0x0000005959597223 */ /* 0x000fc800000100ff */
[----:B------:R-:W-:Y:S01]  /*3670*/  FFMA.FTZ R89, R90, R90, R89 ;  /* 0x0000005a5a597223 */ /* 0x000fe20000010059 */
[----:B------:R-:W-:-:S04]  /*3680*/  FADD.FTZ R90, R112, -R88 ;  /* 0x80000058705a7221 */ /* 0x000fc80000010000 */
        /* <DEDUP_REMOVED lines=12> */
[----:B------:R-:W-:-:S05]  /*3750*/  FSEL R89, R89, RZ, P0 ;  /* 0x000000ff59597208 */ /* 0x000fca0000000000 */
[----:B------:R-:W-:-:S04]  /*3760*/  FFMA.FTZ R90, R90, R90, R89 ;  /* 0x0000005a5a5a7223 */ /* 0x000fc80000010059 */
        /* <DEDUP_REMOVED lines=12> */
[----:B------:R-:W-:Y:S01]  /*3830*/  @P6 FFMA.FTZ R89, R91, R91, R90 ;  /* 0x0000005b5b596223 */ /* 0x000fe2000001005a */
[--C-:B------:R-:W-:Y:S01]  /*3840*/  FADD.FTZ R90, R108, -R88.reuse ;  /* 0x800000586c5a7221 */ /* 0x100fe20000010000 */
[----:B------:R-:W-:-:S03]  /*3850*/  FADD.FTZ R91, R10, -R88 ;  /* 0x800000580a5b7221 */ /* 0x000fc60000010000 */
        /* <DEDUP_REMOVED lines=15> */
[----:B------:R-:W-:Y:S01]  /*3950*/  FADD.FTZ R91, R94, -R88 ;  /* 0x800000585e5b7221 */ /* 0x000fe20000010000 */
[----:B------:R-:W-:Y:S02]  /*3960*/  ISETP.GT.U32.AND P5, PT, R104, 0x3, PT ;  /* 0x000000036800780c */ /* 0x000fe40003fa4070 */
        /* <DEDUP_REMOVED lines=14> */
[----:B------:R-:W-:-:S04]  /*3a50*/  ISETP.NE.AND P1, PT, R104, RZ, PT ;  /* 0x000000ff6800720c */ /* 0x000fc80003f25270 */
[----:B------:R-:W0:Y:S02]  /*3a60*/  SHFL.BFLY PT, R90, R89, 0x1, 0x1f ;  /* 0x0c201f00595a7f89 */ /* 0x000e2400000e0000 */
[----:B0-----:R-:W-:-:S05]  /*3a70*/  FADD.FTZ R90, R89, R90 ;  /* 0x0000005a595a7221 */ /* 0x001fca0000010000 */
[----:B------:R-:W0:Y:S02]  /*3a80*/  SHFL.BFLY PT, R91, R90, 0x2, 0x1f ;  /* 0x0c401f005a5b7f89 */ /* 0x000e2400000e0000 */
[----:B0-----:R-:W-:Y:S01]  /*3a90*/  FADD.FTZ R91, R90, R91 ;  /* 0x0000005b5a5b7221 */ /* 0x001fe20000010000 */
[----:B------:R-:W-:-:S04]  /*3aa0*/  @!P1 LEA R90, R99, UR4, 0x3 ;  /* 0x00000004635a9c11 */ /* 0x000fc8000f8e18ff */
[----:B------:R-:W0:Y:S02]  /*3ab0*/  SHFL.BFLY PT, R122, R91, 0x4, 0x1f ;  /* 0x0c801f005b7a7f89 */ /* 0x000e2400000e0000 */
[----:B0-----:R-:W-:Y:S01]  /*3ac0*/  FADD.FTZ R122, R91, R122 ;  /* 0x0000007a5b7a7221 */ /* 0x001fe20000010000 */
[----:B------:R-:W-:-:S04]  /*3ad0*/  @!P5 LEA R91, R104, UR4, 0x3 ;  /* 0x00000004685bdc11 */ /* 0x000fc8000f8e18ff */
[----:B------:R-:W0:Y:S02]  /*3ae0*/  SHFL.BFLY PT, R121, R122, 0x8, 0x1f ;  /* 0x0d001f007a797f89 */ /* 0x000e2400000e0000 */
[----:B0-----:R-:W-:Y:S01]  /*3af0*/  FADD.FTZ R121, R122, R121 ;  /* 0x000000797a797221 */ /* 0x001fe20000010000 */
[----:B------:R-:W-:Y:S01]  /*3b00*/  MOV R122, RZ ;  /* 0x000000ff007a7202 */ /* 0x000fe20000000f00 */
[----:B------:R-:W-:-:S03]  /*3b10*/  @!P5 IMAD.MOV.U32 R122, RZ, RZ, R100 ;  /* 0x000000ffff7ad224 */ /* 0x000fc600078e0064 */
[----:B------:R-:W0:Y:S04]  /*3b20*/  SHFL.BFLY PT, R124, R121, 0x10, 0x1f ;  /* 0x0e001f00797c7f89 */ /* 0x000e2800000e0000 */
[----:B------:R-:W1:Y:S01]  /*3b30*/  SHFL.DOWN PT, R125, R122, 0x2, 0x1f ;  /* 0x08401f007a7d7f89 */ /* 0x000e6200000e0000 */
[----:B0-----:R-:W-:-:S05]  /*3b40*/  FADD.FTZ R89, R121, R124 ;  /* 0x0000007c79597221 */ /* 0x001fca0000010000 */
[----:B------:R0:W-:Y:S01]  /*3b50*/  @!P1 STS.64 [R90], R88 ;  /* 0x000000585a009388 */ /* 0x0001e20000000a00 */
[----:B------:R-:W-:Y:S01]  /*3b60*/  BAR.SYNC.DEFER_BLOCKING 0x0 ;  /* 0x0000000000007b1d */ /* 0x000fe20000010000 */
[----:B------:R-:W-:Y:S02]  /*3b70*/  ISETP.NE.AND P1, PT, R0, RZ, PT ;  /* 0x000000ff0000720c */ /* 0x000fe40003f25270 */
[----:B0-----:R-:W-:Y:S02]  /*3b80*/  CS2R R88, SRZ ;  /* 0x0000000000587805 */ /* 0x001fe4000001ff00 */
[----:B-1----:R-:W-:Y:S02]  /*3b90*/  IADD3 R90, PT, PT, R125, R122, RZ ;  /* 0x0000007a7d5a7210 */ /* 0x002fe40007ffe0ff */
[----:B------:R-:W-:Y:S02]  /*3ba0*/  I2FP.F32.S32 R125, R125 ;  /* 0x0000007d007d7245 */ /* 0x000fe40000201400 */
[----:B------:R-:W0:Y:S01]  /*3bb0*/  @!P5 LDS.64 R88, [R91] ;  /* 0x000000005b58d984 */ /* 0x000e220000000a00 */
[----:B------:R-:W-:-:S03]  /*3bc0*/  PLOP3.LUT P5, PT, PT, PT, UP3, 0x40, 0x4 ;  /* 0x000000000004781c */ /* 0x000fc60003fae838 */
[----:B0-----:R-:W0:Y:S02]  /*3bd0*/  SHFL.DOWN PT, R121, R88, 0x2, 0x1f ;  /* 0x08401f0058797f89 */ /* 0x001e2400000e0000 */
[----:B0-----:R-:W-:-:S04]  /*3be0*/  FADD.FTZ R123, -R121, R88 ;  /* 0x00000058797b7221 */ /* 0x001fc80000010100 */
[----:B------:R-:W-:Y:S01]  /*3bf0*/  FMUL.FTZ R124, R123, R123 ;  /* 0x0000007b7b7c7220 */ /* 0x000fe20000410000 */
[----:B------:R-:W-:-:S05]  /*3c00*/  I2FP.F32.S32 R123, R122 ;  /* 0x0000007a007b7245 */ /* 0x000fca0000201400 */
[----:B------:R-:W-:-:S04]  /*3c10*/  FMUL.FTZ R124, R124, R123 ;  /* 0x0000007b7c7c7220 */ /* 0x000fc80000410000 */
[-C--:B------:R-:W-:Y:S01]  /*3c20*/  FMUL.FTZ R91, R124, R125.reuse ;  /* 0x0000007d7c5b7220 */ /* 0x080fe20000410000 */
[----:B------:R-:W-:-:S04]  /*3c30*/  FMUL.FTZ R124, R121, R125 ;  /* 0x0000007d797c7220 */ /* 0x000fc80000410000 */
[----:B------:R-:W-:Y:S02]  /*3c40*/  FFMA.FTZ R123, R123, R88, R124 ;  /* 0x000000587b7b7223 */ /* 0x000fe4000001007c */
[----:B------:R-:W0:Y:S02]  /*3c50*/  SHFL.DOWN PT, R88, R89, 0x2, 0x1f ;  /* 0x08401f0059587f89 */ /* 0x000e2400000e0000 */
[----:B0-----:R-:W-:Y:S01]  /*3c60*/  FADD.FTZ R121, R88, R89 ;  /* 0x0000005958797221 */ /* 0x001fe20000010000 */
[----:B------:R-:W-:-:S04]  /*3c70*/  I2FP.F32.S32 R88, R90 ;  /* 0x0000005a00587245 */ /* 0x000fc80000201400 */
[----:B------:R-:W0:Y:S02]  /*3c80*/  MUFU.RCP R122, R88 ;  /* 0x00000058007a7308 */ /* 0x000e240000001000 */
[C---:B0-----:R-:W-:Y:S01]  /*3c90*/  FMUL.FTZ R123, R122.reuse, R123 ;  /* 0x0000007b7a7b7220 */ /* 0x041fe20000410000 */
[----:B------:R-:W-:Y:S02]  /*3ca0*/  FFMA.FTZ R91, R122, R91, R121 ;  /* 0x0000005b7a5b7223 */ /* 0x000fe40000010079 */
[----:B------:R-:W-:Y:S04]  /*3cb0*/  SHFL.DOWN PT, R121, R90, 0x1, 0x1f ;  /* 0x08201f005a797f89 */ /* 0x000fe800000e0000 */
[----:B------:R-:W0:Y:S02]  /*3cc0*/  SHFL.DOWN PT, R122, R123, 0x1, 0x1f ;  /* 0x08201f007b7a7f89 */ /* 0x000e2400000e0000 */
[----:B0-----:R-:W-:-:S04]  /*3cd0*/  FADD.FTZ R124, R123, -R122 ;  /* 0x8000007a7b7c7221 */ /* 0x001fc80000010000 */
[----:B------:R-:W-:Y:S01]  /*3ce0*/  FMUL.FTZ R125, R124, R124 ;  /* 0x0000007c7c7d7220 */ /* 0x000fe20000410000 */
[-C--:B------:R-:W-:Y:S02]  /*3cf0*/  IADD3 R124, PT, PT, R90, R121.reuse, RZ ;  /* 0x000000795a7c7210 */ /* 0x080fe40007ffe0ff */
[----:B------:R-:W-:Y:S01]  /*3d00*/  I2FP.F32.S32 R121, R121 ;  /* 0x0000007900797245 */ /* 0x000fe20000201400 */
[----:B------:R-:W-:Y:S01]  /*3d10*/  FMUL.FTZ R89, R88, R125 ;  /* 0x0000007d58597220 */ /* 0x000fe20000410000 */
[----:B------:R-:W-:-:S03]  /*3d20*/  I2FP.F32.S32 R124, R124 ;  /* 0x0000007c007c7245 */ /* 0x000fc60000201400 */
[-C--:B------:R-:W-:Y:S01]  /*3d30*/  FMUL.FTZ R89, R89, R121.reuse ;  /* 0x0000007959597220 */ /* 0x080fe20000410000 */
[----:B------:R-:W-:Y:S02]  /*3d40*/  FMUL.FTZ R121, R122, R121 ;  /* 0x000000797a797220 */ /* 0x000fe40000410000 */
[----:B------:R-:W0:Y:S02]  /*3d50*/  MUFU.RCP R124, R124 ;  /* 0x0000007c007c7308 */ /* 0x000e240000001000 */
[----:B------:R-:W-:Y:S02]  /*3d60*/  FFMA.FTZ R121, R88, R123, R121 ;  /* 0x0000007b58797223 */ /* 0x000fe40000010079 */
[----:B------:R-:W1:Y:S02]  /*3d70*/  SHFL.DOWN PT, R88, R91, 0x1, 0x1f ;  /* 0x08201f005b587f89 */ /* 0x000e6400000e0000 */
[----:B0-----:R-:W-:-:S06]  /*3d80*/  FMUL.FTZ R121, R124, R121 ;  /* 0x000000797c797220 */ /* 0x001fcc0000410000 */
[----:B------:R-:W0:Y:S01]  /*3d90*/  SHFL.IDX PT, R121, R121, RZ, 0x1f ;  /* 0x00001fff79797589 */ /* 0x000e2200000e0000 */
[----:B-1----:R-:W-:Y:S02]  /*3da0*/  FADD.FTZ R123, R91, R88 ;  /* 0x000000585b7b7221 */ /* 0x002fe40000010000 */
[----:B------:R-:W1:Y:S02]  /*3db0*/  LDC R91, c[0x0][0x448] ;  /* 0x00011200ff5b7b82 */ /* 0x000e640000000800 */
[----:B------:R-:W-:Y:S01]  /*3dc0*/  FFMA.FTZ R90, R124, R89, R123 ;  /* 0x000000597c5a7223 */ /* 0x000fe2000001007b */
[----:B------:R-:W-:-:S05]  /*3dd0*/  MOV R123, UR6 ;  /* 0x00000006007b7c02 */ /* 0x000fca0008000f00 */
[----:B------:R-:W2:Y:S01]  /*3de0*/  @!P1 LDC.64 R88, c[0x0][0x3c0] ;  /* 0x0000f000ff589b82 */ /* 0x000ea20000000a00 */
[----:B------:R-:W1:Y:S01]  /*3df0*/  SHFL.IDX PT, R90, R90, RZ, 0x1f ;  /* 0x00001fff5a5a7589 */ /* 0x000e6200000e0000 */
[----:B0-----:R-:W-:-:S05]  /*3e00*/  FMUL.FTZ R122, R121, R121 ;  /* 0x00000079797a7220 */ /* 0x001fca0000410000 */
[----:B------:R-:W-:Y:S01]  /*3e10*/  FSEL R122, R122, RZ, !P5 ;  /* 0x000000ff7a7a7208 */ /* 0x000fe20006800000 */
[----:B--2---:R-:W-:-:S04]  /*3e20*/  @!P1 IMAD.WIDE R88, R123, 0x4, R88 ;  /* 0x000000047b589825 */ /* 0x004fc800078e0258 */
[----:B-1----:R-:W-:Y:S01]  /*3e30*/  FFMA.FTZ R91, R90, UR7, R91 ;  /* 0x000000075a5b7c23 */ /* 0x002fe2000801005b */
[----:B------:R0:W-:Y:S03]  /*3e40*/  @!P1 STG.E desc[UR8][R88.64], R121 ;  /* 0x0000007958009986 */ /* 0x0001e6000c101908 */
[----:B------:R-:W-:Y:S01]  /*3e50*/  FADD.FTZ R122, R91, R122 ;  /* 0x0000007a5b7a7221 */ /* 0x000fe20000010000 */
[----:B------:R-:W-:-:S05]  /*3e60*/  IMAD.U32 R91, RZ, RZ, UR6 ;  /* 0x00000006ff5b7e24 */ /* 0x000fca000f8e00ff */
[----:B------:R-:W1:Y:S01]  /*3e70*/  MUFU.RSQ R122, R122 ;  /* 0x0000007a007a7308 */ /* 0x000e620000001400 */
[----:B0-----:R-:W0:Y:S02]  /*3e80*/  @!P1 LDC.64 R88, c[0x0][0x3c8] ;  /* 0x0000f200ff589b82 */ /* 0x001e240000000a00 */
[----:B0-----:R-:W-:-:S05]  /*3e90*/  @!P1 IMAD.WIDE R88, R91, 0x4, R88 ;  /* 0x000000045b589825 */ /* 0x001fca00078e0258 */
[----:B-1----:R0:W-:Y:S01]  /*3ea0*/  @!P1 STG.E desc[UR8][R88.64], R122 ;  /* 0x0000007a58009986 */ /* 0x0021e2000c101908 */
[----:B------:R-:W-:-:S04]  /*3eb0*/  PLOP3.LUT P1, PT, PT, PT, UP3, 0x40, 0x4 ;  /* 0x000000000004781c */ /* 0x000fc80003f2e838 */
[----:B------:R-:W-:Y:S01]  /*3ec0*/  FSEL R121, R121, RZ, P1 ;  /* 0x000000ff79797208 */ /* 0x000fe20000800000 */
[----:B------:R-:W-:Y:S08]  /*3ed0*/  @!P0 BRA `(.L_x_3621) ;  /* 0x0000000000808947 */ /* 0x000ff00003800000 */
[--C-:B0-----:R-:W-:Y:S01]  /*3ee0*/  FADD.FTZ R89, R5, -R121.reuse ;  /* 0x8000007905597221 */ /* 0x101fe20000010000 */
[--C-:B------:R-:W-:Y:S01]  /*3ef0*/  FADD.FTZ R91, R120, -R121.reuse ;  /* 0x80000079785b7221 */ /* 0x100fe20000010000 */
[--C-:B------:R-:W-:Y:S02]  /*3f00*/  FADD.FTZ R123, R3, -R121.reuse ;  /* 0x80000079037b7221 */ /* 0x100fe40000010000 */
[C---:B------:R-:W-:Y:S01]  /*3f10*/  FMUL.FTZ R89, R122.reuse, R89 ;  /* 0x000000597a597220 */ /* 0x040fe20000410000 */
[----:B------:R-:W-:Y:S01]  /*3f20*/  FMUL.FTZ R90, R122, R91 ;  /* 0x0000005b7a5a7220 */ /* 0x000fe20000410000 */
[----:B------:R-:W-:Y:S01]  /*3f30*/  FADD.FTZ R91, R2, -R121 ;  /* 0x80000079025b7221 */ /* 0x000fe20000010000 */
[----:B------:R-:W-:Y:S01]  /*3f40*/  FMUL.FTZ R124, R122, R123 ;  /* 0x0000007b7a7c7220 */ /* 0x000fe20000410000 */
[----:B-----5:R-:W-:Y:S01]  /*3f50*/  FFMA.FTZ R88, R89, R84, R76 ;  /* 0x0000005459587223 */ /* 0x020fe2000001004c */
[----:B------:R-:W-:Y:S01]  /*3f60*/  FFMA.FTZ R89, R90, R85, R77 ;  /* 0x000000555a597223 */ /* 0x000fe2000001004d */
[----:B------:R-:W-:Y:S01]  /*3f70*/  FMUL.FTZ R90, R122, R91 ;  /* 0x0000005b7a5a7220 */ /* 0x000fe20000410000 */
[--C-:B------:R-:W-:Y:S01]  /*3f80*/  FADD.FTZ R91, R119, -R121.reuse ;  /* 0x80000079775b7221 */ /* 0x100fe20000010000 */
[----:B------:R-:W-:-:S02]  /*3f90*/  FADD.FTZ R123, R4, -R121 ;  /* 0x80000079047b7221 */ /* 0x000fc40000010000 */
[----:B------:R-:W-:Y:S01]  /*3fa0*/  F2FP.BF16.F32.PACK_AB R88, R89, R88 ;  /* 0x000000585958723e */ /* 0x000fe200000010ff */
[----:B------:R-:W-:Y:S01]  /*3fb0*/  FADD.FTZ R89, R112, -R121 ;  /* 0x8000007970597221 */ /* 0x000fe20000010000 */
[----:B------:R-:W-:Y:S01]  /*3fc0*/  FFMA.FTZ R90, R90, R87, R79 ;  /* 0x000000575a5a7223 */ /* 0x000fe2000001004f */
[C---:B------:R-:W-:Y:S02]  /*3fd0*/  FMUL.FTZ R91, R122.reuse, R91 ;  /* 0x0000005b7a5b7220 */ /* 0x040fe40000410000 */
[----:B------:R-:W-:-:S04]  /*3fe0*/  FMUL.FTZ R89, R122, R89 ;  /* 0x000000597a597220 */ /* 0x000fc80000410000 */
[----:B------:R-:W-:-:S05]  /*3ff0*/  FFMA.FTZ R89, R89, R86, R78 ;  /* 0x0000005659597223 */ /* 0x000fca000001004e */
[----:B------:R-:W-:Y:S01]  /*4000*/  F2FP.BF16.F32.PACK_AB R89, R90, R89 ;  /* 0x000000595a59723e */ /* 0x000fe200000010ff */
[----:B------:R-:W-:Y:S01]  /*4010*/  FFMA.FTZ R90, R91, R80, R72 ;  /* 0x000000505b5a7223 */ /* 0x000fe20000010048 */
[----:B------:R-:W-:Y:S01]  /*4020*/  FFMA.FTZ R91, R124, R81, R73 ;  /* 0x000000517c5b7223 */ /* 0x000fe20000010049 */
[----:B------:R-:W-:-:S04]  /*4030*/  FMUL.FTZ R124, R122, R123 ;  /* 0x0000007b7a7c7220 */ /* 0x000fc80000410000 */
[----:B------:R-:W-:Y:S01]  /*4040*/  F2FP.BF16.F32.PACK_AB R90, R91, R90 ;  /* 0x0000005a5b5a723e */ /* 0x000fe200000010ff */
[----:B------:R-:W-:Y:S01]  /*4050*/  FADD.FTZ R91, R105, -R121 ;  /* 0x80000079695b7221 */ /* 0x000fe20000010000 */
[----:B------:R-:W-:-:S03]  /*4060*/  FFMA.FTZ R124, R124, R83, R75 ;  /* 0x000000537c7c7223 */ /* 0x000fc6000001004b */
[----:B------:R-:W-:-:S04]  /*4070*/  FMUL.FTZ R91, R122, R91 ;  /* 0x0000005b7a5b7220 */ /* 0x000fc80000410000 */
[----:B------:R-:W-:-:S05]  /*4080*/  FFMA.FTZ R91, R91, R82, R74 ;  /* 0x000000525b5b7223 */ /* 0x000fca000001004a */
[----:B------:R-:W-:Y:S02]  /*4090*/  F2FP.BF16.F32.PACK_AB R91, R124, R91 ;  /* 0x0000005b7c5b723e */ /* 0x000fe400000010ff */
[----:B------:R-:W0:Y:S02]  /*40a0*/  LDC.64 R124, c[0x0][0x428] ;  /* 0x00010a00ff7c7b82 */ /* 0x000e240000000a00 */
[C---:B0-----:R-:W-:Y:S01]  /*40b0*/  IMAD.WIDE.U32 R124, R98.reuse, 0x10, R124 ;  /* 0x00000010627c7825 */ /* 0x041fe200078e007c */
[----:B------:R-:W-:-:S04]  /*40c0*/  IADD3 R98, PT, PT, R98, 0x80, RZ ;  /* 0x0000008062627810 */ /* 0x000fc80007ffe0ff */
[----:B------:R1:W-:Y:S03]  /*40d0*/  STG.E.128 desc[UR8][R124.64], R88 ;  /* 0x000000587c007986 */ /* 0x0003e6000c101d08 */
.L_x_3621:
[----:B------:R-:W-:Y:S05]  /*40e0*/  BSYNC.RECONVERGENT B0 ;  /* 0x0000000000007941 */ /* 0x000fea0003800200 */
.L_x_3620:
[----:B------:R-:W-:Y:S04]  /*40f0*/  BSSY.RECONVERGENT B0, `(.L_x_3622) ;  /* 0x0000022000007945 */ /* 0x000fe80003800200 */
[----:B------:R-:W-:Y:S05]  /*4100*/  @!P2 BRA `(.L_x_3623) ;  /* 0x000000000080a947 */ /* 0x000fea0003800000 */
[--C-:B01----:R-:W-:Y:S01]  /*4110*/  FADD.FTZ R89, R106, -R121.reuse ;  /* 0x800000796a597221 */ /* 0x103fe20000010000 */
[--C-:B------:R-:W-:Y:S01]  /*4120*/  FADD.FTZ R91, R6, -R121.reuse ;  /* 0x80000079065b7221 */ /* 0x100fe20000010000 */
[--C-:B------:R-:W-:Y:S02]  /*4130*/  FADD.FTZ R123, R8, -R121.reuse ;  /* 0x80000079087b7221 */ /* 0x100fe40000010000 */
[C---:B------:R-:W-:Y:S01]  /*4140*/  FMUL.FTZ R89, R122.reuse, R89 ;  /* 0x000000597a597220 */ /* 0x040fe20000410000 */
[C---:B------:R-:W-:Y:S01]  /*4150*/  FMUL.FTZ R90, R122.reuse, R91 ;  /* 0x0000005b7a5a7220 */ /* 0x040fe20000410000 */
        /* <DEDUP_REMOVED lines=27> */
.L_x_3623:
[----:B------:R-:W-:Y:S05]  /*4310*/  BSYNC.RECONVERGENT B0 ;  /* 0x0000000000007941 */ /* 0x000fea0003800200 */
.L_x_3622:
[----:B------:R-:W-:Y:S04]  /*4320*/  BSSY.RECONVERGENT B0, `(.L_x_3624) ;  /* 0x0000022000007945 */ /* 0x000fe80003800200 */
[----:B------:R-:W-:Y:S05]  /*4330*/  @!P3 BRA `(.L_x_3625) ;  /* 0x000000000080b947 */ /* 0x000fea0003800000 */
[--C-:B012---:R-:W-:Y:S01]  /*4340*/  FADD.FTZ R89, R108, -R121.reuse ;  /* 0x800000796c597221 */ /* 0x107fe20000010000 */
        /* <DEDUP_REMOVED lines=31> */
.L_x_3625:
[----:B------:R-:W-:Y:S05]  /*4540*/  BSYNC.RECONVERGENT B0 ;  /* 0x0000000000007941 */ /* 0x000fea0003800200 */
.L_x_3624:
[----:B------:R-:W-:Y:S04]  /*4550*/  BSSY.RECONVERGENT B0, `(.L_x_3626) ;  /* 0x0000021000007945 */ /* 0x000fe80003800200 */
[----:B------:R-:W-:Y:S05]  /*4560*/  @!P4 BRA `(.L_x_3627) ;  /* 0x00000000007cc947 */ /* 0x000fea0003800000 */
[--C-:B0123--:R-:W-:Y:S01]  /*4570*/  FADD.FTZ R89, R94, -R121.reuse ;  /* 0x800000795e597221 */ /* 0x10ffe20000010000 */
[--C-:B------:R-:W-:Y:S01]  /*4580*/  FADD.FTZ R91, R117, -R121.reuse ;  /* 0x80000079755b7221 */ /* 0x100fe20000010000 */
[--C-:B------:R-:W-:Y:S01]  /*4590*/  FADD.FTZ R123, R95, -R121.reuse ;  /* 0x800000795f7b7221 */ /* 0x100fe20000010000 */
[--C-:B------:R-:W-:Y:S01]  /*45a0*/  FADD.FTZ R124, R111, -R121.reuse ;  /* 0x800000796f7c7221 */ /* 0x100fe20000010000 */
[C---:B------:R-:W-:Y:S01]  /*45b0*/  FMUL.FTZ R88, R122.reuse, R89 ;  /* 0x000000597a587220 */ /* 0x040fe20000410000 */
[----:B------:R-:W-:Y:S01]  /*45c0*/  FMUL.FTZ R89, R122, R91 ;  /* 0x0000005b7a597220 */ /* 0x000fe20000410000 */
[--C-:B------:R-:W-:Y:S01]  /*45d0*/  FADD.FTZ R91, R96, -R121.reuse ;  /* 0x80000079605b7221 */ /* 0x100fe20000010000 */
[C---:B------:R-:W-:Y:S01]  /*45e0*/  FMUL.FTZ R90, R122.reuse, R123 ;  /* 0x0000007b7a5a7220 */ /* 0x040fe20000410000 */
[----:B------:R-:W-:Y:S01]  /*45f0*/  FMUL.FTZ R123, R122, R124 ;  /* 0x0000007c7a7b7220 */ /* 0x000fe20000410000 */
[--C-:B------:R-:W-:Y:S01]  /*4600*/  FADD.FTZ R125, R110, -R121.reuse ;  /* 0x800000796e7d7221 */ /* 0x100fe20000010000 */
[----:B------:R-:W-:Y:S01]  /*4610*/  FMUL.FTZ R124, R122, R91 ;  /* 0x0000005b7a7c7220 */ /* 0x000fe20000410000 */
[--C-:B------:R-:W-:Y:S01]  /*4620*/  FADD.FTZ R91, R118, -R121.reuse ;  /* 0x80000079765b7221 */ /* 0x100fe20000010000 */
[----:B------:R-:W-:Y:S01]  /*4630*/  FADD.FTZ R121, R97, -R121 ;  /* 0x8000007961797221 */ /* 0x000fe20000010000 */
[C---:B------:R-:W-:Y:S01]  /*4640*/  FMUL.FTZ R125, R122.reuse, R125 ;  /* 0x0000007d7a7d7220 */ /* 0x040fe20000410000 */
[----:B-----5:R-:W-:Y:S01]  /*4650*/  FFMA.FTZ R89, R89, R38, R30 ;  /* 0x0000002659597223 */ /* 0x020fe2000001001e */
[C---:B------:R-:W-:Y:S01]  /*4660*/  FMUL.FTZ R91, R122.reuse, R91 ;  /* 0x0000005b7a5b7220 */ /* 0x040fe20000410000 */
[----:B------:R-:W-:Y:S01]  /*4670*/  FMUL.FTZ R122, R122, R121 ;  /* 0x000000797a7a7220 */ /* 0x000fe20000410000 */
[----:B------:R-:W-:Y:S01]  /*4680*/  FFMA.FTZ R123, R123, R32, R24 ;  /* 0x000000207b7b7223 */ /* 0x000fe20000010018 */
[----:B------:R-:W-:Y:S01]  /*4690*/  FFMA.FTZ R124, R124, R33, R25 ;  /* 0x000000217c7c7223 */ /* 0x000fe20000010019 */
[----:B------:R-:W-:Y:S01]  /*46a0*/  FFMA.FTZ R91, R91, R34, R26 ;  /* 0x000000225b5b7223 */ /* 0x000fe2000001001a */
[----:B------:R-:W-:Y:S01]  /*46b0*/  FFMA.FTZ R122, R122, R35, R27 ;  /* 0x000000237a7a7223 */ /* 0x000fe2000001001b */
[----:B------:R-:W-:Y:S01]  /*46c0*/  FFMA.FTZ R121, R125, R36, R28 ;  /* 0x000000247d797223 */ /* 0x000fe2000001001c */
[----:B------:R-:W-:-:S03]  /*46d0*/  FFMA.FTZ R88, R88, R37, R29 ;  /* 0x0000002558587223 */ /* 0x000fc6000001001d */
[----:B------:R-:W-:Y:S01]  /*46e0*/  F2FP.BF16.F32.PACK_AB R91, R122, R91 ;  /* 0x0000005b7a5b723e */ /* 0x000fe200000010ff */
[----:B------:R-:W-:Y:S01]  /*46f0*/  FFMA.FTZ R122, R90, R39, R31 ;  /* 0x000000275a7a7223 */ /* 0x000fe2000001001f */
[----:B------:R-:W-:Y:S02]  /*4700*/  F2FP.BF16.F32.PACK_AB R90, R124, R123 ;  /* 0x0000007b7c5a723e */ /* 0x000fe400000010ff */
[----:B------:R-:W-:Y:S02]  /*4710*/  F2FP.BF16.F32.PACK_AB R88, R88, R121 ;  /* 0x000000795858723e */ /* 0x000fe400000010ff */
[----:B------:R-:W-:Y:S02]  /*4720*/  F2FP.BF16.F32.PACK_AB R89, R122, R89 ;  /* 0x000000597a59723e */ /* 0x000fe400000010ff */
[----:B------:R-:W0:Y:S02]  /*4730*/  LDC.64 R122, c[0x0][0x428] ;  /* 0x00010a00ff7a7b82 */ /* 0x000e240000000a00 */
[----:B0-----:R-:W-:-:S05]  /*4740*/  IMAD.WIDE.U32 R122, R98, 0x10, R122 ;  /* 0x00000010627a7825 */ /* 0x001fca00078e007a */
[----:B------:R4:W-:Y:S02]  /*4750*/  STG.E.128 desc[UR8][R122.64], R88 ;  /* 0x000000587a007986 */ /* 0x0009e4000c101d08 */
.L_x_3627:
[----:B------:R-:W-:Y:S05]  /*4760*/  BSYNC.RECONVERGENT B0 ;  /* 0x0000000000007941 */ /* 0x000fea0003800200 */
.L_x_3626:
[----:B------:R-:W-:Y:S02]  /*4770*/  UIADD3 UR6, UPT, UPT, UR6, UR10, URZ ;  /* 0x0000000a06067290 */ /* 0x000fe4000fffe0ff */
[----:B------:R-:W-:Y:S02]  /*4780*/  UPLOP3.LUT UP2, UPT, UPT, UPT, UP2, 0x40, 0x4 ;  /* 0x000000000004789c */ /* 0x000fe40003f4e820 */
[----:B------:R-:W-:-:S09]  /*4790*/  UISETP.GE.AND UP1, UPT, UR6, UR11, UPT ;  /* 0x0000000b0600728c */ /* 0x000fd2000bf26270 */
[----:B------:R-:W-:Y:S05]  /*47a0*/  BRA.U !UP1, `(.L_x_3628) ;  /* 0xffffffc1091c7547 */ /* 0x000fea000b83ffff */
[----:B------:R-:W-:Y:S05]  /*47b0*/  EXIT ;  /* 0x000000000000794d */ /* 0x000fea0003800000 */
.L_x_3629:
        /* <DEDUP_REMOVED lines=12> */
.L_x_17958:


//--------------------- .text._ZN10layer_norm31ln_parallel_residual_fwd_kernelINS_13Kernel_traitsIf13__nv_bfloat16S2_S2_fjLj4096ELj1ELj1ELj4ELj16ENS_18Kernel_traits_baseILj4096EfS2_S2_S2_fjLj128EEEEELb0ELb1ELb1EEEvNS_9FwdParamsE --------------------------
	.section	.text._ZN10layer_norm31ln_parallel_residual_fwd_kernelINS_13Kernel_traitsIf13__nv_bfloat16S2_S2_fjLj4096ELj1ELj1ELj4ELj16ENS_18Kernel_traits_baseILj4096EfS2_S2_S2_fjLj128EEEEELb0ELb1ELb1EEEvNS_9FwdParamsE,"ax",@progbits
	.align	128
        .global         _ZN10layer_norm31ln_parallel_residual_fwd_kernelINS_13Kernel_traitsIf13__nv_bfloat16S2_S2_fjLj4096ELj1ELj1ELj4ELj16ENS_18Kernel_traits_baseILj4096EfS2_S2_S2_fjLj128EEEEELb0ELb1ELb1EEEvNS_9FwdParamsE
        .type           _ZN10layer_norm31ln_parallel_residual_fwd_kernelINS_13Kernel_traitsIf13__nv_bfloat16S2_S2_fjLj4096ELj1ELj1ELj4ELj16ENS_18Kernel_traits_baseILj4096EfS2_S2_S2_fjLj128EEEEELb0ELb1ELb1EEEvNS_9FwdParamsE,@function
        .size           _ZN10layer_norm31ln_parallel_residual_fwd_kernelINS_13Kernel_traitsIf13__nv_bfloat16S2_S2_fjLj4096ELj1ELj1ELj4ELj16ENS_18Kernel_traits_baseILj4096EfS2_S2_S2_fjLj128EEEEELb0ELb1ELb1EEEvNS_9FwdParamsE,(.L_x_17959 - _ZN10layer_norm31ln_parallel_residual_fwd_kernelINS_13Kernel_traitsIf13__nv_bfloat16S2_S2_fjLj4096ELj1ELj1ELj4ELj16ENS_18Kernel_traits_baseILj4096EfS2_S2_S2_fjLj128EEEEELb0ELb1ELb1EEEvNS_9FwdParamsE)
        .other          _ZN10layer_norm31ln_parallel_residual_fwd_kernelINS_13Kernel_traitsIf13__nv_bfloat16S2_S2_fjLj4096ELj1ELj1ELj4ELj16ENS_18Kernel_traits_baseILj4096EfS2_S2_S2_fjLj128EEEEELb0ELb1ELb1EEEvNS_9FwdParamsE,@"STO_CUDA_ENTRY STV_DEFAULT"
_ZN10layer_norm31ln_parallel_residual_fwd_kernelINS_13Kernel_traitsIf13__nv_bfloat16S2_S2_fjLj4096ELj1ELj1ELj4ELj16ENS_18Kernel_traits_baseILj4096EfS2_S2_S2_fjLj128EEEEELb0ELb1ELb1EEEvNS_9FwdParamsE:
.text._ZN10layer_norm31ln_parallel_residual_fwd_kernelINS_13Kernel_traitsIf13__nv_bfloat16S2_S2_fjLj4096ELj1ELj1ELj4ELj16ENS_18Kernel_traits_baseILj4096EfS2_S2_S2_fjLj128EEEEELb0ELb1ELb1EEEvNS_9FwdParamsE:
        /* <DEDUP_REMOVED lines=12> */
[----:B--23--:R-:W-:Y:S09]  /*00c0*/  BRA.U !UP0, `(.L_x_3630) ;  /* 0x0000000108547547 */ /* 0x00cff2000b800000 */
        /* <DEDUP_REMOVED lines=21> */
.L_x_3630:
[----:B------:R-:W0:Y:S02]  /*0220*/  LDC.64 R2, c[0x0][0x3d0] ;  /* 0x0000f400ff027b82 */ /* 0x000e240000000a00 */
[----:B0-----:R-:W-:-:S05]  /*0230*/  IMAD.WIDE.U32 R2, R92, 0x20, R2 ;  /* 0x000000205c027825 */ /* 0x001fca00078e0002 */
        /* <DEDUP_REMOVED lines=23> */
[----:B0-----:R-:W-:-:S07]  /*03b0*/  CS2R R52, SRZ ;  /* 0x0000000000347805 */ /* 0x001fce000001ff00 */
.L_x_3631:
        /* <DEDUP_REMOVED lines=10> */
[----:B------:R-:W-:-:S11]  /*0460*/  UPLOP3.LUT UP2, UPT, UPT, UPT, UPT, 0x40, 0x4 ;  /* 0x000000000004789c */ /* 0x000fd60003f4e870 */
.L_x_3652:
[----:B----4-:R-:W-:Y:S01]  /*0470*/  ISETP.NE.U32.AND P2, PT, RZ, UR10, PT ;  /* 0x0000000aff007c0c */ /* 0x010fe2000bf45070 */
[----:B------:R-:W4:Y:S01]  /*0480*/  LDC.64 R112, c[0x0][0x390] ;  /* 0x0000e400ff707b82 */ /* 0x000f220000000a00 */
[----:B-1----:R-:W-:Y:S02]  /*0490*/  IMAD R0, R11, UR8, RZ ;  /* 0x000000080b007c24 */ /* 0x002fe4000f8e02ff */
[----:B------:R-:W-:-:S03]  /*04a0*/  ISETP.NE.AND.EX P2, PT, RZ, UR11, PT, P2 ;  /* 0x0000000bff007c0c */ /* 0x000fc6000bf45320 */
[----:B0-----:R-:W-:Y:S02]  /*04b0*/  SHF.R.S32.HI R3, RZ, 0x1f, R0 ;  /* 0x0000001fff037819 */ /* 0x001fe40000011400 */
[----:B------:R-:W0:Y:S02]  /*04c0*/  @P1 LDC.64 R6, c[0x0][0x398] ;  /* 0x0000e600ff061b82 */ /* 0x000e240000000a00 */
[----:B------:R-:W-:-:S04]  /*04d0*/  LEA.HI R3, R3, R0, RZ, 0x3 ;  /* 0x0000000003037211 */ /* 0x000fc800078f18ff */
[----:B------:R-:W-:Y:S02]  /*04e0*/  LEA.HI.SX32 R10, R3, R92, 0x1d ;  /* 0x0000005c030a7211 */ /* 0x000fe400078feaff */
[----:B------:R-:W1:Y:S03]  /*04f0*/  @P2 LDC.64 R8, c[0x0][0x3a0] ;  /* 0x0000e800ff082b82 */ /* 0x000e660000000a00 */
[----:B----4-:R-:W-:-:S06]  /*0500*/  IMAD.WIDE.U32 R88, R10, 0x10, R112 ;  /* 0x000000100a587825 */ /* 0x010fcc00078e0070 */
[----:B-----5:R-:W5:Y:S01]  /*0510*/  LDG.E.128 R88, desc[UR6][R88.64] ;  /* 0x0000000658587981 */ /* 0x020f62000c1e1d00 */
[----:B0-----:R-:W-:-:S05]  /*0520*/  @P1 IMAD.WIDE.U32 R6, R10, 0x10, R6 ;  /* 0x000000100a061825 */ /* 0x001fca00078e0006 */
[----:B------:R0:W5:Y:S01]  /*0530*/  @P1 LDG.E.128 R16, desc[UR6][R6.64] ;  /* 0x0000000606101981 */ /* 0x000162000c1e1d00 */
[----:B-1----:R-:W-:-:S05]  /*0540*/  @P2 IMAD.WIDE.U32 R8, R10, 0x10, R8 ;  /* 0x000000100a082825 */ /* 0x002fca00078e0008 */
[----:B------:R-:W4:Y:S02]  /*0550*/  @P2 LDG.E.128 R20, desc[UR6][R8.64] ;  /* 0x0000000608142981 */ /* 0x000f24000c1e1d00 */
[----:B----4-:R-:W-:Y:S02]  /*0560*/  PRMT R4, R23, 0x7632, R4 ;  /* 0x0000763217047816 */ /* 0x010fe40000000004 */
[----:B------:R-:W-:Y:S02]  /*0570*/  PRMT R3, R22, 0x7632, R3 ;  /* 0x0000763216037816 */ /* 0x000fe40000000003 */
[----:B------:R-:W-:Y:S02]  /*0580*/  PRMT R2, R21, 0x7632, R2 ;  /* 0x0000763215027816 */ /* 0x000fe40000000002 */
[----:B------:R-:W-:Y:S01]  /*0590*/  PRMT R0, R20, 0x7632, R0 ;  /* 0x0000763214007816 */ /* 0x000fe20000000000 */
[----:B0-----:R-:W-:Y:S06]  /*05a0*/  @!P1 BRA `(.L_x_3632) ;  /* 0x00000004006c9947 */ /* 0x001fec0003800000 */
[----:B------:R-:W-:Y:S05]  /*05b0*/  @!P2 BRA `(.L_x_3633) ;  /* 0x0000000000d4a947 */ /* 0x000fea0003800000 */
[C---:B-----5:R-:W-:Y:S01]  /*05c0*/  PRMT R8, R89.reuse, 0x7632, R8 ;  /* 0x0000763259087816 */ /* 0x060fe20000000008 */
[----:B------:R-:W-:Y:S01]  /*05d0*/  IMAD.U32 R15, R18, 0x10000, RZ ;  /* 0x00010000120f7824 */ /* 0x000fe200078e00ff */
[----:B------:R-:W-:Y:S01]  /*05e0*/  SHF.L.U32 R89, R89, 0x10, RZ ;  /* 0x0000001059597819 */ /* 0x000fe200000006ff */
[----:B------:R-:W-:Y:S01]  /*05f0*/  IMAD.U32 R7, R16, 0x10000, RZ ;  /* 0x0001000010077824 */ /* 0x000fe200078e00ff */
[----:B------:R-:W-:Y:S01]  /*0600*/  SHF.L.U32 R6, R17, 0x10, RZ ;  /* 0x0000001011067819 */ /* 0x000fe200000006ff */
[----:B------:R-:W-:Y:S01]  /*0610*/  IMAD.U32 R8, R8, 0x10000, RZ ;  /* 0x0001000008087824 */ /* 0x000fe200078e00ff */
[----:B------:R-:W-:Y:S02]  /*0620*/  PRMT R5, R88, 0x7632, R5 ;  /* 0x0000763258057816 */ /* 0x000fe40000000005 */
[----:B------:R-:W-:Y:S01]  /*0630*/  PRMT R93, R91, 0x7632, R93 ;  /* 0x000076325b5d7816 */ /* 0x000fe2000000005d */
[--C-:B------:R-:W-:Y:S01]  /*0640*/  FADD.FTZ R89, R89, R6.reuse ;  /* 0x0000000659597221 */ /* 0x100fe20000010000 */
[----:B------:R-:W-:-:S02]  /*0650*/  PRMT R6, R16, 0x7632, R6 ;  /* 0x0000763210067816 */ /* 0x000fc40000000006 */
[----:B------:R-:W-:Y:S01]  /*0660*/  SHF.L.U32 R91, R91, 0x10, RZ ;  /* 0x000000105b5b7819 */ /* 0x000fe200000006ff */
[----:B------:R-:W-:Y:S01]  /*0670*/  IMAD.U32 R93, R93, 0x10000, RZ ;  /* 0x000100005d5d7824 */ /* 0x000fe200078e00ff */
[----:B------:R-:W-:Y:S02]  /*0680*/  SHF.L.U32 R12, R19, 0x10, RZ ;  /* 0x00000010130c7819 */ /* 0x000fe400000006ff */
[----:B------:R-:W-:Y:S02]  /*0690*/  SHF.L.U32 R5, R5, 0x10, RZ ;  /* 0x0000001005057819 */ /* 0x000fe400000006ff */
[----:B------:R-:W-:Y:S01]  /*06a0*/  SHF.L.U32 R6, R6, 0x10, RZ ;  /* 0x0000001006067819 */ /* 0x000fe200000006ff */
[----:B------:R-:W-:Y:S01]  /*06b0*/  FADD.FTZ R91, R91, R12 ;  /* 0x0000000c5b5b7221 */ /* 0x000fe20000010000 */
[C---:B------:R-:W-:Y:S02]  /*06c0*/  PRMT R13, R90.reuse, 0x7632, R13 ;  /* 0x000076325a0d7816 */ /* 0x040fe4000000000d */
[----:B------:R-:W-:Y:S01]  /*06d0*/  SHF.L.U32 R90, R90, 0x10, RZ ;  /* 0x000000105a5a7819 */ /* 0x000fe200000006ff */
[----:B------:R-:W-:Y:S01]  /*06e0*/  FADD.FTZ R12, R5, R6 ;  /* 0x00000006050c7221 */ /* 0x000fe20000010000 */
[----:B------:R-:W-:-:S02]  /*06f0*/  PRMT R9, R17, 0x7632, R9 ;  /* 0x0000763211097816 */ /* 0x000fc40000000009 */
[----:B------:R-:W-:Y:S01]  /*0700*/  PRMT R6, R19, 0x7632, R6 ;  /* 0x0000763213067816 */ /* 0x000fe20000000006 */
[----:B------:R-:W-:Y:S01]  /*0710*/  FADD.FTZ R15, R90, R15 ;  /* 0x0000000f5a0f7221 */ /* 0x000fe20000010000 */
[----:B------:R-:W-:Y:S02]  /*0720*/  SHF.L.U32 R88, R88, 0x10, RZ ;  /* 0x0000001058587819 */ /* 0x000fe400000006ff */
[----:B------:R-:W-:Y:S02]  /*0730*/  PRMT R5, R18, 0x7632, R5 ;  /* 0x0000763212057816 */ /* 0x000fe40000000005 */
        /* <DEDUP_REMOVED lines=11> */
[----:B------:R-:W-:-:S02]  /*07f0*/  SHF.L.U32 R4, R4, 0x10, RZ ;  /* 0x0000001004047819 */ /* 0x000fc400000006ff */
[----:B------:R-:W-:Y:S01]  /*0800*/  FADD.FTZ R90, R13, R90 ;  /* 0x0000005a0d5a7221 */ /* 0x000fe20000010000 */
[----:B------:R-:W-:Y:S02]  /*0810*/  SHF.L.U32 R8, R21, 0x10, RZ ;  /* 0x0000001015087819 */ /* 0x000fe400000006ff */
        /* <DEDUP_REMOVED lines=15> */
.L_x_3633:
[----:B-----5:R-:W-:Y:S01]  /*0910*/  SHF.L.U32 R8, R89, 0x10, RZ ;  /* 0x0000001059087819 */ /* 0x020fe200000006ff */
[----:B------:R-:W-:Y:S01]  /*0920*/  IMAD.U32 R7, R90, 0x10000, RZ ;  /* 0x000100005a077824 */ /* 0x000fe200078e00ff */
[----:B------:R-:W-:Y:S02]  /*0930*/  SHF.L.U32 R3, R17, 0x10, RZ ;  /* 0x0000001011037819 */ /* 0x000fe400000006ff */
[----:B------:R-:W-:Y:S02]  /*0940*/  SHF.L.U32 R2, R18, 0x10, RZ ;  /* 0x0000001012027819 */ /* 0x000fe400000006ff */
[----:B------:R-:W-:Y:S01]  /*0950*/  SHF.L.U32 R9, R88, 0x10, RZ ;  /* 0x0000001058097819 */ /* 0x000fe200000006ff */
[----:B------:R-:W-:Y:S01]  /*0960*/  FADD.FTZ R8, R8, R3 ;  /* 0x0000000308087221 */ /* 0x000fe20000010000 */
[----:B------:R-:W-:Y:S01]  /*0970*/  SHF.L.U32 R0, R16, 0x10, RZ ;  /* 0x0000001010007819 */ /* 0x000fe200000006ff */
[----:B------:R-:W-:Y:S01]  /*0980*/  FADD.FTZ R7, R7, R2 ;  /* 0x0000000207077221 */ /* 0x000fe20000010000 */
[----:B------:R-:W-:-:S02]  /*0990*/  PRMT R5, R88, 0x7632, R5 ;  /* 0x0000763258057816 */ /* 0x000fc40000000005 */
[----:B------:R-:W-:Y:S01]  /*09a0*/  PRMT R14, R91, 0x7632, R14 ;  /* 0x000076325b0e7816 */ /* 0x000fe2000000000e */
[----:B------:R-:W-:Y:S01]  /*09b0*/  FADD.FTZ R9, R9, R0 ;  /* 0x0000000009097221 */ /* 0x000fe20000010000 */
[----:B------:R-:W-:Y:S01]  /*09c0*/  PRMT R4, R19, 0x7632, R4 ;  /* 0x0000763213047816 */ /* 0x000fe20000000004 */
[----:B------:R-:W-:Y:S01]  /*09d0*/  IMAD.U32 R91, R91, 0x10000, RZ ;  /* 0x000100005b5b7824 */ /* 0x000fe200078e00ff */
[----:B------:R-:W-:Y:S02]  /*09e0*/  PRMT R12, R90, 0x7632, R12 ;  /* 0x000076325a0c7816 */ /* 0x000fe4000000000c */
[----:B------:R-:W-:Y:S02]  /*09f0*/  PRMT R3, R18, 0x7632, R3 ;  /* 0x0000763212037816 */ /* 0x000fe40000000003 */
[----:B------:R-:W-:Y:S01]  /*0a00*/  PRMT R6, R89, 0x7632, R6 ;  /* 0x0000763259067816 */ /* 0x000fe20000000006 */
[----:B------:R-:W-:Y:S01]  /*0a10*/  IMAD.U32 R12, R12, 0x10000, RZ ;  /* 0x000100000c0c7824 */ /* 0x000fe200078e00ff */
[----:B------:R-:W-:-:S02]  /*0a20*/  PRMT R2, R17, 0x7632, R2 ;  /* 0x0000763211027816 */ /* 0x000fc40000000002 */
[----:B------:R-:W-:Y:S02]  /*0a30*/  PRMT R0, R16, 0x7632, R0 ;  /* 0x0000763210007816 */ /* 0x000fe40000000000 */
[----:B------:R-:W-:Y:S01]  /*0a40*/  SHF.L.U32 R13, R5, 0x10, RZ ;  /* 0x00000010050d7819 */ /* 0x000fe200000006ff */
        /* <DEDUP_REMOVED lines=17> */
.L_x_3632:
[----:B------:R-:W-:Y:S05]  /*0b60*/  @!P2 BRA `(.L_x_3635) ;  /* 0x000000000084a947 */ /* 0x000fea0003800000 */
[----:B-----5:R-:W-:Y:S02]  /*0b70*/  SHF.L.U32 R8, R89, 0x10, RZ ;  /* 0x0000001059087819 */ /* 0x020fe400000006ff */
[----:B------:R-:W-:Y:S02]  /*0b80*/  SHF.L.U32 R7, R21, 0x10, RZ ;  /* 0x0000001015077819 */ /* 0x000fe400000006ff */
[----:B------:R-:W-:Y:S02]  /*0b90*/  SHF.L.U32 R9, R88, 0x10, RZ ;  /* 0x0000001058097819 */ /* 0x000fe400000006ff */
[C---:B------:R-:W-:Y:S01]  /*0ba0*/  PRMT R14, R90.reuse, 0x7632, R14 ;  /* 0x000076325a0e7816 */ /* 0x040fe2000000000e */
[----:B------:R-:W-:Y:S01]  /*0bb0*/  IMAD.U32 R90, R90, 0x10000, RZ ;  /* 0x000100005a5a7824 */ /* 0x000fe200078e00ff */
[----:B------:R-:W-:Y:S01]  /*0bc0*/  SHF.L.U32 R6, R20, 0x10, RZ ;  /* 0x0000001014067819 */ /* 0x000fe200000006ff */
[----:B------:R-:W-:Y:S01]  /*0bd0*/  FADD.FTZ R8, R8, R7 ;  /* 0x0000000708087221 */ /* 0x000fe20000010000 */
[----:B------:R-:W-:-:S02]  /*0be0*/  SHF.L.U32 R13, R22, 0x10, RZ ;  /* 0x00000010160d7819 */ /* 0x000fc400000006ff */
[----:B------:R-:W-:Y:S01]  /*0bf0*/  PRMT R5, R88, 0x7632, R5 ;  /* 0x0000763258057816 */ /* 0x000fe20000000005 */
[----:B------:R-:W-:Y:S01]  /*0c00*/  FADD.FTZ R9, R9, R6 ;  /* 0x0000000609097221 */ /* 0x000fe20000010000 */
        /* <DEDUP_REMOVED lines=23> */
.L_x_3635:
        /* <DEDUP_REMOVED lines=11> */
[----:B------:R-:W-:-:S07]  /*0e30*/  SHF.L.U32 R5, R5, 0x10, RZ ;  /* 0x0000001005057819 */ /* 0x000fce00000006ff */
.L_x_3634:
        /* <DEDUP_REMOVED lines=22> */
[C---:B------:R-:W-:Y:S01]  /*0fa0*/  PRMT R99, R89.reuse, 0x7632, R99 ;  /* 0x0000763259637816 */ /* 0x040fe20000000063 */
        /* <DEDUP_REMOVED lines=12> */
.L_x_3637:
[----:B------:R-:W-:Y:S01]  /*1070*/  PRMT R12, R88, 0x7632, R12 ;  /* 0x00007632580c7816 */ /* 0x000fe2000000000c */
[----:B------:R-:W-:Y:S01]  /*1080*/  IMAD.U32 R95, R22, 0x10000, RZ ;  /* 0x00010000165f7824 */ /* 0x000fe200078e00ff */
[----:B------:R-:W-:Y:S02]  /*1090*/  PRMT R14, R90, 0x7632, R14 ;  /* 0x000076325a0e7816 */ /* 0x000fe4000000000e */
[----:B------:R-:W-:Y:S02]  /*10a0*/  PRMT R15, R91, 0x7632, R15 ;  /* 0x000076325b0f7816 */ /* 0x000fe4000000000f */
[----:B------:R-:W-:Y:S02]  /*10b0*/  SHF.L.U32 R88, R88, 0x10, RZ ;  /* 0x0000001058587819 */ /* 0x000fe400000006ff */
[----:B------:R-:W-:Y:S02]  /*10c0*/  SHF.L.U32 R93, R20, 0x10, RZ ;  /* 0x00000010145d7819 */ /* 0x000fe400000006ff */
[----:B------:R-:W-:-:S02]  /*10d0*/  SHF.L.U32 R100, R99, 0x10, RZ ;  /* 0x0000001063647819 */ /* 0x000fc400000006ff */
        /* <DEDUP_REMOVED lines=26> */
.L_x_3636:
[----:B------:R-:W-:-:S04]  /*1280*/  UISETP.NE.U32.AND UP1, UPT, UR10, URZ, UPT ;  /* 0x000000ff0a00728c */ /* 0x000fc8000bf25070 */
[----:B------:R-:W-:-:S09]  /*1290*/  UISETP.NE.AND.EX UP1, UPT, UR11, URZ, UPT, UP1 ;  /* 0x000000ff0b00728c */ /* 0x000fd2000bf25310 */
[----:B------:R-:W-:Y:S05]  /*12a0*/  BRA.U UP1, `(.L_x_3639) ;  /* 0x0000000101947547 */ /* 0x000fea000b800000 */
[C---:B-----5:R-:W-:Y:S01]  /*12b0*/  PRMT R97, R89.reuse, 0x7632, R97 ;  /* 0x0000763259617816 */ /* 0x060fe20000000061 */
[----:B------:R-:W-:Y:S01]  /*12c0*/  IMAD.U32 R89, R89, 0x10000, RZ ;  /* 0x0001000059597824 */ /* 0x000fe200078e00ff */
[----:B------:R-:W-:Y:S01]  /*12d0*/  PRMT R98, R90, 0x7632, R98 ;  /* 0x000076325a627816 */ /* 0x000fe20000000062 */
[----:B------:R-:W-:Y:S01]  /*12e0*/  IMAD.U32 R95, R18, 0x10000, RZ ;  /* 0x00010000125f7824 */ /* 0x000fe200078e00ff */
[----:B------:R-:W-:Y:S02]  /*12f0*/  SHF.L.U32 R94, R17, 0x10, RZ ;  /* 0x00000010115e7819 */ /* 0x000fe400000006ff */
[----:B------:R-:W-:Y:S02]  /*1300*/  PRMT R96, R88, 0x7632, R96 ;  /* 0x0000763258607816 */ /* 0x000fe40000000060 */
[----:B------:R-:W-:Y:S01]  /*1310*/  SHF.L.U32 R90, R90, 0x10, RZ ;  /* 0x000000105a5a7819 */ /* 0x000fe200000006ff */
[----:B------:R-:W-:Y:S01]  /*1320*/  FADD.FTZ R94, R94, R89 ;  /* 0x000000595e5e7221 */ /* 0x000fe20000010000 */
[----:B------:R-:W-:-:S02]  /*1330*/  SHF.L.U32 R88, R88, 0x10, RZ ;  /* 0x0000001058587819 */ /* 0x000fc400000006ff */
[C---:B------:R-:W-:Y:S01]  /*1340*/  SHF.L.U32 R93, R16.reuse, 0x10, RZ ;  /* 0x00000010105d7819 */ /* 0x040fe200000006ff */
[----:B------:R-:W-:Y:S01]  /*1350*/  FADD.FTZ R95, R95, R90 ;  /* 0x0000005a5f5f7221 */ /* 0x000fe20000010000 */
[----:B------:R-:W-:Y:S02]  /*1360*/  PRMT R99, R91, 0x7632, R99 ;  /* 0x000076325b637816 */ /* 0x000fe40000000063 */
[----:B------:R-:W-:Y:S01]  /*1370*/  PRMT R12, R16, 0x7632, R12 ;  /* 0x00007632100c7816 */ /* 0x000fe2000000000c */
[----:B------:R-:W-:Y:S01]  /*1380*/  FADD.FTZ R93, R93, R88 ;  /* 0x000000585d5d7221 */ /* 0x000fe20000010000 */
[----:B------:R-:W-:Y:S01]  /*1390*/  PRMT R13, R17, 0x7632, R13 ;  /* 0x00007632110d7816 */ /* 0x000fe2000000000d */
[----:B------:R-:W-:Y:S01]  /*13a0*/  IMAD.U32 R88, R97, 0x10000, RZ ;  /* 0x0001000061587824 */ /* 0x000fe200078e00ff */
[----:B------:R-:W-:Y:S02]  /*13b0*/  PRMT R14, R18, 0x7632, R14 ;  /* 0x00007632120e7816 */ /* 0x000fe4000000000e */
[----:B------:R-:W-:-:S02]  /*13c0*/  PRMT R15, R19, 0x7632, R15 ;  /* 0x00007632130f7816 */ /* 0x000fc4000000000f */
        /* <DEDUP_REMOVED lines=19> */
.L_x_3639:
[----:B-----5:R-:W-:Y:S01]  /*1500*/  PRMT R13, R88, 0x7632, R13 ;  /* 0x00007632580d7816 */ /* 0x020fe2000000000d */
[----:B------:R-:W-:Y:S01]  /*1510*/  IMAD.U32 R14, R20, 0x10000, RZ ;  /* 0x00010000140e7824 */ /* 0x000fe200078e00ff */
[----:B------:R-:W-:Y:S02]  /*1520*/  SHF.L.U32 R88, R88, 0x10, RZ ;  /* 0x0000001058587819 */ /* 0x000fe400000006ff */
[C---:B------:R-:W-:Y:S01]  /*1530*/  SHF.L.U32 R15, R16.reuse, 0x10, RZ ;  /* 0x00000010100f7819 */ /* 0x040fe200000006ff */
[----:B------:R-:W-:Y:S01]  /*1540*/  IMAD.U32 R13, R13, 0x10000, RZ ;  /* 0x000100000d0d7824 */ /* 0x000fe200078e00ff */
[----:B------:R-:W-:Y:S02]  /*1550*/  PRMT R12, R16, 0x7632, R12 ;  /* 0x00007632100c7816 */ /* 0x000fe4000000000c */
[----:B------:R-:W-:Y:S01]  /*1560*/  SHF.L.U32 R93, R91, 0x10, RZ ;  /* 0x000000105b5d7819 */ /* 0x000fe200000006ff */
[----:B------:R-:W-:Y:S01]  /*1570*/  FADD.FTZ R15, R15, R88 ;  /* 0x000000580f0f7221 */ /* 0x000fe20000010000 */
[----:B------:R-:W-:-:S02]  /*1580*/  SHF.L.U32 R98, R19, 0x10, RZ ;  /* 0x0000001013627819 */ /* 0x000fc400000006ff */
[----:B------:R-:W-:Y:S02]  /*1590*/  SHF.L.U32 R12, R12, 0x10, RZ ;  /* 0x000000100c0c7819 */ /* 0x000fe400000006ff */
[----:B------:R-:W-:Y:S01]  /*15a0*/  PRMT R94, R89, 0x7632, R94 ;  /* 0x00007632595e7816 */ /* 0x000fe2000000005e */
[----:B------:R-:W-:Y:S01]  /*15b0*/  FADD.FTZ R101, R98, R93 ;  /* 0x0000005d62657221 */ /* 0x000fe20000010000 */
[----:B------:R-:W-:Y:S01]  /*15c0*/  FADD.FTZ R93, R14, R15 ;  /* 0x0000000f0e5d7221 */ /* 0x000fe20000010000 */
        /* <DEDUP_REMOVED lines=20> */
[----:B------:R-:W-:-:S02]  /*1710*/  SHF.L.U32 R12, R12, 0x10, RZ ;  /* 0x000000100c0c7819 */ /* 0x000fc400000006ff */
[----:B------:R-:W-:Y:S01]  /*1720*/  PRMT R15, R23, 0x7632, R15 ;  /* 0x00007632170f7816 */ /* 0x000fe2000000000f */
[----:B------:R-:W-:Y:S01]  /*1730*/  FADD.FTZ R90, R91, R90 ;  /* 0x0000005a5b5a7221 */ /* 0x000fe20000010000 */
[C---:B------:R-:W-:Y:S01]  /*1740*/  PRMT R14, R22.reuse, 0x7632, R14 ;  /* 0x00007632160e7816 */ /* 0x040fe2000000000e */
[--C-:B------:R-:W-:Y:S01]  /*1750*/  FADD.FTZ R99, R99, R12.reuse ;  /* 0x0000000c63637221 */ /* 0x100fe20000010000 */
[----:B------:R-:W-:Y:S02]  /*1760*/  SHF.L.U32 R89, R22, 0x10, RZ ;  /* 0x0000001016597819 */ /* 0x000fe400000006ff */
[----:B------:R-:W-:Y:S02]  /*1770*/  PRMT R13, R21, 0x7632, R13 ;  /* 0x00007632150d7816 */ /* 0x000fe4000000000d */
[----:B------:R-:W-:Y:S01]  /*1780*/  PRMT R12, R20, 0x7632, R12 ;  /* 0x00007632140c7816 */ /* 0x000fe2000000000c */
[----:B------:R-:W-:Y:S01]  /*1790*/  FADD.FTZ R95, R89, R90 ;  /* 0x0000005a595f7221 */ /* 0x000fe20000010000 */
        /* <DEDUP_REMOVED lines=14> */
.L_x_3638:
[----:B------:R-:W0:Y:S01]  /*1880*/  @P0 LDC.64 R104, c[0x0][0x3a8] ;  /* 0x0000ea00ff680b82 */ /* 0x000e220000000a00 */
[----:B------:R-:W-:-:S05]  /*1890*/  IADD3 R96, PT, PT, R10, 0x100, RZ ;  /* 0x000001000a607810 */ /* 0x000fca0007ffe0ff */
[----:B------:R-:W-:Y:S02]  /*18a0*/  IMAD.WIDE.U32 R102, R96, 0x10, R112 ;  /* 0x0000001060667825 */ /* 0x000fe400078e0070 */
[----:B------:R-:W1:Y:S08]  /*18b0*/  @P1 LDC.64 R90, c[0x0][0x398] ;  /* 0x0000e600ff5a1b82 */ /* 0x000e700000000a00 */
[----:B------:R-:W4:Y:S01]  /*18c0*/  @P2 LDC.64 R88, c[0x0][0x3a0] ;  /* 0x0000e800ff582b82 */ /* 0x000f220000000a00 */
[----:B0-----:R-:W-:-:S05]  /*18d0*/  @P0 IMAD.WIDE.U32 R104, R0, 0x10, R104 ;  /* 0x0000001000680825 */ /* 0x001fca00078e0068 */
[----:B------:R0:W-:Y:S01]  /*18e0*/  @P0 STG.E.128 desc[UR6][R104.64], R12 ;  /* 0x0000000c68000986 */ /* 0x0001e2000c101d06 */
[----:B-1----:R-:W-:-:S05]  /*18f0*/  @P1 IMAD.WIDE.U32 R90, R96, 0x10, R90 ;  /* 0x00000010605a1825 */ /* 0x002fca00078e005a */
[----:B------:R0:W5:Y:S01]  /*1900*/  @P1 LDG.E.128 R16, desc[UR6][R90.64] ;  /* 0x000000065a101981 */ /* 0x000162000c1e1d00 */
[----:B----4-:R-:W-:-:S05]  /*1910*/  @P2 IMAD.WIDE.U32 R88, R96, 0x10, R88 ;  /* 0x0000001060582825 */ /* 0x010fca00078e0058 */
[----:B------:R0:W5:Y:S04]  /*1920*/  @P2 LDG.E.128 R20, desc[UR6][R88.64] ;  /* 0x0000000658142981 */ /* 0x000168000c1e1d00 */
[----:B------:R0:W5:Y:S01]  /*1930*/  LDG.E.128 R88, desc[UR6][R102.64] ;  /* 0x0000000666587981 */ /* 0x000162000c1e1d00 */
[----:B------:R-:W-:Y:S05]  /*1940*/  BRA.U UP0, `(.L_x_3640) ;  /* 0x0000000100cc7547 */ /* 0x000fea000b800000 */
[----:B------:R-:W-:Y:S05]  /*1950*/  BRA.U UP1, `(.L_x_3641) ;  /* 0x0000000101347547 */ /* 0x000fea000b800000 */
[----:B-----5:R-:W-:Y:S01]  /*1960*/  PRMT R107, R89, 0x7632, R107 ;  /* 0x00007632596b7816 */ /* 0x020fe2000000006b */
[C---:B0-----:R-:W-:Y:S01]  /*1970*/  IMAD.U32 R102, R88.reuse, 0x10000, RZ ;  /* 0x0001000058667824 */ /* 0x041fe200078e00ff */
[----:B------:R-:W-:Y:S02]  /*1980*/  PRMT R105, R88, 0x7632, R105 ;  /* 0x0000763258697816 */ /* 0x000fe40000000069 */
[C---:B------:R-:W-:Y:S01]  /*1990*/  PRMT R108, R90.reuse, 0x7632, R108 ;  /* 0x000076325a6c7816 */ /* 0x040fe2000000006c */
        /* <DEDUP_REMOVED lines=9> */
.L_x_3641:
[C---:B-----5:R-:W-:Y:S01]  /*1a30*/  PRMT R107, R90.reuse, 0x7632, R107 ;  /* 0x000076325a6b7816 */ /* 0x060fe2000000006b */
[----:B0-----:R-:W-:Y:S01]  /*1a40*/  IMAD.U32 R90, R90, 0x10000, RZ ;  /* 0x000100005a5a7824 */ /* 0x001fe200078e00ff */
[----:B------:R-:W-:Y:S02]  /*1a50*/  SHF.L.U32 R15, R22, 0x10, RZ ;  /* 0x00000010160f7819 */ /* 0x000fe400000006ff */
[C---:B------:R-:W-:Y:S02]  /*1a60*/  PRMT R105, R88.reuse, 0x7632, R105 ;  /* 0x0000763258697816 */ /* 0x040fe40000000069 */
[----:B------:R-:W-:Y:S01]  /*1a70*/  PRMT R106, R89, 0x7632, R106 ;  /* 0x00007632596a7816 */ /* 0x000fe2000000006a */
[----:B------:R-:W-:Y:S01]  /*1a80*/  FADD.FTZ R104, R15, R90 ;  /* 0x0000005a0f687221 */ /* 0x000fe20000010000 */
[----:B------:R-:W-:Y:S01]  /*1a90*/  SHF.L.U32 R88, R88, 0x10, RZ ;  /* 0x0000001058587819 */ /* 0x000fe200000006ff */
[----:B------:R-:W-:Y:S01]  /*1aa0*/  IMAD.U32 R90, R23, 0x10000, RZ ;  /* 0x00010000175a7824 */ /* 0x000fe200078e00ff */
[----:B------:R-:W-:-:S02]  /*1ab0*/  SHF.L.U32 R89, R89, 0x10, RZ ;  /* 0x0000001059597819 */ /* 0x000fc400000006ff */
[----:B------:R-:W-:Y:S02]  /*1ac0*/  SHF.L.U32 R13, R20, 0x10, RZ ;  /* 0x00000010140d7819 */ /* 0x000fe400000006ff */
[----:B------:R-:W-:Y:S02]  /*1ad0*/  SHF.L.U32 R12, R21, 0x10, RZ ;  /* 0x00000010150c7819 */ /* 0x000fe400000006ff */
[----:B------:R-:W-:Y:S01]  /*1ae0*/  PRMT R108, R91, 0x7632, R108 ;  /* 0x000076325b6c7816 */ /* 0x000fe2000000006c */
[----:B------:R-:W-:Y:S01]  /*1af0*/  FADD.FTZ R102, R13, R88 ;  /* 0x000000580d667221 */ /* 0x000fe20000010000 */
[----:B------:R-:W-:Y:S01]  /*1b00*/  PRMT R15, R23, 0x7632, R15 ;  /* 0x00007632170f7816 */ /* 0x000fe2000000000f */
[----:B------:R-:W-:Y:S01]  /*1b10*/  FADD.FTZ R103, R12, R89 ;  /* 0x000000590c677221 */ /* 0x000fe20000010000 */
[----:B------:R-:W-:Y:S02]  /*1b20*/  PRMT R14, R22, 0x7632, R14 ;  /* 0x00007632160e7816 */ /* 0x000fe4000000000e */
[----:B------:R-:W-:Y:S01]  /*1b30*/  PRMT R12, R20, 0x7632, R12 ;  /* 0x00007632140c7816 */ /* 0x000fe2000000000c */
[----:B------:R-:W-:Y:S01]  /*1b40*/  IMAD.U32 R15, R15, 0x10000, RZ ;  /* 0x000100000f0f7824 */ /* 0x000fe200078e00ff */
[----:B------:R-:W-:-:S02]  /*1b50*/  PRMT R13, R21, 0x7632, R13 ;  /* 0x00007632150d7816 */ /* 0x000fc4000000000d */
[----:B------:R-:W-:Y:S02]  /*1b60*/  SHF.L.U32 R108, R108, 0x10, RZ ;  /* 0x000000106c6c7819 */ /* 0x000fe400000006ff */
[----:B------:R-:W-:Y:S02]  /*1b70*/  SHF.L.U32 R107, R107, 0x10, RZ ;  /* 0x000000106b6b7819 */ /* 0x000fe400000006ff */
        /* <DEDUP_REMOVED lines=16> */
.L_x_3640:
[----:B------:R-:W-:Y:S05]  /*1c80*/  BRA.U UP1, `(.L_x_3643) ;  /* 0x0000000101947547 */ /* 0x000fea000b800000 */
[C---:B-----5:R-:W-:Y:S02]  /*1c90*/  PRMT R107, R90.reuse, 0x7632, R107 ;  /* 0x000076325a6b7816 */ /* 0x060fe4000000006b */
[----:B0-----:R-:W-:Y:S02]  /*1ca0*/  SHF.L.U32 R90, R90, 0x10, RZ ;  /* 0x000000105a5a7819 */ /* 0x001fe400000006ff */
[----:B------:R-:W-:Y:S02]  /*1cb0*/  SHF.L.U32 R15, R18, 0x10, RZ ;  /* 0x00000010120f7819 */ /* 0x000fe400000006ff */
[C---:B------:R-:W-:Y:S02]  /*1cc0*/  PRMT R105, R88.reuse, 0x7632, R105 ;  /* 0x0000763258697816 */ /* 0x040fe40000000069 */
[----:B------:R-:W-:Y:S01]  /*1cd0*/  SHF.L.U32 R88, R88, 0x10, RZ ;  /* 0x0000001058587819 */ /* 0x000fe200000006ff */
[----:B------:R-:W-:Y:S01]  /*1ce0*/  FADD.FTZ R104, R15, R90 ;  /* 0x0000005a0f687221 */ /* 0x000fe20000010000 */
[C---:B------:R-:W-:Y:S01]  /*1cf0*/  PRMT R106, R89.reuse, 0x7632, R106 ;  /* 0x00007632596a7816 */ /* 0x040fe2000000006a */
[----:B------:R-:W-:Y:S01]  /*1d00*/  IMAD.U32 R89, R89, 0x10000, RZ ;  /* 0x0001000059597824 */ /* 0x000fe200078e00ff */
        /* <DEDUP_REMOVED lines=29> */
.L_x_3643:
[C---:B0----5:R-:W-:Y:S02]  /*1ee0*/  PRMT R103, R89.reuse, 0x7632, R103 ;  /* 0x0000763259677816 */ /* 0x061fe40000000067 */
[----:B------:R-:W-:Y:S02]  /*1ef0*/  SHF.L.U32 R102, R89, 0x10, RZ ;  /* 0x0000001059667819 */ /* 0x000fe400000006ff */
[C---:B------:R-:W-:Y:S01]  /*1f00*/  PRMT R15, R88.reuse, 0x7632, R15 ;  /* 0x00007632580f7816 */ /* 0x040fe2000000000f */
[----:B------:R-:W-:Y:S01]  /*1f10*/  IMAD.U32 R88, R88, 0x10000, RZ ;  /* 0x0001000058587824 */ /* 0x000fe200078e00ff */
[C---:B------:R-:W-:Y:S02]  /*1f20*/  SHF.L.U32 R89, R16.reuse, 0x10, RZ ;  /* 0x0000001010597819 */ /* 0x040fe400000006ff */
[----:B------:R-:W-:Y:S02]  /*1f30*/  PRMT R14, R16, 0x7632, R14 ;  /* 0x00007632100e7816 */ /* 0x000fe4000000000e */
        /* <DEDUP_REMOVED lines=9> */
[C---:B------:R-:W-:Y:S02]  /*1fd0*/  SHF.L.U32 R105, R18.reuse, 0x10, RZ ;  /* 0x0000001012697819 */ /* 0x040fe400000006ff */
[----:B------:R-:W-:Y:S01]  /*1fe0*/  SHF.L.U32 R15, R15, 0x10, RZ ;  /* 0x000000100f0f7819 */ /* 0x000fe200000006ff */
[----:B------:R-:W-:Y:S01]  /*1ff0*/  FADD.FTZ R91, R91, R102 ;  /* 0x000000665b5b7221 */ /* 0x000fe20000010000 */
[----:B------:R-:W-:Y:S01]  /*2000*/  FADD.FTZ R102, R89, R88 ;  /* 0x0000005859667221 */ /* 0x000fe20000010000 */
[----:B------:R-:W-:Y:S01]  /*2010*/  FADD.FTZ R104, R105, R90 ;  /* 0x0000005a69687221 */ /* 0x000fe20000010000 */
[----:B------:R-:W-:Y:S01]  /*2020*/  PRMT R88, R19, 0x7632, R88 ;  /* 0x0000763213587816 */ /* 0x000fe20000000058 */
[----:B------:R-:W-:Y:S01]  /*2030*/  FADD.FTZ R105, R15, R14 ;  /* 0x0000000e0f697221 */ /* 0x000fe20000010000 */
[----:B------:R-:W-:Y:S02]  /*2040*/  PRMT R15, R18, 0x7632, R15 ;  /* 0x00007632120f7816 */ /* 0x000fe4000000000f */
[----:B------:R-:W-:-:S02]  /*2050*/  SHF.L.U32 R106, R19, 0x10, RZ ;  /* 0x00000010136a7819 */ /* 0x000fc400000006ff */
[----:B------:R-:W-:Y:S02]  /*2060*/  SHF.L.U32 R15, R15, 0x10, RZ ;  /* 0x000000100f0f7819 */ /* 0x000fe400000006ff */
[----:B------:R-:W-:Y:S01]  /*2070*/  SHF.L.U32 R13, R12, 0x10, RZ ;  /* 0x000000100c0d7819 */ /* 0x000fe200000006ff */
[----:B------:R-:W-:Y:S01]  /*2080*/  FADD.FTZ R109, R106, R109 ;  /* 0x0000006d6a6d7221 */ /* 0x000fe20000010000 */
[----:B------:R-:W-:Y:S01]  /*2090*/  SHF.L.U32 R88, R88, 0x10, RZ ;  /* 0x0000001058587819 */ /* 0x000fe200000006ff */
[----:B------:R-:W-:Y:S01]  /*20a0*/  FADD.FTZ R108, R108, R15 ;  /* 0x0000000f6c6c7221 */ /* 0x000fe20000010000 */
[----:B------:R-:W-:Y:S02]  /*20b0*/  PRMT R14, R17, 0x7632, R14 ;  /* 0x00007632110e7816 */ /* 0x000fe4000000000e */
[----:B------:R-:W-:Y:S01]  /*20c0*/  SHF.L.U32 R90, R21, 0x10, RZ ;  /* 0x00000010155a7819 */ /* 0x000fe200000006ff */
[----:B------:R-:W-:Y:S01]  /*20d0*/  FADD.FTZ R106, R13, R88 ;  /* 0x000000580d6a7221 */ /* 0x000fe20000010000 */
[----:B------:R-:W-:-:S02]  /*20e0*/  SHF.L.U32 R89, R103, 0x10, RZ ;  /* 0x0000001067597819 */ /* 0x000fc400000006ff */
        /* <DEDUP_REMOVED lines=22> */
[----:B------:R-:W-:-:S07]  /*2250*/  F2FP.BF16.F32.PACK_AB R12, R105, R102 ;  /* 0x00000066690c723e */ /* 0x000fce00000010ff */
.L_x_3642:
        /* <DEDUP_REMOVED lines=14> */
[C---:B0----5:R-:W-:Y:S01]  /*2340*/  PRMT R113, R88.reuse, 0x7632, R113 ;  /* 0x0000763258717816 */ /* 0x061fe20000000071 */
[----:B------:R-:W-:Y:S01]  /*2350*/  IMAD.U32 R111, R88, 0x10000, RZ ;  /* 0x00010000586f7824 */ /* 0x000fe200078e00ff */
[----:B------:R-:W-:Y:S02]  /*2360*/  PRMT R114, R89, 0x7632, R114 ;  /* 0x0000763259727816 */ /* 0x000fe40000000072 */
[----:B------:R-:W-:Y:S02]  /*2370*/  PRMT R115, R90, 0x7632, R115 ;  /* 0x000076325a737816 */ /* 0x000fe40000000073 */
[C---:B------:R-:W-:Y:S01]  /*2380*/  PRMT R88, R91.reuse, 0x7632, R88 ;  /* 0x000076325b587816 */ /* 0x040fe20000000058 */
[----:B------:R-:W-:Y:S01]  /*2390*/  IMAD.U32 R114, R114, 0x10000, RZ ;  /* 0x0001000072727824 */ /* 0x000fe200078e00ff */
[----:B------:R-:W-:Y:S02]  /*23a0*/  SHF.L.U32 R116, R91, 0x10, RZ ;  /* 0x000000105b747819 */ /* 0x000fe400000006ff */
[----:B------:R-:W-:-:S02]  /*23b0*/  SHF.L.U32 R91, R113, 0x10, RZ ;  /* 0x00000010715b7819 */ /* 0x000fc400000006ff */
[----:B------:R-:W-:Y:S02]  /*23c0*/  SHF.L.U32 R112, R89, 0x10, RZ ;  /* 0x0000001059707819 */ /* 0x000fe400000006ff */
[----:B------:R-:W-:Y:S02]  /*23d0*/  SHF.L.U32 R90, R90, 0x10, RZ ;  /* 0x000000105a5a7819 */ /* 0x000fe400000006ff */
[----:B------:R-:W-:Y:S02]  /*23e0*/  SHF.L.U32 R115, R115, 0x10, RZ ;  /* 0x0000001073737819 */ /* 0x000fe400000006ff */
[----:B------:R-:W-:Y:S01]  /*23f0*/  SHF.L.U32 R113, R88, 0x10, RZ ;  /* 0x0000001058717819 */ /* 0x000fe200000006ff */
[----:B------:R-:W-:Y:S06]  /*2400*/  BRA `(.L_x_3646) ;  /* 0x00000008000c7947 */ /* 0x000fec0003800000 */
.L_x_3645:
[----:B-----5:R-:W-:Y:S02]  /*2410*/  SHF.L.U32 R111, R88, 0x10, RZ ;  /* 0x00000010586f7819 */ /* 0x020fe400000006ff */
[----:B0-----:R-:W-:Y:S02]  /*2420*/  SHF.L.U32 R14, R20, 0x10, RZ ;  /* 0x00000010140e7819 */ /* 0x001fe400000006ff */
[----:B------:R-:W-:Y:S02]  /*2430*/  PRMT R113, R91, 0x7632, R113 ;  /* 0x000076325b717816 */ /* 0x000fe40000000071 */
[----:B------:R-:W-:Y:S01]  /*2440*/  PRMT R13, R23, 0x7632, R13 ;  /* 0x00007632170d7816 */ /* 0x000fe2000000000d */
[----:B------:R-:W-:Y:S01]  /*2450*/  FADD.FTZ R111, R14, R111 ;  /* 0x0000006f0e6f7221 */ /* 0x000fe20000010000 */
[----:B------:R-:W-:Y:S02]  /*2460*/  SHF.L.U32 R14, R90, 0x10, RZ ;  /* 0x000000105a0e7819 */ /* 0x000fe400000006ff */
[----:B------:R-:W-:Y:S01]  /*2470*/  SHF.L.U32 R15, R22, 0x10, RZ ;  /* 0x00000010160f7819 */ /* 0x000fe200000006ff */
[----:B------:R-:W-:Y:S01]  /*2480*/  IMAD.U32 R13, R13, 0x10000, RZ ;  /* 0x000100000d0d7824 */ /* 0x000fe200078e00ff */
[----:B------:R-:W-:-:S02]  /*2490*/  SHF.L.U32 R116, R113, 0x10, RZ ;  /* 0x0000001071747819 */ /* 0x000fc400000006ff */
[----:B------:R-:W-:Y:S01]  /*24a0*/  PRMT R114, R90, 0x7632, R114 ;  /* 0x000076325a727816 */ /* 0x000fe20000000072 */
[----:B------:R-:W-:Y:S01]  /*24b0*/  FADD.FTZ R90, R15, R14 ;  /* 0x0000000e0f5a7221 */ /* 0x000fe20000010000 */
        /* <DEDUP_REMOVED lines=26> */
.L_x_3644:
[----:B------:R-:W-:Y:S05]  /*2660*/  BRA.U UP1, `(.L_x_3647) ;  /* 0x0000000101947547 */ /* 0x000fea000b800000 */
[----:B-----5:R-:W-:Y:S01]  /*2670*/  SHF.L.U32 R111, R88, 0x10, RZ ;  /* 0x00000010586f7819 */ /* 0x020fe200000006ff */
[----:B0-----:R-:W-:Y:S01]  /*2680*/  IMAD.U32 R14, R16, 0x10000, RZ ;  /* 0x00010000100e7824 */ /* 0x001fe200078e00ff */
[----:B------:R-:W-:Y:S02]  /*2690*/  PRMT R113, R91, 0x7632, R113 ;  /* 0x000076325b717816 */ /* 0x000fe40000000071 */
[----:B------:R-:W-:Y:S01]  /*26a0*/  PRMT R13, R19, 0x7632, R13 ;  /* 0x00007632130d7816 */ /* 0x000fe2000000000d */
[----:B------:R-:W-:Y:S01]  /*26b0*/  FADD.FTZ R111, R14, R111 ;  /* 0x0000006f0e6f7221 */ /* 0x000fe20000010000 */
[----:B------:R-:W-:Y:S01]  /*26c0*/  SHF.L.U32 R14, R90, 0x10, RZ ;  /* 0x000000105a0e7819 */ /* 0x000fe200000006ff */
[----:B------:R-:W-:Y:S01]  /*26d0*/  IMAD.U32 R116, R113, 0x10000, RZ ;  /* 0x0001000071747824 */ /* 0x000fe200078e00ff */
[----:B------:R-:W-:Y:S02]  /*26e0*/  SHF.L.U32 R15, R18, 0x10, RZ ;  /* 0x00000010120f7819 */ /* 0x000fe400000006ff */
[----:B------:R-:W-:-:S02]  /*26f0*/  SHF.L.U32 R13, R13, 0x10, RZ ;  /* 0x000000100d0d7819 */ /* 0x000fc400000006ff */
[----:B------:R-:W-:Y:S02]  /*2700*/  PRMT R12, R89, 0x7632, R12 ;  /* 0x00007632590c7816 */ /* 0x000fe4000000000c */
[----:B------:R-:W-:Y:S01]  /*2710*/  PRMT R114, R90, 0x7632, R114 ;  /* 0x000076325a727816 */ /* 0x000fe20000000072 */
[----:B------:R-:W-:Y:S01]  /*2720*/  FADD.FTZ R90, R15, R14 ;  /* 0x0000000e0f5a7221 */ /* 0x000fe20000010000 */
[----:B------:R-:W-:Y:S01]  /*2730*/  SHF.L.U32 R89, R89, 0x10, RZ ;  /* 0x0000001059597819 */ /* 0x000fe200000006ff */
[----:B------:R-:W-:Y:S01]  /*2740*/  FADD.FTZ R113, R116, R13 ;  /* 0x0000000d74717221 */ /* 0x000fe20000010000 */
[----:B------:R-:W-:Y:S01]  /*2750*/  SHF.L.U32 R112, R17, 0x10, RZ ;  /* 0x0000001011707819 */ /* 0x000fe200000006ff */
[----:B------:R-:W-:Y:S01]  /*2760*/  IMAD.U32 R114, R114, 0x10000, RZ ;  /* 0x0001000072727824 */ /* 0x000fe200078e00ff */
[----:B------:R-:W-:Y:S02]  /*2770*/  PRMT R15, R18, 0x7632, R15 ;  /* 0x00007632120f7816 */ /* 0x000fe4000000000f */
[----:B------:R-:W-:Y:S01]  /*2780*/  PRMT R88, R88, 0x7632, R88 ;  /* 0x0000763258587816 */ /* 0x000fe20000000058 */
[----:B------:R-:W-:Y:S01]  /*2790*/  FADD.FTZ R112, R112, R89 ;  /* 0x0000005970707221 */ /* 0x000fe20000010000 */
[----:B------:R-:W-:-:S02]  /*27a0*/  PRMT R13, R16, 0x7632, R13 ;  /* 0x00007632100d7816 */ /* 0x000fc4000000000d */
[----:B------:R-:W-:Y:S02]  /*27b0*/  PRMT R14, R17, 0x7632, R14 ;  /* 0x00007632110e7816 */ /* 0x000fe4000000000e */
        /* <DEDUP_REMOVED lines=16> */
.L_x_3647:
[----:B0----5:R-:W-:Y:S01]  /*28c0*/  SHF.L.U32 R12, R16, 0x10, RZ ;  /* 0x00000010100c7819 */ /* 0x021fe200000006ff */
[----:B------:R-:W-:Y:S01]  /*28d0*/  IMAD.U32 R111, R88, 0x10000, RZ ;  /* 0x00010000586f7824 */ /* 0x000fe200078e00ff */
[----:B------:R-:W-:Y:S01]  /*28e0*/  SHF.L.U32 R112, R89, 0x10, RZ ;  /* 0x0000001059707819 */ /* 0x000fe200000006ff */
[----:B------:R-:W-:Y:S01]  /*28f0*/  IMAD.U32 R15, R18, 0x10000, RZ ;  /* 0x00010000120f7824 */ /* 0x000fe200078e00ff */
[----:B------:R-:W-:Y:S01]  /*2900*/  SHF.L.U32 R13, R17, 0x10, RZ ;  /* 0x00000010110d7819 */ /* 0x000fe200000006ff */
[----:B------:R-:W-:Y:S01]  /*2910*/  FADD.FTZ R111, R12, R111 ;  /* 0x0000006f0c6f7221 */ /* 0x000fe20000010000 */
[----:B------:R-:W-:Y:S02]  /*2920*/  SHF.L.U32 R14, R90, 0x10, RZ ;  /* 0x000000105a0e7819 */ /* 0x000fe400000006ff */
[----:B------:R-:W-:Y:S01]  /*2930*/  PRMT R88, R88, 0x7632, R88 ;  /* 0x0000763258587816 */ /* 0x000fe20000000058 */
[----:B------:R-:W-:Y:S01]  /*2940*/  FADD.FTZ R112, R13, R112 ;  /* 0x000000700d707221 */ /* 0x000fe20000010000 */
[----:B------:R-:W-:Y:S01]  /*2950*/  PRMT R89, R89, 0x7632, R89 ;  /* 0x0000763259597816 */ /* 0x000fe20000000059 */
[----:B------:R-:W-:Y:S01]  /*2960*/  FADD.FTZ R12, R15, R14 ;  /* 0x0000000e0f0c7221 */ /* 0x000fe20000010000 */
[----:B------:R-:W-:-:S02]  /*2970*/  PRMT R13, R16, 0x7632, R13 ;  /* 0x00007632100d7816 */ /* 0x000fc4000000000d */
[----:B------:R-:W-:Y:S02]  /*2980*/  PRMT R14, R17, 0x7632, R14 ;  /* 0x00007632110e7816 */ /* 0x000fe4000000000e */
[----:B------:R-:W-:Y:S01]  /*2990*/  SHF.L.U32 R116, R91, 0x10, RZ ;  /* 0x000000105b747819 */ /* 0x000fe200000006ff */
[----:B------:R-:W-:Y:S01]  /*29a0*/  IMAD.U32 R13, R13, 0x10000, RZ ;  /* 0x000100000d0d7824 */ /* 0x000fe200078e00ff */
[----:B------:R-:W-:Y:S02]  /*29b0*/  SHF.L.U32 R114, R20, 0x10, RZ ;  /* 0x0000001014727819 */ /* 0x000fe400000006ff */
[----:B------:R-:W-:Y:S02]  /*29c0*/  PRMT R91, R91, 0x7632, R91 ;  /* 0x000076325b5b7816 */ /* 0x000fe4000000005b */
[----:B------:R-:W-:Y:S01]  /*29d0*/  SHF.L.U32 R88, R88, 0x10, RZ ;  /* 0x0000001058587819 */ /* 0x000fe200000006ff */
[----:B------:R-:W-:Y:S01]  /*29e0*/  FADD.FTZ R111, R114, R111 ;  /* 0x0000006f726f7221 */ /* 0x000fe20000010000 */
[----:B------:R-:W-:-:S02]  /*29f0*/  SHF.L.U32 R89, R89, 0x10, RZ ;  /* 0x0000001059597819 */ /* 0x000fc400000006ff */
[----:B------:R-:W-:Y:S02]  /*2a00*/  SHF.L.U32 R14, R14, 0x10, RZ ;  /* 0x000000100e0e7819 */ /* 0x000fe400000006ff */
[C---:B------:R-:W-:Y:S02]  /*2a10*/  PRMT R15, R19.reuse, 0x7632, R15 ;  /* 0x00007632130f7816 */ /* 0x040fe4000000000f */
[----:B------:R-:W-:Y:S01]  /*2a20*/  SHF.L.U32 R113, R19, 0x10, RZ ;  /* 0x0000001013717819 */ /* 0x000fe200000006ff */
[----:B------:R-:W-:Y:S01]  /*2a30*/  FADD.FTZ R114, R89, R14 ;  /* 0x0000000e59727221 */ /* 0x000fe20000010000 */
[----:B------:R-:W-:Y:S01]  /*2a40*/  SHF.L.U32 R118, R91, 0x10, RZ ;  /* 0x000000105b767819 */ /* 0x000fe200000006ff */
[--C-:B------:R-:W-:Y:S01]  /*2a50*/  FADD.FTZ R91, R88, R13.reuse ;  /* 0x0000000d585b7221 */ /* 0x100fe20000010000 */
[----:B------:R-:W-:Y:S01]  /*2a60*/  SHF.L.U32 R15, R15, 0x10, RZ ;  /* 0x000000100f0f7819 */ /* 0x000fe200000006ff */
[----:B------:R-:W-:Y:S01]  /*2a70*/  FADD.FTZ R116, R113, R116 ;  /* 0x0000007471747221 */ /* 0x000fe20000010000 */
[----:B------:R-:W-:Y:S01]  /*2a80*/  PRMT R90, R90, 0x7632, R90 ;  /* 0x000076325a5a7816 */ /* 0x000fe2000000005a */
[----:B------:R-:W-:Y:S01]  /*2a90*/  IMAD.U32 R89, R21, 0x10000, RZ ;  /* 0x0001000015597824 */ /* 0x000fe200078e00ff */
[----:B------:R-:W-:Y:S01]  /*2aa0*/  PRMT R13, R18, 0x7632, R13 ;  /* 0x00007632120d7816 */ /* 0x000fe2000000000d */
[----:B------:R-:W-:Y:S01]  /*2ab0*/  FADD.FTZ R15, R118, R15 ;  /* 0x0000000f760f7221 */ /* 0x000fe20000010000 */
[----:B------:R-:W-:Y:S01]  /*2ac0*/  PRMT R14, R23, 0x7632, R14 ;  /* 0x00007632170e7816 */ /* 0x000fe2000000000e */
[----:B------:R-:W-:Y:S01]  /*2ad0*/  FADD.FTZ R112, R89, R112 ;  /* 0x0000007059707221 */ /* 0x000fe20000010000 */
[----:B------:R-:W-:-:S02]  /*2ae0*/  SHF.L.U32 R113, R22, 0x10, RZ ;  /* 0x0000001016717819 */ /* 0x000fc400000006ff */
[----:B------:R-:W-:Y:S02]  /*2af0*/  SHF.L.U32 R88, R90, 0x10, RZ ;  /* 0x000000105a587819 */ /* 0x000fe400000006ff */
[----:B------:R-:W-:Y:S01]  /*2b00*/  SHF.L.U32 R13, R13, 0x10, RZ ;  /* 0x000000100d0d7819 */ /* 0x000fe200000006ff */
[--C-:B------:R-:W-:Y:S01]  /*2b10*/  FADD.FTZ R90, R113, R12.reuse ;  /* 0x0000000c715a7221 */ /* 0x100fe20000010000 */
[----:B------:R-:W-:Y:S02]  /*2b20*/  SHF.L.U32 R14, R14, 0x10, RZ ;  /* 0x000000100e0e7819 */ /* 0x000fe400000006ff */
[----:B------:R-:W-:Y:S01]  /*2b30*/  PRMT R12, R20, 0x7632, R12 ;  /* 0x00007632140c7816 */ /* 0x000fe2000000000c */
[--C-:B------:R-:W-:Y:S01]  /*2b40*/  FADD.FTZ R115, R88, R13.reuse ;  /* 0x0000000d58737221 */ /* 0x100fe20000010000 */
[----:B------:R-:W-:Y:S01]  /*2b50*/  PRMT R13, R21, 0x7632, R13 ;  /* 0x00007632150d7816 */ /* 0x000fe2000000000d */
[--C-:B------:R-:W-:Y:S01]  /*2b60*/  FADD.FTZ R113, R15, R14.reuse ;  /* 0x0000000e0f717221 */ /* 0x100fe20000010000 */
[----:B------:R-:W-:Y:S01]  /*2b70*/  PRMT R14, R22, 0x7632, R14 ;  /* 0x00007632160e7816 */ /* 0x000fe2000000000e */
[----:B------:R-:W-:Y:S01]  /*2b80*/  IMAD.U32 R15, R23, 0x10000, RZ ;  /* 0x00010000170f7824 */ /* 0x000fe200078e00ff */
        /* <DEDUP_REMOVED lines=10> */
[----:B------:R-:W-:-:S07]  /*2c30*/  F2FP.BF16.F32.PACK_AB R12, R91, R111 ;  /* 0x0000006f5b0c723e */ /* 0x000fce00000010ff */
.L_x_3646:
        /* <DEDUP_REMOVED lines=49> */
[----:B------:R-:W-:-:S04]  /*2f50*/  FFMA.FTZ R89, R122, R122, R89 ;  /* 0x0000007a7a597223 */ /* 0x000fc80000010059 */
        /* <DEDUP_REMOVED lines=80> */
.L_x_3649:
[----:B--23--:R-:W-:Y:S05]  /*3460*/  BSYNC.RECONVERGENT B0 ;  /* 0x0000000000007941 */ /* 0x00cfea0003800200 */
.L_x_3648:
        /* <DEDUP_REMOVED lines=15> */
.L_x_3651:
[----:B------:R-:W-:Y:S05]  /*3560*/  BSYNC.RECONVERGENT B0 ;  /* 0x0000000000007941 */ /* 0x000fea0003800200 */
.L_x_3650:
        /* <DEDUP_REMOVED lines=11> */
[----:B------:R-:W-:Y:S01]  /*3620*/  FFMA.FTZ R119, R122, R88, R119 ;  /* 0x000000587a777223 */ /* 0x000fe20000010077 */
[----:B------:R-:W-:Y:S01]  /*3630*/  I2FP.F32.S32 R88, R117 ;  /* 0x0000007500587245 */ /* 0x000fe20000201400 */
[----:B------:R-:W-:Y:S02]  /*3640*/  FMUL.FTZ R121, R121, R122 ;  /* 0x0000007a79797220 */ /* 0x000fe40000410000 */
[----:B------:R-:W0:Y:S01]  /*3650*/  SHFL.DOWN PT, R122, R89, 0x2, 0x1f ;  /* 0x08401f00597a7f89 */ /* 0x000e2200000e0000 */
[----:B------:R-:W1:Y:S01]  /*3660*/  MUFU.RCP R120, R88 ;  /* 0x0000005800787308 */ /* 0x000e620000001000 */
[----:B------:R-:W-:Y:S01]  /*3670*/  FMUL.FTZ R118, R121, R118 ;  /* 0x0000007679767220 */ /* 0x000fe20000410000 */
[----:B-1----:R-:W-:Y:S01]  /*3680*/  FMUL.FTZ R123, R120, R119 ;  /* 0x00000077787b7220 */ /* 0x002fe20000410000 */
[----:B0-----:R-:W-:-:S04]  /*3690*/  FADD.FTZ R121, R122, R89 ;  /* 0x000000597a797221 */ /* 0x001fc80000010000 */
[----:B------:R-:W-:Y:S01]  /*36a0*/  SHFL.DOWN PT, R122, R123, 0x1, 0x1f ;  /* 0x08201f007b7a7f89 */ /* 0x000fe200000e0000 */
[----:B------:R-:W-:-:S03]  /*36b0*/  FFMA.FTZ R118, R120, R118, R121 ;  /* 0x0000007678767223 */ /* 0x000fc60000010079 */
[----:B------:R-:W0:Y:S04]  /*36c0*/  SHFL.DOWN PT, R120, R117, 0x1, 0x1f ;  /* 0x08201f0075787f89 */ /* 0x000e2800000e0000 */
[----:B------:R-:W1:Y:S01]  /*36d0*/  SHFL.DOWN PT, R121, R118, 0x1, 0x1f ;  /* 0x08201f0076797f89 */ /* 0x000e6200000e0000 */
[-C--:B0-----:R-:W-:Y:S02]  /*36e0*/  I2FP.F32.S32 R119, R120.reuse ;  /* 0x0000007800777245 */ /* 0x081fe40000201400 */
[----:B------:R-:W-:Y:S01]  /*36f0*/  IADD3 R120, PT, PT, R117, R120, RZ ;  /* 0x0000007875787210 */ /* 0x000fe20007ffe0ff */
[----:B-1----:R-:W-:Y:S02]  /*3700*/  FADD.FTZ R121, R118, R121 ;  /* 0x0000007976797221 */ /* 0x002fe40000010000 */
[----:B------:R-:W-:Y:S01]  /*3710*/  FMUL.FTZ R89, R122, R119 ;  /* 0x000000777a597220 */ /* 0x000fe20000410000 */
[----:B------:R-:W-:Y:S01]  /*3720*/  I2FP.F32.S32 R120, R120 ;  /* 0x0000007800787245 */ /* 0x000fe20000201400 */
[----:B------:R-:W-:Y:S01]  /*3730*/  FADD.FTZ R122, R123, -R122 ;  /* 0x8000007a7b7a7221 */ /* 0x000fe20000010000 */
[----:B------:R-:W0:Y:S01]  /*3740*/  LDC R118, c[0x0][0x448] ;  /* 0x00011200ff767b82 */ /* 0x000e220000000800 */
[----:B------:R-:W-:-:S02]  /*3750*/  FFMA.FTZ R89, R88, R123, R89 ;  /* 0x0000007b58597223 */ /* 0x000fc40000010059 */
[----:B------:R-:W-:Y:S01]  /*3760*/  FMUL.FTZ R125, R122, R122 ;  /* 0x0000007a7a7d7220 */ /* 0x000fe20000410000 */
[----:B------:R-:W1:Y:S03]  /*3770*/  MUFU.RCP R120, R120 ;  /* 0x0000007800787308 */ /* 0x000e660000001000 */
[----:B------:R-:W-:-:S04]  /*3780*/  FMUL.FTZ R88, R88, R125 ;  /* 0x0000007d58587220 */ /* 0x000fc80000410000 */
[----:B------:R-:W-:Y:S01]  /*3790*/  FMUL.FTZ R88, R88, R119 ;  /* 0x0000007758587220 */ /* 0x000fe20000410000 */
[----:B-1----:R-:W-:-:S03]  /*37a0*/  FMUL.FTZ R117, R120, R89 ;  /* 0x0000005978757220 */ /* 0x002fc60000410000 */
[----:B------:R-:W-:Y:S02]  /*37b0*/  FFMA.FTZ R121, R120, R88, R121 ;  /* 0x0000005878797223 */ /* 0x000fe40000010079 */
[----:B------:R-:W1:Y:S01]  /*37c0*/  @!P2 LDC.64 R88, c[0x0][0x3c0] ;  /* 0x0000f000ff58ab82 */ /* 0x000e620000000a00 */
[----:B------:R-:W2:Y:S04]  /*37d0*/  SHFL.IDX PT, R117, R117, RZ, 0x1f ;  /* 0x00001fff75757589 */ /* 0x000ea800000e0000 */
[----:B------:R-:W0:Y:S01]  /*37e0*/  SHFL.IDX PT, R121, R121, RZ, 0x1f ;  /* 0x00001fff79797589 */ /* 0x000e2200000e0000 */
[----:B-1----:R-:W-:-:S04]  /*37f0*/  @!P2 IMAD.WIDE R88, R11, 0x4, R88 ;  /* 0x000000040b58a825 */ /* 0x002fc800078e0258 */
[----:B--2---:R-:W-:Y:S01]  /*3800*/  FMUL.FTZ R119, R117, R117 ;  /* 0x0000007575777220 */ /* 0x004fe20000410000 */
[----:B------:R1:W-:Y:S01]  /*3810*/  @!P2 STG.E desc[UR6][R88.64], R117 ;  /* 0x000000755800a986 */ /* 0x0003e2000c101906 */
[----:B0-----:R-:W-:-:S03]  /*3820*/  FFMA.FTZ R118, R121, UR9, R118 ;  /* 0x0000000979767c23 */ /* 0x001fc60008010076 */
[----:B------:R-:W-:Y:S01]  /*3830*/  FSEL R119, R119, RZ, P3 ;  /* 0x000000ff77777208 */ /* 0x000fe20001800000 */
[----:B------:R-:W0:Y:S01]  /*3840*/  LDC.64 R120, c[0x0][0x428] ;  /* 0x00010a00ff787b82 */ /* 0x000e220000000a00 */
[----:B-1----:R-:W-:-:S03]  /*3850*/  FSEL R88, R117, RZ, !P3 ;  /* 0x000000ff75587208 */ /* 0x002fc60005800000 */
[----:B------:R-:W-:Y:S02]  /*3860*/  FADD.FTZ R89, R118, R119 ;  /* 0x0000007776597221 */ /* 0x000fe40000010000 */
        /* <DEDUP_REMOVED lines=20> */
[C---:B------:R-:W-:Y:S01]  /*39b0*/  FMUL.FTZ R4, R97.reuse, R4 ;  /* 0x0000000461047220 */ /* 0x040fe20000410000 */
        /* <DEDUP_REMOVED lines=15> */
[----:B------:R-:W-:Y:S01]  /*3ab0*/  FMUL.FTZ R88, R97, R5 ;  /* 0x0000000561587220 */ /* 0x000fe20000410000 */
[----:B------:R-:W-:Y:S01]  /*3ac0*/  FFMA.FTZ R6, R7, R80, R48 ;  /* 0x0000005007067223 */ /* 0x000fe20000010030 */
[----:B------:R-:W-:Y:S01]  /*3ad0*/  FFMA.FTZ R5, R4, R81, R49 ;  /* 0x0000005104057223 */ /* 0x000fe20000010031 */
[----:B0-----:R-:W-:-:S04]  /*3ae0*/  IMAD.WIDE.U32 R124, R0, 0x10, R120 ;  /* 0x00000010007c7825 */ /* 0x001fc800078e0078 */
[C---:B------:R-:W-:Y:S01]  /*3af0*/  FMUL.FTZ R9, R97.reuse, R9 ;  /* 0x0000000961097220 */ /* 0x040fe20000410000 */
[C---:B------:R-:W-:Y:S01]  /*3b00*/  FMUL.FTZ R2, R97.reuse, R2 ;  /* 0x0000000261027220 */ /* 0x040fe20000410000 */
[----:B------:R-:W-:Y:S01]  /*3b10*/  FMUL.FTZ R0, R97, R3 ;  /* 0x0000000361007220 */ /* 0x000fe20000410000 */
[----:B------:R-:W-:Y:S01]  /*3b20*/  F2FP.BF16.F32.PACK_AB R6, R5, R6 ;  /* 0x000000060506723e */ /* 0x000fe200000010ff */
[----:B------:R-:W-:Y:S01]  /*3b30*/  FMUL.FTZ R5, R97, R8 ;  /* 0x0000000861057220 */ /* 0x000fe20000410000 */
[----:B------:R-:W-:Y:S01]  /*3b40*/  FFMA.FTZ R4, R9, R84, R52 ;  /* 0x0000005409047223 */ /* 0x000fe20000010034 */
[----:B------:R-:W-:Y:S01]  /*3b50*/  FFMA.FTZ R3, R2, R85, R53 ;  /* 0x0000005502037223 */ /* 0x000fe20000010035 */
[----:B------:R-:W-:Y:S01]  /*3b60*/  FFMA.FTZ R0, R0, R87, R55 ;  /* 0x0000005700007223 */ /* 0x000fe20000010037 */
[----:B------:R-:W-:Y:S01]  /*3b70*/  FFMA.FTZ R5, R5, R86, R54 ;  /* 0x0000005605057223 */ /* 0x000fe20000010036 */
[----:B------:R-:W-:Y:S01]  /*3b80*/  FFMA.FTZ R7, R89, R82, R50 ;  /* 0x0000005259077223 */ /* 0x000fe20000010032 */
[----:B------:R-:W-:Y:S01]  /*3b90*/  FFMA.FTZ R88, R88, R83, R51 ;  /* 0x0000005358587223 */ /* 0x000fe20000010033 */
[----:B------:R-:W-:Y:S01]  /*3ba0*/  F2FP.BF16.F32.PACK_AB R4, R3, R4 ;  /* 0x000000040304723e */ /* 0x000fe200000010ff */
[C---:B------:R-:W-:Y:S01]  /*3bb0*/  FMUL.FTZ R3, R97.reuse, R94 ;  /* 0x0000005e61037220 */ /* 0x040fe20000410000 */
[----:B------:R-:W-:Y:S01]  /*3bc0*/  F2FP.BF16.F32.PACK_AB R5, R0, R5 ;  /* 0x000000050005723e */ /* 0x000fe200000010ff */
[C---:B------:R-:W-:Y:S01]  /*3bd0*/  FMUL.FTZ R101, R97.reuse, R101 ;  /* 0x0000006561657220 */ /* 0x040fe20000410000 */
[C---:B------:R-:W-:Y:S01]  /*3be0*/  FMUL.FTZ R8, R97.reuse, R117 ;  /* 0x0000007561087220 */ /* 0x040fe20000410000 */
[C---:B------:R-:W-:Y:S01]  /*3bf0*/  FMUL.FTZ R93, R97.reuse, R93 ;  /* 0x0000005d615d7220 */ /* 0x040fe20000410000 */
[C---:B------:R-:W-:Y:S01]  /*3c00*/  FMUL.FTZ R100, R97.reuse, R100 ;  /* 0x0000006461647220 */ /* 0x040fe20000410000 */
[C---:B------:R-:W-:Y:S01]  /*3c10*/  FMUL.FTZ R0, R97.reuse, R99 ;  /* 0x0000006361007220 */ /* 0x040fe20000410000 */
[C---:B------:R-:W-:Y:S01]  /*3c20*/  FMUL.FTZ R95, R97.reuse, R95 ;  /* 0x0000005f615f7220 */ /* 0x040fe20000410000 */
[----:B------:R-:W-:Y:S01]  /*3c30*/  FMUL.FTZ R98, R97, R98 ;  /* 0x0000006261627220 */ /* 0x000fe20000410000 */
        /* <DEDUP_REMOVED lines=9> */
[----:B------:R-:W-:Y:S01]  /*3cd0*/  F2FP.BF16.F32.PACK_AB R91, R8, R91 ;  /* 0x0000005b085b723e */ /* 0x000fe200000010ff */
[----:B------:R-:W-:Y:S01]  /*3ce0*/  FMUL.FTZ R103, R97, R103 ;  /* 0x0000006761677220 */ /* 0x000fe20000410000 */
[----:B------:R-:W-:Y:S01]  /*3cf0*/  F2FP.BF16.F32.PACK_AB R90, R9, R90 ;  /* 0x0000005a095a723e */ /* 0x000fe200000010ff */
[----:B------:R-:W-:Y:S01]  /*3d00*/  FMUL.FTZ R2, R97, R107 ;  /* 0x0000006b61027220 */ /* 0x000fe20000410000 */
[----:B------:R-:W-:Y:S01]  /*3d10*/  F2FP.BF16.F32.PACK_AB R89, R0, R89 ;  /* 0x000000590059723e */ /* 0x000fe200000010ff */
[----:B------:R-:W0:Y:S01]  /*3d20*/  @!P2 LDC.64 R8, c[0x0][0x3c8] ;  /* 0x0000f200ff08ab82 */ /* 0x000e220000000a00 */
[----:B------:R-:W-:Y:S01]  /*3d30*/  F2FP.BF16.F32.PACK_AB R88, R3, R88 ;  /* 0x000000580358723e */ /* 0x000fe200000010ff */
[C---:B------:R-:W-:Y:S01]  /*3d40*/  FMUL.FTZ R3, R97.reuse, R102 ;  /* 0x0000006661037220 */ /* 0x040fe20000410000 */
[----:B------:R-:W-:Y:S01]  /*3d50*/  FMUL.FTZ R0, R97, R105 ;  /* 0x0000006961007220 */ /* 0x000fe20000410000 */
[----:B------:R-:W-:Y:S01]  /*3d60*/  FFMA.FTZ R101, R103, R70, R38 ;  /* 0x0000004667657223 */ /* 0x000fe20000010026 */
[----:B------:R-:W-:Y:S01]  /*3d70*/  FFMA.FTZ R2, R2, R71, R39 ;  /* 0x0000004702027223 */ /* 0x000fe20000010027 */
[----:B------:R-:W-:Y:S01]  /*3d80*/  FFMA.FTZ R3, R3, R68, R36 ;  /* 0x0000004403037223 */ /* 0x000fe20000010024 */
[----:B------:R-:W-:Y:S01]  /*3d90*/  FFMA.FTZ R0, R0, R69, R37 ;  /* 0x0000004500007223 */ /* 0x000fe20000010025 */
[C---:B------:R-:W-:Y:S01]  /*3da0*/  FMUL.FTZ R93, R97.reuse, R104 ;  /* 0x00000068615d7220 */ /* 0x040fe20000410000 */
[C---:B------:R-:W-:Y:S01]  /*3db0*/  FMUL.FTZ R108, R97.reuse, R108 ;  /* 0x0000006c616c7220 */ /* 0x040fe20000410000 */
[----:B------:R-:W-:Y:S01]  /*3dc0*/  F2FP.BF16.F32.PACK_AB R101, R2, R101 ;  /* 0x000000650265723e */ /* 0x000fe200000010ff */
[----:B------:R-:W-:Y:S01]  /*3dd0*/  FMUL.FTZ R109, R97, R109 ;  /* 0x0000006d616d7220 */ /* 0x000fe20000410000 */
[----:B------:R-:W-:Y:S01]  /*3de0*/  F2FP.BF16.F32.PACK_AB R100, R0, R3 ;  /* 0x000000030064723e */ /* 0x000fe200000010ff */
[----:B------:R-:W-:Y:S01]  /*3df0*/  FFMA.FTZ R93, R93, R64, R32 ;  /* 0x000000405d5d7223 */ /* 0x000fe20000010020 */
[----:B------:R-:W1:Y:S01]  /*3e00*/  LDC.64 R2, c[0x0][0x380] ;  /* 0x0000e000ff027b82 */ /* 0x000e620000000a00 */
[----:B------:R-:W-:Y:S01]  /*3e10*/  FFMA.FTZ R102, R108, R65, R33 ;  /* 0x000000416c667223 */ /* 0x000fe20000010021 */
[----:B------:R-:W-:Y:S01]  /*3e20*/  FMUL.FTZ R106, R97, R106 ;  /* 0x0000006a616a7220 */ /* 0x000fe20000410000 */
[----:B------:R-:W-:Y:S01]  /*3e30*/  FFMA.FTZ R103, R109, R66, R34 ;  /* 0x000000426d677223 */ /* 0x000fe20000010022 */
[----:B------:R-:W-:-:S04]  /*3e40*/  IMAD.WIDE.U32 R122, R10, 0x10, R120 ;  /* 0x000000100a7a7825 */ /* 0x000fc800078e0078 */
[C---:B------:R-:W-:Y:S01]  /*3e50*/  FMUL.FTZ R95, R97.reuse, R116 ;  /* 0x00000074615f7220 */ /* 0x040fe20000410000 */
[----:B------:R-:W-:Y:S01]  /*3e60*/  FFMA.FTZ R106, R106, R67, R35 ;  /* 0x000000436a6a7223 */ /* 0x000fe20000010023 */
        /* <DEDUP_REMOVED lines=17> */
[----:B0-----:R-:W-:Y:S01]  /*3f80*/  @!P2 IMAD.WIDE R8, R11, 0x4, R8 ;  /* 0x000000040b08a825 */ /* 0x001fe200078e0208 */
[----:B------:R-:W-:-:S02]  /*3f90*/  F2FP.BF16.F32.PACK_AB R107, R10, R107 ;  /* 0x0000006b0a6b723e */ /* 0x000fc400000010ff */
[----:B------:R-:W-:Y:S01]  /*3fa0*/  F2FP.BF16.F32.PACK_AB R106, R95, R106 ;  /* 0x0000006a5f6a723e */ /* 0x000fe200000010ff */
[--C-:B------:R-:W-:Y:S01]  /*3fb0*/  IMAD.WIDE.U32 R126, R96, 0x10, R120.reuse ;  /* 0x00000010607e7825 */ /* 0x100fe200078e0078 */
[----:B------:R-:W-:Y:S01]  /*3fc0*/  F2FP.BF16.F32.PACK_AB R105, R114, R105 ;  /* 0x000000697269723e */ /* 0x000fe200000010ff */
[----:B------:R0:W-:Y:S01]  /*3fd0*/  @!P2 STG.E desc[UR6][R8.64], R97 ;  /* 0x000000610800a986 */ /* 0x0001e2000c101906 */
[----:B------:R-:W-:Y:S01]  /*3fe0*/  F2FP.BF16.F32.PACK_AB R104, R93, R104 ;  /* 0x000000685d68723e */ /* 0x000fe200000010ff */
[----:B------:R-:W-:Y:S01]  /*3ff0*/  IMAD.WIDE.U32 R120, R110, 0x10, R120 ;  /* 0x000000106e787825 */ /* 0x000fe200078e0078 */
[----:B-1----:R-:W-:Y:S01]  /*4000*/  IADD3 R11, PT, PT, R11, R2, RZ ;  /* 0x000000020b0b7210 */ /* 0x002fe20007ffe0ff */
[----:B------:R0:W-:Y:S03]  /*4010*/  STG.E.128 desc[UR6][R122.64], R4 ;  /* 0x000000047a007986 */ /* 0x0001e6000c101d06 */
[----:B------:R-:W-:Y:S01]  /*4020*/  ISETP.GE.AND P2, PT, R11, R3, PT ;  /* 0x000000030b00720c */ /* 0x000fe20003f46270 */
[----:B------:R0:W-:Y:S04]  /*4030*/  STG.E.128 desc[UR6][R124.64], R88 ;  /* 0x000000587c007986 */ /* 0x0001e8000c101d06 */
[----:B------:R0:W-:Y:S04]  /*4040*/  STG.E.128 desc[UR6][R126.64], R100 ;  /* 0x000000647e007986 */ /* 0x0001e8000c101d06 */
[----:B------:R0:W-:Y:S04]  /*4050*/  STG.E.128 desc[UR6][R120.64], R104 ;  /* 0x0000006878007986 */ /* 0x0001e8000c101d06 */
[----:B------:R-:W-:Y:S05]  /*4060*/  @!P2 BRA `(.L_x_3652) ;  /* 0xffffffc40000a947 */ /* 0x000fea000383ffff */
[----:B------:R-:W-:Y:S05]  /*4070*/  EXIT ;  /* 0x000000000000794d */ /* 0x000fea0003800000 */
.L_x_3653:
        /* <DEDUP_REMOVED lines=16> */
.L_x_17959:


//--------------------- .text._ZN10layer_norm31ln_parallel_residual_fwd_kernelINS_13Kernel_traitsIf13__nv_bfloat16S2_S2_fjLj4096ELj1ELj1ELj4ELj16ENS_18Kernel_traits_baseILj4096EfS2_S2_S2_fjLj128EEEEELb1ELb0ELb0EEEvNS_9FwdParamsE --------------------------
	.section	.text._ZN10layer_norm31ln_parallel_residual_fwd_kernelINS_13Kernel_traitsIf13__nv_bfloat16S2_S2_fjLj4096ELj1ELj1ELj4ELj16ENS_18Kernel_traits_baseILj4096EfS2_S2_S2_fjLj128EEEEELb1ELb0ELb0EEEvNS_9FwdParamsE,"ax",@progbits
	.align	128
        .global         _ZN10layer_norm31ln_parallel_residual_fwd_kernelINS_13Kernel_traitsIf13__nv_bfloat16S2_S2_fjLj4096ELj1ELj1ELj4ELj16ENS_18Kernel_traits_baseILj4096EfS2_S2_S2_fjLj128EEEEELb1ELb0ELb0EEEvNS_9FwdParamsE
        .type           _ZN10layer_norm31ln_parallel_residual_fwd_kernelINS_13Kernel_traitsIf13__nv_bfloat16S2_S2_fjLj4096ELj1ELj1ELj4ELj16ENS_18Kernel_traits_baseILj4096EfS2_S2_S2_fjLj128EEEEELb1ELb0ELb0EEEvNS_9FwdParamsE,@function
        .size           _ZN10layer_norm31ln_parallel_residual_fwd_kernelINS_13Kernel_traitsIf13__nv_bfloat16S2_S2_fjLj4096ELj1ELj1ELj4ELj16ENS_18Kernel_traits_baseILj4096EfS2_S2_S2_fjLj128EEEEELb1ELb0ELb0EEEvNS_9FwdParamsE,(.L_x_17960 - _ZN10layer_norm31ln_parallel_residual_fwd_kernelINS_13Kernel_traitsIf13__nv_bfloat16S2_S2_fjLj4096ELj1ELj1ELj4ELj16ENS_18Kernel_traits_baseILj4096EfS2_S2_S2_fjLj128EEEEELb1ELb0ELb0EEEvNS_9FwdParamsE)
        .other          _ZN10layer_norm31ln_parallel_residual_fwd_kernelINS_13Kernel_traitsIf13__nv_bfloat16S2_S2_fjLj4096ELj1ELj1ELj4ELj16ENS_18Kernel_traits_baseILj4096EfS2_S2_S2_fjLj128EEEEELb1ELb0ELb0EEEvNS_9FwdParamsE,@"STO_CUDA_ENTRY STV_DEFAULT"
_ZN10layer_norm31ln_parallel_residual_fwd_kernelINS_13Kernel_traitsIf13__nv_bfloat16S2_S2_fjLj4096ELj1ELj1ELj4ELj16ENS_18Kernel_traits_baseILj4096EfS2_S2_S2_fjLj128EEEEELb1ELb0ELb0EEEvNS_9FwdParamsE:
.text._ZN10layer_norm31ln_parallel_residual_fwd_kernelINS_13Kernel_traitsIf13__nv_bfloat16S2_S2_fjLj4096ELj1ELj1ELj4ELj16ENS_18Kernel_traits_baseILj4096EfS2_S2_S2_fjLj128EEEEELb1ELb0ELb0EEEvNS_9FwdParamsE:
        /* <DEDUP_REMOVED lines=23> */
[----:B------:R-:W-:Y:S01]  /*0170*/  LOP3.LUT R21, R24, 0x7f, RZ, 0x3c, !PT ;  /* 0x0000007f18157812 */ /* 0x000fe200078e3cff */
[----:B0-----:R-:W-:Y:S01]  /*0180*/  IMAD R23, R6, UR10, R25 ;  /* 0x0000000a06177c24 */ /* 0x001fe2000f8e0219 */
[----:B--2---:R-:W-:-:S02]  /*0190*/  @P0 R2UR UR8, R2 ;  /* 0x00000000020802ca */ /* 0x004fc400000e0000 */
[----:B------:R-:W-:Y:S02]  /*01a0*/  @P0 R2UR UR9, R3 ;  /* 0x00000000030902ca */ /* 0x000fe400000e0000 */
[----:B---3--:R-:W-:Y:S02]  /*01b0*/  @P0 IADD3 R14, P1, PT, R4, R7, RZ ;  /* 0x00000007040e0210 */ /* 0x008fe40007f3e0ff */
[----:B-----5:R-:W-:-:S03]  /*01c0*/  SHF.R.S32.HI R2, RZ, 0x1f, R9 ;  /* 0x0000001fff027819 */ /* 0x020fc60000011409 */
[----:B------:R-:W-:Y:S01]  /*01d0*/  @P0 IMAD.X R15, RZ, RZ, R5, P1 ;  /* 0x000000ffff0f0224 */ /* 0x000fe200008e0605 */
[----:B------:R-:W-:-:S03]  /*01e0*/  LEA.HI R2, R2, R9, RZ, 0x3 ;  /* 0x0000000902027211 */ /* 0x000fc600078f18ff */
[----:B------:R-:W-:Y:S01]  /*01f0*/  UIADD3 UR18, UPT, UPT, UR8, -0x61c88647, URZ ;  /* 0x9e3779b908127890 */ /* 0x000fe2000fffe0ff */
[----:B------:R-:W-:Y:S01]  /*0200*/  LEA.HI.SX32 R21, R2, R21, 0x1d ;  /* 0x0000001502157211 */ /* 0x000fe200078feaff */
[----:B------:R-:W-:Y:S01]  /*0210*/  UIADD3 UR19, UPT, UPT, UR9, -0x4498517b, URZ ;  /* 0xbb67ae8509137890 */ /* 0x000fe2000fffe0ff */
[--C-:B------:R-:W-:Y:S01]  /*0220*/  SHF.R.U64 R20, R14, 0x2, R15.reuse ;  /* 0x000000020e147819 */ /* 0x100fe2000000120f */
[----:B------:R-:W-:Y:S01]  /*0230*/  UIADD3 UR20, UPT, UPT, UR8, 0x3c6ef372, URZ ;  /* 0x3c6ef37208147890 */ /* 0x000fe2000fffe0ff */
[----:B------:R-:W-:Y:S01]  /*0240*/  SHF.R.U32.HI R19, RZ, 0x2, R15 ;  /* 0x00000002ff137819 */ /* 0x000fe2000001160f */
        /* <DEDUP_REMOVED lines=32> */
[C---:B-1----:R-:W-:Y:S01]  /*0450*/  @P0 IMAD.WIDE.U32 R10, R3.reuse, 0x20, R10 ;  /* 0x00000020030a0825 */ /* 0x042fe200078e000a */
[----:B------:R0:W5:Y:S06]  /*0460*/  @P0 LDG.E.128 R48, desc[UR6][R8.64+0x10] ;  /* 0x0000100608300981 */ /* 0x00016c000c1e1d00 */
[----:B------:R-:W1:Y:S01]  /*0470*/  LDC.64 R16, c[0x0][0x3d8] ;  /* 0x0000f600ff107b82 */ /* 0x000e620000000a00 */
[----:B------:R-:W-:Y:S01]  /*0480*/  @P0 VIADD R3, R3, 0x80 ;  /* 0x0000008003030836 */ /* 0x000fe20000000000 */
[----:B------:R0:W5:Y:S01]  /*0490*/  @P0 LDG.E.128 R52, desc[UR6][R10.64] ;  /* 0x000000060a340981 */ /* 0x000162000c1e1d00 */
[----:B--2---:R-:W-:-:S03]  /*04a0*/  @P1 IMAD.WIDE.U32 R4, R24, 0x20, R4 ;  /* 0x0000002018041825 */ /* 0x004fc600078e0004 */
[----:B------:R0:W5:Y:S01]  /*04b0*/  @P0 LDG.E.128 R56, desc[UR6][R10.64+0x10] ;  /* 0x000010060a380981 */ /* 0x000162000c1e1d00 */
[----:B---3--:R-:W-:-:S03]  /*04c0*/  @P1 IMAD.WIDE.U32 R6, R24, 0x20, R6 ;  /* 0x0000002018061825 */ /* 0x008fc600078e0006 */
        /* <DEDUP_REMOVED lines=78> */
.L_x_3656:
[C---:B------:R-:W-:Y:S01]  /*09b0*/  ISETP.GE.U32.AND P1, PT, R21.reuse, 0x80, PT ;  /* 0x000000801500780c */ /* 0x040fe20003f26070 */
[----:B------:R-:W0:Y:S01]  /*09c0*/  LDC.64 R6, c[0x0][0x3d0] ;  /* 0x0000f400ff067b82 */ /* 0x000e220000000a00 */
[C---:B------:R-:W-:Y:S01]  /*09d0*/  ISETP.GE.U32.AND P0, PT, R21.reuse, 0x100, PT ;  /* 0x000001001500780c */ /* 0x040fe20003f06070 */
[----:B------:R-:W-:Y:S01]  /*09e0*/  IMAD.MOV.U32 R3, RZ, RZ, R24 ;  /* 0x000000ffff037224 */ /* 0x000fe200078e0018 */
[----:B------:R-:W-:-:S05]  /*09f0*/  ISETP.GE.U32.AND P2, PT, R21, 0x180, PT ;  /* 0x000001801500780c */ /* 0x000fca0003f46070 */
[----:B------:R-:W1:Y:S04]  /*0a00*/  LDC.64 R8, c[0x0][0x3d8] ;  /* 0x0000f600ff087b82 */ /* 0x000e680000000a00 */
[----:B------:R-:W-:-:S04]  /*0a10*/  @P1 LOP3.LUT R3, R24, 0x80, RZ, 0xfc, !PT ;  /* 0x0000008018031812 */ /* 0x000fc800078efcff */
[----:B------:R-:W2:Y:S08]  /*0a20*/  LDC.64 R10, c[0x0][0x3d0] ;  /* 0x0000f400ff0a7b82 */ /* 0x000eb00000000a00 */
[----:B------:R-:W3:Y:S01]  /*0a30*/  @P1 LDC.64 R4, c[0x0][0x440] ;  /* 0x00011000ff041b82 */ /* 0x000ee20000000a00 */
[----:B0-----:R-:W-:-:S05]  /*0a40*/  @P1 IMAD.WIDE.U32 R12, R24, 0x20, R6 ;  /* 0x00000020180c1825 */ /* 0x001fca00078e0006 */
[----:B------:R-:W5:Y:S02]  /*0a50*/  @P1 LDG.E.128 R28, desc[UR6][R12.64] ;  /* 0x000000060c1c1981 */ /* 0x000f64000c1e1d00 */
[----:B------:R-:W0:Y:S01]  /*0a60*/  LDC.64 R26, c[0x0][0x3d8] ;  /* 0x0000f600ff1a7b82 */ /* 0x000e220000000a00 */
[C---:B-1----:R-:W-:Y:S01]  /*0a70*/  @P1 IMAD.WIDE.U32 R16, R24.reuse, 0x20, R8 ;  /* 0x0000002018101825 */ /* 0x042fe200078e0008 */
[----:B------:R1:W5:Y:S04]  /*0a80*/  @P1 LDG.E.128 R32, desc[UR6][R12.64+0x10] ;  /* 0x000010060c201981 */ /* 0x000368000c1e1d00 */
[----:B------:R-:W5:Y:S02]  /*0a90*/  @P1 LDG.E.128 R36, desc[UR6][R16.64] ;  /* 0x0000000610241981 */ /* 0x000f64000c1e1d00 */
[----:B------:R-:W4:Y:S08]  /*0aa0*/  @P0 LDC.64 R76, c[0x0][0x440] ;  /* 0x00011000ff4c0b82 */ /* 0x000f300000000a00 */
[----:B------:R-:W1:Y:S08]  /*0ab0*/  LDC.64 R78, c[0x0][0x3d0] ;  /* 0x0000f400ff4e7b82 */ /* 0x000e700000000a00 */
[----:B------:R-:W1:Y:S08]  /*0ac0*/  LDC.64 R80, c[0x0][0x3d8] ;  /* 0x0000f600ff507b82 */ /* 0x000e700000000a00 */
[----:B------:R-:W1:Y:S01]  /*0ad0*/  @P2 LDC.64 R82, c[0x0][0x440] ;  /* 0x00011000ff522b82 */ /* 0x000e620000000a00 */
[C---:B--2---:R-:W-:Y:S01]  /*0ae0*/  @P0 IMAD.WIDE.U32 R6, R3.reuse, 0x20, R10 ;  /* 0x0000002003060825 */ /* 0x044fe200078e000a */
[----:B------:R2:W5:Y:S03]  /*0af0*/  @P1 LDG.E.128 R40, desc[UR6][R16.64+0x10] ;  /* 0x0000100610281981 */ /* 0x000566000c1e1d00 */
[----:B---3--:R-:W-:Y:S01]  /*0b00*/  @P1 IMAD.WIDE.U32 R4, R24, 0x20, R4 ;  /* 0x0000002018041825 */ /* 0x008fe200078e0004 */
[----:B------:R-:W5:Y:S03]  /*0b10*/  @P0 LDG.E.128 R44, desc[UR6][R6.64] ;  /* 0x00000006062c0981 */ /* 0x000f66000c1e1d00 */
[C---:B0-----:R-:W-:Y:S01]  /*0b20*/  @P0 IMAD.WIDE.U32 R8, R3.reuse, 0x20, R26 ;  /* 0x0000002003080825 */ /* 0x041fe200078e001a */
[----:B------:R-:W5:Y:S03]  /*0b30*/  @P1 LD.E.128 R120, desc[UR6][R4.64] ;  /* 0x0000000604781980 */ /* 0x000f66000c101d00 */
[C---:B----4-:R-:W-:Y:S01]  /*0b40*/  @P0 IMAD.WIDE.U32 R10, R3.reuse, 0x20, R76 ;  /* 0x00000020030a0825 */ /* 0x050fe200078e004c */
[----:B------:R-:W-:Y:S01]  /*0b50*/  @P0 IADD3 R3, PT, PT, R3, 0x80, RZ ;  /* 0x0000008003030810 */ /* 0x000fe20007ffe0ff */
[----:B------:R0:W5:Y:S04]  /*0b60*/  @P1 LD.E.128 R116, desc[UR6][R4.64+0x10] ;  /* 0x0000100604741980 */ /* 0x000168000c101d00 */
[C---:B-1----:R-:W-:Y:S01]  /*0b70*/  @P2 IMAD.WIDE.U32 R12, R3.reuse, 0x20, R78 ;  /* 0x00000020030c2825 */ /* 0x042fe200078e004e */
[----:B------:R1:W5:Y:S03]  /*0b80*/  @P0 LDG.E.128 R48, desc[UR6][R6.64+0x10] ;  /* 0x0000100606300981 */ /* 0x000366000c1e1d00 */
[C---:B--2---:R-:W-:Y:S01]  /*0b90*/  @P2 IMAD.WIDE.U32 R16, R3.reuse, 0x20, R80 ;  /* 0x0000002003102825 */ /* 0x044fe200078e0050 */
[----:B------:R1:W5:Y:S03]  /*0ba0*/  @P2 LDG.E.128 R60, desc[UR6][R12.64] ;  /* 0x000000060c3c2981 */ /* 0x000366000c1e1d00 */
[----:B0-----:R-:W-:Y:S01]  /*0bb0*/  @P2 IMAD.WIDE.U32 R4, R3, 0x20, R82 ;  /* 0x0000002003042825 */ /* 0x001fe200078e0052 */
        /* <DEDUP_REMOVED lines=23> */
[----:B-1----:R-:W-:Y:S06]  /*0d30*/  @!P0 BRA `(.L_x_3657) ;  /* 0x0000000c00008947 */ /* 0x002fec0003800000 */
        /* <DEDUP_REMOVED lines=29> */
.L_x_3655:
        /* <DEDUP_REMOVED lines=9> */
[----:B------:R-:W1:Y:S08]  /*0fa0*/  LDC.64 R8, c[0x0][0x3d8] ;  /* 0x0000f600ff087b82 */ /* 0x000e700000000a00 */
[----:B------:R-:W2:Y:S08]  /*0fb0*/  @P1 LDC.64 R10, c[0x0][0x440] ;  /* 0x00011000ff0a1b82 */ /* 0x000eb00000000a00 */
[----:B------:R-:W3:Y:S01]  /*0fc0*/  LDC.64 R12, c[0x0][0x3d0] ;  /* 0x0000f400ff0c7b82 */ /* 0x000ee20000000a00 */
[----:B0-----:R-:W-:-:S07]  /*0fd0*/  @P1 IMAD.WIDE.U32 R6, R24, 0x20, R6 ;  /* 0x0000002018061825 */ /* 0x001fce00078e0006 */
[----:B------:R-:W0:Y:S08]  /*0fe0*/  @P0 LDC.64 R124, c[0x0][0x438] ;  /* 0x00010e00ff7c0b82 */ /* 0x000e300000000a00 */
[----:B------:R-:W4:Y:S08]  /*0ff0*/  LDC.64 R126, c[0x0][0x3d8] ;  /* 0x0000f600ff7e7b82 */ /* 0x000f300000000a00 */
[----:B------:R-:W4:Y:S08]  /*1000*/  @P0 LDC.64 R128, c[0x0][0x440] ;  /* 0x00011000ff800b82 */ /* 0x000f300000000a00 */
[----:B------:R-:W4:Y:S08]  /*1010*/  @P1 LDC.64 R4, c[0x0][0x438] ;  /* 0x00010e00ff041b82 */ /* 0x000f300000000a00 */
[----:B------:R-:W4:Y:S08]  /*1020*/  LDC.64 R130, c[0x0][0x3d0] ;  /* 0x0000f400ff827b82 */ /* 0x000f300000000a00 */
[----:B------:R-:W4:Y:S01]  /*1030*/  LDC.64 R134, c[0x0][0x3d8] ;  /* 0x0000f600ff867b82 */ /* 0x000f220000000a00 */
[C---:B------:R-:W-:Y:S01]  /*1040*/  @P1 LOP3.LUT R3, R24.reuse, 0x80, RZ, 0xfc, !PT ;  /* 0x0000008018031812 */ /* 0x040fe200078efcff */
[----:B------:R-:W5:Y:S06]  /*1050*/  @P1 LDG.E.128 R28, desc[UR6][R6.64] ;  /* 0x00000006061c1981 */ /* 0x000f6c000c1e1d00 */
[----:B------:R-:W4:Y:S01]  /*1060*/  @P2 LDC.64 R132, c[0x0][0x438] ;  /* 0x00010e00ff842b82 */ /* 0x000f220000000a00 */
[----:B------:R3:W5:Y:S01]  /*1070*/  @P1 LDG.E.128 R32, desc[UR6][R6.64+0x10] ;  /* 0x0000100606201981 */ /* 0x000762000c1e1d00 */
[----:B-1----:R-:W-:-:S04]  /*1080*/  @P1 IMAD.WIDE.U32 R16, R24, 0x20, R8 ;  /* 0x0000002018101825 */ /* 0x002fc800078e0008 */
[C---:B--2---:R-:W-:Y:S01]  /*1090*/  @P1 IMAD.WIDE.U32 R26, R24.reuse, 0x20, R10 ;  /* 0x00000020181a1825 */ /* 0x044fe200078e000a */
[----:B------:R1:W5:Y:S01]  /*10a0*/  @P1 LDG.E.128 R36, desc[UR6][R16.64] ;  /* 0x0000000610241981 */ /* 0x000362000c1e1d00 */
[----:B------:R-:W2:Y:S02]  /*10b0*/  @P2 LDC.64 R136, c[0x0][0x440] ;  /* 0x00011000ff882b82 */ /* 0x000ea40000000a00 */
[C---:B0-----:R-:W-:Y:S01]  /*10c0*/  @P0 IMAD.WIDE.U32 R8, R3.reuse, 0x20, R124 ;  /* 0x0000002003080825 */ /* 0x041fe200078e007c */
[----:B------:R1:W5:Y:S03]  /*10d0*/  @P1 LDG.E.128 R40, desc[UR6][R16.64+0x10] ;  /* 0x0000100610281981 */ /* 0x000366000c1e1d00 */
[C---:B---3--:R-:W-:Y:S01]  /*10e0*/  @P0 IMAD.WIDE.U32 R6, R3.reuse, 0x20, R12 ;  /* 0x0000002003060825 */ /* 0x048fe200078e000c */
[----:B------:R1:W5:Y:S03]  /*10f0*/  @P1 LD.E.128 R120, desc[UR6][R26.64] ;  /* 0x000000061a781980 */ /* 0x000366000c101d00 */
[C---:B----4-:R-:W-:Y:S01]  /*1100*/  @P0 IMAD.WIDE.U32 R10, R3.reuse, 0x20, R126 ;  /* 0x00000020030a0825 */ /* 0x050fe200078e007e */
[----:B------:R1:W5:Y:S03]  /*1110*/  @P1 LD.E.128 R116, desc[UR6][R26.64+0x10] ;  /* 0x000010061a741980 */ /* 0x000366000c101d00 */
[C---:B------:R-:W-:Y:S01]  /*1120*/  @P0 IMAD.WIDE.U32 R12, R3.reuse, 0x20, R128 ;  /* 0x00000020030c0825 */ /* 0x040fe200078e0080 */
[----:B------:R1:W5:Y:S03]  /*1130*/  @P0 LDG.E.128 R44, desc[UR6][R6.64] ;  /* 0x00000006062c0981 */ /* 0x000366000c1e1d00 */
[----:B------:R-:W-:Y:S01]  /*1140*/  @P0 VIADD R3, R3, 0x80 ;  /* 0x0000008003030836 */ /* 0x000fe20000000000 */
[----:B------:R1:W5:Y:S01]  /*1150*/  @P0 LDG.E.128 R48, desc[UR6][R6.64+0x10] ;  /* 0x0000100606300981 */ /* 0x000362000c1e1d00 */
[----:B------:R-:W-:-:S03]  /*1160*/  @P1 IMAD.WIDE.U32 R4, R24, 0x20, R4 ;  /* 0x0000002018041825 */ /* 0x000fc600078e0004 */
[----:B------:R1:W5:Y:S01]  /*1170*/  @P0 LD.E.128 R88, desc[UR6][R8.64] ;  /* 0x0000000608580980 */ /* 0x000362000c101d00 */
[----:B------:R-:W-:-:S03]  /*1180*/  @P2 IMAD.WIDE.U32 R130, R3, 0x20, R130 ;  /* 0x0000002003822825 */ /* 0x000fc600078e0082 */
[----:B------:R1:W5:Y:S01]  /*1190*/  @P1 LD.E.128 R96, desc[UR6][R4.64] ;  /* 0x0000000604601980 */ /* 0x000362000c101d00 */
[----:B------:R-:W-:-:S03]  /*11a0*/  @P2 IMAD.WIDE.U32 R132, R3, 0x20, R132 ;  /* 0x0000002003842825 */ /* 0x000fc600078e0084 */
[----:B------:R1:W5:Y:S01]  /*11b0*/  @P1 LD.E.128 R92, desc[UR6][R4.64+0x10] ;  /* 0x00001006045c1980 */ /* 0x000362000c101d00 */
[----:B------:R-:W-:-:S03]  /*11c0*/  @P2 IMAD.WIDE.U32 R134, R3, 0x20, R134 ;  /* 0x0000002003862825 */ /* 0x000fc600078e0086 */
[----:B------:R1:W5:Y:S01]  /*11d0*/  @P2 LDG.E.128 R60, desc[UR6][R130.64] ;  /* 0x00000006823c2981 */ /* 0x000362000c1e1d00 */
[----:B--2---:R-:W-:-:S03]  /*11e0*/  @P2 IMAD.WIDE.U32 R136, R3, 0x20, R136 ;  /* 0x0000002003882825 */ /* 0x004fc600078e0088 */
[----:B------:R1:W5:Y:S04]  /*11f0*/  @P2 LDG.E.128 R64, desc[UR6][R130.64+0x10] ;  /* 0x0000100682402981 */ /* 0x000368000c1e1d00 */
[----:B------:R1:W5:Y:S04]  /*1200*/  @P2 LD.E.128 R80, desc[UR6][R132.64] ;  /* 0x0000000684502980 */ /* 0x000368000c101d00 */
[----:B------:R1:W5:Y:S04]  /*1210*/  @P2 LD.E.128 R76, desc[UR6][R132.64+0x10] ;  /* 0x00001006844c2980 */ /* 0x000368000c101d00 */
[----:B------:R1:W5:Y:S04]  /*1220*/  @P2 LDG.E.128 R68, desc[UR6][R134.64] ;  /* 0x0000000686442981 */ /* 0x000368000c1e1d00 */
[----:B------:R1:W5:Y:S04]  /*1230*/  @P2 LDG.E.128 R72, desc[UR6][R134.64+0x10] ;  /* 0x0000100686482981 */ /* 0x000368000c1e1d00 */
[----:B------:R1:W5:Y:S04]  /*1240*/  @P2 LD.E.128 R104, desc[UR6][R136.64] ;  /* 0x0000000688682980 */ /* 0x000368000c101d00 */
[----:B------:R1:W5:Y:S04]  /*1250*/  @P2 LD.E.128 R100, desc[UR6][R136.64+0x10] ;  /* 0x0000100688642980 */ /* 0x000368000c101d00 */
[----:B------:R1:W5:Y:S04]  /*1260*/  @P0 LD.E.128 R84, desc[UR6][R8.64+0x10] ;  /* 0x0000100608540980 */ /* 0x000368000c101d00 */
[----:B------:R1:W5:Y:S04]  /*1270*/  @P0 LDG.E.128 R52, desc[UR6][R10.64] ;  /* 0x000000060a340981 */ /* 0x000368000c1e1d00 */
[----:B------:R1:W5:Y:S04]  /*1280*/  @P0 LDG.E.128 R56, desc[UR6][R10.64+0x10] ;  /* 0x000010060a380981 */ /* 0x000368000c1e1d00 */
[----:B------:R1:W5:Y:S04]  /*1290*/  @P0 LD.E.128 R112, desc[UR6][R12.64] ;  /* 0x000000060c700980 */ /* 0x000368000c101d00 */
        /* <DEDUP_REMOVED lines=21> */
.L_x_3658:
        /* <DEDUP_REMOVED lines=10> */
[----:B------:R-:W5:Y:S02]  /*1490*/  @P1 LDG.E.128 R28, desc[UR6][R10.64] ;  /* 0x000000060a1c1981 */ /* 0x000f64000c1e1d00 */
[----:B------:R-:W0:Y:S01]  /*14a0*/  @P0 LDC.64 R100, c[0x0][0x438] ;  /* 0x00010e00ff640b82 */ /* 0x000e220000000a00 */
[C---:B-1----:R-:W-:Y:S01]  /*14b0*/  @P1 IMAD.WIDE.U32 R16, R24.reuse, 0x20, R8 ;  /* 0x0000002018101825 */ /* 0x042fe200078e0008 */
[----:B------:R1:W5:Y:S04]  /*14c0*/  @P1 LDG.E.128 R32, desc[UR6][R10.64+0x10] ;  /* 0x000010060a201981 */ /* 0x000368000c1e1d00 */
[----:B------:R-:W5:Y:S02]  /*14d0*/  @P1 LDG.E.128 R36, desc[UR6][R16.64] ;  /* 0x0000000610241981 */ /* 0x000f64000c1e1d00 */
[----:B------:R-:W4:Y:S01]  /*14e0*/  LDC.64 R102, c[0x0][0x3d8] ;  /* 0x0000f600ff667b82 */ /* 0x000f220000000a00 */
[----:B--2---:R-:W-:Y:S01]  /*14f0*/  @P1 IMAD.WIDE.U32 R12, R24, 0x20, R6 ;  /* 0x00000020180c1825 */ /* 0x004fe200078e0006 */
[----:B------:R-:W5:Y:S04]  /*1500*/  @P1 LDG.E.128 R40, desc[UR6][R16.64+0x10] ;  /* 0x0000100610281981 */ /* 0x000f68000c1e1d00 */
[----:B------:R-:W5:Y:S02]  /*1510*/  @P1 LD.E.128 R96, desc[UR6][R12.64] ;  /* 0x000000060c601980 */ /* 0x000f64000c101d00 */
[----:B------:R-:W1:Y:S01]  /*1520*/  @P2 LDC.64 R106, c[0x0][0x438] ;  /* 0x00010e00ff6a2b82 */ /* 0x000e620000000a00 */
[C---:B---3--:R-:W-:Y:S01]  /*1530*/  @P0 IMAD.WIDE.U32 R4, R3.reuse, 0x20, R26 ;  /* 0x0000002003040825 */ /* 0x048fe200078e001a */
[----:B------:R-:W5:Y:S04]  /*1540*/  @P1 LD.E.128 R92, desc[UR6][R12.64+0x10] ;  /* 0x000010060c5c1980 */ /* 0x000f68000c101d00 */
[----:B------:R-:W5:Y:S01]  /*1550*/  @P0 LDG.E.128 R44, desc[UR6][R4.64] ;  /* 0x00000006042c0981 */ /* 0x000f62000c1e1d00 */
[C---:B0-----:R-:W-:Y:S01]  /*1560*/  @P0 IMAD.WIDE.U32 R6, R3.reuse, 0x20, R100 ;  /* 0x0000002003060825 */ /* 0x041fe200078e0064 */
[----:B------:R-:W0:Y:S02]  /*1570*/  LDC.64 R104, c[0x0][0x3d0] ;  /* 0x0000f400ff687b82 */ /* 0x000e240000000a00 */
[----:B------:R-:W5:Y:S04]  /*1580*/  @P0 LDG.E.128 R48, desc[UR6][R4.64+0x10] ;  /* 0x0000100604300981 */ /* 0x000f68000c1e1d00 */
[----:B------:R-:W5:Y:S01]  /*1590*/  @P0 LD.E.128 R88, desc[UR6][R6.64] ;  /* 0x0000000606580980 */ /* 0x000f62000c101d00 */
[C---:B----4-:R-:W-:Y:S01]  /*15a0*/  @P0 IMAD.WIDE.U32 R8, R3.reuse, 0x20, R102 ;  /* 0x0000002003080825 */ /* 0x050fe200078e0066 */
[----:B------:R-:W2:Y:S02]  /*15b0*/  LDC.64 R108, c[0x0][0x3d8] ;  /* 0x0000f600ff6c7b82 */ /* 0x000ea40000000a00 */
[----:B------:R-:W5:Y:S01]  /*15c0*/  @P0 LD.E.128 R84, desc[UR6][R6.64+0x10] ;  /* 0x0000100606540980 */ /* 0x000f62000c101d00 */
[----:B------:R-:W-:-:S03]  /*15d0*/  @P0 VIADD R3, R3, 0x80 ;  /* 0x0000008003030836 */ /* 0x000fc60000000000 */
[----:B------:R-:W5:Y:S01]  /*15e0*/  @P0 LDG.E.128 R52, desc[UR6][R8.64] ;  /* 0x0000000608340981 */ /* 0x000f62000c1e1d00 */
[----:B-1----:R-:W-:-:S03]  /*15f0*/  @P2 IMAD.WIDE.U32 R10, R3, 0x20, R106 ;  /* 0x00000020030a2825 */ /* 0x002fc600078e006a */
[----:B------:R-:W5:Y:S04]  /*1600*/  @P0 LDG.E.128 R56, desc[UR6][R8.64+0x10] ;  /* 0x0000100608380981 */ /* 0x000f68000c1e1d00 */
[----:B------:R-:W5:Y:S04]  /*1610*/  @P2 LD.E.128 R80, desc[UR6][R10.64] ;  /* 0x000000060a502980 */ /* 0x000f68000c101d00 */
[----:B------:R-:W5:Y:S01]  /*1620*/  @P2 LD.E.128 R76, desc[UR6][R10.64+0x10] ;  /* 0x000010060a4c2980 */ /* 0x000f62000c101d00 */
[----:B------:R-:W-:Y:S01]  /*1630*/  ISETP.GE.U32.AND P0, PT, R21, 0x200, PT ;  /* 0x000002001500780c */ /* 0x000fe20003f06070 */
[----:B0-----:R-:W-:-:S04]  /*1640*/  @P2 IMAD.WIDE.U32 R104, R3, 0x20, R104 ;  /* 0x0000002003682825 */ /* 0x001fc800078e0068 */
[----:B--2---:R-:W-:Y:S01]  /*1650*/  @P2 IMAD.WIDE.U32 R108, R3, 0x20, R108 ;  /* 0x00000020036c2825 */ /* 0x004fe200078e006c */
[----:B------:R-:W5:Y:S01]  /*1660*/  @P2 LDG.E.128 R60, desc[UR6][R104.64] ;  /* 0x00000006683c2981 */ /* 0x000f62000c1e1d00 */
[----:B------:R-:W-:Y:S02]  /*1670*/  CS2R R102, SRZ ;  /* 0x0000000000667805 */ /* 0x000fe4000001ff00 */
[----:B------:R-:W-:Y:S02]  /*1680*/  CS2R R100, SRZ ;  /* 0x0000000000647805 */ /* 0x000fe4000001ff00 */
[----:B------:R-:W-:Y:S01]  /*1690*/  CS2R R106, SRZ ;  /* 0x00000000006a7805 */ /* 0x000fe2000001ff00 */
[----:B------:R0:W5:Y:S01]  /*16a0*/  @P2 LDG.E.128 R64, desc[UR6][R104.64+0x10] ;  /* 0x0000100668402981 */ /* 0x000162000c1e1d00 */
[----:B------:R-:W-:Y:S02]  /*16b0*/  CS2R R110, SRZ ;  /* 0x00000000006e7805 */ /* 0x000fe4000001ff00 */
[----:B------:R-:W-:-:S02]  /*16c0*/  CS2R R114, SRZ ;  /* 0x0000000000727805 */ /* 0x000fc4000001ff00 */
[----:B------:R-:W-:Y:S01]  /*16d0*/  CS2R R112, SRZ ;  /* 0x0000000000707805 */ /* 0x000fe2000001ff00 */
[----:B------:R-:W5:Y:S01]  /*16e0*/  @P2 LDG.E.128 R68, desc[UR6][R108.64] ;  /* 0x000000066c442981 */ /* 0x000f62000c1e1d00 */
[----:B------:R-:W-:Y:S02]  /*16f0*/  CS2R R118, SRZ ;  /* 0x0000000000767805 */ /* 0x000fe4000001ff00 */
[----:B------:R-:W-:Y:S02]  /*1700*/  CS2R R116, SRZ ;  /* 0x0000000000747805 */ /* 0x000fe4000001ff00 */
[----:B------:R-:W-:Y:S01]  /*1710*/  CS2R R122, SRZ ;  /* 0x00000000007a7805 */ /* 0x000fe2000001ff00 */
[----:B------:R1:W5:Y:S01]  /*1720*/  @P2 LDG.E.128 R72, desc[UR6][R108.64+0x10] ;  /* 0x000010066c482981 */ /* 0x000362000c1e1d00 */
[----:B------:R-:W-:Y:S02]  /*1730*/  CS2R R120, SRZ ;  /* 0x0000000000787805 */ /* 0x000fe4000001ff00 */
[----:B0-----:R-:W-:Y:S01]  /*1740*/  CS2R R104, SRZ ;  /* 0x0000000000687805 */ /* 0x001fe2000001ff00 */
[----:B------:R-:W-:Y:S01]  /*1750*/  @P2 VIADD R3, R3, 0x80 ;  /* 0x0000008003032836 */ /* 0x000fe20000000000 */
[----:B-1----:R-:W-:Y:S01]  /*1760*/  CS2R R108, SRZ ;  /* 0x00000000006c7805 */ /* 0x002fe2000001ff00 */
[----:B------:R-:W-:Y:S06]  /*1770*/  @!P0 BRA `(.L_x_3657) ;  /* 0x0000000000708947 */ /* 0x000fec0003800000 */
        /* <DEDUP_REMOVED lines=28> */
.L_x_3657:
[----:B------:R-:W-:Y:S05]  /*1940*/  BSYNC.RECONVERGENT B0 ;  /* 0x0000000000007941 */ /* 0x000fea0003800200 */
.L_x_3654:
[----:B------:R-:W1:Y:S02]  /*1950*/  LDCU UR4, c[0x0][0x384] ;  /* 0x00007080ff0477ac */ /* 0x000e640008000800 */
[----:B-1----:R-:W-:-:S06]  /*1960*/  UISETP.GE.AND UP0, UPT, UR10, UR4, UPT ;  /* 0x000000040a00728c */ /* 0x002fcc000bf06270 */
[----:B------:R-:W-:-:S13]  /*1970*/  PLOP3.LUT P0, PT, PT, PT, UP0, 0x80, 0x8 ;  /* 0x000000000008781c */ /* 0x000fda0003f0f008 */
[----:B------:R-:W-:Y:S05]  /*1980*/  @P0 EXIT ;  /* 0x000000000000094d */ /* 0x000fea0003800000 */
[----:B0-----:R-:W-:Y:S01]  /*1990*/  IMAD.HI.U32 R4, R23, -0x326172a9, RZ ;  /* 0xcd9e8d5717047827 */ /* 0x001fe200078e00ff */
[----:B------:R-:W-:Y:S01]  /*19a0*/  SHF.R.S32.HI R10, RZ, 0x3, R2 ;  /* 0x00000003ff0a7819 */ /* 0x000fe20000011402 */
[----:B------:R-:W0:Y:S01]  /*19b0*/  LDCU.U8 UR4, c[0x0][0x410] ;  /* 0x00008200ff0477ac */ /* 0x000e220008000000 */
[----:B------:R-:W-:Y:S01]  /*19c0*/  LOP3.LUT R14, R14, 0x3, RZ, 0xc0, !PT ;  /* 0x000000030e0e7812 */ /* 0x000fe200078ec0ff */
[----:B------:R-:W-:Y:S01]  /*19d0*/  IMAD.HI.U32 R3, R20, -0x2daee0ad, RZ ;  /* 0xd2511f5314037827 */ /* 0x000fe200078e00ff */
[----:B------:R-:W-:Y:S01]  /*19e0*/  LOP3.LUT R4, R19, UR8, R4, 0x96, !PT ;  /* 0x0000000813047c12 */ /* 0x000fe2000f8e9604 */
[----:B------:R-:W1:Y:S01]  /*19f0*/  LDCU UR36, c[0x0][0x388] ;  /* 0x00007100ff2477ac */ /* 0x000e620008000800 */
[----:B------:R-:W-:Y:S01]  /*1a00*/  LOP3.LUT R11, R10, 0x7f, RZ, 0xc0, !PT ;  /* 0x0000007f0a0b7812 */ /* 0x000fe200078ec0ff */
[----:B------:R-:W-:Y:S01]  /*1a10*/  IMAD R8, R20, -0x2daee0ad, RZ ;  /* 0xd2511f5314087824 */ /* 0x000fe200078e02ff */
[----:B------:R-:W-:Y:S01]  /*1a20*/  LOP3.LUT R3, R3, UR9, RZ, 0x3c, !PT ;  /* 0x0000000903037c12 */ /* 0x000fe2000f8e3cff */
[----:B------:R-:W-:Y:S01]  /*1a30*/  IMAD.HI.U32 R7, R4, -0x2daee0ad, RZ ;  /* 0xd2511f5304077827 */ /* 0x000fe200078e00ff */
[----:B------:R-:W-:Y:S01]  /*1a40*/  VIADDMNMX R0, R11, -R0, RZ, !PT ;  /* 0x800000000b007246 */ /* 0x000fe200078001ff */
[----:B------:R-:W2:Y:S01]  /*1a50*/  LDCU UR11, c[0x0][0x400] ;  /* 0x00008000ff0b77ac */ /* 0x000ea20008000800 */
[----:B------:R-:W-:Y:S01]  /*1a60*/  SHF.L.U32 R10, R10, 0x1, RZ ;  /* 0x000000010a0a7819 */ /* 0x000fe200000006ff */
[----:B------:R-:W-:Y:S01]  /*1a70*/  IMAD R6, R23, -0x326172a9, RZ ;  /* 0xcd9e8d5717067824 */ /* 0x000fe200078e02ff */
[----:B------:R-:W-:Y:S01]  /*1a80*/  LOP3.LUT R7, R8, UR19, R7, 0x96, !PT ;  /* 0x0000001308077c12 */ /* 0x000fe2000f8e9607 */
[C---:B------:R-:W-:Y:S01]  /*1a90*/  IMAD.HI.U32 R5, R3.reuse, -0x326172a9, RZ ;  /* 0xcd9e8d5703057827 */ /* 0x040fe200078e00ff */
[----:B------:R-:W-:Y:S01]  /*1aa0*/  VIMNMX R0, PT, PT, R0, 0x20, PT ;  /* 0x0000002000007848 */ /* 0x000fe20003fe0100 */
[----:B------:R-:W3:Y:S02]  /*1ab0*/  LDCU.64 UR12, c[0x0][0x398] ;  /* 0x00007300ff0c77ac */ /* 0x000ee40008000a00 */
        /* <DEDUP_REMOVED lines=45> */
[----:B------:R-:W-:Y:S01]  /*1d90*/  IMAD.HI.U32 R3, R5, -0x2daee0ad, RZ ;  /* 0xd2511f5305037827 */ /* 0x000fe200078e00ff */
[----:B------:R-:W-:-:S03]  /*1da0*/  LOP3.LUT R9, R10, 0xffffff00, RZ, 0xc0, !PT ;  /* 0xffffff000a097812 */ /* 0x000fc600078ec0ff */
[----:B------:R-:W-:Y:S01]  /*1db0*/  IMAD R6, R22, -0x20, R11 ;  /* 0xffffffe016067824 */ /* 0x000fe200078e020b */
[----:B------:R-:W-:Y:S01]  /*1dc0*/  LOP3.LUT R3, R4, UR33, R3, 0x96, !PT ;  /* 0x0000002104037c12 */ /* 0x000fe2000f8e9603 */
[----:B------:R-:W-:Y:S02]  /*1dd0*/  IMAD R0, R0, 0x8, R9 ;  /* 0x0000000800007824 */ /* 0x000fe400078e0209 */
[----:B------:R-:W-:Y:S01]  /*1de0*/  IMAD R4, R5, -0x2daee0ad, RZ ;  /* 0xd2511f5305047824 */ /* 0x000fe200078e02ff */
[----:B------:R-:W-:Y:S01]  /*1df0*/  VIMNMX R6, PT, PT, RZ, R6, !PT ;  /* 0x00000006ff067248 */ /* 0x000fe20007fe0100 */
[----:B------:R-:W-:Y:S01]  /*1e00*/  IMAD.HI.U32 R17, R2, -0x2daee0ad, RZ ;  /* 0xd2511f5302117827 */ /* 0x000fe200078e00ff */
[----:B------:R-:W-:Y:S02]  /*1e10*/  I2FP.F32.U32 R0, R0 ;  /* 0x0000000000007245 */ /* 0x000fe40000201000 */
[----:B------:R-:W-:Y:S01]  /*1e20*/  VIMNMX R6, PT, PT, R6, 0x20, PT ;  /* 0x0000002006067848 */ /* 0x000fe20003fe0100 */
[----:B------:R-:W-:Y:S01]  /*1e30*/  IMAD R7, R7, -0x326172a9, RZ ;  /* 0xcd9e8d5707077824 */ /* 0x000fe200078e02ff */
[----:B------:R0:W0:Y:S01]  /*1e40*/  MUFU.RCP R15, R0 ;  /* 0x00000000000f7308 */ /* 0x0000220000001000 */
[----:B------:R-:W-:Y:S01]  /*1e50*/  IMAD.HI.U32 R16, R3, -0x326172a9, RZ ;  /* 0xcd9e8d5703107827 */ /* 0x000fe200078e00ff */
[----:B------:R-:W-:-:S03]  /*1e60*/  LOP3.LUT R17, R4, UR35, R17, 0x96, !PT ;  /* 0x0000002304117c12 */ /* 0x000fc6000f8e9611 */
[----:B------:R-:W-:Y:S01]  /*1e70*/  IMAD R18, R6, 0x8, R9 ;  /* 0x0000000806127824 */ /* 0x000fe200078e0209 */
[----:B------:R-:W-:Y:S01]  /*1e80*/  LOP3.LUT R16, R7, UR34, R16, 0x96, !PT ;  /* 0x0000002207107c12 */ /* 0x000fe2000f8e9610 */
[----:B------:R-:W-:Y:S02]  /*1e90*/  IMAD.MOV.U32 R13, RZ, RZ, RZ ;  /* 0x000000ffff0d7224 */ /* 0x000fe400078e00ff */
[----:B------:R-:W-:Y:S02]  /*1ea0*/  IMAD R172, R2, -0x2daee0ad, RZ ;  /* 0xd2511f5302ac7824 */ /* 0x000fe400078e02ff */
[----:B-1234-:R-:W-:-:S07]  /*1eb0*/  IMAD R12, R3, -0x326172a9, RZ ;  /* 0xcd9e8d57030c7824 */ /* 0x01efce00078e02ff */
.L_x_4166:
[----:B------:R-:W-:Y:S01]  /*1ec0*/  UIMAD UR4, UR10, UR36, URZ ;  /* 0x000000240a0472a4 */ /* 0x000fe2000f8e02ff */
[----:B------:R-:W-:Y:S03]  /*1ed0*/  BSSY.RECONVERGENT B0, `(.L_x_3659) ;  /* 0x000080c000007945 */ /* 0x000fe60003800200 */
[----:B------:R-:W-:-:S04]  /*1ee0*/  USHF.R.S32.HI UR5, URZ, 0x1f, UR4 ;  /* 0x0000001fff057899 */ /* 0x000fc80008011404 */
[----:B------:R-:W-:-:S06]  /*1ef0*/  ULEA.HI UR5, UR5, UR4, URZ, 0x3 ;  /* 0x0000000405057291 */ /* 0x000fcc000f8f18ff */
[----:B01234-:R-:W-:-:S04]  /*1f00*/  MOV R165, UR5 ;  /* 0x0000000500a57c02 */ /* 0x01ffc80008000f00 */
[----:B------:R-:W-:-:S05]  /*1f10*/  LEA.HI.SX32 R26, R165, R24, 0x1d ;  /* 0x00000018a51a7211 */ /* 0x000fca00078feaff */
[----:B------:R-:W-:Y:S01]  /*1f20*/  IMAD.MOV.U32 R168, RZ, RZ, R26 ;  /* 0x000000ffffa87224 */ /* 0x000fe200078e001a */
        /* <DEDUP_REMOVED lines=11> */
[----:B------:R-:W2:Y:S01]  /*1fe0*/  @P0 LDG.E.128 R156, desc[UR6][R170.64] ;  /* 0x00000006aa9c0981 */ /* 0x000ea2000c1e1d00 */
[----:B---3--:R-:W-:-:S05]  /*1ff0*/  @P1 IMAD.WIDE.U32 R168, R26, 0x10, R168 ;  /* 0x000000101aa81825 */ /* 0x008fca00078e00a8 */
[----:B------:R1:W5:Y:S01]  /*2000*/  @P1 LDG.E.128 R160, desc[UR6][R168.64] ;  /* 0x00000006a8a01981 */ /* 0x000362000c1e1d00 */
[----:B------:R-:W-:-:S04]  /*2010*/  UISETP.NE.U32.AND UP0, UPT, UR12, URZ, UPT ;  /* 0x000000ff0c00728c */ /* 0x000fc8000bf05070 */
[----:B------:R-:W-:Y:S01]  /*2020*/  UISETP.NE.AND.EX UP0, UPT, UR13, URZ, UPT, UP0 ;  /* 0x000000ff0d00728c */ /* 0x000fe2000bf05300 */
[----:B--2---:R-:W-:Y:S02]  /*2030*/  PRMT R186, R158, 0x7632, R186 ;  /* 0x000076329eba7816 */ /* 0x004fe400000000ba */
[----:B------:R-:W-:Y:S02]  /*2040*/  PRMT R184, R157, 0x7632, R184 ;  /* 0x000076329db87816 */ /* 0x000fe400000000b8 */
[----:B------:R-:W-:-:S04]  /*2050*/  PRMT R174, R156, 0x7632, R174 ;  /* 0x000076329cae7816 */ /* 0x000fc800000000ae */
        /* <DEDUP_REMOVED lines=12> */
[--C-:B------:R-:W-:Y:S02]  /*2120*/  @!P2 IMAD.MOV.U32 R168, RZ, RZ, R172.reuse ;  /* 0x000000ffffa8a224 */ /* 0x100fe400078e00ac */
[----:B------:R-:W-:Y:S02]  /*2130*/  @!P2 IMAD.MOV.U32 R11, RZ, RZ, R17 ;  /* 0x000000ffff0ba224 */ /* 0x000fe400078e0011 */
[----:B------:R-:W-:Y:S02]  /*2140*/  @P2 IMAD.MOV.U32 R168, RZ, RZ, R172 ;  /* 0x000000ffffa82224 */ /* 0x000fe400078e00ac */
[----:B------:R-:W-:Y:S01]  /*2150*/  @P2 IMAD.MOV.U32 R11, RZ, RZ, R16 ;  /* 0x000000ffff0b2224 */ /* 0x000fe200078e0010 */
[----:B------:R-:W-:Y:S06]  /*2160*/  BRA `(.L_x_3663) ;  /* 0x0000000000e47947 */ /* 0x000fec0003800000 */
.L_x_3664:
        /* <DEDUP_REMOVED lines=13> */
.L_x_3666:
[----:B------:R-:W-:Y:S05]  /*2240*/  BSYNC.RECONVERGENT B2 ;  /* 0x0000000000027941 */ /* 0x000fea0003800200 */
.L_x_3665:
        /* <DEDUP_REMOVED lines=43> */
.L_x_3663:
[----:B------:R-:W-:Y:S05]  /*2500*/  BSYNC.RECONVERGENT B1 ;  /* 0x0000000000017941 */ /* 0x000fea0003800200 */
.L_x_3662:
[----:B------:R-:W1:Y:S01]  /*2510*/  LDC R182, c[0x0][0x408] ;  /* 0x00010200ffb67b82 */ /* 0x000e620000000800 */
[----:B------:R-:W-:Y:S01]  /*2520*/  I2FP.F32.U32 R11, R11 ;  /* 0x0000000b000b7245 */ /* 0x000fe20000201000 */
[----:B------:R-:W-:Y:S01]  /*2530*/  IMAD.MOV.U32 R178, RZ, RZ, 0x2f800000 ;  /* 0x2f800000ffb27424 */ /* 0x000fe200078e00ff */
[----:B------:R-:W-:Y:S01]  /*2540*/  ISETP.NE.AND P3, PT, R170, 0x1, PT ;  /* 0x00000001aa00780c */ /* 0x000fe20003f65270 */
[----:B-----5:R-:W-:Y:S01]  /*2550*/  IMAD.U32 R169, R164, 0x10000, RZ ;  /* 0x00010000a4a97824 */ /* 0x020fe200078e00ff */
[----:B------:R-:W-:Y:S01]  /*2560*/  @P0 SHF.L.U32 R14, R156, 0x10, RZ ;  /* 0x000000109c0e0819 */ /* 0x000fe200000006ff */
[----:B------:R-:W-:Y:S01]  /*2570*/  FFMA.FTZ R11, R11, R178, 1.1641532182693481445e-10 ;  /* 0x2f0000000b0b7423 */ /* 0x000fe200000100b2 */
[----:B------:R-:W-:Y:S01]  /*2580*/  LOP3.LUT R10, R10, 0xffffffef, RZ, 0xc0, !PT ;  /* 0xffffffef0a0a7812 */ /* 0x000fe200078ec0ff */
[----:B------:R-:W2:Y:S01]  /*2590*/  LDC R180, c[0x0][0x404] ;  /* 0x00010100ffb47b82 */ /* 0x000ea20000000800 */
[----:B------:R-:W-:Y:S01]  /*25a0*/  BSSY.RECONVERGENT B1, `(.L_x_3667) ;  /* 0x000004d000017945 */ /* 0x000fe20003800200 */
[----:B------:R-:W-:Y:S01]  /*25b0*/  PRMT R164, R164, 0x7632, R164 ;  /* 0x00007632a4a47816 */ /* 0x000fe200000000a4 */
[----:B------:R-:W-:-:S02]  /*25c0*/  IMAD.MOV.U32 R176, RZ, RZ, 0x2 ;  /* 0x00000002ffb07424 */ /* 0x000fc400078e00ff */
[----:B-1----:R-:W-:Y:S01]  /*25d0*/  FMUL.FTZ R169, R169, R182 ;  /* 0x000000b6a9a97220 */ /* 0x002fe20000410000 */
[----:B--2---:R-:W-:-:S04]  /*25e0*/  FSETP.GTU.FTZ.AND P2, PT, R11, R180, PT ;  /* 0x000000b40b00720b */ /* 0x004fc80003f5c000 */
        /* <DEDUP_REMOVED lines=15> */
.L_x_3669:
        /* <DEDUP_REMOVED lines=13> */
.L_x_3671:
[----:B------:R-:W-:Y:S05]  /*27b0*/  BSYNC.RECONVERGENT B2 ;  /* 0x0000000000027941 */ /* 0x000fea0003800200 */
.L_x_3670:
        /* <DEDUP_REMOVED lines=43> */
.L_x_3668:
[----:B------:R-:W-:Y:S05]  /*2a70*/  BSYNC.RECONVERGENT B1 ;  /* 0x0000000000017941 */ /* 0x000fea0003800200 */
.L_x_3667:
        /* <DEDUP_REMOVED lines=25> */
.L_x_3674:
        /* <DEDUP_REMOVED lines=13> */
.L_x_3676:
[----:B------:R-:W-:Y:S05]  /*2ce0*/  BSYNC.RECONVERGENT B2 ;  /* 0x0000000000027941 */ /* 0x000fea0003800200 */
.L_x_3675:
        /* <DEDUP_REMOVED lines=43> */
.L_x_3673:
[----:B------:R-:W-:Y:S05]  /*2fa0*/  BSYNC.RECONVERGENT B1 ;  /* 0x0000000000017941 */ /* 0x000fea0003800200 */
.L_x_3672:
        /* <DEDUP_REMOVED lines=8> */
[----:B------:R-:W-:Y:S02]  /*3030*/  IMAD.MOV.U32 R170, RZ, RZ, 0x2 ;  /* 0x00000002ffaa7424 */ /* 0x000fe400078e00ff */
[----:B------:R-:W-:-:S04]  /*3040*/  FSETP.GTU.FTZ.AND P2, PT, R171, R180, PT ;  /* 0x000000b4ab00720b */ /* 0x000fc80003f5c000 */
[----:B------:R-:W-:Y:S02]  /*3050*/  FSEL R183, R183, RZ, !P2 ;  /* 0x000000ffb7b77208 */ /* 0x000fe40005000000 */
[----:B------:R-:W-:-:S03]  /*3060*/  PLOP3.LUT P2, PT, P2, PT, PT, 0x8, 0x80 ;  /* 0x000000000080781c */ /* 0x000fc6000174e170 */
[----:B------:R-:W-:Y:S01]  /*3070*/  @P0 FADD.FTZ R183, R14, R183 ;  /* 0x000000b70eb70221 */ /* 0x000fe20000010000 */
[----:B------:R-:W-:Y:S02]  /*3080*/  PRMT R14, R165, 0x7632, R14 ;  /* 0x00007632a50e7816 */ /* 0x000fe4000000000e */
[----:B------:R-:W-:Y:S02]  /*3090*/  MOV R165, R12 ;  /* 0x0000000c00a57202 */ /* 0x000fe40000000f00 */
        /* <DEDUP_REMOVED lines=11> */
.L_x_3679:
        /* <DEDUP_REMOVED lines=13> */
.L_x_3681:
[----:B------:R-:W-:Y:S05]  /*3220*/  BSYNC.RECONVERGENT B2 ;  /* 0x0000000000027941 */ /* 0x000fea0003800200 */
.L_x_3680:
        /* <DEDUP_REMOVED lines=43> */
.L_x_3678:
[----:B------:R-:W-:Y:S05]  /*34e0*/  BSYNC.RECONVERGENT B1 ;  /* 0x0000000000017941 */ /* 0x000fea0003800200 */
.L_x_3677:
        /* <DEDUP_REMOVED lines=25> */
.L_x_3684:
        /* <DEDUP_REMOVED lines=13> */
.L_x_3686:
[----:B------:R-:W-:Y:S05]  /*3750*/  BSYNC.RECONVERGENT B2 ;  /* 0x0000000000027941 */ /* 0x000fea0003800200 */
.L_x_3685:
        /* <DEDUP_REMOVED lines=43> */
.L_x_3683:
[----:B------:R-:W-:Y:S05]  /*3a10*/  BSYNC.RECONVERGENT B1 ;  /* 0x0000000000017941 */ /* 0x000fea0003800200 */
.L_x_3682:
        /* <DEDUP_REMOVED lines=9> */
[----:B------:R-:W-:-:S04]  /*3ab0*/  FSETP.GTU.FTZ.AND P2, PT, R165, R180, PT ;  /* 0x000000b4a500720b */ /* 0x000fc80003f5c000 */
[----:B------:R-:W-:Y:S02]  /*3ac0*/  FSEL R203, R171, RZ, !P2 ;  /* 0x000000ffabcb7208 */ /* 0x000fe40005000000 */
[----:B------:R-:W-:-:S03]  /*3ad0*/  PLOP3.LUT P2, PT, P2, PT, PT, 0x8, 0x80 ;  /* 0x000000000080781c */ /* 0x000fc6000174e170 */
[----:B------:R-:W-:Y:S01]  /*3ae0*/  @P0 FADD.FTZ R203, R14, R203 ;  /* 0x000000cb0ecb0221 */ /* 0x000fe20000010000 */
[----:B------:R-:W-:-:S04]  /*3af0*/  IMAD.MOV.U32 R14, RZ, RZ, R12 ;  /* 0x000000ffff0e7224 */ /* 0x000fc800078e000c */
        /* <DEDUP_REMOVED lines=10> */
.L_x_3689:
        /* <DEDUP_REMOVED lines=13> */
.L_x_3691:
[----:B------:R-:W-:Y:S05]  /*3c70*/  BSYNC.RECONVERGENT B2 ;  /* 0x0000000000027941 */ /* 0x000fea0003800200 */
.L_x_3690:
        /* <DEDUP_REMOVED lines=43> */
.L_x_3688:
[----:B------:R-:W-:Y:S05]  /*3f30*/  BSYNC.RECONVERGENT B1 ;  /* 0x0000000000017941 */ /* 0x000fea0003800200 */
.L_x_3687:
[----:B------:R-:W-:Y:S01]  /*3f40*/  I2FP.F32.U32 R165, R14 ;  /* 0x0000000e00a57245 */ /* 0x000fe20000201000 */
[----:B------:R-:W-:Y:S01]  /*3f50*/  IMAD.U32 R171, R166, 0x10000, RZ ;  /* 0x00010000a6ab7824 */ /* 0x000fe200078e00ff */
[----:B------:R-:W-:Y:S01]  /*3f60*/  ISETP.NE.AND P4, PT, R170, 0x1, PT ;  /* 0x00000001aa00780c */ /* 0x000fe20003f85270 */
[----:B------:R-:W-:Y:S01]  /*3f70*/  @P0 IMAD.U32 R186, R186, 0x10000, RZ ;  /* 0x00010000baba0824 */ /* 0x000fe200078e00ff */
        /* <DEDUP_REMOVED lines=19> */
.L_x_3694:
        /* <DEDUP_REMOVED lines=13> */
.L_x_3696:
[----:B------:R-:W-:Y:S05]  /*4180*/  BSYNC.RECONVERGENT B2 ;  /* 0x0000000000027941 */ /* 0x000fea0003800200 */
.L_x_3695:
        /* <DEDUP_REMOVED lines=43> */
.L_x_3693:
[----:B------:R-:W-:Y:S05]  /*4440*/  BSYNC.RECONVERGENT B1 ;  /* 0x0000000000017941 */ /* 0x000fea0003800200 */
.L_x_3692:
        /* <DEDUP_REMOVED lines=8> */
[----:B------:R-:W-:Y:S02]  /*44d0*/  FSETP.GTU.FTZ.AND P4, PT, R165, R180, PT ;  /* 0x000000b4a500720b */ /* 0x000fe40003f9c000 */
        /* <DEDUP_REMOVED lines=15> */
.L_x_3699:
        /* <DEDUP_REMOVED lines=13> */
.L_x_3701:
[----:B------:R-:W-:Y:S05]  /*46a0*/  BSYNC.RECONVERGENT B2 ;  /* 0x0000000000027941 */ /* 0x000fea0003800200 */
.L_x_3700:
        /* <DEDUP_REMOVED lines=43> */
.L_x_3698:
[----:B------:R-:W-:Y:S05]  /*4960*/  BSYNC.RECONVERGENT B1 ;  /* 0x0000000000017941 */ /* 0x000fea0003800200 */
.L_x_3697:
        /* <DEDUP_REMOVED lines=16> */
.L_x_3661:
        /* <DEDUP_REMOVED lines=16> */
.L_x_3705:
        /* <DEDUP_REMOVED lines=9> */
[----:B0-----:R-:W-:-:S03]  /*4c00*/  @!P2 VIADD R0, R13, 0x1 ;  /* 0x000000010d00a836 */ /* 0x001fc60000000000 */
[----:B------:R-:W-:-:S13]  /*4c10*/  ISETP.NE.AND P3, PT, R23, RZ, !P2 ;  /* 0x000000ff1700720c */ /* 0x000fda0005765270 */
[----:B------:R-:W-:-:S04]  /*4c20*/  @P3 IMAD.MOV R0, RZ, RZ, R13 ;  /* 0x000000ffff003224 */ /* 0x000fc800078e020d */
[----:B------:R-:W-:-:S07]  /*4c30*/  @!P2 IMAD.MOV.U32 R13, RZ, RZ, R0 ;  /* 0x000000ffff0da224 */ /* 0x000fce00078e0000 */
.L_x_3707:
[----:B------:R-:W-:Y:S05]  /*4c40*/  BSYNC.RECONVERGENT B2 ;  /* 0x0000000000027941 */ /* 0x000fea0003800200 */
.L_x_3706:
        /* <DEDUP_REMOVED lines=42> */
.L_x_3704:
[----:B------:R-:W-:Y:S05]  /*4ef0*/  BSYNC.RECONVERGENT B1 ;  /* 0x0000000000017941 */ /* 0x000fea0003800200 */
.L_x_3703:
[----:B0-----:R-:W0:Y:S01]  /*4f00*/  LDC R0, c[0x0][0x404] ;  /* 0x00010100ff007b82 */ /* 0x001e220000000800 */
        /* <DEDUP_REMOVED lines=10> */
[----:B------:R-:W-:-:S02]  /*4fb0*/  MOV R4, R12 ;  /* 0x0000000c00047202 */ /* 0x000fc40000000f00 */
        /* <DEDUP_REMOVED lines=14> */
.L_x_3710:
        /* <DEDUP_REMOVED lines=13> */
.L_x_3712:
[----:B------:R-:W-:Y:S05]  /*5170*/  BSYNC.RECONVERGENT B2 ;  /* 0x0000000000027941 */ /* 0x000fea0003800200 */
.L_x_3711:
        /* <DEDUP_REMOVED lines=43> */
.L_x_3709:
[----:B------:R-:W-:Y:S05]  /*5430*/  BSYNC.RECONVERGENT B1 ;  /* 0x0000000000017941 */ /* 0x000fea0003800200 */
.L_x_3708:
[----:B------:R-:W-:Y:S01]  /*5440*/  I2FP.F32.U32 R5, R4 ;  /* 0x0000000400057245 */ /* 0x000fe20000201000 */
[----:B------:R-:W-:Y:S01]  /*5450*/  @P0 IMAD.U32 R11, R156, 0x10000, RZ ;  /* 0x000100009c0b0824 */ /* 0x000fe200078e00ff */
[----:B------:R-:W-:Y:S01]  /*5460*/  SHF.L.U32 R7, R160, 0x10, RZ ;  /* 0x00000010a0077819 */ /* 0x000fe200000006ff */
[----:B------:R-:W-:Y:S01]  /*5470*/  BSSY.RECONVERGENT B1, `(.L_x_3713) ;  /* 0x000004f000017945 */ /* 0x000fe20003800200 */
[----:B------:R-:W-:Y:S01]  /*5480*/  ISETP.NE.AND P3, PT, R14, 0x1, PT ;  /* 0x000000010e00780c */ /* 0x000fe20003f65270 */
[----:B------:R-:W-:Y:S01]  /*5490*/  FFMA.FTZ R5, R5, R178, 1.1641532182693481445e-10 ;  /* 0x2f00000005057423 */ /* 0x000fe200000100b2 */
[----:B------:R-:W-:Y:S02]  /*54a0*/  IMAD.MOV.U32 R4, RZ, RZ, 0x2 ;  /* 0x00000002ff047424 */ /* 0x000fe400078e00ff */
[----:B------:R-:W-:Y:S02]  /*54b0*/  FMUL.FTZ R7, R7, R176 ;  /* 0x000000b007077220 */ /* 0x000fe40000410000 */
[----:B------:R-:W-:-:S02]  /*54c0*/  FSETP.GTU.FTZ.AND P2, PT, R5, R0, PT ;  /* 0x000000000500720b */ /* 0x000fc40003f5c000 */
[----:B------:R-:W-:Y:S02]  /*54d0*/  MOV R5, R12 ;  /* 0x0000000c00057202 */ /* 0x000fe40000000f00 */
[----:B------:R-:W-:Y:S02]  /*54e0*/  FSEL R7, R7, RZ, !P2 ;  /* 0x000000ff07077208 */ /* 0x000fe40005000000 */
[----:B------:R-:W-:-:S03]  /*54f0*/  SEL R9, RZ, 0x1, P2 ;  /* 0x00000001ff097807 */ /* 0x000fc60001000000 */
[----:B------:R-:W-:-:S04]  /*5500*/  FADD.FTZ R6, R6, R7 ;  /* 0x0000000706067221 */ /* 0x000fc80000010000 */
        /* <DEDUP_REMOVED lines=12> */
.L_x_3715:
        /* <DEDUP_REMOVED lines=13> */
.L_x_3717:
[----:B------:R-:W-:Y:S05]  /*56a0*/  BSYNC.RECONVERGENT B2 ;  /* 0x0000000000027941 */ /* 0x000fea0003800200 */
.L_x_3716:
        /* <DEDUP_REMOVED lines=43> */
.L_x_3714:
[----:B------:R-:W-:Y:S05]  /*5960*/  BSYNC.RECONVERGENT B1 ;  /* 0x0000000000017941 */ /* 0x000fea0003800200 */
.L_x_3713:
        /* <DEDUP_REMOVED lines=22> */
.L_x_3720:
        /* <DEDUP_REMOVED lines=13> */
.L_x_3722:
[----:B------:R-:W-:Y:S05]  /*5ba0*/  BSYNC.RECONVERGENT B2 ;  /* 0x0000000000027941 */ /* 0x000fea0003800200 */
.L_x_3721:
        /* <DEDUP_REMOVED lines=43> */
.L_x_3719:
[----:B------:R-:W-:Y:S05]  /*5e60*/  BSYNC.RECONVERGENT B1 ;  /* 0x0000000000017941 */ /* 0x000fea0003800200 */
.L_x_3718:
[----:B------:R-:W-:Y:S01]  /*5e70*/  I2FP.F32.U32 R5, R5 ;  /* 0x0000000500057245 */ /* 0x000fe20000201000 */
[----:B------:R-:W-:Y:S01]  /*5e80*/  @P0 IMAD.U32 R185, R174, 0x10000, RZ ;  /* 0x00010000aeb90824 */ /* 0x000fe200078e00ff */
[----:B------:R-:W-:Y:S01]  /*5e90*/  PRMT R4, R160, 0x7632, R4 ;  /* 0x00007632a0047816 */ /* 0x000fe20000000004 */
[----:B------:R-:W-:Y:S01]  /*5ea0*/  BSSY.RECONVERGENT B1, `(.L_x_3723) ;  /* 0x0000050000017945 */ /* 0x000fe20003800200 */
[----:B------:R-:W-:Y:S01]  /*5eb0*/  ISETP.NE.AND P3, PT, R6, 0x1, PT ;  /* 0x000000010600780c */ /* 0x000fe20003f65270 */
[----:B------:R-:W-:Y:S01]  /*5ec0*/  FFMA.FTZ R5, R5, R178, 1.1641532182693481445e-10 ;  /* 0x2f00000005057423 */ /* 0x000fe200000100b2 */
[----:B------:R-:W-:Y:S02]  /*5ed0*/  IMAD.MOV.U32 R14, RZ, RZ, 0x2 ;  /* 0x00000002ff0e7424 */ /* 0x000fe400078e00ff */
[----:B------:R-:W-:Y:S02]  /*5ee0*/  IMAD.U32 R7, R4, 0x10000, RZ ;  /* 0x0001000004077824 */ /* 0x000fe400078e00ff */
[----:B------:R-:W-:-:S02]  /*5ef0*/  FSETP.GTU.FTZ.AND P2, PT, R5, R0, PT ;  /* 0x000000000500720b */ /* 0x000fc40003f5c000 */
[----:B------:R-:W-:Y:S02]  /*5f00*/  FMUL.FTZ R7, R7, R176 ;  /* 0x000000b007077220 */ /* 0x000fe40000410000 */
[----:B------:R-:W-:-:S03]  /*5f10*/  SEL R8, RZ, 0x1, P2 ;  /* 0x00000001ff087807 */ /* 0x000fc60001000000 */
        /* <DEDUP_REMOVED lines=15> */
.L_x_3725:
        /* <DEDUP_REMOVED lines=13> */
.L_x_3727:
[----:B------:R-:W-:Y:S05]  /*60e0*/  BSYNC.RECONVERGENT B2 ;  /* 0x0000000000027941 */ /* 0x000fea0003800200 */
.L_x_3726:
        /* <DEDUP_REMOVED lines=43> */
.L_x_3724:
[----:B------:R-:W-:Y:S05]  /*63a0*/  BSYNC.RECONVERGENT B1 ;  /* 0x0000000000017941 */ /* 0x000fea0003800200 */
.L_x_3723:
        /* <DEDUP_REMOVED lines=23> */
.L_x_3730:
        /* <DEDUP_REMOVED lines=13> */
.L_x_3732:
[----:B------:R-:W-:Y:S05]  /*65f0*/  BSYNC.RECONVERGENT B2 ;  /* 0x0000000000027941 */ /* 0x000fea0003800200 */
.L_x_3731:
        /* <DEDUP_REMOVED lines=43> */
.L_x_3729:
[----:B------:R-:W-:Y:S05]  /*68b0*/  BSYNC.RECONVERGENT B1 ;  /* 0x0000000000017941 */ /* 0x000fea0003800200 */
.L_x_3728:
        /* <DEDUP_REMOVED lines=8> */
[----:B------:R-:W-:-:S04]  /*6940*/  FSETP.GTU.FTZ.AND P2, PT, R5, R0, PT ;  /* 0x000000000500720b */ /* 0x000fc80003f5c000 */
        /* <DEDUP_REMOVED lines=16> */
.L_x_3735:
        /* <DEDUP_REMOVED lines=13> */
.L_x_3737:
[----:B------:R-:W-:Y:S05]  /*6b20*/  BSYNC.RECONVERGENT B2 ;  /* 0x0000000000027941 */ /* 0x000fea0003800200 */
.L_x_3736:
        /* <DEDUP_REMOVED lines=43> */
.L_x_3734:
[----:B------:R-:W-:Y:S05]  /*6de0*/  BSYNC.RECONVERGENT B1 ;  /* 0x0000000000017941 */ /* 0x000fea0003800200 */
.L_x_3733:
[----:B------:R-:W-:Y:S01]  /*6df0*/  I2FP.F32.U32 R5, R2 ;  /* 0x0000000200057245 */ /* 0x000fe20000201000 */
[----:B------:R-:W-:Y:S01]  /*6e00*/  BSSY.RECONVERGENT B1, `(.L_x_3738) ;  /* 0x000004e000017945 */ /* 0x000fe20003800200 */
[----:B------:R-:W-:Y:S01]  /*6e10*/  SHF.L.U32 R165, R165, 0x10, RZ ;  /* 0x00000010a5a57819 */ /* 0x000fe200000006ff */
[----:B------:R-:W-:Y:S01]  /*6e20*/  IMAD.MOV.U32 R170, RZ, RZ, 0x2 ;  /* 0x00000002ffaa7424 */ /* 0x000fe200078e00ff */
[----:B------:R-:W-:Y:S01]  /*6e30*/  ISETP.NE.AND P2, PT, R14, 0x1, PT ;  /* 0x000000010e00780c */ /* 0x000fe20003f45270 */
[----:B------:R-:W-:Y:S01]  /*6e40*/  FFMA.FTZ R5, R5, R178, 1.1641532182693481445e-10 ;  /* 0x2f00000005057423 */ /* 0x000fe200000100b2 */
[----:B------:R-:W-:Y:S01]  /*6e50*/  LOP3.LUT R10, R10, 0xfffffffd, RZ, 0xc0, !PT ;  /* 0xfffffffd0a0a7812 */ /* 0x000fe200078ec0ff */
[----:B------:R-:W-:Y:S01]  /*6e60*/  FMUL.FTZ R2, R165, R176 ;  /* 0x000000b0a5027220 */ /* 0x000fe20000410000 */
[----:B------:R-:W-:Y:S02]  /*6e70*/  IMAD.MOV.U32 R4, RZ, RZ, R12 ;  /* 0x000000ffff047224 */ /* 0x000fe400078e000c */
        /* <DEDUP_REMOVED lines=13> */
.L_x_3740:
        /* <DEDUP_REMOVED lines=13> */
.L_x_3742:
[----:B------:R-:W-:Y:S05]  /*7020*/  BSYNC.RECONVERGENT B2 ;  /* 0x0000000000027941 */ /* 0x000fea0003800200 */
.L_x_3741:
        /* <DEDUP_REMOVED lines=43> */
.L_x_3739:
[----:B------:R-:W-:Y:S05]  /*72e0*/  BSYNC.RECONVERGENT B1 ;  /* 0x0000000000017941 */ /* 0x000fea0003800200 */
.L_x_3738:
[----:B------:R-:W-:Y:S01]  /*72f0*/  I2FP.F32.U32 R5, R4 ;  /* 0x0000000400057245 */ /* 0x000fe20000201000 */
[----:B------:R-:W-:Y:S01]  /*7300*/  @P0 IMAD.U32 R205, R184, 0x10000, RZ ;  /* 0x00010000b8cd0824 */ /* 0x000fe200078e00ff */
[----:B------:R-:W-:Y:S01]  /*7310*/  PRMT R4, R161, 0x7632, R4 ;  /* 0x00007632a1047816 */ /* 0x000fe20000000004 */
[----:B------:R-:W-:Y:S02]  /*7320*/  BSSY.RECONVERGENT B1, `(.L_x_3743) ;  /* 0x0000050000017945 */ /* 0x000fe40003800200 */
[----:B------:R-:W-:Y:S02]  /*7330*/  FFMA.FTZ R5, R5, R178, 1.1641532182693481445e-10 ;  /* 0x2f00000005057423 */ /* 0x000fe400000100b2 */
[----:B------:R-:W-:Y:S02]  /*7340*/  IMAD.U32 R165, R4, 0x10000, RZ ;  /* 0x0001000004a57824 */ /* 0x000fe400078e00ff */
        /* <DEDUP_REMOVED lines=20> */
.L_x_3745:
        /* <DEDUP_REMOVED lines=13> */
.L_x_3747:
[----:B------:R-:W-:Y:S05]  /*7560*/  BSYNC.RECONVERGENT B2 ;  /* 0x0000000000027941 */ /* 0x000fea0003800200 */
.L_x_3746:
        /* <DEDUP_REMOVED lines=43> */
.L_x_3744:
[----:B------:R-:W-:Y:S05]  /*7820*/  BSYNC.RECONVERGENT B1 ;  /* 0x0000000000017941 */ /* 0x000fea0003800200 */
.L_x_3743:
[----:B------:R-:W-:Y:S01]  /*7830*/  I2FP.F32.U32 R5, R2 ;  /* 0x0000000200057245 */ /* 0x000fe20000201000 */
[----:B------:R-:W-:Y:S01]  /*7840*/  IMAD.U32 R171, R166, 0x10000, RZ ;  /* 0x00010000a6ab7824 */ /* 0x000fe200078e00ff */
[----:B------:R-:W-:Y:S01]  /*7850*/  ISETP.NE.AND P3, PT, R4, 0x1, PT ;  /* 0x000000010400780c */ /* 0x000fe20003f65270 */
[----:B------:R-:W-:Y:S01]  /*7860*/  BSSY.RECONVERGENT B1, `(.L_x_3748) ;  /* 0x000004b000017945 */ /* 0x000fe20003800200 */
[----:B------:R-:W-:Y:S01]  /*7870*/  PRMT R166, R166, 0x7632, R166 ;  /* 0x00007632a6a67816 */ /* 0x000fe200000000a6 */
[----:B------:R-:W-:Y:S01]  /*7880*/  FFMA.FTZ R5, R5, R178, 1.1641532182693481445e-10 ;  /* 0x2f00000005057423 */ /* 0x000fe200000100b2 */
[----:B------:R-:W-:Y:S01]  /*7890*/  FMUL.FTZ R2, R171, R176 ;  /* 0x000000b0ab027220 */ /* 0x000fe20000410000 */
[----:B------:R-:W-:-:S03]  /*78a0*/  IMAD.MOV.U32 R14, RZ, RZ, 0x2 ;  /* 0x00000002ff0e7424 */ /* 0x000fc600078e00ff */
[----:B------:R-:W-:Y:S02]  /*78b0*/  FSETP.GTU.FTZ.AND P2, PT, R5, R0, PT ;  /* 0x000000000500720b */ /* 0x000fe40003f5c000 */
        /* <DEDUP_REMOVED lines=12> */
.L_x_3750:
        /* <DEDUP_REMOVED lines=13> */
.L_x_3752:
[----:B------:R-:W-:Y:S05]  /*7a50*/  BSYNC.RECONVERGENT B2 ;  /* 0x0000000000027941 */ /* 0x000fea0003800200 */
.L_x_3751:
        /* <DEDUP_REMOVED lines=43> */
.L_x_3749:
[----:B------:R-:W-:Y:S05]  /*7d10*/  BSYNC.RECONVERGENT B1 ;  /* 0x0000000000017941 */ /* 0x000fea0003800200 */
.L_x_3748:
[----:B------:R-:W-:Y:S01]  /*7d20*/  I2FP.F32.U32 R5, R5 ;  /* 0x0000000500057245 */ /* 0x000fe20000201000 */
[----:B------:R-:W-:Y:S01]  /*7d30*/  @P0 IMAD.U32 R203, R158, 0x10000, RZ ;  /* 0x000100009ecb0824 */ /* 0x000fe200078e00ff */
[----:B------:R-:W-:Y:S01]  /*7d40*/  SHF.L.U32 R171, R162, 0x10, RZ ;  /* 0x00000010a2ab7819 */ /* 0x000fe200000006ff */
        /* <DEDUP_REMOVED lines=22> */
.L_x_3755:
        /* <DEDUP_REMOVED lines=13> */
.L_x_3757:
[----:B------:R-:W-:Y:S05]  /*7f80*/  BSYNC.RECONVERGENT B2 ;  /* 0x0000000000027941 */ /* 0x000fea0003800200 */
.L_x_3756:
        /* <DEDUP_REMOVED lines=43> */
.L_x_3754:
[----:B------:R-:W-:Y:S05]  /*8240*/  BSYNC.RECONVERGENT B1 ;  /* 0x0000000000017941 */ /* 0x000fea0003800200 */
.L_x_3753:
        /* <DEDUP_REMOVED lines=20> */
.L_x_3760:
        /* <DEDUP_REMOVED lines=13> */
.L_x_3762:
[----:B------:R-:W-:Y:S05]  /*8460*/  BSYNC.RECONVERGENT B2 ;  /* 0x0000000000027941 */ /* 0x000fea0003800200 */
.L_x_3761:
        /* <DEDUP_REMOVED lines=43> */
.L_x_3759:
[----:B------:R-:W-:Y:S05]  /*8720*/  BSYNC.RECONVERGENT B1 ;  /* 0x0000000000017941 */ /* 0x000fea0003800200 */
.L_x_3758:
        /* <DEDUP_REMOVED lines=8> */
[----:B------:R-:W-:Y:S02]  /*87b0*/  @P0 IMAD.U32 R171, R186, 0x10000, RZ ;  /* 0x00010000baab0824 */ /* 0x000fe400078e00ff */
        /* <DEDUP_REMOVED lines=17> */
.L_x_3765:
        /* <DEDUP_REMOVED lines=13> */
.L_x_3767:
[----:B------:R-:W-:Y:S05]  /*89a0*/  BSYNC.RECONVERGENT B2 ;  /* 0x0000000000027941 */ /* 0x000fea0003800200 */
.L_x_3766:
        /* <DEDUP_REMOVED lines=43> */
.L_x_3764:
[----:B------:R-:W-:Y:S05]  /*8c60*/  BSYNC.RECONVERGENT B1 ;  /* 0x0000000000017941 */ /* 0x000fea0003800200 */
.L_x_3763:
        /* <DEDUP_REMOVED lines=21> */
.L_x_3770:
        /* <DEDUP_REMOVED lines=13> */
.L_x_3772:
[----:B------:R-:W-:Y:S05]  /*8e90*/  BSYNC.RECONVERGENT B2 ;  /* 0x0000000000027941 */ /* 0x000fea0003800200 */
.L_x_3771:
        /* <DEDUP_REMOVED lines=43> */
.L_x_3769:
[----:B------:R-:W-:Y:S05]  /*9150*/  BSYNC.RECONVERGENT B1 ;  /* 0x0000000000017941 */ /* 0x000fea0003800200 */
.L_x_3768:
        /* <DEDUP_REMOVED lines=26> */
.L_x_3775:
        /* <DEDUP_REMOVED lines=13> */
.L_x_3777:
[----:B------:R-:W-:Y:S05]  /*93d0*/  BSYNC.RECONVERGENT B2 ;  /* 0x0000000000027941 */ /* 0x000fea0003800200 */
.L_x_3776:
        /* <DEDUP_REMOVED lines=43> */
.L_x_3774:
[----:B------:R-:W-:Y:S05]  /*9690*/  BSYNC.RECONVERGENT B1 ;  /* 0x0000000000017941 */ /* 0x000fea0003800200 */
.L_x_3773:
        /* <DEDUP_REMOVED lines=20> */
.L_x_3780:
        /* <DEDUP_REMOVED lines=15> */
.L_x_3782:
[----:B------:R-:W-:Y:S05]  /*98d0*/  BSYNC.RECONVERGENT B2 ;  /* 0x0000000000027941 */ /* 0x000fea0003800200 */
.L_x_3781:
        /* <DEDUP_REMOVED lines=43> */
.L_x_3779:
[----:B------:R-:W-:Y:S05]  /*9b90*/  BSYNC.RECONVERGENT B1 ;  /* 0x0000000000017941 */ /* 0x000fea0003800200 */
.L_x_3778:
[----:B------:R-:W-:Y:S02]  /*9ba0*/  I2FP.F32.U32 R167, R170 ;  /* 0x000000aa00a77245 */ /* 0x000fe40000201000 */
[----:B------:R-:W-:Y:S02]  /*9bb0*/  PRMT R166, R163, 0x7632, R166 ;  /* 0x00007632a3a67816 */ /* 0x000fe400000000a6 */
[----:B------:R-:W-:Y:S01]  /*9bc0*/  PRMT R165, R172, 0x5410, R165 ;  /* 0x00005410aca57816 */ /* 0x000fe200000000a5 */
[----:B------:R-:W-:Y:S01]  /*9bd0*/  FFMA.FTZ R167, R167, R178, 1.1641532182693481445e-10 ;  /* 0x2f000000a7a77423 */ /* 0x000fe200000100b2 */
[----:B------:R-:W-:Y:S01]  /*9be0*/  PRMT R164, R164, 0x5410, R169 ;  /* 0x00005410a4a47816 */ /* 0x000fe200000000a9 */
[----:B------:R-:W-:Y:S01]  /*9bf0*/  IMAD.U32 R171, R166, 0x10000, RZ ;  /* 0x00010000a6ab7824 */ /* 0x000fe200078e00ff */
[----:B------:R-:W-:Y:S02]  /*9c00*/  @P0 PRMT R166, R159, 0x7632, R166 ;  /* 0x000076329fa60816 */ /* 0x000fe400000000a6 */
[----:B------:R-:W-:Y:S01]  /*9c10*/  FSETP.GTU.FTZ.AND P6, PT, R167, R0, PT ;  /* 0x00000000a700720b */ /* 0x000fe20003fdc000 */
[----:B------:R-:W-:-:S02]  /*9c20*/  FMUL.FTZ R171, R171, R176 ;  /* 0x000000b0abab7220 */ /* 0x000fc40000410000 */
[----:B------:R-:W-:Y:S01]  /*9c30*/  @P0 IMAD.U32 R223, R166, 0x10000, RZ ;  /* 0x00010000a6df0824 */ /* 0x000fe200078e00ff */
[----:B------:R-:W-:Y:S02]  /*9c40*/  SEL R0, RZ, 0x1, P6 ;  /* 0x00000001ff007807 */ /* 0x000fe40003000000 */
[----:B------:R-:W-:Y:S02]  /*9c50*/  FSEL R171, R171, RZ, !P6 ;  /* 0x000000ffabab7208 */ /* 0x000fe40007000000 */
[----:B------:R-:W-:-:S03]  /*9c60*/  PRMT R166, R180, 0x5410, R182 ;  /* 0x00005410b4a67816 */ /* 0x000fc600000000b6 */
[----:B------:R-:W-:-:S04]  /*9c70*/  FADD.FTZ R184, R184, R171 ;  /* 0x000000abb8b87221 */ /* 0x000fc80000010000 */
[----:B------:R-:W-:Y:S01]  /*9c80*/  @P0 FADD.FTZ R223, R184, R223 ;  /* 0x000000dfb8df0221 */ /* 0x000fe20000010000 */
[----:B------:R-:W-:-:S04]  /*9c90*/  @!P0 MOV R223, R184 ;  /* 0x000000b800df8202 */ /* 0x000fc80000000f00 */
[----:B------:R-:W-:-:S04]  /*9ca0*/  F2FP.BF16.F32.PACK_AB R167, RZ, R223 ;  /* 0x000000dfffa7723e */ /* 0x000fc800000010ff */
[----:B------:R-:W-:-:S07]  /*9cb0*/  PRMT R167, R174, 0x5410, R167 ;  /* 0x00005410aea77816 */ /* 0x000fce00000000a7 */
.L_x_3702:
        /* <DEDUP_REMOVED lines=13> */
[----:B------:R-:W-:Y:S01]  /*9d90*/  SEL R232, RZ, 0x1, !P2 ;  /* 0x00000001ffe87807 */ /* 0x000fe20005000000 */
[----:B-1----:R-:W-:Y:S01]  /*9da0*/  IMAD.WIDE.U32 R230, R26, 0x10, R230 ;  /* 0x000000101ae67825 */ /* 0x002fe200078e00e6 */
[----:B------:R-:W-:-:S02]  /*9db0*/  LOP3.LUT R169, R169, R174, R172, 0xfe, !PT ;  /* 0x000000aea9a97212 */ /* 0x000fc400078efeac */
        /* <DEDUP_REMOVED lines=27> */
.L_x_3783:
[----:B------:R-:W-:Y:S02]  /*9f70*/  IMAD.MOV.U32 R172, RZ, RZ, R168 ;  /* 0x000000ffffac7224 */ /* 0x000fe400078e00a8 */
[----:B------:R-:W-:-:S07]  /*9f80*/  VIADD R168, R26, 0x80 ;  /* 0x000000801aa87836 */ /* 0x000fce0000000000 */
.L_x_3660:
[----:B------:R-:W-:Y:S05]  /*9f90*/  BSYNC.RECONVERGENT B0 ;  /* 0x0000000000007941 */ /* 0x000fea0003800200 */
.L_x_3659:
        /* <DEDUP_REMOVED lines=18> */
[----:B--2---:R-:W-:Y:S02]  /*a0c0*/  PRMT R182, R157, 0x7632, R182 ;  /* 0x000076329db67816 */ /* 0x004fe400000000b6 */
[----:B------:R-:W-:Y:S01]  /*a0d0*/  PRMT R171, R156, 0x7632, R171 ;  /* 0x000076329cab7816 */ /* 0x000fe200000000ab */
[----:B-1----:R-:W-:Y:S06]  /*a0e0*/  @!P1 BRA `(.L_x_3786) ;  /* 0x0000005000a49947 */ /* 0x002fec0003800000 */
[----:B------:R-:W-:Y:S01]  /*a0f0*/  ISETP.NE.AND P2, PT, R14, 0x1, PT ;  /* 0x000000010e00780c */ /* 0x000fe20003f45270 */
[----:B------:R-:W-:Y:S01]  /*a100*/  BSSY.RECONVERGENT B1, `(.L_x_3787) ;  /* 0x0000048000017945 */ /* 0x000fe20003800200 */
[----:B------:R-:W-:Y:S02]  /*a110*/  HFMA2 R6, -RZ, RZ, 0, 1.1920928955078125e-07 ;  /* 0x00000002ff067431 */ /* 0x000fe400000001ff */
[----:B0-----:R-:W-:Y:S02]  /*a120*/  IMAD.MOV.U32 R0, RZ, RZ, R12 ;  /* 0x000000ffff007224 */ /* 0x001fe400078e000c */
        /* <DEDUP_REMOVED lines=12> */
.L_x_3789:
        /* <DEDUP_REMOVED lines=13> */
.L_x_3791:
[----:B------:R-:W-:Y:S05]  /*a2c0*/  BSYNC.RECONVERGENT B2 ;  /* 0x0000000000027941 */ /* 0x000fea0003800200 */
.L_x_3790:
        /* <DEDUP_REMOVED lines=41> */
[----:B------:R-:W-:Y:S01]  /*a560*/  LOP3.LUT R17, R2, UR35, R5, 0x96, !PT ;  /* 0x0000002302117c12 */ /* 0x000fe2000f8e9605 */
[----:B------:R-:W-:-:S07]  /*a570*/  IMAD.MOV.U32 R6, RZ, RZ, RZ ;  /* 0x000000ffff067224 */ /* 0x000fce00078e00ff */
.L_x_3788:
[----:B------:R-:W-:Y:S05]  /*a580*/  BSYNC.RECONVERGENT B1 ;  /* 0x0000000000017941 */ /* 0x000fea0003800200 */
.L_x_3787:
        /* <DEDUP_REMOVED lines=26> */
.L_x_3794:
        /* <DEDUP_REMOVED lines=13> */
.L_x_3796:
[----:B------:R-:W-:Y:S05]  /*a800*/  BSYNC.RECONVERGENT B2 ;  /* 0x0000000000027941 */ /* 0x000fea0003800200 */
.L_x_3795:
        /* <DEDUP_REMOVED lines=43> */
.L_x_3793:
[----:B------:R-:W-:Y:S05]  /*aac0*/  BSYNC.RECONVERGENT B1 ;  /* 0x0000000000017941 */ /* 0x000fea0003800200 */
.L_x_3792:
[----:B------:R-:W-:Y:S01]  /*aad0*/  I2FP.F32.U32 R3, R2 ;  /* 0x0000000200037245 */ /* 0x000fe20000201000 */
[----:B------:R-:W-:Y:S01]  /*aae0*/  IMAD.U32 R5, R160, 0x10000, RZ ;  /* 0x00010000a0057824 */ /* 0x000fe200078e00ff */
[----:B------:R-:W-:Y:S01]  /*aaf0*/  ISETP.NE.AND P3, PT, R7, 0x1, PT ;  /* 0x000000010700780c */ /* 0x000fe20003f65270 */
[----:B------:R-:W-:Y:S01]  /*ab00*/  BSSY.RECONVERGENT B1, `(.L_x_3797) ;  /* 0x000004f000017945 */ /* 0x000fe20003800200 */
[----:B------:R-:W-:Y:S02]  /*ab10*/  IMAD.MOV.U32 R2, RZ, RZ, R12 ;  /* 0x000000ffff027224 */ /* 0x000fe400078e000c */
        /* <DEDUP_REMOVED lines=20> */
.L_x_3799:
        /* <DEDUP_REMOVED lines=13> */
.L_x_3801:
[----:B------:R-:W-:Y:S05]  /*ad30*/  BSYNC.RECONVERGENT B2 ;  /* 0x0000000000027941 */ /* 0x000fea0003800200 */
.L_x_3800:
        /* <DEDUP_REMOVED lines=43> */
.L_x_3798:
[----:B------:R-:W-:Y:S05]  /*aff0*/  BSYNC.RECONVERGENT B1 ;  /* 0x0000000000017941 */ /* 0x000fea0003800200 */
.L_x_3797:
        /* <DEDUP_REMOVED lines=22> */
.L_x_3804:
        /* <DEDUP_REMOVED lines=13> */
.L_x_3806:
[----:B------:R-:W-:Y:S05]  /*b230*/  BSYNC.RECONVERGENT B2 ;  /* 0x0000000000027941 */ /* 0x000fea0003800200 */
.L_x_3805:
        /* <DEDUP_REMOVED lines=43> */
.L_x_3803:
[----:B------:R-:W-:Y:S05]  /*b4f0*/  BSYNC.RECONVERGENT B1 ;  /* 0x0000000000017941 */ /* 0x000fea0003800200 */
.L_x_3802:
[----:B------:R-:W-:Y:S01]  /*b500*/  I2FP.F32.U32 R5, R2 ;  /* 0x0000000200057245 */ /* 0x000fe20000201000 */
[----:B------:R-:W-:Y:S01]  /*b510*/  @P0 IMAD.U32 R171, R171, 0x10000, RZ ;  /* 0x00010000abab0824 */ /* 0x000fe200078e00ff */
[----:B------:R-:W-:Y:S01]  /*b520*/  PRMT R2, R160, 0x7632, R2 ;  /* 0x00007632a0027816 */ /* 0x000fe20000000002 */
[----:B------:R-:W-:Y:S01]  /*b530*/  BSSY.RECONVERGENT B1, `(.L_x_3807) ;  /* 0x0000050000017945 */ /* 0x000fe20003800200 */
[----:B------:R-:W-:Y:S01]  /*b540*/  ISETP.NE.AND P3, PT, R6, 0x1, PT ;  /* 0x000000010600780c */ /* 0x000fe20003f65270 */
[----:B------:R-:W-:Y:S01]  /*b550*/  FFMA.FTZ R5, R5, R176, 1.1641532182693481445e-10 ;  /* 0x2f00000005057423 */ /* 0x000fe200000100b0 */
[----:B------:R-:W-:Y:S01]  /*b560*/  MOV R4, 0x2 ;  /* 0x0000000200047802 */ /* 0x000fe20000000f00 */
[----:B------:R-:W-:-:S03]  /*b570*/  IMAD.U32 R7, R2, 0x10000, RZ ;  /* 0x0001000002077824 */ /* 0x000fc600078e00ff */
[----:B------:R-:W-:Y:S01]  /*b580*/  FSETP.GTU.FTZ.AND P2, PT, R5, R172, PT ;  /* 0x000000ac0500720b */ /* 0x000fe20003f5c000 */
[----:B------:R-:W-:-:S03]  /*b590*/  FMUL.FTZ R7, R7, R174 ;  /* 0x000000ae07077220 */ /* 0x000fc60000410000 */
[----:B------:R-:W-:Y:S02]  /*b5a0*/  SEL R8, RZ, 0x1, P2 ;  /* 0x00000001ff087807 */ /* 0x000fe40001000000 */
[----:B------:R-:W-:-:S05]  /*b5b0*/  FSEL R7, R7, RZ, !P2 ;  /* 0x000000ff07077208 */ /* 0x000fca0005000000 */
        /* <DEDUP_REMOVED lines=14> */
.L_x_3809:
        /* <DEDUP_REMOVED lines=13> */
.L_x_3811:
[----:B------:R-:W-:Y:S05]  /*b770*/  BSYNC.RECONVERGENT B2 ;  /* 0x0000000000027941 */ /* 0x000fea0003800200 */
.L_x_3810:
        /* <DEDUP_REMOVED lines=43> */
.L_x_3808:
[----:B------:R-:W-:Y:S05]  /*ba30*/  BSYNC.RECONVERGENT B1 ;  /* 0x0000000000017941 */ /* 0x000fea0003800200 */
.L_x_3807:
        /* <DEDUP_REMOVED lines=23> */
.L_x_3814:
        /* <DEDUP_REMOVED lines=13> */
.L_x_3816:
[----:B------:R-:W-:Y:S05]  /*bc80*/  BSYNC.RECONVERGENT B2 ;  /* 0x0000000000027941 */ /* 0x000fea0003800200 */
.L_x_3815:
        /* <DEDUP_REMOVED lines=43> */
.L_x_3813:
[----:B------:R-:W-:Y:S05]  /*bf40*/  BSYNC.RECONVERGENT B1 ;  /* 0x0000000000017941 */ /* 0x000fea0003800200 */
.L_x_3812:
[----:B------:R-:W-:Y:S01]  /*bf50*/  I2FP.F32.U32 R5, R2 ;  /* 0x0000000200057245 */ /* 0x000fe20000201000 */
[----:B------:R-:W-:Y:S01]  /*bf60*/  IMAD.U32 R7, R161, 0x10000, RZ ;  /* 0x00010000a1077824 */ /* 0x000fe200078e00ff */
[----:B------:R-:W-:Y:S01]  /*bf70*/  @P0 SHF.L.U32 R179, R157, 0x10, RZ ;  /* 0x000000109db30819 */ /* 0x000fe200000006ff */
[----:B------:R-:W-:Y:S01]  /*bf80*/  BSSY.RECONVERGENT B1, `(.L_x_3817) ;  /* 0x000004f000017945 */ /* 0x000fe20003800200 */
[----:B------:R-:W-:Y:S02]  /*bf90*/  IMAD.MOV.U32 R14, RZ, RZ, 0x2 ;  /* 0x00000002ff0e7424 */ /* 0x000fe400078e00ff */
[----:B------:R-:W-:Y:S01]  /*bfa0*/  FFMA.FTZ R5, R5, R176, 1.1641532182693481445e-10 ;  /* 0x2f00000005057423 */ /* 0x000fe200000100b0 */
[----:B------:R-:W-:Y:S01]  /*bfb0*/  FMUL.FTZ R7, R7, R174 ;  /* 0x000000ae07077220 */ /* 0x000fe20000410000 */
[----:B------:R-:W-:-:S03]  /*bfc0*/  IMAD.MOV.U32 R2, RZ, RZ, R12 ;  /* 0x000000ffff027224 */ /* 0x000fc600078e000c */
[----:B------:R-:W-:-:S04]  /*bfd0*/  FSETP.GTU.FTZ.AND P2, PT, R5, R172, PT ;  /* 0x000000ac0500720b */ /* 0x000fc80003f5c000 */
        /* <DEDUP_REMOVED lines=16> */
.L_x_3819:
        /* <DEDUP_REMOVED lines=13> */
.L_x_3821:
[----:B------:R-:W-:Y:S05]  /*c1b0*/  BSYNC.RECONVERGENT B2 ;  /* 0x0000000000027941 */ /* 0x000fea0003800200 */
.L_x_3820:
        /* <DEDUP_REMOVED lines=43> */
.L_x_3818:
[----:B------:R-:W-:Y:S05]  /*c470*/  BSYNC.RECONVERGENT B1 ;  /* 0x0000000000017941 */ /* 0x000fea0003800200 */
.L_x_3817:
        /* <DEDUP_REMOVED lines=22> */
.L_x_3824:
        /* <DEDUP_REMOVED lines=13> */
.L_x_3826:
[----:B------:R-:W-:Y:S05]  /*c6b0*/  BSYNC.RECONVERGENT B2 ;  /* 0x0000000000027941 */ /* 0x000fea0003800200 */
.L_x_3825:
        /* <DEDUP_REMOVED lines=43> */
.L_x_3823:
[----:B------:R-:W-:Y:S05]  /*c970*/  BSYNC.RECONVERGENT B1 ;  /* 0x0000000000017941 */ /* 0x000fea0003800200 */
.L_x_3822:
[----:B------:R-:W-:Y:S01]  /*c980*/  I2FP.F32.U32 R5, R4 ;  /* 0x0000000400057245 */ /* 0x000fe20000201000 */
[----:B------:R-:W-:Y:S01]  /*c990*/  @P0 IMAD.U32 R201, R182, 0x10000, RZ ;  /* 0x00010000b6c90824 */ /* 0x000fe200078e00ff */
[----:B------:R-:W-:Y:S01]  /*c9a0*/  PRMT R4, R161, 0x7632, R4 ;  /* 0x00007632a1047816 */ /* 0x000fe20000000004 */
[----:B------:R-:W-:Y:S02]  /*c9b0*/  BSSY.RECONVERGENT B1, `(.L_x_3827) ;  /* 0x0000050000017945 */ /* 0x000fe40003800200 */
[----:B------:R-:W-:Y:S02]  /*c9c0*/  FFMA.FTZ R5, R5, R176, 1.1641532182693481445e-10 ;  /* 0x2f00000005057423 */ /* 0x000fe400000100b0 */
[----:B------:R-:W-:Y:S01]  /*c9d0*/  IMAD.U32 R165, R4, 0x10000, RZ ;  /* 0x0001000004a57824 */ /* 0x000fe200078e00ff */
[----:B------:R-:W-:Y:S02]  /*c9e0*/  MOV R4, 0x2 ;  /* 0x0000000200047802 */ /* 0x000fe40000000f00 */
        /* <DEDUP_REMOVED lines=19> */
.L_x_3829:
        /* <DEDUP_REMOVED lines=13> */
.L_x_3831:
[----:B------:R-:W-:Y:S05]  /*cbf0*/  BSYNC.RECONVERGENT B2 ;  /* 0x0000000000027941 */ /* 0x000fea0003800200 */
.L_x_3830:
        /* <DEDUP_REMOVED lines=43> */
.L_x_3828:
[----:B------:R-:W-:Y:S05]  /*ceb0*/  BSYNC.RECONVERGENT B1 ;  /* 0x0000000000017941 */ /* 0x000fea0003800200 */
.L_x_3827:
        /* <DEDUP_REMOVED lines=21> */
.L_x_3834:
        /* <DEDUP_REMOVED lines=13> */
.L_x_3836:
[----:B------:R-:W-:Y:S05]  /*d0e0*/  BSYNC.RECONVERGENT B2 ;  /* 0x0000000000027941 */ /* 0x000fea0003800200 */
.L_x_3835:
        /* <DEDUP_REMOVED lines=43> */
.L_x_3833:
[----:B------:R-:W-:Y:S05]  /*d3a0*/  BSYNC.RECONVERGENT B1 ;  /* 0x0000000000017941 */ /* 0x000fea0003800200 */
.L_x_3832:
        /* <DEDUP_REMOVED lines=25> */
.L_x_3839:
        /* <DEDUP_REMOVED lines=13> */
.L_x_3841:
[----:B------:R-:W-:Y:S05]  /*d610*/  BSYNC.RECONVERGENT B2 ;  /* 0x0000000000027941 */ /* 0x000fea0003800200 */
.L_x_3840:
        /* <DEDUP_REMOVED lines=43> */
.L_x_3838:
[----:B------:R-:W-:Y:S05]  /*d8d0*/  BSYNC.RECONVERGENT B1 ;  /* 0x0000000000017941 */ /* 0x000fea0003800200 */
.L_x_3837:
        /* <DEDUP_REMOVED lines=20> */
.L_x_3844:
        /* <DEDUP_REMOVED lines=13> */
.L_x_3846:
[----:B------:R-:W-:Y:S05]  /*daf0*/  BSYNC.RECONVERGENT B2 ;  /* 0x0000000000027941 */ /* 0x000fea0003800200 */
.L_x_3845:
        /* <DEDUP_REMOVED lines=43> */
.L_x_3843:
[----:B------:R-:W-:Y:S05]  /*ddb0*/  BSYNC.RECONVERGENT B1 ;  /* 0x0000000000017941 */ /* 0x000fea0003800200 */
.L_x_3842:
[----:B------:R-:W-:Y:S01]  /*ddc0*/  I2FP.F32.U32 R171, R4 ;  /* 0x0000000400ab7245 */ /* 0x000fe20000201000 */
[----:B------:R-:W-:Y:S01]  /*ddd0*/  BSSY.RECONVERGENT B1, `(.L_x_3847) ;  /* 0x0000053000017945 */ /* 0x000fe20003800200 */
[----:B------:R-:W-:Y:S02]  /*dde0*/  PRMT R4, R162, 0x7632, R4 ;  /* 0x00007632a2047816 */ /* 0x000fe40000000004 */
[----:B------:R-:W-:Y:S01]  /*ddf0*/  @P0 PRMT R14, R158, 0x7632, R14 ;  /* 0x000076329e0e0816 */ /* 0x000fe2000000000e */
[----:B------:R-:W-:Y:S01]  /*de00*/  FFMA.FTZ R171, R171, R176, 1.1641532182693481445e-10 ;  /* 0x2f000000abab7423 */ /* 0x000fe200000100b0 */
[----:B------:R-:W-:Y:S01]  /*de10*/  MOV R182, 0x2 ;  /* 0x0000000200b67802 */ /* 0x000fe20000000f00 */
[----:B------:R-:W-:-:S03]  /*de20*/  IMAD.U32 R211, R4, 0x10000, RZ ;  /* 0x0001000004d37824 */ /* 0x000fc600078e00ff */
[----:B------:R-:W-:Y:S01]  /*de30*/  FSETP.GTU.FTZ.AND P4, PT, R171, R172, PT ;  /* 0x000000acab00720b */ /* 0x000fe20003f9c000 */
[----:B------:R-:W-:-:S03]  /*de40*/  FMUL.FTZ R211, R211, R174 ;  /* 0x000000aed3d37220 */ /* 0x000fc60000410000 */
        /* <DEDUP_REMOVED lines=18> */
.L_x_3849:
        /* <DEDUP_REMOVED lines=13> */
.L_x_3851:
[----:B------:R-:W-:Y:S05]  /*e040*/  BSYNC.RECONVERGENT B2 ;  /* 0x0000000000027941 */ /* 0x000fea0003800200 */
.L_x_3850:
        /* <DEDUP_REMOVED lines=43> */
.L_x_3848:
[----:B------:R-:W-:Y:S05]  /*e300*/  BSYNC.RECONVERGENT B1 ;  /* 0x0000000000017941 */ /* 0x000fea0003800200 */
.L_x_3847:
        /* <DEDUP_REMOVED lines=21> */
.L_x_3854:
        /* <DEDUP_REMOVED lines=13> */
.L_x_3856:
[----:B------:R-:W-:Y:S05]  /*e530*/  BSYNC.RECONVERGENT B2 ;  /* 0x0000000000027941 */ /* 0x000fea0003800200 */
.L_x_3855:
        /* <DEDUP_REMOVED lines=43> */
.L_x_3853:
[----:B------:R-:W-:Y:S05]  /*e7f0*/  BSYNC.RECONVERGENT B1 ;  /* 0x0000000000017941 */ /* 0x000fea0003800200 */
.L_x_3852:
        /* <DEDUP_REMOVED lines=26> */
.L_x_3859:
        /* <DEDUP_REMOVED lines=13> */
.L_x_3861:
[----:B------:R-:W-:Y:S05]  /*ea70*/  BSYNC.RECONVERGENT B2 ;  /* 0x0000000000027941 */ /* 0x000fea0003800200 */
.L_x_3860:
        /* <DEDUP_REMOVED lines=43> */
.L_x_3858:
[----:B------:R-:W-:Y:S05]  /*ed30*/  BSYNC.RECONVERGENT B1 ;  /* 0x0000000000017941 */ /* 0x000fea0003800200 */
.L_x_3857:
        /* <DEDUP_REMOVED lines=20> */
.L_x_3864:
        /* <DEDUP_REMOVED lines=15> */
.L_x_3866:
[----:B------:R-:W-:Y:S05]  /*ef70*/  BSYNC.RECONVERGENT B2 ;  /* 0x0000000000027941 */ /* 0x000fea0003800200 */
.L_x_3865:
        /* <DEDUP_REMOVED lines=43> */
.L_x_3863:
[----:B------:R-:W-:Y:S05]  /*f230*/  BSYNC.RECONVERGENT B1 ;  /* 0x0000000000017941 */ /* 0x000fea0003800200 */
.L_x_3862:
        /* <DEDUP_REMOVED lines=8> */
[----:B------:R-:W-:-:S05]  /*f2c0*/  FMUL.FTZ R225, R225, R174 ;  /* 0x000000aee1e17220 */ /* 0x000fca0000410000 */
[----:B------:R-:W-:Y:S01]  /*f2d0*/  FSEL R167, R225, RZ, !P6 ;  /* 0x000000ffe1a77208 */ /* 0x000fe20007000000 */
[----:B------:R-:W-:Y:S01]  /*f2e0*/  @P0 IMAD.U32 R225, R166, 0x10000, RZ ;  /* 0x00010000a6e10824 */ /* 0x000fe200078e00ff */
[----:B------:R-:W-:-:S03]  /*f2f0*/  PRMT R166, R178, 0x5410, R180 ;  /* 0x00005410b2a67816 */ /* 0x000fc600000000b4 */
[----:B------:R-:W-:Y:S01]  /*f300*/  FADD.FTZ R182, R182, R167 ;  /* 0x000000a7b6b67221 */ /* 0x000fe20000010000 */
[----:B------:R-:W-:-:S03]  /*f310*/  SEL R167, RZ, 0x1, P6 ;  /* 0x00000001ffa77807 */ /* 0x000fc60003000000 */
[----:B------:R-:W-:Y:S01]  /*f320*/  @P0 FADD.FTZ R225, R182, R225 ;  /* 0x000000e1b6e10221 */ /* 0x000fe20000010000 */
[----:B------:R-:W-:Y:S01]  /*f330*/  @!P0 IMAD.MOV.U32 R225, RZ, RZ, R182 ;  /* 0x000000ffffe18224 */ /* 0x000fe200078e00b6 */
[----:B------:R-:W-:-:S04]  /*f340*/  PRMT R0, R167, 0x7610, R0 ;  /* 0x00007610a7007816 */ /* 0x000fc80000000000 */
[----:B------:R-:W-:-:S04]  /*f350*/  F2FP.BF16.F32.PACK_AB R172, RZ, R225 ;  /* 0x000000e1ffac723e */ /* 0x000fc800000010ff */
[----:B------:R-:W-:Y:S01]  /*f360*/  PRMT R167, R171, 0x5410, R172 ;  /* 0x00005410aba77816 */ /* 0x000fe200000000ac */
[----:B------:R-:W-:Y:S06]  /*f370*/  BRA `(.L_x_3867) ;  /* 0x0000002800807947 */ /* 0x000fec0003800000 */
.L_x_3786:
[----:B------:R-:W-:Y:S01]  /*f380*/  ISETP.NE.AND P2, PT, R14, 0x1, PT ;  /* 0x000000010e00780c */ /* 0x000fe20003f45270 */
[----:B------:R-:W-:Y:S01]  /*f390*/  BSSY.RECONVERGENT B1, `(.L_x_3868) ;  /* 0x0000048000017945 */ /* 0x000fe20003800200 */
[----:B------:R-:W-:Y:S01]  /*f3a0*/  MOV R174, 0x2 ;  /* 0x0000000200ae7802 */ /* 0x000fe20000000f00 */
[----:B------:R-:W-:Y:S02]  /*f3b0*/  IMAD.MOV.U32 R3, RZ, RZ, R12 ;  /* 0x000000ffff037224 */ /* 0x000fe400078e000c */
[----:B------:R-:W-:-:S08]  /*f3c0*/  IMAD.MOV.U32 R170, RZ, RZ, R172 ;  /* 0x000000ffffaa7224 */ /* 0x000fd000078e00ac */
        /* <DEDUP_REMOVED lines=11> */
.L_x_3870:
        /* <DEDUP_REMOVED lines=13> */
.L_x_3872:
[----:B------:R-:W-:Y:S05]  /*f550*/  BSYNC.RECONVERGENT B2 ;  /* 0x0000000000027941 */ /* 0x000fea0003800200 */
.L_x_3871:
        /* <DEDUP_REMOVED lines=43> */
.L_x_3869:
[----:B------:R-:W-:Y:S05]  /*f810*/  BSYNC.RECONVERGENT B1 ;  /* 0x0000000000017941 */ /* 0x000fea0003800200 */
.L_x_3868:
[----:B------:R-:W1:Y:S01]  /*f820*/  LDC R176, c[0x0][0x408] ;  /* 0x00010200ffb07b82 */ /* 0x000e620000000800 */
[----:B------:R-:W-:Y:S01]  /*f830*/  HFMA2 R180, -RZ, RZ, 0.1171875, 0 ;  /* 0x2f800000ffb47431 */ /* 0x000fe200000001ff */
[----:B------:R-:W-:Y:S01]  /*f840*/  I2FP.F32.U32 R3, R3 ;  /* 0x0000000300037245 */ /* 0x000fe20000201000 */
[----:B-----5:R-:W-:Y:S01]  /*f850*/  IMAD.U32 R169, R164, 0x10000, RZ ;  /* 0x00010000a4a97824 */ /* 0x020fe200078e00ff */
[----:B------:R-:W-:Y:S01]  /*f860*/  ISETP.NE.AND P3, PT, R174, 0x1, PT ;  /* 0x00000001ae00780c */ /* 0x000fe20003f65270 */
[----:B------:R-:W-:Y:S01]  /*f870*/  @P0 IMAD.U32 R14, R156, 0x10000, RZ ;  /* 0x000100009c0e0824 */ /* 0x000fe200078e00ff */
[----:B------:R-:W-:Y:S01]  /*f880*/  LOP3.LUT R10, R10, 0xffffffef, RZ, 0xc0, !PT ;  /* 0xffffffef0a0a7812 */ /* 0x000fe200078ec0ff */
[----:B------:R-:W-:Y:S01]  /*f890*/  BSSY.RECONVERGENT B1, `(.L_x_3873) ;  /* 0x000004f000017945 */ /* 0x000fe20003800200 */
[----:B------:R-:W2:Y:S01]  /*f8a0*/  LDC R178, c[0x0][0x404] ;  /* 0x00010100ffb27b82 */ /* 0x000ea20000000800 */
[----:B------:R-:W-:Y:S01]  /*f8b0*/  PRMT R164, R164, 0x7632, R164 ;  /* 0x00007632a4a47816 */ /* 0x000fe200000000a4 */
[----:B------:R-:W-:-:S02]  /*f8c0*/  IMAD.MOV.U32 R172, RZ, RZ, 0x2 ;  /* 0x00000002ffac7424 */ /* 0x000fc400078e00ff */
[----:B------:R-:W-:Y:S01]  /*f8d0*/  FFMA.FTZ R3, R3, R180, 1.1641532182693481445e-10 ;  /* 0x2f00000003037423 */ /* 0x000fe200000100b4 */
[----:B-1----:R-:W-:-:S04]  /*f8e0*/  FMUL.FTZ R169, R169, R176 ;  /* 0x000000b0a9a97220 */ /* 0x002fc80000410000 */
[----:B--2---:R-:W-:-:S04]  /*f8f0*/  FSETP.GTU.FTZ.AND P2, PT, R3, R178, PT ;  /* 0x000000b20300720b */ /* 0x004fc80003f5c000 */
        /* <DEDUP_REMOVED lines=15> */
.L_x_3875:
        /* <DEDUP_REMOVED lines=13> */
.L_x_3877:
[----:B------:R-:W-:Y:S05]  /*fac0*/  BSYNC.RECONVERGENT B2 ;  /* 0x0000000000027941 */ /* 0x000fea0003800200 */
.L_x_3876:
        /* <DEDUP_REMOVED lines=43> */
.L_x_3874:
[----:B------:R-:W-:Y:S05]  /*fd80*/  BSYNC.RECONVERGENT B1 ;  /* 0x0000000000017941 */ /* 0x000fea0003800200 */
.L_x_3873:
        /* <DEDUP_REMOVED lines=25> */
.L_x_3880:
        /* <DEDUP_REMOVED lines=13> */
.L_x_3882:
[----:B------:R-:W-:Y:S05]  /*fff0*/  BSYNC.RECONVERGENT B2 ;  /* 0x0000000000027941 */ /* 0x000fea0003800200 */
.L_x_3881:
        /* <DEDUP_REMOVED lines=43> */
.L_x_3879:
[----:B------:R-:W-:Y:S05]  /*102b0*/  BSYNC.RECONVERGENT B1 ;  /* 0x0000000000017941 */ /* 0x000fea0003800200 */
.L_x_3878:
        /* <DEDUP_REMOVED lines=13> */
[----:B------:R-:W-:Y:S01]  /*10390*/  PRMT R14, R165, 0x7632, R14 ;  /* 0x00007632a50e7816 */ /* 0x000fe2000000000e */
[----:B------:R-:W-:-:S03]  /*103a0*/  IMAD.MOV.U32 R165, RZ, RZ, R12 ;  /* 0x000000ffffa57224 */ /* 0x000fc600078e000c */
        /* <DEDUP_REMOVED lines=11> */
.L_x_3885:
        /* <DEDUP_REMOVED lines=13> */
.L_x_3887:
[----:B------:R-:W-:Y:S05]  /*10530*/  BSYNC.RECONVERGENT B2 ;  /* 0x0000000000027941 */ /* 0x000fea0003800200 */
.L_x_3886:
        /* <DEDUP_REMOVED lines=43> */
.L_x_3884:
[----:B------:R-:W-:Y:S05]  /*107f0*/  BSYNC.RECONVERGENT B1 ;  /* 0x0000000000017941 */ /* 0x000fea0003800200 */
.L_x_3883:
[----:B------:R-:W-:Y:S01]  /*10800*/  I2FP.F32.U32 R165, R165 ;  /* 0x000000a500a57245 */ /* 0x000fe20000201000 */
[----:B------:R-:W-:Y:S01]  /*10810*/  IMAD.U32 R199, R14, 0x10000, RZ ;  /* 0x000100000ec77824 */ /* 0x000fe200078e00ff */
[----:B------:R-:W-:Y:S01]  /*10820*/  LOP3.LUT R10, R10, 0xfffffffd, RZ, 0xc0, !PT ;  /* 0xfffffffd0a0a7812 */ /* 0x000fe200078ec0ff */
        /* <DEDUP_REMOVED lines=22> */
.L_x_3890:
        /* <DEDUP_REMOVED lines=13> */
.L_x_3892:
[----:B------:R-:W-:Y:S05]  /*10a60*/  BSYNC.RECONVERGENT B2 ;  /* 0x0000000000027941 */ /* 0x000fea0003800200 */
.L_x_3891:
        /* <DEDUP_REMOVED lines=43> */
.L_x_3889:
[----:B------:R-:W-:Y:S05]  /*10d20*/  BSYNC.RECONVERGENT B1 ;  /* 0x0000000000017941 */ /* 0x000fea0003800200 */
.L_x_3888:
        /* <DEDUP_REMOVED lines=24> */
.L_x_3895:
        /* <DEDUP_REMOVED lines=13> */
.L_x_3897:
[----:B------:R-:W-:Y:S05]  /*10f80*/  BSYNC.RECONVERGENT B2 ;  /* 0x0000000000027941 */ /* 0x000fea0003800200 */
.L_x_3896:
        /* <DEDUP_REMOVED lines=43> */
.L_x_3894:
[----:B------:R-:W-:Y:S05]  /*11240*/  BSYNC.RECONVERGENT B1 ;  /* 0x0000000000017941 */ /* 0x000fea0003800200 */
.L_x_3893:
        /* <DEDUP_REMOVED lines=9> */
[----:B------:R-:W-:-:S03]  /*112e0*/  @P0 IMAD.U32 R14, R14, 0x10000, RZ ;  /* 0x000100000e0e0824 */ /* 0x000fc600078e00ff */
        /* <DEDUP_REMOVED lines=14> */
.L_x_3900:
        /* <DEDUP_REMOVED lines=13> */
.L_x_3902:
[----:B------:R-:W-:Y:S05]  /*114a0*/  BSYNC.RECONVERGENT B2 ;  /* 0x0000000000027941 */ /* 0x000fea0003800200 */
.L_x_3901:
        /* <DEDUP_REMOVED lines=43> */
.L_x_3899:
[----:B------:R-:W-:Y:S05]  /*11760*/  BSYNC.RECONVERGENT B1 ;  /* 0x0000000000017941 */ /* 0x000fea0003800200 */
.L_x_3898:
[----:B------:R-:W-:Y:S01]  /*11770*/  I2FP.F32.U32 R165, R14 ;  /* 0x0000000e00a57245 */ /* 0x000fe20000201000 */
[----:B------:R-:W-:Y:S01]  /*11780*/  IMAD.U32 R213, R167, 0x10000, RZ ;  /* 0x00010000a7d57824 */ /* 0x000fe200078e00ff */
[----:B------:R-:W-:Y:S01]  /*11790*/  ISETP.NE.AND P5, PT, R164, 0x1, PT ;  /* 0x00000001a400780c */ /* 0x000fe20003fa5270 */
[----:B------:R-:W-:Y:S01]  /*117a0*/  BSSY.RECONVERGENT B1, `(.L_x_3903) ;  /* 0x000004e000017945 */ /* 0x000fe20003800200 */
[----:B------:R-:W-:Y:S01]  /*117b0*/  @P0 SHF.L.U32 R14, R159, 0x10, RZ ;  /* 0x000000109f0e0819 */ /* 0x000fe200000006ff */
        /* <DEDUP_REMOVED lines=19> */
.L_x_3905:
        /* <DEDUP_REMOVED lines=13> */
.L_x_3907:
[----:B------:R-:W-:Y:S05]  /*119c0*/  BSYNC.RECONVERGENT B2 ;  /* 0x0000000000027941 */ /* 0x000fea0003800200 */
.L_x_3906:
        /* <DEDUP_REMOVED lines=43> */
.L_x_3904:
[----:B------:R-:W-:Y:S05]  /*11c80*/  BSYNC.RECONVERGENT B1 ;  /* 0x0000000000017941 */ /* 0x000fea0003800200 */
.L_x_3903:
[----:B------:R-:W-:Y:S01]  /*11c90*/  I2FP.F32.U32 R165, R165 ;  /* 0x000000a500a57245 */ /* 0x000fe20000201000 */
[----:B------:R-:W-:Y:S01]  /*11ca0*/  IMAD.U32 R167, R188, 0x10000, RZ ;  /* 0x00010000bca77824 */ /* 0x000fe200078e00ff */
[----:B------:R-:W-:Y:S02]  /*11cb0*/  @P0 PRMT R164, R159, 0x7632, R164 ;  /* 0x000076329fa40816 */ /* 0x000fe400000000a4 */
[----:B------:R-:W-:Y:S01]  /*11cc0*/  PRMT R166, R182, 0x5410, R184 ;  /* 0x00005410b6a67816 */ /* 0x000fe200000000b8 */
[----:B------:R-:W-:Y:S01]  /*11cd0*/  FFMA.FTZ R165, R165, R180, 1.1641532182693481445e-10 ;  /* 0x2f000000a5a57423 */ /* 0x000fe200000100b4 */
[----:B------:R-:W-:Y:S01]  /*11ce0*/  FMUL.FTZ R167, R167, R176 ;  /* 0x000000b0a7a77220 */ /* 0x000fe20000410000 */
[----:B------:R-:W-:-:S03]  /*11cf0*/  @P0 IMAD.U32 R164, R164, 0x10000, RZ ;  /* 0x00010000a4a40824 */ /* 0x000fc600078e00ff */
        /* <DEDUP_REMOVED lines=8> */
.L_x_3867:
        /* <DEDUP_REMOVED lines=43> */
.L_x_3908:
[----:B------:R-:W-:Y:S02]  /*12030*/  IMAD.MOV.U32 R172, RZ, RZ, R170 ;  /* 0x000000ffffac7224 */ /* 0x000fe400078e00aa */
[----:B------:R-:W-:-:S07]  /*12040*/  VIADD R168, R168, 0x80 ;  /* 0x00000080a8a87836 */ /* 0x000fce0000000000 */
.L_x_3785:
[----:B------:R-:W-:Y:S05]  /*12050*/  BSYNC.RECONVERGENT B0 ;  /* 0x0000000000007941 */ /* 0x000fea0003800200 */
.L_x_3784:
        /* <DEDUP_REMOVED lines=12> */
[----:B-1----:R-:W-:-:S04]  /*12120*/  IMAD.WIDE.U32 R164, R168, 0x10, R164 ;  /* 0x00000010a8a47825 */ /* 0x002fc800078e00a4 */
[----:B--2---:R-:W-:-:S05]  /*12130*/  @P0 IMAD.WIDE.U32 R176, R168, 0x10, R170 ;  /* 0x00000010a8b00825 */ /* 0x004fca00078e00aa */
[----:B------:R-:W2:Y:S01]  /*12140*/  @P0 LDG.E.128 R156, desc[UR6][R176.64] ;  /* 0x00000006b09c0981 */ /* 0x000ea2000c1e1d00 */
[----:B---3--:R-:W-:-:S03]  /*12150*/  @P1 IMAD.WIDE.U32 R174, R168, 0x10, R166 ;  /* 0x00000010a8ae1825 */ /* 0x008fc600078e00a6 */
[----:B------:R-:W5:Y:S04]  /*12160*/  LDG.E.128 R164, desc[UR6][R164.64] ;  /* 0x00000006a4a47981 */ /* 0x000f68000c1e1d00 */
[----:B------:R1:W5:Y:S01]  /*12170*/  @P1 LDG.E.128 R160, desc[UR6][R174.64] ;  /* 0x00000006aea01981 */ /* 0x000362000c1e1d00 */
[----:B--2---:R-:W-:Y:S02]  /*12180*/  PRMT R182, R157, 0x7632, R182 ;  /* 0x000076329db67816 */ /* 0x004fe400000000b6 */
[----:B------:R-:W-:Y:S01]  /*12190*/  PRMT R171, R156, 0x7632, R171 ;  /* 0x000076329cab7816 */ /* 0x000fe200000000ab */
[----:B-1----:R-:W-:Y:S06]  /*121a0*/  @!P1 BRA `(.L_x_3911) ;  /* 0x0000005000a49947 */ /* 0x002fec0003800000 */
[----:B------:R-:W-:Y:S01]  /*121b0*/  ISETP.NE.AND P2, PT, R14, 0x1, PT ;  /* 0x000000010e00780c */ /* 0x000fe20003f45270 */
[----:B------:R-:W-:Y:S01]  /*121c0*/  BSSY.RECONVERGENT B1, `(.L_x_3912) ;  /* 0x0000048000017945 */ /* 0x000fe20003800200 */
[----:B------:R-:W-:Y:S01]  /*121d0*/  IMAD.MOV.U32 R6, RZ, RZ, 0x2 ;  /* 0x00000002ff067424 */ /* 0x000fe200078e00ff */
[----:B0-----:R-:W-:Y:S01]  /*121e0*/  MOV R0, R12 ;  /* 0x0000000c00007202 */ /* 0x001fe20000000f00 */
        /* <DEDUP_REMOVED lines=12> */
.L_x_3914:
        /* <DEDUP_REMOVED lines=13> */
.L_x_3916:
[----:B------:R-:W-:Y:S05]  /*12380*/  BSYNC.RECONVERGENT B2 ;  /* 0x0000000000027941 */ /* 0x000fea0003800200 */
.L_x_3915:
        /* <DEDUP_REMOVED lines=43> */
.L_x_3913:
[----:B------:R-:W-:Y:S05]  /*12640*/  BSYNC.RECONVERGENT B1 ;  /* 0x0000000000017941 */ /* 0x000fea0003800200 */
.L_x_3912:
        /* <DEDUP_REMOVED lines=10> */
[----:B------:R-:W-:-:S02]  /*126f0*/  IMAD.MOV.U32 R8, RZ, RZ, 0x2 ;  /* 0x00000002ff087424 */ /* 0x000fc400078e00ff */
        /* <DEDUP_REMOVED lines=15> */
.L_x_3919:
        /* <DEDUP_REMOVED lines=13> */
.L_x_3921:
[----:B------:R-:W-:Y:S05]  /*128c0*/  BSYNC.RECONVERGENT B2 ;  /* 0x0000000000027941 */ /* 0x000fea0003800200 */
.L_x_3920:
        /* <DEDUP_REMOVED lines=43> */
.L_x_3918:
[----:B------:R-:W-:Y:S05]  /*12b80*/  BSYNC.RECONVERGENT B1 ;  /* 0x0000000000017941 */ /* 0x000fea0003800200 */
.L_x_3917:
        /* <DEDUP_REMOVED lines=25> */
.L_x_3924:
        /* <DEDUP_REMOVED lines=13> */
.L_x_3926:
[----:B------:R-:W-:Y:S05]  /*12df0*/  BSYNC.RECONVERGENT B2 ;  /* 0x0000000000027941 */ /* 0x000fea0003800200 */
.L_x_3925:
        /* <DEDUP_REMOVED lines=43> */
.L_x_3923:
[----:B------:R-:W-:Y:S05]  /*130b0*/  BSYNC.RECONVERGENT B1 ;  /* 0x0000000000017941 */ /* 0x000fea0003800200 */
.L_x_3922:
        /* <DEDUP_REMOVED lines=22> */
.L_x_3929:
        /* <DEDUP_REMOVED lines=13> */
.L_x_3931:
[----:B------:R-:W-:Y:S05]  /*132f0*/  BSYNC.RECONVERGENT B2 ;  /* 0x0000000000027941 */ /* 0x000fea0003800200 */
.L_x_3930:
        /* <DEDUP_REMOVED lines=43> */
.L_x_3928:
[----:B------:R-:W-:Y:S05]  /*135b0*/  BSYNC.RECONVERGENT B1 ;  /* 0x0000000000017941 */ /* 0x000fea0003800200 */
.L_x_3927:
        /* <DEDUP_REMOVED lines=26> */
.L_x_3934:
        /* <DEDUP_REMOVED lines=13> */
.L_x_3936:
[----:B------:R-:W-:Y:S05]  /*13830*/  BSYNC.RECONVERGENT B2 ;  /* 0x0000000000027941 */ /* 0x000fea0003800200 */
.L_x_3935:
        /* <DEDUP_REMOVED lines=43> */
.L_x_3933:
[----:B------:R-:W-:Y:S05]  /*13af0*/  BSYNC.RECONVERGENT B1 ;  /* 0x0000000000017941 */ /* 0x000fea0003800200 */
.L_x_3932:
        /* <DEDUP_REMOVED lines=23> */
.L_x_3939:
        /* <DEDUP_REMOVED lines=13> */
.L_x_3941:
[----:B------:R-:W-:Y:S05]  /*13d40*/  BSYNC.RECONVERGENT B2 ;  /* 0x0000000000027941 */ /* 0x000fea0003800200 */
.L_x_3940:
        /* <DEDUP_REMOVED lines=43> */
.L_x_3938:
[----:B------:R-:W-:Y:S05]  /*14000*/  BSYNC.RECONVERGENT B1 ;  /* 0x0000000000017941 */ /* 0x000fea0003800200 */
.L_x_3937:
[----:B------:R-:W-:Y:S01]  /*14010*/  I2FP.F32.U32 R5, R2 ;  /* 0x0000000200057245 */ /* 0x000fe20000201000 */
[----:B------:R-:W-:Y:S01]  /*14020*/  IMAD.U32 R7, R161, 0x10000, RZ ;  /* 0x00010000a1077824 */ /* 0x000fe200078e00ff */
[----:B------:R-:W-:Y:S01]  /*14030*/  BSSY.RECONVERGENT B1, `(.L_x_3942) ;  /* 0x0000050000017945 */ /* 0x000fe20003800200 */
[----:B------:R-:W-:Y:S02]  /*14040*/  @P0 IMAD.U32 R175, R157, 0x10000, RZ ;  /* 0x000100009daf0824 */ /* 0x000fe400078e00ff */
[----:B------:R-:W-:Y:S01]  /*14050*/  FFMA.FTZ R5, R5, R176, 1.1641532182693481445e-10 ;  /* 0x2f00000005057423 */ /* 0x000fe200000100b0 */
[----:B------:R-:W-:Y:S01]  /*14060*/  FMUL.FTZ R7, R7, R174 ;  /* 0x000000ae07077220 */ /* 0x000fe20000410000 */
[----:B------:R-:W-:Y:S02]  /*14070*/  IMAD.MOV.U32 R14, RZ, RZ, 0x2 ;  /* 0x00000002ff0e7424 */ /* 0x000fe400078e00ff */
[----:B------:R-:W-:Y:S01]  /*14080*/  IMAD.MOV.U32 R2, RZ, RZ, R12 ;  /* 0x000000ffff027224 */ /* 0x000fe200078e000c */
[----:B------:R-:W-:-:S04]  /*14090*/  FSETP.GTU.FTZ.AND P2, PT, R5, R172, PT ;  /* 0x000000ac0500720b */ /* 0x000fc80003f5c000 */
[----:B------:R-:W-:Y:S02]  /*140a0*/  FSEL R5, R7, RZ, !P2 ;  /* 0x000000ff07057208 */ /* 0x000fe40005000000 */
[----:B------:R-:W-:Y:S02]  /*140b0*/  SEL R7, RZ, 0x1, P2 ;  /* 0x00000001ff077807 */ /* 0x000fe40001000000 */
[----:B------:R-:W-:Y:S01]  /*140c0*/  ISETP.NE.AND P2, PT, R6, 0x1, PT ;  /* 0x000000010600780c */ /* 0x000fe20003f45270 */
[----:B------:R-:W-:-:S04]  /*140d0*/  FADD.FTZ R0, R0, R5 ;  /* 0x0000000500007221 */ /* 0x000fc80000010000 */
        /* <DEDUP_REMOVED lines=12> */
.L_x_3944:
        /* <DEDUP_REMOVED lines=13> */
.L_x_3946:
[----:B------:R-:W-:Y:S05]  /*14270*/  BSYNC.RECONVERGENT B2 ;  /* 0x0000000000027941 */ /* 0x000fea0003800200 */
.L_x_3945:
        /* <DEDUP_REMOVED lines=43> */
.L_x_3943:
[----:B------:R-:W-:Y:S05]  /*14530*/  BSYNC.RECONVERGENT B1 ;  /* 0x0000000000017941 */ /* 0x000fea0003800200 */
.L_x_3942:
        /* <DEDUP_REMOVED lines=22> */
.L_x_3949:
        /* <DEDUP_REMOVED lines=13> */
.L_x_3951:
[----:B------:R-:W-:Y:S05]  /*14770*/  BSYNC.RECONVERGENT B2 ;  /* 0x0000000000027941 */ /* 0x000fea0003800200 */
.L_x_3950:
        /* <DEDUP_REMOVED lines=43> */
.L_x_3948:
[----:B------:R-:W-:Y:S05]  /*14a30*/  BSYNC.RECONVERGENT B1 ;  /* 0x0000000000017941 */ /* 0x000fea0003800200 */
.L_x_3947:
[----:B------:R-:W-:Y:S01]  /*14a40*/  I2FP.F32.U32 R5, R4 ;  /* 0x0000000400057245 */ /* 0x000fe20000201000 */
[----:B------:R-:W-:Y:S01]  /*14a50*/  @P0 IMAD.U32 R197, R182, 0x10000, RZ ;  /* 0x00010000b6c50824 */ /* 0x000fe200078e00ff */
[----:B------:R-:W-:Y:S01]  /*14a60*/  PRMT R4, R161, 0x7632, R4 ;  /* 0x00007632a1047816 */ /* 0x000fe20000000004 */
[----:B------:R-:W-:Y:S02]  /*14a70*/  BSSY.RECONVERGENT B1, `(.L_x_3952) ;  /* 0x0000050000017945 */ /* 0x000fe40003800200 */
[----:B------:R-:W-:Y:S01]  /*14a80*/  FFMA.FTZ R5, R5, R176, 1.1641532182693481445e-10 ;  /* 0x2f00000005057423 */ /* 0x000fe200000100b0 */
[----:B------:R-:W-:Y:S01]  /*14a90*/  SHF.L.U32 R165, R4, 0x10, RZ ;  /* 0x0000001004a57819 */ /* 0x000fe200000006ff */
[----:B------:R-:W-:-:S03]  /*14aa0*/  IMAD.MOV.U32 R4, RZ, RZ, 0x2 ;  /* 0x00000002ff047424 */ /* 0x000fc600078e00ff */
        /* <DEDUP_REMOVED lines=19> */
.L_x_3954:
        /* <DEDUP_REMOVED lines=13> */
.L_x_3956:
[----:B------:R-:W-:Y:S05]  /*14cb0*/  BSYNC.RECONVERGENT B2 ;  /* 0x0000000000027941 */ /* 0x000fea0003800200 */
.L_x_3955:
        /* <DEDUP_REMOVED lines=43> */
.L_x_3953:
[----:B------:R-:W-:Y:S05]  /*14f70*/  BSYNC.RECONVERGENT B1 ;  /* 0x0000000000017941 */ /* 0x000fea0003800200 */
.L_x_3952:
        /* <DEDUP_REMOVED lines=21> */
.L_x_3959:
        /* <DEDUP_REMOVED lines=13> */
.L_x_3961:
[----:B------:R-:W-:Y:S05]  /*151a0*/  BSYNC.RECONVERGENT B2 ;  /* 0x0000000000027941 */ /* 0x000fea0003800200 */
.L_x_3960:
        /* <DEDUP_REMOVED lines=43> */
.L_x_3958:
[----:B------:R-:W-:Y:S05]  /*15460*/  BSYNC.RECONVERGENT B1 ;  /* 0x0000000000017941 */ /* 0x000fea0003800200 */
.L_x_3957:
        /* <DEDUP_REMOVED lines=25> */
.L_x_3964:
        /* <DEDUP_REMOVED lines=13> */
.L_x_3966:
[----:B------:R-:W-:Y:S05]  /*156d0*/  BSYNC.RECONVERGENT B2 ;  /* 0x0000000000027941 */ /* 0x000fea0003800200 */
.L_x_3965:
        /* <DEDUP_REMOVED lines=43> */
.L_x_3963:
[----:B------:R-:W-:Y:S05]  /*15990*/  BSYNC.RECONVERGENT B1 ;  /* 0x0000000000017941 */ /* 0x000fea0003800200 */
.L_x_3962:
        /* <DEDUP_REMOVED lines=20> */
.L_x_3969:
        /* <DEDUP_REMOVED lines=13> */
.L_x_3971:
[----:B------:R-:W-:Y:S05]  /*15bb0*/  BSYNC.RECONVERGENT B2 ;  /* 0x0000000000027941 */ /* 0x000fea0003800200 */
.L_x_3970:
        /* <DEDUP_REMOVED lines=43> */
.L_x_3968:
[----:B------:R-:W-:Y:S05]  /*15e70*/  BSYNC.RECONVERGENT B1 ;  /* 0x0000000000017941 */ /* 0x000fea0003800200 */
.L_x_3967:
[----:B------:R-:W-:Y:S01]  /*15e80*/  I2FP.F32.U32 R171, R4 ;  /* 0x0000000400ab7245 */ /* 0x000fe20000201000 */
[----:B------:R-:W-:Y:S01]  /*15e90*/  BSSY.RECONVERGENT B1, `(.L_x_3972) ;  /* 0x0000053000017945 */ /* 0x000fe20003800200 */
[----:B------:R-:W-:Y:S01]  /*15ea0*/  PRMT R4, R162, 0x7632, R4 ;  /* 0x00007632a2047816 */ /* 0x000fe20000000004 */
[----:B------:R-:W-:Y:S01]  /*15eb0*/  IMAD.MOV.U32 R182, RZ, RZ, 0x2 ;  /* 0x00000002ffb67424 */ /* 0x000fe200078e00ff */
[----:B------:R-:W-:Y:S01]  /*15ec0*/  @P0 PRMT R14, R158, 0x7632, R14 ;  /* 0x000076329e0e0816 */ /* 0x000fe2000000000e */
[----:B------:R-:W-:Y:S01]  /*15ed0*/  FFMA.FTZ R171, R171, R176, 1.1641532182693481445e-10 ;  /* 0x2f000000abab7423 */ /* 0x000fe200000100b0 */
[----:B------:R-:W-:-:S04]  /*15ee0*/  SHF.L.U32 R215, R4, 0x10, RZ ;  /* 0x0000001004d77819 */ /* 0x000fc800000006ff */
        /* <DEDUP_REMOVED lines=20> */
.L_x_3974:
        /* <DEDUP_REMOVED lines=13> */
.L_x_3976:
[----:B------:R-:W-:Y:S05]  /*16100*/  BSYNC.RECONVERGENT B2 ;  /* 0x0000000000027941 */ /* 0x000fea0003800200 */
.L_x_3975:
        /* <DEDUP_REMOVED lines=43> */
.L_x_3973:
[----:B------:R-:W-:Y:S05]  /*163c0*/  BSYNC.RECONVERGENT B1 ;  /* 0x0000000000017941 */ /* 0x000fea0003800200 */
.L_x_3972:
        /* <DEDUP_REMOVED lines=21> */
.L_x_3979:
        /* <DEDUP_REMOVED lines=13> */
.L_x_3981:
[----:B------:R-:W-:Y:S05]  /*165f0*/  BSYNC.RECONVERGENT B2 ;  /* 0x0000000000027941 */ /* 0x000fea0003800200 */
.L_x_3980:
        /* <DEDUP_REMOVED lines=43> */
.L_x_3978:
[----:B------:R-:W-:Y:S05]  /*168b0*/  BSYNC.RECONVERGENT B1 ;  /* 0x0000000000017941 */ /* 0x000fea0003800200 */
.L_x_3977:
        /* <DEDUP_REMOVED lines=26> */
.L_x_3984:
        /* <DEDUP_REMOVED lines=13> */
.L_x_3986:
[----:B------:R-:W-:Y:S05]  /*16b30*/  BSYNC.RECONVERGENT B2 ;  /* 0x0000000000027941 */ /* 0x000fea0003800200 */
.L_x_3985:
        /* <DEDUP_REMOVED lines=43> */
.L_x_3983:
[----:B------:R-:W-:Y:S05]  /*16df0*/  BSYNC.RECONVERGENT B1 ;  /* 0x0000000000017941 */ /* 0x000fea0003800200 */
.L_x_3982:
        /* <DEDUP_REMOVED lines=20> */
.L_x_3989:
        /* <DEDUP_REMOVED lines=15> */
.L_x_3991:
[----:B------:R-:W-:Y:S05]  /*17030*/  BSYNC.RECONVERGENT B2 ;  /* 0x0000000000027941 */ /* 0x000fea0003800200 */
.L_x_3990:
        /* <DEDUP_REMOVED lines=43> */
.L_x_3988:
[----:B------:R-:W-:Y:S05]  /*172f0*/  BSYNC.RECONVERGENT B1 ;  /* 0x0000000000017941 */ /* 0x000fea0003800200 */
.L_x_3987:
        /* <DEDUP_REMOVED lines=8> */
[----:B------:R-:W-:-:S04]  /*17380*/  PRMT R164, R164, 0x5410, R169 ;  /* 0x00005410a4a47816 */ /* 0x000fc800000000a9 */
        /* <DEDUP_REMOVED lines=11> */
.L_x_3911:
        /* <DEDUP_REMOVED lines=16> */
.L_x_3995:
        /* <DEDUP_REMOVED lines=13> */
.L_x_3997:
[----:B------:R-:W-:Y:S05]  /*17610*/  BSYNC.RECONVERGENT B2 ;  /* 0x0000000000027941 */ /* 0x000fea0003800200 */
.L_x_3996:
        /* <DEDUP_REMOVED lines=43> */
.L_x_3994:
[----:B------:R-:W-:Y:S05]  /*178d0*/  BSYNC.RECONVERGENT B1 ;  /* 0x0000000000017941 */ /* 0x000fea0003800200 */
.L_x_3993:
[----:B------:R-:W1:Y:S01]  /*178e0*/  LDC R176, c[0x0][0x408] ;  /* 0x00010200ffb07b82 */ /* 0x000e620000000800 */
[----:B------:R-:W-:Y:S01]  /*178f0*/  I2FP.F32.U32 R27, R27 ;  /* 0x0000001b001b7245 */ /* 0x000fe20000201000 */
[----:B------:R-:W-:Y:S01]  /*17900*/  IMAD.MOV.U32 R180, RZ, RZ, 0x2f800000 ;  /* 0x2f800000ffb47424 */ /* 0x000fe200078e00ff */
[----:B-----5:R-:W-:Y:S01]  /*17910*/  SHF.L.U32 R169, R164, 0x10, RZ ;  /* 0x00000010a4a97819 */ /* 0x020fe200000006ff */
[----:B------:R-:W-:Y:S01]  /*17920*/  @P0 IMAD.U32 R14, R156, 0x10000, RZ ;  /* 0x000100009c0e0824 */ /* 0x000fe200078e00ff */
[----:B------:R-:W-:Y:S01]  /*17930*/  ISETP.NE.AND P3, PT, R174, 0x1, PT ;  /* 0x00000001ae00780c */ /* 0x000fe20003f65270 */
        /* <DEDUP_REMOVED lines=23> */
.L_x_4000:
        /* <DEDUP_REMOVED lines=13> */
.L_x_4002:
[----:B------:R-:W-:Y:S05]  /*17b80*/  BSYNC.RECONVERGENT B2 ;  /* 0x0000000000027941 */ /* 0x000fea0003800200 */
.L_x_4001:
        /* <DEDUP_REMOVED lines=43> */
.L_x_3999:
[----:B------:R-:W-:Y:S05]  /*17e40*/  BSYNC.RECONVERGENT B1 ;  /* 0x0000000000017941 */ /* 0x000fea0003800200 */
.L_x_3998:
        /* <DEDUP_REMOVED lines=25> */
.L_x_4005:
        /* <DEDUP_REMOVED lines=13> */
.L_x_4007:
[----:B------:R-:W-:Y:S05]  /*180b0*/  BSYNC.RECONVERGENT B2 ;  /* 0x0000000000027941 */ /* 0x000fea0003800200 */
.L_x_4006:
        /* <DEDUP_REMOVED lines=43> */
.L_x_4004:
[----:B------:R-:W-:Y:S05]  /*18370*/  BSYNC.RECONVERGENT B1 ;  /* 0x0000000000017941 */ /* 0x000fea0003800200 */
.L_x_4003:
[----:B------:R-:W-:Y:S01]  /*18380*/  I2FP.F32.U32 R175, R14 ;  /* 0x0000000e00af7245 */ /* 0x000fe20000201000 */
[----:B------:R-:W-:Y:S01]  /*18390*/  IMAD.U32 R195, R165, 0x10000, RZ ;  /* 0x00010000a5c37824 */ /* 0x000fe200078e00ff */
[----:B------:R-:W-:Y:S01]  /*183a0*/  LOP3.LUT R10, R10, 0xfffffffb, RZ, 0xc0, !PT ;  /* 0xfffffffb0a0a7812 */ /* 0x000fe200078ec0ff */
[----:B------:R-:W-:Y:S01]  /*183b0*/  @P0 IMAD.U32 R14, R157, 0x10000, RZ ;  /* 0x000100009d0e0824 */ /* 0x000fe200078e00ff */
[----:B------:R-:W-:Y:S01]  /*183c0*/  BSSY.RECONVERGENT B1, `(.L_x_4008) ;  /* 0x000004f000017945 */ /* 0x000fe20003800200 */
[----:B------:R-:W-:Y:S01]  /*183d0*/  FFMA.FTZ R175, R175, R180, 1.1641532182693481445e-10 ;  /* 0x2f000000afaf7423 */ /* 0x000fe200000100b4 */
[----:B------:R-:W-:Y:S01]  /*183e0*/  FMUL.FTZ R195, R195, R176 ;  /* 0x000000b0c3c37220 */ /* 0x000fe20000410000 */
[----:B------:R-:W-:-:S03]  /*183f0*/  HFMA2 R184, -RZ, RZ, 0, 1.1920928955078125e-07 ;  /* 0x00000002ffb87431 */ /* 0x000fc600000001ff */
[----:B------:R-:W-:-:S04]  /*18400*/  FSETP.GTU.FTZ.AND P2, PT, R175, R178, PT ;  /* 0x000000b2af00720b */ /* 0x000fc80003f5c000 */
[----:B------:R-:W-:Y:S02]  /*18410*/  FSEL R175, R195, RZ, !P2 ;  /* 0x000000ffc3af7208 */ /* 0x000fe40005000000 */
[----:B------:R-:W-:Y:S02]  /*18420*/  PLOP3.LUT P3, PT, P2, PT, PT, 0x8, 0x80 ;  /* 0x000000000080781c */ /* 0x000fe4000176e170 */
[----:B------:R-:W-:Y:S01]  /*18430*/  ISETP.NE.AND P2, PT, R164, 0x1, PT ;  /* 0x00000001a400780c */ /* 0x000fe20003f45270 */
[----:B------:R-:W-:Y:S01]  /*18440*/  @P0 FADD.FTZ R175, R14, R175 ;  /* 0x000000af0eaf0221 */ /* 0x000fe20000010000 */
[----:B------:R-:W-:Y:S01]  /*18450*/  PRMT R14, R165, 0x7632, R14 ;  /* 0x00007632a50e7816 */ /* 0x000fe2000000000e */
[----:B------:R-:W-:-:S03]  /*18460*/  IMAD.MOV.U32 R165, RZ, RZ, R12 ;  /* 0x000000ffffa57224 */ /* 0x000fc600078e000c */
        /* <DEDUP_REMOVED lines=11> */
.L_x_4010:
        /* <DEDUP_REMOVED lines=13> */
.L_x_4012:
[----:B------:R-:W-:Y:S05]  /*185f0*/  BSYNC.RECONVERGENT B2 ;  /* 0x0000000000027941 */ /* 0x000fea0003800200 */
.L_x_4011:
        /* <DEDUP_REMOVED lines=43> */
.L_x_4009:
[----:B------:R-:W-:Y:S05]  /*188b0*/  BSYNC.RECONVERGENT B1 ;  /* 0x0000000000017941 */ /* 0x000fea0003800200 */
.L_x_4008:
[----:B------:R-:W-:Y:S01]  /*188c0*/  I2FP.F32.U32 R165, R165 ;  /* 0x000000a500a57245 */ /* 0x000fe20000201000 */
[----:B------:R-:W-:Y:S01]  /*188d0*/  IMAD.U32 R195, R14, 0x10000, RZ ;  /* 0x000100000ec37824 */ /* 0x000fe200078e00ff */
[----:B------:R-:W-:Y:S01]  /*188e0*/  LOP3.LUT R10, R10, 0xfffffffd, RZ, 0xc0, !PT ;  /* 0xfffffffd0a0a7812 */ /* 0x000fe200078ec0ff */
[----:B------:R-:W-:Y:S01]  /*188f0*/  @P0 IMAD.U32 R182, R182, 0x10000, RZ ;  /* 0x00010000b6b60824 */ /* 0x000fe200078e00ff */
[----:B------:R-:W-:Y:S01]  /*18900*/  BSSY.RECONVERGENT B1, `(.L_x_4013) ;  /* 0x000004e000017945 */ /* 0x000fe20003800200 */
[----:B------:R-:W-:Y:S01]  /*18910*/  FFMA.FTZ R165, R165, R180, 1.1641532182693481445e-10 ;  /* 0x2f000000a5a57423 */ /* 0x000fe200000100b4 */
        /* <DEDUP_REMOVED lines=19> */
.L_x_4015:
        /* <DEDUP_REMOVED lines=13> */
.L_x_4017:
[----:B------:R-:W-:Y:S05]  /*18b20*/  BSYNC.RECONVERGENT B2 ;  /* 0x0000000000027941 */ /* 0x000fea0003800200 */
.L_x_4016:
        /* <DEDUP_REMOVED lines=43> */
.L_x_4014:
[----:B------:R-:W-:Y:S05]  /*18de0*/  BSYNC.RECONVERGENT B1 ;  /* 0x0000000000017941 */ /* 0x000fea0003800200 */
.L_x_4013:
        /* <DEDUP_REMOVED lines=24> */
.L_x_4020:
        /* <DEDUP_REMOVED lines=13> */
.L_x_4022:
[----:B------:R-:W-:Y:S05]  /*19040*/  BSYNC.RECONVERGENT B2 ;  /* 0x0000000000027941 */ /* 0x000fea0003800200 */
.L_x_4021:
        /* <DEDUP_REMOVED lines=43> */
.L_x_4019:
[----:B------:R-:W-:Y:S05]  /*19300*/  BSYNC.RECONVERGENT B1 ;  /* 0x0000000000017941 */ /* 0x000fea0003800200 */
.L_x_4018:
[----:B------:R-:W-:Y:S01]  /*19310*/  I2FP.F32.U32 R165, R14 ;  /* 0x0000000e00a57245 */ /* 0x000fe20000201000 */
[----:B------:R-:W-:Y:S01]  /*19320*/  IMAD.U32 R215, R166, 0x10000, RZ ;  /* 0x00010000a6d77824 */ /* 0x000fe200078e00ff */
[----:B------:R-:W-:Y:S01]  /*19330*/  ISETP.NE.AND P4, PT, R186, 0x1, PT ;  /* 0x00000001ba00780c */ /* 0x000fe20003f85270 */
[----:B------:R-:W-:Y:S01]  /*19340*/  BSSY.RECONVERGENT B1, `(.L_x_4023) ;  /* 0x000004e000017945 */ /* 0x000fe20003800200 */
[----:B------:R-:W-:Y:S01]  /*19350*/  @P0 PRMT R14, R158, 0x7632, R14 ;  /* 0x000076329e0e0816 */ /* 0x000fe2000000000e */
[----:B------:R-:W-:Y:S01]  /*19360*/  FFMA.FTZ R165, R165, R180, 1.1641532182693481445e-10 ;  /* 0x2f000000a5a57423 */ /* 0x000fe200000100b4 */
[----:B------:R-:W-:Y:S01]  /*19370*/  FMUL.FTZ R215, R215, R176 ;  /* 0x000000b0d7d77220 */ /* 0x000fe20000410000 */
[----:B------:R-:W-:Y:S01]  /*19380*/  IMAD.MOV.U32 R164, RZ, RZ, 0x2 ;  /* 0x00000002ffa47424 */ /* 0x000fe200078e00ff */
[----:B------:R-:W-:Y:S02]  /*19390*/  @P0 SHF.L.U32 R14, R14, 0x10, RZ ;  /* 0x000000100e0e0819 */ /* 0x000fe400000006ff */
        /* <DEDUP_REMOVED lines=15> */
.L_x_4025:
        /* <DEDUP_REMOVED lines=13> */
.L_x_4027:
[----:B------:R-:W-:Y:S05]  /*19560*/  BSYNC.RECONVERGENT B2 ;  /* 0x0000000000027941 */ /* 0x000fea0003800200 */
.L_x_4026:
        /* <DEDUP_REMOVED lines=43> */
.L_x_4024:
[----:B------:R-:W-:Y:S05]  /*19820*/  BSYNC.RECONVERGENT B1 ;  /* 0x0000000000017941 */ /* 0x000fea0003800200 */
.L_x_4023:
        /* <DEDUP_REMOVED lines=24> */
.L_x_4030:
        /* <DEDUP_REMOVED lines=13> */
.L_x_4032:
[----:B------:R-:W-:Y:S05]  /*19a80*/  BSYNC.RECONVERGENT B2 ;  /* 0x0000000000027941 */ /* 0x000fea0003800200 */
.L_x_4031:
        /* <DEDUP_REMOVED lines=43> */
.L_x_4029:
[----:B------:R-:W-:Y:S05]  /*19d40*/  BSYNC.RECONVERGENT B1 ;  /* 0x0000000000017941 */ /* 0x000fea0003800200 */
.L_x_4028:
        /* <DEDUP_REMOVED lines=15> */
.L_x_3992:
        /* <DEDUP_REMOVED lines=43> */
.L_x_4033:
[----:B------:R-:W-:Y:S01]  /*1a0f0*/  MOV R172, R170 ;  /* 0x000000aa00ac7202 */ /* 0x000fe20000000f00 */
[----:B------:R-:W-:-:S07]  /*1a100*/  VIADD R168, R168, 0x80 ;  /* 0x00000080a8a87836 */ /* 0x000fce0000000000 */
.L_x_3910:
[----:B------:R-:W-:Y:S05]  /*1a110*/  BSYNC.RECONVERGENT B0 ;  /* 0x0000000000007941 */ /* 0x000fea0003800200 */
.L_x_3909:
        /* <DEDUP_REMOVED lines=35> */
.L_x_4039:
        /* <DEDUP_REMOVED lines=13> */
.L_x_4041:
[----:B------:R-:W-:Y:S05]  /*1a420*/  BSYNC.RECONVERGENT B2 ;  /* 0x0000000000027941 */ /* 0x000fea0003800200 */
.L_x_4040:
        /* <DEDUP_REMOVED lines=43> */
.L_x_4038:
[----:B------:R-:W-:Y:S05]  /*1a6e0*/  BSYNC.RECONVERGENT B1 ;  /* 0x0000000000017941 */ /* 0x000fea0003800200 */
.L_x_4037:
        /* <DEDUP_REMOVED lines=9> */
[----:B------:R-:W-:Y:S01]  /*1a780*/  HFMA2 R14, -RZ, RZ, 0, 1.1920928955078125e-07 ;  /* 0x00000002ff0e7431 */ /* 0x000fe200000001ff */
[----:B------:R-:W-:Y:S01]  /*1a790*/  PRMT R2, R164, 0x7632, R2 ;  /* 0x00007632a4027816 */ /* 0x000fe20000000002 */
[----:B------:R-:W-:-:S02]  /*1a7a0*/  IMAD.MOV.U32 R4, RZ, RZ, R12 ;  /* 0x000000ffff047224 */ /* 0x000fc400078e000c */
[----:B0-----:R-:W-:Y:S01]  /*1a7b0*/  FMUL.FTZ R6, R7, R176 ;  /* 0x000000b007067220 */ /* 0x001fe20000410000 */
        /* <DEDUP_REMOVED lines=13> */
.L_x_4044:
        /* <DEDUP_REMOVED lines=13> */
.L_x_4046:
[----:B------:R-:W-:Y:S05]  /*1a960*/  BSYNC.RECONVERGENT B2 ;  /* 0x0000000000027941 */ /* 0x000fea0003800200 */
.L_x_4045:
        /* <DEDUP_REMOVED lines=43> */
.L_x_4043:
[----:B------:R-:W-:Y:S05]  /*1ac20*/  BSYNC.RECONVERGENT B1 ;  /* 0x0000000000017941 */ /* 0x000fea0003800200 */
.L_x_4042:
        /* <DEDUP_REMOVED lines=25> */
.L_x_4049:
        /* <DEDUP_REMOVED lines=13> */
.L_x_4051:
[----:B------:R-:W-:Y:S05]  /*1ae90*/  BSYNC.RECONVERGENT B2 ;  /* 0x0000000000027941 */ /* 0x000fea0003800200 */
.L_x_4050:
        /* <DEDUP_REMOVED lines=43> */
.L_x_4048:
[----:B------:R-:W-:Y:S05]  /*1b150*/  BSYNC.RECONVERGENT B1 ;  /* 0x0000000000017941 */ /* 0x000fea0003800200 */
.L_x_4047:
[----:B------:R-:W-:Y:S01]  /*1b160*/  I2FP.F32.U32 R5, R5 ;  /* 0x0000000500057245 */ /* 0x000fe20000201000 */
[----:B------:R-:W-:Y:S01]  /*1b170*/  IMAD.U32 R7, R2, 0x10000, RZ ;  /* 0x0001000002077824 */ /* 0x000fe200078e00ff */
[----:B------:R-:W-:Y:S01]  /*1b180*/  LOP3.LUT R10, R10, 0xffffffef, RZ, 0xc0, !PT ;  /* 0xffffffef0a0a7812 */ /* 0x000fe200078ec0ff */
[----:B------:R-:W-:Y:S01]  /*1b190*/  BSSY.RECONVERGENT B1, `(.L_x_4052) ;  /* 0x000004c000017945 */ /* 0x000fe20003800200 */
[----:B------:R-:W-:Y:S02]  /*1b1a0*/  IMAD.MOV.U32 R6, RZ, RZ, 0x2 ;  /* 0x00000002ff067424 */ /* 0x000fe400078e00ff */
[----:B------:R-:W-:Y:S01]  /*1b1b0*/  FFMA.FTZ R5, R5, R180, 1.1641532182693481445e-10 ;  /* 0x2f00000005057423 */ /* 0x000fe200000100b4 */
[----:B------:R-:W-:-:S04]  /*1b1c0*/  FMUL.FTZ R2, R7, R176 ;  /* 0x000000b007027220 */ /* 0x000fc80000410000 */
        /* <DEDUP_REMOVED lines=15> */
.L_x_4054:
        /* <DEDUP_REMOVED lines=13> */
.L_x_4056:
[----:B------:R-:W-:Y:S05]  /*1b390*/  BSYNC.RECONVERGENT B2 ;  /* 0x0000000000027941 */ /* 0x000fea0003800200 */
.L_x_4055:
        /* <DEDUP_REMOVED lines=43> */
.L_x_4053:
[----:B------:R-:W-:Y:S05]  /*1b650*/  BSYNC.RECONVERGENT B1 ;  /* 0x0000000000017941 */ /* 0x000fea0003800200 */
.L_x_4052:
[----:B------:R-:W-:Y:S01]  /*1b660*/  I2FP.F32.U32 R5, R5 ;  /* 0x0000000500057245 */ /* 0x000fe20000201000 */
[----:B------:R-:W-:Y:S01]  /*1b670*/  BSSY.RECONVERGENT B1, `(.L_x_4057) ;  /* 0x0000052000017945 */ /* 0x000fe20003800200 */
[----:B------:R-:W-:Y:S01]  /*1b680*/  PRMT R4, R160, 0x7632, R4 ;  /* 0x00007632a0047816 */ /* 0x000fe20000000004 */
[----:B------:R-:W-:Y:S01]  /*1b690*/  IMAD.MOV.U32 R14, RZ, RZ, 0x2 ;  /* 0x00000002ff0e7424 */ /* 0x000fe200078e00ff */
[----:B------:R-:W-:Y:S01]  /*1b6a0*/  @P1 SHF.L.U32 R187, R174, 0x10, RZ ;  /* 0x00000010aebb1819 */ /* 0x000fe200000006ff */
[----:B------:R-:W-:Y:S02]  /*1b6b0*/  FFMA.FTZ R5, R5, R180, 1.1641532182693481445e-10 ;  /* 0x2f00000005057423 */ /* 0x000fe400000100b4 */
[----:B------:R-:W-:-:S03]  /*1b6c0*/  IMAD.U32 R7, R4, 0x10000, RZ ;  /* 0x0001000004077824 */ /* 0x000fc600078e00ff */
        /* <DEDUP_REMOVED lines=19> */
.L_x_4059:
        /* <DEDUP_REMOVED lines=13> */
.L_x_4061:
[----:B------:R-:W-:Y:S05]  /*1b8d0*/  BSYNC.RECONVERGENT B2 ;  /* 0x0000000000027941 */ /* 0x000fea0003800200 */
.L_x_4060:
        /* <DEDUP_REMOVED lines=43> */
.L_x_4058:
[----:B------:R-:W-:Y:S05]  /*1bb90*/  BSYNC.RECONVERGENT B1 ;  /* 0x0000000000017941 */ /* 0x000fea0003800200 */
.L_x_4057:
        /* <DEDUP_REMOVED lines=23> */
.L_x_4064:
        /* <DEDUP_REMOVED lines=13> */
.L_x_4066:
[----:B------:R-:W-:Y:S05]  /*1bde0*/  BSYNC.RECONVERGENT B2 ;  /* 0x0000000000027941 */ /* 0x000fea0003800200 */
.L_x_4065:
        /* <DEDUP_REMOVED lines=43> */
.L_x_4063:
[----:B------:R-:W-:Y:S05]  /*1c0a0*/  BSYNC.RECONVERGENT B1 ;  /* 0x0000000000017941 */ /* 0x000fea0003800200 */
.L_x_4062:
        /* <DEDUP_REMOVED lines=25> */
.L_x_4069:
        /* <DEDUP_REMOVED lines=13> */
.L_x_4071:
[----:B------:R-:W-:Y:S05]  /*1c310*/  BSYNC.RECONVERGENT B2 ;  /* 0x0000000000027941 */ /* 0x000fea0003800200 */
.L_x_4070:
        /* <DEDUP_REMOVED lines=43> */
.L_x_4068:
[----:B------:R-:W-:Y:S05]  /*1c5d0*/  BSYNC.RECONVERGENT B1 ;  /* 0x0000000000017941 */ /* 0x000fea0003800200 */
.L_x_4067:
        /* <DEDUP_REMOVED lines=22> */
.L_x_4074:
        /* <DEDUP_REMOVED lines=13> */
.L_x_4076:
[----:B------:R-:W-:Y:S05]  /*1c810*/  BSYNC.RECONVERGENT B2 ;  /* 0x0000000000027941 */ /* 0x000fea0003800200 */
.L_x_4075:
        /* <DEDUP_REMOVED lines=43> */
.L_x_4073:
[----:B------:R-:W-:Y:S05]  /*1cad0*/  BSYNC.RECONVERGENT B1 ;  /* 0x0000000000017941 */ /* 0x000fea0003800200 */
.L_x_4072:
[----:B------:R-:W-:Y:S01]  /*1cae0*/  I2FP.F32.U32 R5, R4 ;  /* 0x0000000400057245 */ /* 0x000fe20000201000 */
[----:B------:R-:W-:Y:S01]  /*1caf0*/  BSSY.RECONVERGENT B1, `(.L_x_4077) ;  /* 0x0000052000017945 */ /* 0x000fe20003800200 */
[----:B------:R-:W-:Y:S02]  /*1cb00*/  PRMT R4, R161, 0x7632, R4 ;  /* 0x00007632a1047816 */ /* 0x000fe40000000004 */
[----:B------:R-:W-:Y:S01]  /*1cb10*/  @P1 SHF.L.U32 R193, R186, 0x10, RZ ;  /* 0x00000010bac11819 */ /* 0x000fe200000006ff */
        /* <DEDUP_REMOVED lines=22> */
.L_x_4079:
        /* <DEDUP_REMOVED lines=13> */
.L_x_4081:
[----:B------:R-:W-:Y:S05]  /*1cd50*/  BSYNC.RECONVERGENT B2 ;  /* 0x0000000000027941 */ /* 0x000fea0003800200 */
.L_x_4080:
        /* <DEDUP_REMOVED lines=43> */
.L_x_4078:
[----:B------:R-:W-:Y:S05]  /*1d010*/  BSYNC.RECONVERGENT B1 ;  /* 0x0000000000017941 */ /* 0x000fea0003800200 */
.L_x_4077:
        /* <DEDUP_REMOVED lines=23> */
.L_x_4084:
        /* <DEDUP_REMOVED lines=13> */
.L_x_4086:
[----:B------:R-:W-:Y:S05]  /*1d260*/  BSYNC.RECONVERGENT B2 ;  /* 0x0000000000027941 */ /* 0x000fea0003800200 */
.L_x_4085:
        /* <DEDUP_REMOVED lines=43> */
.L_x_4083:
[----:B------:R-:W-:Y:S05]  /*1d520*/  BSYNC.RECONVERGENT B1 ;  /* 0x0000000000017941 */ /* 0x000fea0003800200 */
.L_x_4082:
        /* <DEDUP_REMOVED lines=25> */
.L_x_4089:
        /* <DEDUP_REMOVED lines=13> */
.L_x_4091:
[----:B------:R-:W-:Y:S05]  /*1d790*/  BSYNC.RECONVERGENT B2 ;  /* 0x0000000000027941 */ /* 0x000fea0003800200 */
.L_x_4090:
        /* <DEDUP_REMOVED lines=43> */
.L_x_4088:
[----:B------:R-:W-:Y:S05]  /*1da50*/  BSYNC.RECONVERGENT B1 ;  /* 0x0000000000017941 */ /* 0x000fea0003800200 */
.L_x_4087:
        /* <DEDUP_REMOVED lines=20> */
.L_x_4094:
        /* <DEDUP_REMOVED lines=13> */
.L_x_4096:
[----:B------:R-:W-:Y:S05]  /*1dc70*/  BSYNC.RECONVERGENT B2 ;  /* 0x0000000000027941 */ /* 0x000fea0003800200 */
.L_x_4095:
        /* <DEDUP_REMOVED lines=43> */
.L_x_4093:
[----:B------:R-:W-:Y:S05]  /*1df30*/  BSYNC.RECONVERGENT B1 ;  /* 0x0000000000017941 */ /* 0x000fea0003800200 */
.L_x_4092:
[----:B------:R-:W-:Y:S01]  /*1df40*/  I2FP.F32.U32 R171, R4 ;  /* 0x0000000400ab7245 */ /* 0x000fe20000201000 */
[----:B------:R-:W-:Y:S01]  /*1df50*/  BSSY.RECONVERGENT B1, `(.L_x_4097) ;  /* 0x0000053000017945 */ /* 0x000fe20003800200 */
[----:B------:R-:W-:Y:S01]  /*1df60*/  PRMT R4, R162, 0x7632, R4 ;  /* 0x00007632a2047816 */ /* 0x000fe20000000004 */
[----:B------:R-:W-:Y:S01]  /*1df70*/  IMAD.MOV.U32 R170, RZ, RZ, 0x2 ;  /* 0x00000002ffaa7424 */ /* 0x000fe200078e00ff */
[----:B------:R-:W-:Y:S01]  /*1df80*/  @P1 PRMT R14, R158, 0x7632, R14 ;  /* 0x000076329e0e1816 */ /* 0x000fe2000000000e */
[----:B------:R-:W-:Y:S02]  /*1df90*/  FFMA.FTZ R171, R171, R180, 1.1641532182693481445e-10 ;  /* 0x2f000000abab7423 */ /* 0x000fe400000100b4 */
        /* <DEDUP_REMOVED lines=21> */
.L_x_4099:
        /* <DEDUP_REMOVED lines=13> */
.L_x_4101:
[----:B------:R-:W-:Y:S05]  /*1e1c0*/  BSYNC.RECONVERGENT B2 ;  /* 0x0000000000027941 */ /* 0x000fea0003800200 */
.L_x_4100:
        /* <DEDUP_REMOVED lines=43> */
.L_x_4098:
[----:B------:R-:W-:Y:S05]  /*1e480*/  BSYNC.RECONVERGENT B1 ;  /* 0x0000000000017941 */ /* 0x000fea0003800200 */
.L_x_4097:
        /* <DEDUP_REMOVED lines=21> */
.L_x_4104:
        /* <DEDUP_REMOVED lines=13> */
.L_x_4106:
[----:B------:R-:W-:Y:S05]  /*1e6b0*/  BSYNC.RECONVERGENT B2 ;  /* 0x0000000000027941 */ /* 0x000fea0003800200 */
.L_x_4105:
        /* <DEDUP_REMOVED lines=43> */
.L_x_4103:
[----:B------:R-:W-:Y:S05]  /*1e970*/  BSYNC.RECONVERGENT B1 ;  /* 0x0000000000017941 */ /* 0x000fea0003800200 */
.L_x_4102:
        /* <DEDUP_REMOVED lines=26> */
.L_x_4109:
        /* <DEDUP_REMOVED lines=13> */
.L_x_4111:
[----:B------:R-:W-:Y:S05]  /*1ebf0*/  BSYNC.RECONVERGENT B2 ;  /* 0x0000000000027941 */ /* 0x000fea0003800200 */
.L_x_4110:
        /* <DEDUP_REMOVED lines=43> */
.L_x_4108:
[----:B------:R-:W-:Y:S05]  /*1eeb0*/  BSYNC.RECONVERGENT B1 ;  /* 0x0000000000017941 */ /* 0x000fea0003800200 */
.L_x_4107:
        /* <DEDUP_REMOVED lines=20> */
.L_x_4114:
        /* <DEDUP_REMOVED lines=15> */
.L_x_4116:
[----:B------:R-:W-:Y:S05]  /*1f0f0*/  BSYNC.RECONVERGENT B2 ;  /* 0x0000000000027941 */ /* 0x000fea0003800200 */
.L_x_4115:
        /* <DEDUP_REMOVED lines=43> */
.L_x_4113:
[----:B------:R-:W-:Y:S05]  /*1f3b0*/  BSYNC.RECONVERGENT B1 ;  /* 0x0000000000017941 */ /* 0x000fea0003800200 */
.L_x_4112:
[----:B------:R-:W-:Y:S02]  /*1f3c0*/  I2FP.F32.U32 R167, R170 ;  /* 0x000000aa00a77245 */ /* 0x000fe40000201000 */
[----:B------:R-:W-:Y:S02]  /*1f3d0*/  PRMT R166, R163, 0x7632, R166 ;  /* 0x00007632a3a67816 */ /* 0x000fe400000000a6 */
[----:B------:R-:W-:Y:S01]  /*1f3e0*/  PRMT R165, R172, 0x5410, R165 ;  /* 0x00005410aca57816 */ /* 0x000fe200000000a5 */
[----:B------:R-:W-:Y:S01]  /*1f3f0*/  FFMA.FTZ R167, R167, R180, 1.1641532182693481445e-10 ;  /* 0x2f000000a7a77423 */ /* 0x000fe200000100b4 */
[----:B------:R-:W-:Y:S01]  /*1f400*/  IMAD.MOV.U32 R172, RZ, RZ, R0 ;  /* 0x000000ffffac7224 */ /* 0x000fe200078e0000 */
[----:B------:R-:W-:Y:S01]  /*1f410*/  PRMT R164, R164, 0x5410, R169 ;  /* 0x00005410a4a47816 */ /* 0x000fe200000000a9 */
[----:B------:R-:W-:Y:S01]  /*1f420*/  IMAD.U32 R171, R166, 0x10000, RZ ;  /* 0x00010000a6ab7824 */ /* 0x000fe200078e00ff */
[----:B------:R-:W-:Y:S02]  /*1f430*/  @P1 PRMT R166, R159, 0x7632, R166 ;  /* 0x000076329fa61816 */ /* 0x000fe400000000a6 */
[----:B------:R-:W-:Y:S01]  /*1f440*/  FSETP.GTU.FTZ.AND P6, PT, R167, R178, PT ;  /* 0x000000b2a700720b */ /* 0x000fe20003fdc000 */
[----:B------:R-:W-:Y:S01]  /*1f450*/  FMUL.FTZ R171, R171, R176 ;  /* 0x000000b0abab7220 */ /* 0x000fe20000410000 */
[----:B------:R-:W-:-:S02]  /*1f460*/  @P1 SHF.L.U32 R229, R166, 0x10, RZ ;  /* 0x00000010a6e51819 */ /* 0x000fc400000006ff */
[----:B------:R-:W-:Y:S02]  /*1f470*/  SEL R167, RZ, 0x1, P6 ;  /* 0x00000001ffa77807 */ /* 0x000fe40003000000 */
        /* <DEDUP_REMOVED lines=9> */
.L_x_4036:
        /* <DEDUP_REMOVED lines=16> */
.L_x_4120:
        /* <DEDUP_REMOVED lines=13> */
.L_x_4122:
[----:B------:R-:W-:Y:S05]  /*1f6e0*/  BSYNC.RECONVERGENT B2 ;  /* 0x0000000000027941 */ /* 0x000fea0003800200 */
.L_x_4121:
        /* <DEDUP_REMOVED lines=43> */
.L_x_4119:
[----:B------:R-:W-:Y:S05]  /*1f9a0*/  BSYNC.RECONVERGENT B1 ;  /* 0x0000000000017941 */ /* 0x000fea0003800200 */
.L_x_4118:
        /* <DEDUP_REMOVED lines=29> */
.L_x_4125:
        /* <DEDUP_REMOVED lines=13> */
.L_x_4127:
[----:B------:R-:W-:Y:S05]  /*1fc50*/  BSYNC.RECONVERGENT B2 ;  /* 0x0000000000027941 */ /* 0x000fea0003800200 */
.L_x_4126:
        /* <DEDUP_REMOVED lines=43> */
.L_x_4124:
[----:B------:R-:W-:Y:S05]  /*1ff10*/  BSYNC.RECONVERGENT B1 ;  /* 0x0000000000017941 */ /* 0x000fea0003800200 */
.L_x_4123:
[----:B------:R-:W-:Y:S01]  /*1ff20*/  I2FP.F32.U32 R171, R14 ;  /* 0x0000000e00ab7245 */ /* 0x000fe20000201000 */
[----:B------:R-:W-:Y:S01]  /*1ff30*/  IMAD.U32 R187, R164, 0x10000, RZ ;  /* 0x00010000a4bb7824 */ /* 0x000fe200078e00ff */
[----:B------:R-:W-:Y:S01]  /*1ff40*/  LOP3.LUT R10, R10, 0xffffffef, RZ, 0xc0, !PT ;  /* 0xffffffef0a0a7812 */ /* 0x000fe200078ec0ff */
[----:B------:R-:W-:Y:S01]  /*1ff50*/  @P1 IMAD.U32 R174, R174, 0x10000, RZ ;  /* 0x00010000aeae1824 */ /* 0x000fe200078e00ff */
[----:B------:R-:W-:Y:S01]  /*1ff60*/  BSSY.RECONVERGENT B1, `(.L_x_4128) ;  /* 0x000004e000017945 */ /* 0x000fe20003800200 */
[----:B------:R-:W-:Y:S01]  /*1ff70*/  FFMA.FTZ R171, R171, R184, 1.1641532182693481445e-10 ;  /* 0x2f000000abab7423 */ /* 0x000fe200000100b8 */
[----:B------:R-:W-:Y:S01]  /*1ff80*/  FMUL.FTZ R187, R187, R172 ;  /* 0x000000acbbbb7220 */ /* 0x000fe20000410000 */
[----:B------:R-:W-:Y:S01]  /*1ff90*/  MOV R164, 0x2 ;  /* 0x0000000200a47802 */ /* 0x000fe20000000f00 */
[----:B------:R-:W-:Y:S02]  /*1ffa0*/  IMAD.MOV.U32 R14, RZ, RZ, R12 ;  /* 0x000000ffff0e7224 */ /* 0x000fe400078e000c */
        /* <DEDUP_REMOVED lines=16> */
.L_x_4130:
        /* <DEDUP_REMOVED lines=13> */
.L_x_4132:
[----:B------:R-:W-:Y:S05]  /*20180*/  BSYNC.RECONVERGENT B2 ;  /* 0x0000000000027941 */ /* 0x000fea0003800200 */
.L_x_4131:
        /* <DEDUP_REMOVED lines=43> */
.L_x_4129:
[----:B------:R-:W-:Y:S05]  /*20440*/  BSYNC.RECONVERGENT B1 ;  /* 0x0000000000017941 */ /* 0x000fea0003800200 */
.L_x_4128:
        /* <DEDUP_REMOVED lines=26> */
.L_x_4135:
        /* <DEDUP_REMOVED lines=13> */
.L_x_4137:
[----:B------:R-:W-:Y:S05]  /*206c0*/  BSYNC.RECONVERGENT B2 ;  /* 0x0000000000027941 */ /* 0x000fea0003800200 */
.L_x_4136:
        /* <DEDUP_REMOVED lines=43> */
.L_x_4134:
[----:B------:R-:W-:Y:S05]  /*20980*/  BSYNC.RECONVERGENT B1 ;  /* 0x0000000000017941 */ /* 0x000fea0003800200 */
.L_x_4133:
[----:B------:R-:W-:Y:S01]  /*20990*/  I2FP.F32.U32 R165, R165 ;  /* 0x000000a500a57245 */ /* 0x000fe20000201000 */
[----:B------:R-:W-:Y:S01]  /*209a0*/  @P1 IMAD.U32 R186, R186, 0x10000, RZ ;  /* 0x00010000baba1824 */ /* 0x000fe200078e00ff */
[----:B------:R-:W-:Y:S01]  /*209b0*/  SHF.L.U32 R171, R14, 0x10, RZ ;  /* 0x000000100eab7819 */ /* 0x000fe200000006ff */
[----:B------:R-:W-:Y:S01]  /*209c0*/  BSSY.RECONVERGENT B1, `(.L_x_4138) ;  /* 0x000004f000017945 */ /* 0x000fe20003800200 */
[----:B------:R-:W-:Y:S01]  /*209d0*/  LOP3.LUT R10, R10, 0xfffffffb, RZ, 0xc0, !PT ;  /* 0xfffffffb0a0a7812 */ /* 0x000fe200078ec0ff */
[----:B------:R-:W-:Y:S01]  /*209e0*/  FFMA.FTZ R165, R165, R184, 1.1641532182693481445e-10 ;  /* 0x2f000000a5a57423 */ /* 0x000fe200000100b8 */
[----:B------:R-:W-:Y:S02]  /*209f0*/  IMAD.MOV.U32 R164, RZ, RZ, 0x2 ;  /* 0x00000002ffa47424 */ /* 0x000fe400078e00ff */
[----:B------:R-:W-:Y:S01]  /*20a00*/  FMUL.FTZ R171, R171, R172 ;  /* 0x000000acabab7220 */ /* 0x000fe20000410000 */
        /* <DEDUP_REMOVED lines=17> */
.L_x_4140:
        /* <DEDUP_REMOVED lines=13> */
.L_x_4142:
[----:B------:R-:W-:Y:S05]  /*20bf0*/  BSYNC.RECONVERGENT B2 ;  /* 0x0000000000027941 */ /* 0x000fea0003800200 */
.L_x_4141:
        /* <DEDUP_REMOVED lines=43> */
.L_x_4139:
[----:B------:R-:W-:Y:S05]  /*20eb0*/  BSYNC.RECONVERGENT B1 ;  /* 0x0000000000017941 */ /* 0x000fea0003800200 */
.L_x_4138:
[----:B------:R-:W-:Y:S01]  /*20ec0*/  I2FP.F32.U32 R165, R14 ;  /* 0x0000000e00a57245 */ /* 0x000fe20000201000 */
[----:B------:R-:W-:Y:S01]  /*20ed0*/  IMAD.U32 R171, R166, 0x10000, RZ ;  /* 0x00010000a6ab7824 */ /* 0x000fe200078e00ff */
[----:B------:R-:W-:Y:S01]  /*20ee0*/  LOP3.LUT R10, R10, 0xfffffffd, RZ, 0xc0, !PT ;  /* 0xfffffffd0a0a7812 */ /* 0x000fe200078ec0ff */
[----:B------:R-:W-:Y:S01]  /*20ef0*/  @P1 IMAD.U32 R14, R158, 0x10000, RZ ;  /* 0x000100009e0e1824 */ /* 0x000fe200078e00ff */
[----:B------:R-:W-:Y:S01]  /*20f00*/  BSSY.RECONVERGENT B1, `(.L_x_4143) ;  /* 0x000004f000017945 */ /* 0x000fe20003800200 */
[----:B------:R-:W-:Y:S01]  /*20f10*/  FFMA.FTZ R165, R165, R184, 1.1641532182693481445e-10 ;  /* 0x2f000000a5a57423 */ /* 0x000fe200000100b8 */
[----:B------:R-:W-:Y:S01]  /*20f20*/  FMUL.FTZ R171, R171, R172 ;  /* 0x000000acabab7220 */ /* 0x000fe20000410000 */
[----:B------:R-:W-:Y:S02]  /*20f30*/  PRMT R166, R166, 0x7632, R166 ;  /* 0x00007632a6a67816 */ /* 0x000fe400000000a6 */
[----:B------:R-:W-:Y:S02]  /*20f40*/  MOV R170, 0x2 ;  /* 0x0000000200aa7802 */ /* 0x000fe40000000f00 */
        /* <DEDUP_REMOVED lines=17> */
.L_x_4145:
        /* <DEDUP_REMOVED lines=13> */
.L_x_4147:
[----:B------:R-:W-:Y:S05]  /*21130*/  BSYNC.RECONVERGENT B2 ;  /* 0x0000000000027941 */ /* 0x000fea0003800200 */
.L_x_4146:
        /* <DEDUP_REMOVED lines=43> */
.L_x_4144:
[----:B------:R-:W-:Y:S05]  /*213f0*/  BSYNC.RECONVERGENT B1 ;  /* 0x0000000000017941 */ /* 0x000fea0003800200 */
.L_x_4143:
        /* <DEDUP_REMOVED lines=24> */
.L_x_4150:
        /* <DEDUP_REMOVED lines=13> */
.L_x_4152:
[----:B------:R-:W-:Y:S05]  /*21650*/  BSYNC.RECONVERGENT B2 ;  /* 0x0000000000027941 */ /* 0x000fea0003800200 */
.L_x_4151:
        /* <DEDUP_REMOVED lines=43> */
.L_x_4149:
[----:B------:R-:W-:Y:S05]  /*21910*/  BSYNC.RECONVERGENT B1 ;  /* 0x0000000000017941 */ /* 0x000fea0003800200 */
.L_x_4148:
[----:B------:R-:W-:Y:S01]  /*21920*/  I2FP.F32.U32 R165, R14 ;  /* 0x0000000e00a57245 */ /* 0x000fe20000201000 */
[----:B------:R-:W-:Y:S01]  /*21930*/  @P1 IMAD.U32 R14, R159, 0x10000, RZ ;  /* 0x000100009f0e1824 */ /* 0x000fe200078e00ff */
[----:B------:R-:W-:Y:S01]  /*21940*/  SHF.L.U32 R171, R167, 0x10, RZ ;  /* 0x00000010a7ab7819 */ /* 0x000fe200000006ff */
[----:B------:R-:W-:Y:S01]  /*21950*/  BSSY.RECONVERGENT B1, `(.L_x_4153) ;  /* 0x000004e000017945 */ /* 0x000fe20003800200 */
[----:B------:R-:W-:Y:S01]  /*21960*/  ISETP.NE.AND P5, PT, R164, 0x1, PT ;  /* 0x00000001a400780c */ /* 0x000fe20003fa5270 */
[----:B------:R-:W-:Y:S01]  /*21970*/  FFMA.FTZ R165, R165, R184, 1.1641532182693481445e-10 ;  /* 0x2f000000a5a57423 */ /* 0x000fe200000100b8 */
[----:B------:R-:W-:Y:S01]  /*21980*/  PRMT R192, R167, 0x7632, R192 ;  /* 0x00007632a7c07816 */ /* 0x000fe200000000c0 */
[----:B------:R-:W-:-:S03]  /*21990*/  FMUL.FTZ R171, R171, R172 ;  /* 0x000000acabab7220 */ /* 0x000fc60000410000 */
        /* <DEDUP_REMOVED lines=16> */
.L_x_4155:
        /* <DEDUP_REMOVED lines=13> */
.L_x_4157:
[----:B------:R-:W-:Y:S05]  /*21b70*/  BSYNC.RECONVERGENT B2 ;  /* 0x0000000000027941 */ /* 0x000fea0003800200 */
.L_x_4156:
        /* <DEDUP_REMOVED lines=43> */
.L_x_4154:
[----:B------:R-:W-:Y:S05]  /*21e30*/  BSYNC.RECONVERGENT B1 ;  /* 0x0000000000017941 */ /* 0x000fea0003800200 */
.L_x_4153:
[----:B------:R-:W-:Y:S01]  /*21e40*/  I2FP.F32.U32 R165, R165 ;  /* 0x000000a500a57245 */ /* 0x000fe20000201000 */
[----:B------:R-:W-:Y:S01]  /*21e50*/  IMAD.U32 R167, R192, 0x10000, RZ ;  /* 0x00010000c0a77824 */ /* 0x000fe200078e00ff */
[----:B------:R-:W-:Y:S02]  /*21e60*/  @P1 PRMT R164, R159, 0x7632, R164 ;  /* 0x000076329fa41816 */ /* 0x000fe400000000a4 */
[----:B------:R-:W-:Y:S01]  /*21e70*/  PRMT R166, R186, 0x5410, R188 ;  /* 0x00005410baa67816 */ /* 0x000fe200000000bc */
[----:B------:R-:W-:Y:S01]  /*21e80*/  FFMA.FTZ R165, R165, R184, 1.1641532182693481445e-10 ;  /* 0x2f000000a5a57423 */ /* 0x000fe200000100b8 */
[----:B------:R-:W-:Y:S01]  /*21e90*/  FMUL.FTZ R167, R167, R172 ;  /* 0x000000aca7a77220 */ /* 0x000fe20000410000 */
[----:B------:R-:W-:Y:S01]  /*21ea0*/  @P1 IMAD.U32 R164, R164, 0x10000, RZ ;  /* 0x00010000a4a41824 */ /* 0x000fe200078e00ff */
[----:B------:R-:W-:Y:S02]  /*21eb0*/  MOV R172, R176 ;  /* 0x000000b000ac7202 */ /* 0x000fe40000000f00 */
        /* <DEDUP_REMOVED lines=8> */
.L_x_4117:
        /* <DEDUP_REMOVED lines=8> */
[C---:B------:R-:W-:Y:S02]  /*21fc0*/  LOP3.LUT P6, RZ, R10.reuse, 0x2, RZ, 0xc0, !PT ;  /* 0x000000020aff7812 */ /* 0x040fe400078cc0ff */
[----:B------:R-:W-:Y:S02]  /*21fd0*/  SEL R176, RZ, 0x1000000, !P3 ;  /* 0x01000000ffb07807 */ /* 0x000fe40005800000 */
[----:B------:R-:W-:Y:S02]  /*21fe0*/  SEL R174, RZ, 0x10000, !P4 ;  /* 0x00010000ffae7807 */ /* 0x000fe40006000000 */
[----:B------:R-:W-:Y:S02]  /*21ff0*/  SEL R169, RZ, 0x100, !P5 ;  /* 0x00000100ffa97807 */ /* 0x000fe40006800000 */
[----:B------:R-:W-:Y:S02]  /*22000*/  LOP3.LUT P1, RZ, R10, 0x20, RZ, 0xc0, !PT ;  /* 0x000000200aff7812 */ /* 0x000fe4000782c0ff */
[----:B------:R-:W-:Y:S01]  /*22010*/  LOP3.LUT R233, R233, R180, R178, 0xfe, !PT ;  /* 0x000000b4e9e97212 */ /* 0x000fe200078efeb2 */
[----:B-1----:R-:W-:Y:S01]  /*22020*/  IMAD.WIDE.U32 R230, R168, 0x10, R230 ;  /* 0x00000010a8e67825 */ /* 0x002fe200078e00e6 */
[----:B------:R-:W-:-:S02]  /*22030*/  SEL R232, RZ, 0x1, !P6 ;  /* 0x00000001ffe87807 */ /* 0x000fc40007000000 */
[----:B------:R-:W-:Y:S02]  /*22040*/  LOP3.LUT R169, R169, R176, R174, 0xfe, !PT ;  /* 0x000000b0a9a97212 */ /* 0x000fe400078efeae */
        /* <DEDUP_REMOVED lines=27> */
.L_x_4035:
[----:B------:R-:W-:Y:S05]  /*22200*/  BSYNC.RECONVERGENT B0 ;  /* 0x0000000000007941 */ /* 0x000fea0003800200 */
.L_x_4034:
[----:B-1234-:R-:W-:Y:S01]  /*22210*/  FADD.FTZ R164, RZ, R11 ;  /* 0x0000000bffa47221 */ /* 0x01efe20000010000 */
[C---:B------:R-:W-:Y:S01]  /*22220*/  ISETP.GE.U32.AND P1, PT, R21.reuse, 0x80, PT ;  /* 0x000000801500780c */ /* 0x040fe20003f26070 */
[----:B------:R-:W1:Y:S01]  /*22230*/  S2UR UR5, SR_CgaCtaId ;  /* 0x00000000000579c3 */ /* 0x000e620000008800 */
        /* <DEDUP_REMOVED lines=131> */
[----:B------:R-:W-:Y:S01]  /*22a70*/  IMAD.MOV.U32 R169, RZ, RZ, RZ ;  /* 0x000000ffffa97224 */ /* 0x000fe200078e00ff */
[----:B------:R-:W-:-:S02]  /*22a80*/  @!P3 MOV R169, R18 ;  /* 0x0000001200a9b202 */ /* 0x000fc40000000f00 */
[----:B------:R0:W-:Y:S01]  /*22a90*/  @!P2 STS.64 [R168+UR4], R164 ;  /* 0x000000a4a800a988 */ /* 0x0001e20008000a04 */
[----:B------:R-:W-:Y:S01]  /*22aa0*/  BAR.SYNC.DEFER_BLOCKING 0x0 ;  /* 0x0000000000007b1d */ /* 0x000fe20000010000 */
[----:B------:R-:W-:-:S05]  /*22ab0*/  ISETP.NE.AND P2, PT, R25, RZ, PT ;  /* 0x000000ff1900720c */ /* 0x000fca0003f45270 */
        /* <DEDUP_REMOVED lines=46> */
[----:B------:R-:W-:Y:S01]  /*22da0*/  MOV R231, UR10 ;  /* 0x0000000a00e77c02 */ /* 0x000fe20008000f00 */
[----:B---3--:R-:W-:Y:S01]  /*22db0*/  @!P2 IMAD.WIDE R164, R169, 0x4, R164 ;  /* 0x00000004a9a4a825 */ /* 0x008fe200078e02a4 */
[----:B------:R-:W-:Y:S01]  /*22dc0*/  FSEL R176, R171, RZ, P3 ;  /* 0x000000ffabb07208 */ /* 0x000fe20001800000 */
[----:B------:R-:W0:Y:S02]  /*22dd0*/  MUFU.RSQ R174, R168 ;  /* 0x000000a800ae7308 */ /* 0x000e240000001400 */
[----:B-1----:R-:W-:-:S05]  /*22de0*/  @!P2 IMAD.WIDE R166, R231, 0x4, R166 ;  /* 0x00000004e7a6a825 */ /* 0x002fca00078e02a6 */
[----:B------:R1:W-:Y:S04]  /*22df0*/  @!P2 STG.E desc[UR6][R166.64], R171 ;  /* 0x000000aba600a986 */ /* 0x0003e8000c101906 */
[----:B0-----:R1:W-:Y:S01]  /*22e00*/  @!P2 STG.E desc[UR6][R164.64], R174 ;  /* 0x000000aea400a986 */ /* 0x0013e2000c101906 */
[----:B------:R-:W-:Y:S05]  /*22e10*/  @!P1 BRA `(.L_x_4159) ;  /* 0x0000000000bc9947 */ /* 0x000fea0003800000 */
[----:B------:R-:W0:Y:S01]  /*22e20*/  LDC.64 R232, c[0x0][0x428] ;  /* 0x00010a00ffe87b82 */ /* 0x000e220000000a00 */
[--C-:B-1----:R-:W-:Y:S01]  /*22e30*/  FADD.FTZ R165, R11, -R176.reuse ;  /* 0x800000b00ba57221 */ /* 0x102fe20000010000 */
[--C-:B------:R-:W-:Y:S01]  /*22e40*/  FADD.FTZ R169, R185, -R176.reuse ;  /* 0x800000b0b9a97221 */ /* 0x100fe20000010000 */
[--C-:B------:R-:W-:Y:S01]  /*22e50*/  FADD.FTZ R171, R183, -R176.reuse ;  /* 0x800000b0b7ab7221 */ /* 0x100fe20000010000 */
[--C-:B------:R-:W-:Y:S01]  /*22e60*/  FADD.FTZ R235, R205, -R176.reuse ;  /* 0x800000b0cdeb7221 */ /* 0x100fe20000010000 */
[--C-:B------:R-:W-:Y:S01]  /*22e70*/  FADD.FTZ R237, R203, -R176.reuse ;  /* 0x800000b0cbed7221 */ /* 0x100fe20000010000 */
[----:B------:R-:W-:Y:S01]  /*22e80*/  FADD.FTZ R239, R207, -R176 ;  /* 0x800000b0cfef7221 */ /* 0x000fe20000010000 */
[C---:B------:R-:W-:Y:S01]  /*22e90*/  FMUL.FTZ R167, R174.reuse, R165 ;  /* 0x000000a5aea77220 */ /* 0x040fe20000410000 */
[----:B------:R-:W1:Y:S01]  /*22ea0*/  LDC.64 R230, c[0x0][0x430] ;  /* 0x00010c00ffe67b82 */ /* 0x000e620000000a00 */
        /* <DEDUP_REMOVED lines=14> */
[C---:B------:R-:W-:Y:S01]  /*22f90*/  FMUL.FTZ R239, R174.reuse, R239 ;  /* 0x000000efaeef7220 */ /* 0x040fe20000410000 */
[----:B------:R-:W-:Y:S01]  /*22fa0*/  FMUL.FTZ R182, R174, R241 ;  /* 0x000000f1aeb67220 */ /* 0x000fe20000410000 */
[----:B------:R-:W-:Y:S01]  /*22fb0*/  F2FP.BF16.F32.PACK_AB R165, R169, R166 ;  /* 0x000000a6a9a5723e */ /* 0x000fe200000010ff */
[----:B------:R-:W-:Y:S01]  /*22fc0*/  FFMA.FTZ R169, R171, R38, R122 ;  /* 0x00000026aba97223 */ /* 0x000fe2000001007a */
[----:B------:R-:W-:Y:S01]  /*22fd0*/  F2FP.BF16.F32.PACK_AB R166, R235, R168 ;  /* 0x000000a8eba6723e */ /* 0x000fe200000010ff */
        /* <DEDUP_REMOVED lines=19> */
.L_x_4159:
[----:B------:R-:W-:Y:S05]  /*23110*/  BSYNC.RECONVERGENT B0 ;  /* 0x0000000000007941 */ /* 0x000fea0003800200 */
.L_x_4158:
[----:B------:R-:W-:Y:S01]  /*23120*/  ISETP.GE.U32.AND P2, PT, R21, 0x100, PT ;  /* 0x000001001500780c */ /* 0x000fe20003f46070 */
[----:B------:R-:W-:-:S12]  /*23130*/  BSSY.RECONVERGENT B0, `(.L_x_4160) ;  /* 0x0000031000007945 */ /* 0x000fd80003800200 */
[----:B------:R-:W-:Y:S05]  /*23140*/  @!P2 BRA `(.L_x_4161) ;  /* 0x0000000000bca947 */ /* 0x000fea0003800000 */
[----:B0-----:R-:W0:Y:S01]  /*23150*/  LDC.64 R232, c[0x0][0x428] ;  /* 0x00010a00ffe87b82 */ /* 0x001e220000000a00 */
        /* <DEDUP_REMOVED lines=46> */
.L_x_4161:
[----:B------:R-:W-:Y:S05]  /*23440*/  BSYNC.RECONVERGENT B0 ;  /* 0x0000000000007941 */ /* 0x000fea0003800200 */
.L_x_4160:
[----:B------:R-:W-:Y:S01]  /*23450*/  ISETP.GE.U32.AND P2, PT, R21, 0x180, PT ;  /* 0x000001801500780c */ /* 0x000fe20003f46070 */
[----:B------:R-:W-:-:S12]  /*23460*/  BSSY.RECONVERGENT B0, `(.L_x_4162) ;  /* 0x0000031000007945 */ /* 0x000fd80003800200 */
[----:B------:R-:W-:Y:S05]  /*23470*/  @!P2 BRA `(.L_x_4163) ;  /* 0x0000000000bca947 */ /* 0x000fea0003800000 */
[----:B0-2---:R-:W0:Y:S01]  /*23480*/  LDC.64 R232, c[0x0][0x428] ;  /* 0x00010a00ffe87b82 */ /* 0x005e220000000a00 */
        /* <DEDUP_REMOVED lines=46> */
.L_x_4163:
[----:B------:R-:W-:Y:S05]  /*23770*/  BSYNC.RECONVERGENT B0 ;  /* 0x0000000000007941 */ /* 0x000fea0003800200 */
.L_x_4162:
[----:B------:R-:W-:Y:S04]  /*23780*/  BSSY.RECONVERGENT B0, `(.L_x_4164) ;  /* 0x0000030000007945 */ /* 0x000fe80003800200 */
[----:B------:R-:W-:Y:S05]  /*23790*/  @!P0 BRA `(.L_x_4165) ;  /* 0x0000000000b88947 */ /* 0x000fea0003800000 */
[----:B0-23--:R-:W0:Y:S01]  /*237a0*/  LDC.64 R230, c[0x0][0x428] ;  /* 0x00010a00ffe67b82 */ /* 0x00de220000000a00 */
[--C-:B-1----:R-:W-:Y:S01]  /*237b0*/  FADD.FTZ R165, R173, -R176.reuse ;  /* 0x800000b0ada57221 */ /* 0x102fe20000010000 */
        /* <DEDUP_REMOVED lines=20> */
[C---:B------:R-:W-:Y:S01]  /*23900*/  FMUL.FTZ R241, R174.reuse, R241 ;  /* 0x000000f1aef17220 */ /* 0x040fe20000410000 */
[----:B------:R-:W-:Y:S01]  /*23910*/  FMUL.FTZ R174, R174, R243 ;  /* 0x000000f3aeae7220 */ /* 0x000fe20000410000 */
[----:B------:R-:W-:Y:S01]  /*23920*/  F2FP.BF16.F32.PACK_AB R164, R165, R164 ;  /* 0x000000a4a5a4723e */ /* 0x000fe200000010ff */
[----:B0-----:R-:W-:Y:S01]  /*23930*/  IMAD.WIDE.U32 R230, R26, 0x10, R230 ;  /* 0x000000101ae67825 */ /* 0x001fe200078e00e6 */
[----:B------:R-:W-:-:S03]  /*23940*/  F2FP.BF16.F32.PACK_AB R165, R169, R166 ;  /* 0x000000a6a9a5723e */ /* 0x000fc600000010ff */
[----:B------:R-:W-:Y:S01]  /*23950*/  FFMA.FTZ R169, R171, R134, R154 ;  /* 0x00000086aba97223 */ /* 0x000fe2000001009a */
[----:B------:R-:W-:Y:S01]  /*23960*/  F2FP.BF16.F32.PACK_AB R166, R235, R168 ;  /* 0x000000a8eba6723e */ /* 0x000fe200000010ff */
        /* <DEDUP_REMOVED lines=9> */
[----:B------:R-:W-:Y:S01]  /*23a00*/  FFMA.FTZ R235, R170, R133, R153 ;  /* 0x00000085aaeb7223 */ /* 0x000fe20000010099 */
[----:B------:R-:W-:Y:S02]  /*23a10*/  F2FP.BF16.F32.PACK_AB R167, R26, R167 ;  /* 0x000000a71aa7723e */ /* 0x000fe400000010ff */
[----:B------:R-:W-:Y:S02]  /*23a20*/  F2FP.BF16.F32.PACK_AB R171, R174, R171 ;  /* 0x000000abaeab723e */ /* 0x000fe400000010ff */
[----:B------:R-:W-:Y:S01]  /*23a30*/  F2FP.BF16.F32.PACK_AB R170, R178, R237 ;  /* 0x000000edb2aa723e */ /* 0x000fe200000010ff */
[----:B------:R4:W-:Y:S01]  /*23a40*/  STG.E.128 desc[UR6][R230.64], R164 ;  /* 0x000000a4e6007986 */ /* 0x0009e2000c101d06 */
[----:B------:R-:W-:-:S02]  /*23a50*/  F2FP.BF16.F32.PACK_AB R169, R176, R169 ;  /* 0x000000a9b0a9723e */ /* 0x000fc400000010ff */
[----:B------:R-:W-:-:S05]  /*23a60*/  F2FP.BF16.F32.PACK_AB R168, R235, R168 ;  /* 0x000000a8eba8723e */ /* 0x000fca00000010ff */
[----:B------:R4:W-:Y:S02]  /*23a70*/  STG.E.128 desc[UR6][R232.64], R168 ;  /* 0x000000a8e8007986 */ /* 0x0009e4000c101d06 */
.L_x_4165:
[----:B------:R-:W-:Y:S05]  /*23a80*/  BSYNC.RECONVERGENT B0 ;  /* 0x0000000000007941 */ /* 0x000fea0003800200 */
.L_x_4164:
[----:B------:R-:W-:Y:S02]  /*23a90*/  UIADD3 UR10, UPT, UPT, UR10, UR16, URZ ;  /* 0x000000100a0a7290 */ /* 0x000fe4000fffe0ff */
[----:B------:R-:W-:Y:S02]  /*23aa0*/  UPLOP3.LUT UP1, UPT, UPT, UPT, UP1, 0x40, 0x4 ;  /* 0x000000000004789c */ /* 0x000fe40003f2e810 */
[----:B------:R-:W-:-:S09]  /*23ab0*/  UISETP.GE.AND UP0, UPT, UR10, UR17, UPT ;  /* 0x000000110a00728c */ /* 0x000fd2000bf06270 */
[----:B------:R-:W-:Y:S05]  /*23ac0*/  BRA.U !UP0, `(.L_x_4166) ;  /* 0xfffffde108fc7547 */ /* 0x000fea000b83ffff */
[----:B------:R-:W-:Y:S05]  /*23ad0*/  EXIT ;  /* 0x000000000000794d */ /* 0x000fea0003800000 */
.L_x_4167:
        /* <DEDUP_REMOVED lines=10> */
.L_x_17960:


//--------------------- .text._ZN10layer_norm31ln_parallel_residual_fwd_kernelINS_13Kernel_traitsIf13__nv_bfloat16S2_S2_fjLj4096ELj1ELj1ELj4ELj16ENS_18Kernel_traits_baseILj4096EfS2_S2_S2_fjLj128EEEEELb1ELb0ELb1EEEvNS_9FwdParamsE --------------------------
	.section	.text._ZN10layer_norm31ln_parallel_residual_fwd_kernelINS_13Kernel_traitsIf13__nv_bfloat16S2_S2_fjLj4096ELj1ELj1ELj4ELj16ENS_18Kernel_traits_baseILj4096EfS2_S2_S2_fjLj128EEEEELb1ELb0ELb1EEEvNS_9FwdParamsE,"ax",@progbits
	.align	128
        .global         _ZN10layer_norm31ln_parallel_residual_fwd_kernelINS_13Kernel_traitsIf13__nv_bfloat16S2_S2_fjLj4096ELj1ELj1ELj4ELj16ENS_18Kernel_traits_baseILj4096EfS2_S2_S2_fjLj128EEEEELb1ELb0ELb1EEEvNS_9FwdParamsE
        .type           _ZN10layer_norm31ln_parallel_residual_fwd_kernelINS_13Kernel_traitsIf13__nv_bfloat16S2_S2_fjLj4096ELj1ELj1ELj4ELj16ENS_18Kernel_traits_baseILj4096EfS2_S2_S2_fjLj128EEEEELb1ELb0ELb1EEEvNS_9FwdParamsE,@function
        .size           _ZN10layer_norm31ln_parallel_residual_fwd_kernelINS_13Kernel_traitsIf13__nv_bfloat16S2_S2_fjLj4096ELj1ELj1ELj4ELj16ENS_18Kernel_traits_baseILj4096EfS2_S2_S2_fjLj128EEEEELb1ELb0ELb1EEEvNS_9FwdParamsE,(.L_x_17961 - _ZN10layer_norm31ln_parallel_residual_fwd_kernelINS_13Kernel_traitsIf13__nv_bfloat16S2_S2_fjLj4096ELj1ELj1ELj4ELj16ENS_18Kernel_traits_baseILj4096EfS2_S2_S2_fjLj128EEEEELb1ELb0ELb1EEEvNS_9FwdParamsE)
        .other          _ZN10layer_norm31ln_parallel_residual_fwd_kernelINS_13Kernel_traitsIf13__nv_bfloat16S2_S2_fjLj4096ELj1ELj1ELj4ELj16ENS_18Kernel_traits_baseILj4096EfS2_S2_S2_fjLj128EEEEELb1ELb0ELb1EEEvNS_9FwdParamsE,@"STO_CUDA_ENTRY STV_DEFAULT"
_ZN10layer_norm31ln_parallel_residual_fwd_kernelINS_13Kernel_traitsIf13__nv_bfloat16S2_S2_fjLj4096ELj1ELj1ELj4ELj16ENS_18Kernel_traits_baseILj4096EfS2_S2_S2_fjLj128EEEEELb1ELb0ELb1EEEvNS_9FwdParamsE:
.text._ZN10layer_norm31ln_parallel_residual_fwd_kernelINS_13Kernel_traitsIf13__nv_bfloat16S2_S2_fjLj4096ELj1ELj1ELj4ELj16ENS_18Kernel_traits_baseILj4096EfS2_S2_S2_fjLj128EEEEELb1ELb0ELb1EEEvNS_9FwdParamsE:
        /* <DEDUP_REMOVED lines=21> */
[----:B-----5:R-:W-:-:S03]  /*0150*/  LOP3.LUT R183, R187, 0x1f, RZ, 0xc0, !PT ;  /* 0x0000001fbbb77812 */ /* 0x020fc600078ec0ff */
[----:B----4-:R-:W-:Y:S01]  /*0160*/  IMAD R182, R186, UR5, R187 ;  /* 0x00000005bab67c24 */ /* 0x010fe2000f8e02bb */
[----:B0-----:R-:W-:Y:S01]  /*0170*/  @P0 IADD3 R200, P1, PT, R2, R5, RZ ;  /* 0x0000000502c80210 */ /* 0x001fe20007f3e0ff */
[----:B--2---:R-:W-:Y:S01]  /*0180*/  VIADD R181, R184, 0x9e3779b9 ;  /* 0x9e3779b9b8b57836 */ /* 0x004fe20000000000 */
[----:B------:R-:W-:-:S03]  /*0190*/  IADD3 R180, PT, PT, R185, -0x4498517b, RZ ;  /* 0xbb67ae85b9b47810 */ /* 0x000fc60007ffe0ff */
[----:B------:R-:W-:Y:S01]  /*01a0*/  @P0 IMAD.X R201, RZ, RZ, R3, P1 ;  /* 0x000000ffffc90224 */ /* 0x000fe200008e0603 */
[C---:B------:R-:W-:Y:S01]  /*01b0*/  IADD3 R20, PT, PT, R185.reuse, 0x32370b8f, RZ ;  /* 0x32370b8fb9147810 */ /* 0x040fe20007ffe0ff */
[C---:B------:R-:W-:Y:S01]  /*01c0*/  VIADD R23, R184.reuse, 0x3c6ef372 ;  /* 0x3c6ef372b8177836 */ /* 0x040fe20000000000 */
[C---:B------:R-:W-:Y:S01]  /*01d0*/  IADD3 R16, PT, PT, R185.reuse, -0x56f99767, RZ ;  /* 0xa9066899b9107810 */ /* 0x040fe20007ffe0ff */
[C---:B------:R-:W-:Y:S01]  /*01e0*/  VIADD R22, R185.reuse, 0x76cf5d0a ;  /* 0x76cf5d0ab9167836 */ /* 0x040fe20000000000 */
[C---:B------:R-:W-:Y:S01]  /*01f0*/  IADD3 R12, PT, PT, R185.reuse, 0x1fd5c5a3, RZ ;  /* 0x1fd5c5a3b90c7810 */ /* 0x040fe20007ffe0ff */
[C---:B------:R-:W-:Y:S01]  /*0200*/  VIADD R21, R184.reuse, 0xdaa66d2b ;  /* 0xdaa66d2bb8157836 */ /* 0x040fe20000000000 */
[C---:B------:R-:W-:Y:S01]  /*0210*/  IADD3 R8, PT, PT, R185.reuse, -0x695add53, RZ ;  /* 0x96a522adb9087810 */ /* 0x040fe20007ffe0ff */
[----:B------:R-:W-:Y:S01]  /*0220*/  VIADD R19, R184, 0x78dde6e4 ;  /* 0x78dde6e4b8137836 */ /* 0x000fe20000000000 */
        /* <DEDUP_REMOVED lines=9> */
[----:B------:R-:W-:Y:S01]  /*02c0*/  VIADD R9, R184, 0x8ff34781 ;  /* 0x8ff34781b8097836 */ /* 0x000fe20000000000 */
[----:B------:R-:W-:Y:S06]  /*02d0*/  BRA.U UP0, `(.L_x_4168) ;  /* 0x0000000500607547 */ /* 0x000fec000b800000 */
        /* <DEDUP_REMOVED lines=57> */
.L_x_4169:
        /* <DEDUP_REMOVED lines=31> */
.L_x_4168:
        /* <DEDUP_REMOVED lines=45> */
.L_x_4171:
[----:B------:R-:W0:Y:S08]  /*0b30*/  LDC.64 R2, c[0x0][0x3d0] ;  /* 0x0000f400ff027b82 */ /* 0x000e300000000a00 */
[----:B------:R-:W1:Y:S08]  /*0b40*/  LDC.64 R4, c[0x0][0x438] ;  /* 0x00010e00ff047b82 */ /* 0x000e700000000a00 */
[----:B------:R-:W2:Y:S01]  /*0b50*/  LDC.64 R24, c[0x0][0x3d8] ;  /* 0x0000f600ff187b82 */ /* 0x000ea20000000a00 */
[----:B0-----:R-:W-:-:S05]  /*0b60*/  IMAD.WIDE.U32 R2, R187, 0x20, R2 ;  /* 0x00000020bb027825 */ /* 0x001fca00078e0002 */
[----:B------:R-:W5:Y:S01]  /*0b70*/  LDG.E.128 R56, desc[UR8][R2.64] ;  /* 0x0000000802387981 */ /* 0x000f62000c1e1d00 */
[----:B-1----:R-:W-:-:S03]  /*0b80*/  IMAD.WIDE.U32 R4, R187, 0x20, R4 ;  /* 0x00000020bb047825 */ /* 0x002fc600078e0004 */
[----:B------:R-:W5:Y:S04]  /*0b90*/  LDG.E.128 R60, desc[UR8][R2.64+0x10] ;  /* 0x00001008023c7981 */ /* 0x000f68000c1e1d00 */
[----:B------:R-:W5:Y:S01]  /*0ba0*/  LDG.E.128 R64, desc[UR8][R2.64+0x1000] ;  /* 0x0010000802407981 */ /* 0x000f62000c1e1d00 */
[----:B--2---:R-:W-:-:S03]  /*0bb0*/  IMAD.WIDE.U32 R128, R187, 0x20, R24 ;  /* 0x00000020bb807825 */ /* 0x004fc600078e0018 */
[----:B------:R-:W5:Y:S04]  /*0bc0*/  LDG.E.128 R68, desc[UR8][R2.64+0x1010] ;  /* 0x0010100802447981 */ /* 0x000f68000c1e1d00 */
        /* <DEDUP_REMOVED lines=11> */
[----:B------:R-:W5:Y:S01]  /*0c80*/  LDG.E.128 R24, desc[UR8][R4.64+0x3010] ;  /* 0x0030100804187981 */ /* 0x000f62000c1e1d00 */
[----:B------:R-:W-:-:S02]  /*0c90*/  CS2R R122, SRZ ;  /* 0x00000000007a7805 */ /* 0x000fc4000001ff00 */
[----:B------:R-:W-:Y:S02]  /*0ca0*/  CS2R R120, SRZ ;  /* 0x0000000000787805 */ /* 0x000fe4000001ff00 */
[----:B------:R-:W-:Y:S01]  /*0cb0*/  CS2R R126, SRZ ;  /* 0x00000000007e7805 */ /* 0x000fe2000001ff00 */
[----:B------:R-:W5:Y:S01]  /*0cc0*/  LDG.E.128 R88, desc[UR8][R128.64] ;  /* 0x0000000880587981 */ /* 0x000f62000c1e1d00 */
[----:B------:R-:W-:Y:S02]  /*0cd0*/  CS2R R124, SRZ ;  /* 0x00000000007c7805 */ /* 0x000fe4000001ff00 */
[----:B------:R-:W-:Y:S02]  /*0ce0*/  CS2R R130, SRZ ;  /* 0x0000000000827805 */ /* 0x000fe4000001ff00 */
[----:B------:R-:W-:Y:S01]  /*0cf0*/  CS2R R134, SRZ ;  /* 0x0000000000867805 */ /* 0x000fe2000001ff00 */
        /* <DEDUP_REMOVED lines=12> */
[----:B------:R-:W5:Y:S04]  /*0dc0*/  LDG.E.128 R104, desc[UR8][R128.64+0x2000] ;  /* 0x0020000880687981 */ /* 0x000f68000c1e1d00 */
[----:B------:R-:W5:Y:S04]  /*0dd0*/  LDG.E.128 R108, desc[UR8][R128.64+0x2010] ;  /* 0x00201008806c7981 */ /* 0x000f68000c1e1d00 */
[----:B------:R-:W5:Y:S04]  /*0de0*/  LDG.E.128 R112, desc[UR8][R128.64+0x3000] ;  /* 0x0030000880707981 */ /* 0x000f68000c1e1d00 */
[----:B------:R0:W5:Y:S02]  /*0df0*/  LDG.E.128 R116, desc[UR8][R128.64+0x3010] ;  /* 0x0030100880747981 */ /* 0x000164000c1e1d00 */
[----:B0-----:R-:W-:-:S07]  /*0e00*/  CS2R R128, SRZ ;  /* 0x0000000000807805 */ /* 0x001fce000001ff00 */
.L_x_4170:
[----:B------:R-:W1:Y:S02]  /*0e10*/  LDCU UR4, c[0x0][0x384] ;  /* 0x00007080ff0477ac */ /* 0x000e640008000800 */
[----:B-1----:R-:W-:-:S13]  /*0e20*/  ISETP.GE.AND P0, PT, R186, UR4, PT ;  /* 0x00000004ba007c0c */ /* 0x002fda000bf06270 */
[----:B------:R-:W-:Y:S05]  /*0e30*/  @P0 EXIT ;  /* 0x000000000000094d */ /* 0x000fea0003800000 */
[----:B0---4-:R-:W-:Y:S01]  /*0e40*/  IMAD.HI.U32 R3, R182, -0x326172a9, RZ ;  /* 0xcd9e8d57b6037827 */ /* 0x011fe200078e00ff */
[----:B------:R-:W0:Y:S01]  /*0e50*/  LDCU.64 UR4, c[0x0][0x398] ;  /* 0x00007300ff0477ac */ /* 0x000e220008000a00 */
[----:B------:R-:W-:Y:S02]  /*0e60*/  LOP3.LUT R0, R0, 0xffffffdf, RZ, 0xc0, !PT ;  /* 0xffffffdf00007812 */ /* 0x000fe400078ec0ff */
[C---:B------:R-:W-:Y:S01]  /*0e70*/  IMAD.HI.U32 R5, R7.reuse, -0x2daee0ad, RZ ;  /* 0xd2511f5307057827 */ /* 0x040fe200078e00ff */
[----:B------:R-:W-:Y:S01]  /*0e80*/  LOP3.LUT R3, R6, R3, R184, 0x96, !PT ;  /* 0x0000000306037212 */ /* 0x000fe200078e96b8 */
[----:B------:R-:W1:Y:S01]  /*0e90*/  LDCU UR6, c[0x0][0x404] ;  /* 0x00008080ff0677ac */ /* 0x000e620008000800 */
[----:B------:R-:W-:Y:S01]  /*0ea0*/  LOP3.LUT R200, R200, 0x3, RZ, 0xc0, !PT ;  /* 0x00000003c8c87812 */ /* 0x000fe200078ec0ff */
[----:B------:R-:W-:Y:S01]  /*0eb0*/  IMAD R152, R7, -0x2daee0ad, RZ ;  /* 0xd2511f5307987824 */ /* 0x000fe200078e02ff */
[----:B------:R-:W-:Y:S01]  /*0ec0*/  LOP3.LUT R5, R5, R185, RZ, 0x3c, !PT ;  /* 0x000000b905057212 */ /* 0x000fe200078e3cff */
[----:B------:R-:W-:Y:S01]  /*0ed0*/  IMAD.HI.U32 R153, R3, -0x2daee0ad, RZ ;  /* 0xd2511f5303997827 */ /* 0x000fe200078e00ff */
[----:B------:R-:W2:Y:S03]  /*0ee0*/  LDCU UR7, c[0x0][0x408] ;  /* 0x00008100ff0777ac */ /* 0x000ea60008000800 */
[----:B------:R-:W-:Y:S01]  /*0ef0*/  IMAD R4, R182, -0x326172a9, RZ ;  /* 0xcd9e8d57b6047824 */ /* 0x000fe200078e02ff */
[----:B------:R-:W-:Y:S01]  /*0f00*/  LOP3.LUT R152, R180, R152, R153, 0x96, !PT ;  /* 0x00000098b4987212 */ /* 0x000fe200078e9699 */
[C---:B------:R-:W-:Y:S01]  /*0f10*/  IMAD.HI.U32 R2, R5.reuse, -0x326172a9, RZ ;  /* 0xcd9e8d5705027827 */ /* 0x040fe200078e00ff */
[----:B------:R-:W3:Y:S03]  /*0f20*/  LDCU UR10, c[0x0][0x388] ;  /* 0x00007100ff0a77ac */ /* 0x000ee60008000800 */
[----:B------:R-:W-:Y:S01]  /*0f30*/  IMAD R5, R5, -0x326172a9, RZ ;  /* 0xcd9e8d5705057824 */ /* 0x000fe200078e02ff */
[----:B------:R-:W-:Y:S01]  /*0f40*/  LOP3.LUT R2, R181, R4, R2, 0x96, !PT ;  /* 0x00000004b5027212 */ /* 0x000fe200078e9602 */
[----:B------:R-:W-:Y:S01]  /*0f50*/  IMAD.HI.U32 R4, R152, -0x326172a9, RZ ;  /* 0xcd9e8d5798047827 */ /* 0x000fe200078e00ff */
[----:B0-----:R-:W-:Y:S01]  /*0f60*/  UISETP.NE.U32.AND UP0, UPT, UR4, URZ, UPT ;  /* 0x000000ff0400728c */ /* 0x001fe2000bf05070 */
[----:B------:R-:W0:Y:S02]  /*0f70*/  LDCU.U8 UR4, c[0x0][0x410] ;  /* 0x00008200ff0477ac */ /* 0x000e240008000000 */
[----:B------:R-:W-:Y:S01]  /*0f80*/  IMAD R153, R3, -0x2daee0ad, RZ ;  /* 0xd2511f5303997824 */ /* 0x000fe200078e02ff */
[----:B------:R-:W-:Y:S01]  /*0f90*/  LOP3.LUT R4, R23, R5, R4, 0x96, !PT ;  /* 0x0000000517047212 */ /* 0x000fe200078e9604 */
[----:B------:R-:W-:Y:S01]  /*0fa0*/  IMAD.HI.U32 R3, R2, -0x2daee0ad, RZ ;  /* 0xd2511f5302037827 */ /* 0x000fe200078e00ff */
[----:B------:R-:W-:Y:S01]  /*0fb0*/  UISETP.NE.AND.EX UP0, UPT, UR5, URZ, UPT, UP0 ;  /* 0x000000ff0500728c */ /* 0x000fe2000bf05300 */
[----:B------:R-:W4:Y:S02]  /*0fc0*/  LDCU UR11, c[0x0][0x400] ;  /* 0x00008000ff0b77ac */ /* 0x000f240008000800 */
[----:B------:R-:W-:Y:S01]  /*0fd0*/  IMAD.HI.U32 R5, R4, -0x2daee0ad, RZ ;  /* 0xd2511f5304057827 */ /* 0x000fe200078e00ff */
[----:B------:R-:W-:-:S02]  /*0fe0*/  LOP3.LUT R3, R22, R153, R3, 0x96, !PT ;  /* 0x0000009916037212 */ /* 0x000fc400078e9603 */
[----:B------:R-:W-:Y:S01]  /*0ff0*/  PLOP3.LUT P0, PT, PT, PT, UP0, 0x80, 0x8 ;  /* 0x000000000008781c */ /* 0x000fe20003f0f008 */
[----:B------:R-:W-:Y:S01]  /*1000*/  IMAD R153, R2, -0x2daee0ad, RZ ;  /* 0xd2511f5302997824 */ /* 0x000fe200078e02ff */
[----:B------:R-:W1:Y:S01]  /*1010*/  LDCU.64 UR12, c[0x0][0x3a0] ;  /* 0x00007400ff0c77ac */ /* 0x000e620008000a00 */
[----:B------:R-:W-:Y:S02]  /*1020*/  IMAD R152, R152, -0x326172a9, RZ ;  /* 0xcd9e8d5798987824 */ /* 0x000fe400078e02ff */
[C---:B------:R-:W-:Y:S01]  /*1030*/  IMAD.HI.U32 R2, R3.reuse, -0x326172a9, RZ ;  /* 0xcd9e8d5703027827 */ /* 0x040fe200078e00ff */
[----:B------:R-:W-:Y:S01]  /*1040*/  LOP3.LUT R5, R20, R153, R5, 0x96, !PT ;  /* 0x0000009914057212 */ /* 0x000fe200078e9605 */
[----:B------:R-:W-:Y:S01]  /*1050*/  UPLOP3.LUT UP0, UPT, UPT, UPT, UPT, 0x40, 0x4 ;  /* 0x000000000004789c */ /* 0x000fe20003f0e870 */
[----:B0-----:R-:W-:Y:S01]  /*1060*/  ISETP.NE.AND P1, PT, RZ, UR4, PT ;  /* 0x00000004ff007c0c */ /* 0x001fe2000bf25270 */
[----:B------:R-:W-:Y:S01]  /*1070*/  IMAD R3, R3, -0x326172a9, RZ ;  /* 0xcd9e8d5703037824 */ /* 0x000fe200078e02ff */
[----:B------:R-:W-:Y:S01]  /*1080*/  LOP3.LUT R2, R21, R152, R2, 0x96, !PT ;  /* 0x0000009815027212 */ /* 0x000fe200078e9602 */
[----:B------:R-:W-:-:S04]  /*1090*/  IMAD.HI.U32 R152, R5, -0x326172a9, RZ ;  /* 0xcd9e8d5705987827 */ /* 0x000fc800078e00ff */
[----:B------:R-:W-:Y:S01]  /*10a0*/  IMAD R4, R4, -0x2daee0ad, RZ ;  /* 0xd2511f5304047824 */ /* 0x000fe200078e02ff */
[----:B------:R-:W-:Y:S01]  /*10b0*/  LOP3.LUT R3, R19, R3, R152, 0x96, !PT ;  /* 0x0000000313037212 */ /* 0x000fe200078e9698 */
[----:B------:R-:W-:-:S04]  /*10c0*/  IMAD.HI.U32 R153, R2, -0x2daee0ad, RZ ;  /* 0xd2511f5302997827 */ /* 0x000fc800078e00ff */
[----:B------:R-:W-:Y:S01]  /*10d0*/  IMAD R152, R2, -0x2daee0ad, RZ ;  /* 0xd2511f5302987824 */ /* 0x000fe200078e02ff */
[----:B------:R-:W-:Y:S01]  /*10e0*/  LOP3.LUT R4, R18, R4, R153, 0x96, !PT ;  /* 0x0000000412047212 */ /* 0x000fe200078e9699 */
[----:B------:R-:W-:Y:S01]  /*10f0*/  IMAD.HI.U32 R153, R3, -0x2daee0ad, RZ ;  /* 0xd2511f5303997827 */ /* 0x000fe200078e00ff */
[----:B------:R-:W-:-:S03]  /*1100*/  @P1 LOP3.LUT R0, R0, 0x20, RZ, 0xfc, !PT ;  /* 0x0000002000001812 */ /* 0x000fc600078efcff */
[----:B------:R-:W-:Y:S01]  /*1110*/  IMAD R5, R5, -0x326172a9, RZ ;  /* 0xcd9e8d5705057824 */ /* 0x000fe200078e02ff */
[----:B------:R-:W-:Y:S01]  /*1120*/  LOP3.LUT R152, R16, R152, R153, 0x96, !PT ;  /* 0x0000009810987212 */ /* 0x000fe200078e9699 */
[----:B------:R-:W-:-:S04]  /*1130*/  IMAD.HI.U32 R2, R4, -0x326172a9, RZ ;  /* 0xcd9e8d5704027827 */ /* 0x000fc800078e00ff */
[----:B------:R-:W-:Y:S01]  /*1140*/  IMAD R153, R3, -0x2daee0ad, RZ ;  /* 0xd2511f5303997824 */ /* 0x000fe200078e02ff */
[----:B------:R-:W-:Y:S01]  /*1150*/  LOP3.LUT R2, R17, R5, R2, 0x96, !PT ;  /* 0x0000000511027212 */ /* 0x000fe200078e9602 */
[----:B------:R-:W-:Y:S02]  /*1160*/  IMAD R5, R4, -0x326172a9, RZ ;  /* 0xcd9e8d5704057824 */ /* 0x000fe400078e02ff */
[----:B------:R-:W-:-:S04]  /*1170*/  IMAD.HI.U32 R4, R152, -0x326172a9, RZ ;  /* 0xcd9e8d5798047827 */ /* 0x000fc800078e00ff */
[----:B------:R-:W-:Y:S01]  /*1180*/  IMAD.HI.U32 R3, R2, -0x2daee0ad, RZ ;  /* 0xd2511f5302037827 */ /* 0x000fe200078e00ff */
[----:B------:R-:W-:-:S03]  /*1190*/  LOP3.LUT R4, R15, R5, R4, 0x96, !PT ;  /* 0x000000050f047212 */ /* 0x000fc600078e9604 */
        /* <DEDUP_REMOVED lines=18> */
[----:B------:R-:W-:Y:S01]  /*12c0*/  IMAD.MOV.U32 R3, RZ, RZ, RZ ;  /* 0x000000ffff037224 */ /* 0x000fe200078e00ff */
[----:B------:R-:W-:Y:S01]  /*12d0*/  LOP3.LUT R4, R9, R154, R4, 0x96, !PT ;  /* 0x0000009a09047212 */ /* 0x000fe200078e9604 */
[----:B------:R-:W-:Y:S02]  /*12e0*/  IMAD R196, R152, -0x2daee0ad, RZ ;  /* 0xd2511f5398c47824 */ /* 0x000fe400078e02ff */
[----:B-1234-:R-:W-:-:S07]  /*12f0*/  IMAD R2, R153, -0x326172a9, RZ ;  /* 0xcd9e8d5799027824 */ /* 0x01efce00078e02ff */
.L_x_4472:
[----:B------:R-:W-:Y:S01]  /*1300*/  ISETP.NE.U32.AND P1, PT, RZ, UR12, PT ;  /* 0x0000000cff007c0c */ /* 0x000fe2000bf25070 */
[----:B0-----:R-:W0:Y:S01]  /*1310*/  @P0 LDC.64 R170, c[0x0][0x398] ;  /* 0x0000e600ffaa0b82 */ /* 0x001e220000000a00 */
        /* <DEDUP_REMOVED lines=12> */
[----:B-1----:R-:W-:-:S04]  /*13e0*/  ISETP.NE.U32.AND P0, PT, R166, RZ, PT ;  /* 0x000000ffa600720c */ /* 0x002fc80003f05070 */
[----:B------:R-:W-:Y:S01]  /*13f0*/  ISETP.NE.AND.EX P0, PT, R167, RZ, PT, P0 ;  /* 0x000000ffa700720c */ /* 0x000fe20003f05300 */
[----:B0-----:R-:W-:-:S06]  /*1400*/  IMAD.WIDE.U32 R160, R168, 0x10, R216 ;  /* 0x00000010a8a07825 */ /* 0x001fcc00078e00d8 */
[----:B-----5:R-:W5:Y:S01]  /*1410*/  LDG.E.128 R160, desc[UR8][R160.64] ;  /* 0x00000008a0a07981 */ /* 0x020f62000c1e1d00 */
        /* <DEDUP_REMOVED lines=9> */
[----:B------:R-:W-:Y:S06]  /*14b0*/  @P0 BRA `(.L_x_4172) ;  /* 0x0000002400ec0947 */ /* 0x000fec0003800000 */
        /* <DEDUP_REMOVED lines=15> */
.L_x_4174:
        /* <DEDUP_REMOVED lines=12> */
.L_x_4175:
        /* <DEDUP_REMOVED lines=41> */
[----:B------:R-:W-:-:S07]  /*1900*/  IMAD.MOV.U32 R172, RZ, RZ, RZ ;  /* 0x000000ffffac7224 */ /* 0x000fce00078e00ff */
.L_x_4173:
        /* <DEDUP_REMOVED lines=8> */
[----:B------:R-:W-:Y:S01]  /*1990*/  LOP3.LUT R0, R0, 0xfffffff7, RZ, 0xc0, !PT ;  /* 0xfffffff700007812 */ /* 0x000fe200078ec0ff */
[----:B------:R-:W-:Y:S01]  /*19a0*/  HFMA2 R173, -RZ, RZ, 0, 1.1920928955078125e-07 ;  /* 0x00000002ffad7431 */ /* 0x000fe200000001ff */
[----:B------:R-:W-:-:S02]  /*19b0*/  FSETP.GTU.FTZ.AND P0, PT, R164, UR4, PT ;  /* 0x00000004a4007c0b */ /* 0x000fc4000bf1c000 */
[----:B------:R-:W-:Y:S02]  /*19c0*/  PRMT R160, R160, 0x7632, R160 ;  /* 0x00007632a0a07816 */ /* 0x000fe400000000a0 */
        /* <DEDUP_REMOVED lines=15> */
.L_x_4177:
        /* <DEDUP_REMOVED lines=12> */
.L_x_4178:
        /* <DEDUP_REMOVED lines=36> */
[----:B------:R-:W-:Y:S01]  /*1dc0*/  LOP3.LUT R196, R11, R4, R177, 0x96, !PT ;  /* 0x000000040bc47212 */ /* 0x000fe200078e96b1 */
[----:B------:R-:W-:-:S04]  /*1dd0*/  IMAD.WIDE.U32 R198, R198, -0x326172a9, RZ ;  /* 0xcd9e8d57c6c67825 */ /* 0x000fc800078e00ff */
[----:B------:R-:W-:Y:S01]  /*1de0*/  IMAD.WIDE.U32 R196, R196, -0x2daee0ad, RZ ;  /* 0xd2511f53c4c47825 */ /* 0x000fe200078e00ff */
[----:B------:R-:W-:-:S03]  /*1df0*/  LOP3.LUT R4, R9, R176, R199, 0x96, !PT ;  /* 0x000000b009047212 */ /* 0x000fc600078e96c7 */
[----:B------:R-:W-:Y:S01]  /*1e00*/  IMAD.MOV.U32 R2, RZ, RZ, R198 ;  /* 0x000000ffff027224 */ /* 0x000fe200078e00c6 */
[----:B------:R-:W-:Y:S01]  /*1e10*/  LOP3.LUT R5, R8, R172, R197, 0x96, !PT ;  /* 0x000000ac08057212 */ /* 0x000fe200078e96c5 */
[----:B------:R-:W-:-:S07]  /*1e20*/  IMAD.MOV.U32 R204, RZ, RZ, R196 ;  /* 0x000000ffffcc7224 */ /* 0x000fce00078e00c4 */
.L_x_4176:
[----:B------:R-:W-:Y:S01]  /*1e30*/  I2FP.F32.U32 R172, R171 ;  /* 0x000000ab00ac7245 */ /* 0x000fe20000201000 */
[----:B------:R-:W-:Y:S01]  /*1e40*/  IMAD.U32 R160, R160, 0x10000, RZ ;  /* 0x00010000a0a07824 */ /* 0x000fe200078e00ff */
[----:B------:R-:W-:Y:S01]  /*1e50*/  ISETP.NE.AND P2, PT, R173, 0x1, PT ;  /* 0x00000001ad00780c */ /* 0x000fe20003f45270 */
[----:B------:R-:W-:Y:S01]  /*1e60*/  @P1 IMAD.U32 R169, R169, 0x10000, RZ ;  /* 0x00010000a9a91824 */ /* 0x000fe200078e00ff */
[----:B------:R-:W-:Y:S01]  /*1e70*/  LOP3.LUT R0, R0, 0xfffffffb, RZ, 0xc0, !PT ;  /* 0xfffffffb00007812 */ /* 0x000fe200078ec0ff */
        /* <DEDUP_REMOVED lines=19> */
.L_x_4180:
        /* <DEDUP_REMOVED lines=12> */
.L_x_4181:
        /* <DEDUP_REMOVED lines=43> */
.L_x_4179:
[----:B------:R-:W-:Y:S01]  /*2320*/  I2FP.F32.U32 R176, R169 ;  /* 0x000000a900b07245 */ /* 0x000fe20000201000 */
[----:B------:R-:W-:Y:S01]  /*2330*/  IMAD.MOV.U32 R177, RZ, RZ, 0x2 ;  /* 0x00000002ffb17424 */ /* 0x000fe200078e00ff */
[----:B------:R-:W-:Y:S01]  /*2340*/  SHF.L.U32 R169, R161, 0x10, RZ ;  /* 0x00000010a1a97819 */ /* 0x000fe200000006ff */
[----:B------:R-:W-:Y:S01]  /*2350*/  IMAD.MOV.U32 R171, RZ, RZ, R2 ;  /* 0x000000ffffab7224 */ /* 0x000fe200078e0002 */
[----:B------:R-:W-:Y:S01]  /*2360*/  ISETP.NE.AND P2, PT, R175, 0x1, PT ;  /* 0x00000001af00780c */ /* 0x000fe20003f45270 */
[----:B------:R-:W-:Y:S01]  /*2370*/  FFMA.FTZ R176, R176, R179, 1.1641532182693481445e-10 ;  /* 0x2f000000b0b07423 */ /* 0x000fe200000100b3 */
[----:B------:R-:W-:Y:S01]  /*2380*/  LOP3.LUT R0, R0, 0xfffffffd, RZ, 0xc0, !PT ;  /* 0xfffffffd00007812 */ /* 0x000fe200078ec0ff */
[----:B------:R-:W-:Y:S01]  /*2390*/  FMUL.FTZ R169, R169, UR5 ;  /* 0x00000005a9a97c20 */ /* 0x000fe20008410000 */
[----:B------:R-:W-:Y:S02]  /*23a0*/  PRMT R161, R161, 0x7632, R161 ;  /* 0x00007632a1a17816 */ /* 0x000fe400000000a1 */
[----:B------:R-:W-:Y:S01]  /*23b0*/  FSETP.GTU.FTZ.AND P0, PT, R176, UR4, PT ;  /* 0x00000004b0007c0b */ /* 0x000fe2000bf1c000 */
[----:B------:R-:W-:-:S03]  /*23c0*/  @P1 IMAD.U32 R176, R157, 0x10000, RZ ;  /* 0x000100009db01824 */ /* 0x000fc600078e00ff */
        /* <DEDUP_REMOVED lines=14> */
.L_x_4183:
        /* <DEDUP_REMOVED lines=12> */
.L_x_4184:
        /* <DEDUP_REMOVED lines=39> */
[----:B------:R-:W-:-:S03]  /*27e0*/  LOP3.LUT R4, R9, R198, R201, 0x96, !PT ;  /* 0x000000c609047212 */ /* 0x000fc600078e96c9 */
[----:B------:R-:W-:Y:S01]  /*27f0*/  IMAD.MOV.U32 R2, RZ, RZ, R200 ;  /* 0x000000ffff027224 */ /* 0x000fe200078e00c8 */
[----:B------:R-:W-:Y:S01]  /*2800*/  LOP3.LUT R5, R8, R176, R197, 0x96, !PT ;  /* 0x000000b008057212 */ /* 0x000fe200078e96c5 */
[----:B------:R-:W-:-:S07]  /*2810*/  IMAD.MOV.U32 R204, RZ, RZ, R196 ;  /* 0x000000ffffcc7224 */ /* 0x000fce00078e00c4 */
.L_x_4182:
[----:B------:R-:W-:Y:S01]  /*2820*/  I2FP.F32.U32 R176, R171 ;  /* 0x000000ab00b07245 */ /* 0x000fe20000201000 */
[----:B------:R-:W-:Y:S01]  /*2830*/  IMAD.U32 R161, R161, 0x10000, RZ ;  /* 0x00010000a1a17824 */ /* 0x000fe200078e00ff */
[----:B------:R-:W-:Y:S01]  /*2840*/  ISETP.NE.AND P2, PT, R177, 0x1, PT ;  /* 0x00000001b100780c */ /* 0x000fe20003f45270 */
[----:B------:R-:W-:Y:S01]  /*2850*/  IMAD.MOV.U32 R196, RZ, RZ, 0x2 ;  /* 0x00000002ffc47424 */ /* 0x000fe200078e00ff */
[----:B------:R-:W-:Y:S01]  /*2860*/  @P1 SHF.L.U32 R174, R174, 0x10, RZ ;  /* 0x00000010aeae1819 */ /* 0x000fe200000006ff */
[----:B------:R-:W-:Y:S01]  /*2870*/  FFMA.FTZ R176, R176, R179, 1.1641532182693481445e-10 ;  /* 0x2f000000b0b07423 */ /* 0x000fe200000100b3 */
[----:B------:R-:W-:Y:S01]  /*2880*/  FMUL.FTZ R161, R161, UR5 ;  /* 0x00000005a1a17c20 */ /* 0x000fe20008410000 */
[----:B------:R-:W-:-:S03]  /*2890*/  IMAD.MOV.U32 R171, RZ, RZ, R2 ;  /* 0x000000ffffab7224 */ /* 0x000fc600078e0002 */
[----:B------:R-:W-:-:S04]  /*28a0*/  FSETP.GTU.FTZ.AND P0, PT, R176, UR4, PT ;  /* 0x00000004b0007c0b */ /* 0x000fc8000bf1c000 */
        /* <DEDUP_REMOVED lines=13> */
.L_x_4186:
        /* <DEDUP_REMOVED lines=12> */
.L_x_4187:
        /* <DEDUP_REMOVED lines=41> */
[----:B------:R-:W-:Y:S01]  /*2cd0*/  IMAD.MOV.U32 R196, RZ, RZ, RZ ;  /* 0x000000ffffc47224 */ /* 0x000fe200078e00ff */
[----:B------:R-:W-:-:S07]  /*2ce0*/  LOP3.LUT R5, R8, R176, R197, 0x96, !PT ;  /* 0x000000b008057212 */ /* 0x000fce00078e96c5 */
.L_x_4185:
[----:B------:R-:W-:Y:S01]  /*2cf0*/  I2FP.F32.U32 R174, R171 ;  /* 0x000000ab00ae7245 */ /* 0x000fe20000201000 */
[----:B------:R-:W-:Y:S01]  /*2d00*/  IMAD.U32 R171, R162, 0x10000, RZ ;  /* 0x00010000a2ab7824 */ /* 0x000fe200078e00ff */
[----:B------:R-:W-:Y:S01]  /*2d10*/  ISETP.NE.AND P3, PT, R196, 0x1, PT ;  /* 0x00000001c400780c */ /* 0x000fe20003f65270 */
[----:B------:R-:W-:Y:S02]  /*2d20*/  @P1 IMAD.U32 R177, R158, 0x10000, RZ ;  /* 0x000100009eb11824 */ /* 0x000fe400078e00ff */
[----:B------:R-:W-:Y:S02]  /*2d30*/  HFMA2 R197, -RZ, RZ, 0, 1.1920928955078125e-07 ;  /* 0x00000002ffc57431 */ /* 0x000fe400000001ff */
[----:B------:R-:W-:Y:S01]  /*2d40*/  FFMA.FTZ R174, R174, R179, 1.1641532182693481445e-10 ;  /* 0x2f000000aeae7423 */ /* 0x000fe200000100b3 */
[----:B------:R-:W-:Y:S01]  /*2d50*/  FMUL.FTZ R171, R171, UR5 ;  /* 0x00000005abab7c20 */ /* 0x000fe20008410000 */
[----:B------:R-:W-:-:S03]  /*2d60*/  IMAD.MOV.U32 R176, RZ, RZ, R2 ;  /* 0x000000ffffb07224 */ /* 0x000fc600078e0002 */
[----:B------:R-:W-:-:S04]  /*2d70*/  FSETP.GTU.FTZ.AND P2, PT, R174, UR4, PT ;  /* 0x00000004ae007c0b */ /* 0x000fc8000bf5c000 */
[----:B------:R-:W-:Y:S02]  /*2d80*/  FSEL R174, R171, RZ, !P2 ;  /* 0x000000ffabae7208 */ /* 0x000fe40005000000 */
[----:B------:R-:W-:Y:S02]  /*2d90*/  PRMT R171, R162, 0x7632, R171 ;  /* 0x00007632a2ab7816 */ /* 0x000fe400000000ab */
        /* <DEDUP_REMOVED lines=12> */
.L_x_4189:
        /* <DEDUP_REMOVED lines=12> */
.L_x_4190:
        /* <DEDUP_REMOVED lines=43> */
.L_x_4188:
        /* <DEDUP_REMOVED lines=22> */
.L_x_4192:
        /* <DEDUP_REMOVED lines=12> */
.L_x_4193:
        /* <DEDUP_REMOVED lines=43> */
.L_x_4191:
[----:B------:R-:W-:Y:S01]  /*36a0*/  I2FP.F32.U32 R178, R177 ;  /* 0x000000b100b27245 */ /* 0x000fe20000201000 */
[----:B------:R-:W-:Y:S01]  /*36b0*/  @P1 IMAD.U32 R196, R159, 0x10000, RZ ;  /* 0x000100009fc41824 */ /* 0x000fe200078e00ff */
[----:B------:R-:W-:Y:S01]  /*36c0*/  SHF.L.U32 R177, R163, 0x10, RZ ;  /* 0x00000010a3b17819 */ /* 0x000fe200000006ff */
[----:B------:R-:W-:Y:S01]  /*36d0*/  IMAD.MOV.U32 R208, RZ, RZ, 0x2 ;  /* 0x00000002ffd07424 */ /* 0x000fe200078e00ff */
[----:B------:R-:W-:Y:S01]  /*36e0*/  ISETP.NE.AND P5, PT, R198, 0x1, PT ;  /* 0x00000001c600780c */ /* 0x000fe20003fa5270 */
[----:B------:R-:W-:Y:S01]  /*36f0*/  FFMA.FTZ R178, R178, R179, 1.1641532182693481445e-10 ;  /* 0x2f000000b2b27423 */ /* 0x000fe200000100b3 */
[----:B------:R-:W-:Y:S02]  /*3700*/  IMAD.MOV.U32 R197, RZ, RZ, R2 ;  /* 0x000000ffffc57224 */ /* 0x000fe400078e0002 */
[----:B------:R-:W-:Y:S02]  /*3710*/  FMUL.FTZ R177, R177, UR5 ;  /* 0x00000005b1b17c20 */ /* 0x000fe40008410000 */
[----:B------:R-:W-:-:S02]  /*3720*/  FSETP.GTU.FTZ.AND P4, PT, R178, UR4, PT ;  /* 0x00000004b2007c0b */ /* 0x000fc4000bf9c000 */
[----:B------:R-:W-:Y:S02]  /*3730*/  PRMT R178, R163, 0x7632, R178 ;  /* 0x00007632a3b27816 */ /* 0x000fe400000000b2 */
        /* <DEDUP_REMOVED lines=13> */
.L_x_4195:
        /* <DEDUP_REMOVED lines=12> */
.L_x_4196:
        /* <DEDUP_REMOVED lines=43> */
.L_x_4194:
[----:B------:R-:W-:Y:S01]  /*3b80*/  I2FP.F32.U32 R196, R197 ;  /* 0x000000c500c47245 */ /* 0x000fe20000201000 */
[----:B------:R-:W-:Y:S01]  /*3b90*/  IMAD.U32 R178, R178, 0x10000, RZ ;  /* 0x00010000b2b27824 */ /* 0x000fe200078e00ff */
[----:B------:R-:W-:Y:S02]  /*3ba0*/  @P1 SHF.L.U32 R165, R165, 0x10, RZ ;  /* 0x00000010a5a51819 */ /* 0x000fe400000006ff */
[----:B------:R-:W-:Y:S01]  /*3bb0*/  PRMT R162, R162, 0x5410, R171 ;  /* 0x00005410a2a27816 */ /* 0x000fe200000000ab */
[----:B------:R-:W-:Y:S01]  /*3bc0*/  FFMA.FTZ R196, R196, R179, 1.1641532182693481445e-10 ;  /* 0x2f000000c4c47423 */ /* 0x000fe200000100b3 */
[----:B------:R-:W-:Y:S01]  /*3bd0*/  FMUL.FTZ R178, R178, UR5 ;  /* 0x00000005b2b27c20 */ /* 0x000fe20008410000 */
[----:B------:R-:W-:Y:S02]  /*3be0*/  PRMT R161, R169, 0x5410, R161 ;  /* 0x00005410a9a17816 */ /* 0x000fe400000000a1 */
[----:B------:R-:W-:Y:S02]  /*3bf0*/  PRMT R160, R164, 0x5410, R160 ;  /* 0x00005410a4a07816 */ /* 0x000fe400000000a0 */
[----:B------:R-:W-:-:S04]  /*3c00*/  FSETP.GTU.FTZ.AND P5, PT, R196, UR4, PT ;  /* 0x00000004c4007c0b */ /* 0x000fc8000bfbc000 */
[----:B------:R-:W-:Y:S02]  /*3c10*/  FSEL R178, R178, RZ, !P5 ;  /* 0x000000ffb2b27208 */ /* 0x000fe40006800000 */
[----:B------:R-:W-:-:S03]  /*3c20*/  PLOP3.LUT P5, PT, P5, PT, PT, 0x8, 0x80 ;  /* 0x000000000080781c */ /* 0x000fc60002fae170 */
[----:B------:R-:W-:-:S05]  /*3c30*/  @P1 FADD.FTZ R178, R178, R165 ;  /* 0x000000a5b2b21221 */ /* 0x000fca0000010000 */
[----:B------:R-:W-:-:S04]  /*3c40*/  F2FP.BF16.F32.PACK_AB R165, RZ, R178 ;  /* 0x000000b2ffa5723e */ /* 0x000fc800000010ff */
[----:B------:R-:W-:Y:S01]  /*3c50*/  PRMT R163, R163, 0x5410, R165 ;  /* 0x00005410a3a37816 */ /* 0x000fe200000000a5 */
[----:B------:R-:W-:Y:S06]  /*3c60*/  BRA `(.L_x_4197) ;  /* 0x0000004c00747947 */ /* 0x000fec0003800000 */
.L_x_4172:
        /* <DEDUP_REMOVED lines=15> */
.L_x_4199:
        /* <DEDUP_REMOVED lines=12> */
.L_x_4200:
        /* <DEDUP_REMOVED lines=42> */
.L_x_4198:
[----:B------:R-:W-:Y:S01]  /*40c0*/  I2FP.F32.U32 R170, R170 ;  /* 0x000000aa00aa7245 */ /* 0x000fe20000201000 */
[----:B------:R-:W-:Y:S01]  /*40d0*/  UMOV UR4, UR6 ;  /* 0x0000000600047c82 */ /* 0x000fe20008000000 */
[----:B------:R-:W-:Y:S01]  /*40e0*/  ISETP.NE.AND P2, PT, R176, 0x1, PT ;  /* 0x00000001b000780c */ /* 0x000fe20003f45270 */
[----:B------:R-:W-:Y:S01]  /*40f0*/  UMOV UR5, UR7 ;  /* 0x0000000700057c82 */ /* 0x000fe20008000000 */
[----:B-----5:R-:W-:Y:S01]  /*4100*/  SHF.L.U32 R172, R160, 0x10, RZ ;  /* 0x00000010a0ac7819 */ /* 0x020fe200000006ff */
[----:B------:R-:W-:Y:S01]  /*4110*/  FFMA.FTZ R170, R170, R179, 1.1641532182693481445e-10 ;  /* 0x2f000000aaaa7423 */ /* 0x000fe200000100b3 */
[----:B------:R-:W-:Y:S01]  /*4120*/  LOP3.LUT R0, R0, 0xfffffff7, RZ, 0xc0, !PT ;  /* 0xfffffff700007812 */ /* 0x000fe200078ec0ff */
[----:B------:R-:W-:Y:S02]  /*4130*/  IMAD.MOV.U32 R189, RZ, RZ, 0x2 ;  /* 0x00000002ffbd7424 */ /* 0x000fe400078e00ff */
[----:B------:R-:W-:Y:S01]  /*4140*/  FMUL.FTZ R173, R172, UR5 ;  /* 0x00000005acad7c20 */ /* 0x000fe20008410000 */
[----:B------:R-:W-:Y:S01]  /*4150*/  FSETP.GTU.FTZ.AND P0, PT, R170, UR4, PT ;  /* 0x00000004aa007c0b */ /* 0x000fe2000bf1c000 */
[----:B------:R-:W-:Y:S01]  /*4160*/  IMAD.MOV.U32 R170, RZ, RZ, R2 ;  /* 0x000000ffffaa7224 */ /* 0x000fe200078e0002 */
[----:B------:R-:W-:-:S02]  /*4170*/  PRMT R172, R160, 0x7632, R172 ;  /* 0x00007632a0ac7816 */ /* 0x000fc400000000ac */
        /* <DEDUP_REMOVED lines=12> */
.L_x_4202:
        /* <DEDUP_REMOVED lines=12> */
.L_x_4203:
        /* <DEDUP_REMOVED lines=43> */
.L_x_4201:
[----:B------:R-:W-:Y:S01]  /*45b0*/  I2FP.F32.U32 R170, R170 ;  /* 0x000000aa00aa7245 */ /* 0x000fe20000201000 */
[----:B------:R-:W-:Y:S01]  /*45c0*/  IMAD.U32 R173, R152, 0x10000, RZ ;  /* 0x0001000098ad7824 */ /* 0x000fe200078e00ff */
[----:B------:R-:W-:Y:S01]  /*45d0*/  ISETP.NE.AND P2, PT, R189, 0x1, PT ;  /* 0x00000001bd00780c */ /* 0x000fe20003f45270 */
[----:B------:R-:W-:Y:S02]  /*45e0*/  @P1 IMAD.U32 R177, R156, 0x10000, RZ ;  /* 0x000100009cb11824 */ /* 0x000fe400078e00ff */
[----:B------:R-:W-:Y:S01]  /*45f0*/  FFMA.FTZ R170, R170, R179, 1.1641532182693481445e-10 ;  /* 0x2f000000aaaa7423 */ /* 0x000fe200000100b3 */
[----:B------:R-:W-:-:S04]  /*4600*/  FMUL.FTZ R173, R173, UR5 ;  /* 0x00000005adad7c20 */ /* 0x000fc80008410000 */
[----:B------:R-:W-:-:S04]  /*4610*/  FSETP.GTU.FTZ.AND P0, PT, R170, UR4, PT ;  /* 0x00000004aa007c0b */ /* 0x000fc8000bf1c000 */
[----:B------:R-:W-:Y:S02]  /*4620*/  FSEL R173, R173, RZ, !P0 ;  /* 0x000000ffadad7208 */ /* 0x000fe40004000000 */
[----:B------:R-:W-:-:S03]  /*4630*/  SEL R188, RZ, 0x1, P0 ;  /* 0x00000001ffbc7807 */ /* 0x000fc60000000000 */
[----:B------:R-:W-:Y:S01]  /*4640*/  FADD.FTZ R160, R160, R173 ;  /* 0x000000ada0a07221 */ /* 0x000fe20000010000 */
[----:B------:R-:W-:-:S03]  /*4650*/  IMAD.MOV.U32 R173, RZ, RZ, R2 ;  /* 0x000000ffffad7224 */ /* 0x000fc600078e0002 */
[----:B------:R-:W-:Y:S01]  /*4660*/  @P1 FADD.FTZ R170, R177, R160 ;  /* 0x000000a0b1aa1221 */ /* 0x000fe20000010000 */
[----:B------:R-:W-:Y:S01]  /*4670*/  @!P1 MOV R170, R160 ;  /* 0x000000a000aa9202 */ /* 0x000fe20000000f00 */
[----:B------:R-:W-:-:S03]  /*4680*/  IMAD.MOV.U32 R177, RZ, RZ, 0x2 ;  /* 0x00000002ffb17424 */ /* 0x000fc600078e00ff */
        /* <DEDUP_REMOVED lines=10> */
.L_x_4205:
        /* <DEDUP_REMOVED lines=12> */
.L_x_4206:
        /* <DEDUP_REMOVED lines=41> */
[----:B------:R-:W-:Y:S02]  /*4a80*/  LOP3.LUT R5, R8, R176, R191, 0x96, !PT ;  /* 0x000000b008057212 */ /* 0x000fe400078e96bf */
[----:B------:R-:W-:-:S07]  /*4a90*/  MOV R204, R190 ;  /* 0x000000be00cc7202 */ /* 0x000fce0000000f00 */
.L_x_4204:
[----:B------:R-:W-:Y:S01]  /*4aa0*/  I2FP.F32.U32 R176, R173 ;  /* 0x000000ad00b07245 */ /* 0x000fe20000201000 */
[----:B------:R-:W-:Y:S01]  /*4ab0*/  IMAD.U32 R172, R172, 0x10000, RZ ;  /* 0x00010000acac7824 */ /* 0x000fe200078e00ff */
[----:B------:R-:W-:Y:S01]  /*4ac0*/  ISETP.NE.AND P2, PT, R177, 0x1, PT ;  /* 0x00000001b100780c */ /* 0x000fe20003f45270 */
[----:B------:R-:W-:Y:S01]  /*4ad0*/  IMAD.MOV.U32 R190, RZ, RZ, 0x2 ;  /* 0x00000002ffbe7424 */ /* 0x000fe200078e00ff */
[----:B------:R-:W-:Y:S01]  /*4ae0*/  LOP3.LUT R0, R0, 0xfffffffb, RZ, 0xc0, !PT ;  /* 0xfffffffb00007812 */ /* 0x000fe200078ec0ff */
[----:B------:R-:W-:Y:S01]  /*4af0*/  FFMA.FTZ R176, R176, R179, 1.1641532182693481445e-10 ;  /* 0x2f000000b0b07423 */ /* 0x000fe200000100b3 */
[----:B------:R-:W-:Y:S01]  /*4b00*/  FMUL.FTZ R172, R172, UR5 ;  /* 0x00000005acac7c20 */ /* 0x000fe20008410000 */
[----:B------:R-:W-:-:S03]  /*4b10*/  MOV R173, R2 ;  /* 0x0000000200ad7202 */ /* 0x000fc60000000f00 */
        /* <DEDUP_REMOVED lines=13> */
.L_x_4208:
        /* <DEDUP_REMOVED lines=12> */
.L_x_4209:
        /* <DEDUP_REMOVED lines=43> */
.L_x_4207:
        /* <DEDUP_REMOVED lines=24> */
.L_x_4211:
        /* <DEDUP_REMOVED lines=12> */
.L_x_4212:
        /* <DEDUP_REMOVED lines=39> */
[----:B------:R-:W-:Y:S02]  /*5410*/  LOP3.LUT R4, R9, R4, R193, 0x96, !PT ;  /* 0x0000000409047212 */ /* 0x000fe400078e96c1 */
[----:B------:R-:W-:Y:S01]  /*5420*/  MOV R2, R192 ;  /* 0x000000c000027202 */ /* 0x000fe20000000f00 */
[----:B------:R-:W-:Y:S01]  /*5430*/  IMAD.MOV.U32 R204, RZ, RZ, R190 ;  /* 0x000000ffffcc7224 */ /* 0x000fe200078e00be */
[----:B------:R-:W-:-:S07]  /*5440*/  LOP3.LUT R5, R8, R176, R191, 0x96, !PT ;  /* 0x000000b008057212 */ /* 0x000fce00078e96bf */
.L_x_4210:
[----:B------:R-:W-:Y:S01]  /*5450*/  I2FP.F32.U32 R176, R171 ;  /* 0x000000ab00b07245 */ /* 0x000fe20000201000 */
[----:B------:R-:W-:Y:S01]  /*5460*/  IMAD.MOV.U32 R191, RZ, RZ, 0x2 ;  /* 0x00000002ffbf7424 */ /* 0x000fe200078e00ff */
[----:B------:R-:W-:Y:S01]  /*5470*/  ISETP.NE.AND P2, PT, R177, 0x1, PT ;  /* 0x00000001b100780c */ /* 0x000fe20003f45270 */
[----:B------:R-:W-:Y:S01]  /*5480*/  IMAD.MOV.U32 R173, RZ, RZ, R2 ;  /* 0x000000ffffad7224 */ /* 0x000fe200078e0002 */
[C---:B------:R-:W-:Y:S01]  /*5490*/  SHF.L.U32 R171, R161.reuse, 0x10, RZ ;  /* 0x00000010a1ab7819 */ /* 0x040fe200000006ff */
[----:B------:R-:W-:Y:S01]  /*54a0*/  FFMA.FTZ R176, R176, R179, 1.1641532182693481445e-10 ;  /* 0x2f000000b0b07423 */ /* 0x000fe200000100b3 */
[----:B------:R-:W-:Y:S02]  /*54b0*/  LOP3.LUT R0, R0, 0xfffffffd, RZ, 0xc0, !PT ;  /* 0xfffffffd00007812 */ /* 0x000fe400078ec0ff */
[----:B------:R-:W-:Y:S01]  /*54c0*/  PRMT R161, R161, 0x7632, R161 ;  /* 0x00007632a1a17816 */ /* 0x000fe200000000a1 */
[----:B------:R-:W-:Y:S01]  /*54d0*/  FMUL.FTZ R171, R171, UR5 ;  /* 0x00000005abab7c20 */ /* 0x000fe20008410000 */
        /* <DEDUP_REMOVED lines=13> */
.L_x_4214:
        /* <DEDUP_REMOVED lines=12> */
.L_x_4215:
        /* <DEDUP_REMOVED lines=43> */
.L_x_4213:
        /* <DEDUP_REMOVED lines=24> */
.L_x_4217:
        /* <DEDUP_REMOVED lines=12> */
.L_x_4218:
        /* <DEDUP_REMOVED lines=43> */
.L_x_4216:
        /* <DEDUP_REMOVED lines=19> */
.L_x_4220:
        /* <DEDUP_REMOVED lines=12> */
.L_x_4221:
        /* <DEDUP_REMOVED lines=43> */
.L_x_4219:
        /* <DEDUP_REMOVED lines=24> */
.L_x_4223:
        /* <DEDUP_REMOVED lines=12> */
.L_x_4224:
        /* <DEDUP_REMOVED lines=43> */
.L_x_4222:
[----:B------:R-:W-:Y:S01]  /*67a0*/  I2FP.F32.U32 R174, R174 ;  /* 0x000000ae00ae7245 */ /* 0x000fe20000201000 */
[----:B------:R-:W-:Y:S01]  /*67b0*/  IMAD.MOV.U32 R194, RZ, RZ, 0x2 ;  /* 0x00000002ffc27424 */ /* 0x000fe200078e00ff */
[----:B------:R-:W-:Y:S02]  /*67c0*/  ISETP.NE.AND P3, PT, R177, 0x1, PT ;  /* 0x00000001b100780c */ /* 0x000fe40003f65270 */
[----:B------:R-:W-:Y:S01]  /*67d0*/  SHF.L.U32 R176, R162, 0x10, RZ ;  /* 0x00000010a2b07819 */ /* 0x000fe200000006ff */
        /* <DEDUP_REMOVED lines=16> */
.L_x_4226:
        /* <DEDUP_REMOVED lines=12> */
.L_x_4227:
        /* <DEDUP_REMOVED lines=43> */
.L_x_4225:
[----:B------:R-:W-:Y:S01]  /*6c50*/  I2FP.F32.U32 R174, R174 ;  /* 0x000000ae00ae7245 */ /* 0x000fe20000201000 */
[----:B------:R-:W-:Y:S02]  /*6c60*/  IMAD.U32 R176, R154, 0x10000, RZ ;  /* 0x000100009ab07824 */ /* 0x000fe400078e00ff */
[----:B------:R-:W-:Y:S02]  /*6c70*/  @P1 IMAD.U32 R195, R158, 0x10000, RZ ;  /* 0x000100009ec31824 */ /* 0x000fe400078e00ff */
        /* <DEDUP_REMOVED lines=8> */
[----:B------:R-:W-:Y:S01]  /*6d00*/  @P1 FADD.FTZ R174, R195, R162 ;  /* 0x000000a2c3ae1221 */ /* 0x000fe20000010000 */
[----:B------:R-:W-:Y:S01]  /*6d10*/  @!P1 MOV R174, R162 ;  /* 0x000000a200ae9202 */ /* 0x000fe20000000f00 */
[----:B------:R-:W-:-:S03]  /*6d20*/  IMAD.MOV.U32 R195, RZ, RZ, 0x2 ;  /* 0x00000002ffc37424 */ /* 0x000fc600078e00ff */
        /* <DEDUP_REMOVED lines=10> */
.L_x_4229:
        /* <DEDUP_REMOVED lines=12> */
.L_x_4230:
        /* <DEDUP_REMOVED lines=43> */
.L_x_4228:
        /* <DEDUP_REMOVED lines=19> */
.L_x_4232:
        /* <DEDUP_REMOVED lines=12> */
.L_x_4233:
        /* <DEDUP_REMOVED lines=43> */
.L_x_4231:
        /* <DEDUP_REMOVED lines=12> */
[--C-:B------:R-:W-:Y:S01]  /*76a0*/  @!P1 IMAD.MOV.U32 R176, RZ, RZ, R193.reuse ;  /* 0x000000ffffb09224 */ /* 0x100fe200078e00c1 */
[----:B------:R-:W-:Y:S02]  /*76b0*/  MOV R178, R2 ;  /* 0x0000000200b27202 */ /* 0x000fe40000000f00 */
[----:B------:R-:W-:Y:S02]  /*76c0*/  PRMT R193, R177, 0x7610, R193 ;  /* 0x00007610b1c17816 */ /* 0x000fe400000000c1 */
        /* <DEDUP_REMOVED lines=10> */
.L_x_4235:
        /* <DEDUP_REMOVED lines=12> */
.L_x_4236:
        /* <DEDUP_REMOVED lines=43> */
.L_x_4234:
        /* <DEDUP_REMOVED lines=20> */
.L_x_4238:
        /* <DEDUP_REMOVED lines=12> */
.L_x_4239:
        /* <DEDUP_REMOVED lines=43> */
.L_x_4237:
[----:B------:R-:W-:Y:S01]  /*7f90*/  I2FP.F32.U32 R194, R195 ;  /* 0x000000c300c27245 */ /* 0x000fe20000201000 */
[----:B------:R-:W-:Y:S02]  /*7fa0*/  IMAD.U32 R177, R155, 0x10000, RZ ;  /* 0x000100009bb17824 */ /* 0x000fe400078e00ff */
[----:B------:R-:W-:Y:S02]  /*7fb0*/  @P1 IMAD.U32 R198, R159, 0x10000, RZ ;  /* 0x000100009fc61824 */ /* 0x000fe400078e00ff */
        /* <DEDUP_REMOVED lines=21> */
.L_x_4241:
        /* <DEDUP_REMOVED lines=12> */
.L_x_4242:
        /* <DEDUP_REMOVED lines=43> */
.L_x_4240:
        /* <DEDUP_REMOVED lines=19> */
.L_x_4244:
        /* <DEDUP_REMOVED lines=14> */
.L_x_4245:
        /* <DEDUP_REMOVED lines=43> */
.L_x_4243:
[----:B------:R-:W-:Y:S01]  /*8940*/  I2FP.F32.U32 R196, R195 ;  /* 0x000000c300c47245 */ /* 0x000fe20000201000 */
[----:B------:R-:W-:Y:S01]  /*8950*/  @P1 IMAD.U32 R165, R165, 0x10000, RZ ;  /* 0x00010000a5a51824 */ /* 0x000fe200078e00ff */
[----:B------:R-:W-:Y:S02]  /*8960*/  SHF.L.U32 R164, R164, 0x10, RZ ;  /* 0x00000010a4a47819 */ /* 0x000fe400000006ff */
[----:B------:R-:W-:Y:S01]  /*8970*/  PRMT R162, R162, 0x5410, R202 ;  /* 0x00005410a2a27816 */ /* 0x000fe200000000ca */
[----:B------:R-:W-:Y:S01]  /*8980*/  FFMA.FTZ R196, R196, R179, 1.1641532182693481445e-10 ;  /* 0x2f000000c4c47423 */ /* 0x000fe200000100b3 */
[----:B------:R-:W-:Y:S01]  /*8990*/  PRMT R161, R171, 0x5410, R161 ;  /* 0x00005410aba17816 */ /* 0x000fe200000000a1 */
[----:B------:R-:W-:Y:S01]  /*89a0*/  FMUL.FTZ R164, R164, UR5 ;  /* 0x00000005a4a47c20 */ /* 0x000fe20008410000 */
[----:B------:R-:W-:Y:S02]  /*89b0*/  PRMT R160, R160, 0x5410, R169 ;  /* 0x00005410a0a07816 */ /* 0x000fe400000000a9 */
[----:B------:R-:W-:-:S04]  /*89c0*/  FSETP.GTU.FTZ.AND P6, PT, R196, UR4, PT ;  /* 0x00000004c4007c0b */ /* 0x000fc8000bfdc000 */
[----:B------:R-:W-:Y:S02]  /*89d0*/  FSEL R197, R164, RZ, !P6 ;  /* 0x000000ffa4c57208 */ /* 0x000fe40007000000 */
[----:B------:R-:W-:-:S03]  /*89e0*/  SEL R195, RZ, 0x1, P6 ;  /* 0x00000001ffc37807 */ /* 0x000fc60003000000 */
[----:B------:R-:W-:-:S04]  /*89f0*/  FADD.FTZ R164, R178, R197 ;  /* 0x000000c5b2a47221 */ /* 0x000fc80000010000 */
[--C-:B------:R-:W-:Y:S01]  /*8a00*/  @P1 FADD.FTZ R178, R165, R164.reuse ;  /* 0x000000a4a5b21221 */ /* 0x100fe20000010000 */
[----:B------:R-:W-:-:S05]  /*8a10*/  @!P1 IMAD.MOV.U32 R178, RZ, RZ, R164 ;  /* 0x000000ffffb29224 */ /* 0x000fca00078e00a4 */
[----:B------:R-:W-:-:S04]  /*8a20*/  F2FP.BF16.F32.PACK_AB R164, RZ, R178 ;  /* 0x000000b2ffa4723e */ /* 0x000fc800000010ff */
[----:B------:R-:W-:-:S07]  /*8a30*/  PRMT R163, R163, 0x5410, R164 ;  /* 0x00005410a3a37816 */ /* 0x000fce00000000a4 */
.L_x_4197:
[----:B------:R-:W-:Y:S01]  /*8a40*/  SEL R169, RZ, 0x1000000, !P0 ;  /* 0x01000000ffa97807 */ /* 0x000fe20004000000 */
[----:B------:R-:W0:Y:S01]  /*8a50*/  LDC.64 R164, c[0x0][0x3a8] ;  /* 0x0000ea00ffa47b82 */ /* 0x000e220000000a00 */
[----:B------:R-:W-:Y:S02]  /*8a60*/  ISETP.NE.U32.AND P0, PT, R166, RZ, PT ;  /* 0x000000ffa600720c */ /* 0x000fe40003f05070 */
[----:B------:R-:W-:Y:S02]  /*8a70*/  SEL R203, RZ, 0x1000000, !P5 ;  /* 0x01000000ffcb7807 */ /* 0x000fe40006800000 */
[----:B------:R-:W-:Y:S02]  /*8a80*/  ISETP.NE.AND.EX P0, PT, R167, RZ, PT, P0 ;  /* 0x000000ffa700720c */ /* 0x000fe40003f05300 */
[----:B------:R-:W-:Y:S01]  /*8a90*/  SEL R201, RZ, 0x10000, !P4 ;  /* 0x00010000ffc97807 */ /* 0x000fe20006000000 */
[----:B------:R-:W1:Y:S01]  /*8aa0*/  LDC.64 R166, c[0x0][0x3b0] ;  /* 0x0000ec00ffa67b82 */ /* 0x000e620000000a00 */
[----:B------:R-:W-:-:S02]  /*8ab0*/  LOP3.LUT P5, RZ, R0, 0x4, RZ, 0xc0, !PT ;  /* 0x0000000400ff7812 */ /* 0x000fc400078ac0ff */
[C---:B------:R-:W-:Y:S02]  /*8ac0*/  LOP3.LUT P4, RZ, R0.reuse, 0x2, RZ, 0xc0, !PT ;  /* 0x0000000200ff7812 */ /* 0x040fe4000788c0ff */
[----:B------:R-:W-:Y:S02]  /*8ad0*/  SEL R202, RZ, 0x100, !P3 ;  /* 0x00000100ffca7807 */ /* 0x000fe40005800000 */
[----:B------:R-:W-:Y:S01]  /*8ae0*/  SEL R200, RZ, 0x10000, !P4 ;  /* 0x00010000ffc87807 */ /* 0x000fe20006000000 */
[----:B------:R-:W2:Y:S01]  /*8af0*/  @P1 LDC.64 R198, c[0x0][0x3a0] ;  /* 0x0000e800ffc61b82 */ /* 0x000ea20000000a00 */
[----:B------:R-:W-:Y:S02]  /*8b00*/  SEL R171, RZ, 0x100, !P5 ;  /* 0x00000100ffab7807 */ /* 0x000fe40006800000 */
[----:B------:R-:W-:Y:S02]  /*8b10*/  LOP3.LUT P6, RZ, R0, 0x8, RZ, 0xc0, !PT ;  /* 0x0000000800ff7812 */ /* 0x000fe400078cc0ff */
[----:B------:R-:W-:-:S02]  /*8b20*/  LOP3.LUT R202, R202, R203, R201, 0xfe, !PT ;  /* 0x000000cbcaca7212 */ /* 0x000fc400078efec9 */
[----:B------:R-:W-:Y:S01]  /*8b30*/  SEL R201, RZ, 0x1, !P2 ;  /* 0x00000001ffc97807 */ /* 0x000fe20005000000 */
[----:B------:R-:W3:Y:S01]  /*8b40*/  @P0 LDC.64 R196, c[0x0][0x398] ;  /* 0x0000e600ffc40b82 */ /* 0x000ee20000000a00 */
[----:B------:R-:W-:Y:S01]  /*8b50*/  LOP3.LUT R171, R171, R169, R200, 0xfe, !PT ;  /* 0x000000a9abab7212 */ /* 0x000fe200078efec8 */
[----:B0-----:R-:W-:Y:S01]  /*8b60*/  IMAD.WIDE.U32 R206, R168, 0x10, R164 ;  /* 0x00000010a8ce7825 */ /* 0x001fe200078e00a4 */
[----:B------:R-:W-:Y:S02]  /*8b70*/  SEL R200, RZ, 0x1, !P6 ;  /* 0x00000001ffc87807 */ /* 0x000fe40007000000 */
[----:B------:R-:W-:Y:S01]  /*8b80*/  LOP3.LUT R201, R202, R201, RZ, 0xfc, !PT ;  /* 0x000000c9cac97212 */ /* 0x000fe200078efcff */
[C---:B------:R-:W-:Y:S01]  /*8b90*/  VIADD R169, R168.reuse, 0x80 ;  /* 0x00000080a8a97836 */ /* 0x040fe20000000000 */
        /* <DEDUP_REMOVED lines=26> */
.L_x_4246:
        /* <DEDUP_REMOVED lines=29> */
.L_x_4249:
        /* <DEDUP_REMOVED lines=12> */
.L_x_4250:
        /* <DEDUP_REMOVED lines=42> */
.L_x_4248:
[----:B------:R-:W-:Y:S01]  /*9270*/  I2FP.F32.U32 R188, R188 ;  /* 0x000000bc00bc7245 */ /* 0x000fe20000201000 */
[----:B------:R-:W-:Y:S01]  /*9280*/  IMAD.MOV.U32 R195, RZ, RZ, 0x2 ;  /* 0x00000002ffc37424 */ /* 0x000fe200078e00ff */
[----:B------:R-:W-:Y:S01]  /*9290*/  ISETP.NE.AND P3, PT, R194, 0x1, PT ;  /* 0x00000001c200780c */ /* 0x000fe20003f65270 */
[----:B------:R-:W-:Y:S01]  /*92a0*/  IMAD.MOV.U32 R192, RZ, RZ, R2 ;  /* 0x000000ffffc07224 */ /* 0x000fe200078e0002 */
[----:B------:R-:W-:Y:S01]  /*92b0*/  SHF.L.U32 R189, R160, 0x10, RZ ;  /* 0x00000010a0bd7819 */ /* 0x000fe200000006ff */
        /* <DEDUP_REMOVED lines=17> */
.L_x_4252:
        /* <DEDUP_REMOVED lines=12> */
.L_x_4253:
        /* <DEDUP_REMOVED lines=43> */
.L_x_4251:
        /* <DEDUP_REMOVED lines=24> */
.L_x_4255:
        /* <DEDUP_REMOVED lines=12> */
.L_x_4256:
        /* <DEDUP_REMOVED lines=43> */
.L_x_4254:
        /* <DEDUP_REMOVED lines=21> */
.L_x_4258:
        /* <DEDUP_REMOVED lines=12> */
.L_x_4259:
        /* <DEDUP_REMOVED lines=43> */
.L_x_4257:
[----:B------:R-:W-:Y:S01]  /*a0f0*/  I2FP.F32.U32 R190, R189 ;  /* 0x000000bd00be7245 */ /* 0x000fe20000201000 */
[----:B------:R-:W-:Y:S01]  /*a100*/  IMAD.MOV.U32 R195, RZ, RZ, 0x2 ;  /* 0x00000002ffc37424 */ /* 0x000fe200078e00ff */
[----:B------:R-:W-:Y:S02]  /*a110*/  SHF.L.U32 R171, R171, 0x10, RZ ;  /* 0x00000010abab7819 */ /* 0x000fe400000006ff */
[----:B------:R-:W-:Y:S01]  /*a120*/  ISETP.NE.AND P3, PT, R194, 0x1, PT ;  /* 0x00000001c200780c */ /* 0x000fe20003f65270 */
[----:B------:R-:W-:Y:S02]  /*a130*/  FFMA.FTZ R190, R190, R179, 1.1641532182693481445e-10 ;  /* 0x2f000000bebe7423 */ /* 0x000fe400000100b3 */
[----:B------:R-:W-:-:S03]  /*a140*/  FMUL.FTZ R171, R171, UR5 ;  /* 0x00000005abab7c20 */ /* 0x000fc60008410000 */
[----:B------:R-:W-:-:S04]  /*a150*/  FSETP.GTU.FTZ.AND P2, PT, R190, UR4, PT ;  /* 0x00000004be007c0b */ /* 0x000fc8000bf5c000 */
[----:B------:R-:W-:Y:S01]  /*a160*/  FSEL R189, R171, RZ, !P2 ;  /* 0x000000ffabbd7208 */ /* 0x000fe20005000000 */
[----:B------:R-:W-:-:S04]  /*a170*/  @P1 IMAD.U32 R171, R202, 0x10000, RZ ;  /* 0x00010000caab1824 */ /* 0x000fc800078e00ff */
[----:B------:R-:W-:Y:S01]  /*a180*/  FADD.FTZ R160, R160, R189 ;  /* 0x000000bda0a07221 */ /* 0x000fe20000010000 */
[----:B------:R-:W-:-:S03]  /*a190*/  SEL R189, RZ, 0x1, P2 ;  /* 0x00000001ffbd7807 */ /* 0x000fc60001000000 */
        /* <DEDUP_REMOVED lines=13> */
.L_x_4261:
        /* <DEDUP_REMOVED lines=12> */
.L_x_4262:
        /* <DEDUP_REMOVED lines=43> */
.L_x_4260:
        /* <DEDUP_REMOVED lines=22> */
.L_x_4264:
        /* <DEDUP_REMOVED lines=12> */
.L_x_4265:
        /* <DEDUP_REMOVED lines=43> */
.L_x_4263:
[----:B------:R-:W-:Y:S01]  /*aab0*/  I2FP.F32.U32 R160, R161 ;  /* 0x000000a100a07245 */ /* 0x000fe20000201000 */
[----:B------:R-:W-:Y:S02]  /*aac0*/  IMAD.U32 R161, R153, 0x10000, RZ ;  /* 0x0001000099a17824 */ /* 0x000fe400078e00ff */
[----:B------:R-:W-:Y:S02]  /*aad0*/  @P1 IMAD.U32 R199, R157, 0x10000, RZ ;  /* 0x000100009dc71824 */ /* 0x000fe400078e00ff */
[----:B------:R-:W-:Y:S01]  /*aae0*/  FFMA.FTZ R160, R160, R179, 1.1641532182693481445e-10 ;  /* 0x2f000000a0a07423 */ /* 0x000fe200000100b3 */
[----:B------:R-:W-:Y:S01]  /*aaf0*/  FMUL.FTZ R161, R161, UR5 ;  /* 0x00000005a1a17c20 */ /* 0x000fe20008410000 */
[----:B------:R-:W-:-:S03]  /*ab00*/  IMAD.MOV.U32 R195, RZ, RZ, 0x2 ;  /* 0x00000002ffc37424 */ /* 0x000fc600078e00ff */
[----:B------:R-:W-:-:S04]  /*ab10*/  FSETP.GTU.FTZ.AND P2, PT, R160, UR4, PT ;  /* 0x00000004a0007c0b */ /* 0x000fc8000bf5c000 */
[----:B------:R-:W-:-:S05]  /*ab20*/  FSEL R161, R161, RZ, !P2 ;  /* 0x000000ffa1a17208 */ /* 0x000fca0005000000 */
[----:B------:R-:W-:Y:S01]  /*ab30*/  FADD.FTZ R160, R190, R161 ;  /* 0x000000a1bea07221 */ /* 0x000fe20000010000 */
[----:B------:R-:W-:Y:S01]  /*ab40*/  SEL R190, RZ, 0x1, P2 ;  /* 0x00000001ffbe7807 */ /* 0x000fe20001000000 */
[----:B------:R-:W-:Y:S01]  /*ab50*/  IMAD.MOV.U32 R161, RZ, RZ, R2 ;  /* 0x000000ffffa17224 */ /* 0x000fe200078e0002 */
[----:B------:R-:W-:Y:S01]  /*ab60*/  ISETP.NE.AND P2, PT, R194, 0x1, PT ;  /* 0x00000001c200780c */ /* 0x000fe20003f45270 */
[----:B------:R-:W-:Y:S01]  /*ab70*/  @P1 FADD.FTZ R199, R199, R160 ;  /* 0x000000a0c7c71221 */ /* 0x000fe20000010000 */
[----:B------:R-:W-:-:S04]  /*ab80*/  @!P1 MOV R199, R160 ;  /* 0x000000a000c79202 */ /* 0x000fc80000000f00 */
        /* <DEDUP_REMOVED lines=10> */
.L_x_4267:
        /* <DEDUP_REMOVED lines=12> */
.L_x_4268:
        /* <DEDUP_REMOVED lines=43> */
.L_x_4266:
[----:B------:R-:W-:Y:S01]  /*afa0*/  I2FP.F32.U32 R160, R161 ;  /* 0x000000a100a07245 */ /* 0x000fe20000201000 */
[----:B------:R-:W-:Y:S01]  /*afb0*/  IMAD.U32 R192, R192, 0x10000, RZ ;  /* 0x00010000c0c07824 */ /* 0x000fe200078e00ff */
[----:B------:R-:W-:Y:S01]  /*afc0*/  LOP3.LUT R0, R0, 0xfffffffd, RZ, 0xc0, !PT ;  /* 0xfffffffd00007812 */ /* 0x000fe200078ec0ff */
[----:B------:R-:W-:Y:S01]  /*afd0*/  IMAD.MOV.U32 R194, RZ, RZ, 0x2 ;  /* 0x00000002ffc27424 */ /* 0x000fe200078e00ff */
[----:B------:R-:W-:Y:S01]  /*afe0*/  MOV R161, R2 ;  /* 0x0000000200a17202 */ /* 0x000fe20000000f00 */
[----:B------:R-:W-:Y:S01]  /*aff0*/  FFMA.FTZ R160, R160, R179, 1.1641532182693481445e-10 ;  /* 0x2f000000a0a07423 */ /* 0x000fe200000100b3 */
[----:B------:R-:W-:-:S04]  /*b000*/  FMUL.FTZ R192, R192, UR5 ;  /* 0x00000005c0c07c20 */ /* 0x000fc80008410000 */
[----:B------:R-:W-:-:S04]  /*b010*/  FSETP.GTU.FTZ.AND P2, PT, R160, UR4, PT ;  /* 0x00000004a0007c0b */ /* 0x000fc8000bf5c000 */
        /* <DEDUP_REMOVED lines=13> */
.L_x_4270:
        /* <DEDUP_REMOVED lines=12> */
.L_x_4271:
        /* <DEDUP_REMOVED lines=42> */
[----:B------:R-:W-:-:S07]  /*b450*/  IMAD.MOV.U32 R194, RZ, RZ, RZ ;  /* 0x000000ffffc27224 */ /* 0x000fce00078e00ff */
.L_x_4269:
        /* <DEDUP_REMOVED lines=12> */
[----:B------:R-:W-:Y:S01]  /*b520*/  @P1 FADD.FTZ R204, R192, R203 ;  /* 0x000000cbc0cc1221 */ /* 0x000fe20000010000 */
        /* <DEDUP_REMOVED lines=11> */
.L_x_4273:
        /* <DEDUP_REMOVED lines=12> */
.L_x_4274:
        /* <DEDUP_REMOVED lines=43> */
.L_x_4272:
        /* <DEDUP_REMOVED lines=20> */
.L_x_4276:
        /* <DEDUP_REMOVED lines=12> */
.L_x_4277:
        /* <DEDUP_REMOVED lines=43> */
.L_x_4275:
        /* <DEDUP_REMOVED lines=25> */
.L_x_4279:
        /* <DEDUP_REMOVED lines=12> */
.L_x_4280:
        /* <DEDUP_REMOVED lines=43> */
.L_x_4278:
        /* <DEDUP_REMOVED lines=19> */
.L_x_4282:
        /* <DEDUP_REMOVED lines=12> */
.L_x_4283:
        /* <DEDUP_REMOVED lines=43> */
.L_x_4281:
        /* <DEDUP_REMOVED lines=24> */
.L_x_4285:
        /* <DEDUP_REMOVED lines=12> */
.L_x_4286:
        /* <DEDUP_REMOVED lines=43> */
.L_x_4284:
[----:B------:R-:W-:Y:S01]  /*cc90*/  I2FP.F32.U32 R160, R161 ;  /* 0x000000a100a07245 */ /* 0x000fe20000201000 */
[----:B------:R-:W-:Y:S01]  /*cca0*/  IMAD.MOV.U32 R162, RZ, RZ, R2 ;  /* 0x000000ffffa27224 */ /* 0x000fe200078e0002 */
[----:B------:R-:W-:Y:S02]  /*ccb0*/  ISETP.NE.AND P5, PT, R201, 0x1, PT ;  /* 0x00000001c900780c */ /* 0x000fe40003fa5270 */
[C---:B------:R-:W-:Y:S01]  /*ccc0*/  SHF.L.U32 R161, R163.reuse, 0x10, RZ ;  /* 0x00000010a3a17819 */ /* 0x040fe200000006ff */
        /* <DEDUP_REMOVED lines=16> */
.L_x_4288:
        /* <DEDUP_REMOVED lines=12> */
.L_x_4289:
        /* <DEDUP_REMOVED lines=43> */
.L_x_4287:
        /* <DEDUP_REMOVED lines=25> */
.L_x_4291:
        /* <DEDUP_REMOVED lines=12> */
.L_x_4292:
        /* <DEDUP_REMOVED lines=43> */
.L_x_4290:
        /* <DEDUP_REMOVED lines=19> */
.L_x_4294:
        /* <DEDUP_REMOVED lines=14> */
.L_x_4295:
        /* <DEDUP_REMOVED lines=43> */
.L_x_4293:
[----:B------:R-:W-:Y:S01]  /*db00*/  I2FP.F32.U32 R160, R161 ;  /* 0x000000a100a07245 */ /* 0x000fe20000201000 */
[----:B------:R-:W-:Y:S01]  /*db10*/  @P1 IMAD.U32 R162, R207, 0x10000, RZ ;  /* 0x00010000cfa21824 */ /* 0x000fe200078e00ff */
[----:B------:R-:W-:Y:S02]  /*db20*/  SHF.L.U32 R210, R210, 0x10, RZ ;  /* 0x00000010d2d27819 */ /* 0x000fe400000006ff */
[----:B------:R-:W-:Y:S01]  /*db30*/  PRMT R161, R209, 0x5410, R195 ;  /* 0x00005410d1a17816 */ /* 0x000fe200000000c3 */
[----:B------:R-:W-:Y:S02]  /*db40*/  FFMA.FTZ R160, R160, R179, 1.1641532182693481445e-10 ;  /* 0x2f000000a0a07423 */ /* 0x000fe400000100b3 */
[----:B------:R-:W-:-:S03]  /*db50*/  FMUL.FTZ R210, R210, UR5 ;  /* 0x00000005d2d27c20 */ /* 0x000fc60008410000 */
[----:B------:R-:W-:-:S04]  /*db60*/  FSETP.GTU.FTZ.AND P6, PT, R160, UR4, PT ;  /* 0x00000004a0007c0b */ /* 0x000fc8000bfdc000 */
[----:B------:R-:W-:Y:S02]  /*db70*/  FSEL R210, R210, RZ, !P6 ;  /* 0x000000ffd2d27208 */ /* 0x000fe40007000000 */
[----:B------:R-:W-:-:S03]  /*db80*/  SEL R160, RZ, 0x1, P6 ;  /* 0x00000001ffa07807 */ /* 0x000fc60003000000 */
[----:B------:R-:W-:Y:S01]  /*db90*/  FADD.FTZ R213, R213, R210 ;  /* 0x000000d2d5d57221 */ /* 0x000fe20000010000 */
[----:B------:R-:W-:Y:S02]  /*dba0*/  PRMT R195, R160, 0x7610, R195 ;  /* 0x00007610a0c37816 */ /* 0x000fe400000000c3 */
[----:B------:R-:W-:Y:S01]  /*dbb0*/  PRMT R160, R198, 0x5410, R171 ;  /* 0x00005410c6a07816 */ /* 0x000fe200000000ab */
[----:B------:R-:W-:Y:S01]  /*dbc0*/  @P1 FADD.FTZ R207, R213, R162 ;  /* 0x000000a2d5cf1221 */ /* 0x000fe20000010000 */
[----:B------:R-:W-:Y:S01]  /*dbd0*/  @!P1 IMAD.MOV.U32 R207, RZ, RZ, R213 ;  /* 0x000000ffffcf9224 */ /* 0x000fe200078e00d5 */
[----:B------:R-:W-:-:S04]  /*dbe0*/  PRMT R162, R211, 0x5410, R212 ;  /* 0x00005410d3a27816 */ /* 0x000fc800000000d4 */
[----:B------:R-:W-:-:S04]  /*dbf0*/  F2FP.BF16.F32.PACK_AB R163, RZ, R207 ;  /* 0x000000cfffa3723e */ /* 0x000fc800000010ff */
[----:B------:R-:W-:Y:S01]  /*dc00*/  PRMT R163, R208, 0x5410, R163 ;  /* 0x00005410d0a37816 */ /* 0x000fe200000000a3 */
[----:B------:R-:W-:Y:S06]  /*dc10*/  BRA `(.L_x_4296) ;  /* 0x0000002400e87947 */ /* 0x000fec0003800000 */
.L_x_4247:
        /* <DEDUP_REMOVED lines=15> */
.L_x_4298:
        /* <DEDUP_REMOVED lines=12> */
.L_x_4299:
        /* <DEDUP_REMOVED lines=42> */
.L_x_4297:
[----:B------:R-:W-:Y:S01]  /*e070*/  I2FP.F32.U32 R198, R171 ;  /* 0x000000ab00c67245 */ /* 0x000fe20000201000 */
[----:B-----5:R-:W-:Y:S01]  /*e080*/  IMAD.U32 R171, R160, 0x10000, RZ ;  /* 0x00010000a0ab7824 */ /* 0x020fe200078e00ff */
[----:B------:R-:W-:Y:S01]  /*e090*/  ISETP.NE.AND P3, PT, R200, 0x1, PT ;  /* 0x00000001c800780c */ /* 0x000fe20003f65270 */
[----:B------:R-:W-:Y:S01]  /*e0a0*/  HFMA2 R201, -RZ, RZ, 0, 1.1920928955078125e-07 ;  /* 0x00000002ffc97431 */ /* 0x000fe200000001ff */
[----:B------:R-:W-:Y:S01]  /*e0b0*/  LOP3.LUT R0, R0, 0xffffffef, RZ, 0xc0, !PT ;  /* 0xffffffef00007812 */ /* 0x000fe200078ec0ff */
[----:B------:R-:W-:Y:S01]  /*e0c0*/  FFMA.FTZ R198, R198, R179, 1.1641532182693481445e-10 ;  /* 0x2f000000c6c67423 */ /* 0x000fe200000100b3 */
[----:B------:R-:W-:Y:S01]  /*e0d0*/  FMUL.FTZ R171, R171, UR5 ;  /* 0x00000005abab7c20 */ /* 0x000fe20008410000 */
[----:B------:R-:W-:Y:S01]  /*e0e0*/  PRMT R160, R160, 0x7632, R160 ;  /* 0x00007632a0a07816 */ /* 0x000fe200000000a0 */
[----:B------:R-:W-:Y:S02]  /*e0f0*/  IMAD.MOV.U32 R199, RZ, RZ, R2 ;  /* 0x000000ffffc77224 */ /* 0x000fe400078e0002 */
        /* <DEDUP_REMOVED lines=16> */
.L_x_4301:
        /* <DEDUP_REMOVED lines=12> */
.L_x_4302:
        /* <DEDUP_REMOVED lines=41> */
[----:B------:R-:W-:Y:S02]  /*e550*/  IMAD.MOV.U32 R199, RZ, RZ, R196 ;  /* 0x000000ffffc77224 */ /* 0x000fe400078e00c4 */
[----:B------:R-:W-:-:S07]  /*e560*/  IMAD.MOV.U32 R196, RZ, RZ, R198 ;  /* 0x000000ffffc47224 */ /* 0x000fce00078e00c6 */
.L_x_4300:
        /* <DEDUP_REMOVED lines=24> */
.L_x_4304:
        /* <DEDUP_REMOVED lines=12> */
.L_x_4305:
        /* <DEDUP_REMOVED lines=43> */
.L_x_4303:
        /* <DEDUP_REMOVED lines=25> */
.L_x_4307:
        /* <DEDUP_REMOVED lines=12> */
.L_x_4308:
        /* <DEDUP_REMOVED lines=43> */
.L_x_4306:
[----:B------:R-:W-:Y:S01]  /*ef60*/  I2FP.F32.U32 R160, R161 ;  /* 0x000000a100a07245 */ /* 0x000fe20000201000 */
[----:B------:R-:W-:Y:S01]  /*ef70*/  IMAD.U32 R204, R204, 0x10000, RZ ;  /* 0x00010000cccc7824 */ /* 0x000fe200078e00ff */
[----:B------:R-:W-:Y:S01]  /*ef80*/  @P1 SHF.L.U32 R203, R203, 0x10, RZ ;  /* 0x00000010cbcb1819 */ /* 0x000fe200000006ff */
[----:B------:R-:W-:Y:S01]  /*ef90*/  IMAD.MOV.U32 R206, RZ, RZ, 0x2 ;  /* 0x00000002ffce7424 */ /* 0x000fe200078e00ff */
[----:B------:R-:W-:Y:S01]  /*efa0*/  LOP3.LUT R0, R0, 0xfffffffd, RZ, 0xc0, !PT ;  /* 0xfffffffd00007812 */ /* 0x000fe200078ec0ff */
[----:B------:R-:W-:Y:S01]  /*efb0*/  FFMA.FTZ R160, R160, R179, 1.1641532182693481445e-10 ;  /* 0x2f000000a0a07423 */ /* 0x000fe200000100b3 */
[----:B------:R-:W-:Y:S01]  /*efc0*/  FMUL.FTZ R204, R204, UR5 ;  /* 0x00000005cccc7c20 */ /* 0x000fe20008410000 */
[----:B------:R-:W-:-:S03]  /*efd0*/  IMAD.MOV.U32 R161, RZ, RZ, R2 ;  /* 0x000000ffffa17224 */ /* 0x000fc600078e0002 */
[----:B------:R-:W-:-:S04]  /*efe0*/  FSETP.GTU.FTZ.AND P2, PT, R160, UR4, PT ;  /* 0x00000004a0007c0b */ /* 0x000fc8000bf5c000 */
        /* <DEDUP_REMOVED lines=15> */
.L_x_4310:
        /* <DEDUP_REMOVED lines=12> */
.L_x_4311:
        /* <DEDUP_REMOVED lines=43> */
.L_x_4309:
[----:B------:R-:W-:Y:S01]  /*f450*/  I2FP.F32.U32 R160, R161 ;  /* 0x000000a100a07245 */ /* 0x000fe20000201000 */
[----:B------:R-:W-:Y:S01]  /*f460*/  IMAD.U32 R161, R162, 0x10000, RZ ;  /* 0x00010000a2a17824 */ /* 0x000fe200078e00ff */
[----:B------:R-:W-:Y:S01]  /*f470*/  ISETP.NE.AND P3, PT, R206, 0x1, PT ;  /* 0x00000001ce00780c */ /* 0x000fe20003f65270 */
[----:B------:R-:W-:Y:S01]  /*f480*/  @P1 IMAD.U32 R200, R158, 0x10000, RZ ;  /* 0x000100009ec81824 */ /* 0x000fe200078e00ff */
[----:B------:R-:W-:Y:S01]  /*f490*/  PRMT R162, R162, 0x7632, R162 ;  /* 0x00007632a2a27816 */ /* 0x000fe200000000a2 */
        /* <DEDUP_REMOVED lines=18> */
.L_x_4313:
        /* <DEDUP_REMOVED lines=12> */
.L_x_4314:
        /* <DEDUP_REMOVED lines=43> */
.L_x_4312:
[----:B------:R-:W-:Y:S01]  /*f930*/  I2FP.F32.U32 R160, R161 ;  /* 0x000000a100a07245 */ /* 0x000fe20000201000 */
[----:B------:R-:W-:Y:S01]  /*f940*/  IMAD.U32 R162, R162, 0x10000, RZ ;  /* 0x00010000a2a27824 */ /* 0x000fe200078e00ff */
[----:B------:R-:W-:Y:S01]  /*f950*/  ISETP.NE.AND P4, PT, R200, 0x1, PT ;  /* 0x00000001c800780c */ /* 0x000fe20003f85270 */
[----:B------:R-:W-:Y:S01]  /*f960*/  @P1 IMAD.U32 R205, R205, 0x10000, RZ ;  /* 0x00010000cdcd1824 */ /* 0x000fe200078e00ff */
        /* <DEDUP_REMOVED lines=18> */
.L_x_4316:
        /* <DEDUP_REMOVED lines=12> */
.L_x_4317:
        /* <DEDUP_REMOVED lines=43> */
.L_x_4315:
        /* <DEDUP_REMOVED lines=23> */
.L_x_4319:
        /* <DEDUP_REMOVED lines=12> */
.L_x_4320:
        /* <DEDUP_REMOVED lines=43> */
.L_x_4318:
        /* <DEDUP_REMOVED lines=14> */
.L_x_4296:
[----:B------:R-:W0:Y:S01]  /*103c0*/  @P1 LDC.64 R200, c[0x0][0x3a0] ;  /* 0x0000e800ffc81b82 */ /* 0x000e220000000a00 */
[----:B------:R-:W-:Y:S01]  /*103d0*/  SEL R213, RZ, 0x1000000, !P5 ;  /* 0x01000000ffd57807 */ /* 0x000fe20006800000 */
[----:B------:R-:W-:Y:S01]  /*103e0*/  IMAD.WIDE.U32 R214, R169, 0x10, R164 ;  /* 0x00000010a9d67825 */ /* 0x000fe200078e00a4 */
[----:B------:R-:W-:Y:S02]  /*103f0*/  SEL R211, RZ, 0x10000, !P4 ;  /* 0x00010000ffd37807 */ /* 0x000fe40006000000 */
[----:B------:R-:W-:Y:S02]  /*10400*/  SEL R212, RZ, 0x100, !P3 ;  /* 0x00000100ffd47807 */ /* 0x000fe40005800000 */
[C---:B------:R-:W-:Y:S01]  /*10410*/  LOP3.LUT P5, RZ, R0.reuse, 0x8, RZ, 0xc0, !PT ;  /* 0x0000000800ff7812 */ /* 0x040fe200078ac0ff */
[----:B------:R-:W1:Y:S01]  /*10420*/  @P0 LDC.64 R208, c[0x0][0x398] ;  /* 0x0000e600ffd00b82 */ /* 0x000e620000000a00 */
[C---:B------:R-:W-:Y:S01]  /*10430*/  LOP3.LUT P4, RZ, R0.reuse, 0x4, RZ, 0xc0, !PT ;  /* 0x0000000400ff7812 */ /* 0x040fe2000788c0ff */
[----:B------:R2:W-:Y:S01]  /*10440*/  STG.E.128 desc[UR8][R214.64], R160 ;  /* 0x000000a0d6007986 */ /* 0x0005e2000c101d08 */
[----:B------:R-:W-:-:S02]  /*10450*/  LOP3.LUT P3, RZ, R0, 0x2, RZ, 0xc0, !PT ;  /* 0x0000000200ff7812 */ /* 0x000fc4000786c0ff */
        /* <DEDUP_REMOVED lines=10> */
[----:B0-----:R-:W-:Y:S01]  /*10500*/  @P1 IMAD.WIDE.U32 R200, R171, 0x10, R200 ;  /* 0x00000010abc81825 */ /* 0x001fe200078e00c8 */
[----:B------:R-:W-:-:S03]  /*10510*/  LOP3.LUT R210, R198, R213, RZ, 0xfc, !PT ;  /* 0x000000d5c6d27212 */ /* 0x000fc600078efcff */
[----:B------:R-:W-:-:S05]  /*10520*/  IMAD.WIDE.U32 R212, R169, 0x8, R166 ;  /* 0x00000008a9d47825 */ /* 0x000fca00078e00a6 */
[----:B------:R2:W-:Y:S01]  /*10530*/  STG.E.64 desc[UR8][R212.64], R210 ;  /* 0x000000d2d4007986 */ /* 0x0005e2000c101b08 */
[----:B-1----:R-:W-:Y:S05]  /*10540*/  @!P0 BRA `(.L_x_4321) ;  /* 0x0000000000508947 */ /* 0x002fea0003800000 */
        /* <DEDUP_REMOVED lines=20> */
.L_x_4321:
[----:B------:R-:W3:Y:S01]  /*10690*/  @P1 LDG.E.128 R156, desc[UR8][R200.64] ;  /* 0x00000008c89c1981 */ /* 0x000ee2000c1e1d00 */
[----:B0-2---:R-:W-:-:S04]  /*106a0*/  IMAD.WIDE.U32 R160, R171, 0x10, R216 ;  /* 0x00000010aba07825 */ /* 0x005fc800078e00d8 */
[----:B------:R-:W-:Y:S02]  /*106b0*/  @P0 IMAD.WIDE.U32 R208, R171, 0x10, R208 ;  /* 0x00000010abd00825 */ /* 0x000fe400078e00d0 */
[----:B------:R-:W5:Y:S04]  /*106c0*/  LDG.E.128 R160, desc[UR8][R160.64] ;  /* 0x00000008a0a07981 */ /* 0x000f68000c1e1d00 */
[----:B------:R0:W5:Y:S01]  /*106d0*/  @P0 LDG.E.128 R152, desc[UR8][R208.64] ;  /* 0x00000008d0980981 */ /* 0x000162000c1e1d00 */
[----:B---3--:R-:W-:Y:S02]  /*106e0*/  PRMT R215, R159, 0x7632, R215 ;  /* 0x000076329fd77816 */ /* 0x008fe400000000d7 */
[----:B------:R-:W-:Y:S02]  /*106f0*/  PRMT R213, R158, 0x7632, R213 ;  /* 0x000076329ed57816 */ /* 0x000fe400000000d5 */
[----:B------:R-:W-:-:S02]  /*10700*/  PRMT R211, R157, 0x7632, R211 ;  /* 0x000076329dd37816 */ /* 0x000fc400000000d3 */
[----:B0-----:R-:W-:Y:S01]  /*10710*/  PRMT R209, R156, 0x7632, R209 ;  /* 0x000076329cd17816 */ /* 0x001fe200000000d1 */
        /* <DEDUP_REMOVED lines=16> */
.L_x_4324:
        /* <DEDUP_REMOVED lines=12> */
.L_x_4325:
        /* <DEDUP_REMOVED lines=42> */
.L_x_4323:
[----:B------:R-:W-:Y:S01]  /*10b80*/  I2FP.F32.U32 R188, R188 ;  /* 0x000000bc00bc7245 */ /* 0x000fe20000201000 */
[----:B-----5:R-:W-:Y:S01]  /*10b90*/  IMAD.U32 R189, R160, 0x10000, RZ ;  /* 0x00010000a0bd7824 */ /* 0x020fe200078e00ff */
        /* <DEDUP_REMOVED lines=20> */
.L_x_4327:
        /* <DEDUP_REMOVED lines=12> */
.L_x_4328:
        /* <DEDUP_REMOVED lines=43> */
.L_x_4326:
[----:B------:R-:W-:Y:S01]  /*11050*/  I2FP.F32.U32 R188, R190 ;  /* 0x000000be00bc7245 */ /* 0x000fe20000201000 */
[----:B------:R-:W-:Y:S01]  /*11060*/  @P1 IMAD.U32 R191, R156, 0x10000, RZ ;  /* 0x000100009cbf1824 */ /* 0x000fe200078e00ff */
[----:B------:R-:W-:Y:S02]  /*11070*/  SHF.L.U32 R189, R152, 0x10, RZ ;  /* 0x0000001098bd7819 */ /* 0x000fe400000006ff */
[----:B------:R-:W-:Y:S01]  /*11080*/  ISETP.NE.AND P3, PT, R192, 0x1, PT ;  /* 0x00000001c000780c */ /* 0x000fe20003f65270 */
[----:B------:R-:W-:Y:S02]  /*11090*/  FFMA.FTZ R188, R188, R179, 1.1641532182693481445e-10 ;  /* 0x2f000000bcbc7423 */ /* 0x000fe400000100b3 */
[----:B------:R-:W-:-:S03]  /*110a0*/  FMUL.FTZ R189, R189, UR5 ;  /* 0x00000005bdbd7c20 */ /* 0x000fc60008410000 */
        /* <DEDUP_REMOVED lines=18> */
.L_x_4330:
        /* <DEDUP_REMOVED lines=12> */
.L_x_4331:
        /* <DEDUP_REMOVED lines=43> */
.L_x_4329:
[----:B------:R-:W-:Y:S01]  /*11540*/  I2FP.F32.U32 R190, R189 ;  /* 0x000000bd00be7245 */ /* 0x000fe20000201000 */
[----:B------:R-:W-:Y:S01]  /*11550*/  IMAD.MOV.U32 R192, RZ, RZ, 0x2 ;  /* 0x00000002ffc07424 */ /* 0x000fe200078e00ff */
[----:B------:R-:W-:Y:S01]  /*11560*/  ISETP.NE.AND P3, PT, R191, 0x1, PT ;  /* 0x00000001bf00780c */ /* 0x000fe20003f65270 */
[----:B------:R-:W-:Y:S01]  /*11570*/  IMAD.MOV.U32 R189, RZ, RZ, R2 ;  /* 0x000000ffffbd7224 */ /* 0x000fe200078e0002 */
[----:B------:R-:W-:Y:S01]  /*11580*/  SHF.L.U32 R160, R160, 0x10, RZ ;  /* 0x00000010a0a07819 */ /* 0x000fe200000006ff */
[----:B------:R-:W-:Y:S01]  /*11590*/  FFMA.FTZ R190, R190, R179, 1.1641532182693481445e-10 ;  /* 0x2f000000bebe7423 */ /* 0x000fe200000100b3 */
[----:B------:R-:W-:-:S03]  /*115a0*/  LOP3.LUT R0, R0, 0xfffffff7, RZ, 0xc0, !PT ;  /* 0xfffffff700007812 */ /* 0x000fc600078ec0ff */
        /* <DEDUP_REMOVED lines=14> */
.L_x_4333:
        /* <DEDUP_REMOVED lines=12> */
.L_x_4334:
        /* <DEDUP_REMOVED lines=43> */
.L_x_4332:
        /* <DEDUP_REMOVED lines=25> */
.L_x_4336:
        /* <DEDUP_REMOVED lines=12> */
.L_x_4337:
        /* <DEDUP_REMOVED lines=43> */
.L_x_4335:
        /* <DEDUP_REMOVED lines=22> */
.L_x_4339:
        /* <DEDUP_REMOVED lines=12> */
.L_x_4340:
        /* <DEDUP_REMOVED lines=40> */
[----:B------:R-:W-:Y:S02]  /*123a0*/  HFMA2 R192, -RZ, RZ, 0, 0 ;  /* 0x00000000ffc07431 */ /* 0x000fe400000001ff */
[----:B------:R-:W-:Y:S02]  /*123b0*/  IMAD.MOV.U32 R161, RZ, RZ, R218 ;  /* 0x000000ffffa17224 */ /* 0x000fe400078e00da */
[----:B------:R-:W-:-:S07]  /*123c0*/  IMAD.MOV.U32 R218, RZ, RZ, R160 ;  /* 0x000000ffffda7224 */ /* 0x000fce00078e00a0 */
.L_x_4338:
        /* <DEDUP_REMOVED lines=24> */
.L_x_4342:
        /* <DEDUP_REMOVED lines=12> */
.L_x_4343:
        /* <DEDUP_REMOVED lines=43> */
.L_x_4341:
[----:B------:R-:W-:Y:S01]  /*128c0*/  I2FP.F32.U32 R160, R161 ;  /* 0x000000a100a07245 */ /* 0x000fe20000201000 */
[----:B------:R-:W-:Y:S01]  /*128d0*/  IMAD.MOV.U32 R194, RZ, RZ, 0x2 ;  /* 0x00000002ffc27424 */ /* 0x000fe200078e00ff */
[----:B------:R-:W-:Y:S01]  /*128e0*/  SHF.L.U32 R191, R191, 0x10, RZ ;  /* 0x00000010bfbf7819 */ /* 0x000fe200000006ff */
[----:B------:R-:W-:Y:S01]  /*128f0*/  IMAD.MOV.U32 R161, RZ, RZ, R2 ;  /* 0x000000ffffa17224 */ /* 0x000fe200078e0002 */
[----:B------:R-:W-:Y:S01]  /*12900*/  LOP3.LUT R0, R0, 0xfffffffd, RZ, 0xc0, !PT ;  /* 0xfffffffd00007812 */ /* 0x000fe200078ec0ff */
[----:B------:R-:W-:Y:S02]  /*12910*/  FFMA.FTZ R160, R160, R179, 1.1641532182693481445e-10 ;  /* 0x2f000000a0a07423 */ /* 0x000fe400000100b3 */
[----:B------:R-:W-:-:S03]  /*12920*/  FMUL.FTZ R191, R191, UR5 ;  /* 0x00000005bfbf7c20 */ /* 0x000fc60008410000 */
        /* <DEDUP_REMOVED lines=14> */
.L_x_4345:
        /* <DEDUP_REMOVED lines=12> */
.L_x_4346:
        /* <DEDUP_REMOVED lines=43> */
.L_x_4344:
        /* <DEDUP_REMOVED lines=9> */
[----:B------:R-:W-:Y:S01]  /*12e10*/  FSEL R192, R161, RZ, !P2 ;  /* 0x000000ffa1c07208 */ /* 0x000fe20005000000 */
[----:B------:R-:W-:Y:S01]  /*12e20*/  IMAD.MOV.U32 R161, RZ, RZ, R2 ;  /* 0x000000ffffa17224 */ /* 0x000fe200078e0002 */
[----:B------:R-:W-:-:S03]  /*12e30*/  ISETP.NE.AND P2, PT, R194, 0x1, PT ;  /* 0x00000001c200780c */ /* 0x000fc60003f45270 */
[----:B------:R-:W-:-:S04]  /*12e40*/  FADD.FTZ R191, R191, R192 ;  /* 0x000000c0bfbf7221 */ /* 0x000fc80000010000 */
[----:B------:R-:W-:Y:S01]  /*12e50*/  @P1 FADD.FTZ R212, R191, R212 ;  /* 0x000000d4bfd41221 */ /* 0x000fe20000010000 */
[--C-:B------:R-:W-:Y:S01]  /*12e60*/  @!P1 IMAD.MOV.U32 R212, RZ, RZ, R191.reuse ;  /* 0x000000ffffd49224 */ /* 0x100fe200078e00bf */
[----:B------:R-:W-:-:S04]  /*12e70*/  PRMT R191, R160, 0x7610, R191 ;  /* 0x00007610a0bf7816 */ /* 0x000fc800000000bf */
        /* <DEDUP_REMOVED lines=10> */
.L_x_4348:
        /* <DEDUP_REMOVED lines=12> */
.L_x_4349:
        /* <DEDUP_REMOVED lines=43> */
.L_x_4347:
        /* <DEDUP_REMOVED lines=20> */
.L_x_4351:
        /* <DEDUP_REMOVED lines=12> */
.L_x_4352:
        /* <DEDUP_REMOVED lines=43> */
.L_x_4350:
[----:B------:R-:W-:Y:S01]  /*13740*/  I2FP.F32.U32 R160, R192 ;  /* 0x000000c000a07245 */ /* 0x000fe20000201000 */
[----:B------:R-:W-:Y:S01]  /*13750*/  IMAD.U32 R161, R154, 0x10000, RZ ;  /* 0x000100009aa17824 */ /* 0x000fe200078e00ff */
[----:B------:R-:W-:Y:S01]  /*13760*/  @P1 SHF.L.U32 R211, R158, 0x10, RZ ;  /* 0x000000109ed31819 */ /* 0x000fe200000006ff */
[----:B------:R-:W-:Y:S02]  /*13770*/  IMAD.MOV.U32 R193, RZ, RZ, 0x2 ;  /* 0x00000002ffc17424 */ /* 0x000fe400078e00ff */
        /* <DEDUP_REMOVED lines=20> */
.L_x_4354:
        /* <DEDUP_REMOVED lines=12> */
.L_x_4355:
        /* <DEDUP_REMOVED lines=43> */
.L_x_4353:
        /* <DEDUP_REMOVED lines=19> */
.L_x_4357:
        /* <DEDUP_REMOVED lines=12> */
.L_x_4358:
        /* <DEDUP_REMOVED lines=43> */
.L_x_4356:
        /* <DEDUP_REMOVED lines=25> */
.L_x_4360:
        /* <DEDUP_REMOVED lines=12> */
.L_x_4361:
        /* <DEDUP_REMOVED lines=43> */
.L_x_4359:
        /* <DEDUP_REMOVED lines=20> */
.L_x_4363:
        /* <DEDUP_REMOVED lines=12> */
.L_x_4364:
        /* <DEDUP_REMOVED lines=43> */
.L_x_4362:
[----:B------:R-:W-:Y:S01]  /*14a80*/  I2FP.F32.U32 R160, R162 ;  /* 0x000000a200a07245 */ /* 0x000fe20000201000 */
[----:B------:R-:W-:Y:S01]  /*14a90*/  @P1 IMAD.U32 R213, R159, 0x10000, RZ ;  /* 0x000100009fd51824 */ /* 0x000fe200078e00ff */
[----:B------:R-:W-:Y:S01]  /*14aa0*/  SHF.L.U32 R161, R155, 0x10, RZ ;  /* 0x000000109ba17819 */ /* 0x000fe200000006ff */
[----:B------:R-:W-:Y:S02]  /*14ab0*/  HFMA2 R162, -RZ, RZ, 0, 1.1920928955078125e-07 ;  /* 0x00000002ffa27431 */ /* 0x000fe400000001ff */
        /* <DEDUP_REMOVED lines=21> */
.L_x_4366:
        /* <DEDUP_REMOVED lines=12> */
.L_x_4367:
        /* <DEDUP_REMOVED lines=43> */
.L_x_4365:
        /* <DEDUP_REMOVED lines=19> */
.L_x_4369:
        /* <DEDUP_REMOVED lines=14> */
.L_x_4370:
        /* <DEDUP_REMOVED lines=43> */
.L_x_4368:
[----:B------:R-:W-:Y:S02]  /*15440*/  I2FP.F32.U32 R160, R161 ;  /* 0x000000a100a07245 */ /* 0x000fe40000201000 */
[----:B------:R-:W-:Y:S02]  /*15450*/  PRMT R161, R155, 0x7632, R161 ;  /* 0x000076329ba17816 */ /* 0x000fe400000000a1 */
[----:B------:R-:W-:Y:S01]  /*15460*/  @P1 SHF.L.U32 R162, R215, 0x10, RZ ;  /* 0x00000010d7a21819 */ /* 0x000fe200000006ff */
[----:B------:R-:W-:Y:S02]  /*15470*/  FFMA.FTZ R160, R160, R179, 1.1641532182693481445e-10 ;  /* 0x2f000000a0a07423 */ /* 0x000fe400000100b3 */
[----:B------:R-:W-:-:S03]  /*15480*/  IMAD.U32 R161, R161, 0x10000, RZ ;  /* 0x00010000a1a17824 */ /* 0x000fc600078e00ff */
[----:B------:R-:W-:Y:S01]  /*15490*/  FSETP.GTU.FTZ.AND P6, PT, R160, UR4, PT ;  /* 0x00000004a0007c0b */ /* 0x000fe2000bfdc000 */
[----:B------:R-:W-:-:S03]  /*154a0*/  FMUL.FTZ R161, R161, UR5 ;  /* 0x00000005a1a17c20 */ /* 0x000fc60008410000 */
[----:B------:R-:W-:Y:S02]  /*154b0*/  SEL R160, RZ, 0x1, P6 ;  /* 0x00000001ffa07807 */ /* 0x000fe40003000000 */
[----:B------:R-:W-:Y:S02]  /*154c0*/  FSEL R200, R161, RZ, !P6 ;  /* 0x000000ffa1c87208 */ /* 0x000fe40007000000 */
[--C-:B------:R-:W-:Y:S02]  /*154d0*/  PRMT R161, R220, 0x5410, R195.reuse ;  /* 0x00005410dca17816 */ /* 0x100fe400000000c3 */
[----:B------:R-:W-:Y:S01]  /*154e0*/  PRMT R195, R160, 0x7610, R195 ;  /* 0x00007610a0c37816 */ /* 0x000fe200000000c3 */
[----:B------:R-:W-:Y:S01]  /*154f0*/  FADD.FTZ R223, R223, R200 ;  /* 0x000000c8dfdf7221 */ /* 0x000fe20000010000 */
[----:B------:R-:W-:-:S03]  /*15500*/  PRMT R160, R198, 0x5410, R196 ;  /* 0x00005410c6a07816 */ /* 0x000fc600000000c4 */
[----:B------:R-:W-:Y:S01]  /*15510*/  @P1 FADD.FTZ R215, R223, R162 ;  /* 0x000000a2dfd71221 */ /* 0x000fe20000010000 */
[----:B------:R-:W-:Y:S01]  /*15520*/  @!P1 IMAD.MOV.U32 R215, RZ, RZ, R223 ;  /* 0x000000ffffd79224 */ /* 0x000fe200078e00df */
[----:B------:R-:W-:-:S04]  /*15530*/  PRMT R162, R221, 0x5410, R222 ;  /* 0x00005410dda27816 */ /* 0x000fc800000000de */
[----:B------:R-:W-:-:S04]  /*15540*/  F2FP.BF16.F32.PACK_AB R163, RZ, R215 ;  /* 0x000000d7ffa3723e */ /* 0x000fc800000010ff */
[----:B------:R-:W-:Y:S01]  /*15550*/  PRMT R163, R219, 0x5410, R163 ;  /* 0x00005410dba37816 */ /* 0x000fe200000000a3 */
[----:B------:R-:W-:Y:S06]  /*15560*/  BRA `(.L_x_4371) ;  /* 0x0000002400e87947 */ /* 0x000fec0003800000 */
.L_x_4322:
        /* <DEDUP_REMOVED lines=15> */
.L_x_4373:
        /* <DEDUP_REMOVED lines=12> */
.L_x_4374:
        /* <DEDUP_REMOVED lines=41> */
[----:B------:R-:W-:-:S07]  /*159b0*/  IMAD.MOV.U32 R200, RZ, RZ, RZ ;  /* 0x000000ffffc87224 */ /* 0x000fce00078e00ff */
.L_x_4372:
[----:B------:R-:W-:Y:S01]  /*159c0*/  I2FP.F32.U32 R196, R198 ;  /* 0x000000c600c47245 */ /* 0x000fe20000201000 */
[----:B------:R-:W-:Y:S01]  /*159d0*/  @P1 IMAD.U32 R201, R156, 0x10000, RZ ;  /* 0x000100009cc91824 */ /* 0x000fe200078e00ff */
[----:B-----5:R-:W-:Y:S02]  /*159e0*/  SHF.L.U32 R198, R160, 0x10, RZ ;  /* 0x00000010a0c67819 */ /* 0x020fe400000006ff */
[----:B------:R-:W-:Y:S01]  /*159f0*/  ISETP.NE.AND P3, PT, R200, 0x1, PT ;  /* 0x00000001c800780c */ /* 0x000fe20003f65270 */
[----:B------:R-:W-:Y:S01]  /*15a00*/  FFMA.FTZ R196, R196, R179, 1.1641532182693481445e-10 ;  /* 0x2f000000c4c47423 */ /* 0x000fe200000100b3 */
[----:B------:R-:W-:Y:S01]  /*15a10*/  LOP3.LUT R0, R0, 0xffffffef, RZ, 0xc0, !PT ;  /* 0xffffffef00007812 */ /* 0x000fe200078ec0ff */
[----:B------:R-:W-:Y:S01]  /*15a20*/  FMUL.FTZ R198, R198, UR5 ;  /* 0x00000005c6c67c20 */ /* 0x000fe20008410000 */
[----:B------:R-:W-:Y:S02]  /*15a30*/  PRMT R160, R160, 0x7632, R160 ;  /* 0x00007632a0a07816 */ /* 0x000fe400000000a0 */
[----:B------:R-:W-:-:S04]  /*15a40*/  FSETP.GTU.FTZ.AND P2, PT, R196, UR4, PT ;  /* 0x00000004c4007c0b */ /* 0x000fc8000bf5c000 */
[----:B------:R-:W-:Y:S02]  /*15a50*/  FSEL R208, R198, RZ, !P2 ;  /* 0x000000ffc6d07208 */ /* 0x000fe40005000000 */
[----:B------:R-:W-:Y:S02]  /*15a60*/  PLOP3.LUT P2, PT, P2, PT, PT, 0x8, 0x80 ;  /* 0x000000000080781c */ /* 0x000fe4000174e170 */
[----:B------:R-:W-:Y:S01]  /*15a70*/  MOV R198, R2 ;  /* 0x0000000200c67202 */ /* 0x000fe20000000f00 */
        /* <DEDUP_REMOVED lines=13> */
.L_x_4376:
        /* <DEDUP_REMOVED lines=12> */
.L_x_4377:
        /* <DEDUP_REMOVED lines=42> */
[----:B------:R-:W-:-:S07]  /*15eb0*/  HFMA2 R201, -RZ, RZ, 0, 0 ;  /* 0x00000000ffc97431 */ /* 0x000fce00000001ff */
.L_x_4375:
[----:B------:R-:W-:Y:S01]  /*15ec0*/  I2FP.F32.U32 R198, R198 ;  /* 0x000000c600c67245 */ /* 0x000fe20000201000 */
[----:B------:R-:W-:Y:S01]  /*15ed0*/  IMAD.U32 R160, R160, 0x10000, RZ ;  /* 0x00010000a0a07824 */ /* 0x000fe200078e00ff */
[----:B------:R-:W-:Y:S01]  /*15ee0*/  ISETP.NE.AND P3, PT, R201, 0x1, PT ;  /* 0x00000001c900780c */ /* 0x000fe20003f65270 */
[----:B------:R-:W-:Y:S01]  /*15ef0*/  @P1 IMAD.U32 R209, R209, 0x10000, RZ ;  /* 0x00010000d1d11824 */ /* 0x000fe200078e00ff */
[----:B------:R-:W-:Y:S01]  /*15f00*/  LOP3.LUT R0, R0, 0xfffffff7, RZ, 0xc0, !PT ;  /* 0xfffffff700007812 */ /* 0x000fe200078ec0ff */
[----:B------:R-:W-:Y:S01]  /*15f10*/  FFMA.FTZ R198, R198, R179, 1.1641532182693481445e-10 ;  /* 0x2f000000c6c67423 */ /* 0x000fe200000100b3 */
[----:B------:R-:W-:Y:S01]  /*15f20*/  FMUL.FTZ R160, R160, UR5 ;  /* 0x00000005a0a07c20 */ /* 0x000fe20008410000 */
[----:B------:R-:W-:-:S03]  /*15f30*/  MOV R214, 0x2 ;  /* 0x0000000200d67802 */ /* 0x000fc60000000f00 */
        /* <DEDUP_REMOVED lines=16> */
.L_x_4379:
        /* <DEDUP_REMOVED lines=12> */
.L_x_4380:
        /* <DEDUP_REMOVED lines=43> */
.L_x_4378:
[----:B------:R-:W-:Y:S01]  /*163b0*/  I2FP.F32.U32 R160, R160 ;  /* 0x000000a000a07245 */ /* 0x000fe20000201000 */
[C---:B------:R-:W-:Y:S01]  /*163c0*/  IMAD.U32 R200, R161.reuse, 0x10000, RZ ;  /* 0x00010000a1c87824 */ /* 0x040fe200078e00ff */
[----:B------:R-:W-:Y:S02]  /*163d0*/  ISETP.NE.AND P2, PT, R214, 0x1, PT ;  /* 0x00000001d600780c */ /* 0x000fe40003f45270 */
[----:B------:R-:W-:Y:S01]  /*163e0*/  LOP3.LUT R0, R0, 0xfffffffb, RZ, 0xc0, !PT ;  /* 0xfffffffb00007812 */ /* 0x000fe200078ec0ff */
[----:B------:R-:W-:Y:S01]  /*163f0*/  FFMA.FTZ R160, R160, R179, 1.1641532182693481445e-10 ;  /* 0x2f000000a0a07423 */ /* 0x000fe200000100b3 */
[----:B------:R-:W-:Y:S01]  /*16400*/  FMUL.FTZ R200, R200, UR5 ;  /* 0x00000005c8c87c20 */ /* 0x000fe20008410000 */
[----:B------:R-:W-:Y:S01]  /*16410*/  PRMT R212, R161, 0x7632, R212 ;  /* 0x00007632a1d47816 */ /* 0x000fe200000000d4 */
[----:B------:R-:W-:Y:S02]  /*16420*/  IMAD.MOV.U32 R161, RZ, RZ, R2 ;  /* 0x000000ffffa17224 */ /* 0x000fe400078e0002 */
[----:B------:R-:W-:-:S02]  /*16430*/  FSETP.GTU.FTZ.AND P3, PT, R160, UR4, PT ;  /* 0x00000004a0007c0b */ /* 0x000fc4000bf7c000 */
[----:B------:R-:W-:Y:S02]  /*16440*/  @P1 SHF.L.U32 R160, R157, 0x10, RZ ;  /* 0x000000109da01819 */ /* 0x000fe400000006ff */
        /* <DEDUP_REMOVED lines=15> */
.L_x_4382:
        /* <DEDUP_REMOVED lines=12> */
.L_x_4383:
        /* <DEDUP_REMOVED lines=43> */
.L_x_4381:
[----:B------:R-:W-:Y:S01]  /*168b0*/  I2FP.F32.U32 R160, R161 ;  /* 0x000000a100a07245 */ /* 0x000fe20000201000 */
[----:B------:R-:W-:Y:S01]  /*168c0*/  @P1 IMAD.U32 R211, R211, 0x10000, RZ ;  /* 0x00010000d3d31824 */ /* 0x000fe200078e00ff */
[----:B------:R-:W-:Y:S01]  /*168d0*/  SHF.L.U32 R212, R212, 0x10, RZ ;  /* 0x00000010d4d47819 */ /* 0x000fe200000006ff */
[----:B------:R-:W-:Y:S01]  /*168e0*/  IMAD.MOV.U32 R201, RZ, RZ, 0x2 ;  /* 0x00000002ffc97424 */ /* 0x000fe200078e00ff */
[----:B------:R-:W-:Y:S01]  /*168f0*/  LOP3.LUT R0, R0, 0xfffffffd, RZ, 0xc0, !PT ;  /* 0xfffffffd00007812 */ /* 0x000fe200078ec0ff */
[----:B------:R-:W-:Y:S01]  /*16900*/  FFMA.FTZ R160, R160, R179, 1.1641532182693481445e-10 ;  /* 0x2f000000a0a07423 */ /* 0x000fe200000100b3 */
[----:B------:R-:W-:Y:S01]  /*16910*/  MOV R161, R2 ;  /* 0x0000000200a17202 */ /* 0x000fe20000000f00 */
[----:B------:R-:W-:-:S03]  /*16920*/  FMUL.FTZ R212, R212, UR5 ;  /* 0x00000005d4d47c20 */ /* 0x000fc60008410000 */
        /* <DEDUP_REMOVED lines=16> */
.L_x_4385:
        /* <DEDUP_REMOVED lines=12> */
.L_x_4386:
        /* <DEDUP_REMOVED lines=43> */
.L_x_4384:
        /* <DEDUP_REMOVED lines=12> */
[----:B------:R-:W-:-:S04]  /*16e60*/  MOV R200, 0x2 ;  /* 0x0000000200c87802 */ /* 0x000fc80000000f00 */
        /* <DEDUP_REMOVED lines=10> */
.L_x_4388:
        /* <DEDUP_REMOVED lines=12> */
.L_x_4389:
        /* <DEDUP_REMOVED lines=43> */
.L_x_4387:
        /* <DEDUP_REMOVED lines=22> */
.L_x_4391:
        /* <DEDUP_REMOVED lines=12> */
.L_x_4392:
        /* <DEDUP_REMOVED lines=43> */
.L_x_4390:
        /* <DEDUP_REMOVED lines=9> */
[----:B------:R-:W-:Y:S02]  /*177e0*/  FSEL R213, R161, RZ, !P4 ;  /* 0x000000ffa1d57208 */ /* 0x000fe40006000000 */
[----:B------:R-:W-:Y:S02]  /*177f0*/  MOV R161, R2 ;  /* 0x0000000200a17202 */ /* 0x000fe40000000f00 */
        /* <DEDUP_REMOVED lines=12> */
.L_x_4394:
        /* <DEDUP_REMOVED lines=12> */
.L_x_4395:
        /* <DEDUP_REMOVED lines=43> */
.L_x_4393:
[----:B------:R-:W-:Y:S01]  /*17c30*/  I2FP.F32.U32 R160, R161 ;  /* 0x000000a100a07245 */ /* 0x000fe20000201000 */
[----:B------:R-:W-:Y:S01]  /*17c40*/  IMAD.U32 R224, R224, 0x10000, RZ ;  /* 0x00010000e0e07824 */ /* 0x000fe200078e00ff */
[----:B------:R-:W-:Y:S01]  /*17c50*/  PRMT R161, R219, 0x5410, R220 ;  /* 0x00005410dba17816 */ /* 0x000fe200000000dc */
[----:B------:R-:W-:Y:S02]  /*17c60*/  @P1 IMAD.U32 R162, R215, 0x10000, RZ ;  /* 0x00010000d7a21824 */ /* 0x000fe400078e00ff */
        /* <DEDUP_REMOVED lines=10> */
.L_x_4371:
        /* <DEDUP_REMOVED lines=14> */
[----:B------:R-:W-:Y:S01]  /*17df0*/  LOP3.LUT R223, R223, R224, R222, 0xfe, !PT ;  /* 0x000000e0dfdf7212 */ /* 0x000fe200078efede */
[----:B------:R-:W-:Y:S01]  /*17e00*/  IMAD.WIDE.U32 R224, R171, 0x8, R166 ;  /* 0x00000008abe07825 */ /* 0x000fe200078e00a6 */
[----:B------:R-:W-:-:S02]  /*17e10*/  SEL R222, RZ, 0x1, !P2 ;  /* 0x00000001ffde7807 */ /* 0x000fc40005000000 */
[----:B------:R-:W-:Y:S02]  /*17e20*/  LOP3.LUT R196, R196, R198, R219, 0xfe, !PT ;  /* 0x000000c6c4c47212 */ /* 0x000fe400078efedb */
[----:B------:R-:W-:Y:S02]  /*17e30*/  SEL R219, RZ, 0x1, !P6 ;  /* 0x00000001ffdb7807 */ /* 0x000fe40007000000 */
[----:B------:R-:W-:Y:S02]  /*17e40*/  LOP3.LUT R223, R223, R222, RZ, 0xfc, !PT ;  /* 0x000000dedfdf7212 */ /* 0x000fe400078efcff */
[----:B------:R-:W-:Y:S02]  /*17e50*/  LOP3.LUT R222, R196, R219, RZ, 0xfc, !PT ;  /* 0x000000dbc4de7212 */ /* 0x000fe400078efcff */
[----:B------:R-:W-:-:S03]  /*17e60*/  IADD3 R198, PT, PT, R168, 0x180, RZ ;  /* 0x00000180a8c67810 */ /* 0x000fc60007ffe0ff */
[----:B------:R2:W-:Y:S02]  /*17e70*/  STG.E.64 desc[UR8][R224.64], R222 ;  /* 0x000000dee0007986 */ /* 0x0005e4000c101b08 */
[----:B0-----:R-:W-:Y:S01]  /*17e80*/  @P1 IMAD.WIDE.U32 R200, R198, 0x10, R200 ;  /* 0x00000010c6c81825 */ /* 0x001fe200078e00c8 */
[----:B------:R-:W-:Y:S06]  /*17e90*/  @!P0 BRA `(.L_x_4396) ;  /* 0x0000000000508947 */ /* 0x000fec0003800000 */
        /* <DEDUP_REMOVED lines=20> */
.L_x_4396:
[----:B------:R-:W3:Y:S01]  /*17fe0*/  @P1 LDG.E.128 R156, desc[UR8][R200.64] ;  /* 0x00000008c89c1981 */ /* 0x000ee2000c1e1d00 */
[----:B0-2---:R-:W-:-:S04]  /*17ff0*/  IMAD.WIDE.U32 R160, R198, 0x10, R216 ;  /* 0x00000010c6a07825 */ /* 0x005fc800078e00d8 */
[----:B-1----:R-:W-:Y:S02]  /*18000*/  @P0 IMAD.WIDE.U32 R220, R198, 0x10, R220 ;  /* 0x00000010c6dc0825 */ /* 0x002fe400078e00dc */
[----:B------:R-:W5:Y:S04]  /*18010*/  LDG.E.128 R160, desc[UR8][R160.64] ;  /* 0x00000008a0a07981 */ /* 0x000f68000c1e1d00 */
[----:B------:R3:W5:Y:S02]  /*18020*/  @P0 LDG.E.128 R152, desc[UR8][R220.64] ;  /* 0x00000008dc980981 */ /* 0x000764000c1e1d00 */
[----:B---3--:R-:W-:Y:S02]  /*18030*/  PRMT R221, R158, 0x7632, R221 ;  /* 0x000076329edd7816 */ /* 0x008fe400000000dd */
[----:B------:R-:W-:-:S02]  /*18040*/  PRMT R219, R157, 0x7632, R219 ;  /* 0x000076329ddb7816 */ /* 0x000fc400000000db */
        /* <DEDUP_REMOVED lines=17> */
.L_x_4399:
        /* <DEDUP_REMOVED lines=12> */
.L_x_4400:
        /* <DEDUP_REMOVED lines=39> */
[----:B------:R-:W-:Y:S01]  /*18490*/  MOV R2, R192 ;  /* 0x000000c000027202 */ /* 0x000fe20000000f00 */
[----:B------:R-:W-:Y:S01]  /*184a0*/  IMAD.MOV.U32 R196, RZ, RZ, R188 ;  /* 0x000000ffffc47224 */ /* 0x000fe200078e00bc */
[----:B------:R-:W-:Y:S01]  /*184b0*/  LOP3.LUT R5, R8, R190, R189, 0x96, !PT ;  /* 0x000000be08057212 */ /* 0x000fe200078e96bd */
[----:B------:R-:W-:-:S07]  /*184c0*/  IMAD.MOV.U32 R188, RZ, RZ, R218 ;  /* 0x000000ffffbc7224 */ /* 0x000fce00078e00da */
.L_x_4398:
        /* <DEDUP_REMOVED lines=22> */
.L_x_4402:
        /* <DEDUP_REMOVED lines=12> */
.L_x_4403:
        /* <DEDUP_REMOVED lines=43> */
.L_x_4401:
        /* <DEDUP_REMOVED lines=24> */
.L_x_4405:
        /* <DEDUP_REMOVED lines=12> */
.L_x_4406:
        /* <DEDUP_REMOVED lines=43> */
.L_x_4404:
        /* <DEDUP_REMOVED lines=21> */
.L_x_4408:
        /* <DEDUP_REMOVED lines=12> */
.L_x_4409:
        /* <DEDUP_REMOVED lines=43> */
.L_x_4407:
[----:B------:R-:W-:Y:S01]  /*19350*/  I2FP.F32.U32 R190, R189 ;  /* 0x000000bd00be7245 */ /* 0x000fe20000201000 */
[----:B------:R-:W-:Y:S01]  /*19360*/  @P1 IMAD.U32 R217, R217, 0x10000, RZ ;  /* 0x00010000d9d91824 */ /* 0x000fe200078e00ff */
[----:B------:R-:W-:Y:S01]  /*19370*/  PRMT R189, R152, 0x7632, R189 ;  /* 0x0000763298bd7816 */ /* 0x000fe200000000bd */
[----:B------:R-:W-:Y:S01]  /*19380*/  HFMA2 R193, -RZ, RZ, 0, 1.1920928955078125e-07 ;  /* 0x00000002ffc17431 */ /* 0x000fe200000001ff */
[----:B------:R-:W-:Y:S01]  /*19390*/  ISETP.NE.AND P3, PT, R192, 0x1, PT ;  /* 0x00000001c000780c */ /* 0x000fe20003f65270 */
[----:B------:R-:W-:Y:S01]  /*193a0*/  FFMA.FTZ R190, R190, R179, 1.1641532182693481445e-10 ;  /* 0x2f000000bebe7423 */ /* 0x000fe200000100b3 */
[----:B------:R-:W-:-:S04]  /*193b0*/  SHF.L.U32 R189, R189, 0x10, RZ ;  /* 0x00000010bdbd7819 */ /* 0x000fc800000006ff */
        /* <DEDUP_REMOVED lines=18> */
.L_x_4411:
        /* <DEDUP_REMOVED lines=12> */
.L_x_4412:
        /* <DEDUP_REMOVED lines=43> */
.L_x_4410:
[----:B------:R-:W-:Y:S01]  /*19850*/  I2FP.F32.U32 R160, R160 ;  /* 0x000000a000a07245 */ /* 0x000fe20000201000 */
[----:B------:R-:W-:Y:S01]  /*19860*/  IMAD.U32 R190, R161, 0x10000, RZ ;  /* 0x00010000a1be7824 */ /* 0x000fe200078e00ff */
[----:B------:R-:W-:Y:S02]  /*19870*/  ISETP.NE.AND P2, PT, R193, 0x1, PT ;  /* 0x00000001c100780c */ /* 0x000fe40003f45270 */
[----:B------:R-:W-:Y:S01]  /*19880*/  LOP3.LUT R0, R0, 0xfffffffb, RZ, 0xc0, !PT ;  /* 0xfffffffb00007812 */ /* 0x000fe200078ec0ff */
[----:B------:R-:W-:Y:S01]  /*19890*/  FFMA.FTZ R160, R160, R179, 1.1641532182693481445e-10 ;  /* 0x2f000000a0a07423 */ /* 0x000fe200000100b3 */
[----:B------:R-:W-:Y:S01]  /*198a0*/  FMUL.FTZ R190, R190, UR5 ;  /* 0x00000005bebe7c20 */ /* 0x000fe20008410000 */
[----:B------:R-:W-:Y:S01]  /*198b0*/  PRMT R191, R161, 0x7632, R191 ;  /* 0x00007632a1bf7816 */ /* 0x000fe200000000bf */
[----:B------:R-:W-:Y:S01]  /*198c0*/  IMAD.MOV.U32 R161, RZ, RZ, R2 ;  /* 0x000000ffffa17224 */ /* 0x000fe200078e0002 */
[----:B------:R-:W-:Y:S02]  /*198d0*/  MOV R192, 0x2 ;  /* 0x0000000200c07802 */ /* 0x000fe40000000f00 */
        /* <DEDUP_REMOVED lines=13> */
.L_x_4414:
        /* <DEDUP_REMOVED lines=12> */
.L_x_4415:
        /* <DEDUP_REMOVED lines=43> */
.L_x_4413:
[----:B------:R-:W-:Y:S01]  /*19d20*/  I2FP.F32.U32 R160, R161 ;  /* 0x000000a100a07245 */ /* 0x000fe20000201000 */
[----:B------:R-:W-:Y:S01]  /*19d30*/  IMAD.U32 R161, R153, 0x10000, RZ ;  /* 0x0001000099a17824 */ /* 0x000fe200078e00ff */
[----:B------:R-:W-:Y:S01]  /*19d40*/  @P1 SHF.L.U32 R217, R157, 0x10, RZ ;  /* 0x000000109dd91819 */ /* 0x000fe200000006ff */
[----:B------:R-:W-:Y:S02]  /*19d50*/  IMAD.MOV.U32 R193, RZ, RZ, 0x2 ;  /* 0x00000002ffc17424 */ /* 0x000fe400078e00ff */
[----:B------:R-:W-:Y:S01]  /*19d60*/  FFMA.FTZ R160, R160, R179, 1.1641532182693481445e-10 ;  /* 0x2f000000a0a07423 */ /* 0x000fe200000100b3 */
[----:B------:R-:W-:-:S04]  /*19d70*/  FMUL.FTZ R161, R161, UR5 ;  /* 0x00000005a1a17c20 */ /* 0x000fc80008410000 */
        /* <DEDUP_REMOVED lines=18> */
.L_x_4417:
        /* <DEDUP_REMOVED lines=12> */
.L_x_4418:
        /* <DEDUP_REMOVED lines=43> */
.L_x_4416:
        /* <DEDUP_REMOVED lines=21> */
.L_x_4420:
        /* <DEDUP_REMOVED lines=12> */
.L_x_4421:
        /* <DEDUP_REMOVED lines=43> */
.L_x_4419:
        /* <DEDUP_REMOVED lines=14> */
[----:B------:R-:W-:Y:S02]  /*1a7b0*/  @!P1 MOV R220, R191 ;  /* 0x000000bf00dc9202 */ /* 0x000fe40000000f00 */
[----:B------:R-:W-:Y:S02]  /*1a7c0*/  PRMT R191, R160, 0x7610, R191 ;  /* 0x00007610a0bf7816 */ /* 0x000fe400000000bf */
        /* <DEDUP_REMOVED lines=10> */
.L_x_4423:
        /* <DEDUP_REMOVED lines=12> */
.L_x_4424:
        /* <DEDUP_REMOVED lines=43> */
.L_x_4422:
        /* <DEDUP_REMOVED lines=20> */
.L_x_4426:
        /* <DEDUP_REMOVED lines=12> */
.L_x_4427:
        /* <DEDUP_REMOVED lines=43> */
.L_x_4425:
        /* <DEDUP_REMOVED lines=24> */
.L_x_4429:
        /* <DEDUP_REMOVED lines=12> */
.L_x_4430:
        /* <DEDUP_REMOVED lines=43> */
.L_x_4428:
        /* <DEDUP_REMOVED lines=19> */
.L_x_4432:
        /* <DEDUP_REMOVED lines=12> */
.L_x_4433:
        /* <DEDUP_REMOVED lines=43> */
.L_x_4431:
[----:B------:R-:W-:Y:S01]  /*1ba20*/  I2FP.F32.U32 R160, R161 ;  /* 0x000000a100a07245 */ /* 0x000fe20000201000 */
[----:B------:R-:W-:Y:S01]  /*1ba30*/  IMAD.MOV.U32 R200, RZ, RZ, 0x2 ;  /* 0x00000002ffc87424 */ /* 0x000fe200078e00ff */
        /* <DEDUP_REMOVED lines=23> */
.L_x_4435:
        /* <DEDUP_REMOVED lines=12> */
.L_x_4436:
        /* <DEDUP_REMOVED lines=43> */
.L_x_4434:
        /* <DEDUP_REMOVED lines=20> */
.L_x_4438:
        /* <DEDUP_REMOVED lines=12> */
.L_x_4439:
        /* <DEDUP_REMOVED lines=43> */
.L_x_4437:
        /* <DEDUP_REMOVED lines=25> */
.L_x_4441:
        /* <DEDUP_REMOVED lines=12> */
.L_x_4442:
        /* <DEDUP_REMOVED lines=43> */
.L_x_4440:
        /* <DEDUP_REMOVED lines=19> */
.L_x_4444:
        /* <DEDUP_REMOVED lines=14> */
.L_x_4445:
        /* <DEDUP_REMOVED lines=43> */
.L_x_4443:
[----:B------:R-:W-:Y:S02]  /*1cd90*/  I2FP.F32.U32 R160, R161 ;  /* 0x000000a100a07245 */ /* 0x000fe40000201000 */
[----:B------:R-:W-:Y:S02]  /*1cda0*/  PRMT R161, R155, 0x7632, R161 ;  /* 0x000076329ba17816 */ /* 0x000fe400000000a1 */
[----:B------:R-:W-:Y:S01]  /*1cdb0*/  @P1 PRMT R162, R159, 0x7632, R162 ;  /* 0x000076329fa21816 */ /* 0x000fe200000000a2 */
[----:B------:R-:W-:Y:S01]  /*1cdc0*/  FFMA.FTZ R160, R160, R179, 1.1641532182693481445e-10 ;  /* 0x2f000000a0a07423 */ /* 0x000fe200000100b3 */
[----:B------:R-:W-:-:S03]  /*1cdd0*/  SHF.L.U32 R161, R161, 0x10, RZ ;  /* 0x00000010a1a17819 */ /* 0x000fc600000006ff */
[----:B------:R-:W-:Y:S01]  /*1cde0*/  @P1 IMAD.U32 R162, R162, 0x10000, RZ ;  /* 0x00010000a2a21824 */ /* 0x000fe200078e00ff */
[----:B------:R-:W-:Y:S01]  /*1cdf0*/  FSETP.GTU.FTZ.AND P6, PT, R160, UR4, PT ;  /* 0x00000004a0007c0b */ /* 0x000fe2000bfdc000 */
[----:B------:R-:W-:-:S05]  /*1ce00*/  FMUL.FTZ R161, R161, UR5 ;  /* 0x00000005a1a17c20 */ /* 0x000fca0008410000 */
[----:B------:R-:W-:Y:S02]  /*1ce10*/  FSEL R160, R161, RZ, !P6 ;  /* 0x000000ffa1a07208 */ /* 0x000fe40007000000 */
[----:B------:R-:W-:-:S03]  /*1ce20*/  PRMT R161, R226, 0x5410, R195 ;  /* 0x00005410e2a17816 */ /* 0x000fc600000000c3 */
[----:B------:R-:W-:Y:S01]  /*1ce30*/  FADD.FTZ R229, R229, R160 ;  /* 0x000000a0e5e57221 */ /* 0x000fe20000010000 */
[----:B------:R-:W-:-:S03]  /*1ce40*/  SEL R160, RZ, 0x1, P6 ;  /* 0x00000001ffa07807 */ /* 0x000fc60003000000 */
[----:B------:R-:W-:Y:S01]  /*1ce50*/  @P1 FADD.FTZ R179, R229, R162 ;  /* 0x000000a2e5b31221 */ /* 0x000fe20000010000 */
[----:B------:R-:W-:Y:S01]  /*1ce60*/  @!P1 IMAD.MOV.U32 R179, RZ, RZ, R229 ;  /* 0x000000ffffb39224 */ /* 0x000fe200078e00e5 */
[----:B------:R-:W-:Y:S02]  /*1ce70*/  PRMT R195, R160, 0x7610, R195 ;  /* 0x00007610a0c37816 */ /* 0x000fe400000000c3 */
[----:B------:R-:W-:Y:S02]  /*1ce80*/  PRMT R162, R227, 0x5410, R228 ;  /* 0x00005410e3a27816 */ /* 0x000fe400000000e4 */
[----:B------:R-:W-:Y:S02]  /*1ce90*/  F2FP.BF16.F32.PACK_AB R163, RZ, R179 ;  /* 0x000000b3ffa3723e */ /* 0x000fe400000010ff */
[----:B------:R-:W-:Y:S02]  /*1cea0*/  PRMT R160, R224, 0x5410, R223 ;  /* 0x00005410e0a07816 */ /* 0x000fe400000000df */
[----:B------:R-:W-:Y:S01]  /*1ceb0*/  PRMT R163, R225, 0x5410, R163 ;  /* 0x00005410e1a37816 */ /* 0x000fe200000000a3 */
[----:B------:R-:W-:Y:S06]  /*1cec0*/  BRA `(.L_x_4446) ;  /* 0x0000002400f07947 */ /* 0x000fec0003800000 */
.L_x_4397:
        /* <DEDUP_REMOVED lines=15> */
.L_x_4448:
        /* <DEDUP_REMOVED lines=12> */
.L_x_4449:
        /* <DEDUP_REMOVED lines=43> */
.L_x_4447:
[----:B------:R-:W-:Y:S01]  /*1d330*/  I2FP.F32.U32 R200, R200 ;  /* 0x000000c800c87245 */ /* 0x000fe20000201000 */
[----:B-----5:R-:W-:Y:S01]  /*1d340*/  IMAD.U32 R201, R160, 0x10000, RZ ;  /* 0x00010000a0c97824 */ /* 0x020fe200078e00ff */
[----:B------:R-:W-:Y:S01]  /*1d350*/  ISETP.NE.AND P3, PT, R220, 0x1, PT ;  /* 0x00000001dc00780c */ /* 0x000fe20003f65270 */
[----:B------:R-:W-:Y:S01]  /*1d360*/  IMAD.MOV.U32 R222, RZ, RZ, 0x2 ;  /* 0x00000002ffde7424 */ /* 0x000fe200078e00ff */
[----:B------:R-:W-:Y:S01]  /*1d370*/  @P1 SHF.L.U32 R223, R156, 0x10, RZ ;  /* 0x000000109cdf1819 */ /* 0x000fe200000006ff */
[----:B------:R-:W-:Y:S01]  /*1d380*/  FFMA.FTZ R200, R200, R179, 1.1641532182693481445e-10 ;  /* 0x2f000000c8c87423 */ /* 0x000fe200000100b3 */
[----:B------:R-:W-:Y:S01]  /*1d390*/  FMUL.FTZ R201, R201, UR5 ;  /* 0x00000005c9c97c20 */ /* 0x000fe20008410000 */
[----:B------:R-:W-:Y:S02]  /*1d3a0*/  LOP3.LUT R0, R0, 0xffffffef, RZ, 0xc0, !PT ;  /* 0xffffffef00007812 */ /* 0x000fe400078ec0ff */
[----:B------:R-:W-:Y:S02]  /*1d3b0*/  PRMT R160, R160, 0x7632, R160 ;  /* 0x00007632a0a07816 */ /* 0x000fe400000000a0 */
        /* <DEDUP_REMOVED lines=16> */
.L_x_4451:
        /* <DEDUP_REMOVED lines=12> */
.L_x_4452:
        /* <DEDUP_REMOVED lines=43> */
.L_x_4450:
[----:B------:R-:W-:Y:S01]  /*1d830*/  I2FP.F32.U32 R200, R201 ;  /* 0x000000c900c87245 */ /* 0x000fe20000201000 */
[----:B------:R-:W-:Y:S01]  /*1d840*/  @P1 IMAD.U32 R217, R217, 0x10000, RZ ;  /* 0x00010000d9d91824 */ /* 0x000fe200078e00ff */
[----:B------:R-:W-:Y:S01]  /*1d850*/  SHF.L.U32 R160, R160, 0x10, RZ ;  /* 0x00000010a0a07819 */ /* 0x000fe200000006ff */
[----:B------:R-:W-:Y:S01]  /*1d860*/  IMAD.MOV.U32 R201, RZ, RZ, 0x2 ;  /* 0x00000002ffc97424 */ /* 0x000fe200078e00ff */
[----:B------:R-:W-:Y:S01]  /*1d870*/  ISETP.NE.AND P3, PT, R222, 0x1, PT ;  /* 0x00000001de00780c */ /* 0x000fe20003f65270 */
[----:B------:R-:W-:Y:S01]  /*1d880*/  FFMA.FTZ R200, R200, R179, 1.1641532182693481445e-10 ;  /* 0x2f000000c8c87423 */ /* 0x000fe200000100b3 */
[----:B------:R-:W-:Y:S01]  /*1d890*/  LOP3.LUT R0, R0, 0xfffffff7, RZ, 0xc0, !PT ;  /* 0xfffffff700007812 */ /* 0x000fe200078ec0ff */
[----:B------:R-:W-:-:S03]  /*1d8a0*/  FMUL.FTZ R160, R160, UR5 ;  /* 0x00000005a0a07c20 */ /* 0x000fc60008410000 */
        /* <DEDUP_REMOVED lines=16> */
.L_x_4454:
        /* <DEDUP_REMOVED lines=12> */
.L_x_4455:
        /* <DEDUP_REMOVED lines=43> */
.L_x_4453:
[----:B------:R-:W-:Y:S01]  /*1dd20*/  I2FP.F32.U32 R160, R160 ;  /* 0x000000a000a07245 */ /* 0x000fe20000201000 */
[----:B------:R-:W-:Y:S01]  /*1dd30*/  IMAD.U32 R200, R161, 0x10000, RZ ;  /* 0x00010000a1c87824 */ /* 0x000fe200078e00ff */
[----:B------:R-:W-:Y:S02]  /*1dd40*/  ISETP.NE.AND P2, PT, R201, 0x1, PT ;  /* 0x00000001c900780c */ /* 0x000fe40003f45270 */
        /* <DEDUP_REMOVED lines=8> */
[----:B------:R-:W-:Y:S02]  /*1ddd0*/  PLOP3.LUT P3, PT, P3, PT, PT, 0x8, 0x80 ;  /* 0x000000000080781c */ /* 0x000fe40001f6e170 */
[----:B------:R-:W-:Y:S01]  /*1dde0*/  MOV R200, 0x2 ;  /* 0x0000000200c87802 */ /* 0x000fe20000000f00 */
        /* <DEDUP_REMOVED lines=12> */
.L_x_4457:
        /* <DEDUP_REMOVED lines=12> */
.L_x_4458:
        /* <DEDUP_REMOVED lines=43> */
.L_x_4456:
        /* <DEDUP_REMOVED lines=24> */
.L_x_4460:
        /* <DEDUP_REMOVED lines=12> */
.L_x_4461:
        /* <DEDUP_REMOVED lines=43> */
.L_x_4459:
[----:B------:R-:W-:Y:S01]  /*1e710*/  I2FP.F32.U32 R160, R161 ;  /* 0x000000a100a07245 */ /* 0x000fe20000201000 */
[----:B------:R-:W-:Y:S01]  /*1e720*/  @P1 IMAD.U32 R200, R158, 0x10000, RZ ;  /* 0x000100009ec81824 */ /* 0x000fe200078e00ff */
[----:B------:R-:W-:Y:S02]  /*1e730*/  SHF.L.U32 R161, R162, 0x10, RZ ;  /* 0x00000010a2a17819 */ /* 0x000fe400000006ff */
        /* <DEDUP_REMOVED lines=20> */
.L_x_4463:
        /* <DEDUP_REMOVED lines=12> */
.L_x_4464:
        /* <DEDUP_REMOVED lines=43> */
.L_x_4462:
[----:B------:R-:W-:Y:S01]  /*1ebf0*/  I2FP.F32.U32 R160, R161 ;  /* 0x000000a100a07245 */ /* 0x000fe20000201000 */
[----:B------:R-:W-:Y:S01]  /*1ec00*/  IMAD.U32 R162, R162, 0x10000, RZ ;  /* 0x00010000a2a27824 */ /* 0x000fe200078e00ff */
[----:B------:R-:W-:Y:S01]  /*1ec10*/  ISETP.NE.AND P4, PT, R200, 0x1, PT ;  /* 0x00000001c800780c */ /* 0x000fe20003f85270 */
[----:B------:R-:W-:Y:S01]  /*1ec20*/  @P1 IMAD.U32 R221, R221, 0x10000, RZ ;  /* 0x00010000dddd1824 */ /* 0x000fe200078e00ff */
[----:B------:R-:W-:Y:S01]  /*1ec30*/  MOV R201, 0x2 ;  /* 0x0000000200c97802 */ /* 0x000fe20000000f00 */
        /* <DEDUP_REMOVED lines=17> */
.L_x_4466:
        /* <DEDUP_REMOVED lines=12> */
.L_x_4467:
        /* <DEDUP_REMOVED lines=43> */
.L_x_4465:
        /* <DEDUP_REMOVED lines=23> */
.L_x_4469:
        /* <DEDUP_REMOVED lines=12> */
.L_x_4470:
        /* <DEDUP_REMOVED lines=43> */
.L_x_4468:
[----:B------:R-:W-:Y:S02]  /*1f5a0*/  I2FP.F32.U32 R160, R161 ;  /* 0x000000a100a07245 */ /* 0x000fe40000201000 */
[----:B------:R-:W-:Y:S02]  /*1f5b0*/  SHF.L.U32 R230, R230, 0x10, RZ ;  /* 0x00000010e6e67819 */ /* 0x000fe400000006ff */
[----:B------:R-:W-:Y:S01]  /*1f5c0*/  @P1 PRMT R161, R159, 0x7632, R161 ;  /* 0x000076329fa11816 */ /* 0x000fe200000000a1 */
[----:B------:R-:W-:Y:S02]  /*1f5d0*/  FFMA.FTZ R160, R160, R179, 1.1641532182693481445e-10 ;  /* 0x2f000000a0a07423 */ /* 0x000fe400000100b3 */
[----:B------:R-:W-:Y:S02]  /*1f5e0*/  FMUL.FTZ R230, R230, UR5 ;  /* 0x00000005e6e67c20 */ /* 0x000fe40008410000 */
[----:B------:R-:W-:Y:S01]  /*1f5f0*/  @P1 IMAD.U32 R162, R161, 0x10000, RZ ;  /* 0x00010000a1a21824 */ /* 0x000fe200078e00ff */
[----:B------:R-:W-:-:S02]  /*1f600*/  FSETP.GTU.FTZ.AND P5, PT, R160, UR4, PT ;  /* 0x00000004a0007c0b */ /* 0x000fc4000bfbc000 */
[----:B------:R-:W-:Y:S02]  /*1f610*/  PRMT R161, R225, 0x5410, R226 ;  /* 0x00005410e1a17816 */ /* 0x000fe400000000e2 */
[----:B------:R-:W-:Y:S02]  /*1f620*/  FSEL R179, R230, RZ, !P5 ;  /* 0x000000ffe6b37208 */ /* 0x000fe40006800000 */
[----:B------:R-:W-:Y:S02]  /*1f630*/  PLOP3.LUT P5, PT, P5, PT, PT, 0x8, 0x80 ;  /* 0x000000000080781c */ /* 0x000fe40002fae170 */
[----:B------:R-:W-:Y:S01]  /*1f640*/  PRMT R160, R223, 0x5410, R224 ;  /* 0x00005410dfa07816 */ /* 0x000fe200000000e0 */
[----:B------:R-:W-:Y:S01]  /*1f650*/  @P1 FADD.FTZ R179, R179, R162 ;  /* 0x000000a2b3b31221 */ /* 0x000fe20000010000 */
[----:B------:R-:W-:-:S04]  /*1f660*/  PRMT R162, R228, 0x5410, R229 ;  /* 0x00005410e4a27816 */ /* 0x000fc800000000e5 */
[----:B------:R-:W-:-:S04]  /*1f670*/  F2FP.BF16.F32.PACK_AB R163, RZ, R179 ;  /* 0x000000b3ffa3723e */ /* 0x000fc800000010ff */
[----:B------:R-:W-:-:S07]  /*1f680*/  PRMT R163, R227, 0x5410, R163 ;  /* 0x00005410e3a37816 */ /* 0x000fce00000000a3 */
.L_x_4446:
        /* <DEDUP_REMOVED lines=14> */
[----:B------:R-:W-:-:S02]  /*1f770*/  LOP3.LUT R201, R201, R223, R224, 0xfe, !PT ;  /* 0x000000dfc9c97212 */ /* 0x000fc400078efee0 */
[----:B------:R-:W-:Y:S02]  /*1f780*/  SEL R225, RZ, 0x1, !P2 ;  /* 0x00000001ffe17807 */ /* 0x000fe40005000000 */
[----:B------:R-:W-:Y:S02]  /*1f790*/  SEL R224, RZ, 0x1, !P1 ;  /* 0x00000001ffe07807 */ /* 0x000fe40004800000 */
[----:B------:R-:W-:Y:S02]  /*1f7a0*/  LOP3.LUT R225, R226, R225, RZ, 0xfc, !PT ;  /* 0x000000e1e2e17212 */ /* 0x000fe400078efcff */
[----:B------:R-:W-:-:S05]  /*1f7b0*/  LOP3.LUT R224, R201, R224, RZ, 0xfc, !PT ;  /* 0x000000e0c9e07212 */ /* 0x000fca00078efcff */
        /* <DEDUP_REMOVED lines=22> */
.L_x_4471:
[----:B01----:R-:W-:Y:S01]  /*1f920*/  FADD.FTZ R161, RZ, R170 ;  /* 0x000000aaffa17221 */ /* 0x003fe20000010000 */
[----:B------:R-:W0:Y:S01]  /*1f930*/  S2UR UR5, SR_CgaCtaId ;  /* 0x00000000000579c3 */ /* 0x000e220000008800 */
[----:B------:R-:W-:Y:S01]  /*1f940*/  ISETP.NE.AND P1, PT, R183, RZ, PT ;  /* 0x000000ffb700720c */ /* 0x000fe20003f25270 */
[----:B------:R-:W-:Y:S01]  /*1f950*/  UMOV UR4, 0x400 ;  /* 0x0000040000047882 */ /* 0x000fe20000000000 */
[----:B------:R-:W-:Y:S01]  /*1f960*/  FADD.FTZ R160, R161, R172 ;  /* 0x000000aca1a07221 */ /* 0x000fe20000010000 */
[----:B------:R-:W-:Y:S02]  /*1f970*/  ISETP.GT.U32.AND P2, PT, R183, 0x3, PT ;  /* 0x00000003b700780c */ /* 0x000fe40003f44070 */
[----:B------:R-:W-:Y:S01]  /*1f980*/  LOP3.LUT P3, RZ, R0, 0x20, RZ, 0xc0, !PT ;  /* 0x0000002000ff7812 */ /* 0x000fe2000786c0ff */
[----:B------:R-:W-:-:S04]  /*1f990*/  FADD.FTZ R160, R160, R173 ;  /* 0x000000ada0a07221 */ /* 0x000fc80000010000 */
[----:B------:R-:W-:-:S04]  /*1f9a0*/  FADD.FTZ R161, R160, R175 ;  /* 0x000000afa0a17221 */ /* 0x000fc80000010000 */
[----:B------:R-:W-:-:S04]  /*1f9b0*/  FADD.FTZ R161, R161, R174 ;  /* 0x000000aea1a17221 */ /* 0x000fc80000010000 */
[----:B------:R-:W-:-:S04]  /*1f9c0*/  FADD.FTZ R160, R161, R176 ;  /* 0x000000b0a1a07221 */ /* 0x000fc80000010000 */
[----:B------:R-:W-:Y:S01]  /*1f9d0*/  FADD.FTZ R161, R160, R177 ;  /* 0x000000b1a0a17221 */ /* 0x000fe20000010000 */
[----:B0-----:R-:W-:-:S03]  /*1f9e0*/  ULEA UR4, UR5, UR4, 0x18 ;  /* 0x0000000405047291 */ /* 0x001fc6000f8ec0ff */
[----:B------:R-:W-:Y:S01]  /*1f9f0*/  FADD.FTZ R160, R161, R178 ;  /* 0x000000b2a1a07221 */ /* 0x000fe20000010000 */
[----:B------:R-:W-:Y:S02]  /*1fa00*/  @UP0 UIADD3 UR4, UPT, UPT, UR4, 0x20, URZ ;  /* 0x0000002004040890 */ /* 0x000fe4000fffe0ff */
[----:B------:R-:W-:Y:S01]  /*1fa10*/  UPLOP3.LUT UP0, UPT, UPT, UPT, UP0, 0x40, 0x4 ;  /* 0x000000000004789c */ /* 0x000fe20003f0e800 */
        /* <DEDUP_REMOVED lines=116> */
[----:B------:R-:W-:Y:S01]  /*20160*/  @!P2 IMAD.MOV.U32 R165, RZ, RZ, 0x400 ;  /* 0x00000400ffa5a424 */ /* 0x000fe200078e00ff */
[----:B------:R-:W-:-:S04]  /*20170*/  ISETP.NE.AND P1, PT, R187, RZ, PT ;  /* 0x000000ffbb00720c */ /* 0x000fc80003f25270 */
[----:B------:R-:W1:Y:S01]  /*20180*/  SHFL.DOWN PT, R224, R165, 0x2, 0x1f ;  /* 0x08401f00a5e07f89 */ /* 0x000e6200000e0000 */
[----:B0-----:R-:W-:-:S03]  /*20190*/  I2FP.F32.U32 R160, R165 ;  /* 0x000000a500a07245 */ /* 0x001fc60000201000 */
[----:B------:R-:W-:Y:S01]  /*201a0*/  @!P2 LDS.64 R162, [R166] ;  /* 0x00000000a6a2a984 */ /* 0x000fe20000000a00 */
[----:B-1----:R-:W-:Y:S01]  /*201b0*/  IMAD.IADD R201, R224, 0x1, R165 ;  /* 0x00000001e0c97824 */ /* 0x002fe200078e02a5 */
[----:B------:R-:W-:-:S04]  /*201c0*/  I2FP.F32.S32 R224, R224 ;  /* 0x000000e000e07245 */ /* 0x000fc80000201400 */
[----:B------:R-:W-:Y:S01]  /*201d0*/  I2FP.F32.S32 R223, R201 ;  /* 0x000000c900df7245 */ /* 0x000fe20000201400 */
[----:B------:R-:W0:Y:S03]  /*201e0*/  SHFL.DOWN PT, R228, R201, 0x1, 0x1f ;  /* 0x08201f00c9e47f89 */ /* 0x000e2600000e0000 */
[----:B------:R-:W1:Y:S01]  /*201f0*/  MUFU.RCP R225, R223 ;  /* 0x000000df00e17308 */ /* 0x000e620000001000 */
[-C--:B0-----:R-:W-:Y:S01]  /*20200*/  IADD3 R201, PT, PT, R201, R228.reuse, RZ ;  /* 0x000000e4c9c97210 */ /* 0x081fe20007ffe0ff */
[----:B------:R-:W0:Y:S01]  /*20210*/  SHFL.DOWN PT, R167, R162, 0x2, 0x1f ;  /* 0x08401f00a2a77f89 */ /* 0x000e2200000e0000 */
[----:B------:R-:W-:Y:S02]  /*20220*/  I2FP.F32.S32 R228, R228 ;  /* 0x000000e400e47245 */ /* 0x000fe40000201400 */
        /* <DEDUP_REMOVED lines=17> */
[C---:B------:R-:W-:Y:S02]  /*20340*/  FFMA.FTZ R166, R223.reuse, R164, R166 ;  /* 0x000000a4dfa67223 */ /* 0x040fe400000100a6 */
[----:B------:R-:W0:Y:S01]  /*20350*/  LDC R164, c[0x0][0x448] ;  /* 0x00011200ffa47b82 */ /* 0x000e220000000800 */
[----:B------:R-:W-:Y:S01]  /*20360*/  FMUL.FTZ R162, R223, R162 ;  /* 0x000000a2dfa27220 */ /* 0x000fe20000410000 */
[----:B---3--:R-:W-:Y:S01]  /*20370*/  FMUL.FTZ R166, R201, R166 ;  /* 0x000000a6c9a67220 */ /* 0x008fe20000410000 */
[----:B-1----:R-:W-:Y:S02]  /*20380*/  FADD.FTZ R160, R167, R160 ;  /* 0x000000a0a7a07221 */ /* 0x002fe40000010000 */
[----:B------:R-:W-:Y:S02]  /*20390*/  FMUL.FTZ R228, R162, R228 ;  /* 0x000000e4a2e47220 */ /* 0x000fe40000410000 */
[----:B------:R-:W1:Y:S02]  /*203a0*/  SHFL.IDX PT, R162, R166, RZ, 0x1f ;  /* 0x00001fffa6a27589 */ /* 0x000e6400000e0000 */
[----:B------:R-:W-:-:S05]  /*203b0*/  FFMA.FTZ R228, R201, R228, R160 ;  /* 0x000000e4c9e47223 */ /* 0x000fca00000100a0 */
[----:B------:R-:W0:Y:S01]  /*203c0*/  SHFL.IDX PT, R161, R228, RZ, 0x1f ;  /* 0x00001fffe4a17589 */ /* 0x000e2200000e0000 */
[C---:B-1----:R-:W-:Y:S01]  /*203d0*/  FMUL.FTZ R160, R162.reuse, R162 ;  /* 0x000000a2a2a07220 */ /* 0x042fe20000410000 */
[----:B------:R-:W-:-:S04]  /*203e0*/  FSEL R163, R162, RZ, !P3 ;  /* 0x000000ffa2a37208 */ /* 0x000fc80005800000 */
[----:B------:R-:W-:Y:S01]  /*203f0*/  FSEL R165, R160, RZ, P3 ;  /* 0x000000ffa0a57208 */ /* 0x000fe20001800000 */
[----:B------:R-:W-:Y:S01]  /*20400*/  FADD.FTZ R170, -R163, R170 ;  /* 0x000000aaa3aa7221 */ /* 0x000fe20000010100 */
[----:B0-----:R-:W-:Y:S01]  /*20410*/  FFMA.FTZ R164, R161, UR11, R164 ;  /* 0x0000000ba1a47c23 */ /* 0x001fe200080100a4 */
[C---:B------:R-:W-:Y:S01]  /*20420*/  FADD.FTZ R172, -R163.reuse, R172 ;  /* 0x000000aca3ac7221 */ /* 0x040fe20000010100 */
[----:B------:R-:W0:Y:S01]  /*20430*/  @!P1 LDC.64 R160, c[0x0][0x3c0] ;  /* 0x0000f000ffa09b82 */ /* 0x000e220000000a00 */
[C---:B------:R-:W-:Y:S01]  /*20440*/  FADD.FTZ R173, -R163.reuse, R173 ;  /* 0x000000ada3ad7221 */ /* 0x040fe20000010100 */
[----:B------:R-:W-:Y:S01]  /*20450*/  FADD.FTZ R164, R164, R165 ;  /* 0x000000a5a4a47221 */ /* 0x000fe20000010000 */
[C---:B------:R-:W-:Y:S01]  /*20460*/  FADD.FTZ R175, -R163.reuse, R175 ;  /* 0x000000afa3af7221 */ /* 0x040fe20000010100 */
[C---:B------:R-:W-:Y:S01]  /*20470*/  FADD.FTZ R174, -R163.reuse, R174 ;  /* 0x000000aea3ae7221 */ /* 0x040fe20000010100 */
[C---:B------:R-:W-:Y:S01]  /*20480*/  FADD.FTZ R166, -R163.reuse, R204 ;  /* 0x000000cca3a67221 */ /* 0x040fe20000010100 */
[----:B------:R1:W2:Y:S01]  /*20490*/  MUFU.RSQ R201, R164 ;  /* 0x000000a400c97308 */ /* 0x0002a20000001400 */
        /* <DEDUP_REMOVED lines=10> */
[----:B-1----:R-:W1:Y:S01]  /*20540*/  @!P1 LDC.64 R164, c[0x0][0x3c8] ;  /* 0x0000f200ffa49b82 */ /* 0x002e620000000a00 */
[C---:B------:R-:W-:Y:S01]  /*20550*/  FADD.FTZ R207, -R163.reuse, R207 ;  /* 0x000000cfa3cf7221 */ /* 0x040fe20000010100 */
[C---:B------:R-:W-:Y:S01]  /*20560*/  FADD.FTZ R208, -R163.reuse, R208 ;  /* 0x000000d0a3d07221 */ /* 0x040fe20000010100 */
[C---:B------:R-:W-:Y:S01]  /*20570*/  FADD.FTZ R210, -R163.reuse, R210 ;  /* 0x000000d2a3d27221 */ /* 0x040fe20000010100 */
[C---:B------:R-:W-:Y:S01]  /*20580*/  FADD.FTZ R209, -R163.reuse, R209 ;  /* 0x000000d1a3d17221 */ /* 0x040fe20000010100 */
[----:B------:R-:W-:Y:S01]  /*20590*/  FADD.FTZ R212, -R163, R212 ;  /* 0x000000d4a3d47221 */ /* 0x000fe20000010100 */
[C---:B--2---:R-:W-:Y:S01]  /*205a0*/  FMUL.FTZ R170, R201.reuse, R170 ;  /* 0x000000aac9aa7220 */ /* 0x044fe20000410000 */
[C---:B------:R-:W-:Y:S01]  /*205b0*/  FMUL.FTZ R223, R201.reuse, R172 ;  /* 0x000000acc9df7220 */ /* 0x040fe20000410000 */
[C---:B------:R-:W-:Y:S01]  /*205c0*/  FMUL.FTZ R224, R201.reuse, R173 ;  /* 0x000000adc9e07220 */ /* 0x040fe20000410000 */
[----:B------:R-:W-:Y:S01]  /*205d0*/  FMUL.FTZ R225, R201, R175 ;  /* 0x000000afc9e17220 */ /* 0x000fe20000410000 */
        /* <DEDUP_REMOVED lines=12> */
[----:B0-----:R-:W-:-:S04]  /*206a0*/  @!P1 IMAD.WIDE R160, R186, 0x4, R160 ;  /* 0x00000004baa09825 */ /* 0x001fc800078e02a0 */
[----:B------:R-:W-:Y:S01]  /*206b0*/  FMUL.FTZ R226, R201, R174 ;  /* 0x000000aec9e27220 */ /* 0x000fe20000410000 */
[----:B------:R-:W-:Y:S01]  /*206c0*/  FFMA.FTZ R163, R170, R56, R52 ;  /* 0x00000038aaa37223 */ /* 0x000fe20000010034 */
[----:B------:R-:W-:Y:S01]  /*206d0*/  FFMA.FTZ R172, R223, R57, R53 ;  /* 0x00000039dfac7223 */ /* 0x000fe20000010035 */
[----:B------:R-:W-:Y:S01]  /*206e0*/  FFMA.FTZ R173, R224, R58, R54 ;  /* 0x0000003ae0ad7223 */ /* 0x000fe20000010036 */
[----:B------:R-:W-:Y:S01]  /*206f0*/  FFMA.FTZ R174, R225, R59, R55 ;  /* 0x0000003be1ae7223 */ /* 0x000fe20000010037 */
[----:B------:R0:W-:Y:S01]  /*20700*/  @!P1 STG.E desc[UR8][R160.64], R162 ;  /* 0x000000a2a0009986 */ /* 0x0001e2000c101908 */
[C---:B------:R-:W-:Y:S01]  /*20710*/  FMUL.FTZ R227, R201.reuse, R176 ;  /* 0x000000b0c9e37220 */ /* 0x040fe20000410000 */
[C---:B------:R-:W-:Y:S01]  /*20720*/  FMUL.FTZ R228, R201.reuse, R177 ;  /* 0x000000b1c9e47220 */ /* 0x040fe20000410000 */
[----:B------:R-:W-:Y:S01]  /*20730*/  FMUL.FTZ R230, R201, R178 ;  /* 0x000000b2c9e67220 */ /* 0x000fe20000410000 */
[----:B------:R-:W-:Y:S01]  /*20740*/  FFMA.FTZ R175, R226, R60, R48 ;  /* 0x0000003ce2af7223 */ /* 0x000fe20000010030 */
[----:B------:R-:W-:Y:S01]  /*20750*/  FFMA.FTZ R176, R227, R61, R49 ;  /* 0x0000003de3b07223 */ /* 0x000fe20000010031 */
[----:B------:R-:W-:Y:S01]  /*20760*/  FFMA.FTZ R177, R228, R62, R50 ;  /* 0x0000003ee4b17223 */ /* 0x000fe20000010032 */
[----:B------:R-:W-:Y:S01]  /*20770*/  FFMA.FTZ R178, R230, R63, R51 ;  /* 0x0000003fe6b27223 */ /* 0x000fe20000010033 */
[----:B-1----:R-:W-:-:S04]  /*20780*/  @!P1 IMAD.WIDE R164, R186, 0x4, R164 ;  /* 0x00000004baa49825 */ /* 0x002fc800078e02a4 */
[----:B------:R-:W-:Y:S01]  /*20790*/  FMUL.FTZ R229, R201, R167 ;  /* 0x000000a7c9e57220 */ /* 0x000fe20000410000 */
[----:B------:R-:W-:Y:S01]  /*207a0*/  FFMA.FTZ R228, R228, R94, R146 ;  /* 0x0000005ee4e47223 */ /* 0x000fe20000010092 */
[----:B------:R-:W-:Y:S01]  /*207b0*/  FFMA.FTZ R167, R230, R95, R147 ;  /* 0x0000005fe6a77223 */ /* 0x000fe20000010093 */
[----:B0-----:R-:W-:Y:S01]  /*207c0*/  F2FP.BF16.F32.PACK_AB R160, R172, R163 ;  /* 0x000000a3aca0723e */ /* 0x001fe200000010ff */
[----:B------:R-:W-:Y:S01]  /*207d0*/  FFMA.FTZ R224, R224, R90, R150 ;  /* 0x0000005ae0e07223 */ /* 0x000fe20000010096 */
[----:B------:R-:W-:Y:S01]  /*207e0*/  F2FP.BF16.F32.PACK_AB R161, R174, R173 ;  /* 0x000000adaea1723e */ /* 0x000fe200000010ff */
[----:B------:R-:W-:Y:S01]  /*207f0*/  FFMA.FTZ R225, R225, R91, R151 ;  /* 0x0000005be1e17223 */ /* 0x000fe20000010097 */
[----:B------:R-:W0:Y:S01]  /*20800*/  LDC.64 R172, c[0x0][0x430] ;  /* 0x00010c00ffac7b82 */ /* 0x000e220000000a00 */
[----:B------:R-:W-:Y:S01]  /*20810*/  F2FP.BF16.F32.PACK_AB R162, R176, R175 ;  /* 0x000000afb0a2723e */ /* 0x000fe200000010ff */
[----:B---3--:R-:W-:Y:S01]  /*20820*/  IMAD.WIDE.U32 R174, R168, 0x10, R204 ;  /* 0x00000010a8ae7825 */ /* 0x008fe200078e00cc */
[----:B------:R-:W-:-:S03]  /*20830*/  F2FP.BF16.F32.PACK_AB R163, R178, R177 ;  /* 0x000000b1b2a3723e */ /* 0x000fc600000010ff */
[C---:B------:R-:W-:Y:S01]  /*20840*/  FMUL.FTZ R197, R201.reuse, R197 ;  /* 0x000000c5c9c57220 */ /* 0x040fe20000410000 */
        /* <DEDUP_REMOVED lines=8> */
[----:B------:R-:W-:Y:S01]  /*208d0*/  @!P1 STG.E desc[UR8][R164.64], R201 ;  /* 0x000000c9a4009986 */ /* 0x000fe2000c101908 */
[----:B------:R-:W-:Y:S01]  /*208e0*/  FFMA.FTZ R170, R170, R88, R148 ;  /* 0x00000058aaaa7223 */ /* 0x000fe20000010094 */
[----:B------:R-:W-:Y:S01]  /*208f0*/  FFMA.FTZ R223, R223, R89, R149 ;  /* 0x00000059dfdf7223 */ /* 0x000fe20000010095 */
[C---:B------:R-:W-:Y:S01]  /*20900*/  FMUL.FTZ R208, R201.reuse, R208 ;  /* 0x000000d0c9d07220 */ /* 0x040fe20000410000 */
[----:B------:R1:W-:Y:S01]  /*20910*/  STG.E.128 desc[UR8][R174.64], R160 ;  /* 0x000000a0ae007986 */ /* 0x0003e2000c101d08 */
[C---:B------:R-:W-:Y:S01]  /*20920*/  FMUL.FTZ R210, R201.reuse, R210 ;  /* 0x000000d2c9d27220 */ /* 0x040fe20000410000 */
        /* <DEDUP_REMOVED lines=16> */
[----:B-1----:R-:W-:Y:S01]  /*20a30*/  F2FP.BF16.F32.PACK_AB R163, R167, R228 ;  /* 0x000000e4a7a3723e */ /* 0x002fe200000010ff */
        /* <DEDUP_REMOVED lines=8> */
[----:B0-----:R-:W-:Y:S01]  /*20ac0*/  IMAD.WIDE.U32 R232, R168, 0x10, R172 ;  /* 0x00000010a8e87825 */ /* 0x001fe200078e00ac */
[----:B------:R-:W-:-:S03]  /*20ad0*/  F2FP.BF16.F32.PACK_AB R160, R223, R170 ;  /* 0x000000aadfa0723e */ /* 0x000fc600000010ff */
[----:B------:R-:W-:Y:S01]  /*20ae0*/  FFMA.FTZ R199, R199, R98, R142 ;  /* 0x00000062c7c77223 */ /* 0x000fe2000001008e */
[----:B------:R-:W-:Y:S01]  /*20af0*/  FFMA.FTZ R168, R177, R99, R143 ;  /* 0x00000063b1a87223 */ /* 0x000fe2000001008f */
[----:B------:R-:W-:Y:S01]  /*20b00*/  F2FP.BF16.F32.PACK_AB R164, R167, R166 ;  /* 0x000000a6a7a4723e */ /* 0x000fe200000010ff */
[----:B------:R-:W-:Y:S01]  /*20b10*/  IMAD.WIDE.U32 R230, R198, 0x10, R172 ;  /* 0x00000010c6e67825 */ /* 0x000fe200078e00ac */
[----:B------:R-:W-:Y:S01]  /*20b20*/  F2FP.BF16.F32.PACK_AB R165, R203, R202 ;  /* 0x000000cacba5723e */ /* 0x000fe200000010ff */
[----:B------:R0:W-:Y:S01]  /*20b30*/  STG.E.128 desc[UR8][R232.64], R160 ;  /* 0x000000a0e8007986 */ /* 0x0001e2000c101d08 */
[----:B------:R-:W-:Y:S01]  /*20b40*/  F2FP.BF16.F32.PACK_AB R166, R174, R201 ;  /* 0x000000c9aea6723e */ /* 0x000fe200000010ff */
[----:B------:R-:W-:Y:S01]  /*20b50*/  IMAD.WIDE.U32 R202, R171, 0x10, R204 ;  /* 0x00000010abca7825 */ /* 0x000fe200078e00cc */
[----:B------:R-:W-:-:S03]  /*20b60*/  F2FP.BF16.F32.PACK_AB R167, R224, R175 ;  /* 0x000000afe0a7723e */ /* 0x000fc600000010ff */
[----:B------:R-:W-:Y:S01]  /*20b70*/  FFMA.FTZ R178, R178, R100, R136 ;  /* 0x00000064b2b27223 */ /* 0x000fe20000010088 */
[----:B------:R-:W-:Y:S01]  /*20b80*/  FFMA.FTZ R229, R229, R102, R138 ;  /* 0x00000066e5e57223 */ /* 0x000fe2000001008a */
[----:B------:R-:W-:-:S04]  /*20b90*/  IMAD.WIDE.U32 R174, R169, 0x10, R204 ;  /* 0x00000010a9ae7825 */ /* 0x000fc800078e00cc */
[----:B------:R-:W-:Y:S01]  /*20ba0*/  FFMA.FTZ R170, R207, R103, R139 ;  /* 0x00000067cfaa7223 */ /* 0x000fe2000001008b */
[----:B------:R-:W-:Y:S01]  /*20bb0*/  FFMA.FTZ R197, R197, R96, R140 ;  /* 0x00000060c5c57223 */ /* 0x000fe2000001008c */
[----:B------:R-:W-:Y:S01]  /*20bc0*/  FFMA.FTZ R176, R176, R97, R141 ;  /* 0x00000061b0b07223 */ /* 0x000fe2000001008d */
[----:B------:R-:W-:Y:S01]  /*20bd0*/  IMAD.WIDE.U32 R204, R198, 0x10, R204 ;  /* 0x00000010c6cc7825 */ /* 0x000fe200078e00cc */
[----:B------:R1:W-:Y:S03]  /*20be0*/  STG.E.128 desc[UR8][R174.64], R164 ;  /* 0x000000a4ae007986 */ /* 0x0003e6000c101d08 */
[----:B------:R-:W-:Y:S01]  /*20bf0*/  FFMA.FTZ R177, R220, R83, R31 ;  /* 0x00000053dcb17223 */ /* 0x000fe2000001001f */
[----:B------:R-:W-:Y:S01]  /*20c00*/  FFMA.FTZ R201, R222, R117, R121 ;  /* 0x00000075dec97223 */ /* 0x000fe20000010079 */
[----:B------:R-:W-:-:S04]  /*20c10*/  IMAD.WIDE.U32 R224, R169, 0x10, R172 ;  /* 0x00000010a9e07825 */ /* 0x000fc800078e00ac */
[----:B------:R-:W-:Y:S01]  /*20c20*/  FFMA.FTZ R169, R206, R101, R137 ;  /* 0x00000065cea97223 */ /* 0x000fe20000010089 */
[----:B------:R-:W-:Y:S01]  /*20c30*/  FFMA.FTZ R206, R179, R87, R27 ;  /* 0x00000057b3ce7223 */ /* 0x000fe2000001001b */
[----:B------:R-:W-:Y:S01]  /*20c40*/  FFMA.FTZ R220, R220, R115, R127 ;  /* 0x00000073dcdc7223 */ /* 0x000fe2000001007f */
[----:B0-----:R-:W-:Y:S01]  /*20c50*/  F2FP.BF16.F32.PACK_AB R161, R168, R199 ;  /* 0x000000c7a8a1723e */ /* 0x001fe200000010ff */
[----:B------:R-:W-:Y:S01]  /*20c60*/  IMAD.WIDE.U32 R226, R171, 0x10, R172 ;  /* 0x00000010abe27825 */ /* 0x000fe200078e00ac */
[----:B------:R-:W0:Y:S03]  /*20c70*/  LDC.64 R198, c[0x0][0x380] ;  /* 0x0000e000ffc67b82 */ /* 0x000e260000000a00 */
[----:B------:R-:W-:Y:S01]  /*20c80*/  FFMA.FTZ R171, R208, R72, R36 ;  /* 0x00000048d0ab7223 */ /* 0x000fe20000010024 */
[----:B------:R-:W-:Y:S01]  /*20c90*/  FFMA.FTZ R172, R210, R73, R37 ;  /* 0x00000049d2ac7223 */ /* 0x000fe20000010025 */
[----:B------:R-:W-:Y:S01]  /*20ca0*/  FFMA.FTZ R168, R214, R77, R33 ;  /* 0x0000004dd6a87223 */ /* 0x000fe20000010021 */
[----:B------:R-:W-:Y:S01]  /*20cb0*/  F2FP.BF16.F32.PACK_AB R163, R170, R229 ;  /* 0x000000e5aaa3723e */ /* 0x000fe200000010ff */
[----:B------:R-:W-:Y:S01]  /*20cc0*/  FFMA.FTZ R170, R211, R108, R128 ;  /* 0x0000006cd3aa7223 */ /* 0x000fe20000010080 */
[----:B------:R-:W-:Y:S01]  /*20cd0*/  F2FP.BF16.F32.PACK_AB R162, R169, R178 ;  /* 0x000000b2a9a2723e */ /* 0x000fe200000010ff */
[----:B------:R-:W-:Y:S01]  /*20ce0*/  FFMA.FTZ R169, R214, R109, R129 ;  /* 0x0000006dd6a97223 */ /* 0x000fe20000010081 */
[----:B------:R-:W-:Y:S01]  /*20cf0*/  FFMA.FTZ R173, R210, R105, R133 ;  /* 0x00000069d2ad7223 */ /* 0x000fe20000010085 */
[----:B-1----:R-:W-:Y:S01]  /*20d00*/  FFMA.FTZ R165, R209, R74, R38 ;  /* 0x0000004ad1a57223 */ /* 0x002fe20000010026 */
        /* <DEDUP_REMOVED lines=16> */
[----:B0-----:R-:W-:-:S02]  /*20e10*/  IMAD.IADD R186, R186, 0x1, R198 ;  /* 0x00000001baba7824 */ /* 0x001fc400078e02c6 */
        /* <DEDUP_REMOVED lines=10> */
[----:B------:R-:W-:Y:S01]  /*20ec0*/  ISETP.GE.AND P1, PT, R186, R199, PT ;  /* 0x000000c7ba00720c */ /* 0x000fe20003f26270 */
[----:B------:R-:W-:Y:S01]  /*20ed0*/  FFMA.FTZ R178, R219, R116, R120 ;  /* 0x00000074dbb27223 */ /* 0x000fe20000010078 */
[----:B------:R-:W-:Y:S01]  /*20ee0*/  F2FP.BF16.F32.PACK_AB R174, R197, R176 ;  /* 0x000000b0c5ae723e */ /* 0x000fe200000010ff */
[----:B------:R-:W-:Y:S01]  /*20ef0*/  FFMA.FTZ R176, R216, R112, R124 ;  /* 0x00000070d8b07223 */ /* 0x000fe2000001007c */
[----:B------:R-:W-:Y:S01]  /*20f00*/  FFMA.FTZ R221, R221, R118, R122 ;  /* 0x00000076dddd7223 */ /* 0x000fe2000001007a */
[----:B------:R-:W-:Y:S01]  /*20f10*/  FFMA.FTZ R208, R179, R119, R123 ;  /* 0x00000077b3d07223 */ /* 0x000fe2000001007b */
[----:B------:R-:W-:Y:S01]  /*20f20*/  FFMA.FTZ R197, R218, R113, R125 ;  /* 0x00000071dac57223 */ /* 0x000fe2000001007d */
        /* <DEDUP_REMOVED lines=8> */
[----:B------:R-:W-:-:S03]  /*20fb0*/  F2FP.BF16.F32.PACK_AB R176, R197, R176 ;  /* 0x000000b0c5b0723e */ /* 0x000fc600000010ff */
[----:B------:R0:W-:Y:S04]  /*20fc0*/  STG.E.128 desc[UR8][R204.64], R172 ;  /* 0x000000accc007986 */ /* 0x0001e8000c101d08 */
[----:B------:R0:W-:Y:S01]  /*20fd0*/  STG.E.128 desc[UR8][R230.64], R176 ;  /* 0x000000b0e6007986 */ /* 0x0001e2000c101d08 */
[----:B------:R-:W-:Y:S05]  /*20fe0*/  @!P1 BRA `(.L_x_4472) ;  /* 0xfffffe0000c49947 */ /* 0x000fea000383ffff */
[----:B------:R-:W-:Y:S05]  /*20ff0*/  EXIT ;  /* 0x000000000000794d */ /* 0x000fea0003800000 */
.L_x_4473:
        /* <DEDUP_REMOVED lines=16> */
.L_x_17961:


//--------------------- .text._ZN10layer_norm31ln_parallel_residual_fwd_kernelINS_13Kernel_traitsIf13__nv_bfloat16S2_S2_fjLj4096ELj1ELj1ELj4ELj16ENS_18Kernel_traits_baseILj4096EfS2_S2_S2_fjLj128EEEEELb1ELb1ELb0EEEvNS_9FwdParamsE --------------------------
	.section	.text._ZN10layer_norm31ln_parallel_residual_fwd_kernelINS_13Kernel_traitsIf13__nv_bfloat16S2_S2_fjLj4096ELj1ELj1ELj4ELj16ENS_18Kernel_traits_baseILj4096EfS2_S2_S2_fjLj128EEEEELb1ELb1ELb0EEEvNS_9FwdParamsE,"ax",@progbits
	.align	128
        .global         _ZN10layer_norm31ln_parallel_residual_fwd_kernelINS_13Kernel_traitsIf13__nv_bfloat16S2_S2_fjLj4096ELj1ELj1ELj4ELj16ENS_18Kernel_traits_baseILj4096EfS2_S2_S2_fjLj128EEEEELb1ELb1ELb0EEEvNS_9FwdParamsE
        .type           _ZN10layer_norm31ln_parallel_residual_fwd_kernelINS_13Kernel_traitsIf13__nv_bfloat16S2_S2_fjLj4096ELj1ELj1ELj4ELj16ENS_18Kernel_traits_baseILj4096EfS2_S2_S2_fjLj128EEEEELb1ELb1ELb0EEEvNS_9FwdParamsE,@function
        .size           _ZN10layer_norm31ln_parallel_residual_fwd_kernelINS_13Kernel_traitsIf13__nv_bfloat16S2_S2_fjLj4096ELj1ELj1ELj4ELj16ENS_18Kernel_traits_baseILj4096EfS2_S2_S2_fjLj128EEEEELb1ELb1ELb0EEEvNS_9FwdParamsE,(.L_x_17962 - _ZN10layer_norm31ln_parallel_residual_fwd_kernelINS_13Kernel_traitsIf13__nv_bfloat16S2_S2_fjLj4096ELj1ELj1ELj4ELj16ENS_18Kernel_traits_baseILj4096EfS2_S2_S2_fjLj128EEEEELb1ELb1ELb0EEEvNS_9FwdParamsE)
        .other          _ZN10layer_norm31ln_parallel_residual_fwd_kernelINS_13Kernel_traitsIf13__nv_bfloat16S2_S2_fjLj4096ELj1ELj1ELj4ELj16ENS_18Kernel_traits_baseILj4096EfS2_S2_S2_fjLj128EEEEELb1ELb1ELb0EEEvNS_9FwdParamsE,@"STO_CUDA_ENTRY STV_DEFAULT"
_ZN10layer_norm31ln_parallel_residual_fwd_kernelINS_13Kernel_traitsIf13__nv_bfloat16S2_S2_fjLj4096ELj1ELj1ELj4ELj16ENS_18Kernel_traits_baseILj4096EfS2_S2_S2_fjLj128EEEEELb1ELb1ELb0EEEvNS_9FwdParamsE:
.text._ZN10layer_norm31ln_parallel_residual_fwd_kernelINS_13Kernel_traitsIf13__nv_bfloat16S2_S2_fjLj4096ELj1ELj1ELj4ELj16ENS_18Kernel_traits_baseILj4096EfS2_S2_S2_fjLj128EEEEELb1ELb1ELb0EEEvNS_9FwdParamsE:
        /* <DEDUP_REMOVED lines=18> */
[----:B-----5:R-:W-:Y:S01]  /*0120*/  SHF.R.S32.HI R0, RZ, 0x1f, R13 ;  /* 0x0000001fff007819 */ /* 0x020fe2000001140d */
[----:B------:R-:W-:Y:S01]  /*0130*/  UISETP.NE.AND.EX UP0, UPT, UR5, URZ, UPT, UP0 ;  /* 0x000000ff0500728c */ /* 0x000fe2000bf05300 */
[----:B----4-:R-:W-:Y:S02]  /*0140*/  LOP3.LUT R6, R102, 0x1f, RZ, 0xc0, !PT ;  /* 0x0000001f66067812 */ /* 0x010fe400078ec0ff */
[----:B------:R-:W-:-:S03]  /*0150*/  LEA.HI R0, R0, R13, RZ, 0x3 ;  /* 0x0000000d00007211 */ /* 0x000fc600078f18ff */
[----:B------:R-:W0:Y:S01]  /*0160*/  LDC R15, c[0x0][0x360] ;  /* 0x0000d800ff0f7b82 */ /* 0x000e220000000800 */
[----:B------:R-:W-:Y:S01]  /*0170*/  SHF.R.S32.HI R8, RZ, 0x3, R0 ;  /* 0x00000003ff087819 */ /* 0x000fe20000011400 */
[----:B0-----:R-:W-:Y:S01]  /*0180*/  IMAD R0, R15, UR6, R102 ;  /* 0x000000060f007c24 */ /* 0x001fe2000f8e0266 */
[----:B--2---:R-:W-:Y:S02]  /*0190*/  @P0 R2UR UR8, R2 ;  /* 0x00000000020802ca */ /* 0x004fe400000e0000 */
[----:B------:R-:W-:Y:S02]  /*01a0*/  @P0 R2UR UR9, R3 ;  /* 0x00000000030902ca */ /* 0x000fe400000e0000 */
[----:B---3--:R-:W-:Y:S02]  /*01b0*/  @P0 IADD3 R10, P1, PT, R4, R7, RZ ;  /* 0x00000007040a0210 */ /* 0x008fe40007f3e0ff */
[----:B------:R-:W-:-:S03]  /*01c0*/  LOP3.LUT R7, R102, 0x60, RZ, 0xc0, !PT ;  /* 0x0000006066077812 */ /* 0x000fc600078ec0ff */
[----:B------:R-:W-:Y:S01]  /*01d0*/  @P0 IMAD.X R11, RZ, RZ, R5, P1 ;  /* 0x000000ffff0b0224 */ /* 0x000fe200008e0605 */
[----:B------:R-:W-:-:S03]  /*01e0*/  LOP3.LUT R9, R7, R6, RZ, 0xfc, !PT ;  /* 0x0000000607097212 */ /* 0x000fc600078efcff */
[----:B------:R-:W-:Y:S01]  /*01f0*/  UIADD3 UR17, UPT, UPT, UR8, -0x61c88647, URZ ;  /* 0x9e3779b908117890 */ /* 0x000fe2000fffe0ff */
[----:B------:R-:W-:Y:S01]  /*0200*/  LOP3.LUT R3, R9, 0x7f, RZ, 0x3c, !PT ;  /* 0x0000007f09037812 */ /* 0x000fe200078e3cff */
[----:B------:R-:W-:Y:S01]  /*0210*/  UIADD3 UR20, UPT, UPT, UR9, -0x4498517b, URZ ;  /* 0xbb67ae8509147890 */ /* 0x000fe2000fffe0ff */
[--C-:B------:R-:W-:Y:S01]  /*0220*/  SHF.R.U32.HI R4, RZ, 0x2, R11.reuse ;  /* 0x00000002ff047819 */ /* 0x100fe2000001160b */
[----:B------:R-:W-:Y:S01]  /*0230*/  UIADD3 UR21, UPT, UPT, UR8, 0x3c6ef372, URZ ;  /* 0x3c6ef37208157890 */ /* 0x000fe2000fffe0ff */
[----:B------:R-:W-:Y:S01]  /*0240*/  IADD3 R2, PT, PT, R8, R3, RZ ;  /* 0x0000000308027210 */ /* 0x000fe20007ffe0ff */
[----:B------:R-:W-:Y:S01]  /*0250*/  UIADD3 UR22, UPT, UPT, UR9, 0x76cf5d0a, URZ ;  /* 0x76cf5d0a09167890 */ /* 0x000fe2000fffe0ff */
[----:B------:R-:W-:Y:S01]  /*0260*/  SHF.R.U64 R3, R10, 0x2, R11 ;  /* 0x000000020a037819 */ /* 0x000fe2000000120b */
        /* <DEDUP_REMOVED lines=28> */
[----:B------:R-:W-:Y:S01]  /*0430*/  @P2 LOP3.LUT R9, R9, 0x80, RZ, 0xfc, !PT ;  /* 0x0000008009092812 */ /* 0x000fe200078efcff */
[----:B------:R0:W5:Y:S04]  /*0440*/  @P2 LDG.E.128 R88, desc[UR10][R12.64+0x10] ;  /* 0x0000100a0c582981 */ /* 0x000168000c1e1d00 */
[----:B------:R0:W5:Y:S01]  /*0450*/  @P2 LD.E.128 R84, desc[UR10][R14.64] ;  /* 0x0000000a0e542980 */ /* 0x000162000c101d00 */
[----:B------:R-:W1:Y:S01]  /*0460*/  @P1 LDC.64 R22, c[0x0][0x438] ;  /* 0x00010e00ff161b82 */ /* 0x000e620000000a00 */
[----:B--2---:R-:W-:-:S02]  /*0470*/  @P0 IMAD.WIDE.U32 R16, R9, 0x20, R16 ;  /* 0x0000002009100825 */ /* 0x004fc400078e0010 */
[----:B------:R0:W5:Y:S04]  /*0480*/  @P2 LD.E.128 R80, desc[UR10][R14.64+0x10] ;  /* 0x0000100a0e502980 */ /* 0x000168000c101d00 */
[----:B------:R0:W5:Y:S01]  /*0490*/  @P0 LDG.E.128 R76, desc[UR10][R16.64] ;  /* 0x0000000a104c0981 */ /* 0x000162000c1e1d00 */
[----:B---3--:R-:W-:-:S03]  /*04a0*/  @P0 IMAD.WIDE.U32 R18, R9, 0x20, R18 ;  /* 0x0000002009120825 */ /* 0x008fc600078e0012 */
[----:B------:R0:W5:Y:S01]  /*04b0*/  @P0 LDG.E.128 R72, desc[UR10][R16.64+0x10] ;  /* 0x0000100a10480981 */ /* 0x000162000c1e1d00 */
[----:B------:R-:W-:-:S03]  /*04c0*/  @P0 VIADD R9, R9, 0x80 ;  /* 0x0000008009090836 */ /* 0x000fc60000000000 */
        /* <DEDUP_REMOVED lines=20> */
.L_x_4475:
        /* <DEDUP_REMOVED lines=13> */
[----:B-1----:R-:W-:-:S03]  /*06e0*/  @P0 IMAD.WIDE.U32 R16, R9, 0x20, R16 ;  /* 0x0000002009100825 */ /* 0x002fc600078e0010 */
[----:B------:R0:W5:Y:S01]  /*06f0*/  @P3 LDG.E.128 R88, desc[UR10][R14.64+0x10] ;  /* 0x0000100a0e583981 */ /* 0x000162000c1e1d00 */
[----:B------:R-:W-:-:S03]  /*0700*/  @P0 VIADD R9, R9, 0x80 ;  /* 0x0000008009090836 */ /* 0x000fc60000000000 */
[----:B------:R0:W5:Y:S01]  /*0710*/  @P0 LDG.E.128 R76, desc[UR10][R16.64] ;  /* 0x0000000a104c0981 */ /* 0x000162000c1e1d00 */
[C---:B--2---:R-:W-:Y:S01]  /*0720*/  @P1 IMAD.WIDE.U32 R18, R9.reuse, 0x20, R18 ;  /* 0x0000002009121825 */ /* 0x044fe200078e0012 */
[----:B------:R-:W-:Y:S02]  /*0730*/  @P1 IADD3 R9, PT, PT, R9, 0x80, RZ ;  /* 0x0000008009091810 */ /* 0x000fe40007ffe0ff */
        /* <DEDUP_REMOVED lines=22> */
.L_x_4476:
[----:B------:R-:W-:Y:S05]  /*08a0*/  BSYNC.RECONVERGENT B0 ;  /* 0x0000000000007941 */ /* 0x000fea0003800200 */
.L_x_4474:
[----:B------:R-:W1:Y:S02]  /*08b0*/  LDCU UR4, c[0x0][0x384] ;  /* 0x00007080ff0477ac */ /* 0x000e640008000800 */
[----:B-1----:R-:W-:-:S06]  /*08c0*/  UISETP.GE.AND UP0, UPT, UR6, UR4, UPT ;  /* 0x000000040600728c */ /* 0x002fcc000bf06270 */
[----:B------:R-:W-:-:S13]  /*08d0*/  PLOP3.LUT P0, PT, PT, PT, UP0, 0x80, 0x8 ;  /* 0x000000000008781c */ /* 0x000fda0003f0f008 */
[----:B------:R-:W-:Y:S05]  /*08e0*/  @P0 EXIT ;  /* 0x000000000000094d */ /* 0x000fea0003800000 */
[----:B------:R-:W-:Y:S01]  /*08f0*/  IMAD.HI.U32 R11, R3, -0x2daee0ad, RZ ;  /* 0xd2511f53030b7827 */ /* 0x000fe200078e00ff */
[----:B------:R-:W-:Y:S01]  /*0900*/  LOP3.LUT R10, R10, 0x3, RZ, 0xc0, !PT ;  /* 0x000000030a0a7812 */ /* 0x000fe200078ec0ff */
[----:B------:R-:W1:Y:S02]  /*0910*/  LDCU UR37, c[0x0][0x388] ;  /* 0x00007100ff2577ac */ /* 0x000e640008000800 */
[C---:B------:R-:W-:Y:S01]  /*0920*/  IMAD.HI.U32 R9, R0.reuse, -0x326172a9, RZ ;  /* 0xcd9e8d5700097827 */ /* 0x040fe200078e00ff */
[----:B------:R-:W-:Y:S01]  /*0930*/  LOP3.LUT R11, R11, UR9, RZ, 0x3c, !PT ;  /* 0x000000090b0b7c12 */ /* 0x000fe2000f8e3cff */
[----:B------:R-:W2:Y:S02]  /*0940*/  LDCU.U8 UR7, c[0x0][0x410] ;  /* 0x00008200ff0777ac */ /* 0x000ea40008000000 */
[----:B0-----:R-:W-:Y:S01]  /*0950*/  IMAD R13, R0, -0x326172a9, RZ ;  /* 0xcd9e8d57000d7824 */ /* 0x001fe200078e02ff */
[----:B------:R-:W-:Y:S01]  /*0960*/  LOP3.LUT R9, R4, UR8, R9, 0x96, !PT ;  /* 0x0000000804097c12 */ /* 0x000fe2000f8e9609 */
[----:B------:R-:W-:Y:S01]  /*0970*/  IMAD.HI.U32 R12, R11, -0x326172a9, RZ ;  /* 0xcd9e8d570b0c7827 */ /* 0x000fe200078e00ff */
[----:B------:R-:W0:Y:S03]  /*0980*/  LDCU UR16, c[0x0][0x400] ;  /* 0x00008000ff1077ac */ /* 0x000e260008000800 */
[----:B------:R-:W-:Y:S01]  /*0990*/  IMAD R15, R3, -0x2daee0ad, RZ ;  /* 0xd2511f53030f7824 */ /* 0x000fe200078e02ff */
[----:B------:R-:W-:Y:S01]  /*09a0*/  LOP3.LUT R12, R13, UR17, R12, 0x96, !PT ;  /* 0x000000110d0c7c12 */ /* 0x000fe2000f8e960c */
[C---:B------:R-:W-:Y:S01]  /*09b0*/  IMAD.HI.U32 R14, R9.reuse, -0x2daee0ad, RZ ;  /* 0xd2511f53090e7827 */ /* 0x040fe200078e00ff */
[----:B------:R-:W3:Y:S03]  /*09c0*/  LDCU.64 UR12, c[0x0][0x398] ;  /* 0x00007300ff0c77ac */ /* 0x000ee60008000a00 */
[----:B------:R-:W-:Y:S01]  /*09d0*/  IMAD R18, R9, -0x2daee0ad, RZ ;  /* 0xd2511f5309127824 */ /* 0x000fe200078e02ff */
[----:B------:R-:W-:Y:S01]  /*09e0*/  LOP3.LUT R14, R15, UR20, R14, 0x96, !PT ;  /* 0x000000140f0e7c12 */ /* 0x000fe2000f8e960e */
[----:B------:R-:W-:Y:S01]  /*09f0*/  IMAD.HI.U32 R9, R12, -0x2daee0ad, RZ ;  /* 0xd2511f530c097827 */ /* 0x000fe200078e00ff */
[----:B------:R-:W4:Y:S03]  /*0a00*/  LDCU.64 UR14, c[0x0][0x3a0] ;  /* 0x00007400ff0e77ac */ /* 0x000f260008000a00 */
[----:B------:R-:W-:Y:S01]  /*0a10*/  IMAD R16, R11, -0x326172a9, RZ ;  /* 0xcd9e8d570b107824 */ /* 0x000fe200078e02ff */
[----:B------:R-:W-:Y:S01]  /*0a20*/  LOP3.LUT R9, R18, UR22, R9, 0x96, !PT ;  /* 0x0000001612097c12 */ /* 0x000fe2000f8e9609 */
[C---:B------:R-:W-:Y:S01]  /*0a30*/  IMAD.HI.U32 R11, R14.reuse, -0x326172a9, RZ ;  /* 0xcd9e8d570e0b7827 */ /* 0x040fe200078e00ff */
[----:B------:R-:W0:Y:S03]  /*0a40*/  LDCU.64 UR18, c[0x0][0x380] ;  /* 0x00007000ff1277ac */ /* 0x000e260008000a00 */
[----:B------:R-:W-:Y:S01]  /*0a50*/  IMAD R13, R14, -0x326172a9, RZ ;  /* 0xcd9e8d570e0d7824 */ /* 0x000fe200078e02ff */
[----:B------:R-:W-:Y:S01]  /*0a60*/  LOP3.LUT R11, R16, UR21, R11, 0x96, !PT ;  /* 0x00000015100b7c12 */ /* 0x000fe2000f8e960b */
[----:B------:R-:W-:Y:S01]  /*0a70*/  IMAD R16, R12, -0x2daee0ad, RZ ;  /* 0xd2511f530c107824 */ /* 0x000fe200078e02ff */
[----:B------:R-:W-:Y:S01]  /*0a80*/  UPLOP3.LUT UP1, UPT, UPT, UPT, UPT, 0x40, 0x4 ;  /* 0x000000000004789c */ /* 0x000fe20003f2e870 */
        /* <DEDUP_REMOVED lines=26> */
[----:B------:R-:W-:Y:S02]  /*0c30*/  LOP3.LUT R12, R13, UR31, R12, 0x96, !PT ;  /* 0x0000001f0d0c7c12 */ /* 0x000fe4000f8e960c */
[C---:B------:R-:W-:Y:S01]  /*0c40*/  LOP3.LUT R13, R8.reuse, 0x7f, RZ, 0xc0, !PT ;  /* 0x0000007f080d7812 */ /* 0x040fe200078ec0ff */
[----:B------:R-:W-:Y:S01]  /*0c50*/  IMAD.SHL.U32 R8, R8, 0x2, RZ ;  /* 0x0000000208087824 */ /* 0x000fe200078e00ff */
[----:B------:R-:W-:Y:S01]  /*0c60*/  LOP3.LUT R14, R15, UR32, R14, 0x96, !PT ;  /* 0x000000200f0e7c12 */ /* 0x000fe2000f8e960e */
[----:B------:R-:W-:Y:S01]  /*0c70*/  IMAD R16, R9, -0x326172a9, RZ ;  /* 0xcd9e8d5709107824 */ /* 0x000fe200078e02ff */
[----:B------:R-:W-:Y:S01]  /*0c80*/  VIADDMNMX R7, R13, -R7, RZ, !PT ;  /* 0x800000070d077246 */ /* 0x000fe200078001ff */
[----:B------:R-:W-:Y:S01]  /*0c90*/  IMAD R6, R6, -0x20, R13 ;  /* 0xffffffe006067824 */ /* 0x000fe200078e020d */
[----:B------:R-:W-:Y:S01]  /*0ca0*/  LOP3.LUT R8, R8, 0xffffff00, RZ, 0xc0, !PT ;  /* 0xffffff0008087812 */ /* 0x000fe200078ec0ff */
[----:B------:R-:W-:Y:S01]  /*0cb0*/  IMAD.HI.U32 R9, R14, -0x326172a9, RZ ;  /* 0xcd9e8d570e097827 */ /* 0x000fe200078e00ff */
[----:B------:R-:W-:-:S02]  /*0cc0*/  VIMNMX R7, PT, PT, R7, 0x20, PT ;  /* 0x0000002007077848 */ /* 0x000fc40003fe0100 */
[----:B------:R-:W-:Y:S01]  /*0cd0*/  VIMNMX R6, PT, PT, RZ, R6, !PT ;  /* 0x00000006ff067248 */ /* 0x000fe20007fe0100 */
[----:B------:R-:W-:Y:S01]  /*0ce0*/  IMAD R18, R11, -0x2daee0ad, RZ ;  /* 0xd2511f530b127824 */ /* 0x000fe200078e02ff */
[----:B------:R-:W-:Y:S01]  /*0cf0*/  LOP3.LUT R16, R16, UR33, R9, 0x96, !PT ;  /* 0x0000002110107c12 */ /* 0x000fe2000f8e9609 */
[----:B------:R-:W-:Y:S02]  /*0d00*/  IMAD R9, R7, 0x8, R8 ;  /* 0x0000000807097824 */ /* 0x000fe400078e0208 */
[----:B------:R-:W-:-:S03]  /*0d10*/  IMAD.HI.U32 R11, R12, -0x2daee0ad, RZ ;  /* 0xd2511f530c0b7827 */ /* 0x000fc600078e00ff */
[----:B------:R-:W-:Y:S01]  /*0d20*/  I2FP.F32.U32 R9, R9 ;  /* 0x0000000900097245 */ /* 0x000fe20000201000 */
[----:B------:R-:W-:Y:S01]  /*0d30*/  IMAD R13, R12, -0x2daee0ad, RZ ;  /* 0xd2511f530c0d7824 */ /* 0x000fe200078e02ff */
[----:B------:R-:W-:Y:S01]  /*0d40*/  LOP3.LUT R18, R18, UR34, R11, 0x96, !PT ;  /* 0x0000002212127c12 */ /* 0x000fe2000f8e960b */
[----:B------:R-:W-:Y:S01]  /*0d50*/  IMAD R15, R14, -0x326172a9, RZ ;  /* 0xcd9e8d570e0f7824 */ /* 0x000fe200078e02ff */
[----:B------:R-:W-:Y:S01]  /*0d60*/  VIMNMX R11, PT, PT, R6, 0x20, PT ;  /* 0x00000020060b7848 */ /* 0x000fe20003fe0100 */
[----:B------:R-:W-:Y:S01]  /*0d70*/  IMAD.HI.U32 R12, R16, -0x2daee0ad, RZ ;  /* 0xd2511f53100c7827 */ /* 0x000fe200078e00ff */
[----:B------:R-:W0:Y:S03]  /*0d80*/  MUFU.RCP R9, R9 ;  /* 0x0000000900097308 */ /* 0x000e260000001000 */
[----:B------:R-:W-:Y:S01]  /*0d90*/  IMAD.HI.U32 R14, R18, -0x326172a9, RZ ;  /* 0xcd9e8d57120e7827 */ /* 0x000fe200078e00ff */
[----:B------:R-:W-:-:S03]  /*0da0*/  LOP3.LUT R7, R13, UR36, R12, 0x96, !PT ;  /* 0x000000240d077c12 */ /* 0x000fc6000f8e960c */
[----:B------:R-:W-:Y:S02]  /*0db0*/  IMAD R6, R11, 0x8, R8 ;  /* 0x000000080b067824 */ /* 0x000fe400078e0208 */
[----:B------:R-:W-:Y:S01]  /*0dc0*/  HFMA2 R11, -RZ, RZ, 0, 0 ;  /* 0x00000000ff0b7431 */ /* 0x000fe200000001ff */
[----:B------:R-:W-:Y:S01]  /*0dd0*/  LOP3.LUT R8, R15, UR35, R14, 0x96, !PT ;  /* 0x000000230f087c12 */ /* 0x000fe2000f8e960e */
[----:B------:R-:W-:Y:S02]  /*0de0*/  IMAD R100, R16, -0x2daee0ad, RZ ;  /* 0xd2511f5310647824 */ /* 0x000fe400078e02ff */
[----:B-1234-:R-:W-:-:S07]  /*0df0*/  IMAD R12, R18, -0x326172a9, RZ ;  /* 0xcd9e8d57120c7824 */ /* 0x01efce00078e02ff */
.L_x_4984:
[----:B------:R-:W-:Y:S01]  /*0e00*/  UIMAD UR4, UR6, UR37, URZ ;  /* 0x00000025060472a4 */ /* 0x000fe2000f8e02ff */
[----:B------:R-:W-:Y:S01]  /*0e10*/  LOP3.LUT P0, RZ, R5, 0x100, RZ, 0xc0, !PT ;  /* 0x0000010005ff7812 */ /* 0x000fe2000780c0ff */
[----:B------:R-:W-:Y:S02]  /*0e20*/  BSSY.RECONVERGENT B0, `(.L_x_4477) ;  /* 0x000080e000007945 */ /* 0x000fe40003800200 */
[----:B------:R-:W-:-:S04]  /*0e30*/  USHF.R.S32.HI UR5, URZ, 0x1f, UR4 ;  /* 0x0000001fff057899 */ /* 0x000fc80008011404 */
[----:B------:R-:W-:-:S06]  /*0e40*/  ULEA.HI UR5, UR5, UR4, URZ, 0x3 ;  /* 0x0000000405057291 */ /* 0x000fcc000f8f18ff */
[----:B01234-:R-:W-:-:S05]  /*0e50*/  IMAD.U32 R97, RZ, RZ, UR5 ;  /* 0x00000005ff617e24 */ /* 0x01ffca000f8e00ff */
        /* <DEDUP_REMOVED lines=35> */
.L_x_4482:
        /* <DEDUP_REMOVED lines=13> */
.L_x_4484:
[----:B0-----:R-:W-:Y:S05]  /*1160*/  BSYNC.RECONVERGENT B2 ;  /* 0x0000000000027941 */ /* 0x001fea0003800200 */
.L_x_4483:
        /* <DEDUP_REMOVED lines=42> */
.L_x_4481:
[----:B0-----:R-:W-:Y:S05]  /*1410*/  BSYNC.RECONVERGENT B1 ;  /* 0x0000000000017941 */ /* 0x001fea0003800200 */
.L_x_4480:
        /* <DEDUP_REMOVED lines=29> */
.L_x_4487:
        /* <DEDUP_REMOVED lines=13> */
.L_x_4489:
[----:B------:R-:W-:Y:S05]  /*16c0*/  BSYNC.RECONVERGENT B2 ;  /* 0x0000000000027941 */ /* 0x000fea0003800200 */
.L_x_4488:
        /* <DEDUP_REMOVED lines=43> */
.L_x_4486:
[----:B------:R-:W-:Y:S05]  /*1980*/  BSYNC.RECONVERGENT B1 ;  /* 0x0000000000017941 */ /* 0x000fea0003800200 */
.L_x_4485:
        /* <DEDUP_REMOVED lines=26> */
.L_x_4492:
        /* <DEDUP_REMOVED lines=13> */
.L_x_4494:
[----:B------:R-:W-:Y:S05]  /*1c00*/  BSYNC.RECONVERGENT B2 ;  /* 0x0000000000027941 */ /* 0x000fea0003800200 */
.L_x_4493:
        /* <DEDUP_REMOVED lines=43> */
.L_x_4491:
[----:B------:R-:W-:Y:S05]  /*1ec0*/  BSYNC.RECONVERGENT B1 ;  /* 0x0000000000017941 */ /* 0x000fea0003800200 */
.L_x_4490:
        /* <DEDUP_REMOVED lines=26> */
.L_x_4497:
        /* <DEDUP_REMOVED lines=13> */
.L_x_4499:
[----:B------:R-:W-:Y:S05]  /*2140*/  BSYNC.RECONVERGENT B2 ;  /* 0x0000000000027941 */ /* 0x000fea0003800200 */
.L_x_4498:
        /* <DEDUP_REMOVED lines=43> */
.L_x_4496:
[----:B------:R-:W-:Y:S05]  /*2400*/  BSYNC.RECONVERGENT B1 ;  /* 0x0000000000017941 */ /* 0x000fea0003800200 */
.L_x_4495:
        /* <DEDUP_REMOVED lines=26> */
.L_x_4502:
        /* <DEDUP_REMOVED lines=13> */
.L_x_4504:
[----:B------:R-:W-:Y:S05]  /*2680*/  BSYNC.RECONVERGENT B2 ;  /* 0x0000000000027941 */ /* 0x000fea0003800200 */
.L_x_4503:
        /* <DEDUP_REMOVED lines=43> */
.L_x_4501:
[----:B------:R-:W-:Y:S05]  /*2940*/  BSYNC.RECONVERGENT B1 ;  /* 0x0000000000017941 */ /* 0x000fea0003800200 */
.L_x_4500:
        /* <DEDUP_REMOVED lines=24> */
.L_x_4507:
        /* <DEDUP_REMOVED lines=13> */
.L_x_4509:
[----:B------:R-:W-:Y:S05]  /*2ba0*/  BSYNC.RECONVERGENT B2 ;  /* 0x0000000000027941 */ /* 0x000fea0003800200 */
.L_x_4508:
        /* <DEDUP_REMOVED lines=43> */
.L_x_4506:
[----:B------:R-:W-:Y:S05]  /*2e60*/  BSYNC.RECONVERGENT B1 ;  /* 0x0000000000017941 */ /* 0x000fea0003800200 */
.L_x_4505:
        /* <DEDUP_REMOVED lines=24> */
.L_x_4512:
        /* <DEDUP_REMOVED lines=13> */
.L_x_4514:
[----:B------:R-:W-:Y:S05]  /*30c0*/  BSYNC.RECONVERGENT B2 ;  /* 0x0000000000027941 */ /* 0x000fea0003800200 */
.L_x_4513:
        /* <DEDUP_REMOVED lines=43> */
.L_x_4511:
[----:B------:R-:W-:Y:S05]  /*3380*/  BSYNC.RECONVERGENT B1 ;  /* 0x0000000000017941 */ /* 0x000fea0003800200 */
.L_x_4510:
        /* <DEDUP_REMOVED lines=24> */
.L_x_4517:
        /* <DEDUP_REMOVED lines=13> */
.L_x_4519:
[----:B------:R-:W-:Y:S05]  /*35e0*/  BSYNC.RECONVERGENT B2 ;  /* 0x0000000000027941 */ /* 0x000fea0003800200 */
.L_x_4518:
        /* <DEDUP_REMOVED lines=43> */
.L_x_4516:
[----:B------:R-:W-:Y:S05]  /*38a0*/  BSYNC.RECONVERGENT B1 ;  /* 0x0000000000017941 */ /* 0x000fea0003800200 */
.L_x_4515:
        /* <DEDUP_REMOVED lines=16> */
.L_x_4479:
        /* <DEDUP_REMOVED lines=16> */
.L_x_4523:
        /* <DEDUP_REMOVED lines=13> */
.L_x_4525:
[----:B0-----:R-:W-:Y:S05]  /*3b80*/  BSYNC.RECONVERGENT B2 ;  /* 0x0000000000027941 */ /* 0x001fea0003800200 */
.L_x_4524:
        /* <DEDUP_REMOVED lines=43> */
.L_x_4522:
[----:B0-----:R-:W-:Y:S05]  /*3e40*/  BSYNC.RECONVERGENT B1 ;  /* 0x0000000000017941 */ /* 0x001fea0003800200 */
.L_x_4521:
        /* <DEDUP_REMOVED lines=10> */
[----:B------:R-:W-:-:S02]  /*3ef0*/  PRMT R96, R96, 0x7632, R96 ;  /* 0x0000763260607816 */ /* 0x000fc40000000060 */
        /* <DEDUP_REMOVED lines=15> */
.L_x_4528:
        /* <DEDUP_REMOVED lines=13> */
.L_x_4530:
[----:B------:R-:W-:Y:S05]  /*40c0*/  BSYNC.RECONVERGENT B2 ;  /* 0x0000000000027941 */ /* 0x000fea0003800200 */
.L_x_4529:
        /* <DEDUP_REMOVED lines=42> */
.L_x_4527:
[----:B------:R-:W-:Y:S05]  /*4370*/  BSYNC.RECONVERGENT B1 ;  /* 0x0000000000017941 */ /* 0x000fea0003800200 */
.L_x_4526:
[----:B------:R-:W-:Y:S01]  /*4380*/  I2FP.F32.U32 R14, R13 ;  /* 0x0000000d000e7245 */ /* 0x000fe20000201000 */
[----:B------:R-:W-:Y:S01]  /*4390*/  BSSY.RECONVERGENT B1, `(.L_x_4531) ;  /* 0x0000051000017945 */ /* 0x000fe20003800200 */
[----:B------:R-:W-:Y:S01]  /*43a0*/  SHF.L.U32 R15, R28, 0x10, RZ ;  /* 0x000000101c0f7819 */ /* 0x000fe200000006ff */
[----:B------:R-:W-:Y:S01]  /*43b0*/  IMAD.MOV.U32 R18, RZ, RZ, 0x2 ;  /* 0x00000002ff127424 */ /* 0x000fe200078e00ff */
[----:B------:R-:W-:Y:S01]  /*43c0*/  ISETP.NE.AND P3, PT, R16, 0x1, PT ;  /* 0x000000011000780c */ /* 0x000fe20003f65270 */
[----:B------:R-:W-:Y:S02]  /*43d0*/  FFMA.FTZ R13, R14, R21, 1.1641532182693481445e-10 ;  /* 0x2f0000000e0d7423 */ /* 0x000fe40000010015 */
[----:B------:R-:W-:-:S03]  /*43e0*/  FMUL.FTZ R15, R15, R112 ;  /* 0x000000700f0f7220 */ /* 0x000fc60000410000 */
[----:B------:R-:W-:Y:S01]  /*43f0*/  FSETP.GTU.FTZ.AND P2, PT, R13, R114, PT ;  /* 0x000000720d00720b */ /* 0x000fe20003f5c000 */
        /* <DEDUP_REMOVED lines=17> */
.L_x_4533:
        /* <DEDUP_REMOVED lines=13> */
.L_x_4535:
[----:B------:R-:W-:Y:S05]  /*45e0*/  BSYNC.RECONVERGENT B2 ;  /* 0x0000000000027941 */ /* 0x000fea0003800200 */
.L_x_4534:
        /* <DEDUP_REMOVED lines=43> */
.L_x_4532:
[----:B------:R-:W-:Y:S05]  /*48a0*/  BSYNC.RECONVERGENT B1 ;  /* 0x0000000000017941 */ /* 0x000fea0003800200 */
.L_x_4531:
        /* <DEDUP_REMOVED lines=22> */
.L_x_4538:
        /* <DEDUP_REMOVED lines=13> */
.L_x_4540:
[----:B------:R-:W-:Y:S05]  /*4ae0*/  BSYNC.RECONVERGENT B2 ;  /* 0x0000000000027941 */ /* 0x000fea0003800200 */
.L_x_4539:
        /* <DEDUP_REMOVED lines=43> */
.L_x_4537:
[----:B------:R-:W-:Y:S05]  /*4da0*/  BSYNC.RECONVERGENT B1 ;  /* 0x0000000000017941 */ /* 0x000fea0003800200 */
.L_x_4536:
[----:B------:R-:W-:Y:S01]  /*4db0*/  I2FP.F32.U32 R16, R15 ;  /* 0x0000000f00107245 */ /* 0x000fe20000201000 */
[----:B------:R-:W-:Y:S01]  /*4dc0*/  BSSY.RECONVERGENT B1, `(.L_x_4541) ;  /* 0x0000053000017945 */ /* 0x000fe20003800200 */
[----:B------:R-:W-:Y:S02]  /*4dd0*/  PRMT R15, R28, 0x7632, R15 ;  /* 0x000076321c0f7816 */ /* 0x000fe4000000000f */
[----:B------:R-:W-:-:S03]  /*4de0*/  ISETP.NE.AND P3, PT, R19, 0x1, PT ;  /* 0x000000011300780c */ /* 0x000fc60003f65270 */
[----:B------:R-:W-:Y:S02]  /*4df0*/  IMAD.U32 R17, R15, 0x10000, RZ ;  /* 0x000100000f117824 */ /* 0x000fe400078e00ff */
[----:B------:R-:W-:Y:S01]  /*4e00*/  FFMA.FTZ R15, R16, R21, 1.1641532182693481445e-10 ;  /* 0x2f000000100f7423 */ /* 0x000fe20000010015 */
[----:B------:R-:W-:Y:S02]  /*4e10*/  IMAD.MOV.U32 R16, RZ, RZ, 0x2 ;  /* 0x00000002ff107424 */ /* 0x000fe400078e00ff */
[----:B------:R-:W-:Y:S02]  /*4e20*/  FMUL.FTZ R17, R17, R112 ;  /* 0x0000007011117220 */ /* 0x000fe40000410000 */
[----:B------:R-:W-:Y:S02]  /*4e30*/  FSETP.GTU.FTZ.AND P2, PT, R15, R114, PT ;  /* 0x000000720f00720b */ /* 0x000fe40003f5c000 */
[----:B------:R-:W-:Y:S02]  /*4e40*/  @P1 PRMT R15, R24, 0x7632, R15 ;  /* 0x00007632180f1816 */ /* 0x000fe4000000000f */
[----:B------:R-:W-:-:S03]  /*4e50*/  FSEL R17, R17, RZ, !P2 ;  /* 0x000000ff11117208 */ /* 0x000fc60005000000 */
[----:B------:R-:W-:Y:S02]  /*4e60*/  @P1 IMAD.U32 R15, R15, 0x10000, RZ ;  /* 0x000100000f0f1824 */ /* 0x000fe400078e00ff */
[----:B------:R-:W-:-:S04]  /*4e70*/  FADD.FTZ R10, R10, R17 ;  /* 0x000000110a0a7221 */ /* 0x000fc80000010000 */
[----:B------:R-:W-:Y:S01]  /*4e80*/  @P1 FADD.FTZ R105, R10, R15 ;  /* 0x0000000f0a691221 */ /* 0x000fe20000010000 */
[----:B------:R-:W-:Y:S01]  /*4e90*/  @!P1 MOV R105, R10 ;  /* 0x0000000a00699202 */ /* 0x000fe20000000f00 */
[----:B------:R-:W-:Y:S01]  /*4ea0*/  IMAD.MOV.U32 R10, RZ, RZ, R12 ;  /* 0x000000ffff0a7224 */ /* 0x000fe200078e000c */
        /* <DEDUP_REMOVED lines=11> */
.L_x_4543:
        /* <DEDUP_REMOVED lines=13> */
.L_x_4545:
[----:B------:R-:W-:Y:S05]  /*5030*/  BSYNC.RECONVERGENT B2 ;  /* 0x0000000000027941 */ /* 0x000fea0003800200 */
.L_x_4544:
        /* <DEDUP_REMOVED lines=43> */
.L_x_4542:
[----:B------:R-:W-:Y:S05]  /*52f0*/  BSYNC.RECONVERGENT B1 ;  /* 0x0000000000017941 */ /* 0x000fea0003800200 */
.L_x_4541:
        /* <DEDUP_REMOVED lines=9> */
[----:B------:R-:W-:-:S02]  /*5390*/  FSETP.GTU.FTZ.AND P3, PT, R17, R114, PT ;  /* 0x000000721100720b */ /* 0x000fc40003f7c000 */
        /* <DEDUP_REMOVED lines=13> */
.L_x_4548:
        /* <DEDUP_REMOVED lines=13> */
.L_x_4550:
[----:B------:R-:W-:Y:S05]  /*5540*/  BSYNC.RECONVERGENT B2 ;  /* 0x0000000000027941 */ /* 0x000fea0003800200 */
.L_x_4549:
        /* <DEDUP_REMOVED lines=43> */
.L_x_4547:
[----:B------:R-:W-:Y:S05]  /*5800*/  BSYNC.RECONVERGENT B1 ;  /* 0x0000000000017941 */ /* 0x000fea0003800200 */
.L_x_4546:
        /* <DEDUP_REMOVED lines=13> */
[----:B------:R-:W-:Y:S02]  /*58e0*/  @!P1 IMAD.MOV.U32 R107, RZ, RZ, R20 ;  /* 0x000000ffff6b9224 */ /* 0x000fe400078e0014 */
        /* <DEDUP_REMOVED lines=11> */
.L_x_4553:
        /* <DEDUP_REMOVED lines=13> */
.L_x_4555:
[----:B------:R-:W-:Y:S05]  /*5a70*/  BSYNC.RECONVERGENT B2 ;  /* 0x0000000000027941 */ /* 0x000fea0003800200 */
.L_x_4554:
        /* <DEDUP_REMOVED lines=43> */
.L_x_4552:
[----:B------:R-:W-:Y:S05]  /*5d30*/  BSYNC.RECONVERGENT B1 ;  /* 0x0000000000017941 */ /* 0x000fea0003800200 */
.L_x_4551:
        /* <DEDUP_REMOVED lines=22> */
.L_x_4558:
        /* <DEDUP_REMOVED lines=13> */
.L_x_4560:
[----:B------:R-:W-:Y:S05]  /*5f70*/  BSYNC.RECONVERGENT B2 ;  /* 0x0000000000027941 */ /* 0x000fea0003800200 */
.L_x_4559:
        /* <DEDUP_REMOVED lines=43> */
.L_x_4557:
[----:B------:R-:W-:Y:S05]  /*6230*/  BSYNC.RECONVERGENT B1 ;  /* 0x0000000000017941 */ /* 0x000fea0003800200 */
.L_x_4556:
[----:B------:R-:W-:Y:S01]  /*6240*/  I2FP.F32.U32 R18, R17 ;  /* 0x0000001100127245 */ /* 0x000fe20000201000 */
[----:B------:R-:W-:Y:S01]  /*6250*/  BSSY.RECONVERGENT B1, `(.L_x_4561) ;  /* 0x0000053000017945 */ /* 0x000fe20003800200 */
[----:B------:R-:W-:-:S05]  /*6260*/  PRMT R17, R29, 0x7632, R17 ;  /* 0x000076321d117816 */ /* 0x000fca0000000011 */
[----:B------:R-:W-:Y:S02]  /*6270*/  IMAD.U32 R19, R17, 0x10000, RZ ;  /* 0x0001000011137824 */ /* 0x000fe400078e00ff */
[----:B------:R-:W-:Y:S01]  /*6280*/  FFMA.FTZ R17, R18, R21, 1.1641532182693481445e-10 ;  /* 0x2f00000012117423 */ /* 0x000fe20000010015 */
[----:B------:R-:W-:Y:S01]  /*6290*/  @P1 PRMT R18, R25, 0x7632, R18 ;  /* 0x0000763219121816 */ /* 0x000fe20000000012 */
[----:B------:R-:W-:-:S03]  /*62a0*/  FMUL.FTZ R19, R19, R112 ;  /* 0x0000007013137220 */ /* 0x000fc60000410000 */
[----:B------:R-:W-:Y:S01]  /*62b0*/  FSETP.GTU.FTZ.AND P2, PT, R17, R114, PT ;  /* 0x000000721100720b */ /* 0x000fe20003f5c000 */
[----:B------:R-:W-:Y:S02]  /*62c0*/  @P1 IMAD.U32 R121, R18, 0x10000, RZ ;  /* 0x0001000012791824 */ /* 0x000fe400078e00ff */
[----:B------:R-:W-:Y:S01]  /*62d0*/  IMAD.MOV.U32 R18, RZ, RZ, 0x2 ;  /* 0x00000002ff127424 */ /* 0x000fe200078e00ff */
        /* <DEDUP_REMOVED lines=17> */
.L_x_4563:
        /* <DEDUP_REMOVED lines=13> */
.L_x_4565:
[----:B------:R-:W-:Y:S05]  /*64c0*/  BSYNC.RECONVERGENT B2 ;  /* 0x0000000000027941 */ /* 0x000fea0003800200 */
.L_x_4564:
        /* <DEDUP_REMOVED lines=43> */
.L_x_4562:
[----:B------:R-:W-:Y:S05]  /*6780*/  BSYNC.RECONVERGENT B1 ;  /* 0x0000000000017941 */ /* 0x000fea0003800200 */
.L_x_4561:
        /* <DEDUP_REMOVED lines=21> */
.L_x_4568:
        /* <DEDUP_REMOVED lines=13> */
.L_x_4570:
[----:B------:R-:W-:Y:S05]  /*69b0*/  BSYNC.RECONVERGENT B2 ;  /* 0x0000000000027941 */ /* 0x000fea0003800200 */
.L_x_4569:
        /* <DEDUP_REMOVED lines=43> */
.L_x_4567:
[----:B------:R-:W-:Y:S05]  /*6c70*/  BSYNC.RECONVERGENT B1 ;  /* 0x0000000000017941 */ /* 0x000fea0003800200 */
.L_x_4566:
        /* <DEDUP_REMOVED lines=25> */
.L_x_4573:
        /* <DEDUP_REMOVED lines=13> */
.L_x_4575:
[----:B------:R-:W-:Y:S05]  /*6ee0*/  BSYNC.RECONVERGENT B2 ;  /* 0x0000000000027941 */ /* 0x000fea0003800200 */
.L_x_4574:
        /* <DEDUP_REMOVED lines=43> */
.L_x_4572:
[----:B------:R-:W-:Y:S05]  /*71a0*/  BSYNC.RECONVERGENT B1 ;  /* 0x0000000000017941 */ /* 0x000fea0003800200 */
.L_x_4571:
        /* <DEDUP_REMOVED lines=20> */
.L_x_4578:
        /* <DEDUP_REMOVED lines=13> */
.L_x_4580:
[----:B------:R-:W-:Y:S05]  /*73c0*/  BSYNC.RECONVERGENT B2 ;  /* 0x0000000000027941 */ /* 0x000fea0003800200 */
.L_x_4579:
        /* <DEDUP_REMOVED lines=43> */
.L_x_4577:
[----:B------:R-:W-:Y:S05]  /*7680*/  BSYNC.RECONVERGENT B1 ;  /* 0x0000000000017941 */ /* 0x000fea0003800200 */
.L_x_4576:
[----:B------:R-:W-:Y:S01]  /*7690*/  PRMT R19, R30, 0x7632, R19 ;  /* 0x000076321e137816 */ /* 0x000fe20000000013 */
[----:B------:R-:W-:Y:S01]  /*76a0*/  BSSY.RECONVERGENT B1, `(.L_x_4581) ;  /* 0x0000053000017945 */ /* 0x000fe20003800200 */
[----:B------:R-:W-:Y:S01]  /*76b0*/  I2FP.F32.U32 R20, R20 ;  /* 0x0000001400147245 */ /* 0x000fe20000201000 */
[----:B------:R-:W-:Y:S02]  /*76c0*/  IMAD.MOV.U32 R110, RZ, RZ, 0x2 ;  /* 0x00000002ff6e7424 */ /* 0x000fe400078e00ff */
[----:B------:R-:W-:Y:S02]  /*76d0*/  IMAD.U32 R97, R19, 0x10000, RZ ;  /* 0x0001000013617824 */ /* 0x000fe400078e00ff */
[----:B------:R-:W-:Y:S01]  /*76e0*/  FFMA.FTZ R19, R20, R21, 1.1641532182693481445e-10 ;  /* 0x2f00000014137423 */ /* 0x000fe20000010015 */
[----:B------:R-:W-:Y:S01]  /*76f0*/  @P1 PRMT R20, R26, 0x7632, R20 ;  /* 0x000076321a141816 */ /* 0x000fe20000000014 */
[----:B------:R-:W-:-:S03]  /*7700*/  FMUL.FTZ R97, R97, R112 ;  /* 0x0000007061617220 */ /* 0x000fc60000410000 */
[----:B------:R-:W-:Y:S01]  /*7710*/  FSETP.GTU.FTZ.AND P4, PT, R19, R114, PT ;  /* 0x000000721300720b */ /* 0x000fe20003f9c000 */
[----:B------:R-:W-:-:S03]  /*7720*/  @P1 IMAD.U32 R143, R20, 0x10000, RZ ;  /* 0x00010000148f1824 */ /* 0x000fc600078e00ff */
        /* <DEDUP_REMOVED lines=17> */
.L_x_4583:
        /* <DEDUP_REMOVED lines=13> */
.L_x_4585:
[----:B------:R-:W-:Y:S05]  /*7910*/  BSYNC.RECONVERGENT B2 ;  /* 0x0000000000027941 */ /* 0x000fea0003800200 */
.L_x_4584:
        /* <DEDUP_REMOVED lines=43> */
.L_x_4582:
[----:B------:R-:W-:Y:S05]  /*7bd0*/  BSYNC.RECONVERGENT B1 ;  /* 0x0000000000017941 */ /* 0x000fea0003800200 */
.L_x_4581:
[----:B------:R-:W-:Y:S01]  /*7be0*/  I2FP.F32.U32 R10, R10 ;  /* 0x0000000a000a7245 */ /* 0x000fe20000201000 */
[----:B------:R-:W-:Y:S01]  /*7bf0*/  IMAD.U32 R141, R99, 0x10000, RZ ;  /* 0x00010000638d7824 */ /* 0x000fe200078e00ff */
[----:B------:R-:W-:Y:S01]  /*7c00*/  ISETP.NE.AND P5, PT, R110, 0x1, PT ;  /* 0x000000016e00780c */ /* 0x000fe20003fa5270 */
[----:B------:R-:W-:Y:S01]  /*7c10*/  BSSY.RECONVERGENT B1, `(.L_x_4586) ;  /* 0x000004b000017945 */ /* 0x000fe20003800200 */
[----:B------:R-:W-:Y:S02]  /*7c20*/  IMAD.MOV.U32 R120, RZ, RZ, 0x2 ;  /* 0x00000002ff787424 */ /* 0x000fe400078e00ff */
[----:B------:R-:W-:Y:S01]  /*7c30*/  FFMA.FTZ R97, R10, R21, 1.1641532182693481445e-10 ;  /* 0x2f0000000a617423 */ /* 0x000fe20000010015 */
[----:B------:R-:W-:Y:S01]  /*7c40*/  FMUL.FTZ R20, R141, R112 ;  /* 0x000000708d147220 */ /* 0x000fe20000410000 */
[----:B------:R-:W-:Y:S02]  /*7c50*/  PRMT R10, R99, 0x7632, R10 ;  /* 0x00007632630a7816 */ /* 0x000fe4000000000a */
[----:B------:R-:W-:-:S02]  /*7c60*/  MOV R98, R12 ;  /* 0x0000000c00627202 */ /* 0x000fc40000000f00 */
        /* <DEDUP_REMOVED lines=12> */
.L_x_4588:
        /* <DEDUP_REMOVED lines=13> */
.L_x_4590:
[----:B------:R-:W-:Y:S05]  /*7e00*/  BSYNC.RECONVERGENT B2 ;  /* 0x0000000000027941 */ /* 0x000fea0003800200 */
.L_x_4589:
        /* <DEDUP_REMOVED lines=43> */
.L_x_4587:
[----:B------:R-:W-:Y:S05]  /*80c0*/  BSYNC.RECONVERGENT B1 ;  /* 0x0000000000017941 */ /* 0x000fea0003800200 */
.L_x_4586:
        /* <DEDUP_REMOVED lines=26> */
.L_x_4593:
        /* <DEDUP_REMOVED lines=13> */
.L_x_4595:
[----:B------:R-:W-:Y:S05]  /*8340*/  BSYNC.RECONVERGENT B2 ;  /* 0x0000000000027941 */ /* 0x000fea0003800200 */
.L_x_4594:
        /* <DEDUP_REMOVED lines=43> */
.L_x_4592:
[----:B------:R-:W-:Y:S05]  /*8600*/  BSYNC.RECONVERGENT B1 ;  /* 0x0000000000017941 */ /* 0x000fea0003800200 */
.L_x_4591:
        /* <DEDUP_REMOVED lines=20> */
.L_x_4598:
        /* <DEDUP_REMOVED lines=15> */
.L_x_4600:
[----:B------:R-:W-:Y:S05]  /*8840*/  BSYNC.RECONVERGENT B2 ;  /* 0x0000000000027941 */ /* 0x000fea0003800200 */
.L_x_4599:
        /* <DEDUP_REMOVED lines=43> */
.L_x_4597:
[----:B------:R-:W-:Y:S05]  /*8b00*/  BSYNC.RECONVERGENT B1 ;  /* 0x0000000000017941 */ /* 0x000fea0003800200 */
.L_x_4596:
[----:B------:R-:W-:Y:S02]  /*8b10*/  I2FP.F32.U32 R96, R98 ;  /* 0x0000006200607245 */ /* 0x000fe40000201000 */
[----:B------:R-:W-:Y:S02]  /*8b20*/  PRMT R97, R31, 0x7632, R97 ;  /* 0x000076321f617816 */ /* 0x000fe40000000061 */
[----:B------:R-:W-:Y:S01]  /*8b30*/  PRMT R98, R116, 0x5410, R118 ;  /* 0x0000541074627816 */ /* 0x000fe20000000076 */
[----:B------:R-:W-:Y:S01]  /*8b40*/  FFMA.FTZ R21, R96, R21, 1.1641532182693481445e-10 ;  /* 0x2f00000060157423 */ /* 0x000fe20000010015 */
[----:B------:R-:W-:Y:S01]  /*8b50*/  @P1 PRMT R96, R27, 0x7632, R96 ;  /* 0x000076321b601816 */ /* 0x000fe20000000060 */
[----:B------:R-:W-:-:S03]  /*8b60*/  IMAD.U32 R97, R97, 0x10000, RZ ;  /* 0x0001000061617824 */ /* 0x000fc600078e00ff */
[----:B------:R-:W-:Y:S01]  /*8b70*/  FSETP.GTU.FTZ.AND P6, PT, R21, R114, PT ;  /* 0x000000721500720b */ /* 0x000fe20003fdc000 */
[----:B------:R-:W-:Y:S01]  /*8b80*/  FMUL.FTZ R97, R97, R112 ;  /* 0x0000007061617220 */ /* 0x000fe20000410000 */
[----:B------:R-:W-:Y:S01]  /*8b90*/  @P1 IMAD.U32 R153, R96, 0x10000, RZ ;  /* 0x0001000060991824 */ /* 0x000fe200078e00ff */
[----:B------:R-:W-:Y:S02]  /*8ba0*/  PRMT R96, R100, 0x5410, R104 ;  /* 0x0000541064607816 */ /* 0x000fe40000000068 */
[----:B------:R-:W-:Y:S02]  /*8bb0*/  SEL R21, RZ, 0x1, P6 ;  /* 0x00000001ff157807 */ /* 0x000fe40003000000 */
[----:B------:R-:W-:-:S05]  /*8bc0*/  FSEL R97, R97, RZ, !P6 ;  /* 0x000000ff61617208 */ /* 0x000fca0007000000 */
[----:B------:R-:W-:Y:S01]  /*8bd0*/  FADD.FTZ R120, R120, R97 ;  /* 0x0000006178787221 */ /* 0x000fe20000010000 */
[----:B------:R-:W-:-:S03]  /*8be0*/  PRMT R97, R108, 0x5410, R106 ;  /* 0x000054106c617816 */ /* 0x000fc6000000006a */
[----:B------:R-:W-:Y:S01]  /*8bf0*/  @P1 FADD.FTZ R153, R120, R153 ;  /* 0x0000009978991221 */ /* 0x000fe20000010000 */
[----:B------:R-:W-:-:S04]  /*8c00*/  @!P1 MOV R153, R120 ;  /* 0x0000007800999202 */ /* 0x000fc80000000f00 */
[----:B------:R-:W-:-:S04]  /*8c10*/  F2FP.BF16.F32.PACK_AB R99, RZ, R153 ;  /* 0x00000099ff63723e */ /* 0x000fc800000010ff */
[----:B------:R-:W-:-:S07]  /*8c20*/  PRMT R99, R110, 0x5410, R99 ;  /* 0x000054106e637816 */ /* 0x000fce0000000063 */
.L_x_4520:
        /* <DEDUP_REMOVED lines=43> */
.L_x_4601:
[----:B------:R-:W-:Y:S02]  /*8ee0*/  IMAD.MOV.U32 R100, RZ, RZ, R102 ;  /* 0x000000ffff647224 */ /* 0x000fe400078e0066 */
[----:B------:R-:W-:-:S07]  /*8ef0*/  VIADD R102, R22, 0x80 ;  /* 0x0000008016667836 */ /* 0x000fce0000000000 */
.L_x_4478:
[----:B0-----:R-:W-:Y:S05]  /*8f00*/  BSYNC.RECONVERGENT B0 ;  /* 0x0000000000007941 */ /* 0x001fea0003800200 */
.L_x_4477:
[----:B------:R-:W-:Y:S01]  /*8f10*/  ISETP.GE.U32.AND P0, PT, R2, 0x100, PT ;  /* 0x000001000200780c */ /* 0x000fe20003f06070 */
[----:B------:R-:W-:Y:S01]  /*8f20*/  BSSY.RECONVERGENT B0, `(.L_x_4602) ;  /* 0x000080c000007945 */ /* 0x000fe20003800200 */
[----:B------:R-:W-:-:S11]  /*8f30*/  LOP3.LUT R5, R5, 0xffffff7f, RZ, 0xc0, !PT ;  /* 0xffffff7f05057812 */ /* 0x000fd600078ec0ff */
[----:B------:R-:W-:Y:S01]  /*8f40*/  @P0 LOP3.LUT R5, R5, 0x80, RZ, 0xfc, !PT ;  /* 0x0000008005050812 */ /* 0x000fe200078efcff */
[----:B------:R-:W-:Y:S06]  /*8f50*/  @!P0 BRA `(.L_x_4603) ;  /* 0x0000008000208947 */ /* 0x000fec0003800000 */
        /* <DEDUP_REMOVED lines=30> */
.L_x_4607:
        /* <DEDUP_REMOVED lines=13> */
.L_x_4609:
[----:B------:R-:W-:Y:S05]  /*9210*/  BSYNC.RECONVERGENT B2 ;  /* 0x0000000000027941 */ /* 0x000fea0003800200 */
.L_x_4608:
        /* <DEDUP_REMOVED lines=22> */
[----:B0-----:R-:W-:Y:S01]  /*9380*/  LOP3.LUT R108, R16, UR28, R21, 0x96, !PT ;  /* 0x0000001c106c7c12 */ /* 0x001fe2000f8e9615 */
        /* <DEDUP_REMOVED lines=20> */
.L_x_4606:
[----:B------:R-:W-:Y:S05]  /*94d0*/  BSYNC.RECONVERGENT B1 ;  /* 0x0000000000017941 */ /* 0x000fea0003800200 */
.L_x_4605:
[----:B------:R-:W1:Y:S01]  /*94e0*/  LDC R116, c[0x0][0x404] ;  /* 0x00010100ff747b82 */ /* 0x000e620000000800 */
[----:B------:R-:W-:Y:S01]  /*94f0*/  HFMA2 R112, -RZ, RZ, 0.1171875, 0 ;  /* 0x2f800000ff707431 */ /* 0x000fe200000001ff */
[----:B------:R-:W-:Y:S01]  /*9500*/  I2FP.F32.U32 R15, R14 ;  /* 0x0000000e000f7245 */ /* 0x000fe20000201000 */
[----:B-----5:R-:W-:Y:S01]  /*9510*/  IMAD.U32 R17, R96, 0x10000, RZ ;  /* 0x0001000060117824 */ /* 0x020fe200078e00ff */
[----:B------:R-:W-:Y:S01]  /*9520*/  ISETP.NE.AND P3, PT, R16, 0x1, PT ;  /* 0x000000011000780c */ /* 0x000fe20003f65270 */
[----:B------:R-:W-:Y:S01]  /*9530*/  BSSY.RECONVERGENT B1, `(.L_x_4610) ;  /* 0x000004e000017945 */ /* 0x000fe20003800200 */
[----:B------:R-:W-:Y:S01]  /*9540*/  LOP3.LUT R5, R5, 0xffffffef, RZ, 0xc0, !PT ;  /* 0xffffffef05057812 */ /* 0x000fe200078ec0ff */
[----:B------:R-:W-:Y:S01]  /*9550*/  IMAD.MOV.U32 R18, RZ, RZ, 0x2 ;  /* 0x00000002ff127424 */ /* 0x000fe200078e00ff */
[----:B------:R-:W2:Y:S01]  /*9560*/  LDC R114, c[0x0][0x408] ;  /* 0x00010200ff727b82 */ /* 0x000ea20000000800 */
[----:B------:R-:W-:Y:S01]  /*9570*/  PRMT R96, R96, 0x7632, R96 ;  /* 0x0000763260607816 */ /* 0x000fe20000000060 */
[----:B------:R-:W-:-:S02]  /*9580*/  IMAD.MOV.U32 R14, RZ, RZ, R12 ;  /* 0x000000ffff0e7224 */ /* 0x000fc400078e000c */
        /* <DEDUP_REMOVED lines=15> */
.L_x_4612:
        /* <DEDUP_REMOVED lines=13> */
.L_x_4614:
[----:B------:R-:W-:Y:S05]  /*9750*/  BSYNC.RECONVERGENT B2 ;  /* 0x0000000000027941 */ /* 0x000fea0003800200 */
.L_x_4613:
        /* <DEDUP_REMOVED lines=43> */
.L_x_4611:
[----:B------:R-:W-:Y:S05]  /*9a10*/  BSYNC.RECONVERGENT B1 ;  /* 0x0000000000017941 */ /* 0x000fea0003800200 */
.L_x_4610:
[----:B------:R-:W-:Y:S01]  /*9a20*/  I2FP.F32.U32 R15, R14 ;  /* 0x0000000e000f7245 */ /* 0x000fe20000201000 */
[----:B------:R-:W-:Y:S01]  /*9a30*/  IMAD.U32 R17, R28, 0x10000, RZ ;  /* 0x000100001c117824 */ /* 0x000fe200078e00ff */
[----:B------:R-:W-:Y:S01]  /*9a40*/  ISETP.NE.AND P3, PT, R18, 0x1, PT ;  /* 0x000000011200780c */ /* 0x000fe20003f65270 */
[----:B------:R-:W-:Y:S01]  /*9a50*/  BSSY.RECONVERGENT B1, `(.L_x_4615) ;  /* 0x000004f000017945 */ /* 0x000fe20003800200 */
[----:B------:R-:W-:Y:S01]  /*9a60*/  @P1 SHF.L.U32 R23, R24, 0x10, RZ ;  /* 0x0000001018171819 */ /* 0x000fe200000006ff */
        /* <DEDUP_REMOVED lines=20> */
.L_x_4617:
[----:B------:R-:W-:Y:S01]  /*9bb0*/  IADD3 R3, PT, PT, R3, 0x1, RZ ;  /* 0x0000000103037810 */ /* 0x000fe20007ffe0ff */
[----:B------:R-:W-:Y:S03]  /*9bc0*/  BSSY.RECONVERGENT B2, `(.L_x_4618) ;  /* 0x000000c000027945 */ /* 0x000fe60003800200 */
[C---:B------:R-:W-:Y:S01]  /*9bd0*/  ISETP.NE.AND P2, PT, R3.reuse, RZ, PT ;  /* 0x000000ff0300720c */ /* 0x040fe20003f45270 */
[----:B0-----:R-:W-:-:S12]  /*9be0*/  IMAD.WIDE.U32 R108, R3, -0x2daee0ad, RZ ;  /* 0xd2511f53036c7825 */ /* 0x001fd800078e00ff */
        /* <DEDUP_REMOVED lines=9> */
.L_x_4619:
[----:B------:R-:W-:Y:S05]  /*9c80*/  BSYNC.RECONVERGENT B2 ;  /* 0x0000000000027941 */ /* 0x000fea0003800200 */
.L_x_4618:
        /* <DEDUP_REMOVED lines=43> */
.L_x_4616:
[----:B------:R-:W-:Y:S05]  /*9f40*/  BSYNC.RECONVERGENT B1 ;  /* 0x0000000000017941 */ /* 0x000fea0003800200 */
.L_x_4615:
[----:B------:R-:W-:Y:S01]  /*9f50*/  I2FP.F32.U32 R15, R10 ;  /* 0x0000000a000f7245 */ /* 0x000fe20000201000 */
[----:B------:R-:W-:Y:S01]  /*9f60*/  IMAD.U32 R17, R96, 0x10000, RZ ;  /* 0x0001000060117824 */ /* 0x000fe200078e00ff */
        /* <DEDUP_REMOVED lines=20> */
.L_x_4622:
        /* <DEDUP_REMOVED lines=13> */
.L_x_4624:
[----:B------:R-:W-:Y:S05]  /*a180*/  BSYNC.RECONVERGENT B2 ;  /* 0x0000000000027941 */ /* 0x000fea0003800200 */
.L_x_4623:
        /* <DEDUP_REMOVED lines=43> */
.L_x_4621:
[----:B------:R-:W-:Y:S05]  /*a440*/  BSYNC.RECONVERGENT B1 ;  /* 0x0000000000017941 */ /* 0x000fea0003800200 */
.L_x_4620:
[----:B------:R-:W-:Y:S01]  /*a450*/  I2FP.F32.U32 R15, R15 ;  /* 0x0000000f000f7245 */ /* 0x000fe20000201000 */
[----:B------:R-:W-:Y:S01]  /*a460*/  BSSY.RECONVERGENT B1, `(.L_x_4625) ;  /* 0x0000053000017945 */ /* 0x000fe20003800200 */
[----:B------:R-:W-:-:S03]  /*a470*/  PRMT R16, R28, 0x7632, R16 ;  /* 0x000076321c107816 */ /* 0x000fc60000000010 */
[----:B------:R-:W-:Y:S02]  /*a480*/  FFMA.FTZ R15, R15, R112, 1.1641532182693481445e-10 ;  /* 0x2f0000000f0f7423 */ /* 0x000fe40000010070 */
[----:B------:R-:W-:Y:S01]  /*a490*/  IMAD.U32 R17, R16, 0x10000, RZ ;  /* 0x0001000010117824 */ /* 0x000fe200078e00ff */
[----:B------:R-:W-:Y:S02]  /*a4a0*/  MOV R16, 0x2 ;  /* 0x0000000200107802 */ /* 0x000fe40000000f00 */
[----:B------:R-:W-:Y:S01]  /*a4b0*/  FSETP.GTU.FTZ.AND P2, PT, R15, R116, PT ;  /* 0x000000740f00720b */ /* 0x000fe20003f5c000 */
[----:B------:R-:W-:Y:S01]  /*a4c0*/  FMUL.FTZ R17, R17, R114 ;  /* 0x0000007211117220 */ /* 0x000fe20000410000 */
[----:B------:R-:W-:-:S04]  /*a4d0*/  @P1 PRMT R15, R24, 0x7632, R15 ;  /* 0x00007632180f1816 */ /* 0x000fc8000000000f */
[----:B------:R-:W-:Y:S01]  /*a4e0*/  FSEL R17, R17, RZ, !P2 ;  /* 0x000000ff11117208 */ /* 0x000fe20005000000 */
[----:B------:R-:W-:-:S04]  /*a4f0*/  @P1 IMAD.U32 R15, R15, 0x10000, RZ ;  /* 0x000100000f0f1824 */ /* 0x000fc800078e00ff */
[----:B------:R-:W-:-:S04]  /*a500*/  FADD.FTZ R10, R10, R17 ;  /* 0x000000110a0a7221 */ /* 0x000fc80000010000 */
[----:B0-----:R-:W-:Y:S01]  /*a510*/  @P1 FADD.FTZ R109, R10, R15 ;  /* 0x0000000f0a6d1221 */ /* 0x001fe20000010000 */
[----:B------:R-:W-:Y:S01]  /*a520*/  SEL R15, RZ, 0x1, P2 ;  /* 0x00000001ff0f7807 */ /* 0x000fe20001000000 */
[----:B------:R-:W-:Y:S01]  /*a530*/  @!P1 IMAD.MOV.U32 R109, RZ, RZ, R10 ;  /* 0x000000ffff6d9224 */ /* 0x000fe200078e000a */
[----:B------:R-:W-:Y:S01]  /*a540*/  ISETP.NE.AND P2, PT, R18, 0x1, PT ;  /* 0x000000011200780c */ /* 0x000fe20003f45270 */
[----:B------:R-:W-:-:S03]  /*a550*/  IMAD.MOV.U32 R10, RZ, RZ, R12 ;  /* 0x000000ffff0a7224 */ /* 0x000fc600078e000c */
[----:B------:R-:W-:-:S09]  /*a560*/  F2FP.BF16.F32.PACK_AB R106, RZ, R109 ;  /* 0x0000006dff6a723e */ /* 0x000fd200000010ff */
        /* <DEDUP_REMOVED lines=9> */
.L_x_4627:
        /* <DEDUP_REMOVED lines=13> */
.L_x_4629:
[----:B------:R-:W-:Y:S05]  /*a6d0*/  BSYNC.RECONVERGENT B2 ;  /* 0x0000000000027941 */ /* 0x000fea0003800200 */
.L_x_4628:
        /* <DEDUP_REMOVED lines=43> */
.L_x_4626:
[----:B------:R-:W-:Y:S05]  /*a990*/  BSYNC.RECONVERGENT B1 ;  /* 0x0000000000017941 */ /* 0x000fea0003800200 */
.L_x_4625:
[----:B------:R-:W-:Y:S01]  /*a9a0*/  I2FP.F32.U32 R17, R10 ;  /* 0x0000000a00117245 */ /* 0x000fe20000201000 */
[----:B------:R-:W-:Y:S01]  /*a9b0*/  IMAD.U32 R19, R97, 0x10000, RZ ;  /* 0x0001000061137824 */ /* 0x000fe200078e00ff */
[----:B------:R-:W-:Y:S01]  /*a9c0*/  LOP3.LUT R5, R5, 0xfffffffb, RZ, 0xc0, !PT ;  /* 0xfffffffb05057812 */ /* 0x000fe200078ec0ff */
[----:B------:R-:W-:Y:S01]  /*a9d0*/  BSSY.RECONVERGENT B1, `(.L_x_4630) ;  /* 0x000004d000017945 */ /* 0x000fe20003800200 */
[----:B------:R-:W-:Y:S01]  /*a9e0*/  PRMT R10, R97, 0x7632, R10 ;  /* 0x00007632610a7816 */ /* 0x000fe2000000000a */
[----:B------:R-:W-:Y:S01]  /*a9f0*/  FFMA.FTZ R17, R17, R112, 1.1641532182693481445e-10 ;  /* 0x2f00000011117423 */ /* 0x000fe20000010070 */
[----:B------:R-:W-:Y:S01]  /*aa00*/  FMUL.FTZ R19, R19, R114 ;  /* 0x0000007213137220 */ /* 0x000fe20000410000 */
[----:B------:R-:W-:-:S03]  /*aa10*/  IMAD.MOV.U32 R18, RZ, RZ, 0x2 ;  /* 0x00000002ff127424 */ /* 0x000fc600078e00ff */
        /* <DEDUP_REMOVED lines=15> */
.L_x_4632:
        /* <DEDUP_REMOVED lines=13> */
.L_x_4634:
[----:B------:R-:W-:Y:S05]  /*abe0*/  BSYNC.RECONVERGENT B2 ;  /* 0x0000000000027941 */ /* 0x000fea0003800200 */
.L_x_4633:
        /* <DEDUP_REMOVED lines=43> */
.L_x_4631:
[----:B------:R-:W-:Y:S05]  /*aea0*/  BSYNC.RECONVERGENT B1 ;  /* 0x0000000000017941 */ /* 0x000fea0003800200 */
.L_x_4630:
        /* <DEDUP_REMOVED lines=25> */
.L_x_4637:
        /* <DEDUP_REMOVED lines=13> */
.L_x_4639:
[----:B------:R-:W-:Y:S05]  /*b110*/  BSYNC.RECONVERGENT B2 ;  /* 0x0000000000027941 */ /* 0x000fea0003800200 */
.L_x_4638:
        /* <DEDUP_REMOVED lines=43> */
.L_x_4636:
[----:B------:R-:W-:Y:S05]  /*b3d0*/  BSYNC.RECONVERGENT B1 ;  /* 0x0000000000017941 */ /* 0x000fea0003800200 */
.L_x_4635:
        /* <DEDUP_REMOVED lines=22> */
.L_x_4642:
        /* <DEDUP_REMOVED lines=13> */
.L_x_4644:
[----:B------:R-:W-:Y:S05]  /*b610*/  BSYNC.RECONVERGENT B2 ;  /* 0x0000000000027941 */ /* 0x000fea0003800200 */
.L_x_4643:
        /* <DEDUP_REMOVED lines=43> */
.L_x_4641:
[----:B------:R-:W-:Y:S05]  /*b8d0*/  BSYNC.RECONVERGENT B1 ;  /* 0x0000000000017941 */ /* 0x000fea0003800200 */
.L_x_4640:
[----:B------:R-:W-:Y:S01]  /*b8e0*/  I2FP.F32.U32 R17, R20 ;  /* 0x0000001400117245 */ /* 0x000fe20000201000 */
[----:B------:R-:W-:Y:S01]  /*b8f0*/  BSSY.RECONVERGENT B1, `(.L_x_4645) ;  /* 0x0000053000017945 */ /* 0x000fe20003800200 */
[----:B------:R-:W-:-:S03]  /*b900*/  PRMT R18, R29, 0x7632, R18 ;  /* 0x000076321d127816 */ /* 0x000fc60000000012 */
[----:B------:R-:W-:Y:S02]  /*b910*/  FFMA.FTZ R17, R17, R112, 1.1641532182693481445e-10 ;  /* 0x2f00000011117423 */ /* 0x000fe40000010070 */
[----:B------:R-:W-:Y:S01]  /*b920*/  IMAD.U32 R19, R18, 0x10000, RZ ;  /* 0x0001000012137824 */ /* 0x000fe200078e00ff */
[----:B------:R-:W-:Y:S02]  /*b930*/  @P1 PRMT R18, R25, 0x7632, R18 ;  /* 0x0000763219121816 */ /* 0x000fe40000000012 */
[----:B------:R-:W-:Y:S01]  /*b940*/  FSETP.GTU.FTZ.AND P2, PT, R17, R116, PT ;  /* 0x000000741100720b */ /* 0x000fe20003f5c000 */
[----:B------:R-:W-:Y:S02]  /*b950*/  FMUL.FTZ R19, R19, R114 ;  /* 0x0000007213137220 */ /* 0x000fe40000410000 */
[----:B------:R-:W-:Y:S01]  /*b960*/  @P1 IMAD.U32 R125, R18, 0x10000, RZ ;  /* 0x00010000127d1824 */ /* 0x000fe200078e00ff */
[----:B------:R-:W-:Y:S02]  /*b970*/  SEL R17, RZ, 0x1, P2 ;  /* 0x00000001ff117807 */ /* 0x000fe40001000000 */
[----:B------:R-:W-:-:S02]  /*b980*/  FSEL R19, R19, RZ, !P2 ;  /* 0x000000ff13137208 */ /* 0x000fc40005000000 */
[----:B------:R-:W-:Y:S02]  /*b990*/  ISETP.NE.AND P2, PT, R96, 0x1, PT ;  /* 0x000000016000780c */ /* 0x000fe40003f45270 */
[----:B------:R-:W-:Y:S01]  /*b9a0*/  MOV R18, 0x2 ;  /* 0x0000000200127802 */ /* 0x000fe20000000f00 */
        /* <DEDUP_REMOVED lines=14> */
.L_x_4647:
        /* <DEDUP_REMOVED lines=13> */
.L_x_4649:
[----:B------:R-:W-:Y:S05]  /*bb60*/  BSYNC.RECONVERGENT B2 ;  /* 0x0000000000027941 */ /* 0x000fea0003800200 */
.L_x_4648:
        /* <DEDUP_REMOVED lines=43> */
.L_x_4646:
[----:B------:R-:W-:Y:S05]  /*be20*/  BSYNC.RECONVERGENT B1 ;  /* 0x0000000000017941 */ /* 0x000fea0003800200 */
.L_x_4645:
        /* <DEDUP_REMOVED lines=21> */
.L_x_4652:
        /* <DEDUP_REMOVED lines=13> */
.L_x_4654:
[----:B------:R-:W-:Y:S05]  /*c050*/  BSYNC.RECONVERGENT B2 ;  /* 0x0000000000027941 */ /* 0x000fea0003800200 */
.L_x_4653:
        /* <DEDUP_REMOVED lines=43> */
.L_x_4651:
[----:B------:R-:W-:Y:S05]  /*c310*/  BSYNC.RECONVERGENT B1 ;  /* 0x0000000000017941 */ /* 0x000fea0003800200 */
.L_x_4650:
        /* <DEDUP_REMOVED lines=25> */
.L_x_4657:
        /* <DEDUP_REMOVED lines=13> */
.L_x_4659:
[----:B------:R-:W-:Y:S05]  /*c580*/  BSYNC.RECONVERGENT B2 ;  /* 0x0000000000027941 */ /* 0x000fea0003800200 */
.L_x_4658:
        /* <DEDUP_REMOVED lines=43> */
.L_x_4656:
[----:B------:R-:W-:Y:S05]  /*c840*/  BSYNC.RECONVERGENT B1 ;  /* 0x0000000000017941 */ /* 0x000fea0003800200 */
.L_x_4655:
        /* <DEDUP_REMOVED lines=20> */
.L_x_4662:
        /* <DEDUP_REMOVED lines=13> */
.L_x_4664:
[----:B------:R-:W-:Y:S05]  /*ca60*/  BSYNC.RECONVERGENT B2 ;  /* 0x0000000000027941 */ /* 0x000fea0003800200 */
.L_x_4663:
        /* <DEDUP_REMOVED lines=43> */
.L_x_4661:
[----:B------:R-:W-:Y:S05]  /*cd20*/  BSYNC.RECONVERGENT B1 ;  /* 0x0000000000017941 */ /* 0x000fea0003800200 */
.L_x_4660:
[----:B------:R-:W-:Y:S01]  /*cd30*/  I2FP.F32.U32 R19, R20 ;  /* 0x0000001400137245 */ /* 0x000fe20000201000 */
[----:B------:R-:W-:Y:S01]  /*cd40*/  BSSY.RECONVERGENT B1, `(.L_x_4665) ;  /* 0x0000053000017945 */ /* 0x000fe20003800200 */
[----:B------:R-:W-:Y:S02]  /*cd50*/  PRMT R20, R30, 0x7632, R20 ;  /* 0x000076321e147816 */ /* 0x000fe40000000014 */
[----:B------:R-:W-:Y:S01]  /*cd60*/  MOV R108, 0x2 ;  /* 0x00000002006c7802 */ /* 0x000fe20000000f00 */
[----:B------:R-:W-:Y:S02]  /*cd70*/  FFMA.FTZ R19, R19, R112, 1.1641532182693481445e-10 ;  /* 0x2f00000013137423 */ /* 0x000fe40000010070 */
[----:B------:R-:W-:Y:S01]  /*cd80*/  IMAD.U32 R97, R20, 0x10000, RZ ;  /* 0x0001000014617824 */ /* 0x000fe200078e00ff */
        /* <DEDUP_REMOVED lines=21> */
.L_x_4667:
        /* <DEDUP_REMOVED lines=13> */
.L_x_4669:
[----:B------:R-:W-:Y:S05]  /*cfb0*/  BSYNC.RECONVERGENT B2 ;  /* 0x0000000000027941 */ /* 0x000fea0003800200 */
.L_x_4668:
        /* <DEDUP_REMOVED lines=43> */
.L_x_4666:
[----:B------:R-:W-:Y:S05]  /*d270*/  BSYNC.RECONVERGENT B1 ;  /* 0x0000000000017941 */ /* 0x000fea0003800200 */
.L_x_4665:
        /* <DEDUP_REMOVED lines=21> */
.L_x_4672:
        /* <DEDUP_REMOVED lines=13> */
.L_x_4674:
[----:B------:R-:W-:Y:S05]  /*d4a0*/  BSYNC.RECONVERGENT B2 ;  /* 0x0000000000027941 */ /* 0x000fea0003800200 */
.L_x_4673:
        /* <DEDUP_REMOVED lines=43> */
.L_x_4671:
[----:B------:R-:W-:Y:S05]  /*d760*/  BSYNC.RECONVERGENT B1 ;  /* 0x0000000000017941 */ /* 0x000fea0003800200 */
.L_x_4670:
        /* <DEDUP_REMOVED lines=26> */
.L_x_4677:
        /* <DEDUP_REMOVED lines=13> */
.L_x_4679:
[----:B------:R-:W-:Y:S05]  /*d9e0*/  BSYNC.RECONVERGENT B2 ;  /* 0x0000000000027941 */ /* 0x000fea0003800200 */
.L_x_4678:
        /* <DEDUP_REMOVED lines=43> */
.L_x_4676:
[----:B------:R-:W-:Y:S05]  /*dca0*/  BSYNC.RECONVERGENT B1 ;  /* 0x0000000000017941 */ /* 0x000fea0003800200 */
.L_x_4675:
        /* <DEDUP_REMOVED lines=20> */
.L_x_4682:
        /* <DEDUP_REMOVED lines=15> */
.L_x_4684:
[----:B------:R-:W-:Y:S05]  /*dee0*/  BSYNC.RECONVERGENT B2 ;  /* 0x0000000000027941 */ /* 0x000fea0003800200 */
.L_x_4683:
        /* <DEDUP_REMOVED lines=43> */
.L_x_4681:
[----:B------:R-:W-:Y:S05]  /*e1a0*/  BSYNC.RECONVERGENT B1 ;  /* 0x0000000000017941 */ /* 0x000fea0003800200 */
.L_x_4680:
        /* <DEDUP_REMOVED lines=20> */
.L_x_4604:
        /* <DEDUP_REMOVED lines=16> */
.L_x_4688:
        /* <DEDUP_REMOVED lines=13> */
.L_x_4690:
[----:B------:R-:W-:Y:S05]  /*e4c0*/  BSYNC.RECONVERGENT B2 ;  /* 0x0000000000027941 */ /* 0x000fea0003800200 */
.L_x_4689:
        /* <DEDUP_REMOVED lines=43> */
.L_x_4687:
[----:B------:R-:W-:Y:S05]  /*e780*/  BSYNC.RECONVERGENT B1 ;  /* 0x0000000000017941 */ /* 0x000fea0003800200 */
.L_x_4686:
[----:B------:R-:W1:Y:S01]  /*e790*/  LDC R116, c[0x0][0x408] ;  /* 0x00010200ff747b82 */ /* 0x000e620000000800 */
[----:B------:R-:W-:Y:S01]  /*e7a0*/  HFMA2 R112, -RZ, RZ, 0.1171875, 0 ;  /* 0x2f800000ff707431 */ /* 0x000fe200000001ff */
[----:B------:R-:W-:Y:S01]  /*e7b0*/  I2FP.F32.U32 R23, R23 ;  /* 0x0000001700177245 */ /* 0x000fe20000201000 */
[----:B0----5:R-:W-:Y:S01]  /*e7c0*/  IMAD.U32 R109, R96, 0x10000, RZ ;  /* 0x00010000606d7824 */ /* 0x021fe200078e00ff */
[----:B------:R-:W-:Y:S01]  /*e7d0*/  ISETP.NE.AND P3, PT, R106, 0x1, PT ;  /* 0x000000016a00780c */ /* 0x000fe20003f65270 */
[----:B------:R-:W-:Y:S01]  /*e7e0*/  @P1 IMAD.U32 R10, R24, 0x10000, RZ ;  /* 0x00010000180a1824 */ /* 0x000fe200078e00ff */
[----:B------:R-:W-:Y:S01]  /*e7f0*/  LOP3.LUT R5, R5, 0xffffffef, RZ, 0xc0, !PT ;  /* 0xffffffef05057812 */ /* 0x000fe200078ec0ff */
[----:B------:R-:W-:Y:S01]  /*e800*/  BSSY.RECONVERGENT B1, `(.L_x_4691) ;  /* 0x000004f000017945 */ /* 0x000fe20003800200 */
[----:B------:R-:W0:Y:S01]  /*e810*/  LDC R114, c[0x0][0x404] ;  /* 0x00010100ff727b82 */ /* 0x000e220000000800 */
[----:B------:R-:W-:Y:S01]  /*e820*/  PRMT R96, R96, 0x7632, R96 ;  /* 0x0000763260607816 */ /* 0x000fe20000000060 */
[----:B------:R-:W-:-:S02]  /*e830*/  IMAD.MOV.U32 R108, RZ, RZ, 0x2 ;  /* 0x00000002ff6c7424 */ /* 0x000fc400078e00ff */
[----:B------:R-:W-:Y:S01]  /*e840*/  FFMA.FTZ R23, R23, R112, 1.1641532182693481445e-10 ;  /* 0x2f00000017177423 */ /* 0x000fe20000010070 */
[----:B-1----:R-:W-:-:S04]  /*e850*/  FMUL.FTZ R109, R109, R116 ;  /* 0x000000746d6d7220 */ /* 0x002fc80000410000 */
[----:B0-----:R-:W-:-:S04]  /*e860*/  FSETP.GTU.FTZ.AND P2, PT, R23, R114, PT ;  /* 0x000000721700720b */ /* 0x001fc80003f5c000 */
        /* <DEDUP_REMOVED lines=15> */
.L_x_4693:
        /* <DEDUP_REMOVED lines=13> */
.L_x_4695:
[----:B------:R-:W-:Y:S05]  /*ea30*/  BSYNC.RECONVERGENT B2 ;  /* 0x0000000000027941 */ /* 0x000fea0003800200 */
.L_x_4694:
        /* <DEDUP_REMOVED lines=43> */
.L_x_4692:
[----:B------:R-:W-:Y:S05]  /*ecf0*/  BSYNC.RECONVERGENT B1 ;  /* 0x0000000000017941 */ /* 0x000fea0003800200 */
.L_x_4691:
[----:B------:R-:W-:Y:S01]  /*ed00*/  I2FP.F32.U32 R109, R10 ;  /* 0x0000000a006d7245 */ /* 0x000fe20000201000 */
[----:B------:R-:W-:Y:S01]  /*ed10*/  BSSY.RECONVERGENT B1, `(.L_x_4696) ;  /* 0x0000052000017945 */ /* 0x000fe20003800200 */
[----:B------:R-:W-:Y:S01]  /*ed20*/  SHF.L.U32 R111, R96, 0x10, RZ ;  /* 0x00000010606f7819 */ /* 0x000fe200000006ff */
[----:B------:R-:W-:Y:S01]  /*ed30*/  IMAD.MOV.U32 R96, RZ, RZ, 0x2 ;  /* 0x00000002ff607424 */ /* 0x000fe200078e00ff */
[----:B------:R-:W-:Y:S01]  /*ed40*/  ISETP.NE.AND P2, PT, R108, 0x1, PT ;  /* 0x000000016c00780c */ /* 0x000fe20003f45270 */
[----:B------:R-:W-:Y:S01]  /*ed50*/  FFMA.FTZ R109, R109, R112, 1.1641532182693481445e-10 ;  /* 0x2f0000006d6d7423 */ /* 0x000fe20000010070 */
[----:B------:R-:W-:Y:S01]  /*ed60*/  @P1 PRMT R10, R24, 0x7632, R10 ;  /* 0x00007632180a1816 */ /* 0x000fe2000000000a */
[----:B------:R-:W-:Y:S01]  /*ed70*/  FMUL.FTZ R111, R111, R116 ;  /* 0x000000746f6f7220 */ /* 0x000fe20000410000 */
[----:B------:R-:W-:Y:S02]  /*ed80*/  LOP3.LUT R5, R5, 0xfffffff7, RZ, 0xc0, !PT ;  /* 0xfffffff705057812 */ /* 0x000fe400078ec0ff */
[----:B------:R-:W-:Y:S01]  /*ed90*/  FSETP.GTU.FTZ.AND P3, PT, R109, R114, PT ;  /* 0x000000726d00720b */ /* 0x000fe20003f7c000 */
[----:B------:R-:W-:-:S03]  /*eda0*/  @P1 IMAD.U32 R10, R10, 0x10000, RZ ;  /* 0x000100000a0a1824 */ /* 0x000fc600078e00ff */
        /* <DEDUP_REMOVED lines=15> */
.L_x_4698:
        /* <DEDUP_REMOVED lines=13> */
.L_x_4700:
[----:B------:R-:W-:Y:S05]  /*ef70*/  BSYNC.RECONVERGENT B2 ;  /* 0x0000000000027941 */ /* 0x000fea0003800200 */
.L_x_4699:
        /* <DEDUP_REMOVED lines=43> */
.L_x_4697:
[----:B------:R-:W-:Y:S05]  /*f230*/  BSYNC.RECONVERGENT B1 ;  /* 0x0000000000017941 */ /* 0x000fea0003800200 */
.L_x_4696:
        /* <DEDUP_REMOVED lines=26> */
.L_x_4703:
        /* <DEDUP_REMOVED lines=13> */
.L_x_4705:
[----:B------:R-:W-:Y:S05]  /*f4b0*/  BSYNC.RECONVERGENT B2 ;  /* 0x0000000000027941 */ /* 0x000fea0003800200 */
.L_x_4704:
        /* <DEDUP_REMOVED lines=43> */
.L_x_4702:
[----:B------:R-:W-:Y:S05]  /*f770*/  BSYNC.RECONVERGENT B1 ;  /* 0x0000000000017941 */ /* 0x000fea0003800200 */
.L_x_4701:
        /* <DEDUP_REMOVED lines=8> */
[----:B------:R-:W-:Y:S01]  /*f800*/  HFMA2 R96, -RZ, RZ, 0, 1.1920928955078125e-07 ;  /* 0x00000002ff607431 */ /* 0x000fe200000001ff */
        /* <DEDUP_REMOVED lines=17> */
.L_x_4708:
        /* <DEDUP_REMOVED lines=13> */
.L_x_4710:
[----:B------:R-:W-:Y:S05]  /*f9f0*/  BSYNC.RECONVERGENT B2 ;  /* 0x0000000000027941 */ /* 0x000fea0003800200 */
.L_x_4709:
        /* <DEDUP_REMOVED lines=43> */
.L_x_4707:
[----:B------:R-:W-:Y:S05]  /*fcb0*/  BSYNC.RECONVERGENT B1 ;  /* 0x0000000000017941 */ /* 0x000fea0003800200 */
.L_x_4706:
        /* <DEDUP_REMOVED lines=24> */
.L_x_4713:
        /* <DEDUP_REMOVED lines=13> */
.L_x_4715:
[----:B------:R-:W-:Y:S05]  /*ff10*/  BSYNC.RECONVERGENT B2 ;  /* 0x0000000000027941 */ /* 0x000fea0003800200 */
.L_x_4714:
        /* <DEDUP_REMOVED lines=43> */
.L_x_4712:
[----:B------:R-:W-:Y:S05]  /*101d0*/  BSYNC.RECONVERGENT B1 ;  /* 0x0000000000017941 */ /* 0x000fea0003800200 */
.L_x_4711:
        /* <DEDUP_REMOVED lines=24> */
.L_x_4718:
        /* <DEDUP_REMOVED lines=13> */
.L_x_4720:
[----:B------:R-:W-:Y:S05]  /*10430*/  BSYNC.RECONVERGENT B2 ;  /* 0x0000000000027941 */ /* 0x000fea0003800200 */
.L_x_4719:
        /* <DEDUP_REMOVED lines=43> */
.L_x_4717:
[----:B------:R-:W-:Y:S05]  /*106f0*/  BSYNC.RECONVERGENT B1 ;  /* 0x0000000000017941 */ /* 0x000fea0003800200 */
.L_x_4716:
        /* <DEDUP_REMOVED lines=24> */
.L_x_4723:
        /* <DEDUP_REMOVED lines=13> */
.L_x_4725:
[----:B------:R-:W-:Y:S05]  /*10950*/  BSYNC.RECONVERGENT B2 ;  /* 0x0000000000027941 */ /* 0x000fea0003800200 */
.L_x_4724:
        /* <DEDUP_REMOVED lines=43> */
.L_x_4722:
[----:B------:R-:W-:Y:S05]  /*10c10*/  BSYNC.RECONVERGENT B1 ;  /* 0x0000000000017941 */ /* 0x000fea0003800200 */
.L_x_4721:
        /* <DEDUP_REMOVED lines=15> */
.L_x_4685:
        /* <DEDUP_REMOVED lines=43> */
.L_x_4726:
[----:B------:R-:W-:Y:S02]  /*10fc0*/  IMAD.MOV.U32 R100, RZ, RZ, R104 ;  /* 0x000000ffff647224 */ /* 0x000fe400078e0068 */
[----:B------:R-:W-:-:S07]  /*10fd0*/  VIADD R102, R102, 0x80 ;  /* 0x0000008066667836 */ /* 0x000fce0000000000 */
.L_x_4603:
[----:B------:R-:W-:Y:S05]  /*10fe0*/  BSYNC.RECONVERGENT B0 ;  /* 0x0000000000007941 */ /* 0x000fea0003800200 */
.L_x_4602:
        /* <DEDUP_REMOVED lines=35> */
.L_x_4732:
        /* <DEDUP_REMOVED lines=13> */
.L_x_4734:
[----:B------:R-:W-:Y:S05]  /*112f0*/  BSYNC.RECONVERGENT B2 ;  /* 0x0000000000027941 */ /* 0x000fea0003800200 */
.L_x_4733:
        /* <DEDUP_REMOVED lines=43> */
.L_x_4731:
[----:B------:R-:W-:Y:S05]  /*115b0*/  BSYNC.RECONVERGENT B1 ;  /* 0x0000000000017941 */ /* 0x000fea0003800200 */
.L_x_4730:
[----:B------:R-:W1:Y:S01]  /*115c0*/  LDC R116, c[0x0][0x408] ;  /* 0x00010200ff747b82 */ /* 0x000e620000000800 */
[----:B------:R-:W-:Y:S01]  /*115d0*/  I2FP.F32.U32 R15, R14 ;  /* 0x0000000e000f7245 */ /* 0x000fe20000201000 */
[----:B0-----:R-:W-:Y:S01]  /*115e0*/  IMAD.MOV.U32 R112, RZ, RZ, 0x2f800000 ;  /* 0x2f800000ff707424 */ /* 0x001fe200078e00ff */
[----:B-----5:R-:W-:Y:S01]  /*115f0*/  SHF.L.U32 R17, R96, 0x10, RZ ;  /* 0x0000001060117819 */ /* 0x020fe200000006ff */
[----:B------:R-:W-:Y:S01]  /*11600*/  BSSY.RECONVERGENT B1, `(.L_x_4735) ;  /* 0x000004f000017945 */ /* 0x000fe20003800200 */
[----:B------:R-:W-:Y:S01]  /*11610*/  ISETP.NE.AND P2, PT, R16, 0x1, PT ;  /* 0x000000011000780c */ /* 0x000fe20003f45270 */
[----:B------:R-:W-:Y:S01]  /*11620*/  FFMA.FTZ R15, R15, R112, 1.1641532182693481445e-10 ;  /* 0x2f0000000f0f7423 */ /* 0x000fe20000010070 */
[----:B------:R-:W-:Y:S01]  /*11630*/  LOP3.LUT R5, R5, 0xffffffef, RZ, 0xc0, !PT ;  /* 0xffffffef05057812 */ /* 0x000fe200078ec0ff */
[----:B------:R-:W0:Y:S01]  /*11640*/  LDC R114, c[0x0][0x404] ;  /* 0x00010100ff727b82 */ /* 0x000e220000000800 */
[----:B------:R-:W-:Y:S01]  /*11650*/  PRMT R96, R96, 0x7632, R96 ;  /* 0x0000763260607816 */ /* 0x000fe20000000060 */
[----:B------:R-:W-:-:S02]  /*11660*/  IMAD.MOV.U32 R18, RZ, RZ, 0x2 ;  /* 0x00000002ff127424 */ /* 0x000fc400078e00ff */
[----:B------:R-:W-:Y:S02]  /*11670*/  IMAD.MOV.U32 R14, RZ, RZ, R12 ;  /* 0x000000ffff0e7224 */ /* 0x000fe400078e000c */
[----:B-1----:R-:W-:Y:S01]  /*11680*/  FMUL.FTZ R10, R17, R116 ;  /* 0x00000074110a7220 */ /* 0x002fe20000410000 */
[----:B0-----:R-:W-:-:S04]  /*11690*/  FSETP.GTU.FTZ.AND P3, PT, R15, R114, PT ;  /* 0x000000720f00720b */ /* 0x001fc80003f7c000 */
        /* <DEDUP_REMOVED lines=12> */
.L_x_4737:
        /* <DEDUP_REMOVED lines=13> */
.L_x_4739:
[----:B------:R-:W-:Y:S05]  /*11830*/  BSYNC.RECONVERGENT B2 ;  /* 0x0000000000027941 */ /* 0x000fea0003800200 */
.L_x_4738:
        /* <DEDUP_REMOVED lines=43> */
.L_x_4736:
[----:B------:R-:W-:Y:S05]  /*11af0*/  BSYNC.RECONVERGENT B1 ;  /* 0x0000000000017941 */ /* 0x000fea0003800200 */
.L_x_4735:
        /* <DEDUP_REMOVED lines=25> */
.L_x_4742:
        /* <DEDUP_REMOVED lines=13> */
.L_x_4744:
[----:B------:R-:W-:Y:S05]  /*11d60*/  BSYNC.RECONVERGENT B2 ;  /* 0x0000000000027941 */ /* 0x000fea0003800200 */
.L_x_4743:
        /* <DEDUP_REMOVED lines=43> */
.L_x_4741:
[----:B------:R-:W-:Y:S05]  /*12020*/  BSYNC.RECONVERGENT B1 ;  /* 0x0000000000017941 */ /* 0x000fea0003800200 */
.L_x_4740:
[----:B------:R-:W-:Y:S01]  /*12030*/  I2FP.F32.U32 R15, R10 ;  /* 0x0000000a000f7245 */ /* 0x000fe20000201000 */
[----:B------:R-:W-:Y:S01]  /*12040*/  IMAD.U32 R17, R96, 0x10000, RZ ;  /* 0x0001000060117824 */ /* 0x000fe200078e00ff */
        /* <DEDUP_REMOVED lines=20> */
.L_x_4747:
        /* <DEDUP_REMOVED lines=13> */
.L_x_4749:
[----:B------:R-:W-:Y:S05]  /*12260*/  BSYNC.RECONVERGENT B2 ;  /* 0x0000000000027941 */ /* 0x000fea0003800200 */
.L_x_4748:
        /* <DEDUP_REMOVED lines=43> */
.L_x_4746:
[----:B------:R-:W-:Y:S05]  /*12520*/  BSYNC.RECONVERGENT B1 ;  /* 0x0000000000017941 */ /* 0x000fea0003800200 */
.L_x_4745:
[----:B------:R-:W-:Y:S01]  /*12530*/  I2FP.F32.U32 R15, R15 ;  /* 0x0000000f000f7245 */ /* 0x000fe20000201000 */
[----:B------:R-:W-:Y:S01]  /*12540*/  BSSY.RECONVERGENT B1, `(.L_x_4750) ;  /* 0x0000053000017945 */ /* 0x000fe20003800200 */
[----:B------:R-:W-:-:S03]  /*12550*/  PRMT R16, R28, 0x7632, R16 ;  /* 0x000076321c107816 */ /* 0x000fc60000000010 */
[----:B------:R-:W-:Y:S01]  /*12560*/  FFMA.FTZ R15, R15, R112, 1.1641532182693481445e-10 ;  /* 0x2f0000000f0f7423 */ /* 0x000fe20000010070 */
[----:B------:R-:W-:Y:S02]  /*12570*/  SHF.L.U32 R17, R16, 0x10, RZ ;  /* 0x0000001010117819 */ /* 0x000fe400000006ff */
[----:B------:R-:W-:Y:S02]  /*12580*/  @P1 PRMT R16, R24, 0x7632, R16 ;  /* 0x0000763218101816 */ /* 0x000fe40000000010 */
[----:B------:R-:W-:Y:S01]  /*12590*/  FSETP.GTU.FTZ.AND P2, PT, R15, R114, PT ;  /* 0x000000720f00720b */ /* 0x000fe20003f5c000 */
[----:B------:R-:W-:Y:S02]  /*125a0*/  FMUL.FTZ R17, R17, R116 ;  /* 0x0000007411117220 */ /* 0x000fe40000410000 */
[----:B------:R-:W-:Y:S01]  /*125b0*/  @P1 IMAD.U32 R113, R16, 0x10000, RZ ;  /* 0x0001000010711824 */ /* 0x000fe200078e00ff */
[----:B------:R-:W-:Y:S01]  /*125c0*/  SEL R15, RZ, 0x1, P2 ;  /* 0x00000001ff0f7807 */ /* 0x000fe20001000000 */
[----:B------:R-:W-:Y:S01]  /*125d0*/  IMAD.MOV.U32 R16, RZ, RZ, 0x2 ;  /* 0x00000002ff107424 */ /* 0x000fe200078e00ff */
[----:B------:R-:W-:-:S02]  /*125e0*/  FSEL R17, R17, RZ, !P2 ;  /* 0x000000ff11117208 */ /* 0x000fc40005000000 */
        /* <DEDUP_REMOVED lines=15> */
.L_x_4752:
        /* <DEDUP_REMOVED lines=13> */
.L_x_4754:
[----:B------:R-:W-:Y:S05]  /*127b0*/  BSYNC.RECONVERGENT B2 ;  /* 0x0000000000027941 */ /* 0x000fea0003800200 */
.L_x_4753:
        /* <DEDUP_REMOVED lines=43> */
.L_x_4751:
[----:B------:R-:W-:Y:S05]  /*12a70*/  BSYNC.RECONVERGENT B1 ;  /* 0x0000000000017941 */ /* 0x000fea0003800200 */
.L_x_4750:
        /* <DEDUP_REMOVED lines=23> */
.L_x_4757:
        /* <DEDUP_REMOVED lines=13> */
.L_x_4759:
[----:B------:R-:W-:Y:S05]  /*12cc0*/  BSYNC.RECONVERGENT B2 ;  /* 0x0000000000027941 */ /* 0x000fea0003800200 */
.L_x_4758:
        /* <DEDUP_REMOVED lines=43> */
.L_x_4756:
[----:B------:R-:W-:Y:S05]  /*12f80*/  BSYNC.RECONVERGENT B1 ;  /* 0x0000000000017941 */ /* 0x000fea0003800200 */
.L_x_4755:
        /* <DEDUP_REMOVED lines=25> */
.L_x_4762:
        /* <DEDUP_REMOVED lines=13> */
.L_x_4764:
[----:B------:R-:W-:Y:S05]  /*131f0*/  BSYNC.RECONVERGENT B2 ;  /* 0x0000000000027941 */ /* 0x000fea0003800200 */
.L_x_4763:
        /* <DEDUP_REMOVED lines=43> */
.L_x_4761:
[----:B------:R-:W-:Y:S05]  /*134b0*/  BSYNC.RECONVERGENT B1 ;  /* 0x0000000000017941 */ /* 0x000fea0003800200 */
.L_x_4760:
        /* <DEDUP_REMOVED lines=22> */
.L_x_4767:
        /* <DEDUP_REMOVED lines=13> */
.L_x_4769:
[----:B------:R-:W-:Y:S05]  /*136f0*/  BSYNC.RECONVERGENT B2 ;  /* 0x0000000000027941 */ /* 0x000fea0003800200 */
.L_x_4768:
        /* <DEDUP_REMOVED lines=43> */
.L_x_4766:
[----:B------:R-:W-:Y:S05]  /*139b0*/  BSYNC.RECONVERGENT B1 ;  /* 0x0000000000017941 */ /* 0x000fea0003800200 */
.L_x_4765:
        /* <DEDUP_REMOVED lines=27> */
.L_x_4772:
        /* <DEDUP_REMOVED lines=13> */
.L_x_4774:
[----:B------:R-:W-:Y:S05]  /*13c40*/  BSYNC.RECONVERGENT B2 ;  /* 0x0000000000027941 */ /* 0x000fea0003800200 */
.L_x_4773:
        /* <DEDUP_REMOVED lines=43> */
.L_x_4771:
[----:B------:R-:W-:Y:S05]  /*13f00*/  BSYNC.RECONVERGENT B1 ;  /* 0x0000000000017941 */ /* 0x000fea0003800200 */
.L_x_4770:
        /* <DEDUP_REMOVED lines=21> */
.L_x_4777:
        /* <DEDUP_REMOVED lines=13> */
.L_x_4779:
[----:B------:R-:W-:Y:S05]  /*14130*/  BSYNC.RECONVERGENT B2 ;  /* 0x0000000000027941 */ /* 0x000fea0003800200 */
.L_x_4778:
        /* <DEDUP_REMOVED lines=43> */
.L_x_4776:
[----:B------:R-:W-:Y:S05]  /*143f0*/  BSYNC.RECONVERGENT B1 ;  /* 0x0000000000017941 */ /* 0x000fea0003800200 */
.L_x_4775:
        /* <DEDUP_REMOVED lines=25> */
.L_x_4782:
        /* <DEDUP_REMOVED lines=13> */
.L_x_4784:
[----:B------:R-:W-:Y:S05]  /*14660*/  BSYNC.RECONVERGENT B2 ;  /* 0x0000000000027941 */ /* 0x000fea0003800200 */
.L_x_4783:
        /* <DEDUP_REMOVED lines=43> */
.L_x_4781:
[----:B------:R-:W-:Y:S05]  /*14920*/  BSYNC.RECONVERGENT B1 ;  /* 0x0000000000017941 */ /* 0x000fea0003800200 */
.L_x_4780:
        /* <DEDUP_REMOVED lines=20> */
.L_x_4787:
        /* <DEDUP_REMOVED lines=13> */
.L_x_4789:
[----:B------:R-:W-:Y:S05]  /*14b40*/  BSYNC.RECONVERGENT B2 ;  /* 0x0000000000027941 */ /* 0x000fea0003800200 */
.L_x_4788:
        /* <DEDUP_REMOVED lines=43> */
.L_x_4786:
[----:B------:R-:W-:Y:S05]  /*14e00*/  BSYNC.RECONVERGENT B1 ;  /* 0x0000000000017941 */ /* 0x000fea0003800200 */
.L_x_4785:
        /* <DEDUP_REMOVED lines=27> */
.L_x_4792:
        /* <DEDUP_REMOVED lines=13> */
.L_x_4794:
[----:B------:R-:W-:Y:S05]  /*15090*/  BSYNC.RECONVERGENT B2 ;  /* 0x0000000000027941 */ /* 0x000fea0003800200 */
.L_x_4793:
        /* <DEDUP_REMOVED lines=43> */
.L_x_4791:
[----:B------:R-:W-:Y:S05]  /*15350*/  BSYNC.RECONVERGENT B1 ;  /* 0x0000000000017941 */ /* 0x000fea0003800200 */
.L_x_4790:
        /* <DEDUP_REMOVED lines=21> */
.L_x_4797:
        /* <DEDUP_REMOVED lines=13> */
.L_x_4799:
[----:B------:R-:W-:Y:S05]  /*15580*/  BSYNC.RECONVERGENT B2 ;  /* 0x0000000000027941 */ /* 0x000fea0003800200 */
.L_x_4798:
        /* <DEDUP_REMOVED lines=43> */
.L_x_4796:
[----:B------:R-:W-:Y:S05]  /*15840*/  BSYNC.RECONVERGENT B1 ;  /* 0x0000000000017941 */ /* 0x000fea0003800200 */
.L_x_4795:
        /* <DEDUP_REMOVED lines=26> */
.L_x_4802:
        /* <DEDUP_REMOVED lines=13> */
.L_x_4804:
[----:B------:R-:W-:Y:S05]  /*15ac0*/  BSYNC.RECONVERGENT B2 ;  /* 0x0000000000027941 */ /* 0x000fea0003800200 */
.L_x_4803:
        /* <DEDUP_REMOVED lines=43> */
.L_x_4801:
[----:B------:R-:W-:Y:S05]  /*15d80*/  BSYNC.RECONVERGENT B1 ;  /* 0x0000000000017941 */ /* 0x000fea0003800200 */
.L_x_4800:
        /* <DEDUP_REMOVED lines=20> */
.L_x_4807:
        /* <DEDUP_REMOVED lines=15> */
.L_x_4809:
[----:B------:R-:W-:Y:S05]  /*15fc0*/  BSYNC.RECONVERGENT B2 ;  /* 0x0000000000027941 */ /* 0x000fea0003800200 */
.L_x_4808:
        /* <DEDUP_REMOVED lines=43> */
.L_x_4806:
[----:B------:R-:W-:Y:S05]  /*16280*/  BSYNC.RECONVERGENT B1 ;  /* 0x0000000000017941 */ /* 0x000fea0003800200 */
.L_x_4805:
        /* <DEDUP_REMOVED lines=20> */
.L_x_4729:
        /* <DEDUP_REMOVED lines=16> */
.L_x_4813:
        /* <DEDUP_REMOVED lines=13> */
.L_x_4815:
[----:B------:R-:W-:Y:S05]  /*165a0*/  BSYNC.RECONVERGENT B2 ;  /* 0x0000000000027941 */ /* 0x000fea0003800200 */
.L_x_4814:
        /* <DEDUP_REMOVED lines=43> */
.L_x_4812:
[----:B------:R-:W-:Y:S05]  /*16860*/  BSYNC.RECONVERGENT B1 ;  /* 0x0000000000017941 */ /* 0x000fea0003800200 */
.L_x_4811:
[----:B------:R-:W1:Y:S01]  /*16870*/  LDC R116, c[0x0][0x408] ;  /* 0x00010200ff747b82 */ /* 0x000e620000000800 */
[----:B------:R-:W-:Y:S01]  /*16880*/  I2FP.F32.U32 R101, R101 ;  /* 0x0000006500657245 */ /* 0x000fe20000201000 */
[----:B0-----:R-:W-:Y:S01]  /*16890*/  IMAD.MOV.U32 R112, RZ, RZ, 0x2f800000 ;  /* 0x2f800000ff707424 */ /* 0x001fe200078e00ff */
[----:B-----5:R-:W-:Y:S01]  /*168a0*/  SHF.L.U32 R113, R96, 0x10, RZ ;  /* 0x0000001060717819 */ /* 0x020fe200000006ff */
[----:B------:R-:W-:Y:S01]  /*168b0*/  @P1 IMAD.U32 R10, R24, 0x10000, RZ ;  /* 0x00010000180a1824 */ /* 0x000fe200078e00ff */
[----:B------:R-:W-:Y:S01]  /*168c0*/  ISETP.NE.AND P2, PT, R106, 0x1, PT ;  /* 0x000000016a00780c */ /* 0x000fe20003f45270 */
[----:B------:R-:W-:Y:S01]  /*168d0*/  FFMA.FTZ R101, R101, R112, 1.1641532182693481445e-10 ;  /* 0x2f00000065657423 */ /* 0x000fe20000010070 */
[----:B------:R-:W-:Y:S01]  /*168e0*/  LOP3.LUT R5, R5, 0xffffffef, RZ, 0xc0, !PT ;  /* 0xffffffef05057812 */ /* 0x000fe200078ec0ff */
[----:B------:R-:W0:Y:S01]  /*168f0*/  LDC R114, c[0x0][0x404] ;  /* 0x00010100ff727b82 */ /* 0x000e220000000800 */
[----:B------:R-:W-:Y:S01]  /*16900*/  BSSY.RECONVERGENT B1, `(.L_x_4816) ;  /* 0x000004d000017945 */ /* 0x000fe20003800200 */
[----:B------:R-:W-:Y:S01]  /*16910*/  PRMT R96, R96, 0x7632, R96 ;  /* 0x0000763260607816 */ /* 0x000fe20000000060 */
[----:B------:R-:W-:-:S02]  /*16920*/  IMAD.MOV.U32 R108, RZ, RZ, 0x2 ;  /* 0x00000002ff6c7424 */ /* 0x000fc400078e00ff */
        /* <DEDUP_REMOVED lines=17> */
.L_x_4818:
        /* <DEDUP_REMOVED lines=13> */
.L_x_4820:
[----:B------:R-:W-:Y:S05]  /*16b10*/  BSYNC.RECONVERGENT B2 ;  /* 0x0000000000027941 */ /* 0x000fea0003800200 */
.L_x_4819:
        /* <DEDUP_REMOVED lines=43> */
.L_x_4817:
[----:B------:R-:W-:Y:S05]  /*16dd0*/  BSYNC.RECONVERGENT B1 ;  /* 0x0000000000017941 */ /* 0x000fea0003800200 */
.L_x_4816:
        /* <DEDUP_REMOVED lines=26> */
.L_x_4823:
        /* <DEDUP_REMOVED lines=13> */
.L_x_4825:
[----:B------:R-:W-:Y:S05]  /*17050*/  BSYNC.RECONVERGENT B2 ;  /* 0x0000000000027941 */ /* 0x000fea0003800200 */
.L_x_4824:
        /* <DEDUP_REMOVED lines=43> */
.L_x_4822:
[----:B------:R-:W-:Y:S05]  /*17310*/  BSYNC.RECONVERGENT B1 ;  /* 0x0000000000017941 */ /* 0x000fea0003800200 */
.L_x_4821:
        /* <DEDUP_REMOVED lines=26> */
.L_x_4828:
        /* <DEDUP_REMOVED lines=13> */
.L_x_4830:
[----:B------:R-:W-:Y:S05]  /*17590*/  BSYNC.RECONVERGENT B2 ;  /* 0x0000000000027941 */ /* 0x000fea0003800200 */
.L_x_4829:
        /* <DEDUP_REMOVED lines=43> */
.L_x_4827:
[----:B------:R-:W-:Y:S05]  /*17850*/  BSYNC.RECONVERGENT B1 ;  /* 0x0000000000017941 */ /* 0x000fea0003800200 */
.L_x_4826:
        /* <DEDUP_REMOVED lines=26> */
.L_x_4833:
        /* <DEDUP_REMOVED lines=13> */
.L_x_4835:
[----:B------:R-:W-:Y:S05]  /*17ad0*/  BSYNC.RECONVERGENT B2 ;  /* 0x0000000000027941 */ /* 0x000fea0003800200 */
.L_x_4834:
        /* <DEDUP_REMOVED lines=43> */
.L_x_4832:
[----:B------:R-:W-:Y:S05]  /*17d90*/  BSYNC.RECONVERGENT B1 ;  /* 0x0000000000017941 */ /* 0x000fea0003800200 */
.L_x_4831:
        /* <DEDUP_REMOVED lines=24> */
.L_x_4838:
        /* <DEDUP_REMOVED lines=13> */
.L_x_4840:
[----:B------:R-:W-:Y:S05]  /*17ff0*/  BSYNC.RECONVERGENT B2 ;  /* 0x0000000000027941 */ /* 0x000fea0003800200 */
.L_x_4839:
        /* <DEDUP_REMOVED lines=43> */
.L_x_4837:
[----:B------:R-:W-:Y:S05]  /*182b0*/  BSYNC.RECONVERGENT B1 ;  /* 0x0000000000017941 */ /* 0x000fea0003800200 */
.L_x_4836:
        /* <DEDUP_REMOVED lines=24> */
.L_x_4843:
        /* <DEDUP_REMOVED lines=13> */
.L_x_4845:
[----:B------:R-:W-:Y:S05]  /*18510*/  BSYNC.RECONVERGENT B2 ;  /* 0x0000000000027941 */ /* 0x000fea0003800200 */
.L_x_4844:
        /* <DEDUP_REMOVED lines=43> */
.L_x_4842:
[----:B------:R-:W-:Y:S05]  /*187d0*/  BSYNC.RECONVERGENT B1 ;  /* 0x0000000000017941 */ /* 0x000fea0003800200 */
.L_x_4841:
        /* <DEDUP_REMOVED lines=24> */
.L_x_4848:
        /* <DEDUP_REMOVED lines=13> */
.L_x_4850:
[----:B------:R-:W-:Y:S05]  /*18a30*/  BSYNC.RECONVERGENT B2 ;  /* 0x0000000000027941 */ /* 0x000fea0003800200 */
.L_x_4849:
        /* <DEDUP_REMOVED lines=43> */
.L_x_4847:
[----:B------:R-:W-:Y:S05]  /*18cf0*/  BSYNC.RECONVERGENT B1 ;  /* 0x0000000000017941 */ /* 0x000fea0003800200 */
.L_x_4846:
        /* <DEDUP_REMOVED lines=15> */
.L_x_4810:
        /* <DEDUP_REMOVED lines=43> */
.L_x_4851:
[----:B------:R-:W-:Y:S01]  /*190a0*/  MOV R100, R104 ;  /* 0x0000006800647202 */ /* 0x000fe20000000f00 */
[----:B------:R-:W-:-:S07]  /*190b0*/  VIADD R102, R102, 0x80 ;  /* 0x0000008066667836 */ /* 0x000fce0000000000 */
.L_x_4728:
[----:B------:R-:W-:Y:S05]  /*190c0*/  BSYNC.RECONVERGENT B0 ;  /* 0x0000000000007941 */ /* 0x000fea0003800200 */
.L_x_4727:
        /* <DEDUP_REMOVED lines=33> */
.L_x_4857:
        /* <DEDUP_REMOVED lines=13> */
.L_x_4859:
[----:B------:R-:W-:Y:S05]  /*193b0*/  BSYNC.RECONVERGENT B2 ;  /* 0x0000000000027941 */ /* 0x000fea0003800200 */
.L_x_4858:
        /* <DEDUP_REMOVED lines=41> */
[----:B------:R-:W-:Y:S01]  /*19650*/  LOP3.LUT R7, R14, UR36, R19, 0x96, !PT ;  /* 0x000000240e077c12 */ /* 0x000fe2000f8e9613 */
[----:B------:R-:W-:-:S07]  /*19660*/  IMAD.MOV.U32 R14, RZ, RZ, R100 ;  /* 0x000000ffff0e7224 */ /* 0x000fce00078e0064 */
.L_x_4856:
[----:B------:R-:W-:Y:S05]  /*19670*/  BSYNC.RECONVERGENT B1 ;  /* 0x0000000000017941 */ /* 0x000fea0003800200 */
.L_x_4855:
[----:B0-----:R-:W0:Y:S01]  /*19680*/  LDC R116, c[0x0][0x408] ;  /* 0x00010200ff747b82 */ /* 0x001e220000000800 */
[----:B------:R-:W-:Y:S01]  /*19690*/  I2FP.F32.U32 R15, R14 ;  /* 0x0000000e000f7245 */ /* 0x000fe20000201000 */
[----:B------:R-:W-:Y:S01]  /*196a0*/  IMAD.MOV.U32 R112, RZ, RZ, 0x2f800000 ;  /* 0x2f800000ff707424 */ /* 0x000fe200078e00ff */
[----:B------:R-:W-:Y:S01]  /*196b0*/  LOP3.LUT R5, R5, 0xffffffdf, RZ, 0xc0, !PT ;  /* 0xffffffdf05057812 */ /* 0x000fe200078ec0ff */
[C---:B-----5:R-:W-:Y:S01]  /*196c0*/  IMAD.U32 R17, R96.reuse, 0x10000, RZ ;  /* 0x0001000060117824 */ /* 0x060fe200078e00ff */
[----:B------:R-:W-:Y:S01]  /*196d0*/  BSSY.RECONVERGENT B1, `(.L_x_4860) ;  /* 0x000004e000017945 */ /* 0x000fe20003800200 */
[----:B------:R-:W-:Y:S01]  /*196e0*/  FFMA.FTZ R15, R15, R112, 1.1641532182693481445e-10 ;  /* 0x2f0000000f0f7423 */ /* 0x000fe20000010070 */
[----:B------:R-:W-:Y:S01]  /*196f0*/  PRMT R96, R96, 0x7632, R96 ;  /* 0x0000763260607816 */ /* 0x000fe20000000060 */
[----:B------:R-:W1:Y:S01]  /*19700*/  LDC R114, c[0x0][0x404] ;  /* 0x00010100ff727b82 */ /* 0x000e620000000800 */
[----:B------:R-:W-:Y:S01]  /*19710*/  MOV R18, 0x2 ;  /* 0x0000000200127802 */ /* 0x000fe20000000f00 */
[----:B------:R-:W-:-:S02]  /*19720*/  IMAD.MOV.U32 R14, RZ, RZ, R12 ;  /* 0x000000ffff0e7224 */ /* 0x000fc400078e000c */
[----:B0-----:R-:W-:Y:S01]  /*19730*/  FMUL.FTZ R10, R17, R116 ;  /* 0x00000074110a7220 */ /* 0x001fe20000410000 */
[----:B-1----:R-:W-:-:S04]  /*19740*/  FSETP.GTU.FTZ.AND P3, PT, R15, R114, PT ;  /* 0x000000720f00720b */ /* 0x002fc80003f7c000 */
        /* <DEDUP_REMOVED lines=13> */
.L_x_4862:
        /* <DEDUP_REMOVED lines=13> */
.L_x_4864:
[----:B------:R-:W-:Y:S05]  /*198f0*/  BSYNC.RECONVERGENT B2 ;  /* 0x0000000000027941 */ /* 0x000fea0003800200 */
.L_x_4863:
        /* <DEDUP_REMOVED lines=43> */
.L_x_4861:
[----:B------:R-:W-:Y:S05]  /*19bb0*/  BSYNC.RECONVERGENT B1 ;  /* 0x0000000000017941 */ /* 0x000fea0003800200 */
.L_x_4860:
        /* <DEDUP_REMOVED lines=25> */
.L_x_4867:
        /* <DEDUP_REMOVED lines=13> */
.L_x_4869:
[----:B------:R-:W-:Y:S05]  /*19e20*/  BSYNC.RECONVERGENT B2 ;  /* 0x0000000000027941 */ /* 0x000fea0003800200 */
.L_x_4868:
        /* <DEDUP_REMOVED lines=43> */
.L_x_4866:
[----:B------:R-:W-:Y:S05]  /*1a0e0*/  BSYNC.RECONVERGENT B1 ;  /* 0x0000000000017941 */ /* 0x000fea0003800200 */
.L_x_4865:
        /* <DEDUP_REMOVED lines=22> */
.L_x_4872:
        /* <DEDUP_REMOVED lines=13> */
.L_x_4874:
[----:B------:R-:W-:Y:S05]  /*1a320*/  BSYNC.RECONVERGENT B2 ;  /* 0x0000000000027941 */ /* 0x000fea0003800200 */
.L_x_4873:
        /* <DEDUP_REMOVED lines=43> */
.L_x_4871:
[----:B------:R-:W-:Y:S05]  /*1a5e0*/  BSYNC.RECONVERGENT B1 ;  /* 0x0000000000017941 */ /* 0x000fea0003800200 */
.L_x_4870:
        /* <DEDUP_REMOVED lines=27> */
.L_x_4877:
        /* <DEDUP_REMOVED lines=13> */
.L_x_4879:
[----:B------:R-:W-:Y:S05]  /*1a870*/  BSYNC.RECONVERGENT B2 ;  /* 0x0000000000027941 */ /* 0x000fea0003800200 */
.L_x_4878:
        /* <DEDUP_REMOVED lines=43> */
.L_x_4876:
[----:B------:R-:W-:Y:S05]  /*1ab30*/  BSYNC.RECONVERGENT B1 ;  /* 0x0000000000017941 */ /* 0x000fea0003800200 */
.L_x_4875:
        /* <DEDUP_REMOVED lines=23> */
.L_x_4882:
        /* <DEDUP_REMOVED lines=13> */
.L_x_4884:
[----:B------:R-:W-:Y:S05]  /*1ad80*/  BSYNC.RECONVERGENT B2 ;  /* 0x0000000000027941 */ /* 0x000fea0003800200 */
.L_x_4883:
        /* <DEDUP_REMOVED lines=43> */
.L_x_4881:
[----:B------:R-:W-:Y:S05]  /*1b040*/  BSYNC.RECONVERGENT B1 ;  /* 0x0000000000017941 */ /* 0x000fea0003800200 */
.L_x_4880:
        /* <DEDUP_REMOVED lines=25> */
.L_x_4887:
        /* <DEDUP_REMOVED lines=13> */
.L_x_4889:
[----:B------:R-:W-:Y:S05]  /*1b2b0*/  BSYNC.RECONVERGENT B2 ;  /* 0x0000000000027941 */ /* 0x000fea0003800200 */
.L_x_4888:
        /* <DEDUP_REMOVED lines=43> */
.L_x_4886:
[----:B------:R-:W-:Y:S05]  /*1b570*/  BSYNC.RECONVERGENT B1 ;  /* 0x0000000000017941 */ /* 0x000fea0003800200 */
.L_x_4885:
        /* <DEDUP_REMOVED lines=22> */
.L_x_4892:
        /* <DEDUP_REMOVED lines=13> */
.L_x_4894:
[----:B------:R-:W-:Y:S05]  /*1b7b0*/  BSYNC.RECONVERGENT B2 ;  /* 0x0000000000027941 */ /* 0x000fea0003800200 */
.L_x_4893:
        /* <DEDUP_REMOVED lines=43> */
.L_x_4891:
[----:B------:R-:W-:Y:S05]  /*1ba70*/  BSYNC.RECONVERGENT B1 ;  /* 0x0000000000017941 */ /* 0x000fea0003800200 */
.L_x_4890:
        /* <DEDUP_REMOVED lines=27> */
.L_x_4897:
        /* <DEDUP_REMOVED lines=13> */
.L_x_4899:
[----:B------:R-:W-:Y:S05]  /*1bd00*/  BSYNC.RECONVERGENT B2 ;  /* 0x0000000000027941 */ /* 0x000fea0003800200 */
.L_x_4898:
        /* <DEDUP_REMOVED lines=43> */
.L_x_4896:
[----:B------:R-:W-:Y:S05]  /*1bfc0*/  BSYNC.RECONVERGENT B1 ;  /* 0x0000000000017941 */ /* 0x000fea0003800200 */
.L_x_4895:
        /* <DEDUP_REMOVED lines=23> */
.L_x_4902:
        /* <DEDUP_REMOVED lines=13> */
.L_x_4904:
[----:B------:R-:W-:Y:S05]  /*1c210*/  BSYNC.RECONVERGENT B2 ;  /* 0x0000000000027941 */ /* 0x000fea0003800200 */
.L_x_4903:
        /* <DEDUP_REMOVED lines=43> */
.L_x_4901:
[----:B------:R-:W-:Y:S05]  /*1c4d0*/  BSYNC.RECONVERGENT B1 ;  /* 0x0000000000017941 */ /* 0x000fea0003800200 */
.L_x_4900:
        /* <DEDUP_REMOVED lines=25> */
.L_x_4907:
        /* <DEDUP_REMOVED lines=13> */
.L_x_4909:
[----:B------:R-:W-:Y:S05]  /*1c740*/  BSYNC.RECONVERGENT B2 ;  /* 0x0000000000027941 */ /* 0x000fea0003800200 */
.L_x_4908:
        /* <DEDUP_REMOVED lines=43> */
.L_x_4906:
[----:B------:R-:W-:Y:S05]  /*1ca00*/  BSYNC.RECONVERGENT B1 ;  /* 0x0000000000017941 */ /* 0x000fea0003800200 */
.L_x_4905:
        /* <DEDUP_REMOVED lines=20> */
.L_x_4912:
        /* <DEDUP_REMOVED lines=13> */
.L_x_4914:
[----:B------:R-:W-:Y:S05]  /*1cc20*/  BSYNC.RECONVERGENT B2 ;  /* 0x0000000000027941 */ /* 0x000fea0003800200 */
.L_x_4913:
        /* <DEDUP_REMOVED lines=43> */
.L_x_4911:
[----:B------:R-:W-:Y:S05]  /*1cee0*/  BSYNC.RECONVERGENT B1 ;  /* 0x0000000000017941 */ /* 0x000fea0003800200 */
.L_x_4910:
[----:B------:R-:W-:Y:S01]  /*1cef0*/  I2FP.F32.U32 R19, R20 ;  /* 0x0000001400137245 */ /* 0x000fe20000201000 */
[----:B------:R-:W-:Y:S01]  /*1cf00*/  BSSY.RECONVERGENT B1, `(.L_x_4915) ;  /* 0x0000053000017945 */ /* 0x000fe20003800200 */
[----:B------:R-:W-:Y:S01]  /*1cf10*/  PRMT R20, R30, 0x7632, R20 ;  /* 0x000076321e147816 */ /* 0x000fe20000000014 */
[----:B------:R-:W-:Y:S02]  /*1cf20*/  HFMA2 R110, -RZ, RZ, 0, 1.1920928955078125e-07 ;  /* 0x00000002ff6e7431 */ /* 0x000fe400000001ff */
        /* <DEDUP_REMOVED lines=23> */
.L_x_4917:
        /* <DEDUP_REMOVED lines=13> */
.L_x_4919:
[----:B------:R-:W-:Y:S05]  /*1d170*/  BSYNC.RECONVERGENT B2 ;  /* 0x0000000000027941 */ /* 0x000fea0003800200 */
.L_x_4918:
        /* <DEDUP_REMOVED lines=43> */
.L_x_4916:
[----:B------:R-:W-:Y:S05]  /*1d430*/  BSYNC.RECONVERGENT B1 ;  /* 0x0000000000017941 */ /* 0x000fea0003800200 */
.L_x_4915:
        /* <DEDUP_REMOVED lines=21> */
.L_x_4922:
        /* <DEDUP_REMOVED lines=13> */
.L_x_4924:
[----:B------:R-:W-:Y:S05]  /*1d660*/  BSYNC.RECONVERGENT B2 ;  /* 0x0000000000027941 */ /* 0x000fea0003800200 */
.L_x_4923:
        /* <DEDUP_REMOVED lines=43> */
.L_x_4921:
[----:B------:R-:W-:Y:S05]  /*1d920*/  BSYNC.RECONVERGENT B1 ;  /* 0x0000000000017941 */ /* 0x000fea0003800200 */
.L_x_4920:
        /* <DEDUP_REMOVED lines=26> */
.L_x_4927:
        /* <DEDUP_REMOVED lines=13> */
.L_x_4929:
[----:B------:R-:W-:Y:S05]  /*1dba0*/  BSYNC.RECONVERGENT B2 ;  /* 0x0000000000027941 */ /* 0x000fea0003800200 */
.L_x_4928:
        /* <DEDUP_REMOVED lines=43> */
.L_x_4926:
[----:B------:R-:W-:Y:S05]  /*1de60*/  BSYNC.RECONVERGENT B1 ;  /* 0x0000000000017941 */ /* 0x000fea0003800200 */
.L_x_4925:
        /* <DEDUP_REMOVED lines=20> */
.L_x_4932:
        /* <DEDUP_REMOVED lines=15> */
.L_x_4934:
[----:B------:R-:W-:Y:S05]  /*1e0a0*/  BSYNC.RECONVERGENT B2 ;  /* 0x0000000000027941 */ /* 0x000fea0003800200 */
.L_x_4933:
        /* <DEDUP_REMOVED lines=43> */
.L_x_4931:
[----:B------:R-:W-:Y:S05]  /*1e360*/  BSYNC.RECONVERGENT B1 ;  /* 0x0000000000017941 */ /* 0x000fea0003800200 */
.L_x_4930:
        /* <DEDUP_REMOVED lines=10> */
[----:B------:R-:W-:Y:S01]  /*1e410*/  SEL R96, RZ, 0x1, P6 ;  /* 0x00000001ff607807 */ /* 0x000fe20003000000 */
[----:B------:R-:W-:Y:S01]  /*1e420*/  IMAD.MOV.U32 R100, RZ, RZ, R108 ;  /* 0x000000ffff647224 */ /* 0x000fe200078e006c */
[----:B------:R-:W-:-:S02]  /*1e430*/  FSEL R99, R99, RZ, !P6 ;  /* 0x000000ff63637208 */ /* 0x000fc40007000000 */
        /* <DEDUP_REMOVED lines=8> */
.L_x_4854:
        /* <DEDUP_REMOVED lines=16> */
.L_x_4938:
        /* <DEDUP_REMOVED lines=13> */
.L_x_4940:
[----:B------:R-:W-:Y:S05]  /*1e690*/  BSYNC.RECONVERGENT B2 ;  /* 0x0000000000027941 */ /* 0x000fea0003800200 */
.L_x_4939:
        /* <DEDUP_REMOVED lines=43> */
.L_x_4937:
[----:B------:R-:W-:Y:S05]  /*1e950*/  BSYNC.RECONVERGENT B1 ;  /* 0x0000000000017941 */ /* 0x000fea0003800200 */
.L_x_4936:
[----:B0-----:R-:W0:Y:S01]  /*1e960*/  LDC R118, c[0x0][0x408] ;  /* 0x00010200ff767b82 */ /* 0x001e220000000800 */
[----:B------:R-:W-:Y:S01]  /*1e970*/  I2FP.F32.U32 R103, R103 ;  /* 0x0000006700677245 */ /* 0x000fe20000201000 */
[----:B------:R-:W-:Y:S01]  /*1e980*/  IMAD.MOV.U32 R100, RZ, RZ, 0x2f800000 ;  /* 0x2f800000ff647424 */ /* 0x000fe200078e00ff */
[----:B-----5:R-:W-:Y:S01]  /*1e990*/  @P2 SHF.L.U32 R10, R24, 0x10, RZ ;  /* 0x00000010180a2819 */ /* 0x020fe200000006ff */
[C---:B------:R-:W-:Y:S01]  /*1e9a0*/  IMAD.U32 R117, R96.reuse, 0x10000, RZ ;  /* 0x0001000060757824 */ /* 0x040fe200078e00ff */
[----:B------:R-:W-:Y:S01]  /*1e9b0*/  LOP3.LUT R5, R5, 0xffffffdf, RZ, 0xc0, !PT ;  /* 0xffffffdf05057812 */ /* 0x000fe200078ec0ff */
[----:B------:R-:W-:Y:S01]  /*1e9c0*/  FFMA.FTZ R103, R103, R100, 1.1641532182693481445e-10 ;  /* 0x2f00000067677423 */ /* 0x000fe20000010064 */
[----:B------:R-:W-:Y:S01]  /*1e9d0*/  BSSY.RECONVERGENT B1, `(.L_x_4941) ;  /* 0x000004f000017945 */ /* 0x000fe20003800200 */
[----:B------:R-:W1:Y:S01]  /*1e9e0*/  LDC R116, c[0x0][0x404] ;  /* 0x00010100ff747b82 */ /* 0x000e620000000800 */
[----:B------:R-:W-:Y:S01]  /*1e9f0*/  PRMT R96, R96, 0x7632, R96 ;  /* 0x0000763260607816 */ /* 0x000fe20000000060 */
[----:B------:R-:W-:-:S02]  /*1ea00*/  IMAD.MOV.U32 R110, RZ, RZ, 0x2 ;  /* 0x00000002ff6e7424 */ /* 0x000fc400078e00ff */
[----:B0-----:R-:W-:Y:S01]  /*1ea10*/  FMUL.FTZ R117, R117, R118 ;  /* 0x0000007675757220 */ /* 0x001fe20000410000 */
[----:B-1----:R-:W-:-:S04]  /*1ea20*/  FSETP.GTU.FTZ.AND P3, PT, R103, R116, PT ;  /* 0x000000746700720b */ /* 0x002fc80003f7c000 */
        /* <DEDUP_REMOVED lines=16> */
.L_x_4943:
        /* <DEDUP_REMOVED lines=13> */
.L_x_4945:
[----:B------:R-:W-:Y:S05]  /*1ec00*/  BSYNC.RECONVERGENT B2 ;  /* 0x0000000000027941 */ /* 0x000fea0003800200 */
.L_x_4944:
        /* <DEDUP_REMOVED lines=43> */
.L_x_4942:
[----:B------:R-:W-:Y:S05]  /*1eec0*/  BSYNC.RECONVERGENT B1 ;  /* 0x0000000000017941 */ /* 0x000fea0003800200 */
.L_x_4941:
        /* <DEDUP_REMOVED lines=26> */
.L_x_4948:
        /* <DEDUP_REMOVED lines=13> */
.L_x_4950:
[----:B------:R-:W-:Y:S05]  /*1f140*/  BSYNC.RECONVERGENT B2 ;  /* 0x0000000000027941 */ /* 0x000fea0003800200 */
.L_x_4949:
        /* <DEDUP_REMOVED lines=43> */
.L_x_4947:
[----:B------:R-:W-:Y:S05]  /*1f400*/  BSYNC.RECONVERGENT B1 ;  /* 0x0000000000017941 */ /* 0x000fea0003800200 */
.L_x_4946:
        /* <DEDUP_REMOVED lines=26> */
.L_x_4953:
        /* <DEDUP_REMOVED lines=13> */
.L_x_4955:
[----:B------:R-:W-:Y:S05]  /*1f680*/  BSYNC.RECONVERGENT B2 ;  /* 0x0000000000027941 */ /* 0x000fea0003800200 */
.L_x_4954:
        /* <DEDUP_REMOVED lines=43> */
.L_x_4952:
[----:B------:R-:W-:Y:S05]  /*1f940*/  BSYNC.RECONVERGENT B1 ;  /* 0x0000000000017941 */ /* 0x000fea0003800200 */
.L_x_4951:
        /* <DEDUP_REMOVED lines=26> */
.L_x_4958:
        /* <DEDUP_REMOVED lines=13> */
.L_x_4960:
[----:B------:R-:W-:Y:S05]  /*1fbc0*/  BSYNC.RECONVERGENT B2 ;  /* 0x0000000000027941 */ /* 0x000fea0003800200 */
.L_x_4959:
        /* <DEDUP_REMOVED lines=43> */
.L_x_4957:
[----:B------:R-:W-:Y:S05]  /*1fe80*/  BSYNC.RECONVERGENT B1 ;  /* 0x0000000000017941 */ /* 0x000fea0003800200 */
.L_x_4956:
[----:B------:R-:W-:Y:S01]  /*1fe90*/  I2FP.F32.U32 R97, R10 ;  /* 0x0000000a00617245 */ /* 0x000fe20000201000 */
[----:B------:R-:W-:Y:S01]  /*1fea0*/  @P2 IMAD.U32 R10, R26, 0x10000, RZ ;  /* 0x000100001a0a2824 */ /* 0x000fe200078e00ff */
[C---:B------:R-:W-:Y:S01]  /*1feb0*/  SHF.L.U32 R135, R98.reuse, 0x10, RZ ;  /* 0x0000001062877819 */ /* 0x040fe200000006ff */
[----:B------:R-:W-:Y:S01]  /*1fec0*/  BSSY.RECONVERGENT B1, `(.L_x_4961) ;  /* 0x0000050000017945 */ /* 0x000fe20003800200 */
[----:B------:R-:W-:Y:S01]  /*1fed0*/  LOP3.LUT R5, R5, 0xfffffffd, RZ, 0xc0, !PT ;  /* 0xfffffffd05057812 */ /* 0x000fe200078ec0ff */
[----:B------:R-:W-:Y:S01]  /*1fee0*/  FFMA.FTZ R97, R97, R100, 1.1641532182693481445e-10 ;  /* 0x2f00000061617423 */ /* 0x000fe20000010064 */
[----:B------:R-:W-:Y:S01]  /*1fef0*/  PRMT R98, R98, 0x7632, R98 ;  /* 0x0000763262627816 */ /* 0x000fe20000000062 */
[----:B------:R-:W-:Y:S01]  /*1ff00*/  FMUL.FTZ R135, R135, R118 ;  /* 0x0000007687877220 */ /* 0x000fe20000410000 */
[----:B------:R-:W-:Y:S02]  /*1ff10*/  IMAD.MOV.U32 R114, RZ, RZ, 0x2 ;  /* 0x00000002ff727424 */ /* 0x000fe400078e00ff */
        /* <DEDUP_REMOVED lines=17> */
.L_x_4963:
        /* <DEDUP_REMOVED lines=13> */
.L_x_4965:
[----:B------:R-:W-:Y:S05]  /*20100*/  BSYNC.RECONVERGENT B2 ;  /* 0x0000000000027941 */ /* 0x000fea0003800200 */
.L_x_4964:
        /* <DEDUP_REMOVED lines=43> */
.L_x_4962:
[----:B------:R-:W-:Y:S05]  /*203c0*/  BSYNC.RECONVERGENT B1 ;  /* 0x0000000000017941 */ /* 0x000fea0003800200 */
.L_x_4961:
[----:B------:R-:W-:Y:S01]  /*203d0*/  I2FP.F32.U32 R97, R10 ;  /* 0x0000000a00617245 */ /* 0x000fe20000201000 */
[----:B------:R-:W-:Y:S01]  /*203e0*/  IMAD.U32 R149, R98, 0x10000, RZ ;  /* 0x0001000062957824 */ /* 0x000fe200078e00ff */
[----:B------:R-:W-:Y:S01]  /*203f0*/  ISETP.NE.AND P4, PT, R114, 0x1, PT ;  /* 0x000000017200780c */ /* 0x000fe20003f85270 */
[----:B------:R-:W-:Y:S01]  /*20400*/  BSSY.RECONVERGENT B1, `(.L_x_4966) ;  /* 0x000004e000017945 */ /* 0x000fe20003800200 */
[----:B------:R-:W-:Y:S01]  /*20410*/  @P2 PRMT R10, R26, 0x7632, R10 ;  /* 0x000076321a0a2816 */ /* 0x000fe2000000000a */
[----:B------:R-:W-:Y:S01]  /*20420*/  FFMA.FTZ R97, R97, R100, 1.1641532182693481445e-10 ;  /* 0x2f00000061617423 */ /* 0x000fe20000010064 */
[----:B------:R-:W-:Y:S01]  /*20430*/  FMUL.FTZ R149, R149, R118 ;  /* 0x0000007695957220 */ /* 0x000fe20000410000 */
[----:B------:R-:W-:Y:S02]  /*20440*/  MOV R96, 0x2 ;  /* 0x0000000200607802 */ /* 0x000fe40000000f00 */
        /* <DEDUP_REMOVED lines=16> */
.L_x_4968:
        /* <DEDUP_REMOVED lines=13> */
.L_x_4970:
[----:B------:R-:W-:Y:S05]  /*20620*/  BSYNC.RECONVERGENT B2 ;  /* 0x0000000000027941 */ /* 0x000fea0003800200 */
.L_x_4969:
        /* <DEDUP_REMOVED lines=43> */
.L_x_4967:
[----:B------:R-:W-:Y:S05]  /*208e0*/  BSYNC.RECONVERGENT B1 ;  /* 0x0000000000017941 */ /* 0x000fea0003800200 */
.L_x_4966:
        /* <DEDUP_REMOVED lines=24> */
.L_x_4973:
        /* <DEDUP_REMOVED lines=13> */
.L_x_4975:
[----:B------:R-:W-:Y:S05]  /*20b40*/  BSYNC.RECONVERGENT B2 ;  /* 0x0000000000027941 */ /* 0x000fea0003800200 */
.L_x_4974:
        /* <DEDUP_REMOVED lines=43> */
.L_x_4972:
[----:B------:R-:W-:Y:S05]  /*20e00*/  BSYNC.RECONVERGENT B1 ;  /* 0x0000000000017941 */ /* 0x000fea0003800200 */
.L_x_4971:
[----:B------:R-:W-:Y:S02]  /*20e10*/  I2FP.F32.U32 R97, R97 ;  /* 0x0000006100617245 */ /* 0x000fe40000201000 */
[----:B------:R-:W-:Y:S02]  /*20e20*/  SHF.L.U32 R99, R124, 0x10, RZ ;  /* 0x000000107c637819 */ /* 0x000fe400000006ff */
[----:B------:R-:W-:Y:S01]  /*20e30*/  @P2 PRMT R96, R27, 0x7632, R96 ;  /* 0x000076321b602816 */ /* 0x000fe20000000060 */
[----:B------:R-:W-:Y:S01]  /*20e40*/  FFMA.FTZ R97, R97, R100, 1.1641532182693481445e-10 ;  /* 0x2f00000061617423 */ /* 0x000fe20000010064 */
[----:B------:R-:W-:Y:S02]  /*20e50*/  IMAD.MOV.U32 R100, RZ, RZ, R108 ;  /* 0x000000ffff647224 */ /* 0x000fe400078e006c */
[----:B------:R-:W-:Y:S01]  /*20e60*/  FMUL.FTZ R99, R99, R118 ;  /* 0x0000007663637220 */ /* 0x000fe20000410000 */
[----:B------:R-:W-:Y:S01]  /*20e70*/  PRMT R98, R120, 0x5410, R122 ;  /* 0x0000541078627816 */ /* 0x000fe2000000007a */
        /* <DEDUP_REMOVED lines=9> */
.L_x_4935:
        /* <DEDUP_REMOVED lines=9> */
[----:B------:R-:W-:Y:S02]  /*20fa0*/  SEL R106, RZ, 0x1000000, !P4 ;  /* 0x01000000ff6a7807 */ /* 0x000fe40006000000 */
[----:B------:R-:W-:Y:S02]  /*20fb0*/  SEL R165, RZ, 0x10000, !P5 ;  /* 0x00010000ffa57807 */ /* 0x000fe40006800000 */
[----:B------:R-:W-:Y:S02]  /*20fc0*/  SEL R104, RZ, 0x100, !P6 ;  /* 0x00000100ff687807 */ /* 0x000fe40007000000 */
[----:B------:R-:W-:Y:S02]  /*20fd0*/  LOP3.LUT P2, RZ, R5, 0x20, RZ, 0xc0, !PT ;  /* 0x0000002005ff7812 */ /* 0x000fe4000784c0ff */
        /* <DEDUP_REMOVED lines=31> */
.L_x_4853:
[----:B------:R-:W-:Y:S05]  /*211d0*/  BSYNC.RECONVERGENT B0 ;  /* 0x0000000000007941 */ /* 0x000fea0003800200 */
.L_x_4852:
        /* <DEDUP_REMOVED lines=135> */
[----:B------:R-:W-:-:S03]  /*21a50*/  @!P3 IMAD.SHL.U32 R106, R102, 0x8, RZ ;  /* 0x00000008666ab824 */ /* 0x000fc600078e00ff */
[----:B------:R0:W-:Y:S02]  /*21a60*/  @!P2 STS.64 [R104+UR4], R96 ;  /* 0x000000606800a988 */ /* 0x0001e40008000a04 */
[----:B------:R-:W-:Y:S01]  /*21a70*/  @!P3 LOP3.LUT R108, R106, 0xf8, RZ, 0xc0, !PT ;  /* 0x000000f86a6cb812 */ /* 0x000fe200078ec0ff */
[----:B------:R-:W-:Y:S01]  /*21a80*/  IMAD.MOV.U32 R106, RZ, RZ, RZ ;  /* 0x000000ffff6a7224 */ /* 0x000fe200078e00ff */
[----:B------:R-:W-:Y:S01]  /*21a90*/  @!P3 MOV R106, R6 ;  /* 0x00000006006ab202 */ /* 0x000fe20000000f00 */
[----:B------:R-:W-:Y:S01]  /*21aa0*/  BAR.SYNC.DEFER_BLOCKING 0x0 ;  /* 0x0000000000007b1d */ /* 0x000fe20000010000 */
[----:B------:R-:W-:-:S05]  /*21ab0*/  ISETP.NE.AND P2, PT, R102, RZ, PT ;  /* 0x000000ff6600720c */ /* 0x000fca0003f45270 */
[----:B------:R-:W1:Y:S01]  /*21ac0*/  SHFL.DOWN PT, R161, R106, 0x2, 0x1f ;  /* 0x08401f006aa17f89 */ /* 0x000e6200000e0000 */
[----:B0-----:R-:W-:-:S03]  /*21ad0*/  I2FP.F32.S32 R96, R106 ;  /* 0x0000006a00607245 */ /* 0x001fc60000201400 */
[----:B------:R-:W-:Y:S01]  /*21ae0*/  @!P3 LDS.64 R98, [R108+UR4] ;  /* 0x000000046c62b984 */ /* 0x000fe20008000a00 */
[----:B------:R-:W-:Y:S01]  /*21af0*/  ISETP.NE.AND P3, PT, RZ, UR7, PT ;  /* 0x00000007ff007c0c */ /* 0x000fe2000bf65270 */
[----:B-1----:R-:W-:Y:S01]  /*21b00*/  IMAD.IADD R112, R161, 0x1, R106 ;  /* 0x00000001a1707824 */ /* 0x002fe200078e026a */
[----:B------:R-:W-:-:S04]  /*21b10*/  I2FP.F32.S32 R104, R161 ;  /* 0x000000a100687245 */ /* 0x000fc80000201400 */
        /* <DEDUP_REMOVED lines=37> */
[----:B------:R-:W-:-:S03]  /*21d70*/  IMAD.U32 R161, RZ, RZ, UR6 ;  /* 0x00000006ffa17e24 */ /* 0x000fc6000f8e00ff */
[----:B------:R-:W-:Y:S01]  /*21d80*/  FADD.FTZ R163, R104, R165 ;  /* 0x000000a568a37221 */ /* 0x000fe20000010000 */
[----:B------:R-:W-:Y:S01]  /*21d90*/  MOV R165, UR6 ;  /* 0x0000000600a57c02 */ /* 0x000fe20008000f00 */
[----:B---3--:R-:W-:Y:S01]  /*21da0*/  @!P2 IMAD.WIDE R96, R161, 0x4, R96 ;  /* 0x00000004a160a825 */ /* 0x008fe200078e0260 */
[----:B------:R-:W-:-:S03]  /*21db0*/  FSEL R104, R108, RZ, !P3 ;  /* 0x000000ff6c687208 */ /* 0x000fc60005800000 */
[----:B------:R-:W1:Y:S01]  /*21dc0*/  MUFU.RSQ R163, R163 ;  /* 0x000000a300a37308 */ /* 0x000e620000001400 */
[----:B0-----:R-:W-:-:S05]  /*21dd0*/  @!P2 IMAD.WIDE R98, R165, 0x4, R98 ;  /* 0x00000004a562a825 */ /* 0x001fca00078e0262 */
[----:B------:R0:W-:Y:S04]  /*21de0*/  @!P2 STG.E desc[UR10][R98.64], R108 ;  /* 0x0000006c6200a986 */ /* 0x0001e8000c10190a */
[----:B-1----:R0:W-:Y:S01]  /*21df0*/  @!P2 STG.E desc[UR10][R96.64], R163 ;  /* 0x000000a36000a986 */ /* 0x0021e2000c10190a */
[----:B------:R-:W-:Y:S05]  /*21e00*/  @!P1 BRA `(.L_x_4977) ;  /* 0x0000000000809947 */ /* 0x000fea0003800000 */
[----:B------:R-:W1:Y:S01]  /*21e10*/  LDC.64 R160, c[0x0][0x428] ;  /* 0x00010a00ffa07b82 */ /* 0x000e620000000a00 */
[--C-:B0-----:R-:W-:Y:S01]  /*21e20*/  FADD.FTZ R96, R13, -R104.reuse ;  /* 0x800000680d607221 */ /* 0x101fe20000010000 */
[--C-:B------:R-:W-:Y:S01]  /*21e30*/  FADD.FTZ R98, R105, -R104.reuse ;  /* 0x8000006869627221 */ /* 0x100fe20000010000 */
[--C-:B------:R-:W-:Y:S01]  /*21e40*/  FADD.FTZ R106, R107, -R104.reuse ;  /* 0x800000686b6a7221 */ /* 0x100fe20000010000 */
[--C-:B------:R-:W-:Y:S01]  /*21e50*/  FADD.FTZ R108, R121, -R104.reuse ;  /* 0x80000068796c7221 */ /* 0x100fe20000010000 */
[--C-:B------:R-:W-:Y:S01]  /*21e60*/  FADD.FTZ R110, R123, -R104.reuse ;  /* 0x800000687b6e7221 */ /* 0x100fe20000010000 */
[--C-:B------:R-:W-:Y:S01]  /*21e70*/  FADD.FTZ R112, R143, -R104.reuse ;  /* 0x800000688f707221 */ /* 0x100fe20000010000 */
[--C-:B------:R-:W-:Y:S01]  /*21e80*/  FADD.FTZ R114, R141, -R104.reuse ;  /* 0x800000688d727221 */ /* 0x100fe20000010000 */
        /* <DEDUP_REMOVED lines=18> */
[----:B-1----:R-:W-:Y:S01]  /*21fb0*/  IMAD.WIDE.U32 R160, R22, 0x10, R160 ;  /* 0x0000001016a07825 */ /* 0x002fe200078e00a0 */
[----:B------:R-:W-:-:S02]  /*21fc0*/  F2FP.BF16.F32.PACK_AB R97, R108, R99 ;  /* 0x000000636c61723e */ /* 0x000fc400000010ff */
[----:B------:R-:W-:Y:S01]  /*21fd0*/  F2FP.BF16.F32.PACK_AB R98, R165, R98 ;  /* 0x00000062a562723e */ /* 0x000fe200000010ff */
[----:B------:R-:W-:Y:S01]  /*21fe0*/  VIADD R22, R22, 0x80 ;  /* 0x0000008016167836 */ /* 0x000fe20000000000 */
[----:B------:R-:W-:-:S05]  /*21ff0*/  F2FP.BF16.F32.PACK_AB R99, R116, R114 ;  /* 0x000000727463723e */ /* 0x000fca00000010ff */
[----:B------:R1:W-:Y:S02]  /*22000*/  STG.E.128 desc[UR10][R160.64], R96 ;  /* 0x00000060a0007986 */ /* 0x0003e4000c101d0a */
.L_x_4977:
[----:B------:R-:W-:Y:S05]  /*22010*/  BSYNC.RECONVERGENT B0 ;  /* 0x0000000000007941 */ /* 0x000fea0003800200 */
.L_x_4976:
[----:B------:R-:W-:Y:S01]  /*22020*/  LOP3.LUT P1, RZ, R5, 0x80, RZ, 0xc0, !PT ;  /* 0x0000008005ff7812 */ /* 0x000fe2000782c0ff */
[----:B------:R-:W-:-:S12]  /*22030*/  BSSY.RECONVERGENT B0, `(.L_x_4978) ;  /* 0x0000022000007945 */ /* 0x000fd80003800200 */
[----:B------:R-:W-:Y:S05]  /*22040*/  @!P1 BRA `(.L_x_4979) ;  /* 0x0000000000809947 */ /* 0x000fea0003800000 */
[----:B-1----:R-:W1:Y:S01]  /*22050*/  LDC.64 R160, c[0x0][0x428] ;  /* 0x00010a00ffa07b82 */ /* 0x002e620000000a00 */
        /* <DEDUP_REMOVED lines=27> */
[----:B------:R-:W-:Y:S02]  /*22210*/  F2FP.BF16.F32.PACK_AB R98, R165, R98 ;  /* 0x00000062a562723e */ /* 0x000fe400000010ff */
[----:B------:R-:W-:Y:S02]  /*22220*/  F2FP.BF16.F32.PACK_AB R99, R116, R114 ;  /* 0x000000727463723e */ /* 0x000fe400000010ff */
[----:B------:R-:W-:-:S03]  /*22230*/  IADD3 R22, PT, PT, R22, 0x80, RZ ;  /* 0x0000008016167810 */ /* 0x000fc60007ffe0ff */
[----:B------:R2:W-:Y:S04]  /*22240*/  STG.E.128 desc[UR10][R160.64], R96 ;  /* 0x00000060a0007986 */ /* 0x0005e8000c101d0a */
.L_x_4979:
[----:B------:R-:W-:Y:S05]  /*22250*/  BSYNC.RECONVERGENT B0 ;  /* 0x0000000000007941 */ /* 0x000fea0003800200 */
.L_x_4978:
[----:B------:R-:W-:Y:S01]  /*22260*/  LOP3.LUT P1, RZ, R5, 0x40, RZ, 0xc0, !PT ;  /* 0x0000004005ff7812 */ /* 0x000fe2000782c0ff */
[----:B------:R-:W-:-:S12]  /*22270*/  BSSY.RECONVERGENT B0, `(.L_x_4980) ;  /* 0x0000022000007945 */ /* 0x000fd80003800200 */
[----:B------:R-:W-:Y:S05]  /*22280*/  @!P1 BRA `(.L_x_4981) ;  /* 0x0000000000809947 */ /* 0x000fea0003800000 */
[----:B-12---:R-:W1:Y:S01]  /*22290*/  LDC.64 R160, c[0x0][0x428] ;  /* 0x00010a00ffa07b82 */ /* 0x006e620000000a00 */
        /* <DEDUP_REMOVED lines=31> */
.L_x_4981:
[----:B------:R-:W-:Y:S05]  /*22490*/  BSYNC.RECONVERGENT B0 ;  /* 0x0000000000007941 */ /* 0x000fea0003800200 */
.L_x_4980:
[----:B------:R-:W-:Y:S04]  /*224a0*/  BSSY.RECONVERGENT B0, `(.L_x_4982) ;  /* 0x0000021000007945 */ /* 0x000fe80003800200 */
[----:B------:R-:W-:Y:S05]  /*224b0*/  @!P0 BRA `(.L_x_4983) ;  /* 0x00000000007c8947 */ /* 0x000fea0003800000 */
[----:B-123--:R-:W1:Y:S01]  /*224c0*/  LDC.64 R160, c[0x0][0x428] ;  /* 0x00010a00ffa07b82 */ /* 0x00ee620000000a00 */
        /* <DEDUP_REMOVED lines=24> */
[----:B-1----:R-:W-:Y:S01]  /*22650*/  IMAD.WIDE.U32 R160, R22, 0x10, R160 ;  /* 0x0000001016a07825 */ /* 0x002fe200078e00a0 */
[----:B------:R-:W-:-:S02]  /*22660*/  F2FP.BF16.F32.PACK_AB R99, R104, R99 ;  /* 0x000000636863723e */ /* 0x000fc400000010ff */
[----:B------:R-:W-:Y:S02]  /*22670*/  F2FP.BF16.F32.PACK_AB R98, R112, R165 ;  /* 0x000000a57062723e */ /* 0x000fe400000010ff */
[----:B------:R-:W-:Y:S02]  /*22680*/  F2FP.BF16.F32.PACK_AB R97, R108, R97 ;  /* 0x000000616c61723e */ /* 0x000fe400000010ff */
[----:B------:R-:W-:-:S05]  /*22690*/  F2FP.BF16.F32.PACK_AB R96, R163, R96 ;  /* 0x00000060a360723e */ /* 0x000fca00000010ff */
[----:B------:R4:W-:Y:S02]  /*226a0*/  STG.E.128 desc[UR10][R160.64], R96 ;  /* 0x00000060a0007986 */ /* 0x0009e4000c101d0a */
.L_x_4983:
[----:B------:R-:W-:Y:S05]  /*226b0*/  BSYNC.RECONVERGENT B0 ;  /* 0x0000000000007941 */ /* 0x000fea0003800200 */
.L_x_4982:
[----:B------:R-:W-:Y:S02]  /*226c0*/  UIADD3 UR6, UPT, UPT, UR6, UR18, URZ ;  /* 0x0000001206067290 */ /* 0x000fe4000fffe0ff */
[----:B------:R-:W-:Y:S02]  /*226d0*/  UPLOP3.LUT UP1, UPT, UPT, UPT, UP1, 0x40, 0x4 ;  /* 0x000000000004789c */ /* 0x000fe40003f2e810 */
[----:B------:R-:W-:-:S09]  /*226e0*/  UISETP.GE.AND UP0, UPT, UR6, UR19, UPT ;  /* 0x000000130600728c */ /* 0x000fd2000bf06270 */
[----:B------:R-:W-:Y:S05]  /*226f0*/  BRA.U !UP0, `(.L_x_4984) ;  /* 0xfffffde508c07547 */ /* 0x000fea000b83ffff */
[----:B------:R-:W-:Y:S05]  /*22700*/  EXIT ;  /* 0x000000000000794d */ /* 0x000fea0003800000 */
.L_x_4985:
        /* <DEDUP_REMOVED lines=15> */
.L_x_17962:


//--------------------- .text._ZN10layer_norm31ln_parallel_residual_fwd_kernelINS_13Kernel_traitsIf13__nv_bfloat16S2_S2_fjLj4096ELj1ELj1ELj4ELj16ENS_18Kernel_traits_baseILj4096EfS2_S2_S2_fjLj128EEEEELb1ELb1ELb1EEEvNS_9FwdParamsE --------------------------
	.section	.text._ZN10layer_norm31ln_parallel_residual_fwd_kernelINS_13Kernel_traitsIf13__nv_bfloat16S2_S2_fjLj4096ELj1ELj1ELj4ELj16ENS_18Kernel_traits_baseILj4096EfS2_S2_S2_fjLj128EEEEELb1ELb1ELb1EEEvNS_9FwdParamsE,"ax",@progbits
	.align	128
        .global         _ZN10layer_norm31ln_parallel_residual_fwd_kernelINS_13Kernel_traitsIf13__nv_bfloat16S2_S2_fjLj4096ELj1ELj1ELj4ELj16ENS_18Kernel_traits_baseILj4096EfS2_S2_S2_fjLj128EEEEELb1ELb1ELb1EEEvNS_9FwdParamsE
        .type           _ZN10layer_norm31ln_parallel_residual_fwd_kernelINS_13Kernel_traitsIf13__nv_bfloat16S2_S2_fjLj4096ELj1ELj1ELj4ELj16ENS_18Kernel_traits_baseILj4096EfS2_S2_S2_fjLj128EEEEELb1ELb1ELb1EEEvNS_9FwdParamsE,@function
        .size           _ZN10layer_norm31ln_parallel_residual_fwd_kernelINS_13Kernel_traitsIf13__nv_bfloat16S2_S2_fjLj4096ELj1ELj1ELj4ELj16ENS_18Kernel_traits_baseILj4096EfS2_S2_S2_fjLj128EEEEELb1ELb1ELb1EEEvNS_9FwdParamsE,(.L_x_17963 - _ZN10layer_norm31ln_parallel_residual_fwd_kernelINS_13Kernel_traitsIf13__nv_bfloat16S2_S2_fjLj4096ELj1ELj1ELj4ELj16ENS_18Kernel_traits_baseILj4096EfS2_S2_S2_fjLj128EEEEELb1ELb1ELb1EEEvNS_9FwdParamsE)
        .other          _ZN10layer_norm31ln_parallel_residual_fwd_kernelINS_13Kernel_traitsIf13__nv_bfloat16S2_S2_fjLj4096ELj1ELj1ELj4ELj16ENS_18Kernel_traits_baseILj4096EfS2_S2_S2_fjLj128EEEEELb1ELb1ELb1EEEvNS_9FwdParamsE,@"STO_CUDA_ENTRY STV_DEFAULT"
_ZN10layer_norm31ln_parallel_residual_fwd_kernelINS_13Kernel_traitsIf13__nv_bfloat16S2_S2_fjLj4096ELj1ELj1ELj4ELj16ENS_18Kernel_traits_baseILj4096EfS2_S2_S2_fjLj128EEEEELb1ELb1ELb1EEEvNS_9FwdParamsE:
.text._ZN10layer_norm31ln_parallel_residual_fwd_kernelINS_13Kernel_traitsIf13__nv_bfloat16S2_S2_fjLj4096ELj1ELj1ELj4ELj16ENS_18Kernel_traits_baseILj4096EfS2_S2_S2_fjLj128EEEEELb1ELb1ELb1EEEvNS_9FwdParamsE:
[----:B------:R-:W-:Y:S01]  /*0000*/  LDC R1, c[0x0][0x37c] ;  /* 0x0000df00ff017b82 */ /* 0x000fe20000000800 */
[----:B------:R-:W0:Y:S07]  /*0010*/  LDCU.U8 UR4, c[0x0][0x464] ;  /* 0x00008c80ff0477ac */ /* 0x000e2e0008000000 */
[----:B------:R-:W1:Y:S01]  /*0020*/  LDC R132, c[0x0][0x458] ;  /* 0x00011600ff847b82 */ /* 0x000e620000000800 */
[----:B------:R-:W2:Y:S01]  /*0030*/  LDCU.64 UR10, c[0x0][0x450] ;  /* 0x00008a00ff0a77ac */ /* 0x000ea20008000a00 */
[----:B------:R-:W3:Y:S06]  /*0040*/  LDCU.64 UR8, c[0x0][0x358] ;  /* 0x00006b00ff0877ac */ /* 0x000eec0008000a00 */
[----:B------:R-:W4:Y:S01]  /*0050*/  LDC R133, c[0x0][0x45c] ;  /* 0x00011700ff857b82 */ /* 0x000f220000000800 */
[----:B0-----:R-:W-:Y:S01]  /*0060*/  ISETP.NE.AND P0, PT, RZ, UR4, PT ;  /* 0x00000004ff007c0c */ /* 0x001fe2000bf05270 */
[----:B------:R-:W0:Y:S01]  /*0070*/  LDCU.64 UR4, c[0x0][0x438] ;  /* 0x00008700ff0477ac */ /* 0x000e220008000a00 */
[----:B--2---:R-:W-:-:S02]  /*0080*/  IMAD.U32 R2, RZ, RZ, UR10 ;  /* 0x0000000aff027e24 */ /* 0x004fc4000f8e00ff */
[----:B------:R-:W-:-:S09]  /*0090*/  IMAD.U32 R3, RZ, RZ, UR11 ;  /* 0x0000000bff037e24 */ /* 0x000fd2000f8e00ff */
[----:B-1----:R-:W-:Y:S01]  /*00a0*/  @P0 IMAD.MOV.U32 R4, RZ, RZ, R132 ;  /* 0x000000ffff040224 */ /* 0x002fe200078e0084 */
[----:B---3--:R-:W2:Y:S01]  /*00b0*/  @P0 LDG.E.64 R2, desc[UR8][R2.64] ;  /* 0x0000000802020981 */ /* 0x008ea2000c1e1b00 */
[----:B----4-:R-:W-:Y:S01]  /*00c0*/  @P0 MOV R5, R133 ;  /* 0x0000008500050202 */ /* 0x010fe20000000f00 */
[----:B------:R-:W1:Y:S05]  /*00d0*/  @P0 LDC R7, c[0x0][0x460] ;  /* 0x00011800ff070b82 */ /* 0x000e6a0000000800 */
[----:B------:R-:W1:Y:S01]  /*00e0*/  @P0 LDG.E.64 R4, desc[UR8][R4.64] ;  /* 0x0000000804040981 */ /* 0x000e62000c1e1b00 */
[----:B0-----:R-:W-:Y:S02]  /*00f0*/  UISETP.NE.U32.AND UP0, UPT, UR4, URZ, UPT ;  /* 0x000000ff0400728c */ /* 0x001fe4000bf05070 */
[----:B------:R-:W0:Y:S01]  /*0100*/  S2UR UR18, SR_CTAID.X ;  /* 0x00000000001279c3 */ /* 0x000e220000002500 */
[----:B------:R-:W0:Y:S01]  /*0110*/  S2R R106, SR_TID.X ;  /* 0x00000000006a7919 */ /* 0x000e220000002100 */
[----:B------:R-:W-:-:S06]  /*0120*/  UISETP.NE.AND.EX UP0, UPT, UR5, URZ, UPT, UP0 ;  /* 0x000000ff0500728c */ /* 0x000fcc000bf05300 */
[----:B------:R-:W0:Y:S02]  /*0130*/  LDC R9, c[0x0][0x360] ;  /* 0x0000d800ff097b82 */ /* 0x000e240000000800 */
[----:B0-----:R-:W-:Y:S01]  /*0140*/  IMAD R0, R9, UR18, R106 ;  /* 0x0000001209007c24 */ /* 0x001fe2000f8e026a */
[----:B--2---:R-:W-:Y:S02]  /*0150*/  @P0 R2UR UR10, R2 ;  /* 0x00000000020a02ca */ /* 0x004fe400000e0000 */
[----:B------:R-:W-:Y:S02]  /*0160*/  @P0 R2UR UR11, R3 ;  /* 0x00000000030b02ca */ /* 0x000fe400000e0000 */
[----:B-1----:R-:W-:-:S05]  /*0170*/  @P0 IADD3 R132, P1, PT, R4, R7, RZ ;  /* 0x0000000704840210 */ /* 0x002fca0007f3e0ff */
[----:B------:R-:W-:-:S04]  /*0180*/  @P0 IMAD.X R133, RZ, RZ, R5, P1 ;  /* 0x000000ffff850224 */ /* 0x000fc800008e0605 */
[----:B------:R-:W-:Y:S02]  /*0190*/  UIADD3 UR25, UPT, UPT, UR10, -0x61c88647, URZ ;  /* 0x9e3779b90a197890 */ /* 0x000fe4000fffe0ff */
        /* <DEDUP_REMOVED lines=41> */
.L_x_4986:
        /* <DEDUP_REMOVED lines=26> */
.L_x_4987:
[----:B------:R-:W1:Y:S02]  /*05d0*/  LDCU UR4, c[0x0][0x384] ;  /* 0x00007080ff0477ac */ /* 0x000e640008000800 */
[----:B-1----:R-:W-:-:S06]  /*05e0*/  UISETP.GE.AND UP0, UPT, UR18, UR4, UPT ;  /* 0x000000041200728c */ /* 0x002fcc000bf06270 */
[----:B------:R-:W-:-:S13]  /*05f0*/  PLOP3.LUT P0, PT, PT, PT, UP0, 0x80, 0x8 ;  /* 0x000000000008781c */ /* 0x000fda0003f0f008 */
[----:B------:R-:W-:Y:S05]  /*0600*/  @P0 EXIT ;  /* 0x000000000000094d */ /* 0x000fea0003800000 */
[----:B0-----:R-:W-:Y:S01]  /*0610*/  IMAD.HI.U32 R5, R2, -0x2daee0ad, RZ ;  /* 0xd2511f5302057827 */ /* 0x001fe200078e00ff */
[----:B------:R-:W0:Y:S01]  /*0620*/  S2UR UR20, SR_CgaCtaId ;  /* 0x00000000001479c3 */ /* 0x000e220000008800 */
[----:B------:R-:W1:Y:S01]  /*0630*/  LDCU.64 UR4, c[0x0][0x398] ;  /* 0x00007300ff0477ac */ /* 0x000e620008000a00 */
[----:B------:R-:W-:Y:S01]  /*0640*/  LOP3.LUT R132, R132, 0x3, RZ, 0xc0, !PT ;  /* 0x0000000384847812 */ /* 0x000fe200078ec0ff */
[C---:B------:R-:W-:Y:S01]  /*0650*/  IMAD.HI.U32 R4, R0.reuse, -0x326172a9, RZ ;  /* 0xcd9e8d5700047827 */ /* 0x040fe200078e00ff */
[----:B------:R-:W-:Y:S01]  /*0660*/  LOP3.LUT R5, R5, UR11, RZ, 0x3c, !PT ;  /* 0x0000000b05057c12 */ /* 0x000fe2000f8e3cff */
[----:B------:R-:W2:Y:S02]  /*0670*/  LDCU UR6, c[0x0][0x404] ;  /* 0x00008080ff0677ac */ /* 0x000ea40008000800 */
[----:B------:R-:W-:Y:S01]  /*0680*/  IMAD R7, R0, -0x326172a9, RZ ;  /* 0xcd9e8d5700077824 */ /* 0x000fe200078e02ff */
[----:B------:R-:W-:Y:S01]  /*0690*/  LOP3.LUT R4, R3, UR10, R4, 0x96, !PT ;  /* 0x0000000a03047c12 */ /* 0x000fe2000f8e9604 */
[----:B------:R-:W-:Y:S01]  /*06a0*/  IMAD.HI.U32 R6, R5, -0x326172a9, RZ ;  /* 0xcd9e8d5705067827 */ /* 0x000fe200078e00ff */
[----:B------:R-:W3:Y:S03]  /*06b0*/  LDCU UR7, c[0x0][0x408] ;  /* 0x00008100ff0777ac */ /* 0x000ee60008000800 */
[----:B------:R-:W-:Y:S01]  /*06c0*/  IMAD R9, R2, -0x2daee0ad, RZ ;  /* 0xd2511f5302097824 */ /* 0x000fe200078e02ff */
[----:B------:R-:W-:Y:S01]  /*06d0*/  LOP3.LUT R6, R7, UR25, R6, 0x96, !PT ;  /* 0x0000001907067c12 */ /* 0x000fe2000f8e9606 */
[C---:B------:R-:W-:Y:S01]  /*06e0*/  IMAD.HI.U32 R8, R4.reuse, -0x2daee0ad, RZ ;  /* 0xd2511f5304087827 */ /* 0x040fe200078e00ff */
[----:B------:R-:W4:Y:S03]  /*06f0*/  LDCU UR21, c[0x0][0x388] ;  /* 0x00007100ff1577ac */ /* 0x000f260008000800 */
[----:B------:R-:W-:Y:S01]  /*0700*/  IMAD R10, R4, -0x2daee0ad, RZ ;  /* 0xd2511f53040a7824 */ /* 0x000fe200078e02ff */
[----:B------:R-:W-:Y:S01]  /*0710*/  LOP3.LUT R8, R9, UR26, R8, 0x96, !PT ;  /* 0x0000001a09087c12 */ /* 0x000fe2000f8e9608 */
[----:B------:R-:W-:Y:S01]  /*0720*/  IMAD.HI.U32 R7, R6, -0x2daee0ad, RZ ;  /* 0xd2511f5306077827 */ /* 0x000fe200078e00ff */
[----:B-1----:R-:W-:Y:S01]  /*0730*/  UISETP.NE.U32.AND UP0, UPT, UR4, URZ, UPT ;  /* 0x000000ff0400728c */ /* 0x002fe2000bf05070 */
[----:B------:R-:W1:Y:S02]  /*0740*/  LDCU.U8 UR43, c[0x0][0x410] ;  /* 0x00008200ff2b77ac */ /* 0x000e640008000000 */
[----:B------:R-:W-:Y:S01]  /*0750*/  IMAD R5, R5, -0x326172a9, RZ ;  /* 0xcd9e8d5705057824 */ /* 0x000fe200078e02ff */
[----:B------:R-:W-:Y:S01]  /*0760*/  LOP3.LUT R7, R10, UR28, R7, 0x96, !PT ;  /* 0x0000001c0a077c12 */ /* 0x000fe2000f8e9607 */
[C---:B------:R-:W-:Y:S01]  /*0770*/  IMAD.HI.U32 R4, R8.reuse, -0x326172a9, RZ ;  /* 0xcd9e8d5708047827 */ /* 0x040fe200078e00ff */
[----:B------:R-:W0:Y:S03]  /*0780*/  LDCU UR24, c[0x0][0x400] ;  /* 0x00008000ff1877ac */ /* 0x000e260008000800 */
[----:B------:R-:W-:Y:S01]  /*0790*/  IMAD R8, R8, -0x326172a9, RZ ;  /* 0xcd9e8d5708087824 */ /* 0x000fe200078e02ff */
[----:B------:R-:W-:Y:S01]  /*07a0*/  LOP3.LUT R4, R5, UR27, R4, 0x96, !PT ;  /* 0x0000001b05047c12 */ /* 0x000fe2000f8e9604 */
[----:B------:R-:W-:Y:S01]  /*07b0*/  IMAD R9, R6, -0x2daee0ad, RZ ;  /* 0xd2511f5306097824 */ /* 0x000fe200078e02ff */
[----:B------:R-:W0:Y:S01]  /*07c0*/  LDCU.64 UR12, c[0x0][0x398] ;  /* 0x00007300ff0c77ac */ /* 0x000e220008000a00 */
[C---:B------:R-:W-:Y:S01]  /*07d0*/  IMAD.HI.U32 R5, R7.reuse, -0x326172a9, RZ ;  /* 0xcd9e8d5707057827 */ /* 0x040fe200078e00ff */
[----:B------:R-:W0:Y:S03]  /*07e0*/  LDCU.64 UR14, c[0x0][0x3a0] ;  /* 0x00007400ff0e77ac */ /* 0x000e260008000a00 */
[----:B------:R-:W-:Y:S01]  /*07f0*/  IMAD.HI.U32 R6, R4, -0x2daee0ad, RZ ;  /* 0xd2511f5304067827 */ /* 0x000fe200078e00ff */
[----:B------:R-:W-:Y:S01]  /*0800*/  LOP3.LUT R5, R8, UR29, R5, 0x96, !PT ;  /* 0x0000001d08057c12 */ /* 0x000fe2000f8e9605 */
[----:B------:R-:W0:Y:S02]  /*0810*/  LDCU.64 UR16, c[0x0][0x380] ;  /* 0x00007000ff1077ac */ /* 0x000e240008000a00 */
[----:B------:R-:W-:Y:S01]  /*0820*/  IMAD R7, R7, -0x326172a9, RZ ;  /* 0xcd9e8d5707077824 */ /* 0x000fe200078e02ff */
[----:B------:R-:W-:Y:S01]  /*0830*/  LOP3.LUT R6, R9, UR30, R6, 0x96, !PT ;  /* 0x0000001e09067c12 */ /* 0x000fe2000f8e9606 */
[----:B------:R-:W-:Y:S01]  /*0840*/  IMAD R9, R4, -0x2daee0ad, RZ ;  /* 0xd2511f5304097824 */ /* 0x000fe200078e02ff */
[----:B------:R-:W-:Y:S01]  /*0850*/  UISETP.NE.AND.EX UP0, UPT, UR5, URZ, UPT, UP0 ;  /* 0x000000ff0500728c */ /* 0x000fe2000bf05300 */
[----:B------:R-:W-:Y:S01]  /*0860*/  IMAD.HI.U32 R8, R5, -0x2daee0ad, RZ ;  /* 0xd2511f5305087827 */ /* 0x000fe200078e00ff */
[----:B------:R-:W-:Y:S01]  /*0870*/  UPLOP3.LUT UP1, UPT, UPT, UPT, UPT, 0x40, 0x4 ;  /* 0x000000000004789c */ /* 0x000fe20003f2e870 */
[----:B------:R-:W-:-:S02]  /*0880*/  UMOV UR19, 0x400 ;  /* 0x0000040000137882 */ /* 0x000fc40000000000 */
        /* <DEDUP_REMOVED lines=20> */
[----:B------:R-:W0:Y:S01]  /*09d0*/  S2R R4, SR_TID.X ;  /* 0x0000000000047919 */ /* 0x000e220000002100 */
        /* <DEDUP_REMOVED lines=15> */
[----:B-1234-:R-:W-:-:S07]  /*0ad0*/  IMAD R100, R8, -0x326172a9, RZ ;  /* 0xcd9e8d5708647824 */ /* 0x01efce00078e02ff */
.L_x_5288:
[----:B0-----:R-:W-:Y:S01]  /*0ae0*/  ISETP.NE.U32.AND P0, PT, RZ, UR14, PT ;  /* 0x0000000eff007c0c */ /* 0x001fe2000bf05070 */
[----:B------:R-:W-:Y:S01]  /*0af0*/  UIMAD UR4, UR18, UR21, URZ ;  /* 0x00000015120472a4 */ /* 0x000fe2000f8e02ff */
[----:B------:R-:W0:Y:S01]  /*0b00*/  LDC.64 R140, c[0x0][0x390] ;  /* 0x0000e400ff8c7b82 */ /* 0x000e220000000a00 */
[----:B-1----:R-:W1:Y:S01]  /*0b10*/  @UP0 LDCU.64 UR22, c[0x0][0x398] ;  /* 0x00007300ff1607ac */ /* 0x002e620008000a00 */
        /* <DEDUP_REMOVED lines=38> */
.L_x_4990:
        /* <DEDUP_REMOVED lines=12> */
.L_x_4991:
        /* <DEDUP_REMOVED lines=42> */
.L_x_4989:
        /* <DEDUP_REMOVED lines=26> */
.L_x_4993:
        /* <DEDUP_REMOVED lines=12> */
.L_x_4994:
        /* <DEDUP_REMOVED lines=43> */
.L_x_4992:
[----:B------:R-:W-:Y:S01]  /*15f0*/  I2FP.F32.U32 R11, R11 ;  /* 0x0000000b000b7245 */ /* 0x000fe20000201000 */
[----:B------:R-:W-:Y:S01]  /*1600*/  @P0 IMAD.U32 R108, R9, 0x10000, RZ ;  /* 0x00010000096c0824 */ /* 0x000fe200078e00ff */
[----:B------:R-:W-:Y:S01]  /*1610*/  SHF.L.U32 R96, R96, 0x10, RZ ;  /* 0x0000001060607819 */ /* 0x000fe200000006ff */
[----:B------:R-:W-:Y:S01]  /*1620*/  IMAD.MOV.U32 R103, RZ, RZ, 0x2 ;  /* 0x00000002ff677424 */ /* 0x000fe200078e00ff */
[----:B------:R-:W-:Y:S01]  /*1630*/  ISETP.NE.AND P2, PT, R101, 0x1, PT ;  /* 0x000000016500780c */ /* 0x000fe20003f45270 */
[----:B------:R-:W-:Y:S02]  /*1640*/  FFMA.FTZ R11, R11, R20, 1.1641532182693481445e-10 ;  /* 0x2f0000000b0b7423 */ /* 0x000fe40000010014 */
[----:B------:R-:W-:-:S03]  /*1650*/  FMUL.FTZ R96, R96, UR5 ;  /* 0x0000000560607c20 */ /* 0x000fc60008410000 */
[----:B------:R-:W-:Y:S01]  /*1660*/  FSETP.GTU.FTZ.AND P1, PT, R11, UR4, PT ;  /* 0x000000040b007c0b */ /* 0x000fe2000bf3c000 */
[----:B------:R-:W-:-:S03]  /*1670*/  IMAD.MOV.U32 R11, RZ, RZ, R100 ;  /* 0x000000ffff0b7224 */ /* 0x000fc600078e0064 */
        /* <DEDUP_REMOVED lines=14> */
.L_x_4996:
        /* <DEDUP_REMOVED lines=12> */
.L_x_4997:
        /* <DEDUP_REMOVED lines=43> */
.L_x_4995:
        /* <DEDUP_REMOVED lines=24> */
.L_x_4999:
        /* <DEDUP_REMOVED lines=12> */
.L_x_5000:
        /* <DEDUP_REMOVED lines=43> */
.L_x_4998:
[----:B------:R-:W-:Y:S01]  /*1fc0*/  I2FP.F32.U32 R21, R21 ;  /* 0x0000001500157245 */ /* 0x000fe20000201000 */
[----:B------:R-:W-:Y:S01]  /*1fd0*/  IMAD.U32 R97, R97, 0x10000, RZ ;  /* 0x0001000061617824 */ /* 0x000fe200078e00ff */
[----:B------:R-:W-:Y:S01]  /*1fe0*/  ISETP.NE.AND P2, PT, R101, 0x1, PT ;  /* 0x000000016500780c */ /* 0x000fe20003f45270 */
[----:B------:R-:W-:Y:S02]  /*1ff0*/  @P0 IMAD.U32 R108, R19, 0x10000, RZ ;  /* 0x00010000136c0824 */ /* 0x000fe400078e00ff */
        /* <DEDUP_REMOVED lines=18> */
.L_x_5002:
        /* <DEDUP_REMOVED lines=12> */
.L_x_5003:
        /* <DEDUP_REMOVED lines=43> */
.L_x_5001:
        /* <DEDUP_REMOVED lines=23> */
.L_x_5005:
        /* <DEDUP_REMOVED lines=12> */
.L_x_5006:
        /* <DEDUP_REMOVED lines=41> */
[----:B------:R-:W-:Y:S01]  /*2950*/  LOP3.LUT R104, R108, UR42, R111, 0x96, !PT ;  /* 0x0000002a6c687c12 */ /* 0x000fe2000f8e966f */
[----:B------:R-:W-:-:S07]  /*2960*/  IMAD.MOV.U32 R106, RZ, RZ, R110 ;  /* 0x000000ffff6a7224 */ /* 0x000fce00078e006e */
.L_x_5004:
        /* <DEDUP_REMOVED lines=22> */
.L_x_5008:
        /* <DEDUP_REMOVED lines=12> */
.L_x_5009:
        /* <DEDUP_REMOVED lines=43> */
.L_x_5007:
        /* <DEDUP_REMOVED lines=8> */
[----:B------:R-:W-:Y:S02]  /*2ec0*/  FSEL R101, R103, RZ, !P4 ;  /* 0x000000ff67657208 */ /* 0x000fe40006000000 */
[----:B------:R-:W-:Y:S02]  /*2ed0*/  PRMT R103, R99, 0x7632, R103 ;  /* 0x0000763263677816 */ /* 0x000fe40000000067 */
[----:B------:R-:W-:Y:S01]  /*2ee0*/  PLOP3.LUT P4, PT, P4, PT, PT, 0x8, 0x80 ;  /* 0x000000000080781c */ /* 0x000fe2000278e170 */
        /* <DEDUP_REMOVED lines=12> */
.L_x_5011:
        /* <DEDUP_REMOVED lines=12> */
.L_x_5012:
        /* <DEDUP_REMOVED lines=43> */
.L_x_5010:
[----:B------:R-:W-:Y:S01]  /*3320*/  I2FP.F32.U32 R109, R108 ;  /* 0x0000006c006d7245 */ /* 0x000fe20000201000 */
[----:B------:R-:W-:Y:S01]  /*3330*/  IMAD.U32 R103, R103, 0x10000, RZ ;  /* 0x0001000067677824 */ /* 0x000fe200078e00ff */
[----:B------:R-:W-:Y:S01]  /*3340*/  PRMT R98, R107, 0x5410, R98 ;  /* 0x000054106b627816 */ /* 0x000fe20000000062 */
[----:B------:R-:W-:Y:S01]  /*3350*/  @P0 IMAD.U32 R22, R22, 0x10000, RZ ;  /* 0x0001000016160824 */ /* 0x000fe200078e00ff */
        /* <DEDUP_REMOVED lines=8> */
[----:B------:R-:W-:-:S04]  /*33e0*/  F2FP.BF16.F32.PACK_AB R22, RZ, R103 ;  /* 0x00000067ff16723e */ /* 0x000fc800000010ff */
[----:B------:R-:W-:Y:S01]  /*33f0*/  PRMT R99, R99, 0x5410, R22 ;  /* 0x0000541063637816 */ /* 0x000fe20000000016 */
[----:B------:R-:W-:Y:S06]  /*3400*/  BRA `(.L_x_5013) ;  /* 0x0000004c005c7947 */ /* 0x000fec0003800000 */
.L_x_4988:
        /* <DEDUP_REMOVED lines=15> */
.L_x_5015:
        /* <DEDUP_REMOVED lines=12> */
.L_x_5016:
        /* <DEDUP_REMOVED lines=40> */
[----:B------:R-:W-:-:S07]  /*3840*/  LOP3.LUT R104, R104, UR42, R107, 0x96, !PT ;  /* 0x0000002a68687c12 */ /* 0x000fce000f8e966b */
.L_x_5014:
[----:B------:R-:W-:Y:S01]  /*3850*/  I2FP.F32.U32 R7, R7 ;  /* 0x0000000700077245 */ /* 0x000fe20000201000 */
[----:B------:R-:W-:Y:S01]  /*3860*/  UMOV UR4, UR6 ;  /* 0x0000000600047c82 */ /* 0x000fe20008000000 */
[----:B------:R-:W-:Y:S01]  /*3870*/  ISETP.NE.AND P2, PT, R10, 0x1, PT ;  /* 0x000000010a00780c */ /* 0x000fe20003f45270 */
[C---:B-----5:R-:W-:Y:S01]  /*3880*/  IMAD.U32 R8, R96.reuse, 0x10000, RZ ;  /* 0x0001000060087824 */ /* 0x060fe200078e00ff */
[----:B------:R-:W-:Y:S01]  /*3890*/  UMOV UR5, UR7 ;  /* 0x0000000700057c82 */ /* 0x000fe20008000000 */
[----:B------:R-:W-:Y:S01]  /*38a0*/  FFMA.FTZ R7, R7, R20, 1.1641532182693481445e-10 ;  /* 0x2f00000007077423 */ /* 0x000fe20000010014 */
[----:B------:R-:W-:Y:S01]  /*38b0*/  PRMT R96, R96, 0x7632, R96 ;  /* 0x0000763260607816 */ /* 0x000fe20000000060 */
[----:B------:R-:W-:Y:S01]  /*38c0*/  FMUL.FTZ R8, R8, UR5 ;  /* 0x0000000508087c20 */ /* 0x000fe20008410000 */
[----:B------:R-:W-:Y:S02]  /*38d0*/  IMAD.MOV.U32 R11, RZ, RZ, 0x2 ;  /* 0x00000002ff0b7424 */ /* 0x000fe400078e00ff */
        /* <DEDUP_REMOVED lines=14> */
.L_x_5018:
        /* <DEDUP_REMOVED lines=12> */
.L_x_5019:
        /* <DEDUP_REMOVED lines=42> */
.L_x_5017:
[----:B------:R-:W-:Y:S01]  /*3d20*/  I2FP.F32.U32 R7, R7 ;  /* 0x0000000700077245 */ /* 0x000fe20000201000 */
[----:B------:R-:W-:Y:S01]  /*3d30*/  IMAD.U32 R8, R24, 0x10000, RZ ;  /* 0x0001000018087824 */ /* 0x000fe200078e00ff */
[----:B------:R-:W-:Y:S01]  /*3d40*/  ISETP.NE.AND P2, PT, R11, 0x1, PT ;  /* 0x000000010b00780c */ /* 0x000fe20003f45270 */
[----:B------:R-:W-:Y:S02]  /*3d50*/  IMAD.MOV.U32 R12, RZ, RZ, 0x2 ;  /* 0x00000002ff0c7424 */ /* 0x000fe400078e00ff */
[----:B------:R-:W-:Y:S01]  /*3d60*/  FFMA.FTZ R7, R7, R20, 1.1641532182693481445e-10 ;  /* 0x2f00000007077423 */ /* 0x000fe20000010014 */
[----:B------:R-:W-:Y:S01]  /*3d70*/  FMUL.FTZ R8, R8, UR5 ;  /* 0x0000000508087c20 */ /* 0x000fe20008410000 */
[----:B------:R-:W-:-:S03]  /*3d80*/  IMAD.MOV.U32 R10, RZ, RZ, R100 ;  /* 0x000000ffff0a7224 */ /* 0x000fc600078e0064 */
[----:B------:R-:W-:Y:S02]  /*3d90*/  FSETP.GTU.FTZ.AND P1, PT, R7, UR4, PT ;  /* 0x0000000407007c0b */ /* 0x000fe4000bf3c000 */
[----:B------:R-:W-:Y:S02]  /*3da0*/  @P0 SHF.L.U32 R7, R28, 0x10, RZ ;  /* 0x000000101c070819 */ /* 0x000fe400000006ff */
[----:B------:R-:W-:-:S05]  /*3db0*/  FSEL R8, R8, RZ, !P1 ;  /* 0x000000ff08087208 */ /* 0x000fca0004800000 */
        /* <DEDUP_REMOVED lines=14> */
.L_x_5021:
        /* <DEDUP_REMOVED lines=12> */
.L_x_5022:
        /* <DEDUP_REMOVED lines=42> */
.L_x_5020:
        /* <DEDUP_REMOVED lines=20> */
.L_x_5024:
        /* <DEDUP_REMOVED lines=12> */
.L_x_5025:
        /* <DEDUP_REMOVED lines=42> */
.L_x_5023:
        /* <DEDUP_REMOVED lines=8> */
[----:B------:R-:W-:-:S05]  /*4720*/  FMUL.FTZ R12, R12, UR5 ;  /* 0x000000050c0c7c20 */ /* 0x000fca0008410000 */
[----:B------:R-:W-:-:S05]  /*4730*/  FSEL R11, R12, RZ, !P1 ;  /* 0x000000ff0c0b7208 */ /* 0x000fca0004800000 */
[----:B------:R-:W-:Y:S01]  /*4740*/  FADD.FTZ R10, R10, R11 ;  /* 0x0000000b0a0a7221 */ /* 0x000fe20000010000 */
[----:B------:R-:W-:-:S03]  /*4750*/  IMAD.MOV.U32 R11, RZ, RZ, R100 ;  /* 0x000000ffff0b7224 */ /* 0x000fc600078e0064 */
        /* <DEDUP_REMOVED lines=13> */
.L_x_5027:
        /* <DEDUP_REMOVED lines=12> */
.L_x_5028:
        /* <DEDUP_REMOVED lines=42> */
.L_x_5026:
[----:B------:R-:W-:Y:S01]  /*4b90*/  I2FP.F32.U32 R11, R11 ;  /* 0x0000000b000b7245 */ /* 0x000fe20000201000 */
[C---:B------:R-:W-:Y:S01]  /*4ba0*/  IMAD.U32 R12, R97.reuse, 0x10000, RZ ;  /* 0x00010000610c7824 */ /* 0x040fe200078e00ff */
[----:B------:R-:W-:Y:S01]  /*4bb0*/  ISETP.NE.AND P2, PT, R14, 0x1, PT ;  /* 0x000000010e00780c */ /* 0x000fe20003f45270 */
[----:B------:R-:W-:Y:S01]  /*4bc0*/  IMAD.MOV.U32 R15, RZ, RZ, 0x2 ;  /* 0x00000002ff0f7424 */ /* 0x000fe200078e00ff */
[----:B------:R-:W-:Y:S01]  /*4bd0*/  PRMT R97, R97, 0x7632, R97 ;  /* 0x0000763261617816 */ /* 0x000fe20000000061 */
        /* <DEDUP_REMOVED lines=16> */
.L_x_5030:
        /* <DEDUP_REMOVED lines=12> */
.L_x_5031:
        /* <DEDUP_REMOVED lines=42> */
.L_x_5029:
[----:B------:R-:W-:Y:S01]  /*5040*/  I2FP.F32.U32 R13, R12 ;  /* 0x0000000c000d7245 */ /* 0x000fe20000201000 */
[----:B------:R-:W-:Y:S01]  /*5050*/  IMAD.U32 R12, R25, 0x10000, RZ ;  /* 0x00010000190c7824 */ /* 0x000fe200078e00ff */
[----:B------:R-:W-:Y:S01]  /*5060*/  ISETP.NE.AND P2, PT, R15, 0x1, PT ;  /* 0x000000010f00780c */ /* 0x000fe20003f45270 */
[----:B------:R-:W-:Y:S02]  /*5070*/  IMAD.MOV.U32 R16, RZ, RZ, 0x2 ;  /* 0x00000002ff107424 */ /* 0x000fe400078e00ff */
[----:B------:R-:W-:Y:S01]  /*5080*/  FFMA.FTZ R13, R13, R20, 1.1641532182693481445e-10 ;  /* 0x2f0000000d0d7423 */ /* 0x000fe20000010014 */
[----:B------:R-:W-:-:S04]  /*5090*/  FMUL.FTZ R12, R12, UR5 ;  /* 0x000000050c0c7c20 */ /* 0x000fc80008410000 */
[----:B------:R-:W-:Y:S02]  /*50a0*/  FSETP.GTU.FTZ.AND P1, PT, R13, UR4, PT ;  /* 0x000000040d007c0b */ /* 0x000fe4000bf3c000 */
[----:B------:R-:W-:Y:S02]  /*50b0*/  @P0 SHF.L.U32 R13, R29, 0x10, RZ ;  /* 0x000000101d0d0819 */ /* 0x000fe400000006ff */
[----:B------:R-:W-:-:S05]  /*50c0*/  FSEL R12, R12, RZ, !P1 ;  /* 0x000000ff0c0c7208 */ /* 0x000fca0004800000 */
[----:B------:R-:W-:-:S04]  /*50d0*/  FADD.FTZ R12, R11, R12 ;  /* 0x0000000c0b0c7221 */ /* 0x000fc80000010000 */
[--C-:B------:R-:W-:Y:S01]  /*50e0*/  @P0 FADD.FTZ R11, R13, R12.reuse ;  /* 0x0000000c0d0b0221 */ /* 0x100fe20000010000 */
        /* <DEDUP_REMOVED lines=13> */
.L_x_5033:
        /* <DEDUP_REMOVED lines=12> */
.L_x_5034:
        /* <DEDUP_REMOVED lines=42> */
.L_x_5032:
[----:B------:R-:W-:Y:S01]  /*5520*/  I2FP.F32.U32 R13, R13 ;  /* 0x0000000d000d7245 */ /* 0x000fe20000201000 */
[----:B------:R-:W-:Y:S01]  /*5530*/  IMAD.U32 R97, R97, 0x10000, RZ ;  /* 0x0001000061617824 */ /* 0x000fe200078e00ff */
        /* <DEDUP_REMOVED lines=17> */
.L_x_5036:
        /* <DEDUP_REMOVED lines=12> */
.L_x_5037:
        /* <DEDUP_REMOVED lines=42> */
.L_x_5035:
[----:B------:R-:W-:Y:S02]  /*59b0*/  I2FP.F32.U32 R15, R14 ;  /* 0x0000000e000f7245 */ /* 0x000fe40000201000 */
        /* <DEDUP_REMOVED lines=12> */
[----:B------:R-:W-:Y:S01]  /*5a80*/  SEL R13, RZ, 0x1, P2 ;  /* 0x00000001ff0d7807 */ /* 0x000fe20001000000 */
        /* <DEDUP_REMOVED lines=11> */
.L_x_5039:
        /* <DEDUP_REMOVED lines=12> */
.L_x_5040:
        /* <DEDUP_REMOVED lines=42> */
.L_x_5038:
        /* <DEDUP_REMOVED lines=20> */
.L_x_5042:
        /* <DEDUP_REMOVED lines=12> */
.L_x_5043:
        /* <DEDUP_REMOVED lines=43> */
.L_x_5041:
[----:B------:R-:W-:Y:S01]  /*6350*/  I2FP.F32.U32 R15, R15 ;  /* 0x0000000f000f7245 */ /* 0x000fe20000201000 */
[----:B------:R-:W-:Y:S01]  /*6360*/  IMAD.MOV.U32 R101, RZ, RZ, 0x2 ;  /* 0x00000002ff657424 */ /* 0x000fe200078e00ff */
[----:B------:R-:W-:-:S03]  /*6370*/  SHF.L.U32 R16, R26, 0x10, RZ ;  /* 0x000000101a107819 */ /* 0x000fc600000006ff */
[----:B------:R-:W-:Y:S02]  /*6380*/  FFMA.FTZ R15, R15, R20, 1.1641532182693481445e-10 ;  /* 0x2f0000000f0f7423 */ /* 0x000fe40000010014 */
[----:B------:R-:W-:-:S03]  /*6390*/  FMUL.FTZ R16, R16, UR5 ;  /* 0x0000000510107c20 */ /* 0x000fc60008410000 */
[----:B------:R-:W-:-:S04]  /*63a0*/  FSETP.GTU.FTZ.AND P3, PT, R15, UR4, PT ;  /* 0x000000040f007c0b */ /* 0x000fc8000bf7c000 */
[----:B------:R-:W-:Y:S01]  /*63b0*/  FSEL R15, R16, RZ, !P3 ;  /* 0x000000ff100f7208 */ /* 0x000fe20005800000 */
[----:B------:R-:W-:-:S04]  /*63c0*/  @P0 IMAD.U32 R16, R30, 0x10000, RZ ;  /* 0x000100001e100824 */ /* 0x000fc800078e00ff */
        /* <DEDUP_REMOVED lines=16> */
.L_x_5045:
        /* <DEDUP_REMOVED lines=12> */
.L_x_5046:
        /* <DEDUP_REMOVED lines=43> */
.L_x_5044:
        /* <DEDUP_REMOVED lines=19> */
.L_x_5048:
        /* <DEDUP_REMOVED lines=12> */
.L_x_5049:
        /* <DEDUP_REMOVED lines=43> */
.L_x_5047:
[----:B------:R-:W-:Y:S01]  /*6ce0*/  I2FP.F32.U32 R17, R16 ;  /* 0x0000001000117245 */ /* 0x000fe20000201000 */
[----:B------:R-:W-:Y:S01]  /*6cf0*/  @P0 IMAD.U32 R108, R23, 0x10000, RZ ;  /* 0x00010000176c0824 */ /* 0x000fe200078e00ff */
[----:B------:R-:W-:-:S03]  /*6d00*/  PRMT R16, R26, 0x7632, R16 ;  /* 0x000076321a107816 */ /* 0x000fc60000000010 */
[----:B------:R-:W-:Y:S02]  /*6d10*/  FFMA.FTZ R17, R17, R20, 1.1641532182693481445e-10 ;  /* 0x2f00000011117423 */ /* 0x000fe40000010014 */
[----:B------:R-:W-:-:S03]  /*6d20*/  IMAD.U32 R16, R16, 0x10000, RZ ;  /* 0x0001000010107824 */ /* 0x000fc600078e00ff */
[----:B------:R-:W-:Y:S01]  /*6d30*/  FSETP.GTU.FTZ.AND P4, PT, R17, UR4, PT ;  /* 0x0000000411007c0b */ /* 0x000fe2000bf9c000 */
[----:B------:R-:W-:Y:S01]  /*6d40*/  FMUL.FTZ R16, R16, UR5 ;  /* 0x0000000510107c20 */ /* 0x000fe20008410000 */
[----:B------:R-:W-:-:S04]  /*6d50*/  IMAD.MOV.U32 R17, RZ, RZ, R100 ;  /* 0x000000ffff117224 */ /* 0x000fc800078e0064 */
        /* <DEDUP_REMOVED lines=18> */
.L_x_5051:
        /* <DEDUP_REMOVED lines=12> */
.L_x_5052:
        /* <DEDUP_REMOVED lines=43> */
.L_x_5050:
[----:B------:R-:W-:Y:S01]  /*71f0*/  I2FP.F32.U32 R17, R17 ;  /* 0x0000001100117245 */ /* 0x000fe20000201000 */
[C---:B------:R-:W-:Y:S01]  /*7200*/  IMAD.U32 R16, R99.reuse, 0x10000, RZ ;  /* 0x0001000063107824 */ /* 0x040fe200078e00ff */
        /* <DEDUP_REMOVED lines=18> */
.L_x_5054:
        /* <DEDUP_REMOVED lines=12> */
.L_x_5055:
        /* <DEDUP_REMOVED lines=43> */
.L_x_5053:
        /* <DEDUP_REMOVED lines=25> */
.L_x_5057:
        /* <DEDUP_REMOVED lines=12> */
.L_x_5058:
        /* <DEDUP_REMOVED lines=43> */
.L_x_5056:
        /* <DEDUP_REMOVED lines=19> */
.L_x_5060:
        /* <DEDUP_REMOVED lines=14> */
.L_x_5061:
        /* <DEDUP_REMOVED lines=43> */
.L_x_5059:
[----:B------:R-:W-:Y:S01]  /*8060*/  I2FP.F32.U32 R99, R103 ;  /* 0x0000006700637245 */ /* 0x000fe20000201000 */
[----:B------:R-:W-:Y:S01]  /*8070*/  @P0 IMAD.U32 R22, R22, 0x10000, RZ ;  /* 0x0001000016160824 */ /* 0x000fe200078e00ff */
[----:B------:R-:W-:Y:S02]  /*8080*/  PRMT R103, R27, 0x7632, R103 ;  /* 0x000076321b677816 */ /* 0x000fe40000000067 */
[----:B------:R-:W-:Y:S01]  /*8090*/  PRMT R98, R107, 0x5410, R98 ;  /* 0x000054106b627816 */ /* 0x000fe20000000062 */
[----:B------:R-:W-:Y:S01]  /*80a0*/  FFMA.FTZ R99, R99, R20, 1.1641532182693481445e-10 ;  /* 0x2f00000063637423 */ /* 0x000fe20000010014 */
[----:B------:R-:W-:Y:S01]  /*80b0*/  PRMT R97, R105, 0x5410, R97 ;  /* 0x0000541069617816 */ /* 0x000fe20000000061 */
[----:B------:R-:W-:Y:S01]  /*80c0*/  IMAD.U32 R103, R103, 0x10000, RZ ;  /* 0x0001000067677824 */ /* 0x000fe200078e00ff */
[----:B------:R-:W-:Y:S02]  /*80d0*/  PRMT R96, R102, 0x5410, R96 ;  /* 0x0000541066607816 */ /* 0x000fe40000000060 */
[----:B------:R-:W-:Y:S01]  /*80e0*/  FSETP.GTU.FTZ.AND P6, PT, R99, UR4, PT ;  /* 0x0000000463007c0b */ /* 0x000fe2000bfdc000 */
[----:B------:R-:W-:-:S03]  /*80f0*/  FMUL.FTZ R103, R103, UR5 ;  /* 0x0000000567677c20 */ /* 0x000fc60008410000 */
[----:B------:R-:W-:Y:S02]  /*8100*/  SEL R99, RZ, 0x1, P6 ;  /* 0x00000001ff637807 */ /* 0x000fe40003000000 */
[----:B------:R-:W-:-:S05]  /*8110*/  FSEL R110, R103, RZ, !P6 ;  /* 0x000000ff676e7208 */ /* 0x000fca0007000000 */
[----:B------:R-:W-:-:S04]  /*8120*/  FADD.FTZ R17, R17, R110 ;  /* 0x0000006e11117221 */ /* 0x000fc80000010000 */
[--C-:B------:R-:W-:Y:S01]  /*8130*/  @P0 FADD.FTZ R103, R22, R17.reuse ;  /* 0x0000001116670221 */ /* 0x100fe20000010000 */
[----:B------:R-:W-:Y:S02]  /*8140*/  @!P0 MOV R103, R17 ;  /* 0x0000001100678202 */ /* 0x000fe40000000f00 */
[----:B------:R-:W-:Y:S02]  /*8150*/  PRMT R17, R99, 0x7610, R17 ;  /* 0x0000761063117816 */ /* 0x000fe40000000011 */
[----:B------:R-:W-:-:S04]  /*8160*/  F2FP.BF16.F32.PACK_AB R99, RZ, R103 ;  /* 0x00000067ff63723e */ /* 0x000fc800000010ff */
[----:B------:R-:W-:-:S07]  /*8170*/  PRMT R99, R108, 0x5410, R99 ;  /* 0x000054106c637816 */ /* 0x000fce0000000063 */
.L_x_5013:
[----:B------:R-:W-:Y:S01]  /*8180*/  SEL R22, RZ, 0x10000, !P4 ;  /* 0x00010000ff167807 */ /* 0x000fe20006000000 */
[----:B------:R-:W0:Y:S01]  /*8190*/  LDC.64 R114, c[0x0][0x3b0] ;  /* 0x0000ec00ff727b82 */ /* 0x000e220000000a00 */
[----:B------:R-:W-:Y:S01]  /*81a0*/  ISETP.NE.AND P4, PT, R116, RZ, PT ;  /* 0x000000ff7400720c */ /* 0x000fe20003f85270 */
[----:B------:R-:W-:Y:S01]  /*81b0*/  UISETP.NE.U32.AND UP0, UPT, UR12, URZ, UPT ;  /* 0x000000ff0c00728c */ /* 0x000fe2000bf05070 */
[----:B------:R-:W-:Y:S01]  /*81c0*/  SEL R102, RZ, 0x1000000, !P5 ;  /* 0x01000000ff667807 */ /* 0x000fe20006800000 */
[----:B------:R-:W-:Y:S01]  /*81d0*/  IMAD.MOV.U32 R121, RZ, RZ, 0x10 ;  /* 0x00000010ff797424 */ /* 0x000fe200078e00ff */
[----:B------:R-:W-:Y:S01]  /*81e0*/  SEL R119, RZ, 0x100, !P3 ;  /* 0x00000100ff777807 */ /* 0x000fe20005800000 */
[----:B------:R-:W-:Y:S01]  /*81f0*/  UISETP.NE.AND.EX UP0, UPT, UR13, URZ, UPT, UP0 ;  /* 0x000000ff0d00728c */ /* 0x000fe2000bf05300 */
[----:B------:R-:W-:Y:S01]  /*8200*/  ISETP.NE.AND P5, PT, R113, RZ, PT ;  /* 0x000000ff7100720c */ /* 0x000fe20003fa5270 */
[----:B------:R-:W1:Y:S01]  /*8210*/  LDC.64 R116, c[0x0][0x3a8] ;  /* 0x0000ea00ff747b82 */ /* 0x000e620000000a00 */
[----:B------:R-:W-:-:S02]  /*8220*/  LOP3.LUT R119, R119, R102, R22, 0xfe, !PT ;  /* 0x0000006677777212 */ /* 0x000fc400078efe16 */
[----:B------:R-:W-:Y:S02]  /*8230*/  SEL R22, RZ, 0x1000000, !P1 ;  /* 0x01000000ff167807 */ /* 0x000fe40004800000 */
[----:B------:R-:W-:Y:S02]  /*8240*/  SEL R105, RZ, 0x10000, !P4 ;  /* 0x00010000ff697807 */ /* 0x000fe40006000000 */
[----:B------:R-:W-:Y:S01]  /*8250*/  SEL R102, RZ, 0x100, !P5 ;  /* 0x00000100ff667807 */ /* 0x000fe20006800000 */
[----:B------:R-:W2:Y:S01]  /*8260*/  @P0 LDC.64 R108, c[0x0][0x3a0] ;  /* 0x0000e800ff6c0b82 */ /* 0x000ea20000000a00 */
[----:B------:R-:W-:Y:S01]  /*8270*/  ISETP.NE.AND P6, PT, R112, RZ, PT ;  /* 0x000000ff7000720c */ /* 0x000fe20003fc5270 */
[----:B------:R-:W3:Y:S01]  /*8280*/  @UP0 LDCU.64 UR22, c[0x0][0x398] ;  /* 0x00007300ff1607ac */ /* 0x000ee20008000a00 */
[----:B------:R-:W-:Y:S02]  /*8290*/  SEL R118, RZ, 0x1, !P2 ;  /* 0x00000001ff767807 */ /* 0x000fe40005000000 */
[----:B------:R-:W-:Y:S01]  /*82a0*/  LOP3.LUT R102, R102, R22, R105, 0xfe, !PT ;  /* 0x0000001666667212 */ /* 0x000fe200078efe69 */
[C---:B------:R-:W-:Y:S01]  /*82b0*/  VIADD R22, R6.reuse, 0x80 ;  /* 0x0000008006167836 */ /* 0x040fe20000000000 */
[----:B------:R-:W-:Y:S01]  /*82c0*/  SEL R105, RZ, 0x1, !P6 ;  /* 0x00000001ff697807 */ /* 0x000fe20007000000 */
[----:B0-----:R-:W-:Y:S01]  /*82d0*/  IMAD.WIDE.U32 R112, R6, 0x8, R114 ;  /* 0x0000000806707825 */ /* 0x001fe200078e0072 */
[----:B------:R-:W-:-:S02]  /*82e0*/  LOP3.LUT R119, R119, R118, RZ, 0xfc, !PT ;  /* 0x0000007677777212 */ /* 0x000fc400078efcff */
[----:B------:R-:W-:Y:S02]  /*82f0*/  LOP3.LUT R118, R102, R105, RZ, 0xfc, !PT ;  /* 0x0000006966767212 */ /* 0x000fe400078efcff */
[----:B------:R-:W-:Y:S02]  /*8300*/  PLOP3.LUT P1, PT, PT, PT, UP0, 0x80, 0x8 ;  /* 0x000000000008781c */ /* 0x000fe40003f2f008 */
[----:B------:R-:W-:Y:S01]  /*8310*/  PLOP3.LUT P2, PT, PT, PT, UP0, 0x80, 0x8 ;  /* 0x000000000008781c */ /* 0x000fe20003f4f008 */
[----:B-1----:R-:W-:-:S05]  /*8320*/  IMAD.WIDE.U32 R110, R6, 0x10, R116 ;  /* 0x00000010066e7825 */ /* 0x002fca00078e0074 */
[----:B------:R0:W-:Y:S01]  /*8330*/  STG.E.128 desc[UR8][R110.64], R96 ;  /* 0x000000606e007986 */ /* 0x0001e2000c101d08 */
[----:B--2---:R-:W-:-:S03]  /*8340*/  @P0 IMAD.WIDE.U32 R108, R22, 0x10, R108 ;  /* 0x00000010166c0825 */ /* 0x004fc600078e006c */
[----:B------:R0:W-:Y:S01]  /*8350*/  STG.E.64 desc[UR8][R112.64], R118 ;  /* 0x0000007670007986 */ /* 0x0001e2000c101b08 */
[----:B---3--:R-:W-:Y:S05]  /*8360*/  BRA.U !UP0, `(.L_x_5062) ;  /* 0x0000000108507547 */ /* 0x008fea000b800000 */
        /* <DEDUP_REMOVED lines=20> */
.L_x_5062:
        /* <DEDUP_REMOVED lines=8> */
[----:B------:R-:W-:Y:S01]  /*8530*/  HFMA2 R14, -RZ, RZ, 0, 1.1920928955078125e-07 ;  /* 0x00000002ff0e7431 */ /* 0x000fe200000001ff */
[----:B------:R-:W-:Y:S01]  /*8540*/  PRMT R13, R29, 0x7632, R13 ;  /* 0x000076321d0d7816 */ /* 0x000fe2000000000d */
        /* <DEDUP_REMOVED lines=13> */
.L_x_5065:
        /* <DEDUP_REMOVED lines=12> */
.L_x_5066:
        /* <DEDUP_REMOVED lines=43> */
.L_x_5064:
[----:B------:R-:W-:Y:S01]  /*8990*/  I2FP.F32.U32 R15, R8 ;  /* 0x00000008000f7245 */ /* 0x000fe20000201000 */
[----:B------:R-:W-:Y:S01]  /*89a0*/  IMAD.MOV.U32 R16, RZ, RZ, 0x2 ;  /* 0x00000002ff107424 */ /* 0x000fe200078e00ff */
[----:B------:R-:W-:Y:S01]  /*89b0*/  ISETP.NE.AND P2, PT, R14, 0x1, PT ;  /* 0x000000010e00780c */ /* 0x000fe20003f45270 */
[----:B------:R-:W-:Y:S01]  /*89c0*/  IMAD.MOV.U32 R12, RZ, RZ, R100 ;  /* 0x000000ffff0c7224 */ /* 0x000fe200078e0064 */
[C---:B-----5:R-:W-:Y:S01]  /*89d0*/  SHF.L.U32 R8, R96.reuse, 0x10, RZ ;  /* 0x0000001060087819 */ /* 0x060fe200000006ff */
[----:B------:R-:W-:Y:S01]  /*89e0*/  FFMA.FTZ R15, R15, R20, 1.1641532182693481445e-10 ;  /* 0x2f0000000f0f7423 */ /* 0x000fe20000010014 */
[----:B------:R-:W-:-:S03]  /*89f0*/  PRMT R10, R96, 0x7632, R10 ;  /* 0x00007632600a7816 */ /* 0x000fc6000000000a */
        /* <DEDUP_REMOVED lines=14> */
.L_x_5068:
        /* <DEDUP_REMOVED lines=12> */
.L_x_5069:
        /* <DEDUP_REMOVED lines=43> */
.L_x_5067:
        /* <DEDUP_REMOVED lines=24> */
.L_x_5071:
        /* <DEDUP_REMOVED lines=12> */
.L_x_5072:
        /* <DEDUP_REMOVED lines=43> */
.L_x_5070:
        /* <DEDUP_REMOVED lines=20> */
.L_x_5074:
        /* <DEDUP_REMOVED lines=12> */
.L_x_5075:
        /* <DEDUP_REMOVED lines=43> */
.L_x_5073:
        /* <DEDUP_REMOVED lines=8> */
[----:B------:R-:W-:-:S05]  /*9870*/  FMUL.FTZ R12, R12, UR5 ;  /* 0x000000050c0c7c20 */ /* 0x000fca0008410000 */
[----:B------:R-:W-:Y:S02]  /*9880*/  FSEL R15, R12, RZ, !P1 ;  /* 0x000000ff0c0f7208 */ /* 0x000fe40004800000 */
[----:B------:R-:W-:-:S03]  /*9890*/  MOV R12, R100 ;  /* 0x00000064000c7202 */ /* 0x000fc60000000f00 */
[----:B------:R-:W-:-:S04]  /*98a0*/  FADD.FTZ R10, R10, R15 ;  /* 0x0000000f0a0a7221 */ /* 0x000fc80000010000 */
[----:B------:R-:W-:Y:S01]  /*98b0*/  @P0 FADD.FTZ R107, R10, R107 ;  /* 0x0000006b0a6b0221 */ /* 0x000fe20000010000 */
        /* <DEDUP_REMOVED lines=12> */
.L_x_5077:
        /* <DEDUP_REMOVED lines=12> */
.L_x_5078:
        /* <DEDUP_REMOVED lines=43> */
.L_x_5076:
        /* <DEDUP_REMOVED lines=21> */
.L_x_5080:
        /* <DEDUP_REMOVED lines=12> */
.L_x_5081:
        /* <DEDUP_REMOVED lines=43> */
.L_x_5079:
        /* <DEDUP_REMOVED lines=24> */
.L_x_5083:
        /* <DEDUP_REMOVED lines=12> */
.L_x_5084:
        /* <DEDUP_REMOVED lines=43> */
.L_x_5082:
        /* <DEDUP_REMOVED lines=19> */
.L_x_5086:
        /* <DEDUP_REMOVED lines=12> */
.L_x_5087:
        /* <DEDUP_REMOVED lines=43> */
.L_x_5085:
        /* <DEDUP_REMOVED lines=9> */
[----:B------:R-:W-:-:S05]  /*abd0*/  FSEL R15, R16, RZ, !P2 ;  /* 0x000000ff100f7208 */ /* 0x000fca0005000000 */
[----:B------:R-:W-:-:S04]  /*abe0*/  FADD.FTZ R14, R14, R15 ;  /* 0x0000000f0e0e7221 */ /* 0x000fc80000010000 */
[----:B------:R-:W-:Y:S01]  /*abf0*/  @P0 FADD.FTZ R111, R14, R13 ;  /* 0x0000000d0e6f0221 */ /* 0x000fe20000010000 */
[----:B------:R-:W-:Y:S01]  /*ac00*/  @!P0 IMAD.MOV.U32 R111, RZ, RZ, R14 ;  /* 0x000000ffff6f8224 */ /* 0x000fe200078e000e */
[----:B------:R-:W-:Y:S02]  /*ac10*/  SEL R13, RZ, 0x1, P2 ;  /* 0x00000001ff0d7807 */ /* 0x000fe40001000000 */
        /* <DEDUP_REMOVED lines=11> */
.L_x_5089:
        /* <DEDUP_REMOVED lines=12> */
.L_x_5090:
        /* <DEDUP_REMOVED lines=43> */
.L_x_5088:
[----:B------:R-:W-:Y:S01]  /*b040*/  I2FP.F32.U32 R15, R14 ;  /* 0x0000000e000f7245 */ /* 0x000fe20000201000 */
[----:B------:R-:W-:Y:S01]  /*b050*/  IMAD.MOV.U32 R120, RZ, RZ, 0x2 ;  /* 0x00000002ff787424 */ /* 0x000fe200078e00ff */
[----:B------:R-:W-:Y:S01]  /*b060*/  ISETP.NE.AND P3, PT, R118, 0x1, PT ;  /* 0x000000017600780c */ /* 0x000fe20003f65270 */
[----:B------:R-:W-:Y:S01]  /*b070*/  IMAD.MOV.U32 R16, RZ, RZ, R100 ;  /* 0x000000ffff107224 */ /* 0x000fe200078e0064 */
[----:B------:R-:W-:Y:S01]  /*b080*/  SHF.L.U32 R14, R98, 0x10, RZ ;  /* 0x00000010620e7819 */ /* 0x000fe200000006ff */
[----:B------:R-:W-:-:S04]  /*b090*/  FFMA.FTZ R15, R15, R20, 1.1641532182693481445e-10 ;  /* 0x2f0000000f0f7423 */ /* 0x000fc80000010014 */
[----:B------:R-:W-:Y:S01]  /*b0a0*/  FMUL.FTZ R14, R14, UR5 ;  /* 0x000000050e0e7c20 */ /* 0x000fe20008410000 */
[----:B------:R-:W-:Y:S02]  /*b0b0*/  FSETP.GTU.FTZ.AND P2, PT, R15, UR4, PT ;  /* 0x000000040f007c0b */ /* 0x000fe4000bf5c000 */
[----:B------:R-:W-:Y:S02]  /*b0c0*/  PRMT R15, R98, 0x7632, R15 ;  /* 0x00007632620f7816 */ /* 0x000fe4000000000f */
        /* <DEDUP_REMOVED lines=11> */
.L_x_5092:
        /* <DEDUP_REMOVED lines=12> */
.L_x_5093:
        /* <DEDUP_REMOVED lines=43> */
.L_x_5091:
        /* <DEDUP_REMOVED lines=24> */
.L_x_5095:
        /* <DEDUP_REMOVED lines=12> */
.L_x_5096:
        /* <DEDUP_REMOVED lines=43> */
.L_x_5094:
        /* <DEDUP_REMOVED lines=19> */
.L_x_5098:
        /* <DEDUP_REMOVED lines=12> */
.L_x_5099:
        /* <DEDUP_REMOVED lines=43> */
.L_x_5097:
[----:B------:R-:W-:Y:S01]  /*be80*/  I2FP.F32.U32 R119, R16 ;  /* 0x0000001000777245 */ /* 0x000fe20000201000 */
[----:B------:R-:W-:Y:S01]  /*be90*/  IMAD.MOV.U32 R123, RZ, RZ, 0x2 ;  /* 0x00000002ff7b7424 */ /* 0x000fe200078e00ff */
[----:B------:R-:W-:Y:S02]  /*bea0*/  PRMT R16, R26, 0x7632, R16 ;  /* 0x000076321a107816 */ /* 0x000fe40000000010 */
[----:B------:R-:W-:Y:S01]  /*beb0*/  @P0 PRMT R118, R30, 0x7632, R118 ;  /* 0x000076321e760816 */ /* 0x000fe20000000076 */
[----:B------:R-:W-:Y:S01]  /*bec0*/  FFMA.FTZ R119, R119, R20, 1.1641532182693481445e-10 ;  /* 0x2f00000077777423 */ /* 0x000fe20000010014 */
[----:B------:R-:W-:Y:S02]  /*bed0*/  SHF.L.U32 R16, R16, 0x10, RZ ;  /* 0x0000001010107819 */ /* 0x000fe400000006ff */
[----:B------:R-:W-:Y:S01]  /*bee0*/  MOV R121, R100 ;  /* 0x0000006400797202 */ /* 0x000fe20000000f00 */
[----:B------:R-:W-:Y:S01]  /*bef0*/  @P0 IMAD.U32 R118, R118, 0x10000, RZ ;  /* 0x0001000076760824 */ /* 0x000fe200078e00ff */
[----:B------:R-:W-:Y:S01]  /*bf00*/  FSETP.GTU.FTZ.AND P4, PT, R119, UR4, PT ;  /* 0x0000000477007c0b */ /* 0x000fe2000bf9c000 */
[----:B------:R-:W-:-:S05]  /*bf10*/  FMUL.FTZ R16, R16, UR5 ;  /* 0x0000000510107c20 */ /* 0x000fca0008410000 */
[----:B------:R-:W-:Y:S02]  /*bf20*/  FSEL R120, R16, RZ, !P4 ;  /* 0x000000ff10787208 */ /* 0x000fe40006000000 */
[----:B------:R-:W-:Y:S02]  /*bf30*/  SEL R16, RZ, 0x1, P4 ;  /* 0x00000001ff107807 */ /* 0x000fe40002000000 */
[----:B------:R-:W-:Y:S01]  /*bf40*/  ISETP.NE.AND P4, PT, R122, 0x1, PT ;  /* 0x000000017a00780c */ /* 0x000fe20003f85270 */
[----:B------:R-:W-:-:S04]  /*bf50*/  FADD.FTZ R15, R15, R120 ;  /* 0x000000780f0f7221 */ /* 0x000fc80000010000 */
        /* <DEDUP_REMOVED lines=13> */
.L_x_5101:
        /* <DEDUP_REMOVED lines=12> */
.L_x_5102:
        /* <DEDUP_REMOVED lines=43> */
.L_x_5100:
[----:B------:R-:W-:Y:S01]  /*c3a0*/  I2FP.F32.U32 R121, R121 ;  /* 0x0000007900797245 */ /* 0x000fe20000201000 */
[----:B------:R-:W-:Y:S01]  /*c3b0*/  IMAD.MOV.U32 R124, RZ, RZ, 0x2 ;  /* 0x00000002ff7c7424 */ /* 0x000fe200078e00ff */
[----:B------:R-:W-:Y:S02]  /*c3c0*/  ISETP.NE.AND P5, PT, R123, 0x1, PT ;  /* 0x000000017b00780c */ /* 0x000fe40003fa5270 */
[----:B------:R-:W-:Y:S01]  /*c3d0*/  SHF.L.U32 R16, R99, 0x10, RZ ;  /* 0x0000001063107819 */ /* 0x000fe200000006ff */
[----:B------:R-:W-:Y:S01]  /*c3e0*/  FFMA.FTZ R121, R121, R20, 1.1641532182693481445e-10 ;  /* 0x2f00000079797423 */ /* 0x000fe20000010014 */
[----:B------:R-:W-:Y:S01]  /*c3f0*/  PRMT R120, R99, 0x7632, R120 ;  /* 0x0000763263787816 */ /* 0x000fe20000000078 */
[----:B------:R-:W-:Y:S02]  /*c400*/  IMAD.MOV.U32 R99, RZ, RZ, R100 ;  /* 0x000000ffff637224 */ /* 0x000fe400078e0064 */
        /* <DEDUP_REMOVED lines=13> */
.L_x_5104:
        /* <DEDUP_REMOVED lines=12> */
.L_x_5105:
        /* <DEDUP_REMOVED lines=43> */
.L_x_5103:
[----:B------:R-:W-:Y:S01]  /*c850*/  I2FP.F32.U32 R99, R99 ;  /* 0x0000006300637245 */ /* 0x000fe20000201000 */
[----:B------:R-:W-:Y:S02]  /*c860*/  IMAD.U32 R121, R27, 0x10000, RZ ;  /* 0x000100001b797824 */ /* 0x000fe400078e00ff */
[----:B------:R-:W-:Y:S02]  /*c870*/  IMAD.MOV.U32 R125, RZ, RZ, 0x2 ;  /* 0x00000002ff7d7424 */ /* 0x000fe400078e00ff */
[----:B------:R-:W-:Y:S01]  /*c880*/  FFMA.FTZ R99, R99, R20, 1.1641532182693481445e-10 ;  /* 0x2f00000063637423 */ /* 0x000fe20000010014 */
[----:B------:R-:W-:Y:S01]  /*c890*/  FMUL.FTZ R121, R121, UR5 ;  /* 0x0000000579797c20 */ /* 0x000fe20008410000 */
[----:B------:R-:W-:-:S03]  /*c8a0*/  IMAD.MOV.U32 R123, RZ, RZ, R100 ;  /* 0x000000ffff7b7224 */ /* 0x000fc600078e0064 */
[----:B------:R-:W-:-:S04]  /*c8b0*/  FSETP.GTU.FTZ.AND P5, PT, R99, UR4, PT ;  /* 0x0000000463007c0b */ /* 0x000fc8000bfbc000 */
[----:B------:R-:W-:Y:S01]  /*c8c0*/  FSEL R99, R121, RZ, !P5 ;  /* 0x000000ff79637208 */ /* 0x000fe20006800000 */
[----:B------:R-:W-:Y:S01]  /*c8d0*/  @P0 IMAD.U32 R121, R31, 0x10000, RZ ;  /* 0x000100001f790824 */ /* 0x000fe200078e00ff */
        /* <DEDUP_REMOVED lines=16> */
.L_x_5107:
        /* <DEDUP_REMOVED lines=12> */
.L_x_5108:
        /* <DEDUP_REMOVED lines=43> */
.L_x_5106:
        /* <DEDUP_REMOVED lines=19> */
.L_x_5110:
        /* <DEDUP_REMOVED lines=14> */
.L_x_5111:
        /* <DEDUP_REMOVED lines=43> */
.L_x_5109:
[----:B------:R-:W-:Y:S02]  /*d210*/  I2FP.F32.U32 R123, R124 ;  /* 0x0000007c007b7245 */ /* 0x000fe40000201000 */
[----:B------:R-:W-:Y:S02]  /*d220*/  PRMT R124, R27, 0x7632, R124 ;  /* 0x000076321b7c7816 */ /* 0x000fe4000000007c */
[----:B------:R-:W-:Y:S01]  /*d230*/  PRMT R97, R17, 0x5410, R97 ;  /* 0x0000541011617816 */ /* 0x000fe20000000061 */
[----:B------:R-:W-:Y:S01]  /*d240*/  FFMA.FTZ R123, R123, R20, 1.1641532182693481445e-10 ;  /* 0x2f0000007b7b7423 */ /* 0x000fe20000010014 */
[----:B------:R-:W-:Y:S02]  /*d250*/  SHF.L.U32 R124, R124, 0x10, RZ ;  /* 0x000000107c7c7819 */ /* 0x000fe400000006ff */
[----:B------:R-:W-:Y:S02]  /*d260*/  PRMT R98, R98, 0x5410, R118 ;  /* 0x0000541062627816 */ /* 0x000fe40000000076 */
[----:B------:R-:W-:Y:S01]  /*d270*/  FSETP.GTU.FTZ.AND P6, PT, R123, UR4, PT ;  /* 0x000000047b007c0b */ /* 0x000fe2000bfdc000 */
[----:B------:R-:W-:Y:S01]  /*d280*/  FMUL.FTZ R124, R124, UR5 ;  /* 0x000000057c7c7c20 */ /* 0x000fe20008410000 */
[----:B------:R-:W-:-:S02]  /*d290*/  @P0 PRMT R123, R31, 0x7632, R123 ;  /* 0x000076321f7b0816 */ /* 0x000fc4000000007b */
[----:B------:R-:W-:Y:S02]  /*d2a0*/  PRMT R96, R96, 0x5410, R112 ;  /* 0x0000541060607816 */ /* 0x000fe40000000070 */
[----:B------:R-:W-:Y:S01]  /*d2b0*/  FSEL R125, R124, RZ, !P6 ;  /* 0x000000ff7c7d7208 */ /* 0x000fe20007000000 */
[----:B------:R-:W-:Y:S01]  /*d2c0*/  @P0 IMAD.U32 R123, R123, 0x10000, RZ ;  /* 0x000100007b7b0824 */ /* 0x000fe200078e00ff */
[----:B------:R-:W-:-:S03]  /*d2d0*/  SEL R124, RZ, 0x1, P6 ;  /* 0x00000001ff7c7807 */ /* 0x000fc60003000000 */
[----:B------:R-:W-:Y:S01]  /*d2e0*/  FADD.FTZ R120, R120, R125 ;  /* 0x0000007d78787221 */ /* 0x000fe20000010000 */
[----:B------:R-:W-:-:S03]  /*d2f0*/  PRMT R17, R124, 0x7610, R17 ;  /* 0x000076107c117816 */ /* 0x000fc60000000011 */
[----:B------:R-:W-:Y:S01]  /*d300*/  @P0 FADD.FTZ R123, R120, R123 ;  /* 0x0000007b787b0221 */ /* 0x000fe20000010000 */
[----:B------:R-:W-:-:S05]  /*d310*/  @!P0 IMAD.MOV.U32 R123, RZ, RZ, R120 ;  /* 0x000000ffff7b8224 */ /* 0x000fca00078e0078 */
[----:B------:R-:W-:-:S04]  /*d320*/  F2FP.BF16.F32.PACK_AB R120, RZ, R123 ;  /* 0x0000007bff78723e */ /* 0x000fc800000010ff */
[----:B------:R-:W-:Y:S01]  /*d330*/  PRMT R99, R99, 0x5410, R120 ;  /* 0x0000541063637816 */ /* 0x000fe20000000078 */
[----:B------:R-:W-:Y:S06]  /*d340*/  BRA `(.L_x_5112) ;  /* 0x0000002400e47947 */ /* 0x000fec0003800000 */
.L_x_5063:
        /* <DEDUP_REMOVED lines=15> */
.L_x_5114:
        /* <DEDUP_REMOVED lines=12> */
.L_x_5115:
        /* <DEDUP_REMOVED lines=43> */
.L_x_5113:
        /* <DEDUP_REMOVED lines=24> */
.L_x_5117:
        /* <DEDUP_REMOVED lines=12> */
.L_x_5118:
        /* <DEDUP_REMOVED lines=43> */
.L_x_5116:
        /* <DEDUP_REMOVED lines=23> */
.L_x_5120:
        /* <DEDUP_REMOVED lines=12> */
.L_x_5121:
        /* <DEDUP_REMOVED lines=43> */
.L_x_5119:
[----:B------:R-:W-:Y:S01]  /*e180*/  I2FP.F32.U32 R109, R109 ;  /* 0x0000006d006d7245 */ /* 0x000fe20000201000 */
[----:B------:R-:W-:Y:S01]  /*e190*/  IMAD.U32 R110, R97, 0x10000, RZ ;  /* 0x00010000616e7824 */ /* 0x000fe200078e00ff */
[----:B------:R-:W-:Y:S01]  /*e1a0*/  ISETP.NE.AND P2, PT, R113, 0x1, PT ;  /* 0x000000017100780c */ /* 0x000fe20003f45270 */
[----:B------:R-:W-:Y:S01]  /*e1b0*/  @P0 IMAD.U32 R118, R29, 0x10000, RZ ;  /* 0x000100001d760824 */ /* 0x000fe200078e00ff */
[----:B------:R-:W-:Y:S01]  /*e1c0*/  PRMT R97, R97, 0x7632, R97 ;  /* 0x0000763261617816 */ /* 0x000fe20000000061 */
[----:B------:R-:W-:Y:S01]  /*e1d0*/  FFMA.FTZ R109, R109, R20, 1.1641532182693481445e-10 ;  /* 0x2f0000006d6d7423 */ /* 0x000fe20000010014 */
[----:B------:R-:W-:Y:S01]  /*e1e0*/  FMUL.FTZ R110, R110, UR5 ;  /* 0x000000056e6e7c20 */ /* 0x000fe20008410000 */
[----:B------:R-:W-:Y:S01]  /*e1f0*/  IMAD.MOV.U32 R119, RZ, RZ, 0x2 ;  /* 0x00000002ff777424 */ /* 0x000fe200078e00ff */
[----:B------:R-:W-:Y:S02]  /*e200*/  MOV R111, R100 ;  /* 0x00000064006f7202 */ /* 0x000fe40000000f00 */
        /* <DEDUP_REMOVED lines=15> */
.L_x_5123:
        /* <DEDUP_REMOVED lines=12> */
.L_x_5124:
        /* <DEDUP_REMOVED lines=43> */
.L_x_5122:
        /* <DEDUP_REMOVED lines=23> */
.L_x_5126:
        /* <DEDUP_REMOVED lines=12> */
.L_x_5127:
        /* <DEDUP_REMOVED lines=43> */
.L_x_5125:
        /* <DEDUP_REMOVED lines=23> */
.L_x_5129:
        /* <DEDUP_REMOVED lines=12> */
.L_x_5130:
        /* <DEDUP_REMOVED lines=43> */
.L_x_5128:
        /* <DEDUP_REMOVED lines=23> */
.L_x_5132:
        /* <DEDUP_REMOVED lines=12> */
.L_x_5133:
        /* <DEDUP_REMOVED lines=43> */
.L_x_5131:
        /* <DEDUP_REMOVED lines=23> */
.L_x_5135:
        /* <DEDUP_REMOVED lines=12> */
.L_x_5136:
        /* <DEDUP_REMOVED lines=43> */
.L_x_5134:
[----:B------:R-:W-:Y:S02]  /*f9f0*/  I2FP.F32.U32 R99, R99 ;  /* 0x0000006300637245 */ /* 0x000fe40000201000 */
[----:B------:R-:W-:Y:S02]  /*fa00*/  SHF.L.U32 R130, R130, 0x10, RZ ;  /* 0x0000001082827819 */ /* 0x000fe400000006ff */
[----:B------:R-:W-:Y:S01]  /*fa10*/  @P0 PRMT R98, R31, 0x7632, R98 ;  /* 0x000076321f620816 */ /* 0x000fe20000000062 */
[----:B------:R-:W-:Y:S01]  /*fa20*/  FFMA.FTZ R99, R99, R20, 1.1641532182693481445e-10 ;  /* 0x2f00000063637423 */ /* 0x000fe20000010014 */
[----:B------:R-:W-:Y:S01]  /*fa30*/  PRMT R97, R118, 0x5410, R97 ;  /* 0x0000541076617816 */ /* 0x000fe20000000061 */
[----:B------:R-:W-:Y:S01]  /*fa40*/  FMUL.FTZ R130, R130, UR5 ;  /* 0x0000000582827c20 */ /* 0x000fe20008410000 */
[----:B------:R-:W-:Y:S01]  /*fa50*/  PRMT R96, R112, 0x5410, R96 ;  /* 0x0000541070607816 */ /* 0x000fe20000000060 */
[----:B------:R-:W-:Y:S01]  /*fa60*/  @P0 IMAD.U32 R98, R98, 0x10000, RZ ;  /* 0x0001000062620824 */ /* 0x000fe200078e00ff */
[----:B------:R-:W-:-:S04]  /*fa70*/  FSETP.GTU.FTZ.AND P5, PT, R99, UR4, PT ;  /* 0x0000000463007c0b */ /* 0x000fc8000bfbc000 */
[----:B------:R-:W-:Y:S02]  /*fa80*/  FSEL R123, R130, RZ, !P5 ;  /* 0x000000ff827b7208 */ /* 0x000fe40006800000 */
[----:B------:R-:W-:-:S03]  /*fa90*/  PLOP3.LUT P5, PT, P5, PT, PT, 0x8, 0x80 ;  /* 0x000000000080781c */ /* 0x000fc60002fae170 */
[----:B------:R-:W-:Y:S01]  /*faa0*/  @P0 FADD.FTZ R123, R123, R98 ;  /* 0x000000627b7b0221 */ /* 0x000fe20000010000 */
[----:B------:R-:W-:-:S04]  /*fab0*/  PRMT R98, R128, 0x5410, R129 ;  /* 0x0000541080627816 */ /* 0x000fc80000000081 */
[----:B------:R-:W-:-:S04]  /*fac0*/  F2FP.BF16.F32.PACK_AB R99, RZ, R123 ;  /* 0x0000007bff63723e */ /* 0x000fc800000010ff */
[----:B------:R-:W-:-:S07]  /*fad0*/  PRMT R99, R120, 0x5410, R99 ;  /* 0x0000541078637816 */ /* 0x000fce0000000063 */
.L_x_5112:
        /* <DEDUP_REMOVED lines=16> */
[----:B------:R-:W-:Y:S01]  /*fbe0*/  HFMA2 R108, -RZ, RZ, 0, 9.5367431640625e-07 ;  /* 0x00000010ff6c7431 */ /* 0x000fe200000001ff */
[----:B------:R-:W-:Y:S01]  /*fbf0*/  SEL R133, RZ, 0x1, !P6 ;  /* 0x00000001ff857807 */ /* 0x000fe20007000000 */
[----:B------:R-:W-:Y:S01]  /*fc00*/  VIADD R127, R6, 0x100 ;  /* 0x00000100067f7836 */ /* 0x000fe20000000000 */
[----:B------:R-:W-:-:S02]  /*fc10*/  LOP3.LUT R131, R131, R130, RZ, 0xfc, !PT ;  /* 0x0000008283837212 */ /* 0x000fc400078efcff */
[----:B------:R-:W-:Y:S01]  /*fc20*/  LOP3.LUT R130, R106, R133, RZ, 0xfc, !PT ;  /* 0x000000856a827212 */ /* 0x000fe200078efcff */
[----:B------:R-:W-:Y:S01]  /*fc30*/  IMAD.WIDE.U32 R132, R22, 0x8, R114 ;  /* 0x0000000816847825 */ /* 0x000fe200078e0072 */
[----:B------:R-:W-:Y:S02]  /*fc40*/  PLOP3.LUT P3, PT, PT, PT, UP0, 0x80, 0x8 ;  /* 0x000000000008781c */ /* 0x000fe40003f6f008 */
[----:B------:R-:W-:Y:S01]  /*fc50*/  PLOP3.LUT P1, PT, PT, PT, UP0, 0x80, 0x8 ;  /* 0x000000000008781c */ /* 0x000fe20003f2f008 */
[C---:B------:R-:W-:Y:S01]  /*fc60*/  IMAD.WIDE.U32 R134, R127.reuse, 0x10, R140 ;  /* 0x000000107f867825 */ /* 0x040fe200078e008c */
[----:B------:R2:W-:Y:S03]  /*fc70*/  STG.E.64 desc[UR8][R132.64], R130 ;  /* 0x0000008284007986 */ /* 0x0005e6000c101b08 */
[----:B0-----:R-:W-:-:S06]  /*fc80*/  @P0 IMAD.WIDE.U32 R128, R127, 0x10, R128 ;  /* 0x000000107f800825 */ /* 0x001fcc00078e0080 */
        /* <DEDUP_REMOVED lines=9> */
[----:B------:R-:W-:Y:S02]  /*fd20*/  LOP3.LUT R99, R13, 0xff, RZ, 0xc0, !PT ;  /* 0x000000ff0d637812 */ /* 0x000fe400078ec0ff */
[----:B------:R-:W-:Y:S02]  /*fd30*/  LOP3.LUT R132, R10, 0xff, RZ, 0xc0, !PT ;  /* 0x000000ff0a847812 */ /* 0x000fe400078ec0ff */
[----:B------:R-:W-:Y:S01]  /*fd40*/  LOP3.LUT R137, R98, 0xff00, R131, 0xf8, !PT ;  /* 0x0000ff0062897812 */ /* 0x000fe200078ef883 */
[----:B------:R-:W-:-:S03]  /*fd50*/  IMAD.WIDE.U32 R98, R99, 0x1000000, RZ ;  /* 0x0100000063627825 */ /* 0x000fc600078e00ff */
[----:B------:R-:W-:Y:S01]  /*fd60*/  LOP3.LUT R137, R137, 0xff, R14, 0xf8, !PT ;  /* 0x000000ff89897812 */ /* 0x000fe200078ef80e */
[----:B------:R-:W-:-:S04]  /*fd70*/  IMAD.WIDE.U32 R130, R130, 0x10000, RZ ;  /* 0x0001000082827825 */ /* 0x000fc800078e00ff */
[----:B------:R-:W-:Y:S01]  /*fd80*/  IMAD.WIDE.U32 R132, R132, 0x100, RZ ;  /* 0x0000010084847825 */ /* 0x000fe200078e00ff */
[----:B------:R-:W-:-:S03]  /*fd90*/  LOP3.LUT R137, R131, R137, R99, 0xfe, !PT ;  /* 0x0000008983897212 */ /* 0x000fc600078efe63 */
[----:B0-----:R-:W-:Y:S01]  /*fda0*/  IMAD.WIDE.U32 R96, R22, 0x8, R96 ;  /* 0x0000000816607825 */ /* 0x001fe200078e0060 */
[----:B------:R-:W-:Y:S02]  /*fdb0*/  LOP3.LUT R139, R132, R98, R130, 0xfe, !PT ;  /* 0x00000062848b7212 */ /* 0x000fe400078efe82 */
[----:B------:R-:W-:Y:S02]  /*fdc0*/  LOP3.LUT R99, R137, R133, RZ, 0xfc, !PT ;  /* 0x0000008589637212 */ /* 0x000fe400078efcff */
[----:B------:R-:W-:-:S05]  /*fdd0*/  LOP3.LUT R98, R139, 0xff, R8, 0xf8, !PT ;  /* 0x000000ff8b627812 */ /* 0x000fca00078ef808 */
[----:B------:R0:W-:Y:S02]  /*fde0*/  STG.E.64 desc[UR8][R96.64], R98 ;  /* 0x0000006260007986 */ /* 0x0001e4000c101b08 */
.L_x_5137:
        /* <DEDUP_REMOVED lines=19> */
.L_x_5140:
        /* <DEDUP_REMOVED lines=12> */
.L_x_5141:
[----:B------:R-:W-:Y:S01]  /*ffe0*/  IMAD.WIDE.U32 R14, R0, -0x326172a9, RZ ;  /* 0xcd9e8d57000e7825 */ /* 0x000fe200078e00ff */
[----:B-1----:R-:W-:-:S03]  /*fff0*/  LOP3.LUT R124, R5, UR11, R13, 0x96, !PT ;  /* 0x0000000b057c7c12 */ /* 0x002fc6000f8e960d */
        /* <DEDUP_REMOVED lines=41> */
.L_x_5139:
        /* <DEDUP_REMOVED lines=21> */
.L_x_5143:
        /* <DEDUP_REMOVED lines=12> */
.L_x_5144:
        /* <DEDUP_REMOVED lines=43> */
.L_x_5142:
        /* <DEDUP_REMOVED lines=24> */
.L_x_5146:
        /* <DEDUP_REMOVED lines=12> */
.L_x_5147:
        /* <DEDUP_REMOVED lines=43> */
.L_x_5145:
        /* <DEDUP_REMOVED lines=20> */
.L_x_5149:
        /* <DEDUP_REMOVED lines=12> */
.L_x_5150:
        /* <DEDUP_REMOVED lines=43> */
.L_x_5148:
[----:B------:R-:W-:Y:S02]  /*110f0*/  I2FP.F32.U32 R13, R12 ;  /* 0x0000000c000d7245 */ /* 0x000fe40000201000 */
        /* <DEDUP_REMOVED lines=8> */
[----:B------:R-:W-:Y:S02]  /*11180*/  @P0 IMAD.U32 R13, R13, 0x10000, RZ ;  /* 0x000100000d0d0824 */ /* 0x000fe400078e00ff */
[----:B------:R-:W-:Y:S02]  /*11190*/  IMAD.MOV.U32 R12, RZ, RZ, R100 ;  /* 0x000000ffff0c7224 */ /* 0x000fe400078e0064 */
[----:B------:R-:W-:Y:S01]  /*111a0*/  FADD.FTZ R10, R10, R15 ;  /* 0x0000000f0a0a7221 */ /* 0x000fe20000010000 */
[----:B------:R-:W-:-:S03]  /*111b0*/  HFMA2 R15, -RZ, RZ, 0, 1.1920928955078125e-07 ;  /* 0x00000002ff0f7431 */ /* 0x000fc600000001ff */
        /* <DEDUP_REMOVED lines=13> */
.L_x_5152:
        /* <DEDUP_REMOVED lines=12> */
.L_x_5153:
        /* <DEDUP_REMOVED lines=43> */
.L_x_5151:
[----:B------:R-:W-:Y:S01]  /*11600*/  I2FP.F32.U32 R13, R12 ;  /* 0x0000000c000d7245 */ /* 0x000fe20000201000 */
[----:B------:R-:W-:Y:S01]  /*11610*/  IMAD.U32 R12, R97, 0x10000, RZ ;  /* 0x00010000610c7824 */ /* 0x000fe200078e00ff */
[----:B------:R-:W-:Y:S01]  /*11620*/  ISETP.NE.AND P2, PT, R15, 0x1, PT ;  /* 0x000000010f00780c */ /* 0x000fe20003f45270 */
[----:B------:R-:W-:Y:S01]  /*11630*/  IMAD.MOV.U32 R14, RZ, RZ, R100 ;  /* 0x000000ffff0e7224 */ /* 0x000fe200078e0064 */
[----:B------:R-:W-:Y:S01]  /*11640*/  MOV R16, 0x2 ;  /* 0x0000000200107802 */ /* 0x000fe20000000f00 */
[----:B------:R-:W-:Y:S01]  /*11650*/  FFMA.FTZ R13, R13, R20, 1.1641532182693481445e-10 ;  /* 0x2f0000000d0d7423 */ /* 0x000fe20000010014 */
[----:B------:R-:W-:-:S04]  /*11660*/  FMUL.FTZ R12, R12, UR5 ;  /* 0x000000050c0c7c20 */ /* 0x000fc80008410000 */
[----:B------:R-:W-:Y:S02]  /*11670*/  FSETP.GTU.FTZ.AND P1, PT, R13, UR4, PT ;  /* 0x000000040d007c0b */ /* 0x000fe4000bf3c000 */
[----:B------:R-:W-:Y:S02]  /*11680*/  PRMT R13, R97, 0x7632, R13 ;  /* 0x00007632610d7816 */ /* 0x000fe4000000000d */
        /* <DEDUP_REMOVED lines=12> */
.L_x_5155:
        /* <DEDUP_REMOVED lines=12> */
.L_x_5156:
        /* <DEDUP_REMOVED lines=43> */
.L_x_5154:
        /* <DEDUP_REMOVED lines=8> */
[----:B------:R-:W-:-:S04]  /*11b40*/  IMAD.MOV.U32 R14, RZ, RZ, 0x2 ;  /* 0x00000002ff0e7424 */ /* 0x000fc800078e00ff */
[----:B------:R-:W-:Y:S01]  /*11b50*/  FADD.FTZ R12, R12, R15 ;  /* 0x0000000f0c0c7221 */ /* 0x000fe20000010000 */
[----:B------:R-:W-:-:S03]  /*11b60*/  MOV R15, R100 ;  /* 0x00000064000f7202 */ /* 0x000fc60000000f00 */
        /* <DEDUP_REMOVED lines=13> */
.L_x_5158:
        /* <DEDUP_REMOVED lines=12> */
.L_x_5159:
        /* <DEDUP_REMOVED lines=43> */
.L_x_5157:
        /* <DEDUP_REMOVED lines=19> */
.L_x_5161:
        /* <DEDUP_REMOVED lines=12> */
.L_x_5162:
        /* <DEDUP_REMOVED lines=43> */
.L_x_5160:
[----:B------:R-:W-:Y:S01]  /*12450*/  I2FP.F32.U32 R15, R15 ;  /* 0x0000000f000f7245 */ /* 0x000fe20000201000 */
[----:B------:R-:W-:Y:S01]  /*12460*/  IMAD.MOV.U32 R97, RZ, RZ, 0x2 ;  /* 0x00000002ff617424 */ /* 0x000fe200078e00ff */
        /* <DEDUP_REMOVED lines=24> */
.L_x_5164:
        /* <DEDUP_REMOVED lines=12> */
.L_x_5165:
        /* <DEDUP_REMOVED lines=43> */
.L_x_5163:
        /* <DEDUP_REMOVED lines=20> */
.L_x_5167:
        /* <DEDUP_REMOVED lines=12> */
.L_x_5168:
        /* <DEDUP_REMOVED lines=43> */
.L_x_5166:
        /* <DEDUP_REMOVED lines=24> */
.L_x_5170:
        /* <DEDUP_REMOVED lines=12> */
.L_x_5171:
        /* <DEDUP_REMOVED lines=43> */
.L_x_5169:
        /* <DEDUP_REMOVED lines=19> */
.L_x_5173:
        /* <DEDUP_REMOVED lines=12> */
.L_x_5174:
        /* <DEDUP_REMOVED lines=43> */
.L_x_5172:
[----:B------:R-:W-:Y:S02]  /*137a0*/  I2FP.F32.U32 R97, R16 ;  /* 0x0000001000617245 */ /* 0x000fe40000201000 */
[----:B------:R-:W-:Y:S02]  /*137b0*/  PRMT R16, R26, 0x7632, R16 ;  /* 0x000076321a107816 */ /* 0x000fe40000000010 */
[----:B------:R-:W-:Y:S01]  /*137c0*/  @P0 PRMT R96, R30, 0x7632, R96 ;  /* 0x000076321e600816 */ /* 0x000fe20000000060 */
[----:B------:R-:W-:Y:S02]  /*137d0*/  FFMA.FTZ R97, R97, R20, 1.1641532182693481445e-10 ;  /* 0x2f00000061617423 */ /* 0x000fe40000010014 */
[----:B------:R-:W-:Y:S01]  /*137e0*/  IMAD.U32 R16, R16, 0x10000, RZ ;  /* 0x0001000010107824 */ /* 0x000fe200078e00ff */
[----:B------:R-:W-:Y:S02]  /*137f0*/  @P0 SHF.L.U32 R96, R96, 0x10, RZ ;  /* 0x0000001060600819 */ /* 0x000fe400000006ff */
[----:B------:R-:W-:Y:S01]  /*13800*/  FSETP.GTU.FTZ.AND P4, PT, R97, UR4, PT ;  /* 0x0000000461007c0b */ /* 0x000fe2000bf9c000 */
[----:B------:R-:W-:Y:S01]  /*13810*/  FMUL.FTZ R16, R16, UR5 ;  /* 0x0000000510107c20 */ /* 0x000fe20008410000 */
[----:B------:R-:W-:-:S04]  /*13820*/  MOV R97, R100 ;  /* 0x0000006400617202 */ /* 0x000fc80000000f00 */
[----:B------:R-:W-:Y:S02]  /*13830*/  FSEL R98, R16, RZ, !P4 ;  /* 0x000000ff10627208 */ /* 0x000fe40006000000 */
[----:B------:R-:W-:Y:S02]  /*13840*/  SEL R16, RZ, 0x1, P4 ;  /* 0x00000001ff107807 */ /* 0x000fe40002000000 */
[----:B------:R-:W-:Y:S01]  /*13850*/  ISETP.NE.AND P4, PT, R120, 0x1, PT ;  /* 0x000000017800780c */ /* 0x000fe20003f85270 */
[----:B------:R-:W-:-:S04]  /*13860*/  FADD.FTZ R15, R15, R98 ;  /* 0x000000620f0f7221 */ /* 0x000fc80000010000 */
[----:B------:R-:W-:Y:S01]  /*13870*/  @P0 FADD.FTZ R139, R15, R96 ;  /* 0x000000600f8b0221 */ /* 0x000fe20000010000 */
        /* <DEDUP_REMOVED lines=13> */
.L_x_5176:
        /* <DEDUP_REMOVED lines=12> */
.L_x_5177:
        /* <DEDUP_REMOVED lines=43> */
.L_x_5175:
        /* <DEDUP_REMOVED lines=20> */
.L_x_5179:
        /* <DEDUP_REMOVED lines=12> */
.L_x_5180:
        /* <DEDUP_REMOVED lines=43> */
.L_x_5178:
        /* <DEDUP_REMOVED lines=25> */
.L_x_5182:
        /* <DEDUP_REMOVED lines=12> */
.L_x_5183:
        /* <DEDUP_REMOVED lines=43> */
.L_x_5181:
        /* <DEDUP_REMOVED lines=19> */
.L_x_5185:
        /* <DEDUP_REMOVED lines=14> */
.L_x_5186:
        /* <DEDUP_REMOVED lines=43> */
.L_x_5184:
        /* <DEDUP_REMOVED lines=20> */
.L_x_5138:
        /* <DEDUP_REMOVED lines=15> */
.L_x_5189:
        /* <DEDUP_REMOVED lines=12> */
.L_x_5190:
[----:B------:R-:W-:Y:S01]  /*14e20*/  IMAD.WIDE.U32 R132, R0, -0x326172a9, RZ ;  /* 0xcd9e8d5700847825 */ /* 0x000fe200078e00ff */
[----:B-1----:R-:W-:Y:S02]  /*14e30*/  LOP3.LUT R124, R5, UR11, R131, 0x96, !PT ;  /* 0x0000000b057c7c12 */ /* 0x002fe4000f8e9683 */
        /* <DEDUP_REMOVED lines=41> */
.L_x_5188:
[----:B-1----:R-:W-:Y:S01]  /*150d0*/  I2FP.F32.U32 R125, R108 ;  /* 0x0000006c007d7245 */ /* 0x002fe20000201000 */
        /* <DEDUP_REMOVED lines=23> */
.L_x_5192:
        /* <DEDUP_REMOVED lines=12> */
.L_x_5193:
        /* <DEDUP_REMOVED lines=43> */
.L_x_5191:
        /* <DEDUP_REMOVED lines=24> */
.L_x_5195:
        /* <DEDUP_REMOVED lines=12> */
.L_x_5196:
        /* <DEDUP_REMOVED lines=43> */
.L_x_5194:
        /* <DEDUP_REMOVED lines=24> */
.L_x_5198:
        /* <DEDUP_REMOVED lines=12> */
.L_x_5199:
        /* <DEDUP_REMOVED lines=43> */
.L_x_5197:
        /* <DEDUP_REMOVED lines=23> */
.L_x_5201:
        /* <DEDUP_REMOVED lines=12> */
.L_x_5202:
        /* <DEDUP_REMOVED lines=43> */
.L_x_5200:
        /* <DEDUP_REMOVED lines=23> */
.L_x_5204:
        /* <DEDUP_REMOVED lines=12> */
.L_x_5205:
        /* <DEDUP_REMOVED lines=43> */
.L_x_5203:
        /* <DEDUP_REMOVED lines=23> */
.L_x_5207:
        /* <DEDUP_REMOVED lines=12> */
.L_x_5208:
        /* <DEDUP_REMOVED lines=43> */
.L_x_5206:
        /* <DEDUP_REMOVED lines=23> */
.L_x_5210:
        /* <DEDUP_REMOVED lines=12> */
.L_x_5211:
        /* <DEDUP_REMOVED lines=43> */
.L_x_5209:
        /* <DEDUP_REMOVED lines=15> */
.L_x_5187:
        /* <DEDUP_REMOVED lines=49> */
.L_x_5212:
        /* <DEDUP_REMOVED lines=19> */
.L_x_5215:
        /* <DEDUP_REMOVED lines=12> */
.L_x_5216:
        /* <DEDUP_REMOVED lines=43> */
.L_x_5214:
        /* <DEDUP_REMOVED lines=21> */
.L_x_5218:
        /* <DEDUP_REMOVED lines=12> */
.L_x_5219:
        /* <DEDUP_REMOVED lines=43> */
.L_x_5217:
        /* <DEDUP_REMOVED lines=24> */
.L_x_5221:
        /* <DEDUP_REMOVED lines=12> */
.L_x_5222:
        /* <DEDUP_REMOVED lines=43> */
.L_x_5220:
        /* <DEDUP_REMOVED lines=20> */
.L_x_5224:
        /* <DEDUP_REMOVED lines=12> */
.L_x_5225:
        /* <DEDUP_REMOVED lines=43> */
.L_x_5223:
        /* <DEDUP_REMOVED lines=12> */
[----:B------:R-:W-:Y:S01]  /*18ae0*/  @P0 FADD.FTZ R153, R10, R13 ;  /* 0x0000000d0a990221 */ /* 0x000fe20000010000 */
        /* <DEDUP_REMOVED lines=13> */
.L_x_5227:
        /* <DEDUP_REMOVED lines=12> */
.L_x_5228:
        /* <DEDUP_REMOVED lines=43> */
.L_x_5226:
        /* <DEDUP_REMOVED lines=21> */
.L_x_5230:
        /* <DEDUP_REMOVED lines=12> */
.L_x_5231:
        /* <DEDUP_REMOVED lines=43> */
.L_x_5229:
        /* <DEDUP_REMOVED lines=24> */
.L_x_5233:
        /* <DEDUP_REMOVED lines=12> */
.L_x_5234:
        /* <DEDUP_REMOVED lines=43> */
.L_x_5232:
        /* <DEDUP_REMOVED lines=19> */
.L_x_5236:
        /* <DEDUP_REMOVED lines=12> */
.L_x_5237:
        /* <DEDUP_REMOVED lines=43> */
.L_x_5235:
        /* <DEDUP_REMOVED lines=26> */
.L_x_5239:
        /* <DEDUP_REMOVED lines=12> */
.L_x_5240:
        /* <DEDUP_REMOVED lines=43> */
.L_x_5238:
        /* <DEDUP_REMOVED lines=20> */
.L_x_5242:
        /* <DEDUP_REMOVED lines=12> */
.L_x_5243:
        /* <DEDUP_REMOVED lines=43> */
.L_x_5241:
        /* <DEDUP_REMOVED lines=24> */
.L_x_5245:
        /* <DEDUP_REMOVED lines=12> */
.L_x_5246:
        /* <DEDUP_REMOVED lines=43> */
.L_x_5244:
        /* <DEDUP_REMOVED lines=19> */
.L_x_5248:
        /* <DEDUP_REMOVED lines=12> */
.L_x_5249:
        /* <DEDUP_REMOVED lines=43> */
.L_x_5247:
        /* <DEDUP_REMOVED lines=27> */
.L_x_5251:
        /* <DEDUP_REMOVED lines=12> */
.L_x_5252:
        /* <DEDUP_REMOVED lines=43> */
.L_x_5250:
        /* <DEDUP_REMOVED lines=20> */
.L_x_5254:
        /* <DEDUP_REMOVED lines=12> */
.L_x_5255:
        /* <DEDUP_REMOVED lines=43> */
.L_x_5253:
        /* <DEDUP_REMOVED lines=25> */
.L_x_5257:
        /* <DEDUP_REMOVED lines=12> */
.L_x_5258:
        /* <DEDUP_REMOVED lines=43> */
.L_x_5256:
        /* <DEDUP_REMOVED lines=19> */
.L_x_5260:
        /* <DEDUP_REMOVED lines=14> */
.L_x_5261:
        /* <DEDUP_REMOVED lines=43> */
.L_x_5259:
[----:B------:R-:W-:Y:S02]  /*1c460*/  I2FP.F32.U32 R97, R98 ;  /* 0x0000006200617245 */ /* 0x000fe40000201000 */
[----:B------:R-:W-:Y:S02]  /*1c470*/  PRMT R96, R27, 0x7632, R96 ;  /* 0x000076321b607816 */ /* 0x000fe40000000060 */
[----:B------:R-:W-:Y:S01]  /*1c480*/  PRMT R98, R126, 0x5410, R124 ;  /* 0x000054107e627816 */ /* 0x000fe2000000007c */
[----:B------:R-:W-:Y:S01]  /*1c490*/  FFMA.FTZ R97, R97, R20, 1.1641532182693481445e-10 ;  /* 0x2f00000061617423 */ /* 0x000fe20000010014 */
[----:B------:R-:W-:Y:S02]  /*1c4a0*/  SHF.L.U32 R96, R96, 0x10, RZ ;  /* 0x0000001060607819 */ /* 0x000fe400000006ff */
[----:B------:R-:W-:Y:S02]  /*1c4b0*/  @P0 PRMT R20, R31, 0x7632, R20 ;  /* 0x000076321f140816 */ /* 0x000fe40000000014 */
[----:B------:R-:W-:Y:S01]  /*1c4c0*/  FSETP.GTU.FTZ.AND P6, PT, R97, UR4, PT ;  /* 0x0000000461007c0b */ /* 0x000fe2000bfdc000 */
[----:B------:R-:W-:-:S02]  /*1c4d0*/  FMUL.FTZ R96, R96, UR5 ;  /* 0x0000000560607c20 */ /* 0x000fc40008410000 */
[----:B------:R-:W-:Y:S01]  /*1c4e0*/  @P0 IMAD.U32 R143, R20, 0x10000, RZ ;  /* 0x00010000148f0824 */ /* 0x000fe200078e00ff */
[----:B------:R-:W-:Y:S02]  /*1c4f0*/  SEL R20, RZ, 0x1, P6 ;  /* 0x00000001ff147807 */ /* 0x000fe40003000000 */
[----:B------:R-:W-:Y:S02]  /*1c500*/  FSEL R97, R96, RZ, !P6 ;  /* 0x000000ff60617208 */ /* 0x000fe40007000000 */
[----:B------:R-:W-:-:S03]  /*1c510*/  PRMT R96, R118, 0x5410, R110 ;  /* 0x0000541076607816 */ /* 0x000fc6000000006e */
[----:B------:R-:W-:Y:S01]  /*1c520*/  FADD.FTZ R128, R128, R97 ;  /* 0x0000006180807221 */ /* 0x000fe20000010000 */
[--C-:B------:R-:W-:Y:S02]  /*1c530*/  PRMT R97, R122, 0x5410, R17.reuse ;  /* 0x000054107a617816 */ /* 0x100fe40000000011 */
[----:B------:R-:W-:Y:S01]  /*1c540*/  PRMT R17, R20, 0x7610, R17 ;  /* 0x0000761014117816 */ /* 0x000fe20000000011 */
[----:B------:R-:W-:Y:S01]  /*1c550*/  @P0 FADD.FTZ R143, R128, R143 ;  /* 0x0000008f808f0221 */ /* 0x000fe20000010000 */
[----:B------:R-:W-:-:S05]  /*1c560*/  @!P0 IMAD.MOV.U32 R143, RZ, RZ, R128 ;  /* 0x000000ffff8f8224 */ /* 0x000fca00078e0080 */
[----:B------:R-:W-:-:S04]  /*1c570*/  F2FP.BF16.F32.PACK_AB R99, RZ, R143 ;  /* 0x0000008fff63723e */ /* 0x000fc800000010ff */
[----:B------:R-:W-:Y:S01]  /*1c580*/  PRMT R99, R120, 0x5410, R99 ;  /* 0x0000541078637816 */ /* 0x000fe20000000063 */
[----:B------:R-:W-:Y:S06]  /*1c590*/  BRA `(.L_x_5262) ;  /* 0x0000002400e87947 */ /* 0x000fec0003800000 */
.L_x_5213:
        /* <DEDUP_REMOVED lines=15> */
.L_x_5264:
        /* <DEDUP_REMOVED lines=12> */
.L_x_5265:
        /* <DEDUP_REMOVED lines=43> */
.L_x_5263:
        /* <DEDUP_REMOVED lines=24> */
.L_x_5267:
        /* <DEDUP_REMOVED lines=12> */
.L_x_5268:
        /* <DEDUP_REMOVED lines=43> */
.L_x_5266:
        /* <DEDUP_REMOVED lines=24> */
.L_x_5270:
        /* <DEDUP_REMOVED lines=12> */
.L_x_5271:
        /* <DEDUP_REMOVED lines=43> */
.L_x_5269:
        /* <DEDUP_REMOVED lines=24> */
.L_x_5273:
        /* <DEDUP_REMOVED lines=12> */
.L_x_5274:
        /* <DEDUP_REMOVED lines=43> */
.L_x_5272:
        /* <DEDUP_REMOVED lines=23> */
.L_x_5276:
        /* <DEDUP_REMOVED lines=12> */
.L_x_5277:
        /* <DEDUP_REMOVED lines=43> */
.L_x_5275:
        /* <DEDUP_REMOVED lines=23> */
.L_x_5279:
        /* <DEDUP_REMOVED lines=12> */
.L_x_5280:
        /* <DEDUP_REMOVED lines=43> */
.L_x_5278:
        /* <DEDUP_REMOVED lines=23> */
.L_x_5282:
        /* <DEDUP_REMOVED lines=12> */
.L_x_5283:
        /* <DEDUP_REMOVED lines=43> */
.L_x_5281:
        /* <DEDUP_REMOVED lines=23> */
.L_x_5285:
        /* <DEDUP_REMOVED lines=12> */
.L_x_5286:
        /* <DEDUP_REMOVED lines=43> */
.L_x_5284:
        /* <DEDUP_REMOVED lines=15> */
.L_x_5262:
        /* <DEDUP_REMOVED lines=40> */
.L_x_5287:
[----:B------:R-:W-:Y:S01]  /*1efc0*/  FADD.FTZ R20, RZ, R7 ;  /* 0x00000007ff147221 */ /* 0x000fe20000010000 */
[----:B------:R-:W-:Y:S01]  /*1efd0*/  ULEA UR4, UR20, UR19, 0x18 ;  /* 0x0000001314047291 */ /* 0x000fe2000f8ec0ff */
[----:B------:R-:W-:Y:S02]  /*1efe0*/  MOV R163, UR18 ;  /* 0x0000001200a37c02 */ /* 0x000fe40008000f00 */
        /* <DEDUP_REMOVED lines=33> */
[----:B01----:R-:W0:Y:S02]  /*1f200*/  SHFL.BFLY PT, R97, R20, 0x1, 0x1f ;  /* 0x0c201f0014617f89 */ /* 0x003e2400000e0000 */
        /* <DEDUP_REMOVED lines=9> */
[----:B------:R-:W-:-:S03]  /*1f2a0*/  MOV R106, R4 ;  /* 0x00000004006a7202 */ /* 0x000fc60000000f00 */
        /* <DEDUP_REMOVED lines=74> */
[----:B------:R-:W-:-:S04]  /*1f750*/  LOP3.LUT P0, R20, R106, 0x1f, RZ, 0xc0, !PT ;  /* 0x0000001f6a147812 */ /* 0x000fc8000780c0ff */
[----:B------:R-:W0:Y:S01]  /*1f760*/  SHFL.BFLY PT, R117, R108, 0x10, 0x1f ;  /* 0x0e001f006c757f89 */ /* 0x000e2200000e0000 */
[----:B------:R-:W-:-:S08]  /*1f770*/  ISETP.GT.U32.AND P1, PT, R20, 0x3, PT ;  /* 0x000000031400780c */ /* 0x000fd00003f24070 */
[----:B------:R-:W-:-:S04]  /*1f780*/  @!P0 SHF.R.U32.HI R20, RZ, 0x2, R106 ;  /* 0x00000002ff148819 */ /* 0x000fc8000001166a */
[----:B------:R-:W-:Y:S01]  /*1f790*/  @!P0 LOP3.LUT R20, R20, 0x18, RZ, 0xc0, !PT ;  /* 0x0000001814148812 */ /* 0x000fe200078ec0ff */
[----:B------:R-:W-:-:S05]  /*1f7a0*/  @!P1 IMAD.SHL.U32 R110, R106, 0x8, RZ ;  /* 0x000000086a6e9824 */ /* 0x000fca00078e00ff */
[----:B------:R-:W-:Y:S01]  /*1f7b0*/  @!P1 LOP3.LUT R110, R110, 0xf8, RZ, 0xc0, !PT ;  /* 0x000000f86e6e9812 */ /* 0x000fe200078ec0ff */
        /* <DEDUP_REMOVED lines=40> */
[----:B------:R-:W0:Y:S01]  /*1fa40*/  LDC R96, c[0x0][0x448] ;  /* 0x00011200ff607b82 */ /* 0x000e220000000800 */
[----:B------:R1:W2:Y:S02]  /*1fa50*/  SHFL.IDX PT, R141, R117, RZ, 0x1f ;  /* 0x00001fff758d7589 */ /* 0x0002a400000e0000 */
[----:B------:R-:W-:-:S05]  /*1fa60*/  FFMA.FTZ R99, R114, R115, R99 ;  /* 0x0000007372637223 */ /* 0x000fca0000010063 */
[----:B------:R-:W3:Y:S01]  /*1fa70*/  @!P0 LDC.64 R114, c[0x0][0x3c0] ;  /* 0x0000f000ff728b82 */ /* 0x000ee20000000a00 */
[----:B------:R-:W0:Y:S01]  /*1fa80*/  SHFL.IDX PT, R99, R99, RZ, 0x1f ;  /* 0x00001fff63637589 */ /* 0x000e2200000e0000 */
[----:B-1----:R-:W-:Y:S01]  /*1fa90*/  IMAD.U32 R117, RZ, RZ, UR18 ;  /* 0x00000012ff757e24 */ /* 0x002fe2000f8e00ff */
[----:B------:R-:W-:-:S04]  /*1faa0*/  UIADD3 UR18, UPT, UPT, UR18, UR16, URZ ;  /* 0x0000001012127290 */ /* 0x000fc8000fffe0ff */
[----:B------:R-:W-:Y:S01]  /*1fab0*/  UISETP.GE.AND UP2, UPT, UR18, UR17, UPT ;  /* 0x000000111200728c */ /* 0x000fe2000bf46270 */
[C---:B--2---:R-:W-:Y:S01]  /*1fac0*/  FMUL.FTZ R20, R141.reuse, R141 ;  /* 0x0000008d8d147220 */ /* 0x044fe20000410000 */
[----:B------:R-:W-:-:S04]  /*1fad0*/  FSEL R116, R141, RZ, !P1 ;  /* 0x000000ff8d747208 */ /* 0x000fc80004800000 */
[----:B------:R-:W-:Y:S01]  /*1fae0*/  FSEL R97, R20, RZ, P1 ;  /* 0x000000ff14617208 */ /* 0x000fe20000800000 */
[C---:B------:R-:W-:Y:S01]  /*1faf0*/  FADD.FTZ R108, -R116.reuse, R9 ;  /* 0x00000009746c7221 */ /* 0x040fe20000010100 */
[C---:B------:R-:W-:Y:S01]  /*1fb00*/  FADD.FTZ R120, -R116.reuse, R101 ;  /* 0x0000006574787221 */ /* 0x040fe20000010100 */
[----:B0-----:R-:W-:Y:S01]  /*1fb10*/  FFMA.FTZ R20, R99, UR24, R96 ;  /* 0x0000001863147c23 */ /* 0x001fe20008010060 */
[C---:B------:R-:W-:Y:S01]  /*1fb20*/  FADD.FTZ R122, -R116.reuse, R103 ;  /* 0x00000067747a7221 */ /* 0x040fe20000010100 */
[----:B------:R-:W0:Y:S01]  /*1fb30*/  @!P0 LDC.64 R98, c[0x0][0x3c8] ;  /* 0x0000f200ff628b82 */ /* 0x000e220000000a00 */
[----:B------:R-:W-:Y:S01]  /*1fb40*/  FADD.FTZ R128, -R116, R21 ;  /* 0x0000001574807221 */ /* 0x000fe20000010100 */
[----:B------:R-:W-:Y:S01]  /*1fb50*/  FADD.FTZ R118, R20, R97 ;  /* 0x0000006114767221 */ /* 0x000fe20000010000 */
[C---:B------:R-:W-:Y:S01]  /*1fb60*/  FADD.FTZ R20, -R116.reuse, R7 ;  /* 0x0000000774147221 */ /* 0x040fe20000010100 */
[C---:B------:R-:W-:Y:S01]  /*1fb70*/  FADD.FTZ R130, -R116.reuse, R23 ;  /* 0x0000001774827221 */ /* 0x040fe20000010100 */
[C---:B------:R-:W-:Y:S01]  /*1fb80*/  FADD.FTZ R110, -R116.reuse, R11 ;  /* 0x0000000b746e7221 */ /* 0x040fe20000010100 */
[----:B------:R-:W1:Y:S01]  /*1fb90*/  MUFU.RSQ R9, R118 ;  /* 0x0000007600097308 */ /* 0x000e620000001400 */
[C---:B------:R-:W-:Y:S01]  /*1fba0*/  FADD.FTZ R124, -R116.reuse, R19 ;  /* 0x00000013747c7221 */ /* 0x040fe20000010100 */
[----:B------:R-:W2:Y:S01]  /*1fbb0*/  LDC.64 R96, c[0x0][0x428] ;  /* 0x00010a00ff607b82 */ /* 0x000ea20000000a00 */
        /* <DEDUP_REMOVED lines=16> */
[C---:B------:R-:W-:Y:S01]  /*1fcc0*/  FMUL.FTZ R11, R9.reuse, R20 ;  /* 0x00000014090b7220 */ /* 0x040fe20000410000 */
[C---:B------:R-:W-:Y:S01]  /*1fcd0*/  FMUL.FTZ R108, R9.reuse, R108 ;  /* 0x0000006c096c7220 */ /* 0x040fe20000410000 */
[C---:B------:R-:W-:Y:S01]  /*1fce0*/  FMUL.FTZ R21, R9.reuse, R128 ;  /* 0x0000008009157220 */ /* 0x040fe20000410000 */
        /* <DEDUP_REMOVED lines=13> */
[----:B0-----:R-:W-:-:S04]  /*1fdc0*/  @!P0 IMAD.WIDE R116, R117, 0x4, R98 ;  /* 0x0000000475748825 */ /* 0x001fc800078e0262 */
[----:B------:R-:W-:Y:S01]  /*1fdd0*/  FFMA.FTZ R23, R7, R90, R58 ;  /* 0x0000005a07177223 */ /* 0x000fe2000001003a */
[----:B------:R-:W-:Y:S01]  /*1fde0*/  FFMA.FTZ R98, R122, R91, R59 ;  /* 0x0000005b7a627223 */ /* 0x000fe2000001003b */
[----:B------:R-:W-:Y:S01]  /*1fdf0*/  FFMA.FTZ R11, R11, R92, R60 ;  /* 0x0000005c0b0b7223 */ /* 0x000fe2000001003c */
[----:B--2---:R-:W-:-:S04]  /*1fe00*/  IMAD.WIDE.U32 R118, R22, 0x10, R96 ;  /* 0x0000001016767825 */ /* 0x004fc800078e0060 */
[----:B------:R-:W-:Y:S01]  /*1fe10*/  FFMA.FTZ R20, R108, R93, R61 ;  /* 0x0000005d6c147223 */ /* 0x000fe2000001003d */
[----:B------:R-:W-:Y:S01]  /*1fe20*/  FFMA.FTZ R21, R21, R88, R56 ;  /* 0x0000005815157223 */ /* 0x000fe20000010038 */
[----:B------:R-:W-:Y:S01]  /*1fe30*/  FFMA.FTZ R22, R130, R89, R57 ;  /* 0x0000005982167223 */ /* 0x000fe20000010039 */
[----:B------:R-:W-:-:S04]  /*1fe40*/  IMAD.WIDE.U32 R6, R6, 0x10, R96 ;  /* 0x0000001006067825 */ /* 0x000fc800078e0060 */
[----:B------:R-:W-:Y:S01]  /*1fe50*/  FMUL.FTZ R144, R9, R144 ;  /* 0x0000009009907220 */ /* 0x000fe20000410000 */
[----:B------:R-:W-:Y:S01]  /*1fe60*/  FFMA.FTZ R19, R19, R94, R62 ;  /* 0x0000005e13137223 */ /* 0x000fe2000001003e */
[----:B------:R-:W-:Y:S01]  /*1fe70*/  FFMA.FTZ R124, R124, R95, R63 ;  /* 0x0000005f7c7c7223 */ /* 0x000fe2000001003f */
[----:B------:R-:W-:Y:S01]  /*1fe80*/  IMAD.WIDE.U32 R120, R127, 0x10, R96 ;  /* 0x000000107f787825 */ /* 0x000fe200078e0060 */
[----:B------:R-:W-:-:S03]  /*1fe90*/  F2FP.BF16.F32.PACK_AB R23, R98, R23 ;  /* 0x000000176217723e */ /* 0x000fc600000010ff */
[----:B------:R-:W-:Y:S01]  /*1fea0*/  FFMA.FTZ R98, R144, R81, R49 ;  /* 0x0000005190627223 */ /* 0x000fe20000010031 */
[----:B------:R-:W-:Y:S01]  /*1feb0*/  F2FP.BF16.F32.PACK_AB R22, R22, R21 ;  /* 0x000000151616723e */ /* 0x000fe200000010ff */
[----:B------:R-:W-:-:S04]  /*1fec0*/  IMAD.WIDE.U32 R122, R149, 0x10, R96 ;  /* 0x00000010957a7825 */ /* 0x000fc800078e0060 */
[C---:B------:R-:W-:Y:S01]  /*1fed0*/  FMUL.FTZ R97, R9.reuse, R142 ;  /* 0x0000008e09617220 */ /* 0x040fe20000410000 */
[----:B------:R-:W-:Y:S01]  /*1fee0*/  F2FP.BF16.F32.PACK_AB R20, R20, R11 ;  /* 0x0000000b1414723e */ /* 0x000fe200000010ff */
[----:B------:R-:W-:Y:S01]  /*1fef0*/  FMUL.FTZ R11, R9, R112 ;  /* 0x00000070090b7220 */ /* 0x000fe20000410000 */
[----:B------:R-:W-:Y:S01]  /*1ff00*/  F2FP.BF16.F32.PACK_AB R21, R124, R19 ;  /* 0x000000137c15723e */ /* 0x000fe200000010ff */
[----:B------:R-:W-:Y:S01]  /*1ff10*/  FFMA.FTZ R97, R97, R80, R48 ;  /* 0x0000005061617223 */ /* 0x000fe20000010030 */
        /* <DEDUP_REMOVED lines=10> */
[----:B------:R-:W-:Y:S01]  /*1ffc0*/  FMUL.FTZ R97, R9, R146 ;  /* 0x0000009209617220 */ /* 0x000fe20000410000 */
[----:B------:R-:W-:Y:S01]  /*1ffd0*/  FFMA.FTZ R19, R19, R86, R54 ;  /* 0x0000005613137223 */ /* 0x000fe20000010036 */
[----:B------:R-:W-:Y:S01]  /*1ffe0*/  FFMA.FTZ R138, R138, R87, R55 ;  /* 0x000000578a8a7223 */ /* 0x000fe20000010037 */
[----:B------:R-:W-:Y:S01]  /*1fff0*/  FFMA.FTZ R101, R101, R72, R40 ;  /* 0x0000004865657223 */ /* 0x000fe20000010028 */
[----:B------:R-:W-:Y:S01]  /*20000*/  FFMA.FTZ R110, R160, R73, R41 ;  /* 0x00000049a06e7223 */ /* 0x000fe20000010029 */
[----:B------:R-:W-:Y:S01]  /*20010*/  FFMA.FTZ R103, R103, R74, R42 ;  /* 0x0000004a67677223 */ /* 0x000fe2000001002a */
[----:B------:R-:W-:Y:S01]  /*20020*/  FFMA.FTZ R108, R108, R75, R43 ;  /* 0x0000004b6c6c7223 */ /* 0x000fe2000001002b */
[----:B---3--:R-:W-:-:S04]  /*20030*/  @!P0 IMAD.WIDE R114, R163, 0x4, R114 ;  /* 0x00000004a3728825 */ /* 0x008fc800078e0272 */
[C---:B------:R-:W-:Y:S01]  /*20040*/  FMUL.FTZ R99, R9.reuse, R150 ;  /* 0x0000009609637220 */ /* 0x040fe20000410000 */
[----:B------:R-:W-:Y:S01]  /*20050*/  FMUL.FTZ R162, R9, R162 ;  /* 0x000000a209a27220 */ /* 0x000fe20000410000 */
[----:B------:R-:W-:Y:S01]  /*20060*/  FFMA.FTZ R109, R97, R78, R46 ;  /* 0x0000004e616d7223 */ /* 0x000fe2000001002e */
[----:B------:R-:W-:Y:S01]  /*20070*/  F2FP.BF16.F32.PACK_AB R96, R96, R11 ;  /* 0x0000000b6060723e */ /* 0x000fe200000010ff */
[C---:B------:R-:W-:Y:S01]  /*20080*/  FMUL.FTZ R124, R9.reuse, R161 ;  /* 0x000000a1097c7220 */ /* 0x040fe20000410000 */
[C---:B------:R-:W-:Y:S01]  /*20090*/  FMUL.FTZ R148, R9.reuse, R148 ;  /* 0x0000009409947220 */ /* 0x040fe20000410000 */
        /* <DEDUP_REMOVED lines=15> */
[----:B------:R0:W-:Y:S01]  /*20190*/  @!P0 STG.E desc[UR8][R114.64], R141 ;  /* 0x0000008d72008986 */ /* 0x0001e2000c101908 */
        /* <DEDUP_REMOVED lines=9> */
[----:B------:R1:W-:Y:S01]  /*20230*/  @!P0 STG.E desc[UR8][R116.64], R9 ;  /* 0x0000000974008986 */ /* 0x0003e2000c101908 */
[----:B------:R-:W-:Y:S01]  /*20240*/  F2FP.BF16.F32.PACK_AB R109, R148, R109 ;  /* 0x0000006d946d723e */ /* 0x000fe200000010ff */
[----:B0-----:R-:W-:Y:S01]  /*20250*/  FFMA.FTZ R114, R155, R64, R32 ;  /* 0x000000409b727223 */ /* 0x001fe20000010020 */
        /* <DEDUP_REMOVED lines=12> */
.L_x_5289:
        /* <DEDUP_REMOVED lines=14> */
.L_x_17963:


//--------------------- .text._ZN10layer_norm31ln_parallel_residual_fwd_kernelINS_13Kernel_traitsI13__nv_bfloat16S2_fS2_fjLj4096ELj1ELj1ELj4ELj16ENS_18Kernel_traits_baseILj4096ES2_S2_fS2_fjLj128EEEEELb0ELb0ELb0EEEvNS_9FwdParamsE --------------------------
	.section	.text._ZN10layer_norm31ln_parallel_residual_fwd_kernelINS_13Kernel_traitsI13__nv_bfloat16S2_fS2_fjLj4096ELj1ELj1ELj4ELj16ENS_18Kernel_traits_baseILj4096ES2_S2_fS2_fjLj128EEEEELb0ELb0ELb0EEEvNS_9FwdParamsE,"ax",@progbits
	.align	128
        .global         _ZN10layer_norm31ln_parallel_residual_fwd_kernelINS_13Kernel_traitsI13__nv_bfloat16S2_fS2_fjLj4096ELj1ELj1ELj4ELj16ENS_18Kernel_traits_baseILj4096ES2_S2_fS2_fjLj128EEEEELb0ELb0ELb0EEEvNS_9FwdParamsE
        .type           _ZN10layer_norm31ln_parallel_residual_fwd_kernelINS_13Kernel_traitsI13__nv_bfloat16S2_fS2_fjLj4096ELj1ELj1ELj4ELj16ENS_18Kernel_traits_baseILj4096ES2_S2_fS2_fjLj128EEEEELb0ELb0ELb0EEEvNS_9FwdParamsE,@function
        .size           _ZN10layer_norm31ln_parallel_residual_fwd_kernelINS_13Kernel_traitsI13__nv_bfloat16S2_fS2_fjLj4096ELj1ELj1ELj4ELj16ENS_18Kernel_traits_baseILj4096ES2_S2_fS2_fjLj128EEEEELb0ELb0ELb0EEEvNS_9FwdParamsE,(.L_x_17964 - _ZN10layer_norm31ln_parallel_residual_fwd_kernelINS_13Kernel_traitsI13__nv_bfloat16S2_fS2_fjLj4096ELj1ELj1ELj4ELj16ENS_18Kernel_traits_baseILj4096ES2_S2_fS2_fjLj128EEEEELb0ELb0ELb0EEEvNS_9FwdParamsE)
        .other          _ZN10layer_norm31ln_parallel_residual_fwd_kernelINS_13Kernel_traitsI13__nv_bfloat16S2_fS2_fjLj4096ELj1ELj1ELj4ELj16ENS_18Kernel_traits_baseILj4096ES2_S2_fS2_fjLj128EEEEELb0ELb0ELb0EEEvNS_9FwdParamsE,@"STO_CUDA_ENTRY STV_DEFAULT"
_ZN10layer_norm31ln_parallel_residual_fwd_kernelINS_13Kernel_traitsI13__nv_bfloat16S2_fS2_fjLj4096ELj1ELj1ELj4ELj16ENS_18Kernel_traits_baseILj4096ES2_S2_fS2_fjLj128EEEEELb0ELb0ELb0EEEvNS_9FwdParamsE:
.text._ZN10layer_norm31ln_parallel_residual_fwd_kernelINS_13Kernel_traitsI13__nv_bfloat16S2_fS2_fjLj4096ELj1ELj1ELj4ELj16ENS_18Kernel_traits_baseILj4096ES2_S2_fS2_fjLj128EEEEELb0ELb0ELb0EEEvNS_9FwdParamsE:
[----:B------:R-:W-:Y:S01]  /*0000*/  LDC R1, c[0x0][0x37c] ;  /* 0x0000df00ff017b82 */ /* 0x000fe20000000800 */
[----:B------:R-:W0:Y:S01]  /*0010*/  S2R R190, SR_TID.X ;  /* 0x0000000000be7919 */ /* 0x000e220000002100 */
[----:B------:R-:W1:Y:S06]  /*0020*/  LDCU.64 UR8, c[0x0][0x438] ;  /* 0x00008700ff0877ac */ /* 0x000e6c0008000a00 */
[----:B------:R-:W2:Y:S01]  /*0030*/  LDC R3, c[0x0][0x388] ;  /* 0x0000e200ff037b82 */ /* 0x000ea20000000800 */
[----:B------:R-:W-:Y:S01]  /*0040*/  BSSY.RECONVERGENT B0, `(.L_x_5290) ;  /* 0x0000102000007945 */ /* 0x000fe20003800200 */
[----:B------:R-:W3:Y:S06]  /*0050*/  LDCU.64 UR6, c[0x0][0x358] ;  /* 0x00006b00ff0677ac */ /* 0x000eec0008000a00 */
[----:B------:R-:W4:Y:S01]  /*0060*/  S2UR UR4, SR_CTAID.X ;  /* 0x00000000000479c3 */ /* 0x000f220000002500 */
[----:B-1----:R-:W-:-:S04]  /*0070*/  UISETP.NE.U32.AND UP0, UPT, UR8, URZ, UPT ;  /* 0x000000ff0800728c */ /* 0x002fc8000bf05070 */
[----:B------:R-:W-:Y:S01]  /*0080*/  UISETP.NE.AND.EX UP0, UPT, UR9, URZ, UPT, UP0 ;  /* 0x000000ff0900728c */ /* 0x000fe2000bf05300 */
[----:B--2---:R-:W-:-:S04]  /*0090*/  SHF.R.S32.HI R2, RZ, 0x1f, R3 ;  /* 0x0000001fff027819 */ /* 0x004fc80000011403 */
[----:B------:R-:W-:Y:S02]  /*00a0*/  LEA.HI R2, R2, R3, RZ, 0x3 ;  /* 0x0000000302027211 */ /* 0x000fe400078f18ff */
[C---:B0-----:R-:W-:Y:S02]  /*00b0*/  LOP3.LUT R5, R190.reuse, 0x7f, RZ, 0x3c, !PT ;  /* 0x0000007fbe057812 */ /* 0x041fe400078e3cff */
[----:B------:R-:W-:Y:S02]  /*00c0*/  LOP3.LUT R3, R190, 0x60, RZ, 0xc0, !PT ;  /* 0x00000060be037812 */ /* 0x000fe400078ec0ff */
[----:B------:R-:W-:Y:S02]  /*00d0*/  MOV R64, R190 ;  /* 0x000000be00407202 */ /* 0x000fe40000000f00 */
[----:B----4-:R-:W-:Y:S02]  /*00e0*/  MOV R0, UR4 ;  /* 0x0000000400007c02 */ /* 0x010fe40008000f00 */
[----:B------:R-:W-:Y:S01]  /*00f0*/  LEA.HI.SX32 R114, R2, R5, 0x1d ;  /* 0x0000000502727211 */ /* 0x000fe200078feaff */
[----:B---3--:R-:W-:Y:S06]  /*0100*/  BRA.U UP0, `(.L_x_5291) ;  /* 0x0000000900087547 */ /* 0x008fec000b800000 */
        /* <DEDUP_REMOVED lines=11> */
[----:B0-----:R-:W-:-:S07]  /*01c0*/  @P0 IMAD.WIDE.U32 R24, R64, 0x10, R24 ;  /* 0x0000001040180825 */ /* 0x001fce00078e0018 */
[----:B------:R-:W0:Y:S01]  /*01d0*/  LDC.64 R32, c[0x0][0x3d0] ;  /* 0x0000f400ff207b82 */ /* 0x000e220000000a00 */
[C---:B-1----:R-:W-:Y:S01]  /*01e0*/  @P0 IMAD.WIDE.U32 R26, R64.reuse, 0x10, R26 ;  /* 0x00000010401a0825 */ /* 0x042fe200078e001a */
[----:B------:R-:W-:-:S06]  /*01f0*/  @P0 LOP3.LUT R64, R64, 0x80, RZ, 0xfc, !PT ;  /* 0x0000008040400812 */ /* 0x000fcc00078efcff */
[----:B------:R-:W1:Y:S01]  /*0200*/  LDC.64 R34, c[0x0][0x3d8] ;  /* 0x0000f600ff227b82 */ /* 0x000e620000000a00 */
[----:B------:R-:W-:Y:S01]  /*0210*/  ISETP.GE.U32.AND P3, PT, R114, 0x200, PT ;  /* 0x000002007200780c */ /* 0x000fe20003f66070 */
[----:B--2---:R-:W-:-:S04]  /*0220*/  @P1 IMAD.WIDE.U32 R28, R64, 0x10, R28 ;  /* 0x00000010401c1825 */ /* 0x004fc800078e001c */
[----:B------:R-:W-:Y:S01]  /*0230*/  HFMA2 R46, -RZ, RZ, 0, 0 ;  /* 0x00000000ff2e7431 */ /* 0x000fe200000001ff */
[----:B------:R-:W5:Y:S01]  /*0240*/  @P0 LDG.E.128 R124, desc[UR6][R24.64] ;  /* 0x00000006187c0981 */ /* 0x000f62000c1e1d00 */
[----:B---3--:R-:W-:-:S03]  /*0250*/  @P1 IMAD.WIDE.U32 R30, R64, 0x10, R30 ;  /* 0x00000010401e1825 */ /* 0x008fc600078e001e */
[----:B------:R2:W5:Y:S01]  /*0260*/  @P0 LDG.E.128 R4, desc[UR6][R26.64] ;  /* 0x000000061a040981 */ /* 0x000562000c1e1d00 */
[----:B------:R-:W-:-:S03]  /*0270*/  @P1 VIADD R64, R64, 0x80 ;  /* 0x0000008040401836 */ /* 0x000fc60000000000 */
[----:B------:R-:W5:Y:S01]  /*0280*/  @P1 LDG.E.128 R8, desc[UR6][R28.64] ;  /* 0x000000061c081981 */ /* 0x000f62000c1e1d00 */
[----:B0-----:R-:W-:-:S03]  /*0290*/  @P2 IMAD.WIDE.U32 R32, R64, 0x10, R32 ;  /* 0x0000001040202825 */ /* 0x001fc600078e0020 */
[----:B------:R0:W5:Y:S01]  /*02a0*/  @P1 LDG.E.128 R12, desc[UR6][R30.64] ;  /* 0x000000061e0c1981 */ /* 0x000162000c1e1d00 */
[----:B------:R-:W-:Y:S02]  /*02b0*/  CS2R R44, SRZ ;  /* 0x00000000002c7805 */ /* 0x000fe4000001ff00 */
[----:B------:R-:W-:Y:S02]  /*02c0*/  MOV R42, RZ ;  /* 0x000000ff002a7202 */ /* 0x000fe40000000f00 */
[----:B------:R-:W-:Y:S01]  /*02d0*/  CS2R R40, SRZ ;  /* 0x0000000000287805 */ /* 0x000fe2000001ff00 */
[----:B------:R3:W5:Y:S01]  /*02e0*/  @P2 LDG.E.128 R16, desc[UR6][R32.64] ;  /* 0x0000000620102981 */ /* 0x000762000c1e1d00 */
[----:B-1----:R-:W-:Y:S01]  /*02f0*/  @P2 IMAD.WIDE.U32 R34, R64, 0x10, R34 ;  /* 0x0000001040222825 */ /* 0x002fe200078e0022 */
[----:B------:R-:W-:Y:S02]  /*0300*/  CS2R R36, SRZ ;  /* 0x0000000000247805 */ /* 0x000fe4000001ff00 */
[----:B--2---:R-:W-:-:S02]  /*0310*/  CS2R R26, SRZ ;  /* 0x00000000001a7805 */ /* 0x004fc4000001ff00 */
[----:B------:R-:W-:Y:S01]  /*0320*/  CS2R R24, SRZ ;  /* 0x0000000000187805 */ /* 0x000fe2000001ff00 */
[----:B------:R-:W-:Y:S01]  /*0330*/  IMAD.MOV.U32 R38, RZ, RZ, RZ ;  /* 0x000000ffff267224 */ /* 0x000fe200078e00ff */
[----:B------:R1:W5:Y:S01]  /*0340*/  @P2 LDG.E.128 R20, desc[UR6][R34.64] ;  /* 0x0000000622142981 */ /* 0x000362000c1e1d00 */
[----:B0-----:R-:W-:Y:S02]  /*0350*/  CS2R R30, SRZ ;  /* 0x00000000001e7805 */ /* 0x001fe4000001ff00 */
[----:B------:R-:W-:Y:S02]  /*0360*/  CS2R R28, SRZ ;  /* 0x00000000001c7805 */ /* 0x000fe4000001ff00 */
[----:B---3--:R-:W-:Y:S02]  /*0370*/  CS2R R32, SRZ ;  /* 0x0000000000207805 */ /* 0x008fe4000001ff00 */
[----:B------:R-:W-:Y:S01]  /*0380*/  @P0 MOV R39, RZ ;  /* 0x000000ff00270202 */ /* 0x000fe20000000f00 */
[----:B------:R-:W-:Y:S01]  /*0390*/  @P2 IMAD.MOV.U32 R47, RZ, RZ, RZ ;  /* 0x000000ffff2f2224 */ /* 0x000fe200078e00ff */
[----:B------:R-:W-:-:S02]  /*03a0*/  @P1 MOV R43, RZ ;  /* 0x000000ff002b1202 */ /* 0x000fc40000000f00 */
[----:B------:R-:W-:Y:S02]  /*03b0*/  @P2 IADD3 R64, PT, PT, R64, 0x80, RZ ;  /* 0x0000008040402810 */ /* 0x000fe40007ffe0ff */
[----:B-1----:R-:W-:Y:S01]  /*03c0*/  CS2R R34, SRZ ;  /* 0x0000000000227805 */ /* 0x002fe2000001ff00 */
        /* <DEDUP_REMOVED lines=24> */
.L_x_5292:
[C---:B------:R-:W-:Y:S01]  /*0550*/  ISETP.GE.U32.AND P0, PT, R114.reuse, 0x80, PT ;  /* 0x000000807200780c */ /* 0x040fe20003f06070 */
[----:B------:R-:W0:Y:S01]  /*0560*/  LDC.64 R40, c[0x0][0x3d0] ;  /* 0x0000f400ff287b82 */ /* 0x000e220000000a00 */
[C---:B------:R-:W-:Y:S02]  /*0570*/  ISETP.GE.U32.AND P1, PT, R114.reuse, 0x100, PT ;  /* 0x000001007200780c */ /* 0x040fe40003f26070 */
[----:B------:R-:W-:-:S05]  /*0580*/  ISETP.GE.U32.AND P2, PT, R114, 0x180, PT ;  /* 0x000001807200780c */ /* 0x000fca0003f46070 */
[----:B------:R-:W1:Y:S08]  /*0590*/  LDC.64 R44, c[0x0][0x3d8] ;  /* 0x0000f600ff2c7b82 */ /* 0x000e700000000a00 */
[----:B------:R-:W2:Y:S08]  /*05a0*/  @P0 LDC.64 R36, c[0x0][0x440] ;  /* 0x00011000ff240b82 */ /* 0x000eb00000000a00 */
[----:B------:R-:W3:Y:S01]  /*05b0*/  LDC.64 R48, c[0x0][0x3d0] ;  /* 0x0000f400ff307b82 */ /* 0x000ee20000000a00 */
[----:B0-----:R-:W-:-:S07]  /*05c0*/  @P0 IMAD.WIDE.U32 R40, R64, 0x10, R40 ;  /* 0x0000001040280825 */ /* 0x001fce00078e0028 */
[----:B------:R-:W0:Y:S01]  /*05d0*/  LDC.64 R50, c[0x0][0x3d8] ;  /* 0x0000f600ff327b82 */ /* 0x000e220000000a00 */
[----:B-1----:R-:W-:-:S07]  /*05e0*/  @P0 IMAD.WIDE.U32 R44, R64, 0x10, R44 ;  /* 0x00000010402c0825 */ /* 0x002fce00078e002c */
[----:B------:R-:W1:Y:S01]  /*05f0*/  LDC.64 R54, c[0x0][0x3d0] ;  /* 0x0000f400ff367b82 */ /* 0x000e620000000a00 */
[C---:B--2---:R-:W-:Y:S01]  /*0600*/  @P0 IMAD.WIDE.U32 R36, R64.reuse, 0x10, R36 ;  /* 0x0000001040240825 */ /* 0x044fe200078e0024 */
[----:B------:R-:W-:-:S06]  /*0610*/  @P0 LOP3.LUT R64, R64, 0x80, RZ, 0xfc, !PT ;  /* 0x0000008040400812 */ /* 0x000fcc00078efcff */
[----:B------:R-:W2:Y:S01]  /*0620*/  LDC.64 R56, c[0x0][0x3d8] ;  /* 0x0000f600ff387b82 */ /* 0x000ea20000000a00 */
[----:B---3--:R-:W-:Y:S01]  /*0630*/  @P1 IMAD.WIDE.U32 R48, R64, 0x10, R48 ;  /* 0x0000001040301825 */ /* 0x008fe200078e0030 */
[----:B------:R-:W-:-:S03]  /*0640*/  ISETP.GE.U32.AND P3, PT, R114, 0x200, PT ;  /* 0x000002007200780c */ /* 0x000fc60003f66070 */
[----:B------:R-:W-:Y:S01]  /*0650*/  HFMA2 R42, -RZ, RZ, 0, 0 ;  /* 0x00000000ff2a7431 */ /* 0x000fe200000001ff */
[----:B------:R-:W5:Y:S02]  /*0660*/  @P0 LDG.E.128 R124, desc[UR6][R40.64] ;  /* 0x00000006287c0981 */ /* 0x000f64000c1e1d00 */
[----:B------:R-:W3:Y:S01]  /*0670*/  @P1 LDC.64 R52, c[0x0][0x440] ;  /* 0x00011000ff341b82 */ /* 0x000ee20000000a00 */
[C---:B0-----:R-:W-:Y:S01]  /*0680*/  @P1 IMAD.WIDE.U32 R50, R64.reuse, 0x10, R50 ;  /* 0x0000001040321825 */ /* 0x041fe200078e0032 */
[----:B------:R-:W5:Y:S04]  /*0690*/  @P1 LDG.E.128 R8, desc[UR6][R48.64] ;  /* 0x0000000630081981 */ /* 0x000f68000c1e1d00 */
[----:B------:R-:W5:Y:S02]  /*06a0*/  @P1 LDG.E.128 R12, desc[UR6][R50.64] ;  /* 0x00000006320c1981 */ /* 0x000f64000c1e1d00 */
[----:B------:R-:W0:Y:S01]  /*06b0*/  @P2 LDC.64 R58, c[0x0][0x440] ;  /* 0x00011000ff3a2b82 */ /* 0x000e220000000a00 */
[----:B------:R-:W-:Y:S01]  /*06c0*/  IMAD.MOV.U32 R46, RZ, RZ, RZ ;  /* 0x000000ffff2e7224 */ /* 0x000fe200078e00ff */
[----:B------:R4:W5:Y:S01]  /*06d0*/  @P0 LDG.E.128 R4, desc[UR6][R44.64] ;  /* 0x000000062c040981 */ /* 0x000962000c1e1d00 */
[----:B------:R-:W-:Y:S01]  /*06e0*/  MOV R38, RZ ;  /* 0x000000ff00267202 */ /* 0x000fe20000000f00 */
[----:B------:R-:W-:Y:S01]  /*06f0*/  @P0 IMAD.MOV.U32 R39, RZ, RZ, RZ ;  /* 0x000000ffff270224 */ /* 0x000fe200078e00ff */
[----:B------:R-:W-:Y:S01]  /*0700*/  @P1 MOV R43, RZ ;  /* 0x000000ff002b1202 */ /* 0x000fe20000000f00 */
[----:B------:R4:W5:Y:S01]  /*0710*/  @P0 LD.E.128 R32, desc[UR6][R36.64] ;  /* 0x0000000624200980 */ /* 0x000962000c101d00 */
[C---:B---3--:R-:W-:Y:S01]  /*0720*/  @P1 IMAD.WIDE.U32 R52, R64.reuse, 0x10, R52 ;  /* 0x0000001040341825 */ /* 0x048fe200078e0034 */
[----:B------:R-:W-:-:S04]  /*0730*/  @P1 IADD3 R64, PT, PT, R64, 0x80, RZ ;  /* 0x0000008040401810 */ /* 0x000fc80007ffe0ff */
[----:B------:R3:W5:Y:S01]  /*0740*/  @P1 LD.E.128 R28, desc[UR6][R52.64] ;  /* 0x00000006341c1980 */ /* 0x000762000c101d00 */
[----:B-1----:R-:W-:-:S04]  /*0750*/  @P2 IMAD.WIDE.U32 R54, R64, 0x10, R54 ;  /* 0x0000001040362825 */ /* 0x002fc800078e0036 */
[C---:B--2---:R-:W-:Y:S01]  /*0760*/  @P2 IMAD.WIDE.U32 R56, R64.reuse, 0x10, R56 ;  /* 0x0000001040382825 */ /* 0x044fe200078e0038 */
[----:B------:R3:W5:Y:S03]  /*0770*/  @P2 LDG.E.128 R16, desc[UR6][R54.64] ;  /* 0x0000000636102981 */ /* 0x000766000c1e1d00 */
[----:B0-----:R-:W-:Y:S01]  /*0780*/  @P2 IMAD.WIDE.U32 R58, R64, 0x10, R58 ;  /* 0x00000010403a2825 */ /* 0x001fe200078e003a */
[----:B------:R3:W5:Y:S04]  /*0790*/  @P2 LDG.E.128 R20, desc[UR6][R56.64] ;  /* 0x0000000638142981 */ /* 0x000768000c1e1d00 */
[----:B------:R3:W5:Y:S01]  /*07a0*/  @P2 LD.E.128 R24, desc[UR6][R58.64] ;  /* 0x000000063a182980 */ /* 0x000762000c101d00 */
[----:B----4-:R-:W-:-:S02]  /*07b0*/  CS2R R44, SRZ ;  /* 0x00000000002c7805 */ /* 0x010fc4000001ff00 */
[----:B------:R-:W-:Y:S02]  /*07c0*/  CS2R R40, SRZ ;  /* 0x0000000000287805 */ /* 0x000fe4000001ff00 */
[----:B------:R-:W-:Y:S02]  /*07d0*/  CS2R R36, SRZ ;  /* 0x0000000000247805 */ /* 0x000fe4000001ff00 */
[----:B------:R-:W-:Y:S01]  /*07e0*/  @P2 MOV R47, RZ ;  /* 0x000000ff002f2202 */ /* 0x000fe20000000f00 */
[----:B------:R-:W-:Y:S01]  /*07f0*/  @P2 VIADD R64, R64, 0x80 ;  /* 0x0000008040402836 */ /* 0x000fe20000000000 */
[----:B------:R-:W-:Y:S06]  /*0800*/  @!P3 BRA `(.L_x_5293) ;  /* 0x000000080014b947 */ /* 0x000fec0003800000 */
[----:B------:R-:W0:Y:S08]  /*0810*/  LDC.64 R48, c[0x0][0x3d0] ;  /* 0x0000f400ff307b82 */ /* 0x000e300000000a00 */
[----:B---3--:R-:W1:Y:S08]  /*0820*/  LDC.64 R52, c[0x0][0x3d8] ;  /* 0x0000f600ff347b82 */ /* 0x008e700000000a00 */
        /* <DEDUP_REMOVED lines=12> */
[----:B------:R-:W-:Y:S01]  /*08f0*/  CS2R R40, SRZ ;  /* 0x0000000000287805 */ /* 0x000fe2000001ff00 */
[----:B------:R-:W-:Y:S01]  /*0900*/  IMAD.MOV.U32 R38, RZ, RZ, RZ ;  /* 0x000000ffff267224 */ /* 0x000fe200078e00ff */
[----:B------:R-:W-:Y:S01]  /*0910*/  CS2R R36, SRZ ;  /* 0x0000000000247805 */ /* 0x000fe2000001ff00 */
[----:B------:R-:W-:Y:S06]  /*0920*/  BRA `(.L_x_5293) ;  /* 0x0000000400cc7947 */ /* 0x000fec0003800000 */
.L_x_5291:
        /* <DEDUP_REMOVED lines=61> */
.L_x_5294:
        /* <DEDUP_REMOVED lines=21> */
[----:B-1----:R-:W-:-:S07]  /*0e50*/  @P1 IMAD.WIDE.U32 R74, R64, 0x10, R74 ;  /* 0x00000010404a1825 */ /* 0x002fce00078e004a */
[----:B------:R-:W1:Y:S01]  /*0e60*/  LDC.64 R82, c[0x0][0x3d0] ;  /* 0x0000f400ff527b82 */ /* 0x000e620000000a00 */
[----:B------:R-:W-:Y:S01]  /*0e70*/  @P1 VIADD R64, R64, 0x80 ;  /* 0x0000008040401836 */ /* 0x000fe20000000000 */
[----:B------:R-:W5:Y:S03]  /*0e80*/  @P1 LDG.E.128 R12, desc[UR6][R74.64] ;  /* 0x000000064a0c1981 */ /* 0x000f66000c1e1d00 */
[----:B--2---:R-:W-:-:S03]  /*0e90*/  @P2 IMAD.WIDE.U32 R76, R64, 0x10, R76 ;  /* 0x00000010404c2825 */ /* 0x004fc600078e004c */
[----:B------:R-:W2:Y:S01]  /*0ea0*/  LDC.64 R86, c[0x0][0x3d8] ;  /* 0x0000f600ff567b82 */ /* 0x000ea20000000a00 */
[C---:B---3--:R-:W-:Y:S01]  /*0eb0*/  @P2 IMAD.WIDE.U32 R80, R64.reuse, 0x10, R80 ;  /* 0x0000001040502825 */ /* 0x048fe200078e0050 */
[----:B------:R-:W5:Y:S04]  /*0ec0*/  @P2 LDG.E.128 R16, desc[UR6][R76.64] ;  /* 0x000000064c102981 */ /* 0x000f68000c1e1d00 */
[----:B------:R-:W5:Y:S02]  /*0ed0*/  @P2 LDG.E.128 R20, desc[UR6][R80.64] ;  /* 0x0000000650142981 */ /* 0x000f64000c1e1d00 */
[----:B------:R-:W3:Y:S01]  /*0ee0*/  @P3 LDC.64 R84, c[0x0][0x438] ;  /* 0x00010e00ff543b82 */ /* 0x000ee20000000a00 */
[C---:B0-----:R-:W-:Y:S01]  /*0ef0*/  @P2 IMAD.WIDE.U32 R78, R64.reuse, 0x10, R78 ;  /* 0x00000010404e2825 */ /* 0x041fe200078e004e */
[----:B------:R-:W-:-:S03]  /*0f00*/  @P2 IADD3 R64, PT, PT, R64, 0x80, RZ ;  /* 0x0000008040402810 */ /* 0x000fc60007ffe0ff */
[----:B------:R-:W-:Y:S01]  /*0f10*/  HFMA2 R26, -RZ, RZ, 0, 0 ;  /* 0x00000000ff1a7431 */ /* 0x000fe200000001ff */
[----:B------:R0:W5:Y:S01]  /*0f20*/  @P0 LDG.E.128 R124, desc[UR6][R24.64] ;  /* 0x00000006187c0981 */ /* 0x000162000c1e1d00 */
[----:B-1----:R-:W-:-:S03]  /*0f30*/  @P3 IMAD.WIDE.U32 R66, R64, 0x10, R82 ;  /* 0x0000001040423825 */ /* 0x002fc600078e0052 */
[----:B------:R-:W5:Y:S04]  /*0f40*/  @P2 LD.E.128 R44, desc[UR6][R78.64] ;  /* 0x000000064e2c2980 */ /* 0x000f68000c101d00 */
[----:B------:R-:W5:Y:S01]  /*0f50*/  @P3 LDG.E.128 R48, desc[UR6][R66.64] ;  /* 0x0000000642303981 */ /* 0x000f62000c1e1d00 */
[----:B------:R-:W-:Y:S01]  /*0f60*/  IMAD.MOV.U32 R30, RZ, RZ, RZ ;  /* 0x000000ffff1e7224 */ /* 0x000fe200078e00ff */
[----:B------:R-:W-:Y:S02]  /*0f70*/  MOV R34, RZ ;  /* 0x000000ff00227202 */ /* 0x000fe40000000f00 */
[----:B------:R-:W-:Y:S01]  /*0f80*/  @P3 CS2R R62, SRZ ;  /* 0x00000000003e3805 */ /* 0x000fe2000001ff00 */
[----:B------:R1:W5:Y:S01]  /*0f90*/  @P0 LD.E.128 R36, desc[UR6][R28.64] ;  /* 0x000000061c240980 */ /* 0x000362000c101d00 */
[----:B------:R-:W-:-:S02]  /*0fa0*/  @P0 MOV R35, RZ ;  /* 0x000000ff00230202 */ /* 0x000fc40000000f00 */
[----:B------:R-:W-:Y:S01]  /*0fb0*/  @P3 CS2R R60, SRZ ;  /* 0x00000000003c3805 */ /* 0x000fe2000001ff00 */
[----:B------:R-:W-:Y:S01]  /*0fc0*/  @P1 IMAD.MOV.U32 R31, RZ, RZ, RZ ;  /* 0x000000ffff1f1224 */ /* 0x000fe200078e00ff */
[----:B------:R4:W5:Y:S01]  /*0fd0*/  @P0 LDG.E.128 R4, desc[UR6][R32.64] ;  /* 0x0000000620040981 */ /* 0x000962000c1e1d00 */
[----:B---3--:R-:W-:-:S04]  /*0fe0*/  @P3 IMAD.WIDE.U32 R68, R64, 0x10, R84 ;  /* 0x0000001040443825 */ /* 0x008fc800078e0054 */
[----:B--2---:R-:W-:Y:S01]  /*0ff0*/  @P3 IMAD.WIDE.U32 R64, R64, 0x10, R86 ;  /* 0x0000001040403825 */ /* 0x004fe200078e0056 */
[----:B------:R2:W5:Y:S04]  /*1000*/  @P3 LD.E.128 R56, desc[UR6][R68.64] ;  /* 0x0000000644383980 */ /* 0x000568000c101d00 */
[----:B------:R2:W5:Y:S01]  /*1010*/  @P3 LDG.E.128 R52, desc[UR6][R64.64] ;  /* 0x0000000640343981 */ /* 0x000562000c1e1d00 */
[----:B0-----:R-:W-:Y:S02]  /*1020*/  CS2R R24, SRZ ;  /* 0x0000000000187805 */ /* 0x001fe4000001ff00 */
[----:B-1----:R-:W-:Y:S02]  /*1030*/  CS2R R28, SRZ ;  /* 0x00000000001c7805 */ /* 0x002fe4000001ff00 */
[----:B----4-:R-:W-:-:S02]  /*1040*/  CS2R R32, SRZ ;  /* 0x0000000000207805 */ /* 0x010fc4000001ff00 */
[----:B------:R-:W-:-:S07]  /*1050*/  @P2 MOV R27, RZ ;  /* 0x000000ff001b2202 */ /* 0x000fce0000000f00 */
.L_x_5293:
[----:B------:R-:W-:Y:S05]  /*1060*/  BSYNC.RECONVERGENT B0 ;  /* 0x0000000000007941 */ /* 0x000fea0003800200 */
.L_x_5290:
[----:B------:R-:W0:Y:S02]  /*1070*/  LDCU UR4, c[0x0][0x384] ;  /* 0x00007080ff0477ac */ /* 0x000e240008000800 */
[----:B0-----:R-:W-:-:S13]  /*1080*/  ISETP.GE.AND P1, PT, R0, UR4, PT ;  /* 0x0000000400007c0c */ /* 0x001fda000bf26270 */
[----:B------:R-:W-:Y:S05]  /*1090*/  @P1 EXIT ;  /* 0x000000000000194d */ /* 0x000fea0003800000 */
[----:B------:R-:W-:Y:S01]  /*10a0*/  SHF.R.S32.HI R2, RZ, 0x3, R2 ;  /* 0x00000003ff027819 */ /* 0x000fe20000011402 */
[----:B------:R-:W-:Y:S01]  /*10b0*/  UPLOP3.LUT UP1, UPT, UPT, UPT, UPT, 0x40, 0x4 ;  /* 0x000000000004789c */ /* 0x000fe20003f2e870 */
[----:B--2---:R-:W-:Y:S01]  /*10c0*/  SHF.L.U32 R65, R190, 0x5, RZ ;  /* 0x00000005be417819 */ /* 0x004fe200000006ff */
[----:B------:R-:W0:Y:S01]  /*10d0*/  LDCU UR14, c[0x0][0x388] ;  /* 0x00007100ff0e77ac */ /* 0x000e220008000800 */
[C---:B------:R-:W-:Y:S01]  /*10e0*/  LOP3.LUT R64, R2.reuse, 0x7f, RZ, 0xc0, !PT ;  /* 0x0000007f02407812 */ /* 0x040fe200078ec0ff */
[----:B------:R-:W-:Y:S01]  /*10f0*/  IMAD.SHL.U32 R2, R2, 0x2, RZ ;  /* 0x0000000202027824 */ /* 0x000fe200078e00ff */
[----:B------:R-:W-:Y:S01]  /*1100*/  LOP3.LUT R65, R65, 0x3e0, RZ, 0xc0, !PT ;  /* 0x000003e041417812 */ /* 0x000fe200078ec0ff */
[----:B------:R-:W1:Y:S01]  /*1110*/  LDCU.U8 UR12, c[0x0][0x410] ;  /* 0x00008200ff0c77ac */ /* 0x000e620008000000 */
[----:B------:R-:W-:Y:S02]  /*1120*/  VIADDMNMX R3, R64, -R3, RZ, !PT ;  /* 0x8000000340037246 */ /* 0x000fe400078001ff */
[----:B------:R-:W-:Y:S01]  /*1130*/  LOP3.LUT R2, R2, 0xffffff00, RZ, 0xc0, !PT ;  /* 0xffffff0002027812 */ /* 0x000fe200078ec0ff */
[----:B------:R-:W2:Y:S01]  /*1140*/  LDCU UR13, c[0x0][0x400] ;  /* 0x00008000ff0d77ac */ /* 0x000ea20008000800 */
[----:B------:R-:W-:-:S02]  /*1150*/  VIMNMX R3, PT, PT, R3, 0x20, PT ;  /* 0x0000002003037848 */ /* 0x000fc40003fe0100 */
[----:B------:R-:W-:Y:S01]  /*1160*/  VIADDMNMX R65, R64, -R65, RZ, !PT ;  /* 0x8000004140417246 */ /* 0x000fe200078001ff */
[----:B------:R-:W4:Y:S01]  /*1170*/  LDCU.64 UR8, c[0x0][0x398] ;  /* 0x00007300ff0877ac */ /* 0x000f220008000a00 */
[-C--:B------:R-:W-:Y:S02]  /*1180*/  LEA R3, R3, R2.reuse, 0x3 ;  /* 0x0000000203037211 */ /* 0x080fe400078e18ff */
[----:B------:R-:W-:Y:S01]  /*1190*/  VIMNMX R65, PT, PT, R65, 0x20, PT ;  /* 0x0000002041417848 */ /* 0x000fe20003fe0100 */
[----:B------:R-:W0:Y:S01]  /*11a0*/  LDCU.64 UR10, c[0x0][0x3a0] ;  /* 0x00007400ff0a77ac */ /* 0x000e220008000a00 */
[----:B------:R-:W-:Y:S02]  /*11b0*/  I2FP.F32.U32 R3, R3 ;  /* 0x0000000300037245 */ /* 0x000fe40000201000 */
[----:B------:R-:W-:Y:S02]  /*11c0*/  LEA R115, R65, R2, 0x3 ;  /* 0x0000000241737211 */ /* 0x000fe400078e18ff */
[----:B------:R0:W0:Y:S01]  /*11d0*/  MUFU.RCP R116, R3 ;  /* 0x0000000300747308 */ /* 0x0000220000001000 */
[----:B-----5:R-:W-:-:S02]  /*11e0*/  PRMT R135, R63, 0x7632, R135 ;  /* 0x000076323f877816 */ /* 0x020fc40000000087 */
        /* <DEDUP_REMOVED lines=62> */
[----:B012-4-:R-:W-:-:S07]  /*15d0*/  PRMT R134, R124, 0x7632, R134 ;  /* 0x000076327c867816 */ /* 0x017fce0000000086 */
.L_x_5331:
[----:B------:R-:W-:Y:S01]  /*15e0*/  IMAD R2, R0, UR14, RZ ;  /* 0x0000000e00027c24 */ /* 0x000fe2000f8e02ff */
[----:B------:R-:W-:Y:S04]  /*15f0*/  BSSY.RECONVERGENT B0, `(.L_x_5295) ;  /* 0x000008d000007945 */ /* 0x000fe80003800200 */
[----:B------:R-:W-:-:S04]  /*1600*/  SHF.R.S32.HI R3, RZ, 0x1f, R2 ;  /* 0x0000001fff037819 */ /* 0x000fc80000011402 */
[----:B------:R-:W-:-:S04]  /*1610*/  LEA.HI R3, R3, R2, RZ, 0x3 ;  /* 0x0000000203037211 */ /* 0x000fc800078f18ff */
        /* <DEDUP_REMOVED lines=15> */
[----:B------:R0:W5:Y:S04]  /*1710*/  @P1 LDG.E.128 R64, desc[UR6][R72.64] ;  /* 0x0000000648401981 */ /* 0x000168000c1e1d00 */
[----:B------:R0:W5:Y:S01]  /*1720*/  @P1 LDG.E.128 R68, desc[UR6][R72.64+0x10] ;  /* 0x0000100648441981 */ /* 0x000162000c1e1d00 */
[----:B------:R-:W-:-:S04]  /*1730*/  UISETP.NE.U32.AND UP0, UPT, UR8, URZ, UPT ;  /* 0x000000ff0800728c */ /* 0x000fc8000bf05070 */
[----:B------:R-:W-:-:S09]  /*1740*/  UISETP.NE.AND.EX UP0, UPT, UR9, URZ, UPT, UP0 ;  /* 0x000000ff0900728c */ /* 0x000fd2000bf05300 */
[----:B0-----:R-:W-:Y:S05]  /*1750*/  BRA.U UP0, `(.L_x_5297) ;  /* 0x0000000100947547 */ /* 0x001fea000b800000 */
[----:B------:R-:W-:-:S04]  /*1760*/  UISETP.NE.U32.AND UP0, UPT, UR10, URZ, UPT ;  /* 0x000000ff0a00728c */ /* 0x000fc8000bf05070 */
[----:B------:R-:W-:-:S09]  /*1770*/  UISETP.NE.AND.EX UP0, UPT, UR11, URZ, UPT, UP0 ;  /* 0x000000ff0b00728c */ /* 0x000fd2000bf05300 */
[----:B------:R-:W-:Y:S05]  /*1780*/  BRA.U UP0, `(.L_x_5298) ;  /* 0x0000000100347547 */ /* 0x000fea000b800000 */
[----:B-----5:R-:W-:Y:S02]  /*1790*/  PRMT R75, R89, 0x7632, R75 ;  /* 0x00007632594b7816 */ /* 0x020fe4000000004b */
[----:B------:R-:W-:Y:S02]  /*17a0*/  PRMT R73, R88, 0x7632, R73 ;  /* 0x0000763258497816 */ /* 0x000fe40000000049 */
[----:B------:R-:W-:Y:S01]  /*17b0*/  PRMT R2, R90, 0x7632, R2 ;  /* 0x000076325a027816 */ /* 0x000fe20000000002 */
[----:B------:R-:W-:Y:S01]  /*17c0*/  IMAD.U32 R75, R75, 0x10000, RZ ;  /* 0x000100004b4b7824 */ /* 0x000fe200078e00ff */
[----:B------:R-:W-:Y:S02]  /*17d0*/  PRMT R3, R91, 0x7632, R3 ;  /* 0x000076325b037816 */ /* 0x000fe40000000003 */
[----:B------:R-:W-:Y:S01]  /*17e0*/  SHF.L.U32 R72, R88, 0x10, RZ ;  /* 0x0000001058487819 */ /* 0x000fe200000006ff */
[----:B------:R-:W-:Y:S01]  /*17f0*/  IMAD.U32 R88, R90, 0x10000, RZ ;  /* 0x000100005a587824 */ /* 0x000fe200078e00ff */
[----:B------:R-:W-:-:S02]  /*1800*/  SHF.L.U32 R74, R89, 0x10, RZ ;  /* 0x00000010594a7819 */ /* 0x000fc400000006ff */
[----:B------:R-:W-:Y:S02]  /*1810*/  SHF.L.U32 R90, R91, 0x10, RZ ;  /* 0x000000105b5a7819 */ /* 0x000fe400000006ff */
[----:B------:R-:W-:Y:S02]  /*1820*/  SHF.L.U32 R73, R73, 0x10, RZ ;  /* 0x0000001049497819 */ /* 0x000fe400000006ff */
[----:B------:R-:W-:Y:S02]  /*1830*/  SHF.L.U32 R89, R2, 0x10, RZ ;  /* 0x0000001002597819 */ /* 0x000fe400000006ff */
[----:B------:R-:W-:Y:S01]  /*1840*/  SHF.L.U32 R91, R3, 0x10, RZ ;  /* 0x00000010035b7819 */ /* 0x000fe200000006ff */
[----:B------:R-:W-:Y:S06]  /*1850*/  BRA `(.L_x_5299) ;  /* 0x0000000400847947 */ /* 0x000fec0003800000 */
.L_x_5298:
[C---:B-----5:R-:W-:Y:S01]  /*1860*/  PRMT R2, R88.reuse, 0x7632, R2 ;  /* 0x0000763258027816 */ /* 0x060fe20000000002 */
[----:B------:R-:W-:Y:S01]  /*1870*/  IMAD.U32 R3, R88, 0x10000, RZ ;  /* 0x0001000058037824 */ /* 0x000fe200078e00ff */
[----:B------:R-:W-:Y:S02]  /*1880*/  PRMT R72, R89, 0x7632, R72 ;  /* 0x0000763259487816 */ /* 0x000fe40000000048 */
[C---:B------:R-:W-:Y:S02]  /*1890*/  PRMT R73, R90.reuse, 0x7632, R73 ;  /* 0x000076325a497816 */ /* 0x040fe40000000049 */
[C---:B------:R-:W-:Y:S01]  /*18a0*/  PRMT R74, R91.reuse, 0x7632, R74 ;  /* 0x000076325b4a7816 */ /* 0x040fe2000000004a */
[----:B------:R-:W-:Y:S01]  /*18b0*/  IMAD.U32 R91, R91, 0x10000, RZ ;  /* 0x000100005b5b7824 */ /* 0x000fe200078e00ff */
        /* <DEDUP_REMOVED lines=9> */
[----:B------:R-:W-:Y:S01]  /*1950*/  FADD.FTZ R72, R64, R3 ;  /* 0x0000000340487221 */ /* 0x000fe20000010000 */
[----:B------:R-:W-:Y:S01]  /*1960*/  FADD.FTZ R73, R65, R2 ;  /* 0x0000000241497221 */ /* 0x000fe20000010000 */
[----:B------:R-:W-:Y:S01]  /*1970*/  FADD.FTZ R75, R67, R104 ;  /* 0x00000068434b7221 */ /* 0x000fe20000010000 */
[----:B------:R-:W-:Y:S01]  /*1980*/  FADD.FTZ R89, R69, R106 ;  /* 0x0000006a45597221 */ /* 0x000fe20000010000 */
[----:B------:R-:W-:Y:S01]  /*1990*/  FADD.FTZ R91, R71, R108 ;  /* 0x0000006c475b7221 */ /* 0x000fe20000010000 */
[----:B------:R-:W-:Y:S06]  /*19a0*/  BRA `(.L_x_5299) ;  /* 0x0000000400307947 */ /* 0x000fec0003800000 */
.L_x_5297:
[----:B------:R-:W-:-:S04]  /*19b0*/  UISETP.NE.U32.AND UP0, UPT, UR10, URZ, UPT ;  /* 0x000000ff0a00728c */ /* 0x000fc8000bf05070 */
[----:B------:R-:W-:-:S09]  /*19c0*/  UISETP.NE.AND.EX UP0, UPT, UR11, URZ, UPT, UP0 ;  /* 0x000000ff0b00728c */ /* 0x000fd2000bf05300 */
[----:B------:R-:W-:Y:S05]  /*19d0*/  BRA.U UP0, `(.L_x_5300) ;  /* 0x0000000100847547 */ /* 0x000fea000b800000 */
[C---:B-----5:R-:W-:Y:S01]  /*19e0*/  PRMT R104, R88.reuse, 0x7632, R104 ;  /* 0x0000763258687816 */ /* 0x060fe20000000068 */
[----:B------:R-:W-:Y:S01]  /*19f0*/  IMAD.U32 R74, R129, 0x10000, RZ ;  /* 0x00010000814a7824 */ /* 0x000fe200078e00ff */
[----:B------:R-:W-:Y:S02]  /*1a00*/  SHF.L.U32 R3, R88, 0x10, RZ ;  /* 0x0000001058037819 */ /* 0x000fe400000006ff */
[----:B------:R-:W-:Y:S02]  /*1a10*/  SHF.L.U32 R73, R90, 0x10, RZ ;  /* 0x000000105a497819 */ /* 0x000fe400000006ff */
[----:B------:R-:W-:Y:S02]  /*1a20*/  SHF.L.U32 R72, R128, 0x10, RZ ;  /* 0x0000001080487819 */ /* 0x000fe400000006ff */
[----:B------:R-:W-:Y:S02]  /*1a30*/  SHF.L.U32 R88, R130, 0x10, RZ ;  /* 0x0000001082587819 */ /* 0x000fe400000006ff */
[----:B------:R-:W-:Y:S01]  /*1a40*/  PRMT R106, R89, 0x7632, R106 ;  /* 0x00007632596a7816 */ /* 0x000fe2000000006a */
[----:B------:R-:W-:Y:S01]  /*1a50*/  FADD.FTZ R72, R3, R72 ;  /* 0x0000004803487221 */ /* 0x000fe20000010000 */
[----:B------:R-:W-:-:S02]  /*1a60*/  IMAD.U32 R89, R89, 0x10000, RZ ;  /* 0x0001000059597824 */ /* 0x000fc400078e00ff */
[----:B------:R-:W-:Y:S01]  /*1a70*/  FADD.FTZ R88, R73, R88 ;  /* 0x0000005849587221 */ /* 0x000fe20000010000 */
[----:B------:R-:W-:Y:S01]  /*1a80*/  PRMT R107, R90, 0x7632, R107 ;  /* 0x000076325a6b7816 */ /* 0x000fe2000000006b */
[----:B------:R-:W-:Y:S01]  /*1a90*/  IMAD.U32 R90, R131, 0x10000, RZ ;  /* 0x00010000835a7824 */ /* 0x000fe200078e00ff */
[----:B------:R-:W-:Y:S01]  /*1aa0*/  PRMT R108, R91, 0x7632, R108 ;  /* 0x000076325b6c7816 */ /* 0x000fe2000000006c */
[----:B------:R-:W-:Y:S01]  /*1ab0*/  FADD.FTZ R74, R89, R74 ;  /* 0x0000004a594a7221 */ /* 0x000fe20000010000 */
[----:B------:R-:W-:Y:S01]  /*1ac0*/  PRMT R2, R128, 0x7632, R2 ;  /* 0x0000763280027816 */ /* 0x000fe20000000002 */
[----:B------:R-:W-:Y:S01]  /*1ad0*/  IMAD.U32 R106, R106, 0x10000, RZ ;  /* 0x000100006a6a7824 */ /* 0x000fe200078e00ff */
[----:B------:R-:W-:Y:S02]  /*1ae0*/  PRMT R3, R129, 0x7632, R3 ;  /* 0x0000763281037816 */ /* 0x000fe40000000003 */
[----:B------:R-:W-:Y:S02]  /*1af0*/  PRMT R73, R130, 0x7632, R73 ;  /* 0x0000763282497816 */ /* 0x000fe40000000049 */
        /* <DEDUP_REMOVED lines=12> */
[----:B------:R-:W-:-:S03]  /*1bc0*/  FADD.FTZ R89, R104, R89 ;  /* 0x0000005968597221 */ /* 0x000fc60000010000 */
[----:B------:R-:W-:Y:S01]  /*1bd0*/  FADD.FTZ R91, R108, R91 ;  /* 0x0000005b6c5b7221 */ /* 0x000fe20000010000 */
[----:B------:R-:W-:Y:S06]  /*1be0*/  BRA `(.L_x_5299) ;  /* 0x0000000000a07947 */ /* 0x000fec0003800000 */
.L_x_5300:
[----:B-----5:R-:W-:Y:S01]  /*1bf0*/  PRMT R104, R89, 0x7632, R104 ;  /* 0x0000763259687816 */ /* 0x020fe20000000068 */
[----:B------:R-:W-:Y:S01]  /*1c00*/  IMAD.U32 R3, R128, 0x10000, RZ ;  /* 0x0001000080037824 */ /* 0x000fe200078e00ff */
[----:B------:R-:W-:Y:S01]  /*1c10*/  PRMT R105, R90, 0x7632, R105 ;  /* 0x000076325a697816 */ /* 0x000fe20000000069 */
[----:B------:R-:W-:Y:S01]  /*1c20*/  IMAD.U32 R108, R91, 0x10000, RZ ;  /* 0x000100005b6c7824 */ /* 0x000fe200078e00ff */
[C---:B------:R-:W-:Y:S01]  /*1c30*/  PRMT R74, R88.reuse, 0x7632, R74 ;  /* 0x00007632584a7816 */ /* 0x040fe2000000004a */
[----:B------:R-:W-:Y:S01]  /*1c40*/  IMAD.U32 R88, R88, 0x10000, RZ ;  /* 0x0001000058587824 */ /* 0x000fe200078e00ff */
[----:B------:R-:W-:Y:S01]  /*1c50*/  SHF.L.U32 R89, R89, 0x10, RZ ;  /* 0x0000001059597819 */ /* 0x000fe200000006ff */
[----:B------:R-:W-:Y:S01]  /*1c60*/  IMAD.U32 R105, R105, 0x10000, RZ ;  /* 0x0001000069697824 */ /* 0x000fe200078e00ff */
[----:B------:R-:W-:Y:S01]  /*1c70*/  SHF.L.U32 R90, R90, 0x10, RZ ;  /* 0x000000105a5a7819 */ /* 0x000fe200000006ff */
[----:B------:R-:W-:Y:S01]  /*1c80*/  FADD.FTZ R75, R88, R3 ;  /* 0x00000003584b7221 */ /* 0x000fe20000010000 */
[----:B------:R-:W-:-:S02]  /*1c90*/  SHF.L.U32 R2, R129, 0x10, RZ ;  /* 0x0000001081027819 */ /* 0x000fc400000006ff */
[----:B------:R-:W-:Y:S02]  /*1ca0*/  SHF.L.U32 R73, R130, 0x10, RZ ;  /* 0x0000001082497819 */ /* 0x000fe400000006ff */
[----:B------:R-:W-:Y:S01]  /*1cb0*/  PRMT R106, R91, 0x7632, R106 ;  /* 0x000076325b6a7816 */ /* 0x000fe2000000006a */
[--C-:B------:R-:W-:Y:S01]  /*1cc0*/  FADD.FTZ R91, R89, R2.reuse ;  /* 0x00000002595b7221 */ /* 0x100fe20000010000 */
[----:B------:R-:W-:Y:S01]  /*1cd0*/  PRMT R2, R128, 0x7632, R2 ;  /* 0x0000763280027816 */ /* 0x000fe20000000002 */
[----:B------:R-:W-:Y:S01]  /*1ce0*/  FADD.FTZ R107, R90, R73 ;  /* 0x000000495a6b7221 */ /* 0x000fe20000010000 */
[----:B------:R-:W-:Y:S02]  /*1cf0*/  PRMT R3, R129, 0x7632, R3 ;  /* 0x0000763281037816 */ /* 0x000fe40000000003 */
[----:B------:R-:W-:Y:S01]  /*1d00*/  PRMT R72, R130, 0x7632, R72 ;  /* 0x0000763282487816 */ /* 0x000fe20000000048 */
[----:B------:R-:W-:Y:S01]  /*1d10*/  IMAD.U32 R2, R2, 0x10000, RZ ;  /* 0x0001000002027824 */ /* 0x000fe200078e00ff */
[C---:B------:R-:W-:Y:S01]  /*1d20*/  PRMT R73, R131.reuse, 0x7632, R73 ;  /* 0x0000763283497816 */ /* 0x040fe20000000049 */
        /* <DEDUP_REMOVED lines=13> */
[----:B------:R-:W-:Y:S01]  /*1e00*/  FADD.FTZ R72, R64, R75 ;  /* 0x0000004b40487221 */ /* 0x000fe20000010000 */
[----:B------:R-:W-:Y:S01]  /*1e10*/  FADD.FTZ R108, R74, R73 ;  /* 0x000000494a6c7221 */ /* 0x000fe20000010000 */
[----:B------:R-:W-:Y:S01]  /*1e20*/  FADD.FTZ R74, R66, R91 ;  /* 0x0000005b424a7221 */ /* 0x000fe20000010000 */
[----:B------:R-:W-:Y:S01]  /*1e30*/  FADD.FTZ R73, R65, R2 ;  /* 0x0000000241497221 */ /* 0x000fe20000010000 */
[----:B------:R-:W-:Y:S01]  /*1e40*/  FADD.FTZ R75, R67, R104 ;  /* 0x00000068434b7221 */ /* 0x000fe20000010000 */
[----:B------:R-:W-:Y:S01]  /*1e50*/  FADD.FTZ R89, R69, R106 ;  /* 0x0000006a45597221 */ /* 0x000fe20000010000 */
[----:B------:R-:W-:-:S07]  /*1e60*/  FADD.FTZ R91, R71, R108 ;  /* 0x0000006c475b7221 */ /* 0x000fce0000010000 */
.L_x_5299:
[----:B------:R-:W0:Y:S01]  /*1e70*/  LDC.64 R104, c[0x0][0x3a8] ;  /* 0x0000ea00ff687b82 */ /* 0x000e220000000a00 */
[C---:B------:R-:W-:Y:S01]  /*1e80*/  IADD3 R2, PT, PT, R189.reuse, 0x80, RZ ;  /* 0x00000080bd027810 */ /* 0x040fe20007ffe0ff */
[----:B0-----:R-:W-:-:S05]  /*1e90*/  IMAD.WIDE.U32 R104, R189, 0x20, R104 ;  /* 0x00000020bd687825 */ /* 0x001fca00078e0068 */
[----:B------:R0:W-:Y:S04]  /*1ea0*/  STG.E.128 desc[UR6][R104.64], R72 ;  /* 0x0000004868007986 */ /* 0x0001e8000c101d06 */
[----:B------:R0:W-:Y:S02]  /*1eb0*/  STG.E.128 desc[UR6][R104.64+0x10], R88 ;  /* 0x0000105868007986 */ /* 0x0001e4000c101d06 */
.L_x_5296:
[----:B------:R-:W-:Y:S05]  /*1ec0*/  BSYNC.RECONVERGENT B0 ;  /* 0x0000000000007941 */ /* 0x000fea0003800200 */
.L_x_5295:
[----:B------:R-:W-:Y:S01]  /*1ed0*/  ISETP.GE.U32.AND P2, PT, R114, 0x100, PT ;  /* 0x000001007200780c */ /* 0x000fe20003f46070 */
[----:B------:R-:W-:-:S12]  /*1ee0*/  BSSY.RECONVERGENT B0, `(.L_x_5301) ;  /* 0x0000083000007945 */ /* 0x000fd80003800200 */
[----:B------:R-:W-:Y:S05]  /*1ef0*/  @!P2 BRA `(.L_x_5302) ;  /* 0x000000080004a947 */ /* 0x000fea0003800000 */
[----:B------:R-:W-:Y:S01]  /*1f00*/  ISETP.NE.U32.AND P0, PT, RZ, UR8, PT ;  /* 0x00000008ff007c0c */ /* 0x000fe2000bf05070 */
[----:B------:R-:W1:Y:S01]  /*1f10*/  LDC.64 R92, c[0x0][0x390] ;  /* 0x0000e400ff5c7b82 */ /* 0x000e620000000a00 */
[----:B------:R-:W-:Y:S02]  /*1f20*/  ISETP.NE.U32.AND P1, PT, RZ, UR10, PT ;  /* 0x0000000aff007c0c */ /* 0x000fe4000bf25070 */
[----:B------:R-:W-:Y:S02]  /*1f30*/  ISETP.NE.AND.EX P0, PT, RZ, UR9, PT, P0 ;  /* 0x00000009ff007c0c */ /* 0x000fe4000bf05300 */
[----:B------:R-:W-:-:S11]  /*1f40*/  ISETP.NE.AND.EX P1, PT, RZ, UR11, PT, P1 ;  /* 0x0000000bff007c0c */ /* 0x000fd6000bf25310 */
[----:B------:R-:W2:Y:S08]  /*1f50*/  @P0 LDC.64 R76, c[0x0][0x398] ;  /* 0x0000e600ff4c0b82 */ /* 0x000eb00000000a00 */
[----:B------:R-:W4:Y:S01]  /*1f60*/  @P1 LDC.64 R78, c[0x0][0x3a0] ;  /* 0x0000e800ff4e1b82 */ /* 0x000f220000000a00 */
[----:B-1----:R-:W-:-:S06]  /*1f70*/  IMAD.WIDE.U32 R92, R2, 0x10, R92 ;  /* 0x00000010025c7825 */ /* 0x002fcc00078e005c */
[----:B------:R-:W5:Y:S01]  /*1f80*/  LDG.E.128 R92, desc[UR6][R92.64] ;  /* 0x000000065c5c7981 */ /* 0x000f62000c1e1d00 */
[----:B--2---:R-:W-:-:S05]  /*1f90*/  @P0 IMAD.WIDE.U32 R76, R2, 0x10, R76 ;  /* 0x00000010024c0825 */ /* 0x004fca00078e004c */
[----:B------:R1:W5:Y:S01]  /*1fa0*/  @P0 LDG.E.128 R128, desc[UR6][R76.64] ;  /* 0x000000064c800981 */ /* 0x000362000c1e1d00 */
[----:B----4-:R-:W-:-:S05]  /*1fb0*/  @P1 IMAD.WIDE.U32 R78, R2, 0x20, R78 ;  /* 0x00000020024e1825 */ /* 0x010fca00078e004e */
[----:B------:R1:W5:Y:S04]  /*1fc0*/  @P1 LDG.E.128 R64, desc[UR6][R78.64] ;  /* 0x000000064e401981 */ /* 0x000368000c1e1d00 */
[----:B------:R1:W5:Y:S01]  /*1fd0*/  @P1 LDG.E.128 R68, desc[UR6][R78.64+0x10] ;  /* 0x000010064e441981 */ /* 0x000362000c1e1d00 */
[----:B------:R-:W-:Y:S05]  /*1fe0*/  @!P0 BRA `(.L_x_5303) ;  /* 0x00000004002c8947 */ /* 0x000fea0003800000 */
[----:B------:R-:W-:Y:S05]  /*1ff0*/  @!P1 BRA `(.L_x_5304) ;  /* 0x0000000000a49947 */ /* 0x000fea0003800000 */
[C---:B-----5:R-:W-:Y:S01]  /*2000*/  PRMT R3, R92.reuse, 0x7632, R3 ;  /* 0x000076325c037816 */ /* 0x060fe20000000003 */
[----:B-1----:R-:W-:Y:S01]  /*2010*/  IMAD.U32 R76, R129, 0x10000, RZ ;  /* 0x00010000814c7824 */ /* 0x002fe200078e00ff */
[----:B------:R-:W-:Y:S01]  /*2020*/  SHF.L.U32 R92, R92, 0x10, RZ ;  /* 0x000000105c5c7819 */ /* 0x000fe200000006ff */
[----:B------:R-:W-:Y:S01]  /*2030*/  IMAD.U32 R110, R131, 0x10000, RZ ;  /* 0x00010000836e7824 */ /* 0x000fe200078e00ff */
[----:B------:R-:W-:Y:S02]  /*2040*/  SHF.L.U32 R77, R128, 0x10, RZ ;  /* 0x00000010804d7819 */ /* 0x000fe400000006ff */
[C---:B0-----:R-:W-:Y:S02]  /*2050*/  PRMT R104, R94.reuse, 0x7632, R104 ;  /* 0x000076325e687816 */ /* 0x041fe40000000068 */
[C---:B------:R-:W-:Y:S01]  /*2060*/  PRMT R78, R93.reuse, 0x7632, R78 ;  /* 0x000076325d4e7816 */ /* 0x040fe2000000004e */
[----:B------:R-:W-:Y:S01]  /*2070*/  IMAD.U32 R93, R93, 0x10000, RZ ;  /* 0x000100005d5d7824 */ /* 0x000fe200078e00ff */
[----:B------:R-:W-:Y:S01]  /*2080*/  SHF.L.U32 R94, R94, 0x10, RZ ;  /* 0x000000105e5e7819 */ /* 0x000fe200000006ff */
[----:B------:R-:W-:Y:S01]  /*2090*/  FADD.FTZ R77, R77, R92 ;  /* 0x0000005c4d4d7221 */ /* 0x000fe20000010000 */
[----:B------:R-:W-:Y:S01]  /*20a0*/  SHF.L.U32 R79, R130, 0x10, RZ ;  /* 0x00000010824f7819 */ /* 0x000fe200000006ff */
[----:B------:R-:W-:Y:S01]  /*20b0*/  FADD.FTZ R93, R76, R93 ;  /* 0x0000005d4c5d7221 */ /* 0x000fe20000010000 */
[C---:B------:R-:W-:Y:S01]  /*20c0*/  PRMT R106, R95.reuse, 0x7632, R106 ;  /* 0x000076325f6a7816 */ /* 0x040fe2000000006a */
[----:B------:R-:W-:Y:S01]  /*20d0*/  IMAD.U32 R78, R78, 0x10000, RZ ;  /* 0x000100004e4e7824 */ /* 0x000fe200078e00ff */
        /* <DEDUP_REMOVED lines=8> */
[----:B------:R-:W-:Y:S02]  /*2160*/  SHF.L.U32 R3, R3, 0x10, RZ ;  /* 0x0000001003037819 */ /* 0x000fe400000006ff */
        /* <DEDUP_REMOVED lines=17> */
[----:B------:R-:W-:Y:S06]  /*2280*/  BRA `(.L_x_5305) ;  /* 0x00000004000c7947 */ /* 0x000fec0003800000 */
.L_x_5304:
[C---:B-1---5:R-:W-:Y:S01]  /*2290*/  PRMT R79, R92.reuse, 0x7632, R79 ;  /* 0x000076325c4f7816 */ /* 0x062fe2000000004f */
[----:B------:R-:W-:Y:S01]  /*22a0*/  IMAD.U32 R76, R92, 0x10000, RZ ;  /* 0x000100005c4c7824 */ /* 0x000fe200078e00ff */
[C---:B0-----:R-:W-:Y:S01]  /*22b0*/  PRMT R105, R93.reuse, 0x7632, R105 ;  /* 0x000076325d697816 */ /* 0x041fe20000000069 */
[----:B------:R-:W-:Y:S01]  /*22c0*/  IMAD.U32 R3, R128, 0x10000, RZ ;  /* 0x0001000080037824 */ /* 0x000fe200078e00ff */
[----:B------:R-:W-:Y:S01]  /*22d0*/  SHF.L.U32 R78, R93, 0x10, RZ ;  /* 0x000000105d4e7819 */ /* 0x000fe200000006ff */
[----:B------:R-:W-:Y:S01]  /*22e0*/  IMAD.U32 R110, R95, 0x10000, RZ ;  /* 0x000100005f6e7824 */ /* 0x000fe200078e00ff */
[----:B------:R-:W-:Y:S01]  /*22f0*/  SHF.L.U32 R92, R94, 0x10, RZ ;  /* 0x000000105e5c7819 */ /* 0x000fe200000006ff */
[----:B------:R-:W-:Y:S01]  /*2300*/  FADD.FTZ R76, R3, R76 ;  /* 0x0000004c034c7221 */ /* 0x000fe20000010000 */
[----:B------:R-:W-:Y:S02]  /*2310*/  SHF.L.U32 R77, R129, 0x10, RZ ;  /* 0x00000010814d7819 */ /* 0x000fe400000006ff */
[----:B------:R-:W-:-:S02]  /*2320*/  SHF.L.U32 R93, R130, 0x10, RZ ;  /* 0x00000010825d7819 */ /* 0x000fc400000006ff */
[----:B------:R-:W-:Y:S01]  /*2330*/  PRMT R107, R94, 0x7632, R107 ;  /* 0x000076325e6b7816 */ /* 0x000fe2000000006b */
[----:B------:R-:W-:Y:S01]  /*2340*/  FADD.FTZ R78, R77, R78 ;  /* 0x0000004e4d4e7221 */ /* 0x000fe20000010000 */
[----:B------:R-:W-:Y:S01]  /*2350*/  PRMT R109, R95, 0x7632, R109 ;  /* 0x000076325f6d7816 */ /* 0x000fe2000000006d */
[----:B------:R-:W-:Y:S01]  /*2360*/  FADD.FTZ R92, R93, R92 ;  /* 0x0000005c5d5c7221 */ /* 0x000fe20000010000 */
[----:B------:R-:W-:Y:S01]  /*2370*/  PRMT R3, R128, 0x7632, R3 ;  /* 0x0000763280037816 */ /* 0x000fe20000000003 */
[----:B------:R-:W-:Y:S01]  /*2380*/  IMAD.U32 R108, R107, 0x10000, RZ ;  /* 0x000100006b6c7824 */ /* 0x000fe200078e00ff */
[----:B------:R-:W-:Y:S02]  /*2390*/  PRMT R77, R129, 0x7632, R77 ;  /* 0x00007632814d7816 */ /* 0x000fe4000000004d */
        /* <DEDUP_REMOVED lines=15> */
[----:B------:R-:W-:Y:S06]  /*2490*/  BRA `(.L_x_5305) ;  /* 0x0000000000887947 */ /* 0x000fec0003800000 */
.L_x_5303:
[----:B------:R-:W-:Y:S05]  /*24a0*/  @!P1 BRA `(.L_x_5306) ;  /* 0x0000000000549947 */ /* 0x000fea0003800000 */
[----:B-----5:R-:W-:Y:S01]  /*24b0*/  PRMT R3, R92, 0x7632, R3 ;  /* 0x000076325c037816 */ /* 0x020fe20000000003 */
[----:B-1----:R-:W-:Y:S01]  /*24c0*/  IMAD.U32 R79, R94, 0x10000, RZ ;  /* 0x000100005e4f7824 */ /* 0x002fe200078e00ff */
[----:B------:R-:W-:Y:S02]  /*24d0*/  SHF.L.U32 R77, R92, 0x10, RZ ;  /* 0x000000105c4d7819 */ /* 0x000fe400000006ff */
[----:B------:R-:W-:Y:S02]  /*24e0*/  PRMT R76, R93, 0x7632, R76 ;  /* 0x000076325d4c7816 */ /* 0x000fe4000000004c */
[----:B------:R-:W-:Y:S02]  /*24f0*/  PRMT R78, R94, 0x7632, R78 ;  /* 0x000076325e4e7816 */ /* 0x000fe4000000004e */
[----:B------:R-:W-:Y:S01]  /*2500*/  PRMT R92, R95, 0x7632, R92 ;  /* 0x000076325f5c7816 */ /* 0x000fe2000000005c */
[----:B------:R-:W-:Y:S01]  /*2510*/  IMAD.U32 R106, R76, 0x10000, RZ ;  /* 0x000100004c6a7824 */ /* 0x000fe200078e00ff */
[----:B------:R-:W-:Y:S01]  /*2520*/  SHF.L.U32 R93, R93, 0x10, RZ ;  /* 0x000000105d5d7819 */ /* 0x000fe200000006ff */
[----:B------:R-:W-:Y:S01]  /*2530*/  FADD.FTZ R76, R64, R77 ;  /* 0x0000004d404c7221 */ /* 0x000fe20000010000 */
[----:B------:R-:W-:-:S02]  /*2540*/  SHF.L.U32 R95, R95, 0x10, RZ ;  /* 0x000000105f5f7819 */ /* 0x000fc400000006ff */
[----:B0-----:R-:W-:Y:S02]  /*2550*/  SHF.L.U32 R104, R3, 0x10, RZ ;  /* 0x0000001003687819 */ /* 0x001fe400000006ff */
        /* <DEDUP_REMOVED lines=10> */
.L_x_5306:
[----:B-----5:R-:W-:Y:S01]  /*2600*/  PRMT R3, R94, 0x7632, R3 ;  /* 0x000076325e037816 */ /* 0x020fe20000000003 */
[C---:B-1----:R-:W-:Y:S01]  /*2610*/  IMAD.U32 R76, R92.reuse, 0x10000, RZ ;  /* 0x000100005c4c7824 */ /* 0x042fe200078e00ff */
[----:B------:R-:W-:Y:S02]  /*2620*/  PRMT R77, R92, 0x7632, R77 ;  /* 0x000076325c4d7816 */ /* 0x000fe4000000004d */
[----:B------:R-:W-:Y:S02]  /*2630*/  PRMT R79, R93, 0x7632, R79 ;  /* 0x000076325d4f7816 */ /* 0x000fe4000000004f */
[C---:B0-----:R-:W-:Y:S02]  /*2640*/  PRMT R104, R95.reuse, 0x7632, R104 ;  /* 0x000076325f687816 */ /* 0x041fe40000000068 */
[----:B------:R-:W-:Y:S01]  /*2650*/  SHF.L.U32 R92, R94, 0x10, RZ ;  /* 0x000000105e5c7819 */ /* 0x000fe200000006ff */
[----:B------:R-:W-:Y:S01]  /*2660*/  IMAD.U32 R94, R95, 0x10000, RZ ;  /* 0x000100005f5e7824 */ /* 0x000fe200078e00ff */
[----:B------:R-:W-:Y:S01]  /*2670*/  SHF.L.U32 R78, R93, 0x10, RZ ;  /* 0x000000105d4e7819 */ /* 0x000fe200000006ff */
[----:B------:R-:W-:Y:S01]  /*2680*/  IMAD.U32 R93, R3, 0x10000, RZ ;  /* 0x00010000035d7824 */ /* 0x000fe200078e00ff */
[----:B------:R-:W-:-:S02]  /*2690*/  SHF.L.U32 R77, R77, 0x10, RZ ;  /* 0x000000104d4d7819 */ /* 0x000fc400000006ff */
[----:B------:R-:W-:Y:S02]  /*26a0*/  SHF.L.U32 R79, R79, 0x10, RZ ;  /* 0x000000104f4f7819 */ /* 0x000fe400000006ff */
[----:B------:R-:W-:-:S07]  /*26b0*/  SHF.L.U32 R95, R104, 0x10, RZ ;  /* 0x00000010685f7819 */ /* 0x000fce00000006ff */
.L_x_5305:
[----:B------:R-:W0:Y:S02]  /*26c0*/  LDC.64 R104, c[0x0][0x3a8] ;  /* 0x0000ea00ff687b82 */ /* 0x000e240000000a00 */
[C---:B0-----:R-:W-:Y:S01]  /*26d0*/  IMAD.WIDE.U32 R104, R2.reuse, 0x20, R104 ;  /* 0x0000002002687825 */ /* 0x041fe200078e0068 */
[----:B------:R-:W-:-:S04]  /*26e0*/  IADD3 R2, PT, PT, R2, 0x80, RZ ;  /* 0x0000008002027810 */ /* 0x000fc80007ffe0ff */
[----:B------:R1:W-:Y:S04]  /*26f0*/  STG.E.128 desc[UR6][R104.64], R76 ;  /* 0x0000004c68007986 */ /* 0x0003e8000c101d06 */
[----:B------:R1:W-:Y:S02]  /*2700*/  STG.E.128 desc[UR6][R104.64+0x10], R92 ;  /* 0x0000105c68007986 */ /* 0x0003e4000c101d06 */
.L_x_5302:
[----:B------:R-:W-:Y:S05]  /*2710*/  BSYNC.RECONVERGENT B0 ;  /* 0x0000000000007941 */ /* 0x000fea0003800200 */
.L_x_5301:
        /* <DEDUP_REMOVED lines=8> */
[----:B------:R-:W4:Y:S08]  /*27a0*/  @P0 LDC.64 R82, c[0x0][0x398] ;  /* 0x0000e600ff520b82 */ /* 0x000f300000000a00 */
[----:B------:R-:W0:Y:S01]  /*27b0*/  @P1 LDC.64 R96, c[0x0][0x3a0] ;  /* 0x0000e800ff601b82 */ /* 0x000e220000000a00 */
[----:B--2---:R-:W-:-:S04]  /*27c0*/  IMAD.WIDE.U32 R80, R2, 0x10, R80 ;  /* 0x0000001002507825 */ /* 0x004fc800078e0050 */
[----:B----4-:R-:W-:-:S05]  /*27d0*/  @P0 IMAD.WIDE.U32 R82, R2, 0x10, R82 ;  /* 0x0000001002520825 */ /* 0x010fca00078e0052 */
[----:B------:R2:W5:Y:S01]  /*27e0*/  @P0 LDG.E.128 R128, desc[UR6][R82.64] ;  /* 0x0000000652800981 */ /* 0x000562000c1e1d00 */
[----:B01----:R-:W-:-:S03]  /*27f0*/  @P1 IMAD.WIDE.U32 R104, R2, 0x20, R96 ;  /* 0x0000002002681825 */ /* 0x003fc600078e0060 */
[----:B------:R2:W5:Y:S04]  /*2800*/  LDG.E.128 R96, desc[UR6][R80.64] ;  /* 0x0000000650607981 */ /* 0x000568000c1e1d00 */
[----:B------:R2:W5:Y:S04]  /*2810*/  @P1 LDG.E.128 R64, desc[UR6][R104.64] ;  /* 0x0000000668401981 */ /* 0x000568000c1e1d00 */
[----:B------:R2:W5:Y:S01]  /*2820*/  @P1 LDG.E.128 R68, desc[UR6][R104.64+0x10] ;  /* 0x0000100668441981 */ /* 0x000562000c1e1d00 */
[----:B------:R-:W-:Y:S05]  /*2830*/  @!P0 BRA `(.L_x_5309) ;  /* 0x00000004002c8947 */ /* 0x000fea0003800000 */
[----:B------:R-:W-:Y:S05]  /*2840*/  @!P1 BRA `(.L_x_5310) ;  /* 0x0000000000a49947 */ /* 0x000fea0003800000 */
[C---:B-----5:R-:W-:Y:S01]  /*2850*/  PRMT R3, R96.reuse, 0x7632, R3 ;  /* 0x0000763260037816 */ /* 0x060fe20000000003 */
[----:B------:R-:W-:Y:S01]  /*2860*/  IMAD.U32 R96, R96, 0x10000, RZ ;  /* 0x0001000060607824 */ /* 0x000fe200078e00ff */
[----:B--2---:R-:W-:Y:S01]  /*2870*/  PRMT R82, R97, 0x7632, R82 ;  /* 0x0000763261527816 */ /* 0x004fe20000000052 */
[----:B------:R-:W-:Y:S01]  /*2880*/  IMAD.U32 R81, R128, 0x10000, RZ ;  /* 0x0001000080517824 */ /* 0x000fe200078e00ff */
[C---:B------:R-:W-:Y:S01]  /*2890*/  PRMT R104, R98.reuse, 0x7632, R104 ;  /* 0x0000763262687816 */ /* 0x040fe20000000068 */
[----:B------:R-:W-:Y:S01]  /*28a0*/  IMAD.U32 R107, R99, 0x10000, RZ ;  /* 0x00010000636b7824 */ /* 0x000fe200078e00ff */
[----:B------:R-:W-:Y:S01]  /*28b0*/  SHF.L.U32 R97, R97, 0x10, RZ ;  /* 0x0000001061617819 */ /* 0x000fe200000006ff */
[----:B------:R-:W-:Y:S01]  /*28c0*/  FADD.FTZ R81, R81, R96 ;  /* 0x0000006051517221 */ /* 0x000fe20000010000 */
[----:B------:R-:W-:Y:S02]  /*28d0*/  SHF.L.U32 R98, R98, 0x10, RZ ;  /* 0x0000001062627819 */ /* 0x000fe400000006ff */
        /* <DEDUP_REMOVED lines=8> */
[----:B------:R-:W-:Y:S02]  /*2960*/  PRMT R83, R129, 0x7632, R83 ;  /* 0x0000763281537816 */ /* 0x000fe40000000053 */
[C---:B------:R-:W-:Y:S01]  /*2970*/  PRMT R108, R131.reuse, 0x7632, R108 ;  /* 0x00007632836c7816 */ /* 0x040fe2000000006c */
        /* <DEDUP_REMOVED lines=22> */
.L_x_5310:
[C---:B--2--5:R-:W-:Y:S02]  /*2ae0*/  PRMT R83, R96.reuse, 0x7632, R83 ;  /* 0x0000763260537816 */ /* 0x064fe40000000053 */
[----:B------:R-:W-:Y:S01]  /*2af0*/  SHF.L.U32 R80, R96, 0x10, RZ ;  /* 0x0000001060507819 */ /* 0x000fe200000006ff */
        /* <DEDUP_REMOVED lines=13> */
[----:B------:R-:W-:Y:S01]  /*2bd0*/  PRMT R81, R129, 0x7632, R81 ;  /* 0x0000763281517816 */ /* 0x000fe20000000051 */
[----:B------:R-:W-:Y:S01]  /*2be0*/  IMAD.U32 R112, R109, 0x10000, RZ ;  /* 0x000100006d707824 */ /* 0x000fe200078e00ff */
[----:B------:R-:W-:Y:S02]  /*2bf0*/  PRMT R97, R130, 0x7632, R97 ;  /* 0x0000763282617816 */ /* 0x000fe40000000061 */
[----:B------:R-:W-:Y:S01]  /*2c00*/  PRMT R98, R131, 0x7632, R98 ;  /* 0x0000763283627816 */ /* 0x000fe20000000062 */
[----:B------:R-:W-:Y:S01]  /*2c10*/  IMAD.U32 R83, R81, 0x10000, RZ ;  /* 0x0001000051537824 */ /* 0x000fe200078e00ff */
[----:B------:R-:W-:Y:S02]  /*2c20*/  SHF.L.U32 R110, R99, 0x10, RZ ;  /* 0x00000010636e7819 */ /* 0x000fe400000006ff */
[----:B------:R-:W-:Y:S02]  /*2c30*/  SHF.L.U32 R111, R131, 0x10, RZ ;  /* 0x00000010836f7819 */ /* 0x000fe400000006ff */
[----:B------:R-:W-:-:S02]  /*2c40*/  SHF.L.U32 R3, R3, 0x10, RZ ;  /* 0x0000001003037819 */ /* 0x000fc400000006ff */
[----:B------:R-:W-:Y:S02]  /*2c50*/  SHF.L.U32 R106, R105, 0x10, RZ ;  /* 0x00000010696a7819 */ /* 0x000fe400000006ff */
[----:B------:R-:W-:Y:S01]  /*2c60*/  SHF.L.U32 R108, R107, 0x10, RZ ;  /* 0x000000106b6c7819 */ /* 0x000fe200000006ff */
[----:B------:R-:W-:Y:S01]  /*2c70*/  FADD.FTZ R81, R104, R3 ;  /* 0x0000000368517221 */ /* 0x000fe20000010000 */
[----:B------:R-:W-:Y:S01]  /*2c80*/  SHF.L.U32 R97, R97, 0x10, RZ ;  /* 0x0000001061617819 */ /* 0x000fe200000006ff */
[----:B------:R-:W-:Y:S01]  /*2c90*/  FADD.FTZ R83, R106, R83 ;  /* 0x000000536a537221 */ /* 0x000fe20000010000 */
[----:B------:R-:W-:Y:S01]  /*2ca0*/  SHF.L.U32 R99, R98, 0x10, RZ ;  /* 0x0000001062637819 */ /* 0x000fe200000006ff */
[----:B------:R-:W-:Y:S02]  /*2cb0*/  FADD.FTZ R98, R111, R110 ;  /* 0x0000006e6f627221 */ /* 0x000fe40000010000 */
[----:B------:R-:W-:Y:S02]  /*2cc0*/  FADD.FTZ R97, R108, R97 ;  /* 0x000000616c617221 */ /* 0x000fe40000010000 */
[----:B------:R-:W-:Y:S01]  /*2cd0*/  FADD.FTZ R99, R112, R99 ;  /* 0x0000006370637221 */ /* 0x000fe20000010000 */
[----:B------:R-:W-:Y:S06]  /*2ce0*/  BRA `(.L_x_5311) ;  /* 0x0000000000887947 */ /* 0x000fec0003800000 */
.L_x_5309:
[----:B------:R-:W-:Y:S05]  /*2cf0*/  @!P1 BRA `(.L_x_5312) ;  /* 0x0000000000549947 */ /* 0x000fea0003800000 */
[C---:B-----5:R-:W-:Y:S02]  /*2d00*/  PRMT R3, R96.reuse, 0x7632, R3 ;  /* 0x0000763260037816 */ /* 0x060fe40000000003 */
[----:B--2---:R-:W-:Y:S02]  /*2d10*/  SHF.L.U32 R81, R96, 0x10, RZ ;  /* 0x0000001060517819 */ /* 0x004fe400000006ff */
[C---:B------:R-:W-:Y:S01]  /*2d20*/  PRMT R80, R97.reuse, 0x7632, R80 ;  /* 0x0000763261507816 */ /* 0x040fe20000000050 */
[----:B------:R-:W-:Y:S01]  /*2d30*/  IMAD.U32 R97, R97, 0x10000, RZ ;  /* 0x0001000061617824 */ /* 0x000fe200078e00ff */
[C---:B------:R-:W-:Y:S01]  /*2d40*/  PRMT R82, R98.reuse, 0x7632, R82 ;  /* 0x0000763262527816 */ /* 0x040fe20000000052 */
[----:B------:R-:W-:Y:S01]  /*2d50*/  IMAD.U32 R104, R3, 0x10000, RZ ;  /* 0x0001000003687824 */ /* 0x000fe200078e00ff */
[----:B------:R-:W-:Y:S02]  /*2d60*/  PRMT R96, R99, 0x7632, R96 ;  /* 0x0000763263607816 */ /* 0x000fe40000000060 */
        /* <DEDUP_REMOVED lines=14> */
.L_x_5312:
[----:B--2--5:R-:W-:Y:S02]  /*2e50*/  PRMT R83, R97, 0x7632, R83 ;  /* 0x0000763261537816 */ /* 0x024fe40000000053 */
        /* <DEDUP_REMOVED lines=10> */
[----:B------:R-:W-:-:S07]  /*2f00*/  SHF.L.U32 R99, R104, 0x10, RZ ;  /* 0x0000001068637819 */ /* 0x000fce00000006ff */
.L_x_5311:
[----:B------:R-:W0:Y:S02]  /*2f10*/  LDC.64 R104, c[0x0][0x3a8] ;  /* 0x0000ea00ff687b82 */ /* 0x000e240000000a00 */
[----:B0-----:R-:W-:-:S04]  /*2f20*/  IMAD.WIDE.U32 R104, R2, 0x20, R104 ;  /* 0x0000002002687825 */ /* 0x001fc800078e0068 */
[----:B------:R-:W-:Y:S01]  /*2f30*/  VIADD R2, R2, 0x80 ;  /* 0x0000008002027836 */ /* 0x000fe20000000000 */
[----:B------:R2:W-:Y:S04]  /*2f40*/  STG.E.128 desc[UR6][R104.64], R80 ;  /* 0x0000005068007986 */ /* 0x0005e8000c101d06 */
[----:B------:R2:W-:Y:S02]  /*2f50*/  STG.E.128 desc[UR6][R104.64+0x10], R96 ;  /* 0x0000106068007986 */ /* 0x0005e4000c101d06 */
.L_x_5308:
[----:B------:R-:W-:Y:S05]  /*2f60*/  BSYNC.RECONVERGENT B0 ;  /* 0x0000000000007941 */ /* 0x000fea0003800200 */
.L_x_5307:
[----:B------:R-:W-:Y:S01]  /*2f70*/  ISETP.GE.U32.AND P4, PT, R114, 0x200, PT ;  /* 0x000002007200780c */ /* 0x000fe20003f86070 */
[----:B------:R-:W-:-:S12]  /*2f80*/  BSSY.RECONVERGENT B0, `(.L_x_5313) ;  /* 0x0000082000007945 */ /* 0x000fd80003800200 */
[----:B------:R-:W-:Y:S05]  /*2f90*/  @!P4 BRA `(.L_x_5314) ;  /* 0x000000080000c947 */ /* 0x000fea0003800000 */
[----:B------:R-:W-:Y:S01]  /*2fa0*/  ISETP.NE.U32.AND P0, PT, RZ, UR8, PT ;  /* 0x00000008ff007c0c */ /* 0x000fe2000bf05070 */
[----:B------:R-:W4:Y:S01]  /*2fb0*/  LDC.64 R100, c[0x0][0x390] ;  /* 0x0000e400ff647b82 */ /* 0x000f220000000a00 */
[----:B------:R-:W-:Y:S02]  /*2fc0*/  ISETP.NE.U32.AND P1, PT, RZ, UR10, PT ;  /* 0x0000000aff007c0c */ /* 0x000fe4000bf25070 */
[----:B------:R-:W-:Y:S02]  /*2fd0*/  ISETP.NE.AND.EX P0, PT, RZ, UR9, PT, P0 ;  /* 0x00000009ff007c0c */ /* 0x000fe4000bf05300 */
[----:B------:R-:W-:-:S11]  /*2fe0*/  ISETP.NE.AND.EX P1, PT, RZ, UR11, PT, P1 ;  /* 0x0000000bff007c0c */ /* 0x000fd6000bf25310 */
[----:B------:R-:W0:Y:S08]  /*2ff0*/  @P0 LDC.64 R84, c[0x0][0x398] ;  /* 0x0000e600ff540b82 */ /* 0x000e300000000a00 */
[----:B------:R-:W1:Y:S01]  /*3000*/  @P1 LDC.64 R86, c[0x0][0x3a0] ;  /* 0x0000e800ff561b82 */ /* 0x000e620000000a00 */
[----:B----4-:R-:W-:-:S06]  /*3010*/  IMAD.WIDE.U32 R100, R2, 0x10, R100 ;  /* 0x0000001002647825 */ /* 0x010fcc00078e0064 */
[----:B------:R-:W5:Y:S01]  /*3020*/  LDG.E.128 R100, desc[UR6][R100.64] ;  /* 0x0000000664647981 */ /* 0x000f62000c1e1d00 */
[----:B0-----:R-:W-:-:S05]  /*3030*/  @P0 IMAD.WIDE.U32 R84, R2, 0x10, R84 ;  /* 0x0000001002540825 */ /* 0x001fca00078e0054 */
[----:B------:R0:W5:Y:S01]  /*3040*/  @P0 LDG.E.128 R128, desc[UR6][R84.64] ;  /* 0x0000000654800981 */ /* 0x000162000c1e1d00 */
[----:B-1----:R-:W-:-:S05]  /*3050*/  @P1 IMAD.WIDE.U32 R86, R2, 0x20, R86 ;  /* 0x0000002002561825 */ /* 0x002fca00078e0056 */
[----:B------:R0:W5:Y:S04]  /*3060*/  @P1 LDG.E.128 R64, desc[UR6][R86.64] ;  /* 0x0000000656401981 */ /* 0x000168000c1e1d00 */
[----:B------:R0:W5:Y:S01]  /*3070*/  @P1 LDG.E.128 R68, desc[UR6][R86.64+0x10] ;  /* 0x0000100656441981 */ /* 0x000162000c1e1d00 */
[----:B------:R-:W-:Y:S05]  /*3080*/  @!P0 BRA `(.L_x_5315) ;  /* 0x00000004002c8947 */ /* 0x000fea0003800000 */
[----:B------:R-:W-:Y:S05]  /*3090*/  @!P1 BRA `(.L_x_5316) ;  /* 0x0000000000a49947 */ /* 0x000fea0003800000 */
[----:B-----5:R-:W-:Y:S01]  /*30a0*/  PRMT R3, R100, 0x7632, R3 ;  /* 0x0000763264037816 */ /* 0x020fe20000000003 */
[----:B0-----:R-:W-:Y:S01]  /*30b0*/  IMAD.U32 R87, R130, 0x10000, RZ ;  /* 0x0001000082577824 */ /* 0x001fe200078e00ff */
[----:B------:R-:W-:Y:S02]  /*30c0*/  PRMT R86, R101, 0x7632, R86 ;  /* 0x0000763265567816 */ /* 0x000fe40000000056 */
[----:B------:R-:W-:Y:S01]  /*30d0*/  SHF.L.U32 R100, R100, 0x10, RZ ;  /* 0x0000001064647819 */ /* 0x000fe200000006ff */
[----:B------:R-:W-:Y:S01]  /*30e0*/  IMAD.U32 R3, R3, 0x10000, RZ ;  /* 0x0001000003037824 */ /* 0x000fe200078e00ff */
[----:B------:R-:W-:Y:S02]  /*30f0*/  SHF.L.U32 R101, R101, 0x10, RZ ;  /* 0x0000001065657819 */ /* 0x000fe400000006ff */
[C---:B--2---:R-:W-:Y:S01]  /*3100*/  PRMT R104, R102.reuse, 0x7632, R104 ;  /* 0x0000763266687816 */ /* 0x044fe20000000068 */
[----:B------:R-:W-:Y:S01]  /*3110*/  IMAD.U32 R102, R102, 0x10000, RZ ;  /* 0x0001000066667824 */ /* 0x000fe200078e00ff */
[----:B------:R-:W-:-:S02]  /*3120*/  SHF.L.U32 R85, R128, 0x10, RZ ;  /* 0x0000001080557819 */ /* 0x000fc400000006ff */
[----:B------:R-:W-:Y:S02]  /*3130*/  SHF.L.U32 R84, R129, 0x10, RZ ;  /* 0x0000001081547819 */ /* 0x000fe400000006ff */
[----:B------:R-:W-:Y:S01]  /*3140*/  PRMT R106, R103, 0x7632, R106 ;  /* 0x00007632676a7816 */ /* 0x000fe2000000006a */
[----:B------:R-:W-:Y:S01]  /*3150*/  FADD.FTZ R85, R85, R100 ;  /* 0x0000006455557221 */ /* 0x000fe20000010000 */
[----:B------:R-:W-:Y:S01]  /*3160*/  SHF.L.U32 R107, R103, 0x10, RZ ;  /* 0x00000010676b7819 */ /* 0x000fe200000006ff */
[----:B------:R-:W-:Y:S01]  /*3170*/  FADD.FTZ R101, R84, R101 ;  /* 0x0000006554657221 */ /* 0x000fe20000010000 */
[----:B------:R-:W-:Y:S01]  /*3180*/  FADD.FTZ R103, R87, R102 ;  /* 0x0000006657677221 */ /* 0x000fe20000010000 */
[----:B------:R-:W-:Y:S02]  /*3190*/  PRMT R84, R128, 0x7632, R84 ;  /* 0x0000763280547816 */ /* 0x000fe40000000054 */
[----:B------:R-:W-:Y:S02]  /*31a0*/  PRMT R87, R129, 0x7632, R87 ;  /* 0x0000763281577816 */ /* 0x000fe40000000057 */
        /* <DEDUP_REMOVED lines=24> */
.L_x_5316:
[C---:B0----5:R-:W-:Y:S01]  /*3330*/  PRMT R87, R100.reuse, 0x7632, R87 ;  /* 0x0000763264577816 */ /* 0x061fe20000000057 */
[C---:B------:R-:W-:Y:S01]  /*3340*/  IMAD.U32 R86, R101.reuse, 0x10000, RZ ;  /* 0x0001000065567824 */ /* 0x040fe200078e00ff */
[----:B------:R-:W-:Y:S02]  /*3350*/  SHF.L.U32 R84, R100, 0x10, RZ ;  /* 0x0000001064547819 */ /* 0x000fe400000006ff */
[----:B--2---:R-:W-:Y:S01]  /*3360*/  PRMT R105, R101, 0x7632, R105 ;  /* 0x0000763265697816 */ /* 0x004fe20000000069 */
[----:B------:R-:W-:Y:S01]  /*3370*/  IMAD.U32 R101, R130, 0x10000, RZ ;  /* 0x0001000082657824 */ /* 0x000fe200078e00ff */
        /* <DEDUP_REMOVED lines=13> */
[----:B------:R-:W-:Y:S01]  /*3450*/  SHF.L.U32 R110, R103, 0x10, RZ ;  /* 0x00000010676e7819 */ /* 0x000fe200000006ff */
[----:B------:R-:W-:Y:S01]  /*3460*/  IMAD.U32 R101, R101, 0x10000, RZ ;  /* 0x0001000065657824 */ /* 0x000fe200078e00ff */
[----:B------:R-:W-:Y:S02]  /*3470*/  SHF.L.U32 R104, R87, 0x10, RZ ;  /* 0x0000001057687819 */ /* 0x000fe400000006ff */
[----:B------:R-:W-:-:S02]  /*3480*/  SHF.L.U32 R111, R131, 0x10, RZ ;  /* 0x00000010836f7819 */ /* 0x000fc400000006ff */
        /* <DEDUP_REMOVED lines=8> */
[----:B------:R-:W-:-:S03]  /*3510*/  FADD.FTZ R101, R108, R101 ;  /* 0x000000656c657221 */ /* 0x000fc60000010000 */
[----:B------:R-:W-:Y:S01]  /*3520*/  FADD.FTZ R103, R112, R103 ;  /* 0x0000006770677221 */ /* 0x000fe20000010000 */
[----:B------:R-:W-:Y:S06]  /*3530*/  BRA `(.L_x_5317) ;  /* 0x0000000000887947 */ /* 0x000fec0003800000 */
.L_x_5315:
[----:B------:R-:W-:Y:S05]  /*3540*/  @!P1 BRA `(.L_x_5318) ;  /* 0x0000000000549947 */ /* 0x000fea0003800000 */
[C---:B-----5:R-:W-:Y:S02]  /*3550*/  PRMT R3, R100.reuse, 0x7632, R3 ;  /* 0x0000763264037816 */ /* 0x060fe40000000003 */
[----:B0-----:R-:W-:Y:S02]  /*3560*/  SHF.L.U32 R85, R100, 0x10, RZ ;  /* 0x0000001064557819 */ /* 0x001fe400000006ff */
[C---:B------:R-:W-:Y:S01]  /*3570*/  PRMT R84, R101.reuse, 0x7632, R84 ;  /* 0x0000763265547816 */ /* 0x040fe20000000054 */
[----:B------:R-:W-:Y:S01]  /*3580*/  IMAD.U32 R101, R101, 0x10000, RZ ;  /* 0x0001000065657824 */ /* 0x000fe200078e00ff */
[----:B------:R-:W-:Y:S02]  /*3590*/  PRMT R86, R102, 0x7632, R86 ;  /* 0x0000763266567816 */ /* 0x000fe40000000056 */
[C---:B------:R-:W-:Y:S01]  /*35a0*/  PRMT R100, R103.reuse, 0x7632, R100 ;  /* 0x0000763267647816 */ /* 0x040fe20000000064 */
[----:B------:R-:W-:Y:S01]  /*35b0*/  IMAD.U32 R106, R84, 0x10000, RZ ;  /* 0x00010000546a7824 */ /* 0x000fe200078e00ff */
[----:B------:R-:W-:Y:S01]  /*35c0*/  SHF.L.U32 R87, R102, 0x10, RZ ;  /* 0x0000001066577819 */ /* 0x000fe200000006ff */
[----:B------:R-:W-:Y:S01]  /*35d0*/  FADD.FTZ R84, R64, R85 ;  /* 0x0000005540547221 */ /* 0x000fe20000010000 */
[----:B------:R-:W-:-:S02]  /*35e0*/  SHF.L.U32 R103, R103, 0x10, RZ ;  /* 0x0000001067677819 */ /* 0x000fc400000006ff */
[----:B--2---:R-:W-:Y:S02]  /*35f0*/  SHF.L.U32 R104, R3, 0x10, RZ ;  /* 0x0000001003687819 */ /* 0x004fe400000006ff */
        /* <DEDUP_REMOVED lines=10> */
.L_x_5318:
[C---:B0----5:R-:W-:Y:S01]  /*36a0*/  PRMT R87, R101.reuse, 0x7632, R87 ;  /* 0x0000763265577816 */ /* 0x061fe20000000057 */
[----:B------:R-:W-:Y:S01]  /*36b0*/  IMAD.U32 R86, R101, 0x10000, RZ ;  /* 0x0001000065567824 */ /* 0x000fe200078e00ff */
[----:B------:R-:W-:Y:S02]  /*36c0*/  PRMT R85, R100, 0x7632, R85 ;  /* 0x0000763264557816 */ /* 0x000fe40000000055 */
[----:B------:R-:W-:Y:S01]  /*36d0*/  PRMT R3, R102, 0x7632, R3 ;  /* 0x0000763266037816 */ /* 0x000fe20000000003 */
[----:B------:R-:W-:Y:S01]  /*36e0*/  IMAD.U32 R87, R87, 0x10000, RZ ;  /* 0x0001000057577824 */ /* 0x000fe200078e00ff */
[----:B--2---:R-:W-:Y:S02]  /*36f0*/  PRMT R104, R103, 0x7632, R104 ;  /* 0x0000763267687816 */ /* 0x004fe40000000068 */
[----:B------:R-:W-:Y:S02]  /*3700*/  SHF.L.U32 R84, R100, 0x10, RZ ;  /* 0x0000001064547819 */ /* 0x000fe400000006ff */
[----:B------:R-:W-:-:S02]  /*3710*/  SHF.L.U32 R100, R102, 0x10, RZ ;  /* 0x0000001066647819 */ /* 0x000fc400000006ff */
[----:B------:R-:W-:Y:S02]  /*3720*/  SHF.L.U32 R102, R103, 0x10, RZ ;  /* 0x0000001067667819 */ /* 0x000fe400000006ff */
[----:B------:R-:W-:Y:S02]  /*3730*/  SHF.L.U32 R85, R85, 0x10, RZ ;  /* 0x0000001055557819 */ /* 0x000fe400000006ff */
[----:B------:R-:W-:Y:S02]  /*3740*/  SHF.L.U32 R101, R3, 0x10, RZ ;  /* 0x0000001003657819 */ /* 0x000fe400000006ff */
[----:B------:R-:W-:-:S07]  /*3750*/  SHF.L.U32 R103, R104, 0x10, RZ ;  /* 0x0000001068677819 */ /* 0x000fce00000006ff */
.L_x_5317:
[----:B------:R-:W0:Y:S02]  /*3760*/  LDC.64 R104, c[0x0][0x3a8] ;  /* 0x0000ea00ff687b82 */ /* 0x000e240000000a00 */
[----:B0-----:R-:W-:-:S05]  /*3770*/  IMAD.WIDE.U32 R2, R2, 0x20, R104 ;  /* 0x0000002002027825 */ /* 0x001fca00078e0068 */
[----:B------:R4:W-:Y:S04]  /*3780*/  STG.E.128 desc[UR6][R2.64], R84 ;  /* 0x0000005402007986 */ /* 0x0009e8000c101d06 */
[----:B------:R4:W-:Y:S02]  /*3790*/  STG.E.128 desc[UR6][R2.64+0x10], R100 ;  /* 0x0000106402007986 */ /* 0x0009e4000c101d06 */
.L_x_5314:
[----:B------:R-:W-:Y:S05]  /*37a0*/  BSYNC.RECONVERGENT B0 ;  /* 0x0000000000007941 */ /* 0x000fea0003800200 */
.L_x_5313:
[----:B----4-:R-:W-:Y:S01]  /*37b0*/  FADD.FTZ R2, RZ, R72 ;  /* 0x00000048ff027221 */ /* 0x010fe20000010000 */
[C---:B------:R-:W-:Y:S01]  /*37c0*/  ISETP.GE.U32.AND P0, PT, R114.reuse, 0x80, PT ;  /* 0x000000807200780c */ /* 0x040fe20003f06070 */
[----:B------:R-:W4:Y:S01]  /*37d0*/  S2R R190, SR_TID.X ;  /* 0x0000000000be7919 */ /* 0x000f220000002100 */
[C---:B------:R-:W-:Y:S01]  /*37e0*/  ISETP.GT.U32.AND P6, PT, R114.reuse, 0xff, PT ;  /* 0x000000ff7200780c */ /* 0x040fe20003fc4070 */
[----:B------:R-:W-:Y:S01]  /*37f0*/  FADD.FTZ R3, R73, R2 ;  /* 0x0000000249037221 */ /* 0x000fe20000010000 */
[C---:B------:R-:W-:Y:S01]  /*3800*/  ISETP.GT.U32.AND P5, PT, R114.reuse, 0x17f, PT ;  /* 0x0000017f7200780c */ /* 0x040fe20003fa4070 */
[----:B------:R-:W-:Y:S01]  /*3810*/  BSSY.RECONVERGENT B0, `(.L_x_5319) ;  /* 0x0000083000007945 */ /* 0x000fe20003800200 */
[----:B------:R-:W-:Y:S01]  /*3820*/  ISETP.GT.U32.AND P1, PT, R114, 0x1ff, PT ;  /* 0x000001ff7200780c */ /* 0x000fe20003f24070 */
[----:B------:R-:W-:-:S04]  /*3830*/  FADD.FTZ R2, R74, R3 ;  /* 0x000000034a027221 */ /* 0x000fc80000010000 */
[----:B------:R-:W-:-:S04]  /*3840*/  FADD.FTZ R3, R75, R2 ;  /* 0x000000024b037221 */ /* 0x000fc80000010000 */
[----:B------:R-:W-:-:S04]  /*3850*/  FADD.FTZ R2, R88, R3 ;  /* 0x0000000358027221 */ /* 0x000fc80000010000 */
[----:B------:R-:W-:-:S04]  /*3860*/  FADD.FTZ R3, R89, R2 ;  /* 0x0000000259037221 */ /* 0x000fc80000010000 */
[----:B------:R-:W-:-:S04]  /*3870*/  FADD.FTZ R2, R90, R3 ;  /* 0x000000035a027221 */ /* 0x000fc80000010000 */
[----:B------:R-:W-:-:S05]  /*3880*/  FADD.FTZ R2, R91, R2 ;  /* 0x000000025b027221 */ /* 0x000fca0000010000 */
[----:B------:R-:W-:-:S05]  /*3890*/  FSEL R3, R2, RZ, P0 ;  /* 0x000000ff02037208 */ /* 0x000fca0000000000 */
[----:B------:R-:W-:-:S04]  /*38a0*/  FADD.FTZ R2, R76, R3 ;  /* 0x000000034c027221 */ /* 0x000fc80000010000 */
[----:B012---:R-:W-:-:S04]  /*38b0*/  FADD.FTZ R105, R77, R2 ;  /* 0x000000024d697221 */ /* 0x007fc80000010000 */
        /* <DEDUP_REMOVED lines=32> */
[----:B------:R-:W-:Y:S01]  /*3ac0*/  FMUL.FTZ R104, R116, R109 ;  /* 0x0000006d74687220 */ /* 0x000fe20000410000 */
[----:B----4-:R-:W-:-:S03]  /*3ad0*/  LOP3.LUT R109, R190, 0x1f, RZ, 0xc0, !PT ;  /* 0x0000001fbe6d7812 */ /* 0x010fc600078ec0ff */
        /* <DEDUP_REMOVED lines=52> */
[----:B------:R-:W-:Y:S01]  /*3e20*/  ISETP.GT.U32.AND P5, PT, R109, 0x3, PT ;  /* 0x000000036d00780c */ /* 0x000fe20003fa4070 */
[----:B------:R-:W-:Y:S02]  /*3e30*/  HFMA2 R109, -RZ, RZ, 0, 0 ;  /* 0x00000000ff6d7431 */ /* 0x000fe400000001ff */
        /* <DEDUP_REMOVED lines=13> */
[----:B------:R-:W-:-:S04]  /*3f10*/  LOP3.LUT P1, RZ, R190, 0x1f, RZ, 0xc0, !PT ;  /* 0x0000001fbeff7812 */ /* 0x000fc8000782c0ff */
        /* <DEDUP_REMOVED lines=18> */
.L_x_5320:
[----:B------:R-:W-:Y:S05]  /*4040*/  BSYNC.RECONVERGENT B0 ;  /* 0x0000000000007941 */ /* 0x000fea0003800200 */
.L_x_5319:
[----:B------:R-:W-:Y:S01]  /*4050*/  BAR.SYNC.DEFER_BLOCKING 0x0 ;  /* 0x0000000000007b1d */ /* 0x000fe20000010000 */
[----:B0-----:R-:W-:-:S05]  /*4060*/  CS2R R2, SRZ ;  /* 0x0000000000027805 */ /* 0x001fca000001ff00 */
[----:B------:R-:W-:Y:S04]  /*4070*/  BSSY.RECONVERGENT B0, `(.L_x_5321) ;  /* 0x000000a000007945 */ /* 0x000fe80003800200 */
[----:B------:R-:W-:Y:S05]  /*4080*/  @P5 BRA `(.L_x_5322) ;  /* 0x0000000000205947 */ /* 0x000fea0003800000 */
[----:B------:R-:W0:Y:S01]  /*4090*/  S2UR UR5, SR_CgaCtaId ;  /* 0x00000000000579c3 */ /* 0x000e220000008800 */
[----:B------:R-:W-:Y:S01]  /*40a0*/  UMOV UR4, 0x400 ;  /* 0x0000040000047882 */ /* 0x000fe20000000000 */
[----:B------:R-:W-:Y:S01]  /*40b0*/  IMAD.SHL.U32 R2, R190, 0x8, RZ ;  /* 0x00000008be027824 */ /* 0x000fe200078e00ff */
[----:B------:R-:W-:-:S04]  /*40c0*/  MOV R109, R115 ;  /* 0x00000073006d7202 */ /* 0x000fc80000000f00 */
[----:B------:R-:W-:Y:S01]  /*40d0*/  LOP3.LUT R2, R2, 0xf8, RZ, 0xc0, !PT ;  /* 0x000000f802027812 */ /* 0x000fe200078ec0ff */
[----:B0-----:R-:W-:-:S04]  /*40e0*/  ULEA UR4, UR5, UR4, 0x18 ;  /* 0x0000000405047291 */ /* 0x001fc8000f8ec0ff */
[----:B------:R-:W-:-:S09]  /*40f0*/  @UP1 UIADD3 UR4, UPT, UPT, UR4, 0x20, URZ ;  /* 0x0000002004041890 */ /* 0x000fd2000fffe0ff */
[----:B------:R-:W0:Y:S03]  /*4100*/  LDS.64 R2, [R2+UR4] ;  /* 0x0000000402027984 */ /* 0x000e260008000a00 */
.L_x_5322:
[----:B------:R-:W-:Y:S05]  /*4110*/  BSYNC.RECONVERGENT B0 ;  /* 0x0000000000007941 */ /* 0x000fea0003800200 */
.L_x_5321:
        /* <DEDUP_REMOVED lines=27> */
[----:B------:R-:W4:Y:S01]  /*42d0*/  MUFU.RCP R107, R107 ;  /* 0x0000006b006b7308 */ /* 0x000f220000001000 */
[----:B-1----:R-:W-:Y:S01]  /*42e0*/  FADD.FTZ R105, R111, -R2 ;  /* 0x800000026f697221 */ /* 0x002fe20000010000 */
[----:B------:R-:W-:-:S03]  /*42f0*/  FMUL.FTZ R109, R2, R192 ;  /* 0x000000c0026d7220 */ /* 0x000fc60000410000 */
[----:B------:R-:W-:Y:S01]  /*4300*/  FMUL.FTZ R105, R105, R105 ;  /* 0x0000006969697220 */ /* 0x000fe20000410000 */
[C---:B------:R-:W-:Y:S01]  /*4310*/  FFMA.FTZ R2, R108.reuse, R111, R109 ;  /* 0x0000006f6c027223 */ /* 0x040fe2000001006d */
[----:B--2---:R-:W-:Y:S02]  /*4320*/  FADD.FTZ R104, R3, R104 ;  /* 0x0000006803687221 */ /* 0x004fe40000010000 */
[----:B------:R-:W-:Y:S01]  /*4330*/  FMUL.FTZ R105, R108, R105 ;  /* 0x000000696c697220 */ /* 0x000fe20000410000 */
[----:B----4-:R-:W-:Y:S02]  /*4340*/  FMUL.FTZ R106, R107, R2 ;  /* 0x000000026b6a7220 */ /* 0x010fe40000410000 */
[----:B------:R-:W1:Y:S01]  /*4350*/  @!P1 LDC.64 R2, c[0x0][0x3c8] ;  /* 0x0000f200ff029b82 */ /* 0x000e620000000a00 */
[----:B------:R-:W-:Y:S02]  /*4360*/  FMUL.FTZ R105, R105, R192 ;  /* 0x000000c069697220 */ /* 0x000fe40000410000 */
[----:B------:R-:W2:Y:S02]  /*4370*/  SHFL.IDX PT, R111, R106, RZ, 0x1f ;  /* 0x00001fff6a6f7589 */ /* 0x000ea400000e0000 */
[----:B------:R-:W-:-:S03]  /*4380*/  FFMA.FTZ R107, R107, R105, R104 ;  /* 0x000000696b6b7223 */ /* 0x000fc60000010068 */
[----:B------:R-:W4:Y:S03]  /*4390*/  @!P1 LDC.64 R104, c[0x0][0x3c0] ;  /* 0x0000f000ff689b82 */ /* 0x000f260000000a00 */
[----:B------:R-:W0:Y:S01]  /*43a0*/  SHFL.IDX PT, R107, R107, RZ, 0x1f ;  /* 0x00001fff6b6b7589 */ /* 0x000e2200000e0000 */
[----:B-1----:R-:W-:-:S04]  /*43b0*/  @!P1 IMAD.WIDE R2, R0, 0x4, R2 ;  /* 0x0000000400029825 */ /* 0x002fc800078e0202 */
[C---:B--2---:R-:W-:Y:S01]  /*43c0*/  FMUL.FTZ R108, R111.reuse, R111 ;  /* 0x0000006f6f6c7220 */ /* 0x044fe20000410000 */
[----:B------:R-:W-:-:S04]  /*43d0*/  FSEL R192, R111, RZ, !P5 ;  /* 0x000000ff6fc07208 */ /* 0x000fc80006800000 */
[----:B------:R-:W-:Y:S01]  /*43e0*/  FSEL R109, R108, RZ, P5 ;  /* 0x000000ff6c6d7208 */ /* 0x000fe20002800000 */
[----:B----4-:R-:W-:-:S04]  /*43f0*/  @!P1 IMAD.WIDE R104, R0, 0x4, R104 ;  /* 0x0000000400689825 */ /* 0x010fc800078e0268 */
[----:B0-----:R-:W-:Y:S01]  /*4400*/  FFMA.FTZ R108, R107, UR13, R110 ;  /* 0x0000000d6b6c7c23 */ /* 0x001fe2000801006e */
[----:B------:R0:W-:Y:S03]  /*4410*/  @!P1 STG.E desc[UR6][R104.64], R111 ;  /* 0x0000006f68009986 */ /* 0x0001e6000c101906 */
[----:B------:R-:W-:-:S04]  /*4420*/  FADD.FTZ R108, R108, R109 ;  /* 0x0000006d6c6c7221 */ /* 0x000fc80000010000 */
[----:B------:R-:W1:Y:S02]  /*4430*/  MUFU.RSQ R191, R108 ;  /* 0x0000006c00bf7308 */ /* 0x000e640000001400 */
[----:B-1----:R0:W-:Y:S01]  /*4440*/  @!P1 STG.E desc[UR6][R2.64], R191 ;  /* 0x000000bf02009986 */ /* 0x0021e2000c101906 */
[----:B------:R-:W-:Y:S05]  /*4450*/  @!P0 BRA `(.L_x_5324) ;  /* 0x00000004003c8947 */ /* 0x000fea0003800000 */
[--C-:B0-----:R-:W-:Y:S01]  /*4460*/  FADD.FTZ R2, R90, -R192.reuse ;  /* 0x800000c05a027221 */ /* 0x101fe20000010000 */
[----:B------:R-:W-:Y:S01]  /*4470*/  SHF.L.U32 R105, R39, 0x10, RZ ;  /* 0x0000001027697819 */ /* 0x000fe200000006ff */
[----:B------:R-:W-:Y:S01]  /*4480*/  IMAD.U32 R3, R127, 0x10000, RZ ;  /* 0x000100007f037824 */ /* 0x000fe200078e00ff */
[----:B------:R-:W-:Y:S01]  /*4490*/  SHF.L.U32 R107, R7, 0x10, RZ ;  /* 0x00000010076b7819 */ /* 0x000fe200000006ff */
[----:B------:R-:W-:Y:S01]  /*44a0*/  FMUL.FTZ R2, R191, R2 ;  /* 0x00000002bf027220 */ /* 0x000fe20000410000 */
[----:B------:R-:W-:Y:S01]  /*44b0*/  SHF.L.U32 R104, R35, 0x10, RZ ;  /* 0x0000001023687819 */ /* 0x000fe200000006ff */
[----:B------:R-:W-:Y:S01]  /*44c0*/  FADD.FTZ R106, R91, -R192 ;  /* 0x800000c05b6a7221 */ /* 0x000fe20000010000 */
[----:B------:R-:W-:Y:S01]  /*44d0*/  SHF.L.U32 R112, R184, 0x10, RZ ;  /* 0x00000010b8707819 */ /* 0x000fe200000006ff */
[----:B------:R-:W-:Y:S01]  /*44e0*/  FFMA.FTZ R207, R2, R3, R105 ;  /* 0x0000000302cf7223 */ /* 0x000fe20000010069 */
[----:B------:R-:W-:Y:S01]  /*44f0*/  SHF.L.U32 R105, R38, 0x10, RZ ;  /* 0x0000001026697819 */ /* 0x000fe200000006ff */
[----:B------:R-:W-:Y:S01]  /*4500*/  FFMA.FTZ R208, R2, R107, R104 ;  /* 0x0000006b02d07223 */ /* 0x000fe20000010068 */
[--C-:B------:R-:W-:Y:S01]  /*4510*/  FADD.FTZ R2, R88, -R192.reuse ;  /* 0x800000c058027221 */ /* 0x100fe20000010000 */
[----:B------:R-:W-:Y:S01]  /*4520*/  SHF.L.U32 R107, R6, 0x10, RZ ;  /* 0x00000010066b7819 */ /* 0x000fe200000006ff */
[----:B------:R-:W-:Y:S01]  /*4530*/  IMAD.U32 R3, R126, 0x10000, RZ ;  /* 0x000100007e037824 */ /* 0x000fe200078e00ff */
[----:B------:R-:W-:Y:S01]  /*4540*/  SHF.L.U32 R104, R34, 0x10, RZ ;  /* 0x0000001022687819 */ /* 0x000fe200000006ff */
[----:B------:R-:W-:Y:S01]  /*4550*/  FMUL.FTZ R2, R191, R2 ;  /* 0x00000002bf027220 */ /* 0x000fe20000410000 */
[----:B------:R-:W-:Y:S01]  /*4560*/  SHF.L.U32 R194, R183, 0x10, RZ ;  /* 0x00000010b7c27819 */ /* 0x000fe200000006ff */
[----:B------:R-:W-:Y:S01]  /*4570*/  FMUL.FTZ R111, R191, R106 ;  /* 0x0000006abf6f7220 */ /* 0x000fe20000410000 */
[----:B------:R-:W-:Y:S01]  /*4580*/  FADD.FTZ R106, R89, -R192 ;  /* 0x800000c0596a7221 */ /* 0x000fe20000010000 */
[C---:B------:R-:W-:Y:S01]  /*4590*/  FFMA.FTZ R203, R2.reuse, R3, R105 ;  /* 0x0000000302cb7223 */ /* 0x040fe20000010069 */
[----:B------:R-:W-:Y:S01]  /*45a0*/  FFMA.FTZ R204, R2, R107, R104 ;  /* 0x0000006b02cc7223 */ /* 0x000fe20000010068 */
[----:B------:R-:W-:Y:S01]  /*45b0*/  FADD.FTZ R2, R74, -R192 ;  /* 0x800000c04a027221 */ /* 0x000fe20000010000 */
[----:B------:R-:W-:Y:S01]  /*45c0*/  SHF.L.U32 R110, R185, 0x10, RZ ;  /* 0x00000010b96e7819 */ /* 0x000fe200000006ff */
[----:B------:R-:W-:Y:S01]  /*45d0*/  FFMA.FTZ R209, R111, R112, R194 ;  /* 0x000000706fd17223 */ /* 0x000fe200000100c2 */
        /* <DEDUP_REMOVED lines=8> */
[----:B------:R-:W-:Y:S01]  /*4660*/  FFMA.FTZ R210, R111, R108, R110 ;  /* 0x0000006c6fd27223 */ /* 0x000fe2000001006e */
[----:B------:R-:W-:Y:S01]  /*4670*/  SHF.L.U32 R104, R33, 0x10, RZ ;  /* 0x0000001021687819 */ /* 0x000fe200000006ff */
[----:B------:R-:W-:Y:S01]  /*4680*/  FFMA.FTZ R205, R109, R112, R194 ;  /* 0x000000706dcd7223 */ /* 0x000fe200000100c2 */
[----:B------:R-:W-:Y:S01]  /*4690*/  SHF.L.U32 R110, R117, 0x10, RZ ;  /* 0x00000010756e7819 */ /* 0x000fe200000006ff */
[----:B------:R-:W-:-:S02]  /*46a0*/  IMAD.U32 R108, R118, 0x10000, RZ ;  /* 0x00010000766c7824 */ /* 0x000fc400078e00ff */
[C---:B------:R-:W-:Y:S01]  /*46b0*/  FFMA.FTZ R196, R2.reuse, R3, R105 ;  /* 0x0000000302c47223 */ /* 0x040fe20000010069 */
[----:B------:R-:W-:Y:S01]  /*46c0*/  FFMA.FTZ R198, R2, R107, R104 ;  /* 0x0000006b02c67223 */ /* 0x000fe20000010068 */
[----:B------:R-:W0:Y:S01]  /*46d0*/  LDC.64 R112, c[0x0][0x428] ;  /* 0x00010a00ff707b82 */ /* 0x000e220000000a00 */
[----:B------:R-:W-:Y:S01]  /*46e0*/  FADD.FTZ R106, R75, -R192 ;  /* 0x800000c04b6a7221 */ /* 0x000fe20000010000 */
[----:B------:R-:W-:Y:S01]  /*46f0*/  FFMA.FTZ R206, R109, R108, R110 ;  /* 0x0000006c6dce7223 */ /* 0x000fe2000001006e */
[----:B------:R-:W-:Y:S01]  /*4700*/  SHF.L.U32 R110, R121, 0x10, RZ ;  /* 0x00000010796e7819 */ /* 0x000fe200000006ff */
[----:B------:R-:W-:Y:S02]  /*4710*/  IMAD.U32 R108, R122, 0x10000, RZ ;  /* 0x000100007a6c7824 */ /* 0x000fe400078e00ff */
[----:B------:R-:W-:Y:S01]  /*4720*/  FMUL.FTZ R193, R191, R106 ;  /* 0x0000006abfc17220 */ /* 0x000fe20000410000 */
[----:B------:R-:W-:Y:S01]  /*4730*/  FADD.FTZ R104, R72, -R192 ;  /* 0x800000c048687221 */ /* 0x000fe20000010000 */
[----:B------:R-:W-:Y:S01]  /*4740*/  SHF.L.U32 R200, R120, 0x10, RZ ;  /* 0x0000001078c87819 */ /* 0x000fe200000006ff */
[----:B------:R-:W1:Y:S01]  /*4750*/  LDC.64 R2, c[0x0][0x430] ;  /* 0x00010c00ff027b82 */ /* 0x000e620000000a00 */
[----:B------:R-:W-:Y:S01]  /*4760*/  FFMA.FTZ R199, R193, R108, R110 ;  /* 0x0000006cc1c77223 */ /* 0x000fe2000001006e */
[----:B------:R-:W-:Y:S01]  /*4770*/  FADD.FTZ R108, R73, -R192 ;  /* 0x800000c0496c7221 */ /* 0x000fe20000010000 */
[----:B------:R-:W-:Y:S01]  /*4780*/  SHF.L.U32 R202, R119, 0x10, RZ ;  /* 0x0000001077ca7819 */ /* 0x000fe200000006ff */
[----:B------:R-:W-:Y:S01]  /*4790*/  IMAD.U32 R105, R124, 0x10000, RZ ;  /* 0x000100007c697824 */ /* 0x000fe200078e00ff */
[----:B------:R-:W-:Y:S01]  /*47a0*/  SHF.L.U32 R107, R36, 0x10, RZ ;  /* 0x00000010246b7819 */ /* 0x000fe200000006ff */
[----:B------:R-:W-:Y:S01]  /*47b0*/  IMAD.U32 R111, R134, 0x10000, RZ ;  /* 0x00010000866f7824 */ /* 0x000fe200078e00ff */
        /* <DEDUP_REMOVED lines=14> */
[----:B------:R-:W-:Y:S02]  /*48a0*/  F2FP.BF16.F32.PACK_AB R106, R206, R203 ;  /* 0x000000cbce6a723e */ /* 0x000fe400000010ff */
[----:B------:R-:W-:Y:S01]  /*48b0*/  F2FP.BF16.F32.PACK_AB R105, R199, R196 ;  /* 0x000000c4c769723e */ /* 0x000fe200000010ff */
[----:B-1----:R-:W-:Y:S01]  /*48c0*/  IMAD.WIDE.U32 R2, R189, 0x10, R2 ;  /* 0x00000010bd027825 */ /* 0x002fe200078e0002 */
[----:B------:R-:W-:Y:S02]  /*48d0*/  F2FP.BF16.F32.PACK_AB R104, R111, R108 ;  /* 0x0000006c6f68723e */ /* 0x000fe400000010ff */
[----:B------:R-:W-:Y:S01]  /*48e0*/  F2FP.BF16.F32.PACK_AB R111, R209, R208 ;  /* 0x000000d0d16f723e */ /* 0x000fe200000010ff */
[----:B------:R-:W-:Y:S01]  /*48f0*/  VIADD R189, R189, 0x80 ;  /* 0x00000080bdbd7836 */ /* 0x000fe20000000000 */
[----:B------:R-:W-:Y:S01]  /*4900*/  F2FP.BF16.F32.PACK_AB R110, R205, R204 ;  /* 0x000000cccd6e723e */ /* 0x000fe200000010ff */
[----:B------:R1:W-:Y:S01]  /*4910*/  STG.E.128 desc[UR6][R112.64], R104 ;  /* 0x0000006870007986 */ /* 0x0003e2000c101d06 */
[----:B------:R-:W-:-:S02]  /*4920*/  F2FP.BF16.F32.PACK_AB R109, R201, R198 ;  /* 0x000000c6c96d723e */ /* 0x000fc400000010ff */
[----:B------:R-:W-:-:S05]  /*4930*/  F2FP.BF16.F32.PACK_AB R108, R194, R193 ;  /* 0x000000c1c26c723e */ /* 0x000fca00000010ff */
[----:B------:R1:W-:Y:S02]  /*4940*/  STG.E.128 desc[UR6][R2.64], R108 ;  /* 0x0000006c02007986 */ /* 0x0003e4000c101d06 */
.L_x_5324:
[----:B------:R-:W-:Y:S05]  /*4950*/  BSYNC.RECONVERGENT B0 ;  /* 0x0000000000007941 */ /* 0x000fea0003800200 */
.L_x_5323:
[----:B------:R-:W-:Y:S04]  /*4960*/  BSSY.RECONVERGENT B0, `(.L_x_5325) ;  /* 0x0000051000007945 */ /* 0x000fe80003800200 */
[----:B------:R-:W-:Y:S05]  /*4970*/  @!P2 BRA `(.L_x_5326) ;  /* 0x00000004003ca947 */ /* 0x000fea0003800000 */
[--C-:B01----:R-:W-:Y:S01]  /*4980*/  FADD.FTZ R2, R94, -R192.reuse ;  /* 0x800000c05e027221 */ /* 0x103fe20000010000 */
        /* <DEDUP_REMOVED lines=10> */
[----:B------:R-:W-:Y:S01]  /*4a30*/  FADD.FTZ R2, R92, -R192 ;  /* 0x800000c05c027221 */ /* 0x000fe20000010000 */
[----:B------:R-:W-:Y:S01]  /*4a40*/  SHF.L.U32 R105, R42, 0x10, RZ ;  /* 0x000000102a697819 */ /* 0x000fe200000006ff */
[----:B------:R-:W-:Y:S01]  /*4a50*/  IMAD.U32 R104, R30, 0x10000, RZ ;  /* 0x000100001e687824 */ /* 0x000fe200078e00ff */
[----:B------:R-:W-:Y:S01]  /*4a60*/  SHF.L.U32 R107, R14, 0x10, RZ ;  /* 0x000000100e6b7819 */ /* 0x000fe200000006ff */
[C---:B------:R-:W-:Y:S01]  /*4a70*/  FMUL.FTZ R2, R191.reuse, R2 ;  /* 0x00000002bf027220 */ /* 0x040fe20000410000 */
[----:B------:R-:W-:Y:S01]  /*4a80*/  FMUL.FTZ R111, R191, R106 ;  /* 0x0000006abf6f7220 */ /* 0x000fe20000410000 */
[----:B------:R-:W-:-:S02]  /*4a90*/  IMAD.U32 R194, R167, 0x10000, RZ ;  /* 0x00010000a7c27824 */ /* 0x000fc400078e00ff */
[----:B------:R-:W-:Y:S01]  /*4aa0*/  FADD.FTZ R106, R93, -R192 ;  /* 0x800000c05d6a7221 */ /* 0x000fe20000010000 */
[C---:B------:R-:W-:Y:S01]  /*4ab0*/  FFMA.FTZ R203, R2.reuse, R3, R105 ;  /* 0x0000000302cb7223 */ /* 0x040fe20000010069 */
[----:B------:R-:W-:Y:S01]  /*4ac0*/  FFMA.FTZ R204, R2, R107, R104 ;  /* 0x0000006b02cc7223 */ /* 0x000fe20000010068 */
[----:B------:R-:W-:Y:S01]  /*4ad0*/  FADD.FTZ R2, R78, -R192 ;  /* 0x800000c04e027221 */ /* 0x000fe20000010000 */
        /* <DEDUP_REMOVED lines=8> */
[----:B------:R-:W-:Y:S01]  /*4b60*/  SHF.L.U32 R105, R41, 0x10, RZ ;  /* 0x0000001029697819 */ /* 0x000fe200000006ff */
[----:B------:R-:W-:Y:S01]  /*4b70*/  IMAD.U32 R104, R29, 0x10000, RZ ;  /* 0x000100001d687824 */ /* 0x000fe200078e00ff */
[----:B------:R-:W-:Y:S01]  /*4b80*/  SHF.L.U32 R107, R13, 0x10, RZ ;  /* 0x000000100d6b7819 */ /* 0x000fe200000006ff */
[----:B------:R-:W-:Y:S01]  /*4b90*/  FFMA.FTZ R210, R111, R108, R110 ;  /* 0x0000006c6fd27223 */ /* 0x000fe2000001006e */
[----:B------:R-:W-:Y:S01]  /*4ba0*/  SHF.L.U32 R108, R174, 0x10, RZ ;  /* 0x00000010ae6c7819 */ /* 0x000fe200000006ff */
[----:B------:R-:W-:Y:S01]  /*4bb0*/  FFMA.FTZ R205, R109, R112, R194 ;  /* 0x000000706dcd7223 */ /* 0x000fe200000100c2 */
[----:B------:R-:W-:Y:S01]  /*4bc0*/  SHF.L.U32 R110, R173, 0x10, RZ ;  /* 0x00000010ad6e7819 */ /* 0x000fe200000006ff */
[C---:B------:R-:W-:Y:S01]  /*4bd0*/  FFMA.FTZ R196, R2.reuse, R3, R105 ;  /* 0x0000000302c47223 */ /* 0x040fe20000010069 */
[----:B------:R-:W-:Y:S01]  /*4be0*/  FFMA.FTZ R198, R2, R107, R104 ;  /* 0x0000006b02c67223 */ /* 0x000fe20000010068 */
[----:B------:R-:W0:Y:S01]  /*4bf0*/  LDC.64 R112, c[0x0][0x428] ;  /* 0x00010a00ff707b82 */ /* 0x000e220000000a00 */
[----:B------:R-:W-:Y:S01]  /*4c00*/  FADD.FTZ R106, R79, -R192 ;  /* 0x800000c04f6a7221 */ /* 0x000fe20000010000 */
[----:B------:R-:W-:Y:S01]  /*4c10*/  FFMA.FTZ R206, R109, R108, R110 ;  /* 0x0000006c6dce7223 */ /* 0x000fe2000001006e */
[----:B------:R-:W-:Y:S01]  /*4c20*/  SHF.L.U32 R108, R178, 0x10, RZ ;  /* 0x00000010b26c7819 */ /* 0x000fe200000006ff */
[----:B------:R-:W-:Y:S01]  /*4c30*/  FADD.FTZ R104, R76, -R192 ;  /* 0x800000c04c687221 */ /* 0x000fe20000010000 */
[----:B------:R-:W-:Y:S01]  /*4c40*/  SHF.L.U32 R110, R177, 0x10, RZ ;  /* 0x00000010b16e7819 */ /* 0x000fe200000006ff */
[----:B------:R-:W-:Y:S01]  /*4c50*/  FMUL.FTZ R193, R191, R106 ;  /* 0x0000006abfc17220 */ /* 0x000fe20000410000 */
[----:B------:R-:W-:Y:S01]  /*4c60*/  SHF.L.U32 R200, R176, 0x10, RZ ;  /* 0x00000010b0c87819 */ /* 0x000fe200000006ff */
[----:B------:R-:W1:Y:S01]  /*4c70*/  LDC.64 R2, c[0x0][0x430] ;  /* 0x00010c00ff027b82 */ /* 0x000e620000000a00 */
[----:B------:R-:W-:Y:S01]  /*4c80*/  SHF.L.U32 R105, R8, 0x10, RZ ;  /* 0x0000001008697819 */ /* 0x000fe200000006ff */
[----:B------:R-:W-:Y:S01]  /*4c90*/  FFMA.FTZ R199, R193, R108, R110 ;  /* 0x0000006cc1c77223 */ /* 0x000fe2000001006e */
[----:B------:R-:W-:Y:S01]  /*4ca0*/  FADD.FTZ R108, R77, -R192 ;  /* 0x800000c04d6c7221 */ /* 0x000fe20000010000 */
[----:B------:R-:W-:Y:S01]  /*4cb0*/  SHF.L.U32 R107, R40, 0x10, RZ ;  /* 0x00000010286b7819 */ /* 0x000fe200000006ff */
[----:B------:R-:W-:Y:S01]  /*4cc0*/  IMAD.U32 R202, R175, 0x10000, RZ ;  /* 0x00010000afca7824 */ /* 0x000fe200078e00ff */
[----:B------:R-:W-:Y:S01]  /*4cd0*/  SHF.L.U32 R111, R182, 0x10, RZ ;  /* 0x00000010b66f7819 */ /* 0x000fe200000006ff */
[----:B------:R-:W-:Y:S01]  /*4ce0*/  FMUL.FTZ R104, R191, R104 ;  /* 0x00000068bf687220 */ /* 0x000fe20000410000 */
[----:B------:R-:W-:Y:S01]  /*4cf0*/  SHF.L.U32 R195, R181, 0x10, RZ ;  /* 0x00000010b5c37819 */ /* 0x000fe200000006ff */
[----:B------:R-:W-:Y:S01]  /*4d00*/  FMUL.FTZ R110, R191, R108 ;  /* 0x0000006cbf6e7220 */ /* 0x000fe20000410000 */
[----:B------:R-:W-:Y:S01]  /*4d10*/  SHF.L.U32 R109, R12, 0x10, RZ ;  /* 0x000000100c6d7819 */ /* 0x000fe200000006ff */
[----:B------:R-:W-:Y:S01]  /*4d20*/  IMAD.U32 R106, R28, 0x10000, RZ ;  /* 0x000100001c6a7824 */ /* 0x000fe200078e00ff */
[----:B------:R-:W-:Y:S01]  /*4d30*/  SHF.L.U32 R197, R180, 0x10, RZ ;  /* 0x00000010b4c57819 */ /* 0x000fe200000006ff */
[----:B------:R-:W-:-:S02]  /*4d40*/  IMAD.U32 R194, R179, 0x10000, RZ ;  /* 0x00010000b3c27824 */ /* 0x000fc400078e00ff */
[----:B------:R-:W-:Y:S01]  /*4d50*/  FFMA.FTZ R201, R193, R200, R202 ;  /* 0x000000c8c1c97223 */ /* 0x000fe200000100ca */
[----:B------:R-:W-:Y:S01]  /*4d60*/  FFMA.FTZ R108, R104, R105, R107 ;  /* 0x00000069686c7223 */ /* 0x000fe2000001006b */
[----:B------:R-:W-:Y:S01]  /*4d70*/  FFMA.FTZ R111, R110, R111, R195 ;  /* 0x0000006f6e6f7223 */ /* 0x000fe200000100c3 */
[----:B------:R-:W-:Y:S01]  /*4d80*/  FFMA.FTZ R193, R104, R109, R106 ;  /* 0x0000006d68c17223 */ /* 0x000fe2000001006a */
[----:B------:R-:W-:Y:S01]  /*4d90*/  FFMA.FTZ R194, R110, R197, R194 ;  /* 0x000000c56ec27223 */ /* 0x000fe200000100c2 */
[----:B------:R-:W-:Y:S01]  /*4da0*/  F2FP.BF16.F32.PACK_AB R107, R210, R207 ;  /* 0x000000cfd26b723e */ /* 0x000fe200000010ff */
[----:B0-----:R-:W-:Y:S01]  /*4db0*/  IMAD.WIDE.U32 R112, R189, 0x10, R112 ;  /* 0x00000010bd707825 */ /* 0x001fe200078e0070 */
[----:B------:R-:W-:Y:S02]  /*4dc0*/  F2FP.BF16.F32.PACK_AB R106, R206, R203 ;  /* 0x000000cbce6a723e */ /* 0x000fe400000010ff */
[----:B------:R-:W-:Y:S01]  /*4dd0*/  F2FP.BF16.F32.PACK_AB R105, R199, R196 ;  /* 0x000000c4c769723e */ /* 0x000fe200000010ff */
[----:B-1----:R-:W-:Y:S01]  /*4de0*/  IMAD.WIDE.U32 R2, R189, 0x10, R2 ;  /* 0x00000010bd027825 */ /* 0x002fe200078e0002 */
[----:B------:R-:W-:-:S02]  /*4df0*/  F2FP.BF16.F32.PACK_AB R104, R111, R108 ;  /* 0x0000006c6f68723e */ /* 0x000fc400000010ff */
[----:B------:R-:W-:Y:S02]  /*4e00*/  F2FP.BF16.F32.PACK_AB R111, R209, R208 ;  /* 0x000000d0d16f723e */ /* 0x000fe400000010ff */
[----:B------:R-:W-:Y:S01]  /*4e10*/  F2FP.BF16.F32.PACK_AB R110, R205, R204 ;  /* 0x000000cccd6e723e */ /* 0x000fe200000010ff */
[----:B------:R2:W-:Y:S01]  /*4e20*/  STG.E.128 desc[UR6][R112.64], R104 ;  /* 0x0000006870007986 */ /* 0x0005e2000c101d06 */
[----:B------:R-:W-:Y:S02]  /*4e30*/  F2FP.BF16.F32.PACK_AB R109, R201, R198 ;  /* 0x000000c6c96d723e */ /* 0x000fe400000010ff */
[----:B------:R-:W-:Y:S02]  /*4e40*/  F2FP.BF16.F32.PACK_AB R108, R194, R193 ;  /* 0x000000c1c26c723e */ /* 0x000fe400000010ff */
[----:B------:R-:W-:-:S03]  /*4e50*/  IADD3 R189, PT, PT, R189, 0x80, RZ ;  /* 0x00000080bdbd7810 */ /* 0x000fc60007ffe0ff */
[----:B------:R2:W-:Y:S04]  /*4e60*/  STG.E.128 desc[UR6][R2.64], R108 ;  /* 0x0000006c02007986 */ /* 0x0005e8000c101d06 */
.L_x_5326:
[----:B------:R-:W-:Y:S05]  /*4e70*/  BSYNC.RECONVERGENT B0 ;  /* 0x0000000000007941 */ /* 0x000fea0003800200 */
.L_x_5325:
[----:B------:R-:W-:Y:S04]  /*4e80*/  BSSY.RECONVERGENT B0, `(.L_x_5327) ;  /* 0x0000051000007945 */ /* 0x000fe80003800200 */
[----:B------:R-:W-:Y:S05]  /*4e90*/  @!P3 BRA `(.L_x_5328) ;  /* 0x00000004003cb947 */ /* 0x000fea0003800000 */
[--C-:B012---:R-:W-:Y:S01]  /*4ea0*/  FADD.FTZ R2, R98, -R192.reuse ;  /* 0x800000c062027221 */ /* 0x107fe20000010000 */
        /* <DEDUP_REMOVED lines=78> */
.L_x_5328:
[----:B------:R-:W-:Y:S05]  /*5390*/  BSYNC.RECONVERGENT B0 ;  /* 0x0000000000007941 */ /* 0x000fea0003800200 */
.L_x_5327:
[----:B------:R-:W-:Y:S04]  /*53a0*/  BSSY.RECONVERGENT B0, `(.L_x_5329) ;  /* 0x0000050000007945 */ /* 0x000fe80003800200 */
[----:B------:R-:W-:Y:S05]  /*53b0*/  @!P4 BRA `(.L_x_5330) ;  /* 0x000000040038c947 */ /* 0x000fea0003800000 */
[--C-:B012-4-:R-:W-:Y:S01]  /*53c0*/  FADD.FTZ R2, R84, -R192.reuse ;  /* 0x800000c054027221 */ /* 0x117fe20000010000 */
[--C-:B------:R-:W-:Y:S01]  /*53d0*/  FADD.FTZ R104, R85, -R192.reuse ;  /* 0x800000c055687221 */ /* 0x100fe20000010000 */
[----:B------:R-:W-:Y:S01]  /*53e0*/  SHF.L.U32 R3, R48, 0x10, RZ ;  /* 0x0000001030037819 */ /* 0x000fe200000006ff */
[--C-:B------:R-:W-:Y:S01]  /*53f0*/  FADD.FTZ R108, R86, -R192.reuse ;  /* 0x800000c0566c7221 */ /* 0x100fe20000010000 */
[--C-:B------:R-:W-:Y:S01]  /*5400*/  FADD.FTZ R110, R87, -R192.reuse ;  /* 0x800000c0576e7221 */ /* 0x100fe20000010000 */
[--C-:B------:R-:W-:Y:S01]  /*5410*/  FADD.FTZ R196, R100, -R192.reuse ;  /* 0x800000c064c47221 */ /* 0x100fe20000010000 */
[--C-:B------:R-:W-:Y:S01]  /*5420*/  FADD.FTZ R198, R101, -R192.reuse ;  /* 0x800000c065c67221 */ /* 0x100fe20000010000 */
[--C-:B------:R-:W-:Y:S01]  /*5430*/  FADD.FTZ R200, R102, -R192.reuse ;  /* 0x800000c066c87221 */ /* 0x100fe20000010000 */
[----:B------:R-:W-:Y:S02]  /*5440*/  IMAD.U32 R105, R56, 0x10000, RZ ;  /* 0x0001000038697824 */ /* 0x000fe400078e00ff */
[----:B------:R-:W-:Y:S01]  /*5450*/  FMUL.FTZ R2, R191, R2 ;  /* 0x00000002bf027220 */ /* 0x000fe20000410000 */
[----:B------:R-:W-:Y:S01]  /*5460*/  FADD.FTZ R192, R103, -R192 ;  /* 0x800000c067c07221 */ /* 0x000fe20000010000 */
[C---:B------:R-:W-:Y:S01]  /*5470*/  FMUL.FTZ R106, R191.reuse, R104 ;  /* 0x00000068bf6a7220 */ /* 0x040fe20000410000 */
[----:B------:R-:W-:Y:S01]  /*5480*/  SHF.L.U32 R107, R150, 0x10, RZ ;  /* 0x00000010966b7819 */ /* 0x000fe200000006ff */
[----:B------:R-:W-:Y:S01]  /*5490*/  FFMA.FTZ R104, R2, R3, R105 ;  /* 0x0000000302687223 */ /* 0x000fe20000010069 */
        /* <DEDUP_REMOVED lines=17> */
[C---:B------:R-:W-:Y:S01]  /*55b0*/  FMUL.FTZ R196, R191.reuse, R196 ;  /* 0x000000c4bfc47220 */ /* 0x040fe20000410000 */
[C---:B------:R-:W-:Y:S01]  /*55c0*/  FMUL.FTZ R198, R191.reuse, R198 ;  /* 0x000000c6bfc67220 */ /* 0x040fe20000410000 */
[----:B------:R-:W-:Y:S01]  /*55d0*/  FMUL.FTZ R200, R191, R200 ;  /* 0x000000c8bfc87220 */ /* 0x000fe20000410000 */
[----:B------:R-:W-:Y:S01]  /*55e0*/  FFMA.FTZ R191, R106, R111, R110 ;  /* 0x0000006f6abf7223 */ /* 0x000fe2000001006e */
[----:B------:R-:W-:Y:S01]  /*55f0*/  SHF.L.U32 R111, R146, 0x10, RZ ;  /* 0x00000010926f7819 */ /* 0x000fe200000006ff */
[----:B------:R-:W-:Y:S01]  /*5600*/  IMAD.U32 R193, R145, 0x10000, RZ ;  /* 0x0001000091c17824 */ /* 0x000fe200078e00ff */
[----:B------:R-:W-:Y:S01]  /*5610*/  SHF.L.U32 R195, R144, 0x10, RZ ;  /* 0x0000001090c37819 */ /* 0x000fe200000006ff */
[----:B------:R-:W1:Y:S01]  /*5620*/  LDC.64 R112, c[0x0][0x430] ;  /* 0x00010c00ff707b82 */ /* 0x000e620000000a00 */
        /* <DEDUP_REMOVED lines=11> */
[----:B------:R-:W-:Y:S01]  /*56e0*/  FFMA.FTZ R192, R196, R201, R192 ;  /* 0x000000c9c4c07223 */ /* 0x000fe200000100c0 */
[----:B------:R-:W-:Y:S01]  /*56f0*/  SHF.L.U32 R193, R139, 0x10, RZ ;  /* 0x000000108bc17819 */ /* 0x000fe200000006ff */
[C---:B------:R-:W-:Y:S01]  /*5700*/  FFMA.FTZ R203, R198.reuse, R203, R205 ;  /* 0x000000cbc6cb7223 */ /* 0x040fe200000100cd */
        /* <DEDUP_REMOVED lines=12> */
[----:B------:R-:W-:Y:S01]  /*57d0*/  F2FP.BF16.F32.PACK_AB R104, R107, R104 ;  /* 0x000000686b68723e */ /* 0x000fe200000010ff */
[----:B0-----:R-:W-:Y:S01]  /*57e0*/  IMAD.WIDE.U32 R2, R189, 0x10, R2 ;  /* 0x00000010bd027825 */ /* 0x001fe200078e0002 */
[----:B------:R-:W-:-:S03]  /*57f0*/  F2FP.BF16.F32.PACK_AB R106, R203, R106 ;  /* 0x0000006acb6a723e */ /* 0x000fc600000010ff */
[----:B------:R-:W-:Y:S01]  /*5800*/  FFMA.FTZ R204, R202, R207, R204 ;  /* 0x000000cfcacc7223 */ /* 0x000fe200000100cc */
        /* <DEDUP_REMOVED lines=9> */
.L_x_5330:
[----:B------:R-:W-:Y:S05]  /*58a0*/  BSYNC.RECONVERGENT B0 ;  /* 0x0000000000007941 */ /* 0x000fea0003800200 */
.L_x_5329:
[----:B012-4-:R-:W0:Y:S01]  /*58b0*/  LDC.64 R2, c[0x0][0x380] ;  /* 0x0000e000ff027b82 */ /* 0x017e220000000a00 */
[----:B------:R-:W-:Y:S01]  /*58c0*/  UPLOP3.LUT UP1, UPT, UPT, UPT, UP1, 0x40, 0x4 ;  /* 0x000000000004789c */ /* 0x000fe20003f2e810 */
[----:B0-----:R-:W-:-:S04]  /*58d0*/  IADD3 R0, PT, PT, R0, R2, RZ ;  /* 0x0000000200007210 */ /* 0x001fc80007ffe0ff */
[----:B------:R-:W-:-:S13]  /*58e0*/  ISETP.GE.AND P1, PT, R0, R3, PT ;  /* 0x000000030000720c */ /* 0x000fda0003f26270 */
[----:B------:R-:W-:Y:S05]  /*58f0*/  @!P1 BRA `(.L_x_5331) ;  /* 0xffffffbc00389947 */ /* 0x000fea000383ffff */
[----:B------:R-:W-:Y:S05]  /*5900*/  EXIT ;  /* 0x000000000000794d */ /* 0x000fea0003800000 */
.L_x_5332:
        /* <DEDUP_REMOVED lines=15> */
.L_x_17964:


//--------------------- .text._ZN10layer_norm31ln_parallel_residual_fwd_kernelINS_13Kernel_traitsI13__nv_bfloat16S2_fS2_fjLj4096ELj1ELj1ELj4ELj16ENS_18Kernel_traits_baseILj4096ES2_S2_fS2_fjLj128EEEEELb0ELb0ELb1EEEvNS_9FwdParamsE --------------------------
	.section	.text._ZN10layer_norm31ln_parallel_residual_fwd_kernelINS_13Kernel_traitsI13__nv_bfloat16S2_fS2_fjLj4096ELj1ELj1ELj4ELj16ENS_18Kernel_traits_baseILj4096ES2_S2_fS2_fjLj128EEEEELb0ELb0ELb1EEEvNS_9FwdParamsE,"ax",@progbits
	.align	128
        .global         _ZN10layer_norm31ln_parallel_residual_fwd_kernelINS_13Kernel_traitsI13__nv_bfloat16S2_fS2_fjLj4096ELj1ELj1ELj4ELj16ENS_18Kernel_traits_baseILj4096ES2_S2_fS2_fjLj128EEEEELb0ELb0ELb1EEEvNS_9FwdParamsE
        .type           _ZN10layer_norm31ln_parallel_residual_fwd_kernelINS_13Kernel_traitsI13__nv_bfloat16S2_fS2_fjLj4096ELj1ELj1ELj4ELj16ENS_18Kernel_traits_baseILj4096ES2_S2_fS2_fjLj128EEEEELb0ELb0ELb1EEEvNS_9FwdParamsE,@function
        .size           _ZN10layer_norm31ln_parallel_residual_fwd_kernelINS_13Kernel_traitsI13__nv_bfloat16S2_fS2_fjLj4096ELj1ELj1ELj4ELj16ENS_18Kernel_traits_baseILj4096ES2_S2_fS2_fjLj128EEEEELb0ELb0ELb1EEEvNS_9FwdParamsE,(.L_x_17965 - _ZN10layer_norm31ln_parallel_residual_fwd_kernelINS_13Kernel_traitsI13__nv_bfloat16S2_fS2_fjLj4096ELj1ELj1ELj4ELj16ENS_18Kernel_traits_baseILj4096ES2_S2_fS2_fjLj128EEEEELb0ELb0ELb1EEEvNS_9FwdParamsE)
        .other          _ZN10layer_norm31ln_parallel_residual_fwd_kernelINS_13Kernel_traitsI13__nv_bfloat16S2_fS2_fjLj4096ELj1ELj1ELj4ELj16ENS_18Kernel_traits_baseILj4096ES2_S2_fS2_fjLj128EEEEELb0ELb0ELb1EEEvNS_9FwdParamsE,@"STO_CUDA_ENTRY STV_DEFAULT"
_ZN10layer_norm31ln_parallel_residual_fwd_kernelINS_13Kernel_traitsI13__nv_bfloat16S2_fS2_fjLj4096ELj1ELj1ELj4ELj16ENS_18Kernel_traits_baseILj4096ES2_S2_fS2_fjLj128EEEEELb0ELb0ELb1EEEvNS_9FwdParamsE:
.text._ZN10layer_norm31ln_parallel_residual_fwd_kernelINS_13Kernel_traitsI13__nv_bfloat16S2_fS2_fjLj4096ELj1ELj1ELj4ELj16ENS_18Kernel_traits_baseILj4096ES2_S2_fS2_fjLj128EEEEELb0ELb0ELb1EEEvNS_9FwdParamsE:
[----:B------:R-:W-:Y:S01]  /*0000*/  LDC R1, c[0x0][0x37c] ;  /* 0x0000df00ff017b82 */ /* 0x000fe20000000800 */
[----:B------:R-:W0:Y:S07]  /*0010*/  LDCU.64 UR8, c[0x0][0x438] ;  /* 0x00008700ff0877ac */ /* 0x000e2e0008000a00 */
[----:B------:R-:W1:Y:S01]  /*0020*/  S2UR UR4, SR_CTAID.X ;  /* 0x00000000000479c3 */ /* 0x000e620000002500 */
[----:B------:R-:W2:Y:S01]  /*0030*/  S2R R0, SR_TID.X ;  /* 0x0000000000007919 */ /* 0x000ea20000002100 */
[----:B------:R-:W3:Y:S01]  /*0040*/  LDCU.64 UR6, c[0x0][0x358] ;  /* 0x00006b00ff0677ac */ /* 0x000ee20008000a00 */
[----:B0-----:R-:W-:-:S04]  /*0050*/  UISETP.NE.U32.AND UP0, UPT, UR8, URZ, UPT ;  /* 0x000000ff0800728c */ /* 0x001fc8000bf05070 */
[----:B------:R-:W-:Y:S01]  /*0060*/  UISETP.NE.AND.EX UP0, UPT, UR9, URZ, UPT, UP0 ;  /* 0x000000ff0900728c */ /* 0x000fe2000bf05300 */
[----:B-1----:R-:W-:-:S08]  /*0070*/  MOV R108, UR4 ;  /* 0x00000004006c7c02 */ /* 0x002fd00008000f00 */
[----:B---3--:R-:W-:Y:S05]  /*0080*/  BRA.U UP0, `(.L_x_5333) ;  /* 0x0000000100f07547 */ /* 0x008fea000b800000 */
[----:B------:R-:W0:Y:S02]  /*0090*/  LDCU.64 UR4, c[0x0][0x440] ;  /* 0x00008800ff0477ac */ /* 0x000e240008000a00 */
[----:B0-----:R-:W-:-:S04]  /*00a0*/  UISETP.NE.U32.AND UP0, UPT, UR4, URZ, UPT ;  /* 0x000000ff0400728c */ /* 0x001fc8000bf05070 */
[----:B------:R-:W-:-:S09]  /*00b0*/  UISETP.NE.AND.EX UP0, UPT, UR5, URZ, UPT, UP0 ;  /* 0x000000ff0500728c */ /* 0x000fd2000bf05300 */
[----:B------:R-:W-:Y:S05]  /*00c0*/  BRA.U UP0, `(.L_x_5334) ;  /* 0x0000000100747547 */ /* 0x000fea000b800000 */
[----:B------:R-:W2:Y:S08]  /*00d0*/  LDC.64 R2, c[0x0][0x3d0] ;  /* 0x0000f400ff027b82 */ /* 0x000eb00000000a00 */
[----:B------:R-:W0:Y:S01]  /*00e0*/  LDC.64 R40, c[0x0][0x3d8] ;  /* 0x0000f600ff287b82 */ /* 0x000e220000000a00 */
[----:B--2---:R-:W-:-:S05]  /*00f0*/  IMAD.WIDE.U32 R2, R0, 0x10, R2 ;  /* 0x0000001000027825 */ /* 0x004fca00078e0002 */
[----:B------:R-:W5:Y:S01]  /*0100*/  LDG.E.128 R112, desc[UR6][R2.64] ;  /* 0x0000000602707981 */ /* 0x000f62000c1e1d00 */
[----:B0-----:R-:W-:-:S03]  /*0110*/  IMAD.WIDE.U32 R40, R0, 0x10, R40 ;  /* 0x0000001000287825 */ /* 0x001fc600078e0028 */
[----:B------:R-:W5:Y:S04]  /*0120*/  LDG.E.128 R4, desc[UR6][R2.64+0x800] ;  /* 0x0008000602047981 */ /* 0x000f68000c1e1d00 */
[----:B------:R-:W5:Y:S04]  /*0130*/  LDG.E.128 R8, desc[UR6][R2.64+0x1000] ;  /* 0x0010000602087981 */ /* 0x000f68000c1e1d00 */
[----:B------:R-:W5:Y:S01]  /*0140*/  LDG.E.128 R12, desc[UR6][R2.64+0x1800] ;  /* 0x00180006020c7981 */ /* 0x000f62000c1e1d00 */
[----:B------:R-:W-:Y:S02]  /*0150*/  CS2R R34, SRZ ;  /* 0x0000000000227805 */ /* 0x000fe4000001ff00 */
[----:B------:R-:W-:-:S02]  /*0160*/  CS2R R32, SRZ ;  /* 0x0000000000207805 */ /* 0x000fc4000001ff00 */
[----:B------:R-:W-:Y:S01]  /*0170*/  CS2R R38, SRZ ;  /* 0x0000000000267805 */ /* 0x000fe2000001ff00 */
[----:B------:R-:W5:Y:S01]  /*0180*/  LDG.E.128 R16, desc[UR6][R40.64] ;  /* 0x0000000628107981 */ /* 0x000f62000c1e1d00 */
[----:B------:R-:W-:Y:S02]  /*0190*/  CS2R R36, SRZ ;  /* 0x0000000000247805 */ /* 0x000fe4000001ff00 */
[----:B------:R-:W-:Y:S02]  /*01a0*/  CS2R R42, SRZ ;  /* 0x00000000002a7805 */ /* 0x000fe4000001ff00 */
[----:B------:R-:W-:Y:S01]  /*01b0*/  CS2R R46, SRZ ;  /* 0x00000000002e7805 */ /* 0x000fe2000001ff00 */
        /* <DEDUP_REMOVED lines=8> */
[----:B------:R0:W5:Y:S01]  /*0240*/  LDG.E.128 R28, desc[UR6][R40.64+0x1800] ;  /* 0x00180006281c7981 */ /* 0x000162000c1e1d00 */
[----:B------:R-:W-:Y:S02]  /*0250*/  CS2R R56, SRZ ;  /* 0x0000000000387805 */ /* 0x000fe4000001ff00 */
[----:B------:R-:W-:-:S02]  /*0260*/  CS2R R62, SRZ ;  /* 0x00000000003e7805 */ /* 0x000fc4000001ff00 */
[----:B------:R-:W-:Y:S02]  /*0270*/  CS2R R60, SRZ ;  /* 0x00000000003c7805 */ /* 0x000fe4000001ff00 */
[----:B0-----:R-:W-:Y:S01]  /*0280*/  CS2R R40, SRZ ;  /* 0x0000000000287805 */ /* 0x001fe2000001ff00 */
[----:B------:R-:W-:Y:S06]  /*0290*/  BRA `(.L_x_5335) ;  /* 0x0000000400487947 */ /* 0x000fec0003800000 */
.L_x_5334:
[----:B------:R-:W2:Y:S08]  /*02a0*/  LDC.64 R2, c[0x0][0x440] ;  /* 0x00011000ff027b82 */ /* 0x000eb00000000a00 */
[----:B------:R-:W0:Y:S08]  /*02b0*/  LDC.64 R4, c[0x0][0x3d0] ;  /* 0x0000f400ff047b82 */ /* 0x000e300000000a00 */
[----:B------:R-:W1:Y:S01]  /*02c0*/  LDC.64 R6, c[0x0][0x3d8] ;  /* 0x0000f600ff067b82 */ /* 0x000e620000000a00 */
[----:B--2---:R-:W-:-:S05]  /*02d0*/  IMAD.WIDE.U32 R2, R0, 0x10, R2 ;  /* 0x0000001000027825 */ /* 0x004fca00078e0002 */
[----:B------:R-:W5:Y:S01]  /*02e0*/  LDG.E.128 R60, desc[UR6][R2.64] ;  /* 0x00000006023c7981 */ /* 0x000f62000c1e1d00 */
[----:B0-----:R-:W-:-:S03]  /*02f0*/  IMAD.WIDE.U32 R32, R0, 0x10, R4 ;  /* 0x0000001000207825 */ /* 0x001fc600078e0004 */
[----:B------:R-:W5:Y:S04]  /*0300*/  LDG.E.128 R56, desc[UR6][R2.64+0x800] ;  /* 0x0008000602387981 */ /* 0x000f68000c1e1d00 */
[----:B------:R-:W5:Y:S01]  /*0310*/  LDG.E.128 R52, desc[UR6][R2.64+0x1000] ;  /* 0x0010000602347981 */ /* 0x000f62000c1e1d00 */
[----:B-1----:R-:W-:-:S03]  /*0320*/  IMAD.WIDE.U32 R36, R0, 0x10, R6 ;  /* 0x0000001000247825 */ /* 0x002fc600078e0006 */
[----:B------:R-:W5:Y:S01]  /*0330*/  LDG.E.128 R48, desc[UR6][R2.64+0x1800] ;  /* 0x0018000602307981 */ /* 0x000f62000c1e1d00 */
[----:B------:R-:W-:Y:S02]  /*0340*/  CS2R R34, SRZ ;  /* 0x0000000000227805 */ /* 0x000fe4000001ff00 */
[----:B------:R-:W-:Y:S02]  /*0350*/  CS2R R38, SRZ ;  /* 0x0000000000267805 */ /* 0x000fe4000001ff00 */
[----:B------:R-:W-:Y:S01]  /*0360*/  CS2R R42, SRZ ;  /* 0x00000000002a7805 */ /* 0x000fe2000001ff00 */
[----:B------:R-:W5:Y:S01]  /*0370*/  LDG.E.128 R112, desc[UR6][R32.64] ;  /* 0x0000000620707981 */ /* 0x000f62000c1e1d00 */
[----:B------:R-:W-:Y:S02]  /*0380*/  CS2R R40, SRZ ;  /* 0x0000000000287805 */ /* 0x000fe4000001ff00 */
[----:B------:R-:W-:Y:S02]  /*0390*/  CS2R R46, SRZ ;  /* 0x00000000002e7805 */ /* 0x000fe4000001ff00 */
[----:B------:R-:W-:Y:S01]  /*03a0*/  CS2R R44, SRZ ;  /* 0x00000000002c7805 */ /* 0x000fe2000001ff00 */
[----:B------:R-:W5:Y:S04]  /*03b0*/  LDG.E.128 R4, desc[UR6][R32.64+0x800] ;  /* 0x0008000620047981 */ /* 0x000f68000c1e1d00 */
[----:B------:R-:W5:Y:S04]  /*03c0*/  LDG.E.128 R8, desc[UR6][R32.64+0x1000] ;  /* 0x0010000620087981 */ /* 0x000f68000c1e1d00 */
[----:B------:R0:W5:Y:S04]  /*03d0*/  LDG.E.128 R12, desc[UR6][R32.64+0x1800] ;  /* 0x00180006200c7981 */ /* 0x000168000c1e1d00 */
[----:B------:R-:W5:Y:S04]  /*03e0*/  LDG.E.128 R16, desc[UR6][R36.64] ;  /* 0x0000000624107981 */ /* 0x000f68000c1e1d00 */
[----:B------:R-:W5:Y:S01]  /*03f0*/  LDG.E.128 R20, desc[UR6][R36.64+0x800] ;  /* 0x0008000624147981 */ /* 0x000f62000c1e1d00 */
[----:B0-----:R-:W-:-:S03]  /*0400*/  CS2R R32, SRZ ;  /* 0x0000000000207805 */ /* 0x001fc6000001ff00 */
[----:B------:R-:W5:Y:S04]  /*0410*/  LDG.E.128 R24, desc[UR6][R36.64+0x1000] ;  /* 0x0010000624187981 */ /* 0x000f68000c1e1d00 */
[----:B------:R0:W5:Y:S02]  /*0420*/  LDG.E.128 R28, desc[UR6][R36.64+0x1800] ;  /* 0x00180006241c7981 */ /* 0x000164000c1e1d00 */
[----:B0-----:R-:W-:Y:S01]  /*0430*/  CS2R R36, SRZ ;  /* 0x0000000000247805 */ /* 0x001fe2000001ff00 */
[----:B------:R-:W-:Y:S06]  /*0440*/  BRA `(.L_x_5335) ;  /* 0x0000000000dc7947 */ /* 0x000fec0003800000 */
.L_x_5333:
[----:B------:R-:W0:Y:S02]  /*0450*/  LDCU.64 UR4, c[0x0][0x440] ;  /* 0x00008800ff0477ac */ /* 0x000e240008000a00 */
[----:B0-----:R-:W-:-:S04]  /*0460*/  UISETP.NE.U32.AND UP0, UPT, UR4, URZ, UPT ;  /* 0x000000ff0400728c */ /* 0x001fc8000bf05070 */
[----:B------:R-:W-:-:S09]  /*0470*/  UISETP.NE.AND.EX UP0, UPT, UR5, URZ, UPT, UP0 ;  /* 0x000000ff0500728c */ /* 0x000fd2000bf05300 */
[----:B------:R-:W-:Y:S05]  /*0480*/  BRA.U !UP0, `(.L_x_5336) ;  /* 0x0000000108647547 */ /* 0x000fea000b800000 */
[----:B------:R-:W2:Y:S08]  /*0490*/  LDC.64 R4, c[0x0][0x3d0] ;  /* 0x0000f400ff047b82 */ /* 0x000eb00000000a00 */
[----:B------:R-:W0:Y:S08]  /*04a0*/  LDC.64 R2, c[0x0][0x438] ;  /* 0x00010e00ff027b82 */ /* 0x000e300000000a00 */
[----:B------:R-:W1:Y:S08]  /*04b0*/  LDC.64 R6, c[0x0][0x3d8] ;  /* 0x0000f600ff067b82 */ /* 0x000e700000000a00 */
[----:B------:R-:W3:Y:S01]  /*04c0*/  LDC.64 R8, c[0x0][0x440] ;  /* 0x00011000ff087b82 */ /* 0x000ee20000000a00 */
[----:B--2---:R-:W-:-:S05]  /*04d0*/  IMAD.WIDE.U32 R48, R0, 0x10, R4 ;  /* 0x0000001000307825 */ /* 0x004fca00078e0004 */
[----:B------:R2:W5:Y:S01]  /*04e0*/  LDG.E.128 R112, desc[UR6][R48.64] ;  /* 0x0000000630707981 */ /* 0x000562000c1e1d00 */
[----:B0-----:R-:W-:-:S03]  /*04f0*/  IMAD.WIDE.U32 R2, R0, 0x10, R2 ;  /* 0x0000001000027825 */ /* 0x001fc600078e0002 */
[----:B------:R2:W5:Y:S04]  /*0500*/  LDG.E.128 R12, desc[UR6][R48.64+0x1800] ;  /* 0x00180006300c7981 */ /* 0x000568000c1e1d00 */
[----:B------:R2:W5:Y:S01]  /*0510*/  LDG.E.128 R44, desc[UR6][R2.64] ;  /* 0x00000006022c7981 */ /* 0x000562000c1e1d00 */
[----:B-1----:R-:W-:-:S03]  /*0520*/  IMAD.WIDE.U32 R64, R0, 0x10, R6 ;  /* 0x0000001000407825 */ /* 0x002fc600078e0006 */
        /* <DEDUP_REMOVED lines=15> */
.L_x_5336:
        /* <DEDUP_REMOVED lines=9> */
[----:B------:R-:W5:Y:S04]  /*06b0*/  LDG.E.128 R44, desc[UR6][R52.64] ;  /* 0x00000006342c7981 */ /* 0x000f68000c1e1d00 */
        /* <DEDUP_REMOVED lines=9> */
[----:B------:R0:W5:Y:S04]  /*0750*/  LDG.E.128 R32, desc[UR6][R52.64+0x1800] ;  /* 0x0018000634207981 */ /* 0x000168000c1e1d00 */
[----:B------:R-:W5:Y:S04]  /*0760*/  LDG.E.128 R16, desc[UR6][R56.64] ;  /* 0x0000000638107981 */ /* 0x000f68000c1e1d00 */
[----:B------:R-:W5:Y:S01]  /*0770*/  LDG.E.128 R20, desc[UR6][R56.64+0x800] ;  /* 0x0008000638147981 */ /* 0x000f62000c1e1d00 */
[----:B0-----:R-:W-:-:S03]  /*0780*/  CS2R R52, SRZ ;  /* 0x0000000000347805 */ /* 0x001fc6000001ff00 */
[----:B------:R-:W5:Y:S04]  /*0790*/  LDG.E.128 R24, desc[UR6][R56.64+0x1000] ;  /* 0x0010000638187981 */ /* 0x000f68000c1e1d00 */
[----:B------:R0:W5:Y:S02]  /*07a0*/  LDG.E.128 R28, desc[UR6][R56.64+0x1800] ;  /* 0x00180006381c7981 */ /* 0x000164000c1e1d00 */
[----:B0-----:R-:W-:-:S07]  /*07b0*/  CS2R R56, SRZ ;  /* 0x0000000000387805 */ /* 0x001fce000001ff00 */
.L_x_5335:
[----:B------:R-:W0:Y:S02]  /*07c0*/  LDCU UR4, c[0x0][0x384] ;  /* 0x00007080ff0477ac */ /* 0x000e240008000800 */
[----:B0-----:R-:W-:-:S13]  /*07d0*/  ISETP.GE.AND P0, PT, R108, UR4, PT ;  /* 0x000000046c007c0c */ /* 0x001fda000bf06270 */
[----:B------:R-:W-:Y:S05]  /*07e0*/  @P0 EXIT ;  /* 0x000000000000094d */ /* 0x000fea0003800000 */
[----:B------:R-:W0:Y:S01]  /*07f0*/  LDCU.64 UR4, c[0x0][0x398] ;  /* 0x00007300ff0477ac */ /* 0x000e220008000a00 */
[----:B-----5:R-:W-:Y:S02]  /*0800*/  PRMT R109, R51, 0x7632, R109 ;  /* 0x00007632336d7816 */ /* 0x020fe4000000006d */
[----:B------:R-:W-:Y:S01]  /*0810*/  PRMT R116, R31, 0x7632, R116 ;  /* 0x000076321f747816 */ /* 0x000fe20000000074 */
[----:B------:R-:W-:Y:S01]  /*0820*/  UPLOP3.LUT UP1, UPT, UPT, UPT, UPT, 0x40, 0x4 ;  /* 0x000000000004789c */ /* 0x000fe20003f2e870 */
[----:B------:R-:W-:Y:S01]  /*0830*/  PRMT R117, R35, 0x7632, R117 ;  /* 0x0000763223757816 */ /* 0x000fe20000000075 */
[----:B------:R-:W1:Y:S01]  /*0840*/  LDCU UR8, c[0x0][0x388] ;  /* 0x00007100ff0877ac */ /* 0x000e620008000800 */
[----:B------:R-:W-:Y:S02]  /*0850*/  PRMT R118, R15, 0x7632, R118 ;  /* 0x000076320f767816 */ /* 0x000fe40000000076 */
[----:B------:R-:W-:Y:S01]  /*0860*/  PRMT R119, R50, 0x7632, R119 ;  /* 0x0000763232777816 */ /* 0x000fe20000000077 */
[----:B------:R-:W3:Y:S01]  /*0870*/  LDCU.U8 UR9, c[0x0][0x410] ;  /* 0x00008200ff0977ac */ /* 0x000ee20008000000 */
[----:B------:R-:W-:-:S02]  /*0880*/  PRMT R120, R30, 0x7632, R120 ;  /* 0x000076321e787816 */ /* 0x000fc40000000078 */
[----:B------:R-:W-:Y:S01]  /*0890*/  PRMT R121, R34, 0x7632, R121 ;  /* 0x0000763222797816 */ /* 0x000fe20000000079 */
[----:B------:R-:W4:Y:S01]  /*08a0*/  LDCU UR12, c[0x0][0x400] ;  /* 0x00008000ff0c77ac */ /* 0x000f220008000800 */
[----:B------:R-:W-:Y:S02]  /*08b0*/  PRMT R122, R14, 0x7632, R122 ;  /* 0x000076320e7a7816 */ /* 0x000fe4000000007a */
[----:B------:R-:W-:Y:S01]  /*08c0*/  PRMT R123, R49, 0x7632, R123 ;  /* 0x00007632317b7816 */ /* 0x000fe2000000007b */
[----:B0-----:R-:W-:Y:S01]  /*08d0*/  UISETP.NE.U32.AND UP0, UPT, UR4, URZ, UPT ;  /* 0x000000ff0400728c */ /* 0x001fe2000bf05070 */
[----:B------:R-:W-:Y:S01]  /*08e0*/  PRMT R124, R29, 0x7632, R124 ;  /* 0x000076321d7c7816 */ /* 0x000fe2000000007c */
[----:B------:R-:W0:Y:S01]  /*08f0*/  LDCU.64 UR10, c[0x0][0x3a0] ;  /* 0x00007400ff0a77ac */ /* 0x000e220008000a00 */
[----:B------:R-:W-:Y:S02]  /*0900*/  PRMT R125, R33, 0x7632, R125 ;  /* 0x00007632217d7816 */ /* 0x000fe4000000007d */
[----:B------:R-:W-:Y:S01]  /*0910*/  PRMT R126, R13, 0x7632, R126 ;  /* 0x000076320d7e7816 */ /* 0x000fe2000000007e */
[----:B------:R-:W-:Y:S01]  /*0920*/  UISETP.NE.AND.EX UP0, UPT, UR5, URZ, UPT, UP0 ;  /* 0x000000ff0500728c */ /* 0x000fe2000bf05300 */
        /* <DEDUP_REMOVED lines=46> */
[----:B------:R-:W-:Y:S02]  /*0c10*/  PLOP3.LUT P1, PT, PT, PT, UP0, 0x80, 0x8 ;  /* 0x000000000008781c */ /* 0x000fe40003f2f008 */
[----:B------:R-:W-:Y:S02]  /*0c20*/  PRMT R173, R45, 0x7632, R173 ;  /* 0x000076322dad7816 */ /* 0x000fe400000000ad */
[----:B------:R-:W-:-:S02]  /*0c30*/  PRMT R174, R113, 0x7632, R174 ;  /* 0x0000763271ae7816 */ /* 0x000fc400000000ae */
[----:B------:R-:W-:Y:S02]  /*0c40*/  PRMT R175, R60, 0x7632, R175 ;  /* 0x000076323caf7816 */ /* 0x000fe400000000af */
[----:B------:R-:W-:Y:S02]  /*0c50*/  PRMT R176, R16, 0x7632, R176 ;  /* 0x0000763210b07816 */ /* 0x000fe400000000b0 */
[----:B------:R-:W-:Y:S02]  /*0c60*/  PRMT R177, R44, 0x7632, R177 ;  /* 0x000076322cb17816 */ /* 0x000fe400000000b1 */
[----:B01-34-:R-:W-:-:S07]  /*0c70*/  PRMT R178, R112, 0x7632, R178 ;  /* 0x0000763270b27816 */ /* 0x01bfce00000000b2 */
.L_x_5357:
[----:B------:R-:W-:Y:S01]  /*0c80*/  ISETP.NE.U32.AND P0, PT, RZ, UR10, PT ;  /* 0x0000000aff007c0c */ /* 0x000fe2000bf05070 */
[----:B---3--:R-:W0:Y:S01]  /*0c90*/  LDC.64 R100, c[0x0][0x390] ;  /* 0x0000e400ff647b82 */ /* 0x008e220000000a00 */
[----:B--2---:R-:W-:Y:S02]  /*0ca0*/  IMAD R2, R108, UR8, RZ ;  /* 0x000000086c027c24 */ /* 0x004fe4000f8e02ff */
        /* <DEDUP_REMOVED lines=12> */
[----:B------:R1:W5:Y:S04]  /*0d70*/  @P0 LDG.E.128 R68, desc[UR6][R78.64] ;  /* 0x000000064e440981 */ /* 0x000368000c1e1d00 */
[----:B------:R1:W5:Y:S01]  /*0d80*/  @P0 LDG.E.128 R72, desc[UR6][R78.64+0x10] ;  /* 0x000010064e480981 */ /* 0x000362000c1e1d00 */
[----:B0-----:R-:W-:-:S04]  /*0d90*/  ISETP.NE.U32.AND P1, PT, R2, RZ, PT ;  /* 0x000000ff0200720c */ /* 0x001fc80003f25070 */
[----:B------:R-:W-:-:S13]  /*0da0*/  ISETP.NE.AND.EX P1, PT, R3, RZ, PT, P1 ;  /* 0x000000ff0300720c */ /* 0x000fda0003f25310 */
[----:B-1----:R-:W-:Y:S05]  /*0db0*/  @P1 BRA `(.L_x_5337) ;  /* 0x0000000000941947 */ /* 0x002fea0003800000 */
[----:B------:R-:W-:-:S04]  /*0dc0*/  UISETP.NE.U32.AND UP0, UPT, UR10, URZ, UPT ;  /* 0x000000ff0a00728c */ /* 0x000fc8000bf05070 */
[----:B------:R-:W-:-:S09]  /*0dd0*/  UISETP.NE.AND.EX UP0, UPT, UR11, URZ, UPT, UP0 ;  /* 0x000000ff0b00728c */ /* 0x000fd2000bf05300 */
[----:B------:R-:W-:Y:S05]  /*0de0*/  BRA.U UP0, `(.L_x_5338) ;  /* 0x0000000100347547 */ /* 0x000fea000b800000 */
[----:B-----5:R-:W-:Y:S02]  /*0df0*/  PRMT R0, R82, 0x7632, R0 ;  /* 0x0000763252007816 */ /* 0x020fe40000000000 */
[C---:B------:R-:W-:Y:S02]  /*0e00*/  PRMT R77, R80.reuse, 0x7632, R77 ;  /* 0x00007632504d7816 */ /* 0x040fe4000000004d */
[----:B------:R-:W-:Y:S02]  /*0e10*/  PRMT R79, R81, 0x7632, R79 ;  /* 0x00007632514f7816 */ /* 0x000fe4000000004f */
[----:B------:R-:W-:Y:S02]  /*0e20*/  PRMT R84, R83, 0x7632, R84 ;  /* 0x0000763253547816 */ /* 0x000fe40000000054 */
[----:B------:R-:W-:Y:S01]  /*0e30*/  SHF.L.U32 R76, R80, 0x10, RZ ;  /* 0x00000010504c7819 */ /* 0x000fe200000006ff */
[----:B------:R-:W-:Y:S01]  /*0e40*/  IMAD.U32 R80, R82, 0x10000, RZ ;  /* 0x0001000052507824 */ /* 0x000fe200078e00ff */
[----:B------:R-:W-:Y:S01]  /*0e50*/  SHF.L.U32 R78, R81, 0x10, RZ ;  /* 0x00000010514e7819 */ /* 0x000fe200000006ff */
[----:B------:R-:W-:Y:S01]  /*0e60*/  IMAD.U32 R81, R0, 0x10000, RZ ;  /* 0x0001000000517824 */ /* 0x000fe200078e00ff */
[----:B------:R-:W-:-:S02]  /*0e70*/  SHF.L.U32 R82, R83, 0x10, RZ ;  /* 0x0000001053527819 */ /* 0x000fc400000006ff */
[----:B------:R-:W-:Y:S02]  /*0e80*/  SHF.L.U32 R77, R77, 0x10, RZ ;  /* 0x000000104d4d7819 */ /* 0x000fe400000006ff */
[----:B------:R-:W-:Y:S02]  /*0e90*/  SHF.L.U32 R79, R79, 0x10, RZ ;  /* 0x000000104f4f7819 */ /* 0x000fe400000006ff */
[----:B------:R-:W-:Y:S01]  /*0ea0*/  SHF.L.U32 R83, R84, 0x10, RZ ;  /* 0x0000001054537819 */ /* 0x000fe200000006ff */
[----:B------:R-:W-:Y:S06]  /*0eb0*/  BRA `(.L_x_5339) ;  /* 0x0000000400847947 */ /* 0x000fec0003800000 */
.L_x_5338:
[----:B-----5:R-:W-:Y:S01]  /*0ec0*/  PRMT R0, R80, 0x7632, R0 ;  /* 0x0000763250007816 */ /* 0x020fe20000000000 */
[----:B------:R-:W-:Y:S01]  /*0ed0*/  IMAD.U32 R79, R82, 0x10000, RZ ;  /* 0x00010000524f7824 */ /* 0x000fe200078e00ff */
[----:B------:R-:W-:Y:S02]  /*0ee0*/  SHF.L.U32 R77, R80, 0x10, RZ ;  /* 0x00000010504d7819 */ /* 0x000fe400000006ff */
[----:B------:R-:W-:Y:S02]  /*0ef0*/  PRMT R76, R81, 0x7632, R76 ;  /* 0x00007632514c7816 */ /* 0x000fe4000000004c */
        /* <DEDUP_REMOVED lines=17> */
.L_x_5337:
[----:B------:R-:W-:-:S04]  /*1010*/  UISETP.NE.U32.AND UP0, UPT, UR10, URZ, UPT ;  /* 0x000000ff0a00728c */ /* 0x000fc8000bf05070 */
[----:B------:R-:W-:-:S09]  /*1020*/  UISETP.NE.AND.EX UP0, UPT, UR11, URZ, UPT, UP0 ;  /* 0x000000ff0b00728c */ /* 0x000fd2000bf05300 */
[----:B------:R-:W-:Y:S05]  /*1030*/  BRA.U UP0, `(.L_x_5340) ;  /* 0x0000000100847547 */ /* 0x000fea000b800000 */
[----:B-----5:R-:W-:Y:S01]  /*1040*/  PRMT R84, R81, 0x7632, R84 ;  /* 0x0000763251547816 */ /* 0x020fe20000000054 */
[----:B------:R-:W-:Y:S01]  /*1050*/  IMAD.U32 R85, R82, 0x10000, RZ ;  /* 0x0001000052557824 */ /* 0x000fe200078e00ff */
[----:B------:R-:W-:Y:S01]  /*1060*/  SHF.L.U32 R77, R80, 0x10, RZ ;  /* 0x00000010504d7819 */ /* 0x000fe200000006ff */
[----:B------:R-:W-:Y:S01]  /*1070*/  IMAD.U32 R90, R83, 0x10000, RZ ;  /* 0x00010000535a7824 */ /* 0x000fe200078e00ff */
[----:B------:R-:W-:Y:S01]  /*1080*/  SHF.L.U32 R81, R81, 0x10, RZ ;  /* 0x0000001051517819 */ /* 0x000fe200000006ff */
[----:B------:R-:W-:Y:S01]  /*1090*/  IMAD.U32 R86, R84, 0x10000, RZ ;  /* 0x0001000054567824 */ /* 0x000fe200078e00ff */
[----:B------:R-:W-:Y:S02]  /*10a0*/  SHF.L.U32 R76, R64, 0x10, RZ ;  /* 0x00000010404c7819 */ /* 0x000fe400000006ff */
[----:B------:R-:W-:Y:S02]  /*10b0*/  SHF.L.U32 R78, R65, 0x10, RZ ;  /* 0x00000010414e7819 */ /* 0x000fe400000006ff */
[----:B------:R-:W-:Y:S01]  /*10c0*/  PRMT R79, R80, 0x7632, R79 ;  /* 0x00007632504f7816 */ /* 0x000fe2000000004f */
[----:B------:R-:W-:Y:S01]  /*10d0*/  FADD.FTZ R76, R77, R76 ;  /* 0x0000004c4d4c7221 */ /* 0x000fe20000010000 */
[----:B------:R-:W-:Y:S01]  /*10e0*/  SHF.L.U32 R80, R66, 0x10, RZ ;  /* 0x0000001042507819 */ /* 0x000fe200000006ff */
[----:B------:R-:W-:Y:S01]  /*10f0*/  FADD.FTZ R78, R81, R78 ;  /* 0x0000004e514e7221 */ /* 0x000fe20000010000 */
[----:B------:R-:W-:-:S02]  /*1100*/  PRMT R87, R82, 0x7632, R87 ;  /* 0x0000763252577816 */ /* 0x000fc40000000057 */
[----:B------:R-:W-:Y:S01]  /*1110*/  PRMT R89, R83, 0x7632, R89 ;  /* 0x0000763253597816 */ /* 0x000fe20000000059 */
[----:B------:R-:W-:Y:S01]  /*1120*/  FADD.FTZ R80, R85, R80 ;  /* 0x0000005055507221 */ /* 0x000fe20000010000 */
[----:B------:R-:W-:Y:S02]  /*1130*/  PRMT R0, R64, 0x7632, R0 ;  /* 0x0000763240007816 */ /* 0x000fe40000000000 */
[----:B------:R-:W-:Y:S01]  /*1140*/  PRMT R77, R65, 0x7632, R77 ;  /* 0x00007632414d7816 */ /* 0x000fe2000000004d */
[----:B------:R-:W-:Y:S01]  /*1150*/  IMAD.U32 R89, R89, 0x10000, RZ ;  /* 0x0001000059597824 */ /* 0x000fe200078e00ff */
[----:B------:R-:W-:Y:S02]  /*1160*/  PRMT R81, R66, 0x7632, R81 ;  /* 0x0000763242517816 */ /* 0x000fe40000000051 */
[C---:B------:R-:W-:Y:S02]  /*1170*/  PRMT R82, R67.reuse, 0x7632, R82 ;  /* 0x0000763243527816 */ /* 0x040fe40000000052 */
        /* <DEDUP_REMOVED lines=13> */
.L_x_5340:
        /* <DEDUP_REMOVED lines=17> */
[C---:B------:R-:W-:Y:S02]  /*1360*/  PRMT R78, R67.reuse, 0x7632, R78 ;  /* 0x00007632434e7816 */ /* 0x040fe4000000004e */
        /* <DEDUP_REMOVED lines=22> */
.L_x_5339:
[----:B------:R-:W-:Y:S01]  /*14d0*/  ISETP.NE.U32.AND P1, PT, R2, RZ, PT ;  /* 0x000000ff0200720c */ /* 0x000fe20003f25070 */
[----:B------:R-:W0:Y:S01]  /*14e0*/  @P0 LDC.64 R92, c[0x0][0x3a0] ;  /* 0x0000e800ff5c0b82 */ /* 0x000e220000000a00 */
[----:B------:R-:W-:Y:S02]  /*14f0*/  IADD3 R179, PT, PT, R181, 0x80, RZ ;  /* 0x00000080b5b37810 */ /* 0x000fe40007ffe0ff */
[----:B------:R-:W-:-:S03]  /*1500*/  ISETP.NE.AND.EX P1, PT, R3, RZ, PT, P1 ;  /* 0x000000ff0300720c */ /* 0x000fc60003f25310 */
[C---:B------:R-:W-:Y:S02]  /*1510*/  IMAD.WIDE.U32 R88, R179.reuse, 0x10, R100 ;  /* 0x00000010b3587825 */ /* 0x040fe400078e0064 */
[----:B------:R-:W1:Y:S08]  /*1520*/  LDC.64 R2, c[0x0][0x3a8] ;  /* 0x0000ea00ff027b82 */ /* 0x000e700000000a00 */
[----:B------:R-:W2:Y:S01]  /*1530*/  @P1 LDC.64 R86, c[0x0][0x398] ;  /* 0x0000e600ff561b82 */ /* 0x000ea20000000a00 */
[----:B0-----:R-:W-:-:S04]  /*1540*/  @P0 IMAD.WIDE.U32 R92, R179, 0x20, R92 ;  /* 0x00000020b35c0825 */ /* 0x001fc800078e005c */
[----:B-1----:R-:W-:-:S05]  /*1550*/  IMAD.WIDE.U32 R84, R181, 0x20, R2 ;  /* 0x00000020b5547825 */ /* 0x002fca00078e0002 */
[----:B------:R0:W-:Y:S01]  /*1560*/  STG.E.128 desc[UR6][R84.64], R76 ;  /* 0x0000004c54007986 */ /* 0x0001e2000c101d06 */
[----:B--2---:R-:W-:-:S03]  /*1570*/  @P1 IMAD.WIDE.U32 R86, R179, 0x10, R86 ;  /* 0x00000010b3561825 */ /* 0x004fc600078e0056 */
[----:B------:R0:W-:Y:S04]  /*1580*/  STG.E.128 desc[UR6][R84.64+0x10], R80 ;  /* 0x0000105054007986 */ /* 0x0001e8000c101d06 */
[----:B------:R0:W5:Y:S04]  /*1590*/  @P0 LDG.E.128 R68, desc[UR6][R92.64] ;  /* 0x000000065c440981 */ /* 0x000168000c1e1d00 */
[----:B------:R0:W5:Y:S04]  /*15a0*/  @P1 LDG.E.128 R64, desc[UR6][R86.64] ;  /* 0x0000000656401981 */ /* 0x000168000c1e1d00 */
[----:B------:R0:W5:Y:S04]  /*15b0*/  @P0 LDG.E.128 R72, desc[UR6][R92.64+0x10] ;  /* 0x000010065c480981 */ /* 0x000168000c1e1d00 */
[----:B------:R-:W5:Y:S01]  /*15c0*/  LDG.E.128 R88, desc[UR6][R88.64] ;  /* 0x0000000658587981 */ /* 0x000f62000c1e1d00 */
[----:B------:R-:W-:Y:S05]  /*15d0*/  @!P1 BRA `(.L_x_5341) ;  /* 0x00000004002c9947 */ /* 0x000fea0003800000 */
[----:B------:R-:W-:Y:S05]  /*15e0*/  @!P0 BRA `(.L_x_5342) ;  /* 0x0000000000a48947 */ /* 0x000fea0003800000 */
[----:B-----5:R-:W-:Y:S01]  /*15f0*/  PRMT R0, R88, 0x7632, R0 ;  /* 0x0000763258007816 */ /* 0x020fe20000000000 */
[----:B0-----:R-:W-:Y:S01]  /*1600*/  IMAD.U32 R93, R66, 0x10000, RZ ;  /* 0x00010000425d7824 */ /* 0x001fe200078e00ff */
[C---:B------:R-:W-:Y:S01]  /*1610*/  PRMT R86, R89.reuse, 0x7632, R86 ;  /* 0x0000763259567816 */ /* 0x040fe20000000056 */
[----:B------:R-:W-:Y:S01]  /*1620*/  IMAD.U32 R89, R89, 0x10000, RZ ;  /* 0x0001000059597824 */ /* 0x000fe200078e00ff */
[----:B------:R-:W-:Y:S02]  /*1630*/  SHF.L.U32 R84, R65, 0x10, RZ ;  /* 0x0000001041547819 */ /* 0x000fe400000006ff */
[----:B------:R-:W-:Y:S02]  /*1640*/  SHF.L.U32 R88, R88, 0x10, RZ ;  /* 0x0000001058587819 */ /* 0x000fe400000006ff */
[----:B------:R-:W-:Y:S01]  /*1650*/  PRMT R92, R90, 0x7632, R92 ;  /* 0x000076325a5c7816 */ /* 0x000fe2000000005c */
[----:B------:R-:W-:Y:S01]  /*1660*/  FADD.FTZ R89, R84, R89 ;  /* 0x0000005954597221 */ /* 0x000fe20000010000 */
[----:B------:R-:W-:-:S02]  /*1670*/  SHF.L.U32 R85, R64, 0x10, RZ ;  /* 0x0000001040557819 */ /* 0x000fc400000006ff */
[----:B------:R-:W-:Y:S02]  /*1680*/  SHF.L.U32 R90, R90, 0x10, RZ ;  /* 0x000000105a5a7819 */ /* 0x000fe400000006ff */
[----:B------:R-:W-:Y:S01]  /*1690*/  PRMT R84, R64, 0x7632, R84 ;  /* 0x0000763240547816 */ /* 0x000fe20000000054 */
[--C-:B------:R-:W-:Y:S01]  /*16a0*/  FADD.FTZ R85, R85, R88.reuse ;  /* 0x0000005855557221 */ /* 0x100fe20000010000 */
        /* <DEDUP_REMOVED lines=29> */
.L_x_5342:
[C---:B0----5:R-:W-:Y:S01]  /*1880*/  PRMT R92, R89.reuse, 0x7632, R92 ;  /* 0x00007632595c7816 */ /* 0x061fe2000000005c */
[----:B------:R-:W-:Y:S01]  /*1890*/  IMAD.U32 R86, R89, 0x10000, RZ ;  /* 0x0001000059567824 */ /* 0x000fe200078e00ff */
[----:B------:R-:W-:Y:S01]  /*18a0*/  SHF.L.U32 R84, R88, 0x10, RZ ;  /* 0x0000001058547819 */ /* 0x000fe200000006ff */
[----:B------:R-:W-:Y:S01]  /*18b0*/  IMAD.U32 R93, R66, 0x10000, RZ ;  /* 0x00010000425d7824 */ /* 0x000fe200078e00ff */
[----:B------:R-:W-:Y:S02]  /*18c0*/  SHF.L.U32 R85, R64, 0x10, RZ ;  /* 0x0000001040557819 */ /* 0x000fe400000006ff */
[----:B------:R-:W-:Y:S02]  /*18d0*/  SHF.L.U32 R89, R65, 0x10, RZ ;  /* 0x0000001041597819 */ /* 0x000fe400000006ff */
[----:B------:R-:W-:Y:S01]  /*18e0*/  PRMT R87, R88, 0x7632, R87 ;  /* 0x0000763258577816 */ /* 0x000fe20000000057 */
[----:B------:R-:W-:Y:S01]  /*18f0*/  FADD.FTZ R84, R85, R84 ;  /* 0x0000005455547221 */ /* 0x000fe20000010000 */
[C---:B------:R-:W-:Y:S01]  /*1900*/  SHF.L.U32 R88, R90.reuse, 0x10, RZ ;  /* 0x000000105a587819 */ /* 0x040fe200000006ff */
[----:B------:R-:W-:Y:S01]  /*1910*/  FADD.FTZ R86, R89, R86 ;  /* 0x0000005659567221 */ /* 0x000fe20000010000 */
[----:B------:R-:W-:-:S02]  /*1920*/  PRMT R94, R90, 0x7632, R94 ;  /* 0x000076325a5e7816 */ /* 0x000fc4000000005e */
[----:B------:R-:W-:Y:S01]  /*1930*/  PRMT R95, R91, 0x7632, R95 ;  /* 0x000076325b5f7816 */ /* 0x000fe2000000005f */
[----:B------:R-:W-:Y:S01]  /*1940*/  FADD.FTZ R88, R93, R88 ;  /* 0x000000585d587221 */ /* 0x000fe20000010000 */
[----:B------:R-:W-:Y:S02]  /*1950*/  PRMT R0, R64, 0x7632, R0 ;  /* 0x0000763240007816 */ /* 0x000fe40000000000 */
        /* <DEDUP_REMOVED lines=19> */
.L_x_5341:
        /* <DEDUP_REMOVED lines=22> */
.L_x_5344:
        /* <DEDUP_REMOVED lines=12> */
.L_x_5343:
[----:B------:R-:W0:Y:S01]  /*1cb0*/  @P1 LDC.64 R94, c[0x0][0x398] ;  /* 0x0000e600ff5e1b82 */ /* 0x000e220000000a00 */
[----:B------:R-:W-:Y:S01]  /*1cc0*/  IADD3 R183, PT, PT, R181, 0x100, RZ ;  /* 0x00000100b5b77810 */ /* 0x000fe20007ffe0ff */
[----:B------:R-:W-:-:S04]  /*1cd0*/  IMAD.WIDE.U32 R92, R179, 0x20, R2 ;  /* 0x00000020b35c7825 */ /* 0x000fc800078e0002 */
[C---:B------:R-:W-:Y:S01]  /*1ce0*/  IMAD.WIDE.U32 R96, R183.reuse, 0x10, R100 ;  /* 0x00000010b7607825 */ /* 0x040fe200078e0064 */
[----:B------:R1:W-:Y:S01]  /*1cf0*/  STG.E.128 desc[UR6][R92.64], R84 ;  /* 0x000000545c007986 */ /* 0x0003e2000c101d06 */
[----:B------:R-:W2:Y:S03]  /*1d00*/  @P0 LDC.64 R102, c[0x0][0x3a0] ;  /* 0x0000e800ff660b82 */ /* 0x000ea60000000a00 */
[----:B------:R1:W-:Y:S04]  /*1d10*/  STG.E.128 desc[UR6][R92.64+0x10], R88 ;  /* 0x000010585c007986 */ /* 0x0003e8000c101d06 */
[----:B------:R-:W5:Y:S01]  /*1d20*/  LDG.E.128 R96, desc[UR6][R96.64] ;  /* 0x0000000660607981 */ /* 0x000f62000c1e1d00 */
[----:B0-----:R-:W-:-:S05]  /*1d30*/  @P1 IMAD.WIDE.U32 R94, R183, 0x10, R94 ;  /* 0x00000010b75e1825 */ /* 0x001fca00078e005e */
[----:B------:R1:W5:Y:S01]  /*1d40*/  @P1 LDG.E.128 R64, desc[UR6][R94.64] ;  /* 0x000000065e401981 */ /* 0x000362000c1e1d00 */
[----:B--2---:R-:W-:-:S05]  /*1d50*/  @P0 IMAD.WIDE.U32 R102, R183, 0x20, R102 ;  /* 0x00000020b7660825 */ /* 0x004fca00078e0066 */
[----:B------:R1:W5:Y:S04]  /*1d60*/  @P0 LDG.E.128 R68, desc[UR6][R102.64] ;  /* 0x0000000666440981 */ /* 0x000368000c1e1d00 */
[----:B------:R1:W5:Y:S01]  /*1d70*/  @P0 LDG.E.128 R72, desc[UR6][R102.64+0x10] ;  /* 0x0000100666480981 */ /* 0x000362000c1e1d00 */
[----:B------:R-:W-:Y:S05]  /*1d80*/  @!P1 BRA `(.L_x_5345) ;  /* 0x00000004002c9947 */ /* 0x000fea0003800000 */
[----:B------:R-:W-:Y:S05]  /*1d90*/  @!P0 BRA `(.L_x_5346) ;  /* 0x0000000000a48947 */ /* 0x000fea0003800000 */
[C---:B-----5:R-:W-:Y:S01]  /*1da0*/  PRMT R0, R96.reuse, 0x7632, R0 ;  /* 0x0000763260007816 */ /* 0x060fe20000000000 */
[----:B------:R-:W-:Y:S01]  /*1db0*/  IMAD.U32 R96, R96, 0x10000, RZ ;  /* 0x0001000060607824 */ /* 0x000fe200078e00ff */
[----:B-1----:R-:W-:Y:S01]  /*1dc0*/  PRMT R94, R97, 0x7632, R94 ;  /* 0x00007632615e7816 */ /* 0x002fe2000000005e */
[----:B------:R-:W-:Y:S01]  /*1dd0*/  IMAD.U32 R92, R65, 0x10000, RZ ;  /* 0x00010000415c7824 */ /* 0x000fe200078e00ff */
[----:B------:R-:W-:Y:S01]  /*1de0*/  PRMT R102, R98, 0x7632, R102 ;  /* 0x0000763262667816 */ /* 0x000fe20000000066 */
[----:B------:R-:W-:Y:S01]  /*1df0*/  IMAD.U32 R0, R0, 0x10000, RZ ;  /* 0x0001000000007824 */ /* 0x000fe200078e00ff */
[----:B------:R-:W-:Y:S02]  /*1e00*/  SHF.L.U32 R93, R64, 0x10, RZ ;  /* 0x00000010405d7819 */ /* 0x000fe400000006ff */
[----:B------:R-:W-:Y:S02]  /*1e10*/  SHF.L.U32 R97, R97, 0x10, RZ ;  /* 0x0000001061617819 */ /* 0x000fe400000006ff */
[----:B------:R-:W-:Y:S01]  /*1e20*/  SHF.L.U32 R98, R98, 0x10, RZ ;  /* 0x0000001062627819 */ /* 0x000fe200000006ff */
[--C-:B------:R-:W-:Y:S01]  /*1e30*/  FADD.FTZ R93, R93, R96.reuse ;  /* 0x000000605d5d7221 */ /* 0x100fe20000010000 */
[----:B------:R-:W-:Y:S01]  /*1e40*/  SHF.L.U32 R103, R66, 0x10, RZ ;  /* 0x0000001042677819 */ /* 0x000fe200000006ff */
[----:B------:R-:W-:Y:S01]  /*1e50*/  FADD.FTZ R97, R92, R97 ;  /* 0x000000615c617221 */ /* 0x000fe20000010000 */
[----:B------:R-:W-:-:S02]  /*1e60*/  PRMT R96, R65, 0x7632, R96 ;  /* 0x0000763241607816 */ /* 0x000fc40000000060 */
[----:B------:R-:W-:Y:S01]  /*1e70*/  PRMT R104, R99, 0x7632, R104 ;  /* 0x0000763263687816 */ /* 0x000fe20000000068 */
[----:B------:R-:W-:Y:S01]  /*1e80*/  FADD.FTZ R103, R103, R98 ;  /* 0x0000006267677221 */ /* 0x000fe20000010000 */
[----:B------:R-:W-:Y:S02]  /*1e90*/  PRMT R92, R64, 0x7632, R92 ;  /* 0x00007632405c7816 */ /* 0x000fe4000000005c */
[----:B------:R-:W-:Y:S02]  /*1ea0*/  PRMT R98, R66, 0x7632, R98 ;  /* 0x0000763242627816 */ /* 0x000fe40000000062 */
[----:B------:R-:W-:Y:S02]  /*1eb0*/  PRMT R107, R67, 0x7632, R107 ;  /* 0x00007632436b7816 */ /* 0x000fe4000000006b */
[----:B------:R-:W-:Y:S02]  /*1ec0*/  SHF.L.U32 R106, R99, 0x10, RZ ;  /* 0x00000010636a7819 */ /* 0x000fe400000006ff */
[----:B------:R-:W-:-:S02]  /*1ed0*/  SHF.L.U32 R185, R67, 0x10, RZ ;  /* 0x0000001043b97819 */ /* 0x000fc400000006ff */
        /* <DEDUP_REMOVED lines=21> */
.L_x_5346:
[C---:B-1---5:R-:W-:Y:S01]  /*2030*/  PRMT R102, R97.reuse, 0x7632, R102 ;  /* 0x0000763261667816 */ /* 0x062fe20000000066 */
[----:B------:R-:W-:Y:S01]  /*2040*/  IMAD.U32 R92, R96, 0x10000, RZ ;  /* 0x00010000605c7824 */ /* 0x000fe200078e00ff */
[----:B------:R-:W-:Y:S01]  /*2050*/  SHF.L.U32 R94, R97, 0x10, RZ ;  /* 0x00000010615e7819 */ /* 0x000fe200000006ff */
[----:B------:R-:W-:Y:S01]  /*2060*/  IMAD.U32 R97, R65, 0x10000, RZ ;  /* 0x0001000041617824 */ /* 0x000fe200078e00ff */
[----:B------:R-:W-:Y:S02]  /*2070*/  SHF.L.U32 R93, R64, 0x10, RZ ;  /* 0x00000010405d7819 */ /* 0x000fe400000006ff */
[----:B------:R-:W-:Y:S01]  /*2080*/  PRMT R95, R96, 0x7632, R95 ;  /* 0x00007632605f7816 */ /* 0x000fe2000000005f */
[----:B------:R-:W-:Y:S01]  /*2090*/  FADD.FTZ R94, R97, R94 ;  /* 0x0000005e615e7221 */ /* 0x000fe20000010000 */
[----:B------:R-:W-:Y:S01]  /*20a0*/  SHF.L.U32 R96, R98, 0x10, RZ ;  /* 0x0000001062607819 */ /* 0x000fe200000006ff */
[----:B------:R-:W-:Y:S01]  /*20b0*/  FADD.FTZ R92, R93, R92 ;  /* 0x0000005c5d5c7221 */ /* 0x000fe20000010000 */
[----:B------:R-:W-:-:S02]  /*20c0*/  SHF.L.U32 R103, R66, 0x10, RZ ;  /* 0x0000001042677819 */ /* 0x000fc400000006ff */
[----:B------:R-:W-:Y:S02]  /*20d0*/  PRMT R104, R98, 0x7632, R104 ;  /* 0x0000763262687816 */ /* 0x000fe40000000068 */
[----:B------:R-:W-:Y:S01]  /*20e0*/  PRMT R105, R99, 0x7632, R105 ;  /* 0x0000763263697816 */ /* 0x000fe20000000069 */
[----:B------:R-:W-:Y:S01]  /*20f0*/  FADD.FTZ R96, R103, R96 ;  /* 0x0000006067607221 */ /* 0x000fe20000010000 */
[----:B------:R-:W-:Y:S01]  /*2100*/  PRMT R0, R64, 0x7632, R0 ;  /* 0x0000763240007816 */ /* 0x000fe20000000000 */
[----:B------:R-:W-:Y:S01]  /*2110*/  IMAD.U32 R103, R95, 0x10000, RZ ;  /* 0x000100005f677824 */ /* 0x000fe200078e00ff */
[----:B------:R-:W-:Y:S01]  /*2120*/  PRMT R93, R65, 0x7632, R93 ;  /* 0x00007632415d7816 */ /* 0x000fe2000000005d */
[----:B------:R-:W-:Y:S01]  /*2130*/  IMAD.U32 R104, R104, 0x10000, RZ ;  /* 0x0001000068687824 */ /* 0x000fe200078e00ff */
[----:B------:R-:W-:Y:S02]  /*2140*/  PRMT R97, R66, 0x7632, R97 ;  /* 0x0000763242617816 */ /* 0x000fe40000000061 */
[----:B------:R-:W-:-:S02]  /*2150*/  PRMT R98, R67, 0x7632, R98 ;  /* 0x0000763243627816 */ /* 0x000fc40000000062 */
[----:B------:R-:W-:Y:S02]  /*2160*/  SHF.L.U32 R106, R99, 0x10, RZ ;  /* 0x00000010636a7819 */ /* 0x000fe400000006ff */
[----:B------:R-:W-:Y:S02]  /*2170*/  SHF.L.U32 R107, R67, 0x10, RZ ;  /* 0x00000010436b7819 */ /* 0x000fe400000006ff */
[----:B------:R-:W-:Y:S02]  /*2180*/  SHF.L.U32 R0, R0, 0x10, RZ ;  /* 0x0000001000007819 */ /* 0x000fe400000006ff */
        /* <DEDUP_REMOVED lines=8> */
[----:B------:R-:W-:-:S03]  /*2210*/  FADD.FTZ R97, R104, R97 ;  /* 0x0000006168617221 */ /* 0x000fc60000010000 */
[----:B------:R-:W-:Y:S01]  /*2220*/  FADD.FTZ R99, R110, R99 ;  /* 0x000000636e637221 */ /* 0x000fe20000010000 */
[----:B------:R-:W-:Y:S06]  /*2230*/  BRA `(.L_x_5347) ;  /* 0x0000000000887947 */ /* 0x000fec0003800000 */
.L_x_5345:
[----:B------:R-:W-:Y:S05]  /*2240*/  @!P0 BRA `(.L_x_5348) ;  /* 0x0000000000548947 */ /* 0x000fea0003800000 */
[C---:B-----5:R-:W-:Y:S01]  /*2250*/  PRMT R0, R96.reuse, 0x7632, R0 ;  /* 0x0000763260007816 */ /* 0x060fe20000000000 */
[----:B-1----:R-:W-:Y:S01]  /*2260*/  IMAD.U32 R93, R96, 0x10000, RZ ;  /* 0x00010000605d7824 */ /* 0x002fe200078e00ff */
[----:B------:R-:W-:Y:S02]  /*2270*/  PRMT R92, R97, 0x7632, R92 ;  /* 0x00007632615c7816 */ /* 0x000fe4000000005c */
[----:B------:R-:W-:Y:S01]  /*2280*/  PRMT R94, R98, 0x7632, R94 ;  /* 0x00007632625e7816 */ /* 0x000fe2000000005e */
[----:B------:R-:W-:Y:S01]  /*2290*/  IMAD.U32 R0, R0, 0x10000, RZ ;  /* 0x0001000000007824 */ /* 0x000fe200078e00ff */
[----:B------:R-:W-:Y:S02]  /*22a0*/  PRMT R96, R99, 0x7632, R96 ;  /* 0x0000763263607816 */ /* 0x000fe40000000060 */
        /* <DEDUP_REMOVED lines=15> */
.L_x_5348:
[C---:B-1---5:R-:W-:Y:S01]  /*23a0*/  PRMT R93, R96.reuse, 0x7632, R93 ;  /* 0x00007632605d7816 */ /* 0x062fe2000000005d */
[----:B------:R-:W-:Y:S01]  /*23b0*/  IMAD.U32 R92, R96, 0x10000, RZ ;  /* 0x00010000605c7824 */ /* 0x000fe200078e00ff */
        /* <DEDUP_REMOVED lines=10> */
.L_x_5347:
[----:B------:R-:W0:Y:S01]  /*2460*/  @P1 LDC.64 R110, c[0x0][0x398] ;  /* 0x0000e600ff6e1b82 */ /* 0x000e220000000a00 */
[----:B------:R-:W-:Y:S02]  /*2470*/  VIADD R185, R181, 0x180 ;  /* 0x00000180b5b97836 */ /* 0x000fe40000000000 */
[----:B------:R-:W-:-:S04]  /*2480*/  IMAD.WIDE.U32 R102, R183, 0x20, R2 ;  /* 0x00000020b7667825 */ /* 0x000fc800078e0002 */
[C---:B------:R-:W-:Y:S01]  /*2490*/  IMAD.WIDE.U32 R104, R185.reuse, 0x10, R100 ;  /* 0x00000010b9687825 */ /* 0x040fe200078e0064 */
[----:B------:R-:W1:Y:S01]  /*24a0*/  @P0 LDC.64 R186, c[0x0][0x3a0] ;  /* 0x0000e800ffba0b82 */ /* 0x000e620000000a00 */
[----:B------:R2:W-:Y:S04]  /*24b0*/  STG.E.128 desc[UR6][R102.64], R92 ;  /* 0x0000005c66007986 */ /* 0x0005e8000c101d06 */
[----:B------:R2:W-:Y:S04]  /*24c0*/  STG.E.128 desc[UR6][R102.64+0x10], R96 ;  /* 0x0000106066007986 */ /* 0x0005e8000c101d06 */
        /* <DEDUP_REMOVED lines=9> */
[----:B------:R-:W-:Y:S01]  /*2560*/  IMAD.U32 R101, R64, 0x10000, RZ ;  /* 0x0001000040657824 */ /* 0x000fe200078e00ff */
[----:B------:R-:W-:Y:S01]  /*2570*/  SHF.L.U32 R104, R104, 0x10, RZ ;  /* 0x0000001068687819 */ /* 0x000fe200000006ff */
[----:B------:R-:W-:Y:S01]  /*2580*/  IMAD.U32 R189, R67, 0x10000, RZ ;  /* 0x0001000043bd7824 */ /* 0x000fe200078e00ff */
[C---:B--2---:R-:W-:Y:S02]  /*2590*/  PRMT R102, R105.reuse, 0x7632, R102 ;  /* 0x0000763269667816 */ /* 0x044fe40000000066 */
[----:B------:R-:W-:Y:S01]  /*25a0*/  SHF.L.U32 R105, R105, 0x10, RZ ;  /* 0x0000001069697819 */ /* 0x000fe200000006ff */
[----:B------:R-:W-:Y:S01]  /*25b0*/  FADD.FTZ R101, R101, R104 ;  /* 0x0000006865657221 */ /* 0x000fe20000010000 */
[----:B------:R-:W-:Y:S02]  /*25c0*/  PRMT R110, R106, 0x7632, R110 ;  /* 0x000076326a6e7816 */ /* 0x000fe4000000006e */
[----:B------:R-:W-:-:S02]  /*25d0*/  SHF.L.U32 R100, R65, 0x10, RZ ;  /* 0x0000001041647819 */ /* 0x000fc400000006ff */
[----:B------:R-:W-:Y:S02]  /*25e0*/  SHF.L.U32 R106, R106, 0x10, RZ ;  /* 0x000000106a6a7819 */ /* 0x000fe400000006ff */
[----:B------:R-:W-:Y:S01]  /*25f0*/  SHF.L.U32 R111, R66, 0x10, RZ ;  /* 0x00000010426f7819 */ /* 0x000fe200000006ff */
[----:B------:R-:W-:Y:S01]  /*2600*/  FADD.FTZ R105, R100, R105 ;  /* 0x0000006964697221 */ /* 0x000fe20000010000 */
[----:B------:R-:W-:Y:S02]  /*2610*/  PRMT R104, R65, 0x7632, R104 ;  /* 0x0000763241687816 */ /* 0x000fe40000000068 */
[----:B------:R-:W-:Y:S01]  /*2620*/  PRMT R100, R64, 0x7632, R100 ;  /* 0x0000763240647816 */ /* 0x000fe20000000064 */
[----:B------:R-:W-:Y:S01]  /*2630*/  FADD.FTZ R111, R111, R106 ;  /* 0x0000006a6f6f7221 */ /* 0x000fe20000010000 */
[----:B------:R-:W-:Y:S02]  /*2640*/  PRMT R180, R107, 0x7632, R180 ;  /* 0x000076326bb47816 */ /* 0x000fe400000000b4 */
[----:B------:R-:W-:-:S02]  /*2650*/  PRMT R106, R66, 0x7632, R106 ;  /* 0x00007632426a7816 */ /* 0x000fc4000000006a */
[----:B------:R-:W-:Y:S02]  /*2660*/  PRMT R184, R67, 0x7632, R184 ;  /* 0x0000763243b87816 */ /* 0x000fe400000000b8 */
[----:B------:R-:W-:Y:S01]  /*2670*/  SHF.L.U32 R182, R107, 0x10, RZ ;  /* 0x000000106bb67819 */ /* 0x000fe200000006ff */
[----:B------:R-:W-:Y:S01]  /*2680*/  IMAD.U32 R107, R104, 0x10000, RZ ;  /* 0x00010000686b7824 */ /* 0x000fe200078e00ff */
        /* <DEDUP_REMOVED lines=21> */
.L_x_5350:
[C---:B--2--5:R-:W-:Y:S01]  /*27e0*/  PRMT R110, R105.reuse, 0x7632, R110 ;  /* 0x00007632696e7816 */ /* 0x064fe2000000006e */
[----:B------:R-:W-:Y:S01]  /*27f0*/  IMAD.U32 R101, R64, 0x10000, RZ ;  /* 0x0001000040657824 */ /* 0x000fe200078e00ff */
[----:B------:R-:W-:Y:S01]  /*2800*/  SHF.L.U32 R102, R105, 0x10, RZ ;  /* 0x0000001069667819 */ /* 0x000fe200000006ff */
[----:B------:R-:W-:Y:S01]  /*2810*/  IMAD.U32 R187, R67, 0x10000, RZ ;  /* 0x0001000043bb7824 */ /* 0x000fe200078e00ff */
[C---:B------:R-:W-:Y:S02]  /*2820*/  SHF.L.U32 R100, R104.reuse, 0x10, RZ ;  /* 0x0000001068647819 */ /* 0x040fe400000006ff */
        /* <DEDUP_REMOVED lines=9> */
[----:B------:R-:W-:Y:S02]  /*28c0*/  PRMT R0, R64, 0x7632, R0 ;  /* 0x0000763240007816 */ /* 0x000fe40000000000 */
[----:B------:R-:W-:Y:S02]  /*28d0*/  PRMT R101, R65, 0x7632, R101 ;  /* 0x0000763241657816 */ /* 0x000fe40000000065 */
[----:B------:R-:W-:Y:S02]  /*28e0*/  PRMT R105, R66, 0x7632, R105 ;  /* 0x0000763242697816 */ /* 0x000fe40000000069 */
[----:B------:R-:W-:-:S02]  /*28f0*/  PRMT R106, R67, 0x7632, R106 ;  /* 0x00007632436a7816 */ /* 0x000fc4000000006a */
[----:B------:R-:W-:Y:S02]  /*2900*/  SHF.L.U32 R184, R107, 0x10, RZ ;  /* 0x000000106bb87819 */ /* 0x000fe400000006ff */
        /* <DEDUP_REMOVED lines=10> */
[----:B------:R-:W-:-:S03]  /*29b0*/  SHF.L.U32 R182, R182, 0x10, RZ ;  /* 0x00000010b6b67819 */ /* 0x000fc600000006ff */
[----:B------:R-:W-:Y:S02]  /*29c0*/  FADD.FTZ R105, R180, R105 ;  /* 0x00000069b4697221 */ /* 0x000fe40000010000 */
[----:B------:R-:W-:Y:S01]  /*29d0*/  FADD.FTZ R107, R182, R107 ;  /* 0x0000006bb66b7221 */ /* 0x000fe20000010000 */
[----:B------:R-:W-:Y:S06]  /*29e0*/  BRA `(.L_x_5351) ;  /* 0x0000000000887947 */ /* 0x000fec0003800000 */
.L_x_5349:
[----:B------:R-:W-:Y:S05]  /*29f0*/  @!P0 BRA `(.L_x_5352) ;  /* 0x0000000000548947 */ /* 0x000fea0003800000 */
[C---:B-----5:R-:W-:Y:S02]  /*2a00*/  PRMT R0, R104.reuse, 0x7632, R0 ;  /* 0x0000763268007816 */ /* 0x060fe40000000000 */
[----:B------:R-:W-:Y:S02]  /*2a10*/  SHF.L.U32 R101, R104, 0x10, RZ ;  /* 0x0000001068657819 */ /* 0x000fe400000006ff */
[----:B------:R-:W-:Y:S02]  /*2a20*/  PRMT R100, R105, 0x7632, R100 ;  /* 0x0000763269647816 */ /* 0x000fe40000000064 */
[----:B--2---:R-:W-:Y:S02]  /*2a30*/  PRMT R102, R106, 0x7632, R102 ;  /* 0x000076326a667816 */ /* 0x004fe40000000066 */
        /* <DEDUP_REMOVED lines=17> */
.L_x_5352:
[----:B--2--5:R-:W-:Y:S02]  /*2b50*/  PRMT R110, R107, 0x7632, R110 ;  /* 0x000076326b6e7816 */ /* 0x024fe4000000006e */
[----:B------:R-:W-:Y:S02]  /*2b60*/  PRMT R101, R104, 0x7632, R101 ;  /* 0x0000763268657816 */ /* 0x000fe40000000065 */
[----:B------:R-:W-:Y:S02]  /*2b70*/  PRMT R103, R105, 0x7632, R103 ;  /* 0x0000763269677816 */ /* 0x000fe40000000067 */
[----:B------:R-:W-:Y:S02]  /*2b80*/  PRMT R0, R106, 0x7632, R0 ;  /* 0x000076326a007816 */ /* 0x000fe40000000000 */
[----:B------:R-:W-:Y:S02]  /*2b90*/  SHF.L.U32 R100, R104, 0x10, RZ ;  /* 0x0000001068647819 */ /* 0x000fe400000006ff */
[----:B------:R-:W-:Y:S01]  /*2ba0*/  SHF.L.U32 R104, R106, 0x10, RZ ;  /* 0x000000106a687819 */ /* 0x000fe200000006ff */
[----:B------:R-:W-:Y:S01]  /*2bb0*/  IMAD.U32 R106, R107, 0x10000, RZ ;  /* 0x000100006b6a7824 */ /* 0x000fe200078e00ff */
[----:B------:R-:W-:Y:S01]  /*2bc0*/  SHF.L.U32 R102, R105, 0x10, RZ ;  /* 0x0000001069667819 */ /* 0x000fe200000006ff */
[----:B------:R-:W-:Y:S01]  /*2bd0*/  IMAD.U32 R107, R110, 0x10000, RZ ;  /* 0x000100006e6b7824 */ /* 0x000fe200078e00ff */
[----:B------:R-:W-:-:S02]  /*2be0*/  SHF.L.U32 R101, R101, 0x10, RZ ;  /* 0x0000001065657819 */ /* 0x000fc400000006ff */
[----:B------:R-:W-:Y:S02]  /*2bf0*/  SHF.L.U32 R103, R103, 0x10, RZ ;  /* 0x0000001067677819 */ /* 0x000fe400000006ff */
[----:B------:R-:W-:-:S07]  /*2c00*/  SHF.L.U32 R105, R0, 0x10, RZ ;  /* 0x0000001000697819 */ /* 0x000fce00000006ff */
.L_x_5351:
[----:B------:R-:W-:Y:S01]  /*2c10*/  FADD.FTZ R0, RZ, R76 ;  /* 0x0000004cff007221 */ /* 0x000fe20000010000 */
[----:B------:R-:W-:Y:S01]  /*2c20*/  IMAD.WIDE.U32 R2, R185, 0x20, R2 ;  /* 0x00000020b9027825 */ /* 0x000fe200078e0002 */
[----:B------:R-:W-:Y:S03]  /*2c30*/  BSSY.RECONVERGENT B0, `(.L_x_5353) ;  /* 0x0000081000007945 */ /* 0x000fe60003800200 */
[----:B------:R-:W-:Y:S01]  /*2c40*/  FADD.FTZ R111, R0, R77 ;  /* 0x0000004d006f7221 */ /* 0x000fe20000010000 */
[----:B------:R-:W-:Y:S03]  /*2c50*/  STG.E.128 desc[UR6][R2.64], R100 ;  /* 0x0000006402007986 */ /* 0x000fe6000c101d06 */
[----:B------:R-:W-:Y:S01]  /*2c60*/  FADD.FTZ R0, R111, R78 ;  /* 0x0000004e6f007221 */ /* 0x000fe20000010000 */
[----:B------:R-:W-:Y:S03]  /*2c70*/  STG.E.128 desc[UR6][R2.64+0x10], R104 ;  /* 0x0000106802007986 */ /* 0x000fe6000c101d06 */
        /* <DEDUP_REMOVED lines=124> */
.L_x_5354:
[----:B------:R-:W-:Y:S05]  /*3440*/  BSYNC.RECONVERGENT B0 ;  /* 0x0000000000007941 */ /* 0x000fea0003800200 */
.L_x_5353:
        /* <DEDUP_REMOVED lines=15> */
.L_x_5356:
[----:B------:R-:W-:Y:S05]  /*3540*/  BSYNC.RECONVERGENT B0 ;  /* 0x0000000000007941 */ /* 0x000fea0003800200 */
.L_x_5355:
[----:B------:R-:W1:Y:S01]  /*3550*/  SHFL.DOWN PT, R111, R110, 0x2, 0x1f ;  /* 0x08401f006e6f7f89 */ /* 0x000e6200000e0000 */
[----:B------:R-:W-:Y:S01]  /*3560*/  ISETP.NE.AND P2, PT, RZ, UR9, PT ;  /* 0x00000009ff007c0c */ /* 0x000fe2000bf45270 */
[----:B------:R-:W-:Y:S01]  /*3570*/  IMAD.U32 R211, R148, 0x10000, RZ ;  /* 0x0001000094d37824 */ /* 0x000fe200078e00ff */
[----:B------:R-:W-:Y:S01]  /*3580*/  ISETP.NE.AND P0, PT, R0, RZ, PT ;  /* 0x000000ff0000720c */ /* 0x000fe20003f05270 */
        /* <DEDUP_REMOVED lines=14> */
[----:B------:R-:W-:Y:S01]  /*3670*/  SHF.L.U32 R223, R15, 0x10, RZ ;  /* 0x000000100fdf7819 */ /* 0x000fe200000006ff */
[----:B-1----:R-:W-:Y:S01]  /*3680*/  IMAD.IADD R182, R111, 0x1, R110 ;  /* 0x000000016fb67824 */ /* 0x002fe200078e026e */
[----:B------:R-:W-:-:S02]  /*3690*/  I2FP.F32.S32 R188, R111 ;  /* 0x0000006f00bc7245 */ /* 0x000fc40000201400 */
[----:B------:R-:W-:Y:S02]  /*36a0*/  I2FP.F32.U32 R111, R110 ;  /* 0x0000006e006f7245 */ /* 0x000fe40000201000 */
[----:B------:R-:W-:Y:S01]  /*36b0*/  I2FP.F32.S32 R184, R182 ;  /* 0x000000b600b87245 */ /* 0x000fe20000201400 */
[----:B------:R-:W1:Y:S01]  /*36c0*/  SHFL.DOWN PT, R191, R182, 0x1, 0x1f ;  /* 0x08201f00b6bf7f89 */ /* 0x000e6200000e0000 */
[C---:B0-----:R-:W-:Y:S01]  /*36d0*/  FMUL.FTZ R190, R187.reuse, R188 ;  /* 0x000000bcbbbe7220 */ /* 0x041fe20000410000 */
[----:B------:R-:W-:Y:S01]  /*36e0*/  FADD.FTZ R187, -R187, R2 ;  /* 0x00000002bbbb7221 */ /* 0x000fe20000010100 */
[----:B------:R-:W0:Y:S01]  /*36f0*/  MUFU.RCP R186, R184 ;  /* 0x000000b800ba7308 */ /* 0x000e220000001000 */
[----:B--2---:R-:W-:Y:S01]  /*3700*/  FADD.FTZ R3, R180, R3 ;  /* 0x00000003b4037221 */ /* 0x004fe20000010000 */
[----:B------:R-:W-:Y:S01]  /*3710*/  FFMA.FTZ R189, R111, R2, R190 ;  /* 0x000000026fbd7223 */ /* 0x000fe200000100be */
        /* <DEDUP_REMOVED lines=9> */
[----:B------:R-:W-:Y:S02]  /*37b0*/  I2FP.F32.S32 R111, R110 ;  /* 0x0000006e006f7245 */ /* 0x000fe40000201400 */
[----:B------:R-:W1:Y:S04]  /*37c0*/  SHFL.DOWN PT, R110, R3, 0x1, 0x1f ;  /* 0x08201f00036e7f89 */ /* 0x000e6800000e0000 */
[----:B------:R-:W2:Y:S01]  /*37d0*/  MUFU.RCP R111, R111 ;  /* 0x0000006f006f7308 */ /* 0x000ea20000001000 */
[----:B0-----:R-:W-:Y:S01]  /*37e0*/  FMUL.FTZ R187, R2, R191 ;  /* 0x000000bf02bb7220 */ /* 0x001fe20000410000 */
[----:B------:R-:W-:-:S03]  /*37f0*/  FADD.FTZ R2, R189, -R2 ;  /* 0x80000002bd027221 */ /* 0x000fc60000010000 */
[----:B------:R-:W-:Y:S01]  /*3800*/  FFMA.FTZ R180, R184, R189, R187 ;  /* 0x000000bdb8b47223 */ /* 0x000fe200000100bb */
[----:B------:R-:W-:Y:S01]  /*3810*/  FMUL.FTZ R187, R2, R2 ;  /* 0x0000000202bb7220 */ /* 0x000fe20000410000 */
[----:B-1----:R-:W-:Y:S01]  /*3820*/  FADD.FTZ R110, R3, R110 ;  /* 0x0000006e036e7221 */ /* 0x002fe20000010000 */
[----:B------:R-:W0:Y:S01]  /*3830*/  LDC R2, c[0x0][0x448] ;  /* 0x00011200ff027b82 */ /* 0x000e220000000800 */
[----:B--2---:R-:W-:Y:S01]  /*3840*/  FMUL.FTZ R180, R111, R180 ;  /* 0x000000b46fb47220 */ /* 0x004fe20000410000 */
[----:B------:R-:W-:-:S04]  /*3850*/  FMUL.FTZ R187, R184, R187 ;  /* 0x000000bbb8bb7220 */ /* 0x000fc80000410000 */
[----:B------:R-:W1:Y:S01]  /*3860*/  SHFL.IDX PT, R189, R180, RZ, 0x1f ;  /* 0x00001fffb4bd7589 */ /* 0x000e6200000e0000 */
[----:B------:R-:W-:Y:S01]  /*3870*/  FMUL.FTZ R187, R187, R191 ;  /* 0x000000bfbbbb7220 */ /* 0x000fe20000410000 */
[----:B------:R-:W-:-:S03]  /*3880*/  SHF.L.U32 R191, R130, 0x10, RZ ;  /* 0x0000001082bf7819 */ /* 0x000fc600000006ff */
[----:B------:R-:W-:Y:S01]  /*3890*/  FFMA.FTZ R110, R111, R187, R110 ;  /* 0x000000bb6f6e7223 */ /* 0x000fe2000001006e */
[----:B------:R-:W-:-:S04]  /*38a0*/  SHF.L.U32 R187, R36, 0x10, RZ ;  /* 0x0000001024bb7819 */ /* 0x000fc800000006ff */
[----:B------:R-:W0:Y:S01]  /*38b0*/  SHFL.IDX PT, R3, R110, RZ, 0x1f ;  /* 0x00001fff6e037589 */ /* 0x000e2200000e0000 */
[----:B-1----:R-:W-:-:S05]  /*38c0*/  FSEL R111, R189, RZ, !P2 ;  /* 0x000000ffbd6f7208 */ /* 0x002fca0005000000 */
[----:B------:R-:W-:Y:S01]  /*38d0*/  FADD.FTZ R214, -R111, R77 ;  /* 0x0000004d6fd67221 */ /* 0x000fe20000010100 */
[----:B------:R-:W-:Y:S01]  /*38e0*/  FMUL.FTZ R77, R189, R189 ;  /* 0x000000bdbd4d7220 */ /* 0x000fe20000410000 */
[C---:B------:R-:W-:Y:S01]  /*38f0*/  FADD.FTZ R210, -R111.reuse, R76 ;  /* 0x0000004c6fd27221 */ /* 0x040fe20000010100 */
[----:B------:R-:W-:Y:S01]  /*3900*/  FADD.FTZ R218, -R111, R79 ;  /* 0x0000004f6fda7221 */ /* 0x000fe20000010100 */
[----:B------:R-:W-:Y:S01]  /*3910*/  SHF.L.U32 R79, R112, 0x10, RZ ;  /* 0x00000010704f7819 */ /* 0x000fe200000006ff */
[----:B0-----:R-:W-:Y:S01]  /*3920*/  FFMA.FTZ R76, R3, UR12, R2 ;  /* 0x0000000c034c7c23 */ /* 0x001fe20008010002 */
[----:B------:R-:W-:Y:S01]  /*3930*/  FSEL R77, R77, RZ, P2 ;  /* 0x000000ff4d4d7208 */ /* 0x000fe20001000000 */
[----:B------:R-:W0:Y:S01]  /*3940*/  @!P0 LDC.64 R2, c[0x0][0x3c0] ;  /* 0x0000f000ff028b82 */ /* 0x000e220000000a00 */
[C---:B------:R-:W-:Y:S01]  /*3950*/  FADD.FTZ R216, -R111.reuse, R78 ;  /* 0x0000004e6fd87221 */ /* 0x040fe20000010100 */
[C---:B------:R-:W-:Y:S01]  /*3960*/  FADD.FTZ R220, -R111.reuse, R80 ;  /* 0x000000506fdc7221 */ /* 0x040fe20000010100 */
[C---:B------:R-:W-:Y:S01]  /*3970*/  FADD.FTZ R212, -R111.reuse, R81 ;  /* 0x000000516fd47221 */ /* 0x040fe20000010100 */
[----:B------:R-:W-:Y:S01]  /*3980*/  FADD.FTZ R76, R76, R77 ;  /* 0x0000004d4c4c7221 */ /* 0x000fe20000010000 */
[----:B------:R-:W-:Y:S01]  /*3990*/  SHF.L.U32 R77, R44, 0x10, RZ ;  /* 0x000000102c4d7819 */ /* 0x000fe200000006ff */
[C---:B------:R-:W-:Y:S01]  /*39a0*/  FADD.FTZ R208, -R111.reuse, R82 ;  /* 0x000000526fd07221 */ /* 0x040fe20000010100 */
[C---:B------:R-:W-:Y:S01]  /*39b0*/  FADD.FTZ R80, -R111.reuse, R83 ;  /* 0x000000536f507221 */ /* 0x040fe20000010100 */
[----:B------:R-:W1:Y:S01]  /*39c0*/  MUFU.RSQ R193, R76 ;  /* 0x0000004c00c17308 */ /* 0x000e620000001400 */
[C---:B------:R-:W-:Y:S01]  /*39d0*/  FADD.FTZ R200, -R111.reuse, R85 ;  /* 0x000000556fc87221 */ /* 0x040fe20000010100 */
[----:B------:R-:W-:Y:S01]  /*39e0*/  SHF.L.U32 R81, R60, 0x10, RZ ;  /* 0x000000103c517819 */ /* 0x000fe200000006ff */
[C---:B------:R-:W-:Y:S01]  /*39f0*/  FADD.FTZ R186, -R111.reuse, R87 ;  /* 0x000000576fba7221 */ /* 0x040fe20000010100 */
[C---:B------:R-:W-:Y:S01]  /*3a00*/  FADD.FTZ R196, -R111.reuse, R89 ;  /* 0x000000596fc47221 */ /* 0x040fe20000010100 */
[----:B------:R-:W-:Y:S01]  /*3a10*/  FADD.FTZ R192, -R111, R91 ;  /* 0x0000005b6fc07221 */ /* 0x000fe20000010100 */
[----:B------:R-:W-:Y:S01]  /*3a20*/  SHF.L.U32 R83, R178, 0x10, RZ ;  /* 0x00000010b2537819 */ /* 0x000fe200000006ff */
[----:B------:R-:W-:Y:S01]  /*3a30*/  IMAD.U32 R87, R176, 0x10000, RZ ;  /* 0x00010000b0577824 */ /* 0x000fe200078e00ff */
[----:B------:R-:W-:Y:S01]  /*3a40*/  SHF.L.U32 R85, R177, 0x10, RZ ;  /* 0x00000010b1557819 */ /* 0x000fe200000006ff */
[----:B------:R-:W-:Y:S01]  /*3a50*/  FADD.FTZ R180, -R111, R98 ;  /* 0x000000626fb47221 */ /* 0x000fe20000010100 */
[----:B------:R-:W-:Y:S01]  /*3a60*/  SHF.L.U32 R82, R175, 0x10, RZ ;  /* 0x00000010af527819 */ /* 0x000fe200000006ff */
[----:B------:R-:W-:Y:S01]  /*3a70*/  FADD.FTZ R182, -R111, R93 ;  /* 0x0000005d6fb67221 */ /* 0x000fe20000010100 */
[----:B------:R-:W-:Y:S01]  /*3a80*/  SHF.L.U32 R89, R113, 0x10, RZ ;  /* 0x0000001071597819 */ /* 0x000fe200000006ff */
[----:B------:R-:W-:Y:S01]  /*3a90*/  FADD.FTZ R184, -R111, R95 ;  /* 0x0000005f6fb87221 */ /* 0x000fe20000010100 */
[----:B------:R-:W-:Y:S01]  /*3aa0*/  SHF.L.U32 R91, R45, 0x10, RZ ;  /* 0x000000102d5b7819 */ /* 0x000fe200000006ff */
[----:B------:R-:W-:Y:S01]  /*3ab0*/  FADD.FTZ R110, -R111, R97 ;  /* 0x000000616f6e7221 */ /* 0x000fe20000010100 */
[----:B0-----:R-:W-:-:S04]  /*3ac0*/  @!P0 IMAD.WIDE R2, R108, 0x4, R2 ;  /* 0x000000046c028825 */ /* 0x001fc800078e0202 */
[C---:B-1----:R-:W-:Y:S01]  /*3ad0*/  FMUL.FTZ R210, R193.reuse, R210 ;  /* 0x000000d2c1d27220 */ /* 0x042fe20000410000 */
[C---:B------:R-:W-:Y:S01]  /*3ae0*/  FMUL.FTZ R214, R193.reuse, R214 ;  /* 0x000000d6c1d67220 */ /* 0x040fe20000410000 */
[C---:B------:R-:W-:Y:S01]  /*3af0*/  FMUL.FTZ R216, R193.reuse, R216 ;  /* 0x000000d8c1d87220 */ /* 0x040fe20000410000 */
[----:B------:R-:W-:Y:S01]  /*3b00*/  FMUL.FTZ R218, R193, R218 ;  /* 0x000000dac1da7220 */ /* 0x000fe20000410000 */
[----:B------:R-:W-:Y:S01]  /*3b10*/  FFMA.FTZ R79, R210, R79, R77 ;  /* 0x0000004fd24f7223 */ /* 0x000fe2000001004d */
[----:B------:R-:W-:Y:S02]  /*3b20*/  IMAD.U32 R77, R16, 0x10000, RZ ;  /* 0x00010000104d7824 */ /* 0x000fe400078e00ff */
[----:B------:R-:W-:Y:S01]  /*3b30*/  FFMA.FTZ R98, R214, R83, R85 ;  /* 0x00000053d6627223 */ /* 0x000fe20000010055 */
[----:B------:R-:W-:Y:S01]  /*3b40*/  FFMA.FTZ R85, R216, R89, R91 ;  /* 0x00000059d8557223 */ /* 0x000fe2000001005b */
[----:B------:R-:W-:Y:S01]  /*3b50*/  SHF.L.U32 R83, R174, 0x10, RZ ;  /* 0x00000010ae537819 */ /* 0x000fe200000006ff */
[----:B------:R-:W-:Y:S01]  /*3b60*/  FFMA.FTZ R76, R210, R77, R81 ;  /* 0x0000004dd24c7223 */ /* 0x000fe20000010051 */
[----:B------:R-:W-:Y:S01]  /*3b70*/  FFMA.FTZ R81, R214, R87, R82 ;  /* 0x00000057d6517223 */ /* 0x000fe20000010052 */
[----:B------:R-:W-:Y:S01]  /*3b80*/  SHF.L.U32 R82, R171, 0x10, RZ ;  /* 0x00000010ab527819 */ /* 0x000fe200000006ff */
[----:B------:R-:W-:Y:S01]  /*3b90*/  IMAD.U32 R89, R172, 0x10000, RZ ;  /* 0x00010000ac597824 */ /* 0x000fe200078e00ff */
[----:B------:R-:W-:Y:S01]  /*3ba0*/  SHF.L.U32 R87, R173, 0x10, RZ ;  /* 0x00000010ad577819 */ /* 0x000fe200000006ff */
[----:B------:R0:W-:Y:S01]  /*3bb0*/  @!P0 STG.E desc[UR6][R2.64], R189 ;  /* 0x000000bd02008986 */ /* 0x0001e2000c101906 */
[----:B------:R-:W-:Y:S01]  /*3bc0*/  SHF.L.U32 R91, R114, 0x10, RZ ;  /* 0x00000010725b7819 */ /* 0x000fe200000006ff */
[----:B------:R-:W-:Y:S01]  /*3bd0*/  FMUL.FTZ R220, R193, R220 ;  /* 0x000000dcc1dc7220 */ /* 0x000fe20000410000 */
[----:B------:R-:W-:Y:S01]  /*3be0*/  SHF.L.U32 R93, R46, 0x10, RZ ;  /* 0x000000102e5d7819 */ /* 0x000fe200000006ff */
[----:B------:R-:W-:-:S02]  /*3bf0*/  IMAD.U32 R77, R17, 0x10000, RZ ;  /* 0x00010000114d7824 */ /* 0x000fc400078e00ff */
[C---:B------:R-:W-:Y:S01]  /*3c00*/  FFMA.FTZ R82, R218.reuse, R89, R82 ;  /* 0x00000059da527223 */ /* 0x040fe20000010052 */
[----:B------:R-:W-:Y:S01]  /*3c10*/  FFMA.FTZ R210, R218, R83, R87 ;  /* 0x00000053dad27223 */ /* 0x000fe20000010057 */
[----:B------:R-:W-:Y:S01]  /*3c20*/  SHF.L.U32 R87, R170, 0x10, RZ ;  /* 0x00000010aa577819 */ /* 0x000fe200000006ff */
[----:B------:R-:W-:Y:S01]  /*3c30*/  FFMA.FTZ R89, R220, R91, R93 ;  /* 0x0000005bdc597223 */ /* 0x000fe2000001005d */
[----:B------:R-:W-:Y:S01]  /*3c40*/  SHF.L.U32 R91, R169, 0x10, RZ ;  /* 0x00000010a95b7819 */ /* 0x000fe200000006ff */
[----:B------:R-:W-:Y:S01]  /*3c50*/  FMUL.FTZ R212, R193, R212 ;  /* 0x000000d4c1d47220 */ /* 0x000fe20000410000 */
[----:B------:R-:W-:Y:S01]  /*3c60*/  IMAD.U32 R93, R168, 0x10000, RZ ;  /* 0x00010000a85d7824 */ /* 0x000fe200078e00ff */
[----:B0-----:R-:W-:Y:S01]  /*3c70*/  SHF.L.U32 R3, R61, 0x10, RZ ;  /* 0x000000103d037819 */ /* 0x001fe200000006ff */
[----:B------:R-:W-:Y:S01]  /*3c80*/  IMAD.U32 R83, R18, 0x10000, RZ ;  /* 0x0001000012537824 */ /* 0x000fe200078e00ff */
[----:B------:R-:W-:Y:S01]  /*3c90*/  SHF.L.U32 R2, R167, 0x10, RZ ;  /* 0x00000010a7027819 */ /* 0x000fe200000006ff */
[----:B------:R-:W-:Y:S01]  /*3ca0*/  FMUL.FTZ R208, R193, R208 ;  /* 0x000000d0c1d07220 */ /* 0x000fe20000410000 */
[----:B------:R-:W-:Y:S01]  /*3cb0*/  SHF.L.U32 R95, R115, 0x10, RZ ;  /* 0x00000010735f7819 */ /* 0x000fe200000006ff */
[----:B------:R-:W-:Y:S01]  /*3cc0*/  FFMA.FTZ R77, R216, R77, R3 ;  /* 0x0000004dd84d7223 */ /* 0x000fe20000010003 */
[----:B------:R-:W-:Y:S01]  /*3cd0*/  SHF.L.U32 R3, R62, 0x10, RZ ;  /* 0x000000103e037819 */ /* 0x000fe200000006ff */
[C---:B------:R-:W-:Y:S01]  /*3ce0*/  FFMA.FTZ R214, R212.reuse, R87, R91 ;  /* 0x00000057d4d67223 */ /* 0x040fe2000001005b */
[----:B------:R-:W-:Y:S01]  /*3cf0*/  SHF.L.U32 R97, R47, 0x10, RZ ;  /* 0x000000102f617819 */ /* 0x000fe200000006ff */
[C---:B------:R-:W-:Y:S01]  /*3d00*/  FADD.FTZ R206, -R111.reuse, R84 ;  /* 0x000000546fce7221 */ /* 0x040fe20000010100 */
[----:B------:R-:W-:Y:S01]  /*3d10*/  FFMA.FTZ R212, R212, R93, R2 ;  /* 0x0000005dd4d47223 */ /* 0x000fe20000010002 */
[C---:B------:R-:W-:Y:S01]  /*3d20*/  FADD.FTZ R194, -R111.reuse, R92 ;  /* 0x0000005c6fc27221 */ /* 0x040fe20000010100 */
[C---:B------:R-:W-:Y:S01]  /*3d30*/  FADD.FTZ R188, -R111.reuse, R96 ;  /* 0x000000606fbc7221 */ /* 0x040fe20000010100 */
[----:B------:R-:W-:Y:S01]  /*3d40*/  FFMA.FTZ R83, R220, R83, R3 ;  /* 0x00000053dc537223 */ /* 0x000fe20000010003 */
[----:B------:R-:W-:Y:S01]  /*3d50*/  SHF.L.U32 R91, R166, 0x10, RZ ;  /* 0x00000010a65b7819 */ /* 0x000fe200000006ff */
[----:B------:R-:W-:Y:S01]  /*3d60*/  FADD.FTZ R96, -R111, R99 ;  /* 0x000000636f607221 */ /* 0x000fe20000010100 */
[----:B------:R-:W-:Y:S01]  /*3d70*/  SHF.L.U32 R93, R165, 0x10, RZ ;  /* 0x00000010a55d7819 */ /* 0x000fe200000006ff */
[----:B------:R-:W-:Y:S01]  /*3d80*/  FADD.FTZ R92, -R111, R101 ;  /* 0x000000656f5c7221 */ /* 0x000fe20000010100 */
        /* <DEDUP_REMOVED lines=9> */
[C---:B------:R-:W-:Y:S01]  /*3e20*/  FADD.FTZ R202, -R111.reuse, R86 ;  /* 0x000000566fca7221 */ /* 0x040fe20000010100 */
[----:B------:R-:W-:Y:S01]  /*3e30*/  FFMA.FTZ R218, R80, R91, R93 ;  /* 0x0000005b50da7223 */ /* 0x000fe2000001005d */
[C---:B------:R-:W-:Y:S01]  /*3e40*/  FADD.FTZ R204, -R111.reuse, R88 ;  /* 0x000000586fcc7221 */ /* 0x040fe20000010100 */
[----:B------:R-:W-:Y:S01]  /*3e50*/  FFMA.FTZ R95, R208, R95, R3 ;  /* 0x0000005fd05f7223 */ /* 0x000fe20000010003 */
[----:B------:R-:W-:Y:S01]  /*3e60*/  FFMA.FTZ R216, R80, R97, R216 ;  /* 0x0000006150d87223 */ /* 0x000fe200000100d8 */
[----:B------:R-:W-:Y:S01]  /*3e70*/  SHF.L.U32 R91, R56, 0x10, RZ ;  /* 0x00000010385b7819 */ /* 0x000fe200000006ff */
[----:B------:R-:W-:Y:S01]  /*3e80*/  FADD.FTZ R88, -R111, R103 ;  /* 0x000000676f587221 */ /* 0x000fe20000010100 */
        /* <DEDUP_REMOVED lines=8> */
[----:B------:R-:W-:Y:S01]  /*3f10*/  SHF.L.U32 R101, R5, 0x10, RZ ;  /* 0x0000001005657819 */ /* 0x000fe200000006ff */
[----:B------:R-:W-:Y:S01]  /*3f20*/  FADD.FTZ R198, -R111, R90 ;  /* 0x0000005a6fc67221 */ /* 0x000fe20000010100 */
[----:B------:R-:W-:Y:S01]  /*3f30*/  SHF.L.U32 R103, R41, 0x10, RZ ;  /* 0x0000001029677819 */ /* 0x000fe200000006ff */
[----:B------:R-:W-:Y:S01]  /*3f40*/  FFMA.FTZ R90, R206, R3, R91 ;  /* 0x00000003ce5a7223 */ /* 0x000fe2000001005b */
[C---:B------:R-:W-:Y:S01]  /*3f50*/  FFMA.FTZ R91, R200.reuse, R99, R2 ;  /* 0x00000063c85b7223 */ /* 0x040fe20000010002 */
[----:B------:R-:W-:Y:S01]  /*3f60*/  FFMA.FTZ R93, R200, R93, R97 ;  /* 0x0000005dc85d7223 */ /* 0x000fe20000010061 */
[C---:B------:R-:W-:Y:S01]  /*3f70*/  FADD.FTZ R190, -R111.reuse, R94 ;  /* 0x0000005e6fbe7221 */ /* 0x040fe20000010100 */
[----:B------:R-:W-:Y:S01]  /*3f80*/  FFMA.FTZ R99, R202, R101, R103 ;  /* 0x00000065ca637223 */ /* 0x000fe20000010067 */
[----:B------:R-:W-:Y:S01]  /*3f90*/  SHF.L.U32 R97, R158, 0x10, RZ ;  /* 0x000000109e617819 */ /* 0x000fe200000006ff */
[----:B------:R-:W-:Y:S01]  /*3fa0*/  FADD.FTZ R100, -R111, R100 ;  /* 0x000000646f647221 */ /* 0x000fe20000010100 */
[----:B------:R-:W-:Y:S01]  /*3fb0*/  SHF.L.U32 R101, R157, 0x10, RZ ;  /* 0x000000109d657819 */ /* 0x000fe200000006ff */
[C---:B------:R-:W-:Y:S01]  /*3fc0*/  FADD.FTZ R102, -R111.reuse, R102 ;  /* 0x000000666f667221 */ /* 0x040fe20000010100 */
[C---:B------:R-:W-:Y:S01]  /*3fd0*/  FADD.FTZ R94, -R111.reuse, R104 ;  /* 0x000000686f5e7221 */ /* 0x040fe20000010100 */
[C---:B------:R-:W-:Y:S01]  /*3fe0*/  FADD.FTZ R84, -R111.reuse, R105 ;  /* 0x000000696f547221 */ /* 0x040fe20000010100 */
[C---:B------:R-:W-:Y:S01]  /*3ff0*/  FADD.FTZ R86, -R111.reuse, R106 ;  /* 0x0000006a6f567221 */ /* 0x040fe20000010100 */
[----:B------:R-:W-:Y:S01]  /*4000*/  FADD.FTZ R78, -R111, R107 ;  /* 0x0000006b6f4e7221 */ /* 0x000fe20000010100 */
        /* <DEDUP_REMOVED lines=8> */
[C---:B------:R-:W-:Y:S01]  /*4090*/  FFMA.FTZ R220, R186.reuse, R97, R101 ;  /* 0x00000061badc7223 */ /* 0x040fe20000010065 */
        /* <DEDUP_REMOVED lines=27> */
[----:B------:R-:W-:Y:S01]  /*4250*/  IMAD.U32 R3, R24, 0x10000, RZ ;  /* 0x0001000018037824 */ /* 0x000fe200078e00ff */
[----:B------:R-:W-:Y:S01]  /*4260*/  SHF.L.U32 R107, R9, 0x10, RZ ;  /* 0x00000010096b7819 */ /* 0x000fe200000006ff */
[----:B------:R-:W-:Y:S01]  /*4270*/  FMUL.FTZ R190, R193, R190 ;  /* 0x000000bec1be7220 */ /* 0x000fe20000410000 */
[----:B------:R-:W-:Y:S01]  /*4280*/  SHF.L.U32 R111, R37, 0x10, RZ ;  /* 0x00000010256f7819 */ /* 0x000fe200000006ff */
[----:B------:R-:W-:Y:S01]  /*4290*/  FFMA.FTZ R211, R192, R211, R2 ;  /* 0x000000d3c0d37223 */ /* 0x000fe20000010002 */
[----:B------:R-:W-:Y:S01]  /*42a0*/  FMUL.FTZ R187, R193, R182 ;  /* 0x000000b6c1bb7220 */ /* 0x000fe20000410000 */
        /* <DEDUP_REMOVED lines=12> */
[----:B------:R-:W-:Y:S01]  /*4370*/  FMUL.FTZ R189, R193, R184 ;  /* 0x000000b8c1bd7220 */ /* 0x000fe20000410000 */
        /* <DEDUP_REMOVED lines=12> */
[C---:B------:R-:W-:Y:S01]  /*4440*/  FFMA.FTZ R205, R189.reuse, R2, R106 ;  /* 0x00000002bdcd7223 */ /* 0x040fe2000001006a */
[----:B------:R-:W-:Y:S01]  /*4450*/  FFMA.FTZ R189, R189, R192, R103 ;  /* 0x000000c0bdbd7223 */ /* 0x000fe20000010067 */
[----:B------:R-:W-:Y:S01]  /*4460*/  FFMA.FTZ R190, R188, R3, R97 ;  /* 0x00000003bcbe7223 */ /* 0x000fe20000010061 */
[----:B------:R-:W-:Y:S01]  /*4470*/  SHF.L.U32 R103, R137, 0x10, RZ ;  /* 0x0000001089677819 */ /* 0x000fe200000006ff */
[----:B------:R-:W-:Y:S01]  /*4480*/  FFMA.FTZ R208, R180, R107, R111 ;  /* 0x0000006bb4d07223 */ /* 0x000fe2000001006f */
        /* <DEDUP_REMOVED lines=10> */
[----:B------:R-:W-:Y:S01]  /*4530*/  SHF.L.U32 R2, R131, 0x10, RZ ;  /* 0x0000001083027819 */ /* 0x000fe200000006ff */
[----:B------:R-:W-:Y:S01]  /*4540*/  FMUL.FTZ R96, R193, R96 ;  /* 0x00000060c1607220 */ /* 0x000fe20000410000 */
[----:B------:R-:W-:Y:S01]  /*4550*/  SHF.L.U32 R3, R28, 0x10, RZ ;  /* 0x000000101c037819 */ /* 0x000fe200000006ff */
[----:B------:R-:W-:Y:S01]  /*4560*/  FFMA.FTZ R110, R100, R107, R111 ;  /* 0x0000006b646e7223 */ /* 0x000fe2000001006f */
[----:B------:R-:W-:-:S02]  /*4570*/  IMAD.U32 R97, R48, 0x10000, RZ ;  /* 0x0001000030617824 */ /* 0x000fc400078e00ff */
[----:B------:R-:W-:Y:S01]  /*4580*/  FMUL.FTZ R102, R193, R102 ;  /* 0x00000066c1667220 */ /* 0x000fe20000410000 */
[----:B------:R-:W-:Y:S02]  /*4590*/  IMAD.U32 R111, R13, 0x10000, RZ ;  /* 0x000100000d6f7824 */ /* 0x000fe400078e00ff */
        /* <DEDUP_REMOVED lines=12> */
[----:B------:R-:W-:Y:S01]  /*4660*/  FFMA.FTZ R107, R92, R107, R2 ;  /* 0x0000006b5c6b7223 */ /* 0x000fe20000010002 */
[----:B------:R-:W-:Y:S01]  /*4670*/  SHF.L.U32 R103, R129, 0x10, RZ ;  /* 0x0000001081677819 */ /* 0x000fe200000006ff */
[----:B------:R-:W-:Y:S01]  /*4680*/  FFMA.FTZ R201, R88, R201, R97 ;  /* 0x000000c958c97223 */ /* 0x000fe20000010061 */
[----:B------:R-:W-:Y:S01]  /*4690*/  FFMA.FTZ R111, R102, R111, R3 ;  /* 0x0000006f666f7223 */ /* 0x000fe20000010003 */
[----:B------:R-:W0:Y:S01]  /*46a0*/  LDC.64 R96, c[0x0][0x428] ;  /* 0x00010a00ff607b82 */ /* 0x000e220000000a00 */
[----:B------:R-:W-:Y:S01]  /*46b0*/  SHF.L.U32 R180, R123, 0x10, RZ ;  /* 0x000000107bb47819 */ /* 0x000fe200000006ff */
[----:B------:R-:W-:Y:S01]  /*46c0*/  FFMA.FTZ R191, R92, R191, R103 ;  /* 0x000000bf5cbf7223 */ /* 0x000fe20000010067 */
[----:B------:R-:W-:Y:S01]  /*46d0*/  SHF.L.U32 R103, R124, 0x10, RZ ;  /* 0x000000107c677819 */ /* 0x000fe200000006ff */
[C---:B------:R-:W-:Y:S01]  /*46e0*/  FMUL.FTZ R94, R193.reuse, R94 ;  /* 0x0000005ec15e7220 */ /* 0x040fe20000410000 */
[----:B------:R-:W-:Y:S01]  /*46f0*/  SHF.L.U32 R199, R14, 0x10, RZ ;  /* 0x000000100ec77819 */ /* 0x000fe200000006ff */
[C---:B------:R-:W-:Y:S01]  /*4700*/  FMUL.FTZ R84, R193.reuse, R84 ;  /* 0x00000054c1547220 */ /* 0x040fe20000410000 */
[----:B------:R-:W-:Y:S01]  /*4710*/  FMUL.FTZ R92, R193, R86 ;  /* 0x00000056c15c7220 */ /* 0x000fe20000410000 */
[----:B------:R-:W1:Y:S01]  /*4720*/  @!P0 LDC.64 R2, c[0x0][0x3c8] ;  /* 0x0000f200ff028b82 */ /* 0x000e620000000a00 */
[----:B------:R-:W-:Y:S01]  /*4730*/  FFMA.FTZ R180, R88, R103, R180 ;  /* 0x0000006758b47223 */ /* 0x000fe200000100b4 */
[----:B------:R-:W-:Y:S01]  /*4740*/  FFMA.FTZ R198, R94, R199, R209 ;  /* 0x000000c75ec67223 */ /* 0x000fe200000100d1 */
[----:B------:R-:W-:Y:S01]  /*4750*/  IMAD.U32 R103, R30, 0x10000, RZ ;  /* 0x000100001e677824 */ /* 0x000fe200078e00ff */
[----:B------:R-:W-:Y:S01]  /*4760*/  SHF.L.U32 R199, R50, 0x10, RZ ;  /* 0x0000001032c77819 */ /* 0x000fe200000006ff */
[----:B------:R-:W-:Y:S01]  /*4770*/  IMAD.U32 R88, R119, 0x10000, RZ ;  /* 0x0001000077587824 */ /* 0x000fe200078e00ff */
[----:B------:R-:W-:Y:S01]  /*4780*/  SHF.L.U32 R209, R122, 0x10, RZ ;  /* 0x000000107ad17819 */ /* 0x000fe200000006ff */
[----:B------:R-:W-:Y:S01]  /*4790*/  FFMA.FTZ R206, R92, R223, R225 ;  /* 0x000000df5cce7223 */ /* 0x000fe200000100e1 */
[----:B------:R-:W-:Y:S01]  /*47a0*/  F2FP.BF16.F32.PACK_AB R86, R214, R89 ;  /* 0x00000059d656723e */ /* 0x000fe200000010ff */
[----:B------:R-:W-:Y:S01]  /*47b0*/  FFMA.FTZ R192, R94, R103, R199 ;  /* 0x000000675ec07223 */ /* 0x000fe200000100c7 */
[C---:B------:R-:W-:Y:S01]  /*47c0*/  FFMA.FTZ R199, R84.reuse, R221, R88 ;  /* 0x000000dd54c77223 */ /* 0x040fe20000010058 */
[----:B------:R-:W2:Y:S01]  /*47d0*/  LDC.64 R102, c[0x0][0x430] ;  /* 0x00010c00ff667b82 */ /* 0x000ea20000000a00 */
[----:B------:R-:W-:Y:S01]  /*47e0*/  FFMA.FTZ R209, R84, R209, R217 ;  /* 0x000000d154d17223 */ /* 0x000fe200000100d9 */
[----:B------:R-:W-:Y:S01]  /*47f0*/  F2FP.BF16.F32.PACK_AB R87, R218, R87 ;  /* 0x00000057da57723e */ /* 0x000fe200000010ff */
[----:B------:R-:W-:Y:S01]  /*4800*/  IMAD.U32 R221, R118, 0x10000, RZ ;  /* 0x0001000076dd7824 */ /* 0x000fe200078e00ff */
[----:B------:R-:W-:Y:S01]  /*4810*/  F2FP.BF16.F32.PACK_AB R85, R210, R85 ;  /* 0x00000055d255723e */ /* 0x000fe200000010ff */
[----:B0-----:R-:W-:Y:S01]  /*4820*/  IMAD.WIDE.U32 R88, R181, 0x10, R96 ;  /* 0x00000010b5587825 */ /* 0x001fe200078e0060 */
[----:B------:R-:W-:-:S03]  /*4830*/  F2FP.BF16.F32.PACK_AB R84, R98, R79 ;  /* 0x0000004f6254723e */ /* 0x000fc600000010ff */
[----:B------:R-:W-:Y:S01]  /*4840*/  FMUL.FTZ R78, R193, R78 ;  /* 0x0000004ec14e7220 */ /* 0x000fe20000410000 */
[----:B------:R-:W-:Y:S02]  /*4850*/  SHF.L.U32 R79, R31, 0x10, RZ ;  /* 0x000000101f4f7819 */ /* 0x000fe400000006ff */
[----:B------:R-:W-:Y:S02]  /*4860*/  SHF.L.U32 R217, R51, 0x10, RZ ;  /* 0x0000001033d97819 */ /* 0x000fe400000006ff */
[----:B------:R-:W-:Y:S01]  /*4870*/  SHF.L.U32 R223, R117, 0x10, RZ ;  /* 0x0000001075df7819 */ /* 0x000fe200000006ff */
[----:B-1----:R-:W-:Y:S01]  /*4880*/  @!P0 IMAD.WIDE R2, R108, 0x4, R2 ;  /* 0x000000046c028825 */ /* 0x002fe200078e0202 */
[----:B------:R-:W-:-:S03]  /*4890*/  SHF.L.U32 R225, R116, 0x10, RZ ;  /* 0x0000001074e17819 */ /* 0x000fc600000006ff */
[----:B------:R-:W-:Y:S01]  /*48a0*/  FFMA.FTZ R210, R92, R79, R217 ;  /* 0x0000004f5cd27223 */ /* 0x000fe200000100d9 */
[----:B------:R-:W-:Y:S01]  /*48b0*/  SHF.L.U32 R94, R109, 0x10, RZ ;  /* 0x000000106d5e7819 */ /* 0x000fe200000006ff */
[----:B------:R-:W-:Y:S01]  /*48c0*/  FFMA.FTZ R221, R78, R221, R223 ;  /* 0x000000dd4edd7223 */ /* 0x000fe200000100df */
[----:B------:R0:W-:Y:S01]  /*48d0*/  @!P0 STG.E desc[UR6][R2.64], R193 ;  /* 0x000000c102008986 */ /* 0x0001e2000c101906 */
[----:B------:R-:W-:Y:S02]  /*48e0*/  F2FP.BF16.F32.PACK_AB R79, R216, R95 ;  /* 0x0000005fd84f723e */ /* 0x000fe400000010ff */
[----:B------:R-:W-:Y:S01]  /*48f0*/  FFMA.FTZ R217, R78, R225, R94 ;  /* 0x000000e14ed97223 */ /* 0x000fe2000001005e */
[----:B------:R1:W-:Y:S01]  /*4900*/  STG.E.128 desc[UR6][R88.64], R84 ;  /* 0x0000005458007986 */ /* 0x0003e2000c101d06 */
[----:B------:R-:W-:Y:S01]  /*4910*/  F2FP.BF16.F32.PACK_AB R78, R212, R83 ;  /* 0x00000053d44e723e */ /* 0x000fe200000010ff */
[----:B--2---:R-:W-:Y:S01]  /*4920*/  IMAD.WIDE.U32 R94, R181, 0x10, R102 ;  /* 0x00000010b55e7825 */ /* 0x004fe200078e0066 */
[----:B------:R-:W-:-:S02]  /*4930*/  F2FP.BF16.F32.PACK_AB R77, R82, R77 ;  /* 0x0000004d524d723e */ /* 0x000fc400000010ff */
[----:B------:R-:W-:Y:S02]  /*4940*/  F2FP.BF16.F32.PACK_AB R76, R81, R76 ;  /* 0x0000004c514c723e */ /* 0x000fe400000010ff */
[----:B------:R-:W-:Y:S01]  /*4950*/  F2FP.BF16.F32.PACK_AB R80, R93, R80 ;  /* 0x000000505d50723e */ /* 0x000fe200000010ff */
[--C-:B------:R-:W-:Y:S01]  /*4960*/  IMAD.WIDE.U32 R92, R179, 0x10, R96.reuse ;  /* 0x00000010b35c7825 */ /* 0x100fe200078e0060 */
[----:B------:R-:W-:Y:S01]  /*4970*/  F2FP.BF16.F32.PACK_AB R83, R224, R219 ;  /* 0x000000dbe053723e */ /* 0x000fe200000010ff */
[----:B------:R2:W-:Y:S01]  /*4980*/  STG.E.128 desc[UR6][R94.64], R76 ;  /* 0x0000004c5e007986 */ /* 0x0005e2000c101d06 */
[----:B------:R-:W-:Y:S01]  /*4990*/  F2FP.BF16.F32.PACK_AB R82, R222, R101 ;  /* 0x00000065de52723e */ /* 0x000fe200000010ff */
[----:B0-----:R-:W-:Y:S01]  /*49a0*/  IMAD.WIDE.U32 R2, R183, 0x10, R96 ;  /* 0x00000010b7027825 */ /* 0x001fe200078e0060 */
[----:B------:R-:W-:-:S03]  /*49b0*/  F2FP.BF16.F32.PACK_AB R81, R220, R99 ;  /* 0x00000063dc51723e */ /* 0x000fc600000010ff */
[--C-:B------:R-:W-:Y:S01]  /*49c0*/  IMAD.WIDE.U32 R98, R179, 0x10, R102.reuse ;  /* 0x00000010b3627825 */ /* 0x100fe200078e0066 */
[----:B-1----:R-:W-:Y:S01]  /*49d0*/  F2FP.BF16.F32.PACK_AB R85, R186, R105 ;  /* 0x00000069ba55723e */ /* 0x002fe200000010ff */
[----:B------:R0:W-:Y:S01]  /*49e0*/  STG.E.128 desc[UR6][R92.64], R80 ;  /* 0x000000505c007986 */ /* 0x0001e2000c101d06 */
[----:B------:R-:W-:Y:S01]  /*49f0*/  F2FP.BF16.F32.PACK_AB R88, R195, R104 ;  /* 0x00000068c358723e */ /* 0x000fe200000010ff */
[----:B------:R-:W-:Y:S01]  /*4a00*/  IMAD.WIDE.U32 R100, R183, 0x10, R102 ;  /* 0x00000010b7647825 */ /* 0x000fe200078e0066 */
[----:B------:R-:W1:Y:S01]  /*4a10*/  LDC.64 R104, c[0x0][0x380] ;  /* 0x0000e000ff687b82 */ /* 0x000e620000000a00 */
[----:B------:R-:W-:Y:S02]  /*4a20*/  F2FP.BF16.F32.PACK_AB R87, R211, R204 ;  /* 0x000000ccd357723e */ /* 0x000fe400000010ff */
[----:B------:R-:W-:Y:S01]  /*4a30*/  F2FP.BF16.F32.PACK_AB R86, R203, R196 ;  /* 0x000000c4cb56723e */ /* 0x000fe200000010ff */
[----:B------:R-:W-:Y:S01]  /*4a40*/  IMAD.WIDE.U32 R96, R185, 0x10, R96 ;  /* 0x00000010b9607825 */ /* 0x000fe200078e0060 */
[----:B------:R-:W-:-:S02]  /*4a50*/  F2FP.BF16.F32.PACK_AB R84, R91, R90 ;  /* 0x0000005a5b54723e */ /* 0x000fc400000010ff */
[----:B------:R-:W-:Y:S01]  /*4a60*/  F2FP.BF16.F32.PACK_AB R91, R215, R208 ;  /* 0x000000d0d75b723e */ /* 0x000fe200000010ff */
[----:B------:R-:W-:Y:S01]  /*4a70*/  IMAD.WIDE.U32 R102, R185, 0x10, R102 ;  /* 0x00000010b9667825 */ /* 0x000fe200078e0066 */
[----:B------:R-:W-:Y:S01]  /*4a80*/  F2FP.BF16.F32.PACK_AB R90, R213, R202 ;  /* 0x000000cad55a723e */ /* 0x000fe200000010ff */
[----:B------:R3:W-:Y:S01]  /*4a90*/  STG.E.128 desc[UR6][R98.64], R84 ;  /* 0x0000005462007986 */ /* 0x0007e2000c101d06 */
[----:B------:R-:W-:Y:S02]  /*4aa0*/  F2FP.BF16.F32.PACK_AB R89, R205, R194 ;  /* 0x000000c2cd59723e */ /* 0x000fe400000010ff */
[----:B--2---:R-:W-:Y:S02]  /*4ab0*/  F2FP.BF16.F32.PACK_AB R79, R207, R200 ;  /* 0x000000c8cf4f723e */ /* 0x004fe400000010ff */
[----:B------:R-:W-:Y:S01]  /*4ac0*/  F2FP.BF16.F32.PACK_AB R78, R197, R190 ;  /* 0x000000bec54e723e */ /* 0x000fe200000010ff */
[----:B------:R3:W-:Y:S01]  /*4ad0*/  STG.E.128 desc[UR6][R2.64], R88 ;  /* 0x0000005802007986 */ /* 0x0007e2000c101d06 */
[----:B------:R-:W-:-:S02]  /*4ae0*/  F2FP.BF16.F32.PACK_AB R77, R189, R184 ;  /* 0x000000b8bd4d723e */ /* 0x000fc400000010ff */
[----:B------:R-:W-:Y:S02]  /*4af0*/  F2FP.BF16.F32.PACK_AB R76, R187, R182 ;  /* 0x000000b6bb4c723e */ /* 0x000fe400000010ff */
[----:B0-----:R-:W-:Y:S02]  /*4b00*/  F2FP.BF16.F32.PACK_AB R83, R221, R206 ;  /* 0x000000cedd53723e */ /* 0x001fe400000010ff */
[----:B------:R-:W-:Y:S01]  /*4b10*/  F2FP.BF16.F32.PACK_AB R82, R209, R198 ;  /* 0x000000c6d152723e */ /* 0x000fe200000010ff */
[----:B------:R3:W-:Y:S01]  /*4b20*/  STG.E.128 desc[UR6][R100.64], R76 ;  /* 0x0000004c64007986 */ /* 0x0007e2000c101d06 */
[----:B------:R-:W-:Y:S02]  /*4b30*/  F2FP.BF16.F32.PACK_AB R81, R201, R188 ;  /* 0x000000bcc951723e */ /* 0x000fe400000010ff */
[----:B------:R-:W-:Y:S02]  /*4b40*/  F2FP.BF16.F32.PACK_AB R80, R191, R110 ;  /* 0x0000006ebf50723e */ /* 0x000fe400000010ff */
[----:B------:R-:W-:-:S02]  /*4b50*/  F2FP.BF16.F32.PACK_AB R95, R217, R210 ;  /* 0x000000d2d95f723e */ /* 0x000fc400000010ff */
[----:B------:R-:W-:Y:S01]  /*4b60*/  F2FP.BF16.F32.PACK_AB R94, R199, R192 ;  /* 0x000000c0c75e723e */ /* 0x000fe200000010ff */
[----:B------:R3:W-:Y:S01]  /*4b70*/  STG.E.128 desc[UR6][R96.64], R80 ;  /* 0x0000005060007986 */ /* 0x0007e2000c101d06 */
[----:B------:R-:W-:Y:S02]  /*4b80*/  F2FP.BF16.F32.PACK_AB R93, R180, R111 ;  /* 0x0000006fb45d723e */ /* 0x000fe400000010ff */
[----:B------:R-:W-:Y:S02]  /*4b90*/  F2FP.BF16.F32.PACK_AB R92, R107, R106 ;  /* 0x0000006a6b5c723e */ /* 0x000fe400000010ff */
[----:B-1----:R-:W-:-:S03]  /*4ba0*/  IADD3 R108, PT, PT, R108, R104, RZ ;  /* 0x000000686c6c7210 */ /* 0x002fc60007ffe0ff */
[----:B------:R3:W-:Y:S01]  /*4bb0*/  STG.E.128 desc[UR6][R102.64], R92 ;  /* 0x0000005c66007986 */ /* 0x0007e2000c101d06 */
[----:B------:R-:W-:-:S13]  /*4bc0*/  ISETP.GE.AND P0, PT, R108, R105, PT ;  /* 0x000000696c00720c */ /* 0x000fda0003f06270 */
[----:B------:R-:W-:Y:S05]  /*4bd0*/  @!P0 BRA `(.L_x_5357) ;  /* 0xffffffc000288947 */ /* 0x000fea000383ffff */
[----:B------:R-:W-:Y:S05]  /*4be0*/  EXIT ;  /* 0x000000000000794d */ /* 0x000fea0003800000 */
.L_x_5358:
        /* <DEDUP_REMOVED lines=9> */
.L_x_17965:


//--------------------- .text._ZN10layer_norm31ln_parallel_residual_fwd_kernelINS_13Kernel_traitsI13__nv_bfloat16S2_fS2_fjLj4096ELj1ELj1ELj4ELj16ENS_18Kernel_traits_baseILj4096ES2_S2_fS2_fjLj128EEEEELb0ELb1ELb0EEEvNS_9FwdParamsE --------------------------
	.section	.text._ZN10layer_norm31ln_parallel_residual_fwd_kernelINS_13Kernel_traitsI13__nv_bfloat16S2_fS2_fjLj4096ELj1ELj1ELj4ELj16ENS_18Kernel_traits_baseILj4096ES2_S2_fS2_fjLj128EEEEELb0ELb1ELb0EEEvNS_9FwdParamsE,"ax",@progbits
	.align	128
        .global         _ZN10layer_norm31ln_parallel_residual_fwd_kernelINS_13Kernel_traitsI13__nv_bfloat16S2_fS2_fjLj4096ELj1ELj1ELj4ELj16ENS_18Kernel_traits_baseILj4096ES2_S2_fS2_fjLj128EEEEELb0ELb1ELb0EEEvNS_9FwdParamsE
        .type           _ZN10layer_norm31ln_parallel_residual_fwd_kernelINS_13Kernel_traitsI13__nv_bfloat16S2_fS2_fjLj4096ELj1ELj1ELj4ELj16ENS_18Kernel_traits_baseILj4096ES2_S2_fS2_fjLj128EEEEELb0ELb1ELb0EEEvNS_9FwdParamsE,@function
        .size           _ZN10layer_norm31ln_parallel_residual_fwd_kernelINS_13Kernel_traitsI13__nv_bfloat16S2_fS2_fjLj4096ELj1ELj1ELj4ELj16ENS_18Kernel_traits_baseILj4096ES2_S2_fS2_fjLj128EEEEELb0ELb1ELb0EEEvNS_9FwdParamsE,(.L_x_17966 - _ZN10layer_norm31ln_parallel_residual_fwd_kernelINS_13Kernel_traitsI13__nv_bfloat16S2_fS2_fjLj4096ELj1ELj1ELj4ELj16ENS_18Kernel_traits_baseILj4096ES2_S2_fS2_fjLj128EEEEELb0ELb1ELb0EEEvNS_9FwdParamsE)
        .other          _ZN10layer_norm31ln_parallel_residual_fwd_kernelINS_13Kernel_traitsI13__nv_bfloat16S2_fS2_fjLj4096ELj1ELj1ELj4ELj16ENS_18Kernel_traits_baseILj4096ES2_S2_fS2_fjLj128EEEEELb0ELb1ELb0EEEvNS_9FwdParamsE,@"STO_CUDA_ENTRY STV_DEFAULT"
_ZN10layer_norm31ln_parallel_residual_fwd_kernelINS_13Kernel_traitsI13__nv_bfloat16S2_fS2_fjLj4096ELj1ELj1ELj4ELj16ENS_18Kernel_traits_baseILj4096ES2_S2_fS2_fjLj128EEEEELb0ELb1ELb0EEEvNS_9FwdParamsE:
.text._ZN10layer_norm31ln_parallel_residual_fwd_kernelINS_13Kernel_traitsI13__nv_bfloat16S2_fS2_fjLj4096ELj1ELj1ELj4ELj16ENS_18Kernel_traits_baseILj4096ES2_S2_fS2_fjLj128EEEEELb0ELb1ELb0EEEvNS_9FwdParamsE:
[----:B------:R-:W-:Y:S01]  /*0000*/  LDC R1, c[0x0][0x37c] ;  /* 0x0000df00ff017b82 */ /* 0x000fe20000000800 */
[----:B------:R-:W0:Y:S07]  /*0010*/  S2R R112, SR_TID.X ;  /* 0x0000000000707919 */ /* 0x000e2e0000002100 */
[----:B------:R-:W1:Y:S01]  /*0020*/  LDC R3, c[0x0][0x388] ;  /* 0x0000e200ff037b82 */ /* 0x000e620000000800 */
[----:B------:R-:W2:Y:S01]  /*0030*/  LDCU.64 UR8, c[0x0][0x438] ;  /* 0x00008700ff0877ac */ /* 0x000ea20008000a00 */
[----:B------:R-:W-:Y:S01]  /*0040*/  BSSY.RECONVERGENT B0, `(.L_x_5359) ;  /* 0x000004d000007945 */ /* 0x000fe20003800200 */
[----:B------:R-:W3:Y:S05]  /*0050*/  LDCU.64 UR6, c[0x0][0x358] ;  /* 0x00006b00ff0677ac */ /* 0x000eea0008000a00 */
[----:B------:R-:W4:Y:S01]  /*0060*/  S2UR UR4, SR_CTAID.X ;  /* 0x00000000000479c3 */ /* 0x000f220000002500 */
[----:B--2---:R-:W-:-:S04]  /*0070*/  UISETP.NE.U32.AND UP0, UPT, UR8, URZ, UPT ;  /* 0x000000ff0800728c */ /* 0x004fc8000bf05070 */
[----:B------:R-:W-:Y:S01]  /*0080*/  UISETP.NE.AND.EX UP0, UPT, UR9, URZ, UPT, UP0 ;  /* 0x000000ff0900728c */ /* 0x000fe2000bf05300 */
[----:B-1----:R-:W-:-:S04]  /*0090*/  SHF.R.S32.HI R2, RZ, 0x1f, R3 ;  /* 0x0000001fff027819 */ /* 0x002fc80000011403 */
[----:B------:R-:W-:Y:S02]  /*00a0*/  LEA.HI R44, R2, R3, RZ, 0x3 ;  /* 0x00000003022c7211 */ /* 0x000fe400078f18ff */
[C---:B0-----:R-:W-:Y:S02]  /*00b0*/  LOP3.LUT R0, R112.reuse, 0x1f, RZ, 0xc0, !PT ;  /* 0x0000001f70007812 */ /* 0x041fe400078ec0ff */
[----:B------:R-:W-:Y:S02]  /*00c0*/  LOP3.LUT R45, R112, 0x60, RZ, 0xc0, !PT ;  /* 0x00000060702d7812 */ /* 0x000fe400078ec0ff */
[----:B----4-:R-:W-:Y:S02]  /*00d0*/  MOV R109, UR4 ;  /* 0x00000004006d7c02 */ /* 0x010fe40008000f00 */
[C---:B------:R-:W-:Y:S02]  /*00e0*/  LOP3.LUT R3, R45.reuse, 0x7f, R0, 0x36, !PT ;  /* 0x0000007f2d037812 */ /* 0x040fe400078e3600 */
[----:B------:R-:W-:-:S02]  /*00f0*/  LOP3.LUT R47, R45, R0, RZ, 0xfc, !PT ;  /* 0x000000002d2f7212 */ /* 0x000fc400078efcff */
[----:B------:R-:W-:Y:S01]  /*0100*/  LEA.HI.SX32 R110, R44, R3, 0x1d ;  /* 0x000000032c6e7211 */ /* 0x000fe200078feaff */
[----:B---3--:R-:W-:Y:S06]  /*0110*/  BRA.U !UP0, `(.L_x_5360) ;  /* 0x0000000108847547 */ /* 0x008fec000b800000 */
[C---:B------:R-:W-:Y:S02]  /*0120*/  ISETP.GE.U32.AND P0, PT, R110.reuse, 0x80, PT ;  /* 0x000000806e00780c */ /* 0x040fe40003f06070 */
[C---:B------:R-:W-:Y:S02]  /*0130*/  ISETP.GE.U32.AND P1, PT, R110.reuse, 0x100, PT ;  /* 0x000001006e00780c */ /* 0x040fe40003f26070 */
[----:B------:R-:W-:-:S09]  /*0140*/  ISETP.GE.U32.AND P2, PT, R110, 0x180, PT ;  /* 0x000001806e00780c */ /* 0x000fd20003f46070 */
        /* <DEDUP_REMOVED lines=13> */
[C---:B---3--:R-:W-:Y:S01]  /*0220*/  @P1 IMAD.WIDE.U32 R8, R47.reuse, 0x10, R8 ;  /* 0x000000102f081825 */ /* 0x048fe200078e0008 */
[----:B------:R-:W-:-:S04]  /*0230*/  @P1 IADD3 R47, PT, PT, R47, 0x80, RZ ;  /* 0x000000802f2f1810 */ /* 0x000fc80007ffe0ff */
        /* <DEDUP_REMOVED lines=15> */
.L_x_5360:
[C---:B------:R-:W-:Y:S02]  /*0330*/  ISETP.GE.U32.AND P0, PT, R110.reuse, 0x80, PT ;  /* 0x000000806e00780c */ /* 0x040fe40003f06070 */
[C---:B------:R-:W-:Y:S02]  /*0340*/  ISETP.GE.U32.AND P1, PT, R110.reuse, 0x100, PT ;  /* 0x000001006e00780c */ /* 0x040fe40003f26070 */
[C---:B------:R-:W-:Y:S02]  /*0350*/  ISETP.GE.U32.AND P2, PT, R110.reuse, 0x180, PT ;  /* 0x000001806e00780c */ /* 0x040fe40003f46070 */
[----:B------:R-:W-:-:S07]  /*0360*/  ISETP.GE.U32.AND P3, PT, R110, 0x200, PT ;  /* 0x000002006e00780c */ /* 0x000fce0003f66070 */
[----:B------:R-:W0:Y:S08]  /*0370*/  @P0 LDC.64 R2, c[0x0][0x3d0] ;  /* 0x0000f400ff020b82 */ /* 0x000e300000000a00 */
        /* <DEDUP_REMOVED lines=14> */
[----:B------:R-:W-:Y:S01]  /*0460*/  HFMA2 R34, -RZ, RZ, 0, 0 ;  /* 0x00000000ff227431 */ /* 0x000fe200000001ff */
[----:B------:R-:W-:Y:S02]  /*0470*/  CS2R R32, SRZ ;  /* 0x0000000000207805 */ /* 0x000fe4000001ff00 */
[----:B------:R-:W-:Y:S02]  /*0480*/  MOV R26, RZ ;  /* 0x000000ff001a7202 */ /* 0x000fe40000000f00 */
[----:B------:R-:W-:Y:S01]  /*0490*/  CS2R R24, SRZ ;  /* 0x0000000000187805 */ /* 0x000fe2000001ff00 */
[----:B------:R-:W-:Y:S01]  /*04a0*/  IMAD.MOV.U32 R18, RZ, RZ, RZ ;  /* 0x000000ffff127224 */ /* 0x000fe200078e00ff */
[----:B------:R-:W-:Y:S02]  /*04b0*/  CS2R R16, SRZ ;  /* 0x0000000000107805 */ /* 0x000fe4000001ff00 */
[----:B------:R-:W-:-:S02]  /*04c0*/  @P0 MOV R19, RZ ;  /* 0x000000ff00130202 */ /* 0x000fc40000000f00 */
[----:B------:R-:W-:Y:S02]  /*04d0*/  @P3 CS2R R42, SRZ ;  /* 0x00000000002a3805 */ /* 0x000fe4000001ff00 */
[----:B------:R-:W-:Y:S02]  /*04e0*/  @P3 CS2R R40, SRZ ;  /* 0x0000000000283805 */ /* 0x000fe4000001ff00 */
[----:B------:R-:W-:Y:S02]  /*04f0*/  @P1 MOV R27, RZ ;  /* 0x000000ff001b1202 */ /* 0x000fe40000000f00 */
[----:B0-----:R-:W-:-:S07]  /*0500*/  @P2 MOV R35, RZ ;  /* 0x000000ff00232202 */ /* 0x001fce0000000f00 */
.L_x_5361:
[----:B------:R-:W-:Y:S05]  /*0510*/  BSYNC.RECONVERGENT B0 ;  /* 0x0000000000007941 */ /* 0x000fea0003800200 */
.L_x_5359:
[----:B------:R-:W0:Y:S02]  /*0520*/  LDCU UR4, c[0x0][0x384] ;  /* 0x00007080ff0477ac */ /* 0x000e240008000800 */
[----:B0-----:R-:W-:-:S13]  /*0530*/  ISETP.GE.AND P1, PT, R109, UR4, PT ;  /* 0x000000046d007c0c */ /* 0x001fda000bf26270 */
[----:B------:R-:W-:Y:S05]  /*0540*/  @P1 EXIT ;  /* 0x000000000000194d */ /* 0x000fea0003800000 */
[----:B------:R-:W-:Y:S01]  /*0550*/  SHF.R.S32.HI R44, RZ, 0x3, R44 ;  /* 0x00000003ff2c7819 */ /* 0x000fe2000001142c */
[----:B------:R-:W-:Y:S01]  /*0560*/  UPLOP3.LUT UP1, UPT, UPT, UPT, UPT, 0x40, 0x4 ;  /* 0x000000000004789c */ /* 0x000fe20003f2e870 */
[----:B-----5:R-:W-:Y:S01]  /*0570*/  PRMT R108, R40, 0x7632, R108 ;  /* 0x00007632286c7816 */ /* 0x020fe2000000006c */
[----:B------:R-:W0:Y:S01]  /*0580*/  LDCU UR14, c[0x0][0x388] ;  /* 0x00007100ff0e77ac */ /* 0x000e220008000800 */
[C---:B------:R-:W-:Y:S01]  /*0590*/  LOP3.LUT R2, R44.reuse, 0x7f, RZ, 0xc0, !PT ;  /* 0x0000007f2c027812 */ /* 0x040fe200078ec0ff */
[----:B------:R-:W-:Y:S01]  /*05a0*/  IMAD.SHL.U32 R44, R44, 0x2, RZ ;  /* 0x000000022c2c7824 */ /* 0x000fe200078e00ff */
[----:B------:R-:W-:Y:S01]  /*05b0*/  PRMT R107, R36, 0x7632, R107 ;  /* 0x00007632246b7816 */ /* 0x000fe2000000006b */
[----:B------:R-:W1:Y:S01]  /*05c0*/  LDCU.U8 UR12, c[0x0][0x410] ;  /* 0x00008200ff0c77ac */ /* 0x000e620008000000 */
[----:B------:R-:W-:Y:S01]  /*05d0*/  PRMT R106, R35, 0x7632, R106 ;  /* 0x00007632236a7816 */ /* 0x000fe2000000006a */
[----:B------:R-:W-:Y:S01]  /*05e0*/  IMAD R0, R0, -0x20, R2 ;  /* 0xffffffe000007824 */ /* 0x000fe200078e0202 */
[----:B------:R-:W-:Y:S01]  /*05f0*/  VIADDMNMX R2, R2, -R45, RZ, !PT ;  /* 0x8000002d02027246 */ /* 0x000fe200078001ff */
[----:B------:R-:W2:Y:S01]  /*0600*/  LDCU UR13, c[0x0][0x400] ;  /* 0x00008000ff0d77ac */ /* 0x000ea20008000800 */
[----:B------:R-:W-:-:S02]  /*0610*/  LOP3.LUT R3, R44, 0xffffff00, RZ, 0xc0, !PT ;  /* 0xffffff002c037812 */ /* 0x000fc400078ec0ff */
[----:B------:R-:W-:Y:S01]  /*0620*/  VIMNMX R2, PT, PT, R2, 0x20, PT ;  /* 0x0000002002027848 */ /* 0x000fe20003fe0100 */
[----:B------:R-:W3:Y:S01]  /*0630*/  LDCU.64 UR8, c[0x0][0x398] ;  /* 0x00007300ff0877ac */ /* 0x000ee20008000a00 */
[----:B------:R-:W-:Y:S02]  /*0640*/  VIMNMX R0, PT, PT, RZ, R0, !PT ;  /* 0x00000000ff007248 */ /* 0x000fe40007fe0100 */
[----:B------:R-:W-:Y:S01]  /*0650*/  LEA R5, R2, R3, 0x3 ;  /* 0x0000000302057211 */ /* 0x000fe200078e18ff */
[----:B------:R-:W4:Y:S01]  /*0660*/  LDCU.64 UR10, c[0x0][0x3a0] ;  /* 0x00007400ff0a77ac */ /* 0x000f220008000a00 */
[----:B------:R-:W-:Y:S02]  /*0670*/  VIMNMX R0, PT, PT, R0, 0x20, PT ;  /* 0x0000002000007848 */ /* 0x000fe40003fe0100 */
[----:B------:R-:W-:Y:S02]  /*0680*/  I2FP.F32.U32 R7, R5 ;  /* 0x0000000500077245 */ /* 0x000fe40000201000 */
[----:B------:R-:W-:-:S02]  /*0690*/  LEA R0, R0, R3, 0x3 ;  /* 0x0000000300007211 */ /* 0x000fc400078e18ff */
        /* <DEDUP_REMOVED lines=23> */
[----:B01234-:R-:W-:-:S07]  /*0810*/  PRMT R97, R12, 0x7632, R97 ;  /* 0x000076320c617816 */ /* 0x01ffce0000000061 */
.L_x_5398:
        /* <DEDUP_REMOVED lines=40> */
.L_x_5365:
[C---:B-----5:R-:W-:Y:S01]  /*0aa0*/  PRMT R56, R60.reuse, 0x7632, R56 ;  /* 0x000076323c387816 */ /* 0x060fe20000000038 */
[----:B------:R-:W-:Y:S01]  /*0ab0*/  IMAD.U32 R57, R60, 0x10000, RZ ;  /* 0x000100003c397824 */ /* 0x000fe200078e00ff */
[----:B------:R-:W-:Y:S02]  /*0ac0*/  PRMT R58, R61, 0x7632, R58 ;  /* 0x000076323d3a7816 */ /* 0x000fe4000000003a */
[----:B------:R-:W-:Y:S02]  /*0ad0*/  PRMT R59, R62, 0x7632, R59 ;  /* 0x000076323e3b7816 */ /* 0x000fe4000000003b */
[----:B------:R-:W-:Y:S01]  /*0ae0*/  PRMT R60, R63, 0x7632, R60 ;  /* 0x000076323f3c7816 */ /* 0x000fe2000000003c */
[----:B------:R-:W-:Y:S01]  /*0af0*/  IMAD.U32 R90, R58, 0x10000, RZ ;  /* 0x000100003a5a7824 */ /* 0x000fe200078e00ff */
        /* <DEDUP_REMOVED lines=14> */
[----:B------:R-:W-:Y:S06]  /*0be0*/  BRA `(.L_x_5366) ;  /* 0x0000000400307947 */ /* 0x000fec0003800000 */
.L_x_5364:
[----:B------:R-:W-:-:S04]  /*0bf0*/  UISETP.NE.U32.AND UP0, UPT, UR10, URZ, UPT ;  /* 0x000000ff0a00728c */ /* 0x000fc8000bf05070 */
[----:B------:R-:W-:-:S09]  /*0c00*/  UISETP.NE.AND.EX UP0, UPT, UR11, URZ, UPT, UP0 ;  /* 0x000000ff0b00728c */ /* 0x000fd2000bf05300 */
[----:B------:R-:W-:Y:S05]  /*0c10*/  BRA.U UP0, `(.L_x_5367) ;  /* 0x0000000100847547 */ /* 0x000fea000b800000 */
[----:B-----5:R-:W-:Y:S01]  /*0c20*/  PRMT R88, R60, 0x7632, R88 ;  /* 0x000076323c587816 */ /* 0x020fe20000000058 */
[----:B------:R-:W-:Y:S01]  /*0c30*/  IMAD.U32 R59, R62, 0x10000, RZ ;  /* 0x000100003e3b7824 */ /* 0x000fe200078e00ff */
[----:B------:R-:W-:Y:S01]  /*0c40*/  SHF.L.U32 R57, R60, 0x10, RZ ;  /* 0x000000103c397819 */ /* 0x000fe200000006ff */
[----:B------:R-:W-:Y:S01]  /*0c50*/  IMAD.U32 R89, R47, 0x10000, RZ ;  /* 0x000100002f597824 */ /* 0x000fe200078e00ff */
[C---:B------:R-:W-:Y:S02]  /*0c60*/  PRMT R90, R61.reuse, 0x7632, R90 ;  /* 0x000076323d5a7816 */ /* 0x040fe4000000005a */
[----:B------:R-:W-:Y:S02]  /*0c70*/  SHF.L.U32 R61, R61, 0x10, RZ ;  /* 0x000000103d3d7819 */ /* 0x000fe400000006ff */
[----:B------:R-:W-:Y:S02]  /*0c80*/  SHF.L.U32 R56, R44, 0x10, RZ ;  /* 0x000000102c387819 */ /* 0x000fe400000006ff */
        /* <DEDUP_REMOVED lines=23> */
[----:B------:R-:W-:-:S04]  /*0e00*/  FADD.FTZ R61, R112, R61 ;  /* 0x0000003d703d7221 */ /* 0x000fc80000010000 */
[----:B------:R-:W-:Y:S01]  /*0e10*/  FADD.FTZ R63, R114, R63 ;  /* 0x0000003f723f7221 */ /* 0x000fe20000010000 */
[----:B------:R-:W-:Y:S06]  /*0e20*/  BRA `(.L_x_5366) ;  /* 0x0000000000a07947 */ /* 0x000fec0003800000 */
.L_x_5367:
[C---:B-----5:R-:W-:Y:S01]  /*0e30*/  PRMT R88, R60.reuse, 0x7632, R88 ;  /* 0x000076323c587816 */ /* 0x060fe20000000058 */
[C---:B------:R-:W-:Y:S01]  /*0e40*/  IMAD.U32 R59, R61.reuse, 0x10000, RZ ;  /* 0x000100003d3b7824 */ /* 0x040fe200078e00ff */
[----:B------:R-:W-:Y:S02]  /*0e50*/  SHF.L.U32 R57, R60, 0x10, RZ ;  /* 0x000000103c397819 */ /* 0x000fe400000006ff */
[----:B------:R-:W-:Y:S02]  /*0e60*/  PRMT R90, R61, 0x7632, R90 ;  /* 0x000076323d5a7816 */ /* 0x000fe4000000005a */
        /* <DEDUP_REMOVED lines=9> */
[----:B------:R-:W-:Y:S01]  /*0f00*/  PRMT R56, R44, 0x7632, R56 ;  /* 0x000076322c387816 */ /* 0x000fe20000000038 */
[----:B------:R-:W-:Y:S01]  /*0f10*/  IMAD.U32 R63, R63, 0x10000, RZ ;  /* 0x000100003f3f7824 */ /* 0x000fe200078e00ff */
[----:B------:R-:W-:Y:S02]  /*0f20*/  PRMT R58, R45, 0x7632, R58 ;  /* 0x000076322d3a7816 */ /* 0x000fe4000000003a */
[----:B------:R-:W-:-:S02]  /*0f30*/  PRMT R60, R46, 0x7632, R60 ;  /* 0x000076322e3c7816 */ /* 0x000fc4000000003c */
[C---:B------:R-:W-:Y:S01]  /*0f40*/  PRMT R62, R47.reuse, 0x7632, R62 ;  /* 0x000076322f3e7816 */ /* 0x040fe2000000003e */
        /* <DEDUP_REMOVED lines=22> */
.L_x_5366:
[----:B------:R-:W0:Y:S01]  /*10b0*/  LDC.64 R88, c[0x0][0x3a8] ;  /* 0x0000ea00ff587b82 */ /* 0x000e220000000a00 */
[C---:B------:R-:W-:Y:S02]  /*10c0*/  VIADD R91, R111.reuse, 0x80 ;  /* 0x000000806f5b7836 */ /* 0x040fe40000000000 */
[----:B0-----:R-:W-:-:S05]  /*10d0*/  IMAD.WIDE.U32 R88, R111, 0x20, R88 ;  /* 0x000000206f587825 */ /* 0x001fca00078e0058 */
[----:B------:R0:W-:Y:S04]  /*10e0*/  STG.E.128 desc[UR6][R88.64], R56 ;  /* 0x0000003858007986 */ /* 0x0001e8000c101d06 */
[----:B------:R0:W-:Y:S02]  /*10f0*/  STG.E.128 desc[UR6][R88.64+0x10], R60 ;  /* 0x0000103c58007986 */ /* 0x0001e4000c101d06 */
.L_x_5363:
[----:B------:R-:W-:Y:S05]  /*1100*/  BSYNC.RECONVERGENT B0 ;  /* 0x0000000000007941 */ /* 0x000fea0003800200 */
.L_x_5362:
        /* <DEDUP_REMOVED lines=15> */
[----:B------:R1:W5:Y:S04]  /*1200*/  @P1 LDG.E.128 R48, desc[UR6][R64.64] ;  /* 0x0000000640301981 */ /* 0x000368000c1e1d00 */
[----:B------:R1:W5:Y:S01]  /*1210*/  @P1 LDG.E.128 R52, desc[UR6][R64.64+0x10] ;  /* 0x0000100640341981 */ /* 0x000362000c1e1d00 */
[----:B------:R-:W-:Y:S05]  /*1220*/  @!P0 BRA `(.L_x_5370) ;  /* 0x00000004002c8947 */ /* 0x000fea0003800000 */
[----:B------:R-:W-:Y:S05]  /*1230*/  @!P1 BRA `(.L_x_5371) ;  /* 0x0000000000a49947 */ /* 0x000fea0003800000 */
[C---:B-1---5:R-:W-:Y:S02]  /*1240*/  PRMT R66, R68.reuse, 0x7632, R66 ;  /* 0x0000763244427816 */ /* 0x062fe40000000042 */
[C---:B0-----:R-:W-:Y:S02]  /*1250*/  PRMT R88, R69.reuse, 0x7632, R88 ;  /* 0x0000763245587816 */ /* 0x041fe40000000058 */
[----:B------:R-:W-:Y:S02]  /*1260*/  SHF.L.U32 R65, R69, 0x10, RZ ;  /* 0x0000001045417819 */ /* 0x000fe400000006ff */
[----:B------:R-:W-:Y:S02]  /*1270*/  SHF.L.U32 R68, R68, 0x10, RZ ;  /* 0x0000001044447819 */ /* 0x000fe400000006ff */
[----:B------:R-:W-:Y:S02]  /*1280*/  SHF.L.U32 R69, R44, 0x10, RZ ;  /* 0x000000102c457819 */ /* 0x000fe400000006ff */
[----:B------:R-:W-:-:S02]  /*1290*/  PRMT R90, R70, 0x7632, R90 ;  /* 0x00007632465a7816 */ /* 0x000fc4000000005a */
[----:B------:R-:W-:Y:S01]  /*12a0*/  SHF.L.U32 R67, R70, 0x10, RZ ;  /* 0x0000001046437819 */ /* 0x000fe200000006ff */
[----:B------:R-:W-:Y:S01]  /*12b0*/  IMAD.U32 R70, R45, 0x10000, RZ ;  /* 0x000100002d467824 */ /* 0x000fe200078e00ff */
[----:B------:R-:W-:Y:S01]  /*12c0*/  SHF.L.U32 R112, R46, 0x10, RZ ;  /* 0x000000102e707819 */ /* 0x000fe200000006ff */
[--C-:B------:R-:W-:Y:S01]  /*12d0*/  FADD.FTZ R69, R69, R68.reuse ;  /* 0x0000004445457221 */ /* 0x100fe20000010000 */
        /* <DEDUP_REMOVED lines=31> */
.L_x_5371:
[----:B-1---5:R-:W-:Y:S01]  /*14d0*/  SHF.L.U32 R64, R68, 0x10, RZ ;  /* 0x0000001044407819 */ /* 0x022fe200000006ff */
[----:B------:R-:W-:Y:S01]  /*14e0*/  IMAD.U32 R67, R44, 0x10000, RZ ;  /* 0x000100002c437824 */ /* 0x000fe200078e00ff */
[C---:B------:R-:W-:Y:S02]  /*14f0*/  PRMT R112, R69.reuse, 0x7632, R112 ;  /* 0x0000763245707816 */ /* 0x040fe40000000070 */
[----:B------:R-:W-:Y:S01]  /*1500*/  SHF.L.U32 R66, R69, 0x10, RZ ;  /* 0x0000001045427819 */ /* 0x000fe200000006ff */
[----:B------:R-:W-:Y:S01]  /*1510*/  FADD.FTZ R64, R67, R64 ;  /* 0x0000004043407221 */ /* 0x000fe20000010000 */
[----:B------:R-:W-:Y:S02]  /*1520*/  SHF.L.U32 R69, R45, 0x10, RZ ;  /* 0x000000102d457819 */ /* 0x000fe400000006ff */
[----:B0-----:R-:W-:Y:S02]  /*1530*/  PRMT R89, R68, 0x7632, R89 ;  /* 0x0000763244597816 */ /* 0x001fe40000000059 */
[C---:B------:R-:W-:Y:S01]  /*1540*/  PRMT R113, R70.reuse, 0x7632, R113 ;  /* 0x0000763246717816 */ /* 0x040fe20000000071 */
[----:B------:R-:W-:Y:S01]  /*1550*/  FADD.FTZ R66, R69, R66 ;  /* 0x0000004245427221 */ /* 0x000fe20000010000 */
[----:B------:R-:W-:Y:S01]  /*1560*/  SHF.L.U32 R68, R70, 0x10, RZ ;  /* 0x0000001046447819 */ /* 0x000fe200000006ff */
[----:B------:R-:W-:Y:S01]  /*1570*/  IMAD.U32 R90, R89, 0x10000, RZ ;  /* 0x00010000595a7824 */ /* 0x000fe200078e00ff */
[----:B------:R-:W-:-:S02]  /*1580*/  PRMT R67, R44, 0x7632, R67 ;  /* 0x000076322c437816 */ /* 0x000fc40000000043 */
[C---:B------:R-:W-:Y:S02]  /*1590*/  SHF.L.U32 R115, R46.reuse, 0x10, RZ ;  /* 0x000000102e737819 */ /* 0x040fe400000006ff */
[C---:B------:R-:W-:Y:S02]  /*15a0*/  PRMT R65, R71.reuse, 0x7632, R65 ;  /* 0x0000763247417816 */ /* 0x040fe40000000041 */
[----:B------:R-:W-:Y:S01]  /*15b0*/  SHF.L.U32 R70, R71, 0x10, RZ ;  /* 0x0000001047467819 */ /* 0x000fe200000006ff */
[----:B------:R-:W-:Y:S01]  /*15c0*/  FADD.FTZ R68, R115, R68 ;  /* 0x0000004473447221 */ /* 0x000fe20000010000 */
[----:B------:R-:W-:Y:S02]  /*15d0*/  PRMT R69, R45, 0x7632, R69 ;  /* 0x000076322d457816 */ /* 0x000fe40000000045 */
        /* <DEDUP_REMOVED lines=15> */
[----:B------:R-:W-:Y:S06]  /*16d0*/  BRA `(.L_x_5372) ;  /* 0x0000000000887947 */ /* 0x000fec0003800000 */
.L_x_5370:
[----:B------:R-:W-:Y:S05]  /*16e0*/  @!P1 BRA `(.L_x_5373) ;  /* 0x0000000000549947 */ /* 0x000fea0003800000 */
[----:B-1---5:R-:W-:Y:S01]  /*16f0*/  PRMT R64, R68, 0x7632, R64 ;  /* 0x0000763244407816 */ /* 0x022fe20000000040 */
[----:B0-----:R-:W-:Y:S01]  /*1700*/  IMAD.U32 R89, R70, 0x10000, RZ ;  /* 0x0001000046597824 */ /* 0x001fe200078e00ff */
[----:B------:R-:W-:Y:S02]  /*1710*/  SHF.L.U32 R65, R68, 0x10, RZ ;  /* 0x0000001044417819 */ /* 0x000fe400000006ff */
[----:B------:R-:W-:Y:S02]  /*1720*/  PRMT R66, R69, 0x7632, R66 ;  /* 0x0000763245427816 */ /* 0x000fe40000000042 */
[----:B------:R-:W-:Y:S02]  /*1730*/  PRMT R67, R70, 0x7632, R67 ;  /* 0x0000763246437816 */ /* 0x000fe40000000043 */
        /* <DEDUP_REMOVED lines=16> */
.L_x_5373:
[----:B-1---5:R-:W-:Y:S02]  /*1840*/  PRMT R65, R68, 0x7632, R65 ;  /* 0x0000763244417816 */ /* 0x022fe40000000041 */
[----:B------:R-:W-:Y:S02]  /*1850*/  PRMT R67, R69, 0x7632, R67 ;  /* 0x0000763245437816 */ /* 0x000fe40000000043 */
[----:B0-----:R-:W-:Y:S01]  /*1860*/  PRMT R88, R70, 0x7632, R88 ;  /* 0x0000763246587816 */ /* 0x001fe20000000058 */
[----:B------:R-:W-:Y:S01]  /*1870*/  IMAD.U32 R65, R65, 0x10000, RZ ;  /* 0x0001000041417824 */ /* 0x000fe200078e00ff */
[----:B------:R-:W-:Y:S02]  /*1880*/  PRMT R89, R71, 0x7632, R89 ;  /* 0x0000763247597816 */ /* 0x000fe40000000059 */
[----:B------:R-:W-:Y:S02]  /*1890*/  SHF.L.U32 R64, R68, 0x10, RZ ;  /* 0x0000001044407819 */ /* 0x000fe400000006ff */
[----:B------:R-:W-:-:S02]  /*18a0*/  SHF.L.U32 R68, R70, 0x10, RZ ;  /* 0x0000001046447819 */ /* 0x000fc400000006ff */
[----:B------:R-:W-:Y:S02]  /*18b0*/  SHF.L.U32 R66, R69, 0x10, RZ ;  /* 0x0000001045427819 */ /* 0x000fe400000006ff */
[----:B------:R-:W-:Y:S02]  /*18c0*/  SHF.L.U32 R70, R71, 0x10, RZ ;  /* 0x0000001047467819 */ /* 0x000fe400000006ff */
[----:B------:R-:W-:Y:S02]  /*18d0*/  SHF.L.U32 R67, R67, 0x10, RZ ;  /* 0x0000001043437819 */ /* 0x000fe400000006ff */
[----:B------:R-:W-:Y:S02]  /*18e0*/  SHF.L.U32 R69, R88, 0x10, RZ ;  /* 0x0000001058457819 */ /* 0x000fe400000006ff */
[----:B------:R-:W-:-:S07]  /*18f0*/  SHF.L.U32 R71, R89, 0x10, RZ ;  /* 0x0000001059477819 */ /* 0x000fce00000006ff */
.L_x_5372:
[----:B------:R-:W0:Y:S02]  /*1900*/  LDC.64 R88, c[0x0][0x3a8] ;  /* 0x0000ea00ff587b82 */ /* 0x000e240000000a00 */
[C---:B0-----:R-:W-:Y:S01]  /*1910*/  IMAD.WIDE.U32 R88, R91.reuse, 0x20, R88 ;  /* 0x000000205b587825 */ /* 0x041fe200078e0058 */
[----:B------:R-:W-:-:S04]  /*1920*/  IADD3 R91, PT, PT, R91, 0x80, RZ ;  /* 0x000000805b5b7810 */ /* 0x000fc80007ffe0ff */
[----:B------:R1:W-:Y:S04]  /*1930*/  STG.E.128 desc[UR6][R88.64], R64 ;  /* 0x0000004058007986 */ /* 0x0003e8000c101d06 */
[----:B------:R1:W-:Y:S02]  /*1940*/  STG.E.128 desc[UR6][R88.64+0x10], R68 ;  /* 0x0000104458007986 */ /* 0x0003e4000c101d06 */
.L_x_5369:
[----:B------:R-:W-:Y:S05]  /*1950*/  BSYNC.RECONVERGENT B0 ;  /* 0x0000000000007941 */ /* 0x000fea0003800200 */
.L_x_5368:
        /* <DEDUP_REMOVED lines=8> */
[----:B------:R-:W3:Y:S08]  /*19e0*/  @P0 LDC.64 R74, c[0x0][0x398] ;  /* 0x0000e600ff4a0b82 */ /* 0x000ef00000000a00 */
[----:B------:R-:W4:Y:S01]  /*19f0*/  @P1 LDC.64 R72, c[0x0][0x3a0] ;  /* 0x0000e800ff481b82 */ /* 0x000f220000000a00 */
[----:B--2---:R-:W-:-:S06]  /*1a00*/  IMAD.WIDE.U32 R76, R91, 0x10, R76 ;  /* 0x000000105b4c7825 */ /* 0x004fcc00078e004c */
[----:B------:R-:W5:Y:S01]  /*1a10*/  LDG.E.128 R76, desc[UR6][R76.64] ;  /* 0x000000064c4c7981 */ /* 0x000f62000c1e1d00 */
[----:B---3--:R-:W-:-:S05]  /*1a20*/  @P0 IMAD.WIDE.U32 R74, R91, 0x10, R74 ;  /* 0x000000105b4a0825 */ /* 0x008fca00078e004a */
[----:B------:R2:W5:Y:S01]  /*1a30*/  @P0 LDG.E.128 R44, desc[UR6][R74.64] ;  /* 0x000000064a2c0981 */ /* 0x000562000c1e1d00 */
[----:B----4-:R-:W-:-:S05]  /*1a40*/  @P1 IMAD.WIDE.U32 R72, R91, 0x20, R72 ;  /* 0x000000205b481825 */ /* 0x010fca00078e0048 */
[----:B------:R2:W5:Y:S04]  /*1a50*/  @P1 LDG.E.128 R48, desc[UR6][R72.64] ;  /* 0x0000000648301981 */ /* 0x000568000c1e1d00 */
[----:B------:R2:W5:Y:S01]  /*1a60*/  @P1 LDG.E.128 R52, desc[UR6][R72.64+0x10] ;  /* 0x0000100648341981 */ /* 0x000562000c1e1d00 */
[----:B------:R-:W-:Y:S05]  /*1a70*/  @!P0 BRA `(.L_x_5376) ;  /* 0x00000004002c8947 */ /* 0x000fea0003800000 */
[----:B------:R-:W-:Y:S05]  /*1a80*/  @!P1 BRA `(.L_x_5377) ;  /* 0x0000000000a49947 */ /* 0x000fea0003800000 */
[----:B-----5:R-:W-:Y:S01]  /*1a90*/  PRMT R90, R78, 0x7632, R90 ;  /* 0x000076324e5a7816 */ /* 0x020fe2000000005a */
[----:B------:R-:W-:Y:S01]  /*1aa0*/  IMAD.U32 R112, R46, 0x10000, RZ ;  /* 0x000100002e707824 */ /* 0x000fe200078e00ff */
[----:B--2---:R-:W-:Y:S02]  /*1ab0*/  SHF.L.U32 R75, R78, 0x10, RZ ;  /* 0x000000104e4b7819 */ /* 0x004fe400000006ff */
[C---:B01----:R-:W-:Y:S02]  /*1ac0*/  PRMT R88, R77.reuse, 0x7632, R88 ;  /* 0x000076324d587816 */ /* 0x043fe40000000058 */
[----:B------:R-:W-:Y:S01]  /*1ad0*/  SHF.L.U32 R73, R77, 0x10, RZ ;  /* 0x000000104d497819 */ /* 0x000fe200000006ff */
[----:B------:R-:W-:Y:S01]  /*1ae0*/  FADD.FTZ R75, R112, R75 ;  /* 0x0000004b704b7221 */ /* 0x000fe20000010000 */
[C---:B------:R-:W-:Y:S02]  /*1af0*/  SHF.L.U32 R78, R45.reuse, 0x10, RZ ;  /* 0x000000102d4e7819 */ /* 0x040fe400000006ff */
[C---:B------:R-:W-:Y:S01]  /*1b00*/  PRMT R74, R76.reuse, 0x7632, R74 ;  /* 0x000076324c4a7816 */ /* 0x040fe2000000004a */
[----:B------:R-:W-:Y:S01]  /*1b10*/  IMAD.U32 R76, R76, 0x10000, RZ ;  /* 0x000100004c4c7824 */ /* 0x000fe200078e00ff */
[----:B------:R-:W-:Y:S01]  /*1b20*/  SHF.L.U32 R77, R44, 0x10, RZ ;  /* 0x000000102c4d7819 */ /* 0x000fe200000006ff */
[----:B------:R-:W-:Y:S01]  /*1b30*/  FADD.FTZ R73, R78, R73 ;  /* 0x000000494e497221 */ /* 0x000fe20000010000 */
[----:B------:R-:W-:-:S02]  /*1b40*/  PRMT R78, R45, 0x7632, R78 ;  /* 0x000076322d4e7816 */ /* 0x000fc4000000004e */
[----:B------:R-:W-:Y:S01]  /*1b50*/  PRMT R72, R79, 0x7632, R72 ;  /* 0x000076324f487816 */ /* 0x000fe20000000048 */
[--C-:B------:R-:W-:Y:S01]  /*1b60*/  FADD.FTZ R77, R77, R76.reuse ;  /* 0x0000004c4d4d7221 */ /* 0x100fe20000010000 */
        /* <DEDUP_REMOVED lines=27> */
.L_x_5377:
[----:B--2--5:R-:W-:Y:S02]  /*1d20*/  SHF.L.U32 R72, R76, 0x10, RZ ;  /* 0x000000104c487819 */ /* 0x024fe400000006ff */
[----:B------:R-:W-:Y:S02]  /*1d30*/  SHF.L.U32 R75, R44, 0x10, RZ ;  /* 0x000000102c4b7819 */ /* 0x000fe400000006ff */
[C---:B------:R-:W-:Y:S02]  /*1d40*/  PRMT R112, R77.reuse, 0x7632, R112 ;  /* 0x000076324d707816 */ /* 0x040fe40000000070 */
[----:B------:R-:W-:Y:S01]  /*1d50*/  SHF.L.U32 R74, R77, 0x10, RZ ;  /* 0x000000104d4a7819 */ /* 0x000fe200000006ff */
[----:B------:R-:W-:Y:S01]  /*1d60*/  IMAD.U32 R77, R45, 0x10000, RZ ;  /* 0x000100002d4d7824 */ /* 0x000fe200078e00ff */
[----:B01----:R-:W-:Y:S01]  /*1d70*/  PRMT R89, R76, 0x7632, R89 ;  /* 0x000076324c597816 */ /* 0x003fe20000000059 */
[----:B------:R-:W-:Y:S01]  /*1d80*/  FADD.FTZ R72, R75, R72 ;  /* 0x000000484b487221 */ /* 0x000fe20000010000 */
[C---:B------:R-:W-:Y:S01]  /*1d90*/  PRMT R113, R78.reuse, 0x7632, R113 ;  /* 0x000076324e717816 */ /* 0x040fe20000000071 */
[----:B------:R-:W-:Y:S01]  /*1da0*/  FADD.FTZ R74, R77, R74 ;  /* 0x0000004a4d4a7221 */ /* 0x000fe20000010000 */
[----:B------:R-:W-:-:S02]  /*1db0*/  SHF.L.U32 R76, R78, 0x10, RZ ;  /* 0x000000104e4c7819 */ /* 0x000fc400000006ff */
[----:B------:R-:W-:Y:S02]  /*1dc0*/  PRMT R75, R44, 0x7632, R75 ;  /* 0x000076322c4b7816 */ /* 0x000fe4000000004b */
[C---:B------:R-:W-:Y:S02]  /*1dd0*/  SHF.L.U32 R115, R46.reuse, 0x10, RZ ;  /* 0x000000102e737819 */ /* 0x040fe400000006ff */
[----:B------:R-:W-:Y:S01]  /*1de0*/  PRMT R73, R79, 0x7632, R73 ;  /* 0x000076324f497816 */ /* 0x000fe20000000049 */
[----:B------:R-:W-:Y:S01]  /*1df0*/  IMAD.U32 R75, R75, 0x10000, RZ ;  /* 0x000100004b4b7824 */ /* 0x000fe200078e00ff */
[----:B------:R-:W-:Y:S01]  /*1e00*/  SHF.L.U32 R78, R79, 0x10, RZ ;  /* 0x000000104f4e7819 */ /* 0x000fe200000006ff */
[----:B------:R-:W-:Y:S01]  /*1e10*/  FADD.FTZ R76, R115, R76 ;  /* 0x0000004c734c7221 */ /* 0x000fe20000010000 */
[----:B------:R-:W-:Y:S02]  /*1e20*/  PRMT R77, R45, 0x7632, R77 ;  /* 0x000076322d4d7816 */ /* 0x000fe4000000004d */
[----:B------:R-:W-:-:S02]  /*1e30*/  PRMT R79, R46, 0x7632, R79 ;  /* 0x000076322e4f7816 */ /* 0x000fc4000000004f */
[----:B------:R-:W-:Y:S02]  /*1e40*/  PRMT R88, R47, 0x7632, R88 ;  /* 0x000076322f587816 */ /* 0x000fe40000000058 */
        /* <DEDUP_REMOVED lines=10> */
[----:B------:R-:W-:Y:S02]  /*1ef0*/  FADD.FTZ R77, R114, R79 ;  /* 0x0000004f724d7221 */ /* 0x000fe40000010000 */
[----:B------:R-:W-:Y:S02]  /*1f00*/  FADD.FTZ R78, R115, R78 ;  /* 0x0000004e734e7221 */ /* 0x000fe40000010000 */
[----:B------:R-:W-:Y:S01]  /*1f10*/  FADD.FTZ R79, R89, R88 ;  /* 0x00000058594f7221 */ /* 0x000fe20000010000 */
[----:B------:R-:W-:Y:S06]  /*1f20*/  BRA `(.L_x_5378) ;  /* 0x0000000000887947 */ /* 0x000fec0003800000 */
.L_x_5376:
[----:B------:R-:W-:Y:S05]  /*1f30*/  @!P1 BRA `(.L_x_5379) ;  /* 0x0000000000549947 */ /* 0x000fea0003800000 */
[C---:B--2--5:R-:W-:Y:S02]  /*1f40*/  PRMT R72, R76.reuse, 0x7632, R72 ;  /* 0x000076324c487816 */ /* 0x064fe40000000048 */
[----:B------:R-:W-:Y:S02]  /*1f50*/  SHF.L.U32 R73, R76, 0x10, RZ ;  /* 0x000000104c497819 */ /* 0x000fe400000006ff */
[----:B------:R-:W-:Y:S02]  /*1f60*/  PRMT R74, R77, 0x7632, R74 ;  /* 0x000076324d4a7816 */ /* 0x000fe4000000004a */
[----:B------:R-:W-:Y:S02]  /*1f70*/  PRMT R75, R78, 0x7632, R75 ;  /* 0x000076324e4b7816 */ /* 0x000fe4000000004b */
[C---:B------:R-:W-:Y:S01]  /*1f80*/  PRMT R76, R79.reuse, 0x7632, R76 ;  /* 0x000076324f4c7816 */ /* 0x040fe2000000004c */
[----:B------:R-:W-:Y:S01]  /*1f90*/  IMAD.U32 R79, R79, 0x10000, RZ ;  /* 0x000100004f4f7824 */ /* 0x000fe200078e00ff */
[----:B------:R-:W-:-:S02]  /*1fa0*/  SHF.L.U32 R77, R77, 0x10, RZ ;  /* 0x000000104d4d7819 */ /* 0x000fc400000006ff */
[----:B01----:R-:W-:Y:S01]  /*1fb0*/  SHF.L.U32 R89, R78, 0x10, RZ ;  /* 0x000000104e597819 */ /* 0x003fe200000006ff */
        /* <DEDUP_REMOVED lines=13> */
.L_x_5379:
[----:B--2--5:R-:W-:Y:S01]  /*2090*/  PRMT R75, R77, 0x7632, R75 ;  /* 0x000076324d4b7816 */ /* 0x024fe2000000004b */
[C---:B------:R-:W-:Y:S01]  /*20a0*/  IMAD.U32 R72, R76.reuse, 0x10000, RZ ;  /* 0x000100004c487824 */ /* 0x040fe200078e00ff */
[----:B------:R-:W-:Y:S02]  /*20b0*/  PRMT R73, R76, 0x7632, R73 ;  /* 0x000076324c497816 */ /* 0x000fe40000000049 */
[C---:B01----:R-:W-:Y:S01]  /*20c0*/  PRMT R88, R78.reuse, 0x7632, R88 ;  /* 0x000076324e587816 */ /* 0x043fe20000000058 */
        /* <DEDUP_REMOVED lines=8> */
.L_x_5378:
[----:B------:R-:W0:Y:S02]  /*2150*/  LDC.64 R88, c[0x0][0x3a8] ;  /* 0x0000ea00ff587b82 */ /* 0x000e240000000a00 */
[C---:B0-----:R-:W-:Y:S01]  /*2160*/  IMAD.WIDE.U32 R88, R91.reuse, 0x20, R88 ;  /* 0x000000205b587825 */ /* 0x041fe200078e0058 */
[----:B------:R-:W-:-:S04]  /*2170*/  IADD3 R91, PT, PT, R91, 0x80, RZ ;  /* 0x000000805b5b7810 */ /* 0x000fc80007ffe0ff */
[----:B------:R2:W-:Y:S04]  /*2180*/  STG.E.128 desc[UR6][R88.64], R72 ;  /* 0x0000004858007986 */ /* 0x0005e8000c101d06 */
[----:B------:R2:W-:Y:S02]  /*2190*/  STG.E.128 desc[UR6][R88.64+0x10], R76 ;  /* 0x0000104c58007986 */ /* 0x0005e4000c101d06 */
.L_x_5375:
[----:B------:R-:W-:Y:S05]  /*21a0*/  BSYNC.RECONVERGENT B0 ;  /* 0x0000000000007941 */ /* 0x000fea0003800200 */
.L_x_5374:
        /* <DEDUP_REMOVED lines=9> */
[----:B------:R-:W0:Y:S01]  /*2240*/  @P1 LDC.64 R80, c[0x0][0x3a0] ;  /* 0x0000e800ff501b82 */ /* 0x000e220000000a00 */
[----:B---3--:R-:W-:-:S06]  /*2250*/  IMAD.WIDE.U32 R84, R91, 0x10, R84 ;  /* 0x000000105b547825 */ /* 0x008fcc00078e0054 */
[----:B------:R-:W5:Y:S01]  /*2260*/  LDG.E.128 R84, desc[UR6][R84.64] ;  /* 0x0000000654547981 */ /* 0x000f62000c1e1d00 */
[----:B----4-:R-:W-:-:S05]  /*2270*/  @P0 IMAD.WIDE.U32 R82, R91, 0x10, R82 ;  /* 0x000000105b520825 */ /* 0x010fca00078e0052 */
[----:B------:R3:W5:Y:S01]  /*2280*/  @P0 LDG.E.128 R44, desc[UR6][R82.64] ;  /* 0x00000006522c0981 */ /* 0x000762000c1e1d00 */
[----:B0-----:R-:W-:-:S05]  /*2290*/  @P1 IMAD.WIDE.U32 R80, R91, 0x20, R80 ;  /* 0x000000205b501825 */ /* 0x001fca00078e0050 */
[----:B------:R3:W5:Y:S04]  /*22a0*/  @P1 LDG.E.128 R48, desc[UR6][R80.64] ;  /* 0x0000000650301981 */ /* 0x000768000c1e1d00 */
[----:B------:R3:W5:Y:S01]  /*22b0*/  @P1 LDG.E.128 R52, desc[UR6][R80.64+0x10] ;  /* 0x0000100650341981 */ /* 0x000762000c1e1d00 */
[----:B------:R-:W-:Y:S05]  /*22c0*/  @!P0 BRA `(.L_x_5382) ;  /* 0x00000004002c8947 */ /* 0x000fea0003800000 */
[----:B------:R-:W-:Y:S05]  /*22d0*/  @!P1 BRA `(.L_x_5383) ;  /* 0x0000000000a49947 */ /* 0x000fea0003800000 */
[C---:B-----5:R-:W-:Y:S01]  /*22e0*/  PRMT R90, R86.reuse, 0x7632, R90 ;  /* 0x00007632565a7816 */ /* 0x060fe2000000005a */
[C---:B---3--:R-:W-:Y:S01]  /*22f0*/  IMAD.U32 R81, R85.reuse, 0x10000, RZ ;  /* 0x0001000055517824 */ /* 0x048fe200078e00ff */
[----:B------:R-:W-:Y:S02]  /*2300*/  SHF.L.U32 R83, R86, 0x10, RZ ;  /* 0x0000001056537819 */ /* 0x000fe400000006ff */
[C---:B------:R-:W-:Y:S02]  /*2310*/  PRMT R82, R84.reuse, 0x7632, R82 ;  /* 0x0000763254527816 */ /* 0x040fe40000000052 */
[----:B-12---:R-:W-:Y:S02]  /*2320*/  PRMT R88, R85, 0x7632, R88 ;  /* 0x0000763255587816 */ /* 0x006fe40000000058 */
[----:B------:R-:W-:Y:S02]  /*2330*/  SHF.L.U32 R86, R45, 0x10, RZ ;  /* 0x000000102d567819 */ /* 0x000fe400000006ff */
[----:B------:R-:W-:-:S02]  /*2340*/  SHF.L.U32 R84, R84, 0x10, RZ ;  /* 0x0000001054547819 */ /* 0x000fc400000006ff */
[----:B------:R-:W-:Y:S01]  /*2350*/  SHF.L.U32 R85, R44, 0x10, RZ ;  /* 0x000000102c557819 */ /* 0x000fe200000006ff */
[----:B------:R-:W-:Y:S01]  /*2360*/  FADD.FTZ R81, R86, R81 ;  /* 0x0000005156517221 */ /* 0x000fe20000010000 */
[----:B------:R-:W-:Y:S02]  /*2370*/  SHF.L.U32 R112, R46, 0x10, RZ ;  /* 0x000000102e707819 */ /* 0x000fe400000006ff */
        /* <DEDUP_REMOVED lines=31> */
.L_x_5383:
[C---:B-----5:R-:W-:Y:S01]  /*2570*/  PRMT R112, R85.reuse, 0x7632, R112 ;  /* 0x0000763255707816 */ /* 0x060fe20000000070 */
[----:B---3--:R-:W-:Y:S01]  /*2580*/  IMAD.U32 R80, R84, 0x10000, RZ ;  /* 0x0001000054507824 */ /* 0x008fe200078e00ff */
[----:B------:R-:W-:Y:S01]  /*2590*/  SHF.L.U32 R82, R85, 0x10, RZ ;  /* 0x0000001055527819 */ /* 0x000fe200000006ff */
[----:B------:R-:W-:Y:S01]  /*25a0*/  IMAD.U32 R115, R46, 0x10000, RZ ;  /* 0x000100002e737824 */ /* 0x000fe200078e00ff */
[----:B------:R-:W-:Y:S01]  /*25b0*/  SHF.L.U32 R83, R44, 0x10, RZ ;  /* 0x000000102c537819 */ /* 0x000fe200000006ff */
[----:B------:R-:W-:Y:S01]  /*25c0*/  IMAD.U32 R112, R112, 0x10000, RZ ;  /* 0x0001000070707824 */ /* 0x000fe200078e00ff */
[----:B------:R-:W-:Y:S02]  /*25d0*/  SHF.L.U32 R85, R45, 0x10, RZ ;  /* 0x000000102d557819 */ /* 0x000fe400000006ff */
[----:B-12---:R-:W-:Y:S01]  /*25e0*/  PRMT R89, R84, 0x7632, R89 ;  /* 0x0000763254597816 */ /* 0x006fe20000000059 */
[----:B------:R-:W-:Y:S01]  /*25f0*/  FADD.FTZ R80, R83, R80 ;  /* 0x0000005053507221 */ /* 0x000fe20000010000 */
[C---:B------:R-:W-:Y:S01]  /*2600*/  PRMT R113, R86.reuse, 0x7632, R113 ;  /* 0x0000763256717816 */ /* 0x040fe20000000071 */
[----:B------:R-:W-:Y:S01]  /*2610*/  FADD.FTZ R82, R85, R82 ;  /* 0x0000005255527221 */ /* 0x000fe20000010000 */
[----:B------:R-:W-:-:S02]  /*2620*/  SHF.L.U32 R84, R86, 0x10, RZ ;  /* 0x0000001056547819 */ /* 0x000fc400000006ff */
[----:B------:R-:W-:Y:S02]  /*2630*/  PRMT R83, R44, 0x7632, R83 ;  /* 0x000076322c537816 */ /* 0x000fe40000000053 */
[----:B------:R-:W-:Y:S01]  /*2640*/  PRMT R81, R87, 0x7632, R81 ;  /* 0x0000763257517816 */ /* 0x000fe20000000051 */
[----:B------:R-:W-:Y:S01]  /*2650*/  FADD.FTZ R84, R115, R84 ;  /* 0x0000005473547221 */ /* 0x000fe20000010000 */
[----:B------:R-:W-:Y:S02]  /*2660*/  SHF.L.U32 R86, R87, 0x10, RZ ;  /* 0x0000001057567819 */ /* 0x000fe400000006ff */
[----:B------:R-:W-:Y:S02]  /*2670*/  PRMT R85, R45, 0x7632, R85 ;  /* 0x000076322d557816 */ /* 0x000fe40000000055 */
[----:B------:R-:W-:Y:S02]  /*2680*/  PRMT R87, R46, 0x7632, R87 ;  /* 0x000076322e577816 */ /* 0x000fe40000000057 */
[----:B------:R-:W-:-:S02]  /*2690*/  PRMT R88, R47, 0x7632, R88 ;  /* 0x000076322f587816 */ /* 0x000fc40000000058 */
[----:B------:R-:W-:Y:S02]  /*26a0*/  SHF.L.U32 R90, R89, 0x10, RZ ;  /* 0x00000010595a7819 */ /* 0x000fe400000006ff */
[----:B------:R-:W-:Y:S01]  /*26b0*/  SHF.L.U32 R83, R83, 0x10, RZ ;  /* 0x0000001053537819 */ /* 0x000fe200000006ff */
[----:B------:R-:W-:Y:S01]  /*26c0*/  IMAD.U32 R88, R88, 0x10000, RZ ;  /* 0x0001000058587824 */ /* 0x000fe200078e00ff */
[----:B------:R-:W-:Y:S02]  /*26d0*/  SHF.L.U32 R85, R85, 0x10, RZ ;  /* 0x0000001055557819 */ /* 0x000fe400000006ff */
[----:B------:R-:W-:Y:S02]  /*26e0*/  SHF.L.U32 R114, R113, 0x10, RZ ;  /* 0x0000001071727819 */ /* 0x000fe400000006ff */
[----:B------:R-:W-:Y:S02]  /*26f0*/  SHF.L.U32 R87, R87, 0x10, RZ ;  /* 0x0000001057577819 */ /* 0x000fe400000006ff */
[----:B------:R-:W-:-:S02]  /*2700*/  SHF.L.U32 R115, R47, 0x10, RZ ;  /* 0x000000102f737819 */ /* 0x000fc400000006ff */
[----:B------:R-:W-:Y:S01]  /*2710*/  SHF.L.U32 R89, R81, 0x10, RZ ;  /* 0x0000001051597819 */ /* 0x000fe200000006ff */
[----:B------:R-:W-:Y:S01]  /*2720*/  FADD.FTZ R81, R90, R83 ;  /* 0x000000535a517221 */ /* 0x000fe20000010000 */
[----:B------:R-:W-:Y:S01]  /*2730*/  FADD.FTZ R83, R112, R85 ;  /* 0x0000005570537221 */ /* 0x000fe20000010000 */
[----:B------:R-:W-:Y:S01]  /*2740*/  FADD.FTZ R85, R114, R87 ;  /* 0x0000005772557221 */ /* 0x000fe20000010000 */
[----:B------:R-:W-:Y:S01]  /*2750*/  FADD.FTZ R86, R115, R86 ;  /* 0x0000005673567221 */ /* 0x000fe20000010000 */
[----:B------:R-:W-:Y:S01]  /*2760*/  FADD.FTZ R87, R89, R88 ;  /* 0x0000005859577221 */ /* 0x000fe20000010000 */
[----:B------:R-:W-:Y:S06]  /*2770*/  BRA `(.L_x_5384) ;  /* 0x0000000000887947 */ /* 0x000fec0003800000 */
.L_x_5382:
[----:B------:R-:W-:Y:S05]  /*2780*/  @!P1 BRA `(.L_x_5385) ;  /* 0x0000000000549947 */ /* 0x000fea0003800000 */
[C---:B---3-5:R-:W-:Y:S02]  /*2790*/  PRMT R80, R84.reuse, 0x7632, R80 ;  /* 0x0000763254507816 */ /* 0x068fe40000000050 */
[----:B------:R-:W-:Y:S02]  /*27a0*/  SHF.L.U32 R81, R84, 0x10, RZ ;  /* 0x0000001054517819 */ /* 0x000fe400000006ff */
[----:B------:R-:W-:Y:S01]  /*27b0*/  PRMT R82, R85, 0x7632, R82 ;  /* 0x0000763255527816 */ /* 0x000fe20000000052 */
[----:B-12---:R-:W-:Y:S01]  /*27c0*/  IMAD.U32 R88, R80, 0x10000, RZ ;  /* 0x0001000050587824 */ /* 0x006fe200078e00ff */
[----:B------:R-:W-:Y:S01]  /*27d0*/  PRMT R83, R86, 0x7632, R83 ;  /* 0x0000763256537816 */ /* 0x000fe20000000053 */
[----:B------:R-:W-:Y:S01]  /*27e0*/  FADD.FTZ R80, R48, R81 ;  /* 0x0000005130507221 */ /* 0x000fe20000010000 */
[----:B------:R-:W-:Y:S01]  /*27f0*/  PRMT R84, R87, 0x7632, R84 ;  /* 0x0000763257547816 */ /* 0x000fe20000000054 */
        /* <DEDUP_REMOVED lines=14> */
.L_x_5385:
[----:B-12--5:R-:W-:Y:S01]  /*28e0*/  PRMT R88, R86, 0x7632, R88 ;  /* 0x0000763256587816 */ /* 0x026fe20000000058 */
[C---:B---3--:R-:W-:Y:S01]  /*28f0*/  IMAD.U32 R82, R85.reuse, 0x10000, RZ ;  /* 0x0001000055527824 */ /* 0x048fe200078e00ff */
        /* <DEDUP_REMOVED lines=10> */
.L_x_5384:
[----:B------:R-:W0:Y:S02]  /*29a0*/  LDC.64 R88, c[0x0][0x3a8] ;  /* 0x0000ea00ff587b82 */ /* 0x000e240000000a00 */
[----:B0-----:R-:W-:-:S05]  /*29b0*/  IMAD.WIDE.U32 R88, R91, 0x20, R88 ;  /* 0x000000205b587825 */ /* 0x001fca00078e0058 */
[----:B------:R3:W-:Y:S04]  /*29c0*/  STG.E.128 desc[UR6][R88.64], R80 ;  /* 0x0000005058007986 */ /* 0x0007e8000c101d06 */
[----:B------:R3:W-:Y:S02]  /*29d0*/  STG.E.128 desc[UR6][R88.64+0x10], R84 ;  /* 0x0000105458007986 */ /* 0x0007e4000c101d06 */
.L_x_5381:
[----:B------:R-:W-:Y:S05]  /*29e0*/  BSYNC.RECONVERGENT B0 ;  /* 0x0000000000007941 */ /* 0x000fea0003800200 */
.L_x_5380:
[----:B0123--:R-:W-:Y:S01]  /*29f0*/  FADD.FTZ R88, RZ, R56 ;  /* 0x00000038ff587221 */ /* 0x00ffe20000010000 */
[C---:B------:R-:W-:Y:S01]  /*2a00*/  ISETP.GE.U32.AND P0, PT, R110.reuse, 0x80, PT ;  /* 0x000000806e00780c */ /* 0x040fe20003f06070 */
[----:B------:R-:W-:Y:S01]  /*2a10*/  BSSY.RECONVERGENT B0, `(.L_x_5386) ;  /* 0x0000087000007945 */ /* 0x000fe20003800200 */
[C---:B------:R-:W-:Y:S01]  /*2a20*/  ISETP.GT.U32.AND P6, PT, R110.reuse, 0xff, PT ;  /* 0x000000ff6e00780c */ /* 0x040fe20003fc4070 */
[----:B------:R-:W-:Y:S01]  /*2a30*/  FADD.FTZ R89, R57, R88 ;  /* 0x0000005839597221 */ /* 0x000fe20000010000 */
[C---:B------:R-:W-:Y:S02]  /*2a40*/  ISETP.GT.U32.AND P5, PT, R110.reuse, 0x17f, PT ;  /* 0x0000017f6e00780c */ /* 0x040fe40003fa4070 */
        /* <DEDUP_REMOVED lines=131> */
.L_x_5387:
[----:B------:R-:W-:Y:S05]  /*3280*/  BSYNC.RECONVERGENT B0 ;  /* 0x0000000000007941 */ /* 0x000fea0003800200 */
.L_x_5386:
        /* <DEDUP_REMOVED lines=12> */
.L_x_5389:
[----:B------:R-:W-:Y:S05]  /*3350*/  BSYNC.RECONVERGENT B0 ;  /* 0x0000000000007941 */ /* 0x000fea0003800200 */
.L_x_5388:
[----:B------:R-:W1:Y:S01]  /*3360*/  SHFL.DOWN PT, R115, R116, 0x2, 0x1f ;  /* 0x08401f0074737f89 */ /* 0x000e6200000e0000 */
[----:B------:R-:W-:Y:S01]  /*3370*/  I2FP.F32.S32 R118, R116 ;  /* 0x0000007400767245 */ /* 0x000fe20000201400 */
[----:B------:R-:W-:Y:S01]  /*3380*/  BSSY.RECONVERGENT B0, `(.L_x_5390) ;  /* 0x0000062000007945 */ /* 0x000fe20003800200 */
[----:B------:R-:W-:Y:S01]  /*3390*/  ISETP.NE.AND P1, PT, R112, RZ, PT ;  /* 0x000000ff7000720c */ /* 0x000fe20003f25270 */
[----:B0-----:R-:W0:Y:S01]  /*33a0*/  SHFL.DOWN PT, R117, R88, 0x2, 0x1f ;  /* 0x08401f0058757f89 */ /* 0x001e2200000e0000 */
[----:B------:R-:W-:-:S03]  /*33b0*/  ISETP.NE.AND P5, PT, RZ, UR12, PT ;  /* 0x0000000cff007c0c */ /* 0x000fc6000bfa5270 */
[----:B------:R-:W2:Y:S01]  /*33c0*/  SHFL.DOWN PT, R114, R89, 0x2, 0x1f ;  /* 0x08401f0059727f89 */ /* 0x000ea200000e0000 */
[----:B-1----:R-:W-:Y:S01]  /*33d0*/  IMAD.IADD R90, R115, 0x1, R116 ;  /* 0x00000001735a7824 */ /* 0x002fe200078e0274 */
[----:B------:R-:W-:Y:S01]  /*33e0*/  I2FP.F32.S32 R120, R115 ;  /* 0x0000007300787245 */ /* 0x000fe20000201400 */
[----:B0-----:R-:W-:-:S03]  /*33f0*/  FADD.FTZ R115, -R117, R88 ;  /* 0x0000005875737221 */ /* 0x001fc60000010100 */
[----:B------:R-:W-:Y:S01]  /*3400*/  I2FP.F32.S32 R91, R90 ;  /* 0x0000005a005b7245 */ /* 0x000fe20000201400 */
[----:B------:R-:W-:Y:S01]  /*3410*/  FMUL.FTZ R117, R117, R120 ;  /* 0x0000007875757220 */ /* 0x000fe20000410000 */
[----:B------:R-:W-:Y:S02]  /*3420*/  FMUL.FTZ R115, R115, R115 ;  /* 0x0000007373737220 */ /* 0x000fe40000410000 */
[----:B------:R-:W0:Y:S01]  /*3430*/  MUFU.RCP R113, R91 ;  /* 0x0000005b00717308 */ /* 0x000e220000001000 */
[----:B------:R-:W-:Y:S01]  /*3440*/  FFMA.FTZ R116, R118, R88, R117 ;  /* 0x0000005876747223 */ /* 0x000fe20000010075 */
[----:B--2---:R-:W-:Y:S01]  /*3450*/  FADD.FTZ R114, R114, R89 ;  /* 0x0000005972727221 */ /* 0x004fe20000010000 */
[----:B------:R-:W1:Y:S01]  /*3460*/  SHFL.DOWN PT, R117, R90, 0x1, 0x1f ;  /* 0x08201f005a757f89 */ /* 0x000e6200000e0000 */
[----:B------:R-:W-:-:S04]  /*3470*/  FMUL.FTZ R115, R115, R118 ;  /* 0x0000007673737220 */ /* 0x000fc80000410000 */
[----:B------:R-:W-:Y:S01]  /*3480*/  FMUL.FTZ R115, R115, R120 ;  /* 0x0000007873737220 */ /* 0x000fe20000410000 */
[----:B0-----:R-:W-:-:S03]  /*3490*/  FMUL.FTZ R88, R113, R116 ;  /* 0x0000007471587220 */ /* 0x001fc60000410000 */
[----:B------:R-:W-:Y:S02]  /*34a0*/  FFMA.FTZ R114, R113, R115, R114 ;  /* 0x0000007371727223 */ /* 0x000fe40000010072 */
[----:B------:R-:W0:Y:S04]  /*34b0*/  SHFL.DOWN PT, R89, R88, 0x1, 0x1f ;  /* 0x08201f0058597f89 */ /* 0x000e2800000e0000 */
[----:B------:R-:W2:Y:S01]  /*34c0*/  SHFL.DOWN PT, R113, R114, 0x1, 0x1f ;  /* 0x08201f0072717f89 */ /* 0x000ea200000e0000 */
[-C--:B-1----:R-:W-:Y:S02]  /*34d0*/  IADD3 R115, PT, PT, R90, R117.reuse, RZ ;  /* 0x000000755a737210 */ /* 0x082fe40007ffe0ff */
[----:B------:R-:W-:Y:S02]  /*34e0*/  I2FP.F32.S32 R117, R117 ;  /* 0x0000007500757245 */ /* 0x000fe40000201400 */
[----:B------:R-:W-:-:S06]  /*34f0*/  I2FP.F32.S32 R115, R115 ;  /* 0x0000007300737245 */ /* 0x000fcc0000201400 */
[----:B------:R-:W1:Y:S01]  /*3500*/  MUFU.RCP R115, R115 ;  /* 0x0000007300737308 */ /* 0x000e620000001000 */
[----:B0-----:R-:W-:Y:S01]  /*3510*/  FADD.FTZ R90, R88, -R89 ;  /* 0x80000059585a7221 */ /* 0x001fe20000010000 */
[----:B------:R-:W-:-:S03]  /*3520*/  FMUL.FTZ R116, R89, R117 ;  /* 0x0000007559747220 */ /* 0x000fc60000410000 */
[----:B------:R-:W-:Y:S01]  /*3530*/  FMUL.FTZ R90, R90, R90 ;  /* 0x0000005a5a5a7220 */ /* 0x000fe20000410000 */
[C---:B------:R-:W-:Y:S01]  /*3540*/  FFMA.FTZ R116, R91.reuse, R88, R116 ;  /* 0x000000585b747223 */ /* 0x040fe20000010074 */
[----:B--2---:R-:W-:Y:S02]  /*3550*/  FADD.FTZ R88, R114, R113 ;  /* 0x0000007172587221 */ /* 0x004fe40000010000 */
[----:B------:R-:W-:Y:S01]  /*3560*/  FMUL.FTZ R90, R91, R90 ;  /* 0x0000005a5b5a7220 */ /* 0x000fe20000410000 */
[----:B-1----:R-:W-:-:S03]  /*3570*/  FMUL.FTZ R114, R115, R116 ;  /* 0x0000007473727220 */ /* 0x002fc60000410000 */
[----:B------:R-:W-:Y:S02]  /*3580*/  FMUL.FTZ R90, R90, R117 ;  /* 0x000000755a5a7220 */ /* 0x000fe40000410000 */
[----:B------:R-:W0:Y:S02]  /*3590*/  SHFL.IDX PT, R117, R114, RZ, 0x1f ;  /* 0x00001fff72757589 */ /* 0x000e2400000e0000 */
[----:B------:R-:W-:Y:S02]  /*35a0*/  FFMA.FTZ R113, R115, R90, R88 ;  /* 0x0000005a73717223 */ /* 0x000fe40000010058 */
[----:B------:R-:W1:Y:S04]  /*35b0*/  LDC R88, c[0x0][0x448] ;  /* 0x00011200ff587b82 */ /* 0x000e680000000800 */
[----:B------:R-:W1:Y:S04]  /*35c0*/  SHFL.IDX PT, R113, R113, RZ, 0x1f ;  /* 0x00001fff71717589 */ /* 0x000e6800000e0000 */
[----:B------:R-:W2:Y:S01]  /*35d0*/  @!P1 LDC.64 R90, c[0x0][0x3c0] ;  /* 0x0000f000ff5a9b82 */ /* 0x000ea20000000a00 */
[----:B0-----:R-:W-:-:S05]  /*35e0*/  FMUL.FTZ R116, R117, R117 ;  /* 0x0000007575747220 */ /* 0x001fca0000410000 */
[----:B------:R-:W-:Y:S01]  /*35f0*/  FSEL R116, R116, RZ, P5 ;  /* 0x000000ff74747208 */ /* 0x000fe20002800000 */
[----:B-1----:R-:W-:Y:S01]  /*3600*/  FFMA.FTZ R115, R113, UR13, R88 ;  /* 0x0000000d71737c23 */ /* 0x002fe20008010058 */
[----:B------:R-:W-:Y:S01]  /*3610*/  FSEL R113, R117, RZ, !P5 ;  /* 0x000000ff75717208 */ /* 0x000fe20006800000 */
[----:B------:R-:W0:Y:S02]  /*3620*/  @!P1 LDC.64 R88, c[0x0][0x3c8] ;  /* 0x0000f200ff589b82 */ /* 0x000e240000000a00 */
[----:B------:R-:W-:Y:S01]  /*3630*/  FADD.FTZ R116, R115, R116 ;  /* 0x0000007473747221 */ /* 0x000fe20000010000 */
[----:B--2---:R-:W-:-:S05]  /*3640*/  @!P1 IMAD.WIDE R90, R109, 0x4, R90 ;  /* 0x000000046d5a9825 */ /* 0x004fca00078e025a */
[----:B------:R-:W1:Y:S01]  /*3650*/  MUFU.RSQ R116, R116 ;  /* 0x0000007400747308 */ /* 0x000e620000001400 */
[----:B------:R2:W-:Y:S01]  /*3660*/  @!P1 STG.E desc[UR6][R90.64], R117 ;  /* 0x000000755a009986 */ /* 0x0005e2000c101906 */
[----:B0-----:R-:W-:-:S05]  /*3670*/  @!P1 IMAD.WIDE R88, R109, 0x4, R88 ;  /* 0x000000046d589825 */ /* 0x001fca00078e0258 */
[----:B-1----:R2:W-:Y:S01]  /*3680*/  @!P1 STG.E desc[UR6][R88.64], R116 ;  /* 0x0000007458009986 */ /* 0x0025e2000c101906 */
[----:B------:R-:W-:Y:S05]  /*3690*/  @!P0 BRA `(.L_x_5391) ;  /* 0x0000000000c08947 */ /* 0x000fea0003800000 */
[--C-:B--2---:R-:W-:Y:S01]  /*36a0*/  FADD.FTZ R89, R56, -R113.reuse ;  /* 0x8000007138597221 */ /* 0x104fe20000010000 */
[----:B------:R-:W-:Y:S01]  /*36b0*/  SHF.L.U32 R91, R12, 0x10, RZ ;  /* 0x000000100c5b7819 */ /* 0x000fe200000006ff */
[----:B------:R-:W-:Y:S01]  /*36c0*/  IMAD.U32 R114, R96, 0x10000, RZ ;  /* 0x0001000060727824 */ /* 0x000fe200078e00ff */
[----:B------:R-:W-:Y:S01]  /*36d0*/  SHF.L.U32 R115, R16, 0x10, RZ ;  /* 0x0000001010737819 */ /* 0x000fe200000006ff */
[----:B------:R-:W-:Y:S01]  /*36e0*/  FMUL.FTZ R88, R116, R89 ;  /* 0x0000005974587220 */ /* 0x000fe20000410000 */
[----:B------:R-:W-:Y:S01]  /*36f0*/  FADD.FTZ R89, R57, -R113 ;  /* 0x8000007139597221 */ /* 0x000fe20000010000 */
[----:B------:R-:W-:Y:S02]  /*3700*/  SHF.L.U32 R90, R97, 0x10, RZ ;  /* 0x00000010615a7819 */ /* 0x000fe400000006ff */
[----:B------:R-:W-:Y:S01]  /*3710*/  FFMA.FTZ R88, R88, R91, R115 ;  /* 0x0000005b58587223 */ /* 0x000fe20000010073 */
[----:B------:R-:W-:Y:S01]  /*3720*/  FMUL.FTZ R89, R116, R89 ;  /* 0x0000005974597220 */ /* 0x000fe20000410000 */
[----:B------:R-:W-:Y:S01]  /*3730*/  FADD.FTZ R91, R58, -R113 ;  /* 0x800000713a5b7221 */ /* 0x000fe20000010000 */
[----:B------:R-:W-:-:S02]  /*3740*/  SHF.L.U32 R118, R95, 0x10, RZ ;  /* 0x000000105f767819 */ /* 0x000fc400000006ff */
[----:B------:R-:W-:Y:S01]  /*3750*/  FFMA.FTZ R117, R89, R90, R114 ;  /* 0x0000005a59757223 */ /* 0x000fe20000010072 */
[----:B------:R-:W-:Y:S01]  /*3760*/  SHF.L.U32 R90, R13, 0x10, RZ ;  /* 0x000000100d5a7819 */ /* 0x000fe200000006ff */
[----:B------:R-:W-:Y:S01]  /*3770*/  FMUL.FTZ R89, R116, R91 ;  /* 0x0000005b74597220 */ /* 0x000fe20000410000 */
[----:B------:R-:W-:Y:S01]  /*3780*/  SHF.L.U32 R114, R17, 0x10, RZ ;  /* 0x0000001011727819 */ /* 0x000fe200000006ff */
[----:B------:R-:W-:Y:S01]  /*3790*/  FADD.FTZ R91, R59, -R113 ;  /* 0x800000713b5b7221 */ /* 0x000fe20000010000 */
[----:B------:R-:W-:Y:S02]  /*37a0*/  SHF.L.U32 R115, R18, 0x10, RZ ;  /* 0x0000001012737819 */ /* 0x000fe400000006ff */
[----:B------:R-:W-:Y:S01]  /*37b0*/  SHF.L.U32 R120, R92, 0x10, RZ ;  /* 0x000000105c787819 */ /* 0x000fe200000006ff */
[----:B------:R-:W-:Y:S01]  /*37c0*/  FFMA.FTZ R89, R89, R90, R114 ;  /* 0x0000005a59597223 */ /* 0x000fe20000010072 */
[----:B------:R-:W-:Y:S01]  /*37d0*/  SHF.L.U32 R90, R94, 0x10, RZ ;  /* 0x000000105e5a7819 */ /* 0x000fe200000006ff */
[----:B------:R-:W-:Y:S01]  /*37e0*/  FMUL.FTZ R91, R116, R91 ;  /* 0x0000005b745b7220 */ /* 0x000fe20000410000 */
[----:B------:R-:W-:-:S02]  /*37f0*/  SHF.L.U32 R114, R93, 0x10, RZ ;  /* 0x000000105d727819 */ /* 0x000fc400000006ff */
[----:B------:R-:W-:Y:S01]  /*3800*/  F2FP.BF16.F32.PACK_AB R88, R117, R88 ;  /* 0x000000587558723e */ /* 0x000fe200000010ff */
[----:B------:R-:W-:Y:S01]  /*3810*/  FFMA.FTZ R118, R91, R118, R90 ;  /* 0x000000765b767223 */ /* 0x000fe2000001005a */
[----:B------:R-:W-:-:S04]  /*3820*/  FADD.FTZ R91, R60, -R113 ;  /* 0x800000713c5b7221 */ /* 0x000fc80000010000 */
[----:B------:R-:W-:Y:S01]  /*3830*/  FMUL.FTZ R90, R116, R91 ;  /* 0x0000005b745a7220 */ /* 0x000fe20000410000 */
[----:B------:R-:W-:Y:S01]  /*3840*/  IMAD.U32 R91, R14, 0x10000, RZ ;  /* 0x000100000e5b7824 */ /* 0x000fe200078e00ff */
[----:B------:R-:W-:-:S03]  /*3850*/  F2FP.BF16.F32.PACK_AB R89, R118, R89 ;  /* 0x000000597659723e */ /* 0x000fc600000010ff */
[----:B------:R-:W-:Y:S01]  /*3860*/  FFMA.FTZ R90, R90, R91, R115 ;  /* 0x0000005b5a5a7223 */ /* 0x000fe20000010073 */
[--C-:B------:R-:W-:Y:S01]  /*3870*/  FADD.FTZ R91, R61, -R113.reuse ;  /* 0x800000713d5b7221 */ /* 0x100fe20000010000 */
[----:B------:R-:W-:-:S03]  /*3880*/  FADD.FTZ R115, R63, -R113 ;  /* 0x800000713f737221 */ /* 0x000fc60000010000 */
[C---:B------:R-:W-:Y:S01]  /*3890*/  FMUL.FTZ R91, R116.reuse, R91 ;  /* 0x0000005b745b7220 */ /* 0x040fe20000410000 */
[----:B------:R-:W-:-:S03]  /*38a0*/  FMUL.FTZ R115, R116, R115 ;  /* 0x0000007374737220 */ /* 0x000fc60000410000 */
[----:B------:R-:W-:Y:S01]  /*38b0*/  FFMA.FTZ R119, R91, R114, R120 ;  /* 0x000000725b777223 */ /* 0x000fe20000010078 */
[----:B------:R-:W-:Y:S01]  /*38c0*/  FADD.FTZ R91, R62, -R113 ;  /* 0x800000713e5b7221 */ /* 0x000fe20000010000 */
[----:B------:R-:W-:Y:S01]  /*38d0*/  SHF.L.U32 R114, R15, 0x10, RZ ;  /* 0x000000100f727819 */ /* 0x000fe200000006ff */
[----:B------:R-:W-:Y:S02]  /*38e0*/  IMAD.U32 R120, R19, 0x10000, RZ ;  /* 0x0001000013787824 */ /* 0x000fe400078e00ff */
[----:B------:R-:W-:Y:S01]  /*38f0*/  FMUL.FTZ R91, R116, R91 ;  /* 0x0000005b745b7220 */ /* 0x000fe20000410000 */
[----:B------:R-:W-:-:S03]  /*3900*/  F2FP.BF16.F32.PACK_AB R90, R119, R90 ;  /* 0x0000005a775a723e */ /* 0x000fc600000010ff */
[----:B------:R-:W-:Y:S01]  /*3910*/  FFMA.FTZ R91, R91, R114, R120 ;  /* 0x000000725b5b7223 */ /* 0x000fe20000010078 */
[----:B------:R-:W-:Y:S02]  /*3920*/  SHF.L.U32 R114, R11, 0x10, RZ ;  /* 0x000000100b727819 */ /* 0x000fe400000006ff */
[----:B------:R-:W-:-:S05]  /*3930*/  SHF.L.U32 R120, R10, 0x10, RZ ;  /* 0x000000100a787819 */ /* 0x000fca00000006ff */
[----:B------:R-:W-:Y:S02]  /*3940*/  FFMA.FTZ R120, R115, R114, R120 ;  /* 0x0000007273787223 */ /* 0x000fe40000010078 */
[----:B------:R-:W0:Y:S03]  /*3950*/  LDC.64 R114, c[0x0][0x428] ;  /* 0x00010a00ff727b82 */ /* 0x000e260000000a00 */
[----:B------:R-:W-:Y:S01]  /*3960*/  F2FP.BF16.F32.PACK_AB R91, R120, R91 ;  /* 0x0000005b785b723e */ /* 0x000fe200000010ff */
[C---:B0-----:R-:W-:Y:S01]  /*3970*/  IMAD.WIDE.U32 R114, R111.reuse, 0x10, R114 ;  /* 0x000000106f727825 */ /* 0x041fe200078e0072 */
[----:B------:R-:W-:-:S04]  /*3980*/  IADD3 R111, PT, PT, R111, 0x80, RZ ;  /* 0x000000806f6f7810 */ /* 0x000fc80007ffe0ff */
[----:B------:R0:W-:Y:S03]  /*3990*/  STG.E.128 desc[UR6][R114.64], R88 ;  /* 0x0000005872007986 */ /* 0x0001e6000c101d06 */
.L_x_5391:
[----:B------:R-:W-:Y:S05]  /*39a0*/  BSYNC.RECONVERGENT B0 ;  /* 0x0000000000007941 */ /* 0x000fea0003800200 */
.L_x_5390:
[----:B------:R-:W-:Y:S04]  /*39b0*/  BSSY.RECONVERGENT B0, `(.L_x_5392) ;  /* 0x0000032000007945 */ /* 0x000fe80003800200 */
[----:B------:R-:W-:Y:S05]  /*39c0*/  @!P2 BRA `(.L_x_5393) ;  /* 0x0000000000c0a947 */ /* 0x000fea0003800000 */
[--C-:B0-2---:R-:W-:Y:S01]  /*39d0*/  FADD.FTZ R89, R64, -R113.reuse ;  /* 0x8000007140597221 */ /* 0x105fe20000010000 */
[----:B------:R-:W-:Y:S01]  /*39e0*/  SHF.L.U32 R91, R20, 0x10, RZ ;  /* 0x00000010145b7819 */ /* 0x000fe200000006ff */
[----:B------:R-:W-:Y:S01]  /*39f0*/  IMAD.U32 R115, R24, 0x10000, RZ ;  /* 0x0001000018737824 */ /* 0x000fe200078e00ff */
[----:B------:R-:W-:Y:S01]  /*3a00*/  SHF.L.U32 R90, R9, 0x10, RZ ;  /* 0x00000010095a7819 */ /* 0x000fe200000006ff */
[----:B------:R-:W-:Y:S01]  /*3a10*/  FMUL.FTZ R88, R116, R89 ;  /* 0x0000005974587220 */ /* 0x000fe20000410000 */
[----:B------:R-:W-:Y:S01]  /*3a20*/  FADD.FTZ R89, R65, -R113 ;  /* 0x8000007141597221 */ /* 0x000fe20000010000 */
[----:B------:R-:W-:Y:S01]  /*3a30*/  SHF.L.U32 R114, R8, 0x10, RZ ;  /* 0x0000001008727819 */ /* 0x000fe200000006ff */
[----:B------:R-:W-:Y:S02]  /*3a40*/  IMAD.U32 R118, R6, 0x10000, RZ ;  /* 0x0001000006767824 */ /* 0x000fe400078e00ff */
[----:B------:R-:W-:Y:S01]  /*3a50*/  FFMA.FTZ R88, R88, R91, R115 ;  /* 0x0000005b58587223 */ /* 0x000fe20000010073 */
[----:B------:R-:W-:Y:S01]  /*3a60*/  FMUL.FTZ R89, R116, R89 ;  /* 0x0000005974597220 */ /* 0x000fe20000410000 */
[----:B------:R-:W-:Y:S01]  /*3a70*/  FADD.FTZ R91, R66, -R113 ;  /* 0x80000071425b7221 */ /* 0x000fe20000010000 */
[----:B------:R-:W-:Y:S01]  /*3a80*/  SHF.L.U32 R115, R26, 0x10, RZ ;  /* 0x000000101a737819 */ /* 0x000fe200000006ff */
[----:B------:R-:W-:-:S02]  /*3a90*/  IMAD.U32 R120, R3, 0x10000, RZ ;  /* 0x0001000003787824 */ /* 0x000fc400078e00ff */
[----:B------:R-:W-:Y:S01]  /*3aa0*/  FFMA.FTZ R117, R89, R90, R114 ;  /* 0x0000005a59757223 */ /* 0x000fe20000010072 */
[----:B------:R-:W-:Y:S01]  /*3ab0*/  SHF.L.U32 R90, R21, 0x10, RZ ;  /* 0x00000010155a7819 */ /* 0x000fe200000006ff */
[----:B------:R-:W-:Y:S01]  /*3ac0*/  FMUL.FTZ R89, R116, R91 ;  /* 0x0000005b74597220 */ /* 0x000fe20000410000 */
[----:B------:R-:W-:Y:S01]  /*3ad0*/  SHF.L.U32 R114, R25, 0x10, RZ ;  /* 0x0000001019727819 */ /* 0x000fe200000006ff */
[----:B------:R-:W-:Y:S01]  /*3ae0*/  FADD.FTZ R91, R67, -R113 ;  /* 0x80000071435b7221 */ /* 0x000fe20000010000 */
[----:B------:R-:W-:-:S03]  /*3af0*/  F2FP.BF16.F32.PACK_AB R88, R117, R88 ;  /* 0x000000587558723e */ /* 0x000fc600000010ff */
[----:B------:R-:W-:Y:S01]  /*3b00*/  FFMA.FTZ R89, R89, R90, R114 ;  /* 0x0000005a59597223 */ /* 0x000fe20000010072 */
[----:B------:R-:W-:Y:S01]  /*3b10*/  SHF.L.U32 R90, R5, 0x10, RZ ;  /* 0x00000010055a7819 */ /* 0x000fe200000006ff */
[----:B------:R-:W-:Y:S01]  /*3b20*/  FMUL.FTZ R91, R116, R91 ;  /* 0x0000005b745b7220 */ /* 0x000fe20000410000 */
[----:B------:R-:W-:-:S03]  /*3b30*/  SHF.L.U32 R114, R4, 0x10, RZ ;  /* 0x0000001004727819 */ /* 0x000fc600000006ff */
[----:B------:R-:W-:Y:S01]  /*3b40*/  FFMA.FTZ R118, R91, R118, R90 ;  /* 0x000000765b767223 */ /* 0x000fe2000001005a */
[----:B------:R-:W-:-:S04]  /*3b50*/  FADD.FTZ R91, R68, -R113 ;  /* 0x80000071445b7221 */ /* 0x000fc80000010000 */
[----:B------:R-:W-:Y:S01]  /*3b60*/  FMUL.FTZ R90, R116, R91 ;  /* 0x0000005b745a7220 */ /* 0x000fe20000410000 */
[----:B------:R-:W-:Y:S02]  /*3b70*/  SHF.L.U32 R91, R22, 0x10, RZ ;  /* 0x00000010165b7819 */ /* 0x000fe400000006ff */
        /* <DEDUP_REMOVED lines=8> */
[----:B------:R-:W-:Y:S02]  /*3c00*/  SHF.L.U32 R114, R23, 0x10, RZ ;  /* 0x0000001017727819 */ /* 0x000fe400000006ff */
[----:B------:R-:W-:Y:S01]  /*3c10*/  SHF.L.U32 R120, R27, 0x10, RZ ;  /* 0x000000101b787819 */ /* 0x000fe200000006ff */
        /* <DEDUP_REMOVED lines=8> */
[----:B0-----:R-:W-:-:S04]  /*3ca0*/  IMAD.WIDE.U32 R114, R111, 0x10, R114 ;  /* 0x000000106f727825 */ /* 0x001fc800078e0072 */
[----:B------:R-:W-:Y:S01]  /*3cb0*/  VIADD R111, R111, 0x80 ;  /* 0x000000806f6f7836 */ /* 0x000fe20000000000 */
[----:B------:R1:W-:Y:S06]  /*3cc0*/  STG.E.128 desc[UR6][R114.64], R88 ;  /* 0x0000005872007986 */ /* 0x0003ec000c101d06 */
.L_x_5393:
[----:B------:R-:W-:Y:S05]  /*3cd0*/  BSYNC.RECONVERGENT B0 ;  /* 0x0000000000007941 */ /* 0x000fea0003800200 */
.L_x_5392:
[----:B------:R-:W-:Y:S04]  /*3ce0*/  BSSY.RECONVERGENT B0, `(.L_x_5394) ;  /* 0x0000032000007945 */ /* 0x000fe80003800200 */
[----:B------:R-:W-:Y:S05]  /*3cf0*/  @!P3 BRA `(.L_x_5395) ;  /* 0x0000000000c0b947 */ /* 0x000fea0003800000 */
[--C-:B012---:R-:W-:Y:S01]  /*3d00*/  FADD.FTZ R89, R72, -R113.reuse ;  /* 0x8000007148597221 */ /* 0x107fe20000010000 */
[----:B------:R-:W-:Y:S02]  /*3d10*/  SHF.L.U32 R91, R28, 0x10, RZ ;  /* 0x000000101c5b7819 */ /* 0x000fe400000006ff */
[----:B------:R-:W-:Y:S01]  /*3d20*/  SHF.L.U32 R115, R32, 0x10, RZ ;  /* 0x0000001020737819 */ /* 0x000fe200000006ff */
[----:B------:R-:W-:Y:S01]  /*3d30*/  FMUL.FTZ R88, R116, R89 ;  /* 0x0000005974587220 */ /* 0x000fe20000410000 */
[----:B------:R-:W-:Y:S01]  /*3d40*/  FADD.FTZ R89, R73, -R113 ;  /* 0x8000007149597221 */ /* 0x000fe20000010000 */
[----:B------:R-:W-:Y:S02]  /*3d50*/  SHF.L.U32 R90, R99, 0x10, RZ ;  /* 0x00000010635a7819 */ /* 0x000fe400000006ff */
[----:B------:R-:W-:Y:S01]  /*3d60*/  SHF.L.U32 R114, R100, 0x10, RZ ;  /* 0x0000001064727819 */ /* 0x000fe200000006ff */
[----:B------:R-:W-:Y:S01]  /*3d70*/  FMUL.FTZ R89, R116, R89 ;  /* 0x0000005974597220 */ /* 0x000fe20000410000 */
[----:B------:R-:W-:Y:S01]  /*3d80*/  FFMA.FTZ R88, R88, R91, R115 ;  /* 0x0000005b58587223 */ /* 0x000fe20000010073 */
[----:B------:R-:W-:Y:S01]  /*3d90*/  FADD.FTZ R91, R74, -R113 ;  /* 0x800000714a5b7221 */ /* 0x000fe20000010000 */
[----:B------:R-:W-:Y:S01]  /*3da0*/  SHF.L.U32 R118, R101, 0x10, RZ ;  /* 0x0000001065767819 */ /* 0x000fe200000006ff */
[----:B------:R-:W-:Y:S01]  /*3db0*/  FFMA.FTZ R117, R89, R90, R114 ;  /* 0x0000005a59757223 */ /* 0x000fe20000010072 */
[----:B------:R-:W-:Y:S01]  /*3dc0*/  SHF.L.U32 R114, R33, 0x10, RZ ;  /* 0x0000001021727819 */ /* 0x000fe200000006ff */
[----:B------:R-:W-:Y:S01]  /*3dd0*/  FMUL.FTZ R89, R116, R91 ;  /* 0x0000005b74597220 */ /* 0x000fe20000410000 */
[----:B------:R-:W-:-:S02]  /*3de0*/  IMAD.U32 R90, R29, 0x10000, RZ ;  /* 0x000100001d5a7824 */ /* 0x000fc400078e00ff */
[--C-:B------:R-:W-:Y:S01]  /*3df0*/  FADD.FTZ R91, R75, -R113.reuse ;  /* 0x800000714b5b7221 */ /* 0x100fe20000010000 */
[----:B------:R-:W-:Y:S01]  /*3e00*/  IMAD.U32 R115, R34, 0x10000, RZ ;  /* 0x0001000022737824 */ /* 0x000fe200078e00ff */
[----:B------:R-:W-:Y:S01]  /*3e10*/  SHF.L.U32 R120, R104, 0x10, RZ ;  /* 0x0000001068787819 */ /* 0x000fe200000006ff */
[----:B------:R-:W-:Y:S01]  /*3e20*/  FFMA.FTZ R89, R89, R90, R114 ;  /* 0x0000005a59597223 */ /* 0x000fe20000010072 */
[----:B------:R-:W-:Y:S01]  /*3e30*/  SHF.L.U32 R90, R102, 0x10, RZ ;  /* 0x00000010665a7819 */ /* 0x000fe200000006ff */
[----:B------:R-:W-:Y:S01]  /*3e40*/  FMUL.FTZ R91, R116, R91 ;  /* 0x0000005b745b7220 */ /* 0x000fe20000410000 */
[----:B------:R-:W-:Y:S02]  /*3e50*/  SHF.L.U32 R114, R103, 0x10, RZ ;  /* 0x0000001067727819 */ /* 0x000fe400000006ff */
[----:B------:R-:W-:Y:S01]  /*3e60*/  F2FP.BF16.F32.PACK_AB R88, R117, R88 ;  /* 0x000000587558723e */ /* 0x000fe200000010ff */
        /* <DEDUP_REMOVED lines=17> */
[----:B------:R-:W-:Y:S01]  /*3f80*/  IMAD.U32 R114, R105, 0x10000, RZ ;  /* 0x0001000069727824 */ /* 0x000fe200078e00ff */
[----:B------:R-:W-:-:S05]  /*3f90*/  SHF.L.U32 R120, R106, 0x10, RZ ;  /* 0x000000106a787819 */ /* 0x000fca00000006ff */
[----:B------:R-:W-:Y:S02]  /*3fa0*/  FFMA.FTZ R120, R115, R114, R120 ;  /* 0x0000007273787223 */ /* 0x000fe40000010078 */
[----:B------:R-:W0:Y:S03]  /*3fb0*/  LDC.64 R114, c[0x0][0x428] ;  /* 0x00010a00ff727b82 */ /* 0x000e260000000a00 */
[----:B------:R-:W-:Y:S01]  /*3fc0*/  F2FP.BF16.F32.PACK_AB R91, R120, R91 ;  /* 0x0000005b785b723e */ /* 0x000fe200000010ff */
[C---:B0-----:R-:W-:Y:S01]  /*3fd0*/  IMAD.WIDE.U32 R114, R111.reuse, 0x10, R114 ;  /* 0x000000106f727825 */ /* 0x041fe200078e0072 */
[----:B------:R-:W-:-:S04]  /*3fe0*/  IADD3 R111, PT, PT, R111, 0x80, RZ ;  /* 0x000000806f6f7810 */ /* 0x000fc80007ffe0ff */
[----:B------:R3:W-:Y:S03]  /*3ff0*/  STG.E.128 desc[UR6][R114.64], R88 ;  /* 0x0000005872007986 */ /* 0x0007e6000c101d06 */
.L_x_5395:
[----:B------:R-:W-:Y:S05]  /*4000*/  BSYNC.RECONVERGENT B0 ;  /* 0x0000000000007941 */ /* 0x000fea0003800200 */
.L_x_5394:
[----:B------:R-:W-:Y:S04]  /*4010*/  BSSY.RECONVERGENT B0, `(.L_x_5396) ;  /* 0x0000037000007945 */ /* 0x000fe80003800200 */
[----:B------:R-:W-:Y:S05]  /*4020*/  @!P4 BRA `(.L_x_5397) ;  /* 0x0000000000d4c947 */ /* 0x000fea0003800000 */
[----:B0123--:R-:W-:Y:S01]  /*4030*/  PRMT R88, R37, 0x7632, R88 ;  /* 0x0000763225587816 */ /* 0x00ffe20000000058 */
[--C-:B------:R-:W-:Y:S01]  /*4040*/  FADD.FTZ R89, R83, -R113.reuse ;  /* 0x8000007153597221 */ /* 0x100fe20000010000 */
[----:B------:R-:W-:Y:S01]  /*4050*/  PRMT R90, R41, 0x7632, R90 ;  /* 0x00007632295a7816 */ /* 0x000fe2000000005a */
[----:B------:R-:W-:Y:S01]  /*4060*/  FADD.FTZ R91, R85, -R113 ;  /* 0x80000071555b7221 */ /* 0x000fe20000010000 */
[----:B------:R-:W-:Y:S01]  /*4070*/  SHF.L.U32 R88, R88, 0x10, RZ ;  /* 0x0000001058587819 */ /* 0x000fe200000006ff */
[----:B------:R-:W-:Y:S01]  /*4080*/  FMUL.FTZ R89, R116, R89 ;  /* 0x0000005974597220 */ /* 0x000fe20000410000 */
[----:B------:R-:W-:Y:S02]  /*4090*/  SHF.L.U32 R90, R90, 0x10, RZ ;  /* 0x000000105a5a7819 */ /* 0x000fe400000006ff */
[----:B------:R-:W-:Y:S02]  /*40a0*/  PRMT R115, R38, 0x7632, R115 ;  /* 0x0000763226737816 */ /* 0x000fe40000000073 */
[----:B------:R-:W-:Y:S01]  /*40b0*/  PRMT R117, R42, 0x7632, R117 ;  /* 0x000076322a757816 */ /* 0x000fe20000000075 */
[----:B------:R-:W-:Y:S01]  /*40c0*/  FFMA.FTZ R89, R89, R88, R90 ;  /* 0x0000005859597223 */ /* 0x000fe2000001005a */
[----:B------:R-:W-:Y:S01]  /*40d0*/  FMUL.FTZ R90, R116, R91 ;  /* 0x0000005b745a7220 */ /* 0x000fe20000410000 */
[----:B------:R-:W-:Y:S01]  /*40e0*/  PRMT R88, R39, 0x7632, R88 ;  /* 0x0000763227587816 */ /* 0x000fe20000000058 */
[----:B------:R-:W-:Y:S01]  /*40f0*/  IMAD.U32 R115, R115, 0x10000, RZ ;  /* 0x0001000073737824 */ /* 0x000fe200078e00ff */
[----:B------:R-:W-:Y:S01]  /*4100*/  SHF.L.U32 R117, R117, 0x10, RZ ;  /* 0x0000001075757819 */ /* 0x000fe200000006ff */
[----:B------:R-:W-:Y:S01]  /*4110*/  FADD.FTZ R91, R87, -R113 ;  /* 0x80000071575b7221 */ /* 0x000fe20000010000 */
[----:B------:R-:W-:-:S02]  /*4120*/  PRMT R114, R43, 0x7632, R114 ;  /* 0x000076322b727816 */ /* 0x000fc40000000072 */
[----:B------:R-:W-:Y:S01]  /*4130*/  SHF.L.U32 R88, R88, 0x10, RZ ;  /* 0x0000001058587819 */ /* 0x000fe200000006ff */
[----:B------:R-:W-:Y:S01]  /*4140*/  FFMA.FTZ R90, R90, R115, R117 ;  /* 0x000000735a5a7223 */ /* 0x000fe20000010075 */
[----:B------:R-:W-:Y:S01]  /*4150*/  SHF.L.U32 R114, R114, 0x10, RZ ;  /* 0x0000001072727819 */ /* 0x000fe200000006ff */
[----:B------:R-:W-:Y:S01]  /*4160*/  FMUL.FTZ R91, R116, R91 ;  /* 0x0000005b745b7220 */ /* 0x000fe20000410000 */
[----:B------:R-:W-:Y:S01]  /*4170*/  FADD.FTZ R115, R80, -R113 ;  /* 0x8000007150737221 */ /* 0x000fe20000010000 */
[----:B------:R-:W-:Y:S01]  /*4180*/  IMAD.U32 R117, R40, 0x10000, RZ ;  /* 0x0001000028757824 */ /* 0x000fe200078e00ff */
[----:B------:R-:W-:Y:S01]  /*4190*/  SHF.L.U32 R118, R37, 0x10, RZ ;  /* 0x0000001025767819 */ /* 0x000fe200000006ff */
[----:B------:R-:W-:Y:S01]  /*41a0*/  FFMA.FTZ R91, R91, R88, R114 ;  /* 0x000000585b5b7223 */ /* 0x000fe20000010072 */
[----:B------:R-:W-:Y:S01]  /*41b0*/  FMUL.FTZ R88, R116, R115 ;  /* 0x0000007374587220 */ /* 0x000fe20000410000 */
[----:B------:R-:W-:Y:S02]  /*41c0*/  SHF.L.U32 R115, R36, 0x10, RZ ;  /* 0x0000001024737819 */ /* 0x000fe400000006ff */
[----:B------:R-:W-:-:S02]  /*41d0*/  SHF.L.U32 R114, R41, 0x10, RZ ;  /* 0x0000001029727819 */ /* 0x000fc400000006ff */
[----:B------:R-:W-:Y:S01]  /*41e0*/  SHF.L.U32 R120, R42, 0x10, RZ ;  /* 0x000000102a787819 */ /* 0x000fe200000006ff */
[----:B------:R-:W-:Y:S01]  /*41f0*/  FFMA.FTZ R88, R88, R115, R117 ;  /* 0x0000007358587223 */ /* 0x000fe20000010075 */
[----:B------:R-:W-:-:S04]  /*4200*/  FADD.FTZ R115, R82, -R113 ;  /* 0x8000007152737221 */ /* 0x000fc80000010000 */
[----:B------:R-:W-:-:S04]  /*4210*/  FMUL.FTZ R115, R116, R115 ;  /* 0x0000007374737220 */ /* 0x000fc80000410000 */
[----:B------:R-:W-:Y:S01]  /*4220*/  FFMA.FTZ R118, R115, R118, R114 ;  /* 0x0000007673767223 */ /* 0x000fe20000010072 */
[----:B------:R-:W-:Y:S01]  /*4230*/  FADD.FTZ R115, R84, -R113 ;  /* 0x8000007154737221 */ /* 0x000fe20000010000 */
[----:B------:R-:W-:-:S03]  /*4240*/  SHF.L.U32 R114, R38, 0x10, RZ ;  /* 0x0000001026727819 */ /* 0x000fc600000006ff */
[----:B------:R-:W-:Y:S01]  /*4250*/  FMUL.FTZ R115, R116, R115 ;  /* 0x0000007374737220 */ /* 0x000fe20000410000 */
[----:B------:R-:W-:-:S03]  /*4260*/  F2FP.BF16.F32.PACK_AB R89, R89, R118 ;  /* 0x000000765959723e */ /* 0x000fc600000010ff */
[----:B------:R-:W-:Y:S01]  /*4270*/  FFMA.FTZ R117, R115, R114, R120 ;  /* 0x0000007273757223 */ /* 0x000fe20000010078 */
[--C-:B------:R-:W-:Y:S01]  /*4280*/  FADD.FTZ R115, R86, -R113.reuse ;  /* 0x8000007156737221 */ /* 0x100fe20000010000 */
[----:B------:R-:W-:Y:S01]  /*4290*/  IMAD.U32 R114, R39, 0x10000, RZ ;  /* 0x0001000027727824 */ /* 0x000fe200078e00ff */
[----:B------:R-:W-:Y:S01]  /*42a0*/  SHF.L.U32 R120, R43, 0x10, RZ ;  /* 0x000000102b787819 */ /* 0x000fe200000006ff */
[----:B------:R-:W-:Y:S01]  /*42b0*/  FADD.FTZ R113, R81, -R113 ;  /* 0x8000007151717221 */ /* 0x000fe20000010000 */
[----:B------:R-:W-:Y:S01]  /*42c0*/  FMUL.FTZ R115, R116, R115 ;  /* 0x0000007374737220 */ /* 0x000fe20000410000 */
[----:B------:R-:W-:Y:S02]  /*42d0*/  F2FP.BF16.F32.PACK_AB R90, R90, R117 ;  /* 0x000000755a5a723e */ /* 0x000fe400000010ff */
[----:B------:R-:W-:Y:S01]  /*42e0*/  FMUL.FTZ R113, R116, R113 ;  /* 0x0000007174717220 */ /* 0x000fe20000410000 */
[----:B------:R-:W-:Y:S01]  /*42f0*/  FFMA.FTZ R122, R115, R114, R120 ;  /* 0x00000072737a7223 */ /* 0x000fe20000010078 */
[----:B------:R-:W-:Y:S01]  /*4300*/  SHF.L.U32 R116, R107, 0x10, RZ ;  /* 0x000000106b747819 */ /* 0x000fe200000006ff */
[----:B------:R-:W0:Y:S01]  /*4310*/  LDC.64 R114, c[0x0][0x428] ;  /* 0x00010a00ff727b82 */ /* 0x000e220000000a00 */
[----:B------:R-:W-:-:S02]  /*4320*/  SHF.L.U32 R120, R108, 0x10, RZ ;  /* 0x000000106c787819 */ /* 0x000fc400000006ff */
[----:B------:R-:W-:-:S03]  /*4330*/  F2FP.BF16.F32.PACK_AB R91, R91, R122 ;  /* 0x0000007a5b5b723e */ /* 0x000fc600000010ff */
[----:B------:R-:W-:-:S05]  /*4340*/  FFMA.FTZ R113, R113, R116, R120 ;  /* 0x0000007471717223 */ /* 0x000fca0000010078 */
[----:B------:R-:W-:Y:S01]  /*4350*/  F2FP.BF16.F32.PACK_AB R88, R113, R88 ;  /* 0x000000587158723e */ /* 0x000fe200000010ff */
[----:B0-----:R-:W-:-:S05]  /*4360*/  IMAD.WIDE.U32 R114, R111, 0x10, R114 ;  /* 0x000000106f727825 */ /* 0x001fca00078e0072 */
[----:B------:R4:W-:Y:S02]  /*4370*/  STG.E.128 desc[UR6][R114.64], R88 ;  /* 0x0000005872007986 */ /* 0x0009e4000c101d06 */
.L_x_5397:
[----:B------:R-:W-:Y:S05]  /*4380*/  BSYNC.RECONVERGENT B0 ;  /* 0x0000000000007941 */ /* 0x000fea0003800200 */
.L_x_5396:
[----:B01234-:R-:W0:Y:S01]  /*4390*/  LDC.64 R88, c[0x0][0x380] ;  /* 0x0000e000ff587b82 */ /* 0x01fe220000000a00 */
[----:B------:R-:W-:Y:S01]  /*43a0*/  UPLOP3.LUT UP1, UPT, UPT, UPT, UP1, 0x40, 0x4 ;  /* 0x000000000004789c */ /* 0x000fe20003f2e810 */
[----:B0-----:R-:W-:-:S04]  /*43b0*/  IADD3 R109, PT, PT, R109, R88, RZ ;  /* 0x000000586d6d7210 */ /* 0x001fc80007ffe0ff */
[----:B------:R-:W-:-:S13]  /*43c0*/  ISETP.GE.AND P1, PT, R109, R89, PT ;  /* 0x000000596d00720c */ /* 0x000fda0003f26270 */
[----:B------:R-:W-:Y:S05]  /*43d0*/  @!P1 BRA `(.L_x_5398) ;  /* 0xffffffc400109947 */ /* 0x000fea000383ffff */
[----:B------:R-:W-:Y:S05]  /*43e0*/  EXIT ;  /* 0x000000000000794d */ /* 0x000fea0003800000 */
.L_x_5399:
        /* <DEDUP_REMOVED lines=9> */
.L_x_17966:


//--------------------- .text._ZN10layer_norm31ln_parallel_residual_fwd_kernelINS_13Kernel_traitsI13__nv_bfloat16S2_fS2_fjLj4096ELj1ELj1ELj4ELj16ENS_18Kernel_traits_baseILj4096ES2_S2_fS2_fjLj128EEEEELb0ELb1ELb1EEEvNS_9FwdParamsE --------------------------
	.section	.text._ZN10layer_norm31ln_parallel_residual_fwd_kernelINS_13Kernel_traitsI13__nv_bfloat16S2_fS2_fjLj4096ELj1ELj1ELj4ELj16ENS_18Kernel_traits_baseILj4096ES2_S2_fS2_fjLj128EEEEELb0ELb1ELb1EEEvNS_9FwdParamsE,"ax",@progbits
	.align	128
        .global         _ZN10layer_norm31ln_parallel_residual_fwd_kernelINS_13Kernel_traitsI13__nv_bfloat16S2_fS2_fjLj4096ELj1ELj1ELj4ELj16ENS_18Kernel_traits_baseILj4096ES2_S2_fS2_fjLj128EEEEELb0ELb1ELb1EEEvNS_9FwdParamsE
        .type           _ZN10layer_norm31ln_parallel_residual_fwd_kernelINS_13Kernel_traitsI13__nv_bfloat16S2_fS2_fjLj4096ELj1ELj1ELj4ELj16ENS_18Kernel_traits_baseILj4096ES2_S2_fS2_fjLj128EEEEELb0ELb1ELb1EEEvNS_9FwdParamsE,@function
        .size           _ZN10layer_norm31ln_parallel_residual_fwd_kernelINS_13Kernel_traitsI13__nv_bfloat16S2_fS2_fjLj4096ELj1ELj1ELj4ELj16ENS_18Kernel_traits_baseILj4096ES2_S2_fS2_fjLj128EEEEELb0ELb1ELb1EEEvNS_9FwdParamsE,(.L_x_17967 - _ZN10layer_norm31ln_parallel_residual_fwd_kernelINS_13Kernel_traitsI13__nv_bfloat16S2_fS2_fjLj4096ELj1ELj1ELj4ELj16ENS_18Kernel_traits_baseILj4096ES2_S2_fS2_fjLj128EEEEELb0ELb1ELb1EEEvNS_9FwdParamsE)
        .other          _ZN10layer_norm31ln_parallel_residual_fwd_kernelINS_13Kernel_traitsI13__nv_bfloat16S2_fS2_fjLj4096ELj1ELj1ELj4ELj16ENS_18Kernel_traits_baseILj4096ES2_S2_fS2_fjLj128EEEEELb0ELb1ELb1EEEvNS_9FwdParamsE,@"STO_CUDA_ENTRY STV_DEFAULT"
_ZN10layer_norm31ln_parallel_residual_fwd_kernelINS_13Kernel_traitsI13__nv_bfloat16S2_fS2_fjLj4096ELj1ELj1ELj4ELj16ENS_18Kernel_traits_baseILj4096ES2_S2_fS2_fjLj128EEEEELb0ELb1ELb1EEEvNS_9FwdParamsE:
.text._ZN10layer_norm31ln_parallel_residual_fwd_kernelINS_13Kernel_traitsI13__nv_bfloat16S2_fS2_fjLj4096ELj1ELj1ELj4ELj16ENS_18Kernel_traits_baseILj4096ES2_S2_fS2_fjLj128EEEEELb0ELb1ELb1EEEvNS_9FwdParamsE:
[----:B------:R-:W-:Y:S01]  /*0000*/  LDC R1, c[0x0][0x37c] ;  /* 0x0000df00ff017b82 */ /* 0x000fe20000000800 */
[----:B------:R-:W0:Y:S01]  /*0010*/  LDCU.64 UR4, c[0x0][0x438] ;  /* 0x00008700ff0477ac */ /* 0x000e220008000a00 */
[----:B------:R-:W1:Y:S06]  /*0020*/  S2R R91, SR_TID.X ;  /* 0x00000000005b7919 */ /* 0x000e6c0000002100 */
[----:B------:R-:W1:Y:S01]  /*0030*/  LDC.64 R2, c[0x0][0x3d0] ;  /* 0x0000f400ff027b82 */ /* 0x000e620000000a00 */
[----:B------:R-:W2:Y:S01]  /*0040*/  LDCU.64 UR6, c[0x0][0x358] ;  /* 0x00006b00ff0677ac */ /* 0x000ea20008000a00 */
[----:B0-----:R-:W-:-:S04]  /*0050*/  ISETP.NE.U32.AND P1, PT, RZ, UR4, PT ;  /* 0x00000004ff007c0c */ /* 0x001fc8000bf25070 */
[----:B------:R-:W-:Y:S01]  /*0060*/  ISETP.NE.AND.EX P1, PT, RZ, UR5, PT, P1 ;  /* 0x00000005ff007c0c */ /* 0x000fe2000bf25310 */
[C---:B-1----:R-:W-:Y:S01]  /*0070*/  IMAD.WIDE.U32 R2, R91.reuse, 0x10, R2 ;  /* 0x000000105b027825 */ /* 0x042fe200078e0002 */
[----:B------:R-:W0:Y:S01]  /*0080*/  S2UR UR4, SR_CTAID.X ;  /* 0x00000000000479c3 */ /* 0x000e220000002500 */
[----:B------:R-:W1:Y:S03]  /*0090*/  LDCU UR5, c[0x0][0x384] ;  /* 0x00007080ff0577ac */ /* 0x000e660008000800 */
[----:B--2---:R-:W2:Y:S07]  /*00a0*/  LDG.E.128 R8, desc[UR6][R2.64] ;  /* 0x0000000602087981 */ /* 0x004eae000c1e1d00 */
[----:B------:R-:W3:Y:S01]  /*00b0*/  @P1 LDC.64 R4, c[0x0][0x438] ;  /* 0x00010e00ff041b82 */ /* 0x000ee20000000a00 */
[----:B------:R-:W4:Y:S04]  /*00c0*/  LDG.E.128 R12, desc[UR6][R2.64+0x800] ;  /* 0x00080006020c7981 */ /* 0x000f28000c1e1d00 */
[----:B------:R0:W5:Y:S04]  /*00d0*/  LDG.E.128 R16, desc[UR6][R2.64+0x1000] ;  /* 0x0010000602107981 */ /* 0x000168000c1e1d00 */
[----:B------:R0:W5:Y:S01]  /*00e0*/  LDG.E.128 R20, desc[UR6][R2.64+0x1800] ;  /* 0x0018000602147981 */ /* 0x000162000c1e1d00 */
[----:B---3--:R-:W-:-:S05]  /*00f0*/  @P1 IMAD.WIDE.U32 R4, R91, 0x10, R4 ;  /* 0x000000105b041825 */ /* 0x008fca00078e0004 */
[----:B------:R3:W5:Y:S04]  /*0100*/  @P1 LDG.E.128 R68, desc[UR6][R4.64] ;  /* 0x0000000604441981 */ /* 0x000768000c1e1d00 */
[----:B------:R3:W5:Y:S04]  /*0110*/  @P1 LDG.E.128 R64, desc[UR6][R4.64+0x800] ;  /* 0x0008000604401981 */ /* 0x000768000c1e1d00 */
[----:B------:R3:W5:Y:S04]  /*0120*/  @P1 LDG.E.128 R60, desc[UR6][R4.64+0x1000] ;  /* 0x00100006043c1981 */ /* 0x000768000c1e1d00 */
[----:B------:R3:W5:Y:S01]  /*0130*/  @P1 LDG.E.128 R56, desc[UR6][R4.64+0x1800] ;  /* 0x0018000604381981 */ /* 0x000762000c1e1d00 */
[----:B0-----:R-:W-:-:S04]  /*0140*/  MOV R96, UR4 ;  /* 0x0000000400607c02 */ /* 0x001fc80008000f00 */
[----:B-1----:R-:W-:Y:S02]  /*0150*/  ISETP.GE.AND P0, PT, R96, UR5, PT ;  /* 0x0000000560007c0c */ /* 0x002fe4000bf06270 */
[----:B--2---:R-:W-:Y:S02]  /*0160*/  @P1 MOV R95, R8 ;  /* 0x00000008005f1202 */ /* 0x004fe40000000f00 */
[----:B------:R-:W-:Y:S01]  /*0170*/  @P1 MOV R94, R9 ;  /* 0x00000009005e1202 */ /* 0x000fe20000000f00 */
[----:B------:R-:W-:Y:S01]  /*0180*/  @!P1 IMAD.MOV.U32 R94, RZ, RZ, R9 ;  /* 0x000000ffff5e9224 */ /* 0x000fe200078e0009 */
[----:B------:R-:W-:Y:S02]  /*0190*/  @P1 MOV R90, R10 ;  /* 0x0000000a005a1202 */ /* 0x000fe40000000f00 */
[----:B------:R-:W-:Y:S01]  /*01a0*/  @P1 MOV R89, R11 ;  /* 0x0000000b00591202 */ /* 0x000fe20000000f00 */
[----:B------:R-:W-:Y:S01]  /*01b0*/  @!P1 IMAD.MOV.U32 R89, RZ, RZ, R11 ;  /* 0x000000ffff599224 */ /* 0x000fe200078e000b */
[----:B----4-:R-:W-:-:S02]  /*01c0*/  @P1 MOV R88, R12 ;  /* 0x0000000c00581202 */ /* 0x010fc40000000f00 */
[-C--:B------:R-:W-:Y:S02]  /*01d0*/  @P1 MOV R87, R13.reuse ;  /* 0x0000000d00571202 */ /* 0x080fe40000000f00 */
[----:B------:R-:W-:Y:S02]  /*01e0*/  @P1 MOV R86, R14 ;  /* 0x0000000e00561202 */ /* 0x000fe40000000f00 */
[----:B------:R-:W-:Y:S02]  /*01f0*/  @!P1 MOV R95, R8 ;  /* 0x00000008005f9202 */ /* 0x000fe40000000f00 */
[----:B------:R-:W-:Y:S02]  /*0200*/  @!P1 MOV R90, R10 ;  /* 0x0000000a005a9202 */ /* 0x000fe40000000f00 */
[----:B------:R-:W-:Y:S02]  /*0210*/  @!P1 MOV R88, R12 ;  /* 0x0000000c00589202 */ /* 0x000fe40000000f00 */
[----:B------:R-:W-:-:S02]  /*0220*/  @!P1 MOV R87, R13 ;  /* 0x0000000d00579202 */ /* 0x000fc40000000f00 */
[----:B------:R-:W-:Y:S02]  /*0230*/  @!P1 MOV R86, R14 ;  /* 0x0000000e00569202 */ /* 0x000fe40000000f00 */
[----:B------:R-:W-:Y:S01]  /*0240*/  @P1 MOV R85, R15 ;  /* 0x0000000f00551202 */ /* 0x000fe20000000f00 */
[----:B---3--:R-:W-:Y:S06]  /*0250*/  @P0 EXIT ;  /* 0x000000000000094d */ /* 0x008fec0003800000 */
[----:B------:R-:W0:Y:S01]  /*0260*/  LDCU.64 UR4, c[0x0][0x398] ;  /* 0x00007300ff0477ac */ /* 0x000e220008000a00 */
[----:B-----5:R-:W-:Y:S02]  /*0270*/  @!P1 CS2R R70, SRZ ;  /* 0x0000000000469805 */ /* 0x020fe4000001ff00 */
[----:B------:R-:W-:Y:S02]  /*0280*/  @!P1 CS2R R68, SRZ ;  /* 0x0000000000449805 */ /* 0x000fe4000001ff00 */
[----:B------:R-:W-:Y:S02]  /*0290*/  @!P1 CS2R R66, SRZ ;  /* 0x0000000000429805 */ /* 0x000fe4000001ff00 */
[----:B------:R-:W-:Y:S02]  /*02a0*/  @!P1 CS2R R64, SRZ ;  /* 0x0000000000409805 */ /* 0x000fe4000001ff00 */
[----:B------:R-:W-:Y:S01]  /*02b0*/  @!P1 MOV R85, R15 ;  /* 0x0000000f00559202 */ /* 0x000fe20000000f00 */
[----:B------:R-:W-:Y:S01]  /*02c0*/  @P1 IMAD.MOV.U32 R83, RZ, RZ, R17 ;  /* 0x000000ffff531224 */ /* 0x000fe200078e0011 */
[----:B------:R-:W-:Y:S01]  /*02d0*/  @P1 MOV R84, R16 ;  /* 0x0000001000541202 */ /* 0x000fe20000000f00 */
[----:B------:R-:W-:Y:S01]  /*02e0*/  @P1 IMAD.MOV.U32 R81, RZ, RZ, R19 ;  /* 0x000000ffff511224 */ /* 0x000fe200078e0013 */
[----:B------:R-:W-:Y:S01]  /*02f0*/  @P1 MOV R82, R18 ;  /* 0x0000001200521202 */ /* 0x000fe20000000f00 */
[----:B------:R-:W-:Y:S01]  /*0300*/  @P1 IMAD.MOV.U32 R78, RZ, RZ, R22 ;  /* 0x000000ffff4e1224 */ /* 0x000fe200078e0016 */
[----:B------:R-:W-:-:S02]  /*0310*/  @P1 MOV R80, R20 ;  /* 0x0000001400501202 */ /* 0x000fc40000000f00 */
[----:B------:R-:W-:Y:S02]  /*0320*/  @!P1 CS2R R62, SRZ ;  /* 0x00000000003e9805 */ /* 0x000fe4000001ff00 */
[----:B------:R-:W-:Y:S02]  /*0330*/  @P1 MOV R79, R21 ;  /* 0x00000015004f1202 */ /* 0x000fe40000000f00 */
[----:B------:R-:W-:Y:S02]  /*0340*/  @!P1 CS2R R60, SRZ ;  /* 0x00000000003c9805 */ /* 0x000fe4000001ff00 */
[----:B------:R-:W-:Y:S02]  /*0350*/  @P1 MOV R77, R23 ;  /* 0x00000017004d1202 */ /* 0x000fe40000000f00 */
[----:B------:R-:W-:Y:S02]  /*0360*/  @!P1 CS2R R58, SRZ ;  /* 0x00000000003a9805 */ /* 0x000fe4000001ff00 */
[----:B------:R-:W-:-:S02]  /*0370*/  @!P1 MOV R84, R16 ;  /* 0x0000001000549202 */ /* 0x000fc40000000f00 */
[----:B------:R-:W-:Y:S02]  /*0380*/  @!P1 CS2R R56, SRZ ;  /* 0x0000000000389805 */ /* 0x000fe4000001ff00 */
[----:B0-----:R-:W-:Y:S01]  /*0390*/  ISETP.NE.U32.AND P0, PT, RZ, UR4, PT ;  /* 0x00000004ff007c0c */ /* 0x001fe2000bf05070 */
[----:B------:R-:W-:Y:S01]  /*03a0*/  UPLOP3.LUT UP1, UPT, UPT, UPT, UPT, 0x40, 0x4 ;  /* 0x000000000004789c */ /* 0x000fe20003f2e870 */
[----:B------:R-:W-:Y:S01]  /*03b0*/  @!P1 MOV R83, R17 ;  /* 0x0000001100539202 */ /* 0x000fe20000000f00 */
[----:B------:R-:W0:Y:S01]  /*03c0*/  LDCU UR8, c[0x0][0x388] ;  /* 0x00007100ff0877ac */ /* 0x000e220008000800 */
[----:B------:R-:W-:Y:S02]  /*03d0*/  @!P1 MOV R82, R18 ;  /* 0x0000001200529202 */ /* 0x000fe40000000f00 */
[----:B------:R-:W-:Y:S01]  /*03e0*/  @!P1 MOV R81, R19 ;  /* 0x0000001300519202 */ /* 0x000fe20000000f00 */
[----:B------:R-:W1:Y:S01]  /*03f0*/  LDCU.U8 UR9, c[0x0][0x410] ;  /* 0x00008200ff0977ac */ /* 0x000e620008000000 */
[----:B------:R-:W-:-:S02]  /*0400*/  @!P1 MOV R80, R20 ;  /* 0x0000001400509202 */ /* 0x000fc40000000f00 */
[----:B------:R-:W-:Y:S01]  /*0410*/  @!P1 MOV R79, R21 ;  /* 0x00000015004f9202 */ /* 0x000fe20000000f00 */
[----:B------:R-:W2:Y:S01]  /*0420*/  LDCU UR12, c[0x0][0x400] ;  /* 0x00008000ff0c77ac */ /* 0x000ea20008000800 */
[----:B------:R-:W-:Y:S02]  /*0430*/  @!P1 MOV R78, R22 ;  /* 0x00000016004e9202 */ /* 0x000fe40000000f00 */
[----:B------:R-:W-:Y:S01]  /*0440*/  @!P1 MOV R77, R23 ;  /* 0x00000017004d9202 */ /* 0x000fe20000000f00 */
[----:B------:R-:W3:Y:S01]  /*0450*/  LDCU.64 UR14, c[0x0][0x398] ;  /* 0x00007300ff0e77ac */ /* 0x000ee20008000a00 */
[----:B------:R-:W-:Y:S02]  /*0460*/  ISETP.NE.AND.EX P0, PT, RZ, UR5, PT, P0 ;  /* 0x00000005ff007c0c */ /* 0x000fe4000bf05300 */
[----:B------:R-:W-:Y:S01]  /*0470*/  PRMT R76, R89, 0x7632, R76 ;  /* 0x00007632594c7816 */ /* 0x000fe2000000004c */
[----:B------:R-:W4:Y:S01]  /*0480*/  LDCU.64 UR10, c[0x0][0x3a0] ;  /* 0x00007400ff0a77ac */ /* 0x000f220008000a00 */
        /* <DEDUP_REMOVED lines=15> */
.L_x_5420:
[----:B------:R-:W-:Y:S01]  /*0580*/  ISETP.NE.U32.AND P1, PT, RZ, UR10, PT ;  /* 0x0000000aff007c0c */ /* 0x000fe2000bf25070 */
[----:B-1----:R-:W0:Y:S01]  /*0590*/  @P0 LDC.64 R20, c[0x0][0x398] ;  /* 0x0000e600ff140b82 */ /* 0x002e220000000a00 */
        /* <DEDUP_REMOVED lines=8> */
[----:B------:R-:W3:Y:S01]  /*0620*/  @P0 LDG.E.128 R52, desc[UR6][R20.64] ;  /* 0x0000000614340981 */ /* 0x000ee2000c1e1d00 */
[----:B-1----:R-:W-:-:S06]  /*0630*/  IMAD.WIDE.U32 R16, R97, 0x10, R72 ;  /* 0x0000001061107825 */ /* 0x002fcc00078e0048 */
[----:B------:R-:W5:Y:S01]  /*0640*/  LDG.E.128 R16, desc[UR6][R16.64] ;  /* 0x0000000610107981 */ /* 0x000f62000c1e1d00 */
[----:B--2---:R-:W-:-:S05]  /*0650*/  @P1 IMAD.WIDE.U32 R22, R97, 0x20, R22 ;  /* 0x0000002061161825 */ /* 0x004fca00078e0016 */
[----:B------:R0:W5:Y:S04]  /*0660*/  @P1 LDG.E.128 R48, desc[UR6][R22.64] ;  /* 0x0000000616301981 */ /* 0x000168000c1e1d00 */
        /* <DEDUP_REMOVED lines=13> */
[----:B------:R-:W-:Y:S02]  /*0740*/  PRMT R43, R17, 0x7632, R43 ;  /* 0x00007632112b7816 */ /* 0x000fe4000000002b */
[----:B------:R-:W-:Y:S02]  /*0750*/  PRMT R37, R18, 0x7632, R37 ;  /* 0x0000763212257816 */ /* 0x000fe40000000025 */
[----:B------:R-:W-:Y:S02]  /*0760*/  PRMT R39, R19, 0x7632, R39 ;  /* 0x0000763213277816 */ /* 0x000fe40000000027 */
[----:B------:R-:W-:Y:S02]  /*0770*/  SHF.L.U32 R40, R16, 0x10, RZ ;  /* 0x0000001010287819 */ /* 0x000fe400000006ff */
[----:B------:R-:W-:-:S02]  /*0780*/  SHF.L.U32 R42, R17, 0x10, RZ ;  /* 0x00000010112a7819 */ /* 0x000fc400000006ff */
[----:B------:R-:W-:Y:S02]  /*0790*/  SHF.L.U32 R38, R19, 0x10, RZ ;  /* 0x0000001013267819 */ /* 0x000fe400000006ff */
[----:B------:R-:W-:Y:S02]  /*07a0*/  SHF.L.U32 R41, R41, 0x10, RZ ;  /* 0x0000001029297819 */ /* 0x000fe400000006ff */
[----:B------:R-:W-:Y:S02]  /*07b0*/  SHF.L.U32 R43, R43, 0x10, RZ ;  /* 0x000000102b2b7819 */ /* 0x000fe400000006ff */
[----:B------:R-:W-:Y:S02]  /*07c0*/  SHF.L.U32 R37, R37, 0x10, RZ ;  /* 0x0000001025257819 */ /* 0x000fe400000006ff */
[----:B------:R-:W-:Y:S01]  /*07d0*/  SHF.L.U32 R39, R39, 0x10, RZ ;  /* 0x0000001027277819 */ /* 0x000fe200000006ff */
[----:B------:R-:W-:Y:S06]  /*07e0*/  BRA `(.L_x_5402) ;  /* 0x0000000400647947 */ /* 0x000fec0003800000 */
.L_x_5401:
[C---:B-----5:R-:W-:Y:S01]  /*07f0*/  PRMT R20, R16.reuse, 0x7632, R20 ;  /* 0x0000763210147816 */ /* 0x060fe20000000014 */
[----:B------:R-:W-:Y:S01]  /*0800*/  IMAD.U32 R21, R16, 0x10000, RZ ;  /* 0x0001000010157824 */ /* 0x000fe200078e00ff */
        /* <DEDUP_REMOVED lines=19> */
.L_x_5400:
[----:B------:R-:W-:-:S04]  /*0940*/  UISETP.NE.U32.AND UP0, UPT, UR10, URZ, UPT ;  /* 0x000000ff0a00728c */ /* 0x000fc8000bf05070 */
[----:B------:R-:W-:-:S09]  /*0950*/  UISETP.NE.AND.EX UP0, UPT, UR11, URZ, UPT, UP0 ;  /* 0x000000ff0b00728c */ /* 0x000fd2000bf05300 */
[----:B------:R-:W-:Y:S05]  /*0960*/  BRA.U UP0, `(.L_x_5403) ;  /* 0x0000000100747547 */ /* 0x000fea000b800000 */
[C---:B-----5:R-:W-:Y:S01]  /*0970*/  PRMT R21, R16.reuse, 0x7632, R21 ;  /* 0x0000763210157816 */ /* 0x060fe20000000015 */
[----:B------:R-:W-:Y:S01]  /*0980*/  IMAD.U32 R42, R53, 0x10000, RZ ;  /* 0x00010000352a7824 */ /* 0x000fe200078e00ff */
[----:B------:R-:W-:Y:S01]  /*0990*/  SHF.L.U32 R23, R16, 0x10, RZ ;  /* 0x0000001010177819 */ /* 0x000fe200000006ff */
[----:B------:R-:W-:Y:S01]  /*09a0*/  IMAD.U32 R24, R24, 0x10000, RZ ;  /* 0x0001000018187824 */ /* 0x000fe200078e00ff */
[C---:B------:R-:W-:Y:S02]  /*09b0*/  PRMT R22, R18.reuse, 0x7632, R22 ;  /* 0x0000763212167816 */ /* 0x040fe40000000016 */
[----:B------:R-:W-:Y:S02]  /*09c0*/  SHF.L.U32 R27, R18, 0x10, RZ ;  /* 0x00000010121b7819 */ /* 0x000fe400000006ff */
[----:B------:R-:W-:Y:S02]  /*09d0*/  PRMT R16, R17, 0x7632, R16 ;  /* 0x0000763211107816 */ /* 0x000fe40000000010 */
[----:B------:R-:W-:-:S02]  /*09e0*/  PRMT R18, R19, 0x7632, R18 ;  /* 0x0000763213127816 */ /* 0x000fc40000000012 */
        /* <DEDUP_REMOVED lines=21> */
.L_x_5403:
[----:B-----5:R-:W-:Y:S01]  /*0b40*/  PRMT R22, R17, 0x7632, R22 ;  /* 0x0000763211167816 */ /* 0x020fe20000000016 */
[----:B------:R-:W-:Y:S01]  /*0b50*/  IMAD.U32 R31, R19, 0x10000, RZ ;  /* 0x00010000131f7824 */ /* 0x000fe200078e00ff */
[----:B------:R-:W-:Y:S02]  /*0b60*/  SHF.L.U32 R23, R17, 0x10, RZ ;  /* 0x0000001011177819 */ /* 0x000fe400000006ff */
[C---:B------:R-:W-:Y:S01]  /*0b70*/  PRMT R21, R16.reuse, 0x7632, R21 ;  /* 0x0000763210157816 */ /* 0x040fe20000000015 */
[----:B------:R-:W-:Y:S01]  /*0b80*/  IMAD.U32 R16, R16, 0x10000, RZ ;  /* 0x0001000010107824 */ /* 0x000fe200078e00ff */
[C---:B------:R-:W-:Y:S02]  /*0b90*/  PRMT R27, R18.reuse, 0x7632, R27 ;  /* 0x00007632121b7816 */ /* 0x040fe4000000001b */
        /* <DEDUP_REMOVED lines=25> */
[----:B------:R-:W-:Y:S01]  /*0d30*/  FADD.FTZ R38, R46, R31 ;  /* 0x0000001f2e267221 */ /* 0x000fe20000010000 */
[----:B------:R-:W-:Y:S01]  /*0d40*/  FADD.FTZ R30, R30, R25 ;  /* 0x000000191e1e7221 */ /* 0x000fe20000010000 */
[----:B------:R-:W-:Y:S01]  /*0d50*/  FADD.FTZ R43, R51, R22 ;  /* 0x00000016332b7221 */ /* 0x000fe20000010000 */
[----:B------:R-:W-:Y:S02]  /*0d60*/  FADD.FTZ R37, R45, R16 ;  /* 0x000000102d257221 */ /* 0x000fe40000010000 */
[----:B------:R-:W-:-:S07]  /*0d70*/  FADD.FTZ R39, R47, R30 ;  /* 0x0000001e2f277221 */ /* 0x000fce0000010000 */
.L_x_5402:
[----:B------:R-:W0:Y:S01]  /*0d80*/  LDC.64 R98, c[0x0][0x3a8] ;  /* 0x0000ea00ff627b82 */ /* 0x000e220000000a00 */
[----:B------:R-:W-:-:S05]  /*0d90*/  IADD3 R101, PT, PT, R97, 0x80, RZ ;  /* 0x0000008061657810 */ /* 0x000fca0007ffe0ff */
[----:B------:R-:W-:Y:S02]  /*0da0*/  IMAD.WIDE.U32 R16, R101, 0x10, R72 ;  /* 0x0000001065107825 */ /* 0x000fe400078e0048 */
[----:B------:R-:W1:Y:S08]  /*0db0*/  @P0 LDC.64 R22, c[0x0][0x398] ;  /* 0x0000e600ff160b82 */ /* 0x000e700000000a00 */
[----:B------:R-:W2:Y:S01]  /*0dc0*/  @P1 LDC.64 R24, c[0x0][0x3a0] ;  /* 0x0000e800ff181b82 */ /* 0x000ea20000000a00 */
[----:B0-----:R-:W-:-:S05]  /*0dd0*/  IMAD.WIDE.U32 R20, R97, 0x20, R98 ;  /* 0x0000002061147825 */ /* 0x001fca00078e0062 */
[----:B------:R0:W-:Y:S01]  /*0de0*/  STG.E.128 desc[UR6][R20.64], R40 ;  /* 0x0000002814007986 */ /* 0x0001e2000c101d06 */
[----:B-1----:R-:W-:-:S03]  /*0df0*/  @P0 IMAD.WIDE.U32 R22, R101, 0x10, R22 ;  /* 0x0000001065160825 */ /* 0x002fc600078e0016 */
[----:B------:R0:W-:Y:S04]  /*0e00*/  STG.E.128 desc[UR6][R20.64+0x10], R36 ;  /* 0x0000102414007986 */ /* 0x0001e8000c101d06 */
[----:B------:R0:W5:Y:S01]  /*0e10*/  @P0 LDG.E.128 R52, desc[UR6][R22.64] ;  /* 0x0000000616340981 */ /* 0x000162000c1e1d00 */
[----:B--2---:R-:W-:-:S03]  /*0e20*/  @P1 IMAD.WIDE.U32 R24, R101, 0x20, R24 ;  /* 0x0000002065181825 */ /* 0x004fc600078e0018 */
[----:B------:R-:W5:Y:S04]  /*0e30*/  LDG.E.128 R16, desc[UR6][R16.64] ;  /* 0x0000000610107981 */ /* 0x000f68000c1e1d00 */
[----:B------:R0:W5:Y:S04]  /*0e40*/  @P1 LDG.E.128 R48, desc[UR6][R24.64] ;  /* 0x0000000618301981 */ /* 0x000168000c1e1d00 */
[----:B------:R0:W5:Y:S01]  /*0e50*/  @P1 LDG.E.128 R44, desc[UR6][R24.64+0x10] ;  /* 0x00001006182c1981 */ /* 0x000162000c1e1d00 */
[----:B------:R-:W-:Y:S05]  /*0e60*/  @!P0 BRA `(.L_x_5404) ;  /* 0x00000004002c8947 */ /* 0x000fea0003800000 */
[----:B------:R-:W-:Y:S05]  /*0e70*/  @!P1 BRA `(.L_x_5405) ;  /* 0x0000000000a49947 */ /* 0x000fea0003800000 */
[----:B0----5:R-:W-:Y:S01]  /*0e80*/  PRMT R20, R16, 0x7632, R20 ;  /* 0x0000763210147816 */ /* 0x021fe20000000014 */
[C---:B------:R-:W-:Y:S01]  /*0e90*/  IMAD.U32 R22, R17.reuse, 0x10000, RZ ;  /* 0x0001000011167824 */ /* 0x040fe200078e00ff */
[----:B------:R-:W-:Y:S01]  /*0ea0*/  PRMT R21, R17, 0x7632, R21 ;  /* 0x0000763211157816 */ /* 0x000fe20000000015 */
[----:B------:R-:W-:Y:S01]  /*0eb0*/  IMAD.U32 R33, R55, 0x10000, RZ ;  /* 0x0001000037217824 */ /* 0x000fe200078e00ff */
[----:B------:R-:W-:Y:S02]  /*0ec0*/  PRMT R24, R18, 0x7632, R24 ;  /* 0x0000763212187816 */ /* 0x000fe40000000018 */
[----:B------:R-:W-:Y:S02]  /*0ed0*/  SHF.L.U32 R16, R16, 0x10, RZ ;  /* 0x0000001010107819 */ /* 0x000fe400000006ff */
[----:B------:R-:W-:Y:S02]  /*0ee0*/  SHF.L.U32 R18, R18, 0x10, RZ ;  /* 0x0000001012127819 */ /* 0x000fe400000006ff */
[----:B------:R-:W-:-:S02]  /*0ef0*/  SHF.L.U32 R17, R52, 0x10, RZ ;  /* 0x0000001034117819 */ /* 0x000fc400000006ff */
[----:B------:R-:W-:Y:S02]  /*0f00*/  SHF.L.U32 R23, R53, 0x10, RZ ;  /* 0x0000001035177819 */ /* 0x000fe400000006ff */
[----:B------:R-:W-:Y:S01]  /*0f10*/  SHF.L.U32 R25, R54, 0x10, RZ ;  /* 0x0000001036197819 */ /* 0x000fe200000006ff */
[----:B------:R-:W-:Y:S01]  /*0f20*/  FADD.FTZ R17, R17, R16 ;  /* 0x0000001011117221 */ /* 0x000fe20000010000 */
[----:B------:R-:W-:Y:S01]  /*0f30*/  PRMT R26, R19, 0x7632, R26 ;  /* 0x00007632131a7816 */ /* 0x000fe2000000001a */
[----:B------:R-:W-:Y:S01]  /*0f40*/  FADD.FTZ R23, R23, R22 ;  /* 0x0000001617177221 */ /* 0x000fe20000010000 */
[----:B------:R-:W-:Y:S01]  /*0f50*/  PRMT R16, R52, 0x7632, R16 ;  /* 0x0000763234107816 */ /* 0x000fe20000000010 */
[--C-:B------:R-:W-:Y:S01]  /*0f60*/  FADD.FTZ R25, R25, R18.reuse ;  /* 0x0000001219197221 */ /* 0x100fe20000010000 */
[----:B------:R-:W-:Y:S01]  /*0f70*/  PRMT R18, R53, 0x7632, R18 ;  /* 0x0000763235127816 */ /* 0x000fe20000000012 */
[----:B------:R-:W-:Y:S01]  /*0f80*/  FADD.FTZ R32, R48, R17 ;  /* 0x0000001130207221 */ /* 0x000fe20000010000 */
[----:B------:R-:W-:Y:S01]  /*0f90*/  PRMT R22, R54, 0x7632, R22 ;  /* 0x0000763236167816 */ /* 0x000fe20000000016 */
[----:B------:R-:W-:Y:S01]  /*0fa0*/  FADD.FTZ R34, R50, R23 ;  /* 0x0000001732227221 */ /* 0x000fe20000010000 */
        /* <DEDUP_REMOVED lines=22> */
.L_x_5405:
[----:B0----5:R-:W-:Y:S02]  /*1110*/  PRMT R20, R16, 0x7632, R20 ;  /* 0x0000763210147816 */ /* 0x021fe40000000014 */
[----:B------:R-:W-:Y:S02]  /*1120*/  PRMT R22, R18, 0x7632, R22 ;  /* 0x0000763212167816 */ /* 0x000fe40000000016 */
[----:B------:R-:W-:Y:S02]  /*1130*/  SHF.L.U32 R16, R16, 0x10, RZ ;  /* 0x0000001010107819 */ /* 0x000fe400000006ff */
[C---:B------:R-:W-:Y:S02]  /*1140*/  PRMT R21, R17.reuse, 0x7632, R21 ;  /* 0x0000763211157816 */ /* 0x040fe40000000015 */
[----:B------:R-:W-:Y:S01]  /*1150*/  SHF.L.U32 R34, R17, 0x10, RZ ;  /* 0x0000001011227819 */ /* 0x000fe200000006ff */
[----:B------:R-:W-:Y:S01]  /*1160*/  IMAD.U32 R17, R52, 0x10000, RZ ;  /* 0x0001000034117824 */ /* 0x000fe200078e00ff */
[----:B------:R-:W-:-:S02]  /*1170*/  SHF.L.U32 R18, R18, 0x10, RZ ;  /* 0x0000001012127819 */ /* 0x000fc400000006ff */
[----:B------:R-:W-:Y:S01]  /*1180*/  SHF.L.U32 R25, R54, 0x10, RZ ;  /* 0x0000001036197819 */ /* 0x000fe200000006ff */
[----:B------:R-:W-:Y:S01]  /*1190*/  FADD.FTZ R32, R17, R16 ;  /* 0x0000001011207221 */ /* 0x000fe20000010000 */
[----:B------:R-:W-:Y:S02]  /*11a0*/  SHF.L.U32 R23, R53, 0x10, RZ ;  /* 0x0000001035177819 */ /* 0x000fe400000006ff */
[----:B------:R-:W-:Y:S01]  /*11b0*/  PRMT R24, R19, 0x7632, R24 ;  /* 0x0000763213187816 */ /* 0x000fe20000000018 */
[----:B------:R-:W-:Y:S01]  /*11c0*/  FADD.FTZ R28, R25, R18 ;  /* 0x00000012191c7221 */ /* 0x000fe20000010000 */
[----:B------:R-:W-:Y:S01]  /*11d0*/  SHF.L.U32 R30, R19, 0x10, RZ ;  /* 0x00000010131e7819 */ /* 0x000fe200000006ff */
[----:B------:R-:W-:Y:S01]  /*11e0*/  FADD.FTZ R34, R23, R34 ;  /* 0x0000002217227221 */ /* 0x000fe20000010000 */
[----:B------:R-:W-:Y:S02]  /*11f0*/  PRMT R16, R52, 0x7632, R16 ;  /* 0x0000763234107816 */ /* 0x000fe40000000010 */
[----:B------:R-:W-:-:S02]  /*1200*/  PRMT R17, R53, 0x7632, R17 ;  /* 0x0000763235117816 */ /* 0x000fc40000000011 */
[----:B------:R-:W-:Y:S01]  /*1210*/  PRMT R18, R54, 0x7632, R18 ;  /* 0x0000763236127816 */ /* 0x000fe20000000012 */
[----:B------:R-:W-:Y:S01]  /*1220*/  IMAD.U32 R16, R16, 0x10000, RZ ;  /* 0x0001000010107824 */ /* 0x000fe200078e00ff */
        /* <DEDUP_REMOVED lines=11> */
[----:B------:R-:W-:-:S03]  /*12e0*/  SHF.L.U32 R24, R24, 0x10, RZ ;  /* 0x0000001018187819 */ /* 0x000fc600000006ff */
[----:B------:R-:W-:Y:S02]  /*12f0*/  FADD.FTZ R29, R29, R18 ;  /* 0x000000121d1d7221 */ /* 0x000fe40000010000 */
[----:B------:R-:W-:Y:S01]  /*1300*/  FADD.FTZ R31, R24, R19 ;  /* 0x00000013181f7221 */ /* 0x000fe20000010000 */
[----:B------:R-:W-:Y:S06]  /*1310*/  BRA `(.L_x_5406) ;  /* 0x0000000000887947 */ /* 0x000fec0003800000 */
.L_x_5404:
[----:B------:R-:W-:Y:S05]  /*1320*/  @!P1 BRA `(.L_x_5407) ;  /* 0x0000000000549947 */ /* 0x000fea0003800000 */
[C---:B0----5:R-:W-:Y:S02]  /*1330*/  PRMT R20, R16.reuse, 0x7632, R20 ;  /* 0x0000763210147816 */ /* 0x061fe40000000014 */
[----:B------:R-:W-:Y:S02]  /*1340*/  SHF.L.U32 R21, R16, 0x10, RZ ;  /* 0x0000001010157819 */ /* 0x000fe400000006ff */
[C---:B------:R-:W-:Y:S02]  /*1350*/  PRMT R22, R18.reuse, 0x7632, R22 ;  /* 0x0000763212167816 */ /* 0x040fe40000000016 */
[----:B------:R-:W-:Y:S01]  /*1360*/  SHF.L.U32 R23, R18, 0x10, RZ ;  /* 0x0000001012177819 */ /* 0x000fe200000006ff */
[----:B------:R-:W-:Y:S01]  /*1370*/  FADD.FTZ R32, R48, R21 ;  /* 0x0000001530207221 */ /* 0x000fe20000010000 */
        /* <DEDUP_REMOVED lines=13> */
[----:B------:R-:W-:Y:S02]  /*1450*/  FADD.FTZ R29, R45, R22 ;  /* 0x000000162d1d7221 */ /* 0x000fe40000010000 */
[----:B------:R-:W-:Y:S01]  /*1460*/  FADD.FTZ R31, R47, R18 ;  /* 0x000000122f1f7221 */ /* 0x000fe20000010000 */
[----:B------:R-:W-:Y:S06]  /*1470*/  BRA `(.L_x_5406) ;  /* 0x0000000000307947 */ /* 0x000fec0003800000 */
.L_x_5407:
[----:B-----5:R-:W-:Y:S01]  /*1480*/  PRMT R33, R16, 0x7632, R33 ;  /* 0x0000763210217816 */ /* 0x020fe20000000021 */
[----:B------:R-:W-:Y:S01]  /*1490*/  IMAD.U32 R30, R19, 0x10000, RZ ;  /* 0x00010000131e7824 */ /* 0x000fe200078e00ff */
        /* <DEDUP_REMOVED lines=10> */
.L_x_5406:
[----:B0-----:R-:W0:Y:S01]  /*1540*/  @P0 LDC.64 R22, c[0x0][0x398] ;  /* 0x0000e600ff160b82 */ /* 0x001e220000000a00 */
        /* <DEDUP_REMOVED lines=14> */
[----:B-1---5:R-:W-:Y:S01]  /*1630*/  PRMT R21, R17, 0x7632, R21 ;  /* 0x0000763211157816 */ /* 0x022fe20000000015 */
[----:B------:R-:W-:Y:S01]  /*1640*/  IMAD.U32 R74, R19, 0x10000, RZ ;  /* 0x00010000134a7824 */ /* 0x000fe200078e00ff */
[----:B------:R-:W-:Y:S02]  /*1650*/  SHF.L.U32 R22, R17, 0x10, RZ ;  /* 0x0000001011167819 */ /* 0x000fe400000006ff */
[----:B------:R-:W-:Y:S02]  /*1660*/  PRMT R24, R18, 0x7632, R24 ;  /* 0x0000763212187816 */ /* 0x000fe40000000018 */
[C---:B------:R-:W-:Y:S01]  /*1670*/  PRMT R20, R16.reuse, 0x7632, R20 ;  /* 0x0000763210147816 */ /* 0x040fe20000000014 */
[----:B------:R-:W-:Y:S01]  /*1680*/  IMAD.U32 R16, R16, 0x10000, RZ ;  /* 0x0001000010107824 */ /* 0x000fe200078e00ff */
        /* <DEDUP_REMOVED lines=10> */
[----:B------:R-:W-:Y:S02]  /*1730*/  PRMT R18, R53, 0x7632, R18 ;  /* 0x0000763235127816 */ /* 0x000fe40000000012 */
[----:B------:R-:W-:-:S02]  /*1740*/  PRMT R22, R54, 0x7632, R22 ;  /* 0x0000763236167816 */ /* 0x000fc40000000016 */
[C---:B------:R-:W-:Y:S02]  /*1750*/  PRMT R75, R55.reuse, 0x7632, R75 ;  /* 0x00007632374b7816 */ /* 0x040fe4000000004b */
        /* <DEDUP_REMOVED lines=22> */
.L_x_5409:
[C---:B-1---5:R-:W-:Y:S02]  /*18c0*/  PRMT R21, R16.reuse, 0x7632, R21 ;  /* 0x0000763210157816 */ /* 0x062fe40000000015 */
[C---:B------:R-:W-:Y:S02]  /*18d0*/  PRMT R22, R17.reuse, 0x7632, R22 ;  /* 0x0000763211167816 */ /* 0x040fe40000000016 */
[----:B------:R-:W-:Y:S01]  /*18e0*/  SHF.L.U32 R26, R17, 0x10, RZ ;  /* 0x00000010111a7819 */ /* 0x000fe200000006ff */
[----:B------:R-:W-:Y:S01]  /*18f0*/  IMAD.U32 R21, R21, 0x10000, RZ ;  /* 0x0001000015157824 */ /* 0x000fe200078e00ff */
        /* <DEDUP_REMOVED lines=11> */
[----:B------:R-:W-:Y:S02]  /*19b0*/  SHF.L.U32 R92, R19, 0x10, RZ ;  /* 0x00000010135c7819 */ /* 0x000fe400000006ff */
[----:B------:R-:W-:Y:S01]  /*19c0*/  PRMT R18, R54, 0x7632, R18 ;  /* 0x0000763236127816 */ /* 0x000fe20000000012 */
[----:B------:R-:W-:Y:S01]  /*19d0*/  IMAD.U32 R100, R75, 0x10000, RZ ;  /* 0x000100004b647824 */ /* 0x000fe200078e00ff */
[----:B------:R-:W-:Y:S02]  /*19e0*/  PRMT R17, R53, 0x7632, R17 ;  /* 0x0000763235117816 */ /* 0x000fe40000000011 */
        /* <DEDUP_REMOVED lines=14> */
.L_x_5408:
[----:B------:R-:W-:Y:S05]  /*1ad0*/  @!P1 BRA `(.L_x_5411) ;  /* 0x0000000000549947 */ /* 0x000fea0003800000 */
[----:B-1---5:R-:W-:Y:S02]  /*1ae0*/  PRMT R20, R16, 0x7632, R20 ;  /* 0x0000763210147816 */ /* 0x022fe40000000014 */
        /* <DEDUP_REMOVED lines=20> */
.L_x_5411:
[----:B-1---5:R-:W-:Y:S01]  /*1c30*/  PRMT R25, R16, 0x7632, R25 ;  /* 0x0000763210197816 */ /* 0x022fe20000000019 */
        /* <DEDUP_REMOVED lines=11> */
.L_x_5410:
        /* <DEDUP_REMOVED lines=15> */
[----:B--2--5:R-:W-:Y:S01]  /*1de0*/  PRMT R16, R72, 0x7632, R16 ;  /* 0x0000763248107816 */ /* 0x024fe20000000010 */
[----:B------:R-:W-:Y:S01]  /*1df0*/  IMAD.U32 R93, R54, 0x10000, RZ ;  /* 0x00010000365d7824 */ /* 0x000fe200078e00ff */
[----:B------:R-:W-:Y:S02]  /*1e00*/  SHF.L.U32 R72, R72, 0x10, RZ ;  /* 0x0000001048487819 */ /* 0x000fe400000006ff */
[----:B------:R-:W-:Y:S02]  /*1e10*/  PRMT R92, R74, 0x7632, R92 ;  /* 0x000076324a5c7816 */ /* 0x000fe4000000005c */
[----:B------:R-:W-:Y:S02]  /*1e20*/  SHF.L.U32 R19, R52, 0x10, RZ ;  /* 0x0000001034137819 */ /* 0x000fe400000006ff */
        /* <DEDUP_REMOVED lines=16> */
[----:B------:R-:W-:Y:S01]  /*1f30*/  SHF.L.U32 R16, R16, 0x10, RZ ;  /* 0x0000001010107819 */ /* 0x000fe200000006ff */
        /* <DEDUP_REMOVED lines=19> */
.L_x_5413:
[C---:B--2--5:R-:W-:Y:S01]  /*2070*/  PRMT R92, R72.reuse, 0x7632, R92 ;  /* 0x00007632485c7816 */ /* 0x064fe2000000005c */
[----:B------:R-:W-:Y:S01]  /*2080*/  IMAD.U32 R18, R73, 0x10000, RZ ;  /* 0x0001000049127824 */ /* 0x000fe200078e00ff */
[----:B------:R-:W-:Y:S01]  /*2090*/  SHF.L.U32 R16, R72, 0x10, RZ ;  /* 0x0000001048107819 */ /* 0x000fe200000006ff */
[----:B------:R-:W-:Y:S01]  /*20a0*/  IMAD.U32 R107, R55, 0x10000, RZ ;  /* 0x00010000376b7824 */ /* 0x000fe200078e00ff */
        /* <DEDUP_REMOVED lines=10> */
[----:B------:R-:W-:Y:S02]  /*2150*/  PRMT R17, R52, 0x7632, R17 ;  /* 0x0000763234117816 */ /* 0x000fe40000000011 */
[----:B------:R-:W-:Y:S02]  /*2160*/  PRMT R19, R53, 0x7632, R19 ;  /* 0x0000763235137816 */ /* 0x000fe40000000013 */
        /* <DEDUP_REMOVED lines=17> */
.L_x_5412:
        /* <DEDUP_REMOVED lines=22> */
.L_x_5415:
[----:B--2--5:R-:W-:Y:S01]  /*23e0*/  PRMT R93, R75, 0x7632, R93 ;  /* 0x000076324b5d7816 */ /* 0x024fe2000000005d */
[C---:B------:R-:W-:Y:S01]  /*23f0*/  IMAD.U32 R18, R73.reuse, 0x10000, RZ ;  /* 0x0001000049127824 */ /* 0x040fe200078e00ff */
[----:B------:R-:W-:Y:S02]  /*2400*/  PRMT R17, R72, 0x7632, R17 ;  /* 0x0000763248117816 */ /* 0x000fe40000000011 */
[----:B------:R-:W-:Y:S02]  /*2410*/  PRMT R19, R73, 0x7632, R19 ;  /* 0x0000763249137816 */ /* 0x000fe40000000013 */
[----:B------:R-:W-:Y:S02]  /*2420*/  PRMT R92, R74, 0x7632, R92 ;  /* 0x000076324a5c7816 */ /* 0x000fe4000000005c */
[----:B------:R-:W-:Y:S02]  /*2430*/  SHF.L.U32 R16, R72, 0x10, RZ ;  /* 0x0000001048107819 */ /* 0x000fe400000006ff */
[----:B------:R-:W-:-:S02]  /*2440*/  SHF.L.U32 R72, R74, 0x10, RZ ;  /* 0x000000104a487819 */ /* 0x000fc400000006ff */
[----:B------:R-:W-:Y:S01]  /*2450*/  SHF.L.U32 R74, R75, 0x10, RZ ;  /* 0x000000104b4a7819 */ /* 0x000fe200000006ff */
[----:B------:R-:W-:Y:S01]  /*2460*/  IMAD.U32 R75, R93, 0x10000, RZ ;  /* 0x000100005d4b7824 */ /* 0x000fe200078e00ff */
[----:B------:R-:W-:Y:S02]  /*2470*/  SHF.L.U32 R17, R17, 0x10, RZ ;  /* 0x0000001011117819 */ /* 0x000fe400000006ff */
[----:B------:R-:W-:Y:S02]  /*2480*/  SHF.L.U32 R19, R19, 0x10, RZ ;  /* 0x0000001013137819 */ /* 0x000fe400000006ff */
[----:B------:R-:W-:-:S07]  /*2490*/  SHF.L.U32 R73, R92, 0x10, RZ ;  /* 0x000000105c497819 */ /* 0x000fce00000006ff */
.L_x_5414:
[----:B------:R-:W-:Y:S01]  /*24a0*/  FADD.FTZ R92, RZ, R40 ;  /* 0x00000028ff5c7221 */ /* 0x000fe20000010000 */
[----:B------:R-:W-:Y:S01]  /*24b0*/  IMAD.WIDE.U32 R98, R105, 0x20, R98 ;  /* 0x0000002069627825 */ /* 0x000fe200078e0062 */
[----:B------:R-:W-:Y:S01]  /*24c0*/  LOP3.LUT P1, RZ, R91, 0x1f, RZ, 0xc0, !PT ;  /* 0x0000001f5bff7812 */ /* 0x000fe2000782c0ff */
[----:B------:R-:W-:Y:S02]  /*24d0*/  BSSY.RECONVERGENT B0, `(.L_x_5416) ;  /* 0x000007f000007945 */ /* 0x000fe40003800200 */
        /* <DEDUP_REMOVED lines=126> */
.L_x_5417:
[----:B------:R-:W-:Y:S05]  /*2cc0*/  BSYNC.RECONVERGENT B0 ;  /* 0x0000000000007941 */ /* 0x000fea0003800200 */
.L_x_5416:
        /* <DEDUP_REMOVED lines=15> */
.L_x_5419:
[----:B------:R-:W-:Y:S05]  /*2dc0*/  BSYNC.RECONVERGENT B0 ;  /* 0x0000000000007941 */ /* 0x000fea0003800200 */
.L_x_5418:
[----:B------:R-:W1:Y:S01]  /*2dd0*/  SHFL.DOWN PT, R100, R99, 0x2, 0x1f ;  /* 0x08401f0063647f89 */ /* 0x000e6200000e0000 */
[----:B------:R-:W-:Y:S01]  /*2de0*/  ISETP.NE.AND P1, PT, RZ, UR9, PT ;  /* 0x00000009ff007c0c */ /* 0x000fe2000bf25270 */
[----:B------:R-:W-:Y:S01]  /*2df0*/  IMAD.U32 R110, R12, 0x10000, RZ ;  /* 0x000100000c6e7824 */ /* 0x000fe200078e00ff */
[----:B------:R-:W-:Y:S01]  /*2e00*/  ISETP.NE.AND P2, PT, R91, RZ, PT ;  /* 0x000000ff5b00720c */ /* 0x000fe20003f45270 */
[----:B0-----:R-:W0:Y:S01]  /*2e10*/  SHFL.DOWN PT, R107, R92, 0x2, 0x1f ;  /* 0x08401f005c6b7f89 */ /* 0x001e2200000e0000 */
[----:B------:R-:W-:-:S03]  /*2e20*/  UPLOP3.LUT UP1, UPT, UPT, UPT, UP1, 0x40, 0x4 ;  /* 0x000000000004789c */ /* 0x000fc60003f2e810 */
[----:B------:R-:W2:Y:S01]  /*2e30*/  SHFL.DOWN PT, R102, R93, 0x2, 0x1f ;  /* 0x08401f005d667f89 */ /* 0x000ea200000e0000 */
[-C--:B-1----:R-:W-:Y:S02]  /*2e40*/  IADD3 R104, PT, PT, R100, R99.reuse, RZ ;  /* 0x0000006364687210 */ /* 0x082fe40007ffe0ff */
        /* <DEDUP_REMOVED lines=18> */
[----:B------:R-:W1:Y:S01]  /*2f70*/  SHFL.DOWN PT, R100, R93, 0x1, 0x1f ;  /* 0x08201f005d647f89 */ /* 0x000e6200000e0000 */
[----:B------:R-:W-:-:S04]  /*2f80*/  SHF.L.U32 R104, R60, 0x10, RZ ;  /* 0x000000103c687819 */ /* 0x000fc800000006ff */
[----:B------:R-:W2:Y:S01]  /*2f90*/  MUFU.RCP R99, R99 ;  /* 0x0000006300637308 */ /* 0x000ea20000001000 */
[----:B0-----:R-:W-:Y:S01]  /*2fa0*/  FMUL.FTZ R107, R92, R111 ;  /* 0x0000006f5c6b7220 */ /* 0x001fe20000410000 */
[----:B------:R-:W-:-:S03]  /*2fb0*/  FADD.FTZ R92, R109, -R92 ;  /* 0x8000005c6d5c7221 */ /* 0x000fc60000010000 */
[----:B------:R-:W-:Y:S01]  /*2fc0*/  FFMA.FTZ R102, R98, R109, R107 ;  /* 0x0000006d62667223 */ /* 0x000fe2000001006b */
[----:B------:R-:W-:Y:S01]  /*2fd0*/  FMUL.FTZ R107, R92, R92 ;  /* 0x0000005c5c6b7220 */ /* 0x000fe20000410000 */
[----:B-1----:R-:W-:Y:S02]  /*2fe0*/  FADD.FTZ R100, R93, R100 ;  /* 0x000000645d647221 */ /* 0x002fe40000010000 */
[----:B--2---:R-:W-:Y:S01]  /*2ff0*/  FMUL.FTZ R102, R99, R102 ;  /* 0x0000006663667220 */ /* 0x004fe20000410000 */
[----:B------:R-:W-:Y:S02]  /*3000*/  FMUL.FTZ R107, R98, R107 ;  /* 0x0000006b626b7220 */ /* 0x000fe40000410000 */
[----:B------:R-:W0:Y:S02]  /*3010*/  LDC R98, c[0x0][0x448] ;  /* 0x00011200ff627b82 */ /* 0x000e240000000800 */
[----:B------:R1:W2:Y:S01]  /*3020*/  SHFL.IDX PT, R92, R102, RZ, 0x1f ;  /* 0x00001fff665c7589 */ /* 0x0002a200000e0000 */
[----:B------:R-:W-:-:S04]  /*3030*/  FMUL.FTZ R107, R107, R111 ;  /* 0x0000006f6b6b7220 */ /* 0x000fc80000410000 */
[----:B------:R-:W-:Y:S01]  /*3040*/  FFMA.FTZ R100, R99, R107, R100 ;  /* 0x0000006b63647223 */ /* 0x000fe20000010064 */
[----:B-1----:R-:W-:-:S04]  /*3050*/  SHF.L.U32 R102, R76, 0x10, RZ ;  /* 0x000000104c667819 */ /* 0x002fc800000006ff */
[----:B------:R1:W0:Y:S02]  /*3060*/  SHFL.IDX PT, R115, R100, RZ, 0x1f ;  /* 0x00001fff64737589 */ /* 0x00022400000e0000 */
[----:B-1----:R-:W-:Y:S02]  /*3070*/  SHF.L.U32 R100, R66, 0x10, RZ ;  /* 0x0000001042647819 */ /* 0x002fe400000006ff */
[----:B--2---:R-:W-:-:S05]  /*3080*/  FSEL R93, R92, RZ, !P1 ;  /* 0x000000ff5c5d7208 */ /* 0x004fca0004800000 */
[C---:B------:R-:W-:Y:S01]  /*3090*/  FADD.FTZ R99, -R93.reuse, R40 ;  /* 0x000000285d637221 */ /* 0x040fe20000010100 */
[----:B------:R-:W-:Y:S01]  /*30a0*/  FMUL.FTZ R40, R92, R92 ;  /* 0x0000005c5c287220 */ /* 0x000fe20000410000 */
[C---:B------:R-:W-:Y:S01]  /*30b0*/  FADD.FTZ R113, -R93.reuse, R38 ;  /* 0x000000265d717221 */ /* 0x040fe20000010100 */
[C---:B------:R-:W-:Y:S01]  /*30c0*/  FADD.FTZ R109, -R93.reuse, R36 ;  /* 0x000000245d6d7221 */ /* 0x040fe20000010100 */
[----:B------:R-:W-:Y:S01]  /*30d0*/  FADD.FTZ R111, -R93, R37 ;  /* 0x000000255d6f7221 */ /* 0x000fe20000010100 */
[----:B0-----:R-:W-:Y:S01]  /*30e0*/  FFMA.FTZ R38, R115, UR12, R98 ;  /* 0x0000000c73267c23 */ /* 0x001fe20008010062 */
[----:B------:R-:W-:Y:S01]  /*30f0*/  FSEL R119, R40, RZ, P1 ;  /* 0x000000ff28777208 */ /* 0x000fe20000800000 */
[----:B------:R-:W0:Y:S01]  /*3100*/  @!P2 LDC.64 R36, c[0x0][0x3c0] ;  /* 0x0000f000ff24ab82 */ /* 0x000e220000000a00 */
[C---:B------:R-:W-:Y:S01]  /*3110*/  FADD.FTZ R107, -R93.reuse, R42 ;  /* 0x0000002a5d6b7221 */ /* 0x040fe20000010100 */
[C---:B------:R-:W-:Y:S01]  /*3120*/  FADD.FTZ R123, -R93.reuse, R24 ;  /* 0x000000185d7b7221 */ /* 0x040fe20000010100 */
[C---:B------:R-:W-:Y:S01]  /*3130*/  FADD.FTZ R125, -R93.reuse, R26 ;  /* 0x0000001a5d7d7221 */ /* 0x040fe20000010100 */
[----:B------:R-:W-:Y:S01]  /*3140*/  FADD.FTZ R38, R38, R119 ;  /* 0x0000007726267221 */ /* 0x000fe20000010000 */
[----:B------:R-:W-:Y:S01]  /*3150*/  FADD.FTZ R119, -R93, R28 ;  /* 0x0000001c5d777221 */ /* 0x000fe20000010100 */
[----:B------:R-:W-:Y:S01]  /*3160*/  SHF.L.U32 R28, R68, 0x10, RZ ;  /* 0x00000010441c7819 */ /* 0x000fe200000006ff */
[----:B------:R-:W-:Y:S01]  /*3170*/  IMAD.U32 R26, R95, 0x10000, RZ ;  /* 0x000100005f1a7824 */ /* 0x000fe200078e00ff */
        /* <DEDUP_REMOVED lines=17> */
[----:B-1----:R-:W-:Y:S01]  /*3290*/  FMUL.FTZ R24, R42, R99 ;  /* 0x000000632a187220 */ /* 0x002fe20000410000 */
[C---:B------:R-:W-:Y:S01]  /*32a0*/  FADD.FTZ R99, -R93.reuse, R74 ;  /* 0x0000004a5d637221 */ /* 0x040fe20000010100 */
[C---:B------:R-:W-:Y:S01]  /*32b0*/  FADD.FTZ R23, -R93.reuse, R23 ;  /* 0x000000175d177221 */ /* 0x040fe20000010100 */
[----:B------:R-:W-:Y:S01]  /*32c0*/  FADD.FTZ R16, -R93, R16 ;  /* 0x000000105d107221 */ /* 0x000fe20000010100 */
        /* <DEDUP_REMOVED lines=12> */
[----:B------:R0:W-:Y:S01]  /*3390*/  @!P2 STG.E desc[UR6][R36.64], R92 ;  /* 0x0000005c2400a986 */ /* 0x0001e2000c101906 */
[----:B------:R-:W-:Y:S01]  /*33a0*/  SHF.L.U32 R38, R90, 0x10, RZ ;  /* 0x000000105a267819 */ /* 0x000fe200000006ff */
[----:B------:R-:W-:Y:S01]  /*33b0*/  FMUL.FTZ R107, R42, R107 ;  /* 0x0000006b2a6b7220 */ /* 0x000fe20000410000 */
[----:B------:R-:W-:Y:S01]  /*33c0*/  SHF.L.U32 R74, R70, 0x10, RZ ;  /* 0x00000010464a7819 */ /* 0x000fe200000006ff */
[----:B------:R-:W-:Y:S01]  /*33d0*/  FMUL.FTZ R40, R42, R109 ;  /* 0x0000006d2a287220 */ /* 0x000fe20000410000 */
[----:B------:R-:W-:Y:S01]  /*33e0*/  SHF.L.U32 R93, R6, 0x10, RZ ;  /* 0x00000010065d7819 */ /* 0x000fe200000006ff */
[----:B------:R-:W-:-:S02]  /*33f0*/  IMAD.U32 R75, R14, 0x10000, RZ ;  /* 0x000100000e4b7824 */ /* 0x000fc400078e00ff */
[----:B------:R-:W-:Y:S01]  /*3400*/  FFMA.FTZ R41, R41, R26, R28 ;  /* 0x0000001a29297223 */ /* 0x000fe2000001001c */
[----:B------:R-:W-:Y:S01]  /*3410*/  FFMA.FTZ R40, R40, R38, R74 ;  /* 0x0000002628287223 */ /* 0x000fe2000001004a */
[----:B------:R-:W-:Y:S01]  /*3420*/  SHF.L.U32 R26, R15, 0x10, RZ ;  /* 0x000000100f1a7819 */ /* 0x000fe200000006ff */
[C---:B------:R-:W-:Y:S01]  /*3430*/  FMUL.FTZ R115, R42.reuse, R115 ;  /* 0x000000732a737220 */ /* 0x040fe20000410000 */
[----:B------:R-:W-:Y:S01]  /*3440*/  SHF.L.U32 R28, R7, 0x10, RZ ;  /* 0x00000010071c7819 */ /* 0x000fe200000006ff */
[----:B0-----:R-:W-:Y:S01]  /*3450*/  FMUL.FTZ R36, R42, R43 ;  /* 0x0000002b2a247220 */ /* 0x001fe20000410000 */
[----:B------:R-:W-:Y:S01]  /*3460*/  FFMA.FTZ R43, R107, R30, R34 ;  /* 0x0000001e6b2b7223 */ /* 0x000fe20000010022 */
[----:B------:R-:W-:Y:S01]  /*3470*/  SHF.L.U32 R74, R88, 0x10, RZ ;  /* 0x00000010584a7819 */ /* 0x000fe200000006ff */
[----:B------:R-:W-:Y:S01]  /*3480*/  FMUL.FTZ R107, R42, R111 ;  /* 0x0000006f2a6b7220 */ /* 0x000fe20000410000 */
[----:B------:R-:W-:Y:S01]  /*3490*/  FFMA.FTZ R30, R36, R75, R93 ;  /* 0x0000004b241e7223 */ /* 0x000fe2000001005d */
[----:B------:R-:W-:Y:S01]  /*34a0*/  SHF.L.U32 R92, R64, 0x10, RZ ;  /* 0x00000010405c7819 */ /* 0x000fe200000006ff */
[----:B------:R-:W-:Y:S01]  /*34b0*/  IMAD.U32 R34, R89, 0x10000, RZ ;  /* 0x0001000059227824 */ /* 0x000fe200078e00ff */
[----:B------:R-:W-:Y:S01]  /*34c0*/  SHF.L.U32 R36, R71, 0x10, RZ ;  /* 0x0000001047247819 */ /* 0x000fe200000006ff */
[----:B------:R-:W-:Y:S01]  /*34d0*/  FMUL.FTZ R109, R42, R113 ;  /* 0x000000712a6d7220 */ /* 0x000fe20000410000 */
[----:B------:R-:W-:Y:S01]  /*34e0*/  FFMA.FTZ R107, R107, R26, R28 ;  /* 0x0000001a6b6b7223 */ /* 0x000fe2000001001c */
[----:B------:R-:W-:Y:S01]  /*34f0*/  SHF.L.U32 R38, R8, 0x10, RZ ;  /* 0x0000001008267819 */ /* 0x000fe200000006ff */
[----:B------:R-:W-:Y:S01]  /*3500*/  FFMA.FTZ R26, R115, R74, R92 ;  /* 0x0000004a731a7223 */ /* 0x000fe2000001005c */
[----:B------:R-:W-:Y:S01]  /*3510*/  FMUL.FTZ R39, R42, R39 ;  /* 0x000000272a277220 */ /* 0x000fe20000410000 */
[----:B------:R-:W-:Y:S01]  /*3520*/  FFMA.FTZ R109, R109, R34, R36 ;  /* 0x000000226d6d7223 */ /* 0x000fe20000010024 */
[----:B------:R-:W-:Y:S01]  /*3530*/  SHF.L.U32 R74, R10, 0x10, RZ ;  /* 0x000000100a4a7819 */ /* 0x000fe200000006ff */
[----:B------:R-:W-:Y:S01]  /*3540*/  FMUL.FTZ R35, R42, R35 ;  /* 0x000000232a237220 */ /* 0x000fe20000410000 */
[----:B------:R-:W-:Y:S01]  /*3550*/  SHF.L.U32 R92, R2, 0x10, RZ ;  /* 0x00000010025c7819 */ /* 0x000fe200000006ff */
[----:B------:R-:W-:Y:S01]  /*3560*/  IMAD.U32 R28, R9, 0x10000, RZ ;  /* 0x00010000091c7824 */ /* 0x000fe200078e00ff */
[----:B------:R-:W-:Y:S01]  /*3570*/  SHF.L.U32 R34, R0, 0x10, RZ ;  /* 0x0000001000227819 */ /* 0x000fe200000006ff */
[----:B------:R-:W-:-:S02]  /*3580*/  IMAD.U32 R98, R86, 0x10000, RZ ;  /* 0x0001000056627824 */ /* 0x000fc400078e00ff */
[C---:B------:R-:W-:Y:S01]  /*3590*/  FMUL.FTZ R33, R42.reuse, R33 ;  /* 0x000000212a217220 */ /* 0x040fe20000410000 */
[C---:B------:R-:W-:Y:S01]  /*35a0*/  FMUL.FTZ R119, R42.reuse, R119 ;  /* 0x000000772a777220 */ /* 0x040fe20000410000 */
[----:B------:R-:W-:Y:S01]  /*35b0*/  FFMA.FTZ R102, R39, R102, R38 ;  /* 0x0000006627667223 */ /* 0x000fe20000010026 */
[----:B------:R-:W-:Y:S01]  /*35c0*/  SHF.L.U32 R36, R87, 0x10, RZ ;  /* 0x0000001057247819 */ /* 0x000fe200000006ff */
[----:B------:R-:W-:Y:S01]  /*35d0*/  FFMA.FTZ R74, R35, R74, R92 ;  /* 0x0000004a234a7223 */ /* 0x000fe2000001005c */
[----:B------:R-:W-:Y:S01]  /*35e0*/  SHF.L.U32 R38, R65, 0x10, RZ ;  /* 0x0000001041267819 */ /* 0x000fe200000006ff */
[C---:B------:R-:W-:Y:S01]  /*35f0*/  FMUL.FTZ R93, R42.reuse, R117 ;  /* 0x000000752a5d7220 */ /* 0x040fe20000410000 */
[----:B------:R-:W-:Y:S01]  /*3600*/  FFMA.FTZ R75, R33, R28, R34 ;  /* 0x0000001c214b7223 */ /* 0x000fe20000010022 */
[----:B------:R-:W-:Y:S01]  /*3610*/  FFMA.FTZ R92, R119, R98, R100 ;  /* 0x00000062775c7223 */ /* 0x000fe20000010064 */
[----:B------:R-:W-:Y:S01]  /*3620*/  SHF.L.U32 R28, R11, 0x10, RZ ;  /* 0x000000100b1c7819 */ /* 0x000fe200000006ff */
[C---:B------:R-:W-:Y:S01]  /*3630*/  FMUL.FTZ R29, R42.reuse, R29 ;  /* 0x0000001d2a1d7220 */ /* 0x040fe20000410000 */
[----:B------:R-:W-:Y:S01]  /*3640*/  SHF.L.U32 R34, R3, 0x10, RZ ;  /* 0x0000001003227819 */ /* 0x000fe200000006ff */
[----:B------:R-:W-:Y:S01]  /*3650*/  FMUL.FTZ R31, R42, R31 ;  /* 0x0000001f2a1f7220 */ /* 0x000fe20000410000 */
[----:B------:R-:W-:Y:S01]  /*3660*/  SHF.L.U32 R98, R4, 0x10, RZ ;  /* 0x0000001004627819 */ /* 0x000fe200000006ff */
[----:B------:R-:W-:Y:S01]  /*3670*/  FFMA.FTZ R93, R93, R36, R38 ;  /* 0x000000245d5d7223 */ /* 0x000fe20000010026 */
[----:B------:R-:W-:Y:S01]  /*3680*/  SHF.L.U32 R36, R85, 0x10, RZ ;  /* 0x0000001055247819 */ /* 0x000fe200000006ff */
[C---:B------:R-:W-:Y:S01]  /*3690*/  FMUL.FTZ R117, R42.reuse, R121 ;  /* 0x000000792a757220 */ /* 0x040fe20000410000 */
[----:B------:R-:W-:Y:S01]  /*36a0*/  SHF.L.U32 R38, R67, 0x10, RZ ;  /* 0x0000001043267819 */ /* 0x000fe200000006ff */
[----:B------:R-:W-:Y:S01]  /*36b0*/  FMUL.FTZ R123, R42, R123 ;  /* 0x0000007b2a7b7220 */ /* 0x000fe20000410000 */
[C---:B------:R-:W-:Y:S01]  /*36c0*/  SHF.L.U32 R100, R84.reuse, 0x10, RZ ;  /* 0x0000001054647819 */ /* 0x040fe200000006ff */
[----:B------:R-:W-:Y:S01]  /*36d0*/  FFMA.FTZ R111, R29, R28, R34 ;  /* 0x0000001c1d6f7223 */ /* 0x000fe20000010022 */
[--C-:B------:R-:W-:Y:S01]  /*36e0*/  FFMA.FTZ R110, R31, R110, R98.reuse ;  /* 0x0000006e1f6e7223 */ /* 0x100fe20000010062 */
[----:B------:R-:W-:Y:S01]  /*36f0*/  PRMT R98, R84, 0x7632, R98 ;  /* 0x0000763254627816 */ /* 0x000fe20000000062 */
[----:B------:R-:W-:Y:S01]  /*3700*/  FFMA.FTZ R117, R117, R36, R38 ;  /* 0x0000002475757223 */ /* 0x000fe20000010026 */
[----:B------:R-:W-:Y:S01]  /*3710*/  PRMT R28, R60, 0x7632, R28 ;  /* 0x000076323c1c7816 */ /* 0x000fe2000000001c */
[--C-:B------:R-:W-:Y:S01]  /*3720*/  FFMA.FTZ R31, R123, R100, R104.reuse ;  /* 0x000000647b1f7223 */ /* 0x100fe20000010068 */
[----:B------:R-:W-:Y:S01]  /*3730*/  PRMT R104, R83, 0x7632, R104 ;  /* 0x0000763253687816 */ /* 0x000fe20000000068 */
[----:B------:R-:W-:Y:S01]  /*3740*/  IMAD.U32 R33, R62, 0x10000, RZ ;  /* 0x000100003e217824 */ /* 0x000fe200078e00ff */
[----:B------:R-:W-:Y:S01]  /*3750*/  PRMT R38, R61, 0x7632, R38 ;  /* 0x000076323d267816 */ /* 0x000fe20000000026 */
[----:B------:R-:W-:Y:S01]  /*3760*/  FMUL.FTZ R25, R42, R25 ;  /* 0x000000192a197220 */ /* 0x000fe20000410000 */
[----:B------:R-:W-:Y:S01]  /*3770*/  SHF.L.U32 R29, R82, 0x10, RZ ;  /* 0x00000010521d7819 */ /* 0x000fe200000006ff */
[----:B------:R-:W-:Y:S01]  /*3780*/  FMUL.FTZ R20, R42, R20 ;  /* 0x000000142a147220 */ /* 0x000fe20000410000 */
        /* <DEDUP_REMOVED lines=12> */
[----:B------:R-:W-:Y:S01]  /*3850*/  PRMT R20, R82, 0x7632, R20 ;  /* 0x0000763252147816 */ /* 0x000fe20000000014 */
[----:B------:R-:W-:Y:S01]  /*3860*/  FMUL.FTZ R22, R42, R22 ;  /* 0x000000162a167220 */ /* 0x000fe20000410000 */
[----:B------:R-:W-:Y:S01]  /*3870*/  PRMT R28, R62, 0x7632, R28 ;  /* 0x000076323e1c7816 */ /* 0x000fe2000000001c */
[----:B------:R-:W-:Y:S01]  /*3880*/  FFMA.FTZ R104, R27, R104, R38 ;  /* 0x000000681b687223 */ /* 0x000fe20000010026 */
[----:B------:R-:W-:Y:S01]  /*3890*/  SHF.L.U32 R27, R81, 0x10, RZ ;  /* 0x00000010511b7819 */ /* 0x000fe200000006ff */
[----:B------:R-:W-:Y:S01]  /*38a0*/  IMAD.U32 R33, R80, 0x10000, RZ ;  /* 0x0001000050217824 */ /* 0x000fe200078e00ff */
[----:B------:R-:W-:Y:S01]  /*38b0*/  SHF.L.U32 R29, R63, 0x10, RZ ;  /* 0x000000103f1d7819 */ /* 0x000fe200000006ff */
[C---:B------:R-:W-:Y:S01]  /*38c0*/  FMUL.FTZ R16, R42.reuse, R16 ;  /* 0x000000102a107220 */ /* 0x040fe20000410000 */
[----:B------:R-:W-:Y:S01]  /*38d0*/  PRMT R34, R81, 0x7632, R34 ;  /* 0x0000763251227816 */ /* 0x000fe20000000022 */
[----:B------:R-:W-:Y:S01]  /*38e0*/  FMUL.FTZ R23, R42, R23 ;  /* 0x000000172a177220 */ /* 0x000fe20000410000 */
[----:B------:R-:W-:Y:S01]  /*38f0*/  PRMT R36, R63, 0x7632, R36 ;  /* 0x000076323f247816 */ /* 0x000fe20000000024 */
[----:B------:R-:W-:Y:S01]  /*3900*/  FFMA.FTZ R112, R22, R27, R29 ;  /* 0x0000001b16707223 */ /* 0x000fe2000001001d */
        /* <DEDUP_REMOVED lines=10> */
[----:B------:R-:W-:Y:S01]  /*39b0*/  PRMT R22, R79, 0x7632, R22 ;  /* 0x000076324f167816 */ /* 0x000fe20000000016 */
[----:B------:R-:W0:Y:S01]  /*39c0*/  LDC.64 R38, c[0x0][0x428] ;  /* 0x00010a00ff267b82 */ /* 0x000e220000000a00 */
[----:B------:R-:W-:Y:S01]  /*39d0*/  PRMT R28, R57, 0x7632, R28 ;  /* 0x00007632391c7816 */ /* 0x000fe2000000001c */
        /* <DEDUP_REMOVED lines=8> */
[----:B------:R-:W-:Y:S01]  /*3a60*/  FMUL.FTZ R32, R42, R32 ;  /* 0x000000202a207220 */ /* 0x000fe20000410000 */
[----:B------:R-:W-:Y:S01]  /*3a70*/  SHF.L.U32 R28, R28, 0x10, RZ ;  /* 0x000000101c1c7819 */ /* 0x000fe200000006ff */
[----:B------:R-:W-:Y:S01]  /*3a80*/  FFMA.FTZ R108, R18, R21, R23 ;  /* 0x00000015126c7223 */ /* 0x000fe20000010017 */
[----:B------:R-:W-:Y:S01]  /*3a90*/  SHF.L.U32 R16, R16, 0x10, RZ ;  /* 0x0000001010107819 */ /* 0x000fe200000006ff */
[----:B------:R-:W-:Y:S01]  /*3aa0*/  IMAD.U32 R18, R77, 0x10000, RZ ;  /* 0x000100004d127824 */ /* 0x000fe200078e00ff */
[----:B------:R-:W-:Y:S01]  /*3ab0*/  SHF.L.U32 R20, R20, 0x10, RZ ;  /* 0x0000001014147819 */ /* 0x000fe200000006ff */
[----:B------:R-:W-:Y:S01]  /*3ac0*/  FFMA.FTZ R115, R19, R22, R28 ;  /* 0x0000001613737223 */ /* 0x000fe2000001001c */
[----:B------:R-:W-:Y:S01]  /*3ad0*/  PRMT R21, R78, 0x7632, R21 ;  /* 0x000076324e157816 */ /* 0x000fe20000000015 */
[----:B------:R-:W1:Y:S01]  /*3ae0*/  @!P2 LDC.64 R28, c[0x0][0x3c8] ;  /* 0x0000f200ff1cab82 */ /* 0x000e620000000a00 */
[----:B------:R-:W-:Y:S01]  /*3af0*/  PRMT R23, R58, 0x7632, R23 ;  /* 0x000076323a177816 */ /* 0x000fe20000000017 */
[----:B------:R-:W-:Y:S01]  /*3b00*/  FFMA.FTZ R113, R17, R16, R20 ;  /* 0x0000001011717223 */ /* 0x000fe20000010014 */
[----:B------:R-:W-:Y:S01]  /*3b10*/  SHF.L.U32 R17, R78, 0x10, RZ ;  /* 0x000000104e117819 */ /* 0x000fe200000006ff */
[----:B------:R-:W-:Y:S01]  /*3b20*/  FMUL.FTZ R16, R42, R73 ;  /* 0x000000492a107220 */ /* 0x000fe20000410000 */
[----:B------:R-:W-:Y:S01]  /*3b30*/  SHF.L.U32 R19, R58, 0x10, RZ ;  /* 0x000000103a137819 */ /* 0x000fe200000006ff */
[----:B0-----:R-:W-:Y:S01]  /*3b40*/  IMAD.WIDE.U32 R36, R103, 0x10, R38 ;  /* 0x0000001067247825 */ /* 0x001fe200078e0026 */
[----:B------:R-:W-:-:S02]  /*3b50*/  SHF.L.U32 R20, R59, 0x10, RZ ;  /* 0x000000103b147819 */ /* 0x000fc400000006ff */
[----:B------:R-:W-:Y:S01]  /*3b60*/  SHF.L.U32 R21, R21, 0x10, RZ ;  /* 0x0000001015157819 */ /* 0x000fe200000006ff */
[----:B------:R-:W-:Y:S01]  /*3b70*/  FFMA.FTZ R73, R72, R17, R19 ;  /* 0x0000001148497223 */ /* 0x000fe20000010013 */
[----:B------:R-:W-:Y:S01]  /*3b80*/  SHF.L.U32 R23, R23, 0x10, RZ ;  /* 0x0000001017177819 */ /* 0x000fe200000006ff */
[----:B------:R-:W-:Y:S01]  /*3b90*/  FFMA.FTZ R99, R99, R18, R20 ;  /* 0x0000001263637223 */ /* 0x000fe20000010014 */
[----:B------:R-:W-:Y:S02]  /*3ba0*/  F2FP.BF16.F32.PACK_AB R18, R107, R40 ;  /* 0x000000286b12723e */ /* 0x000fe400000010ff */
[----:B------:R-:W-:Y:S01]  /*3bb0*/  PRMT R33, R77, 0x7632, R33 ;  /* 0x000076324d217816 */ /* 0x000fe20000000021 */
[----:B------:R-:W-:Y:S01]  /*3bc0*/  FFMA.FTZ R72, R16, R21, R23 ;  /* 0x0000001510487223 */ /* 0x000fe20000010017 */
[----:B------:R-:W-:Y:S02]  /*3bd0*/  F2FP.BF16.F32.PACK_AB R16, R41, R24 ;  /* 0x000000182910723e */ /* 0x000fe400000010ff */
[----:B------:R-:W0:Y:S01]  /*3be0*/  LDC.64 R40, c[0x0][0x380] ;  /* 0x0000e000ff287b82 */ /* 0x000e220000000a00 */
[----:B------:R-:W-:-:S02]  /*3bf0*/  PRMT R35, R59, 0x7632, R35 ;  /* 0x000076323b237816 */ /* 0x000fc40000000023 */
[----:B------:R-:W-:Y:S02]  /*3c00*/  SHF.L.U32 R33, R33, 0x10, RZ ;  /* 0x0000001021217819 */ /* 0x000fe400000006ff */
[----:B------:R-:W-:Y:S02]  /*3c10*/  SHF.L.U32 R35, R35, 0x10, RZ ;  /* 0x0000001023237819 */ /* 0x000fe400000006ff */
[----:B------:R-:W-:Y:S02]  /*3c20*/  F2FP.BF16.F32.PACK_AB R21, R74, R93 ;  /* 0x0000005d4a15723e */ /* 0x000fe400000010ff */
[----:B------:R-:W-:Y:S01]  /*3c30*/  F2FP.BF16.F32.PACK_AB R20, R75, R26 ;  /* 0x0000001a4b14723e */ /* 0x000fe200000010ff */
[----:B------:R-:W-:Y:S01]  /*3c40*/  FFMA.FTZ R114, R32, R33, R35 ;  /* 0x0000002120727223 */ /* 0x000fe20000010023 */
[----:B-1----:R-:W-:Y:S01]  /*3c50*/  @!P2 IMAD.WIDE R74, R96, 0x4, R28 ;  /* 0x00000004604aa825 */ /* 0x002fe200078e021c */
[----:B------:R-:W-:Y:S02]  /*3c60*/  F2FP.BF16.F32.PACK_AB R19, R102, R109 ;  /* 0x0000006d6613723e */ /* 0x000fe400000010ff */
[----:B------:R-:W-:Y:S01]  /*3c70*/  F2FP.BF16.F32.PACK_AB R17, R30, R43 ;  /* 0x0000002b1e11723e */ /* 0x000fe200000010ff */
[--C-:B------:R-:W-:Y:S01]  /*3c80*/  IMAD.WIDE.U32 R32, R97, 0x10, R38.reuse ;  /* 0x0000001061207825 */ /* 0x100fe200078e0026 */
[----:B------:R-:W-:Y:S01]  /*3c90*/  F2FP.BF16.F32.PACK_AB R23, R110, R117 ;  /* 0x000000756e17723e */ /* 0x000fe200000010ff */
[----:B------:R1:W-:Y:S01]  /*3ca0*/  @!P2 STG.E desc[UR6][R74.64], R42 ;  /* 0x0000002a4a00a986 */ /* 0x0003e2000c101906 */
[----:B------:R-:W-:Y:S01]  /*3cb0*/  F2FP.BF16.F32.PACK_AB R22, R111, R92 ;  /* 0x0000005c6f16723e */ /* 0x000fe200000010ff */
[--C-:B------:R-:W-:Y:S01]  /*3cc0*/  IMAD.WIDE.U32 R34, R101, 0x10, R38.reuse ;  /* 0x0000001065227825 */ /* 0x100fe200078e0026 */
[----:B------:R-:W-:Y:S01]  /*3cd0*/  F2FP.BF16.F32.PACK_AB R27, R27, R112 ;  /* 0x000000701b1b723e */ /* 0x000fe200000010ff */
[----:B------:R1:W-:Y:S01]  /*3ce0*/  STG.E.128 desc[UR6][R32.64], R16 ;  /* 0x0000001020007986 */ /* 0x0003e2000c101d06 */
[----:B------:R-:W-:Y:S01]  /*3cf0*/  F2FP.BF16.F32.PACK_AB R26, R119, R106 ;  /* 0x0000006a771a723e */ /* 0x000fe200000010ff */
[----:B------:R-:W-:Y:S01]  /*3d00*/  IMAD.WIDE.U32 R38, R105, 0x10, R38 ;  /* 0x0000001069267825 */ /* 0x000fe200078e0026 */
[----:B------:R-:W-:Y:S01]  /*3d10*/  F2FP.BF16.F32.PACK_AB R25, R104, R25 ;  /* 0x000000196819723e */ /* 0x000fe200000010ff */
[----:B------:R1:W-:Y:S01]  /*3d20*/  STG.E.128 desc[UR6][R34.64], R20 ;  /* 0x0000001422007986 */ /* 0x0003e2000c101d06 */
[----:B------:R-:W-:-:S02]  /*3d30*/  F2FP.BF16.F32.PACK_AB R24, R98, R31 ;  /* 0x0000001f6218723e */ /* 0x000fc400000010ff */
[----:B------:R-:W-:Y:S02]  /*3d40*/  F2FP.BF16.F32.PACK_AB R31, R114, R99 ;  /* 0x00000063721f723e */ /* 0x000fe400000010ff */
[----:B------:R-:W-:Y:S01]  /*3d50*/  F2FP.BF16.F32.PACK_AB R30, R72, R73 ;  /* 0x00000049481e723e */ /* 0x000fe200000010ff */
[----:B------:R1:W-:Y:S01]  /*3d60*/  STG.E.128 desc[UR6][R36.64], R24 ;  /* 0x0000001824007986 */ /* 0x0003e2000c101d06 */
[----:B------:R-:W-:Y:S02]  /*3d70*/  F2FP.BF16.F32.PACK_AB R29, R115, R108 ;  /* 0x0000006c731d723e */ /* 0x000fe400000010ff */
[----:B------:R-:W-:Y:S02]  /*3d80*/  F2FP.BF16.F32.PACK_AB R28, R113, R100 ;  /* 0x00000064711c723e */ /* 0x000fe400000010ff */
[----:B0-----:R-:W-:-:S03]  /*3d90*/  IADD3 R96, PT, PT, R96, R40, RZ ;  /* 0x0000002860607210 */ /* 0x001fc60007ffe0ff */
[----:B------:R1:W-:Y:S01]  /*3da0*/  STG.E.128 desc[UR6][R38.64], R28 ;  /* 0x0000001c26007986 */ /* 0x0003e2000c101d06 */
[----:B------:R-:W-:-:S13]  /*3db0*/  ISETP.GE.AND P1, PT, R96, R41, PT ;  /* 0x000000296000720c */ /* 0x000fda0003f26270 */
[----:B------:R-:W-:Y:S05]  /*3dc0*/  @!P1 BRA `(.L_x_5420) ;  /* 0xffffffc400ec9947 */ /* 0x000fea000383ffff */
[----:B------:R-:W-:Y:S05]  /*3dd0*/  EXIT ;  /* 0x000000000000794d */ /* 0x000fea0003800000 */
.L_x_5421:
        /* <DEDUP_REMOVED lines=10> */
.L_x_17967:


//--------------------- .text._ZN10layer_norm31ln_parallel_residual_fwd_kernelINS_13Kernel_traitsI13__nv_bfloat16S2_fS2_fjLj4096ELj1ELj1ELj4ELj16ENS_18Kernel_traits_baseILj4096ES2_S2_fS2_fjLj128EEEEELb1ELb0ELb0EEEvNS_9FwdParamsE --------------------------
	.section	.text._ZN10layer_norm31ln_parallel_residual_fwd_kernelINS_13Kernel_traitsI13__nv_bfloat16S2_fS2_fjLj4096ELj1ELj1ELj4ELj16ENS_18Kernel_traits_baseILj4096ES2_S2_fS2_fjLj128EEEEELb1ELb0ELb0EEEvNS_9FwdParamsE,"ax",@progbits
	.align	128
        .global         _ZN10layer_norm31ln_parallel_residual_fwd_kernelINS_13Kernel_traitsI13__nv_bfloat16S2_fS2_fjLj4096ELj1ELj1ELj4ELj16ENS_18Kernel_traits_baseILj4096ES2_S2_fS2_fjLj128EEEEELb1ELb0ELb0EEEvNS_9FwdParamsE
        .type           _ZN10layer_norm31ln_parallel_residual_fwd_kernelINS_13Kernel_traitsI13__nv_bfloat16S2_fS2_fjLj4096ELj1ELj1ELj4ELj16ENS_18Kernel_traits_baseILj4096ES2_S2_fS2_fjLj128EEEEELb1ELb0ELb0EEEvNS_9FwdParamsE,@function
        .size           _ZN10layer_norm31ln_parallel_residual_fwd_kernelINS_13Kernel_traitsI13__nv_bfloat16S2_fS2_fjLj4096ELj1ELj1ELj4ELj16ENS_18Kernel_traits_baseILj4096ES2_S2_fS2_fjLj128EEEEELb1ELb0ELb0EEEvNS_9FwdParamsE,(.L_x_17968 - _ZN10layer_norm31ln_parallel_residual_fwd_kernelINS_13Kernel_traitsI13__nv_bfloat16S2_fS2_fjLj4096ELj1ELj1ELj4ELj16ENS_18Kernel_traits_baseILj4096ES2_S2_fS2_fjLj128EEEEELb1ELb0ELb0EEEvNS_9FwdParamsE)
        .other          _ZN10layer_norm31ln_parallel_residual_fwd_kernelINS_13Kernel_traitsI13__nv_bfloat16S2_fS2_fjLj4096ELj1ELj1ELj4ELj16ENS_18Kernel_traits_baseILj4096ES2_S2_fS2_fjLj128EEEEELb1ELb0ELb0EEEvNS_9FwdParamsE,@"STO_CUDA_ENTRY STV_DEFAULT"
_ZN10layer_norm31ln_parallel_residual_fwd_kernelINS_13Kernel_traitsI13__nv_bfloat16S2_fS2_fjLj4096ELj1ELj1ELj4ELj16ENS_18Kernel_traits_baseILj4096ES2_S2_fS2_fjLj128EEEEELb1ELb0ELb0EEEvNS_9FwdParamsE:
.text._ZN10layer_norm31ln_parallel_residual_fwd_kernelINS_13Kernel_traitsI13__nv_bfloat16S2_fS2_fjLj4096ELj1ELj1ELj4ELj16ENS_18Kernel_traits_baseILj4096ES2_S2_fS2_fjLj128EEEEELb1ELb0ELb0EEEvNS_9FwdParamsE:
        /* <DEDUP_REMOVED lines=19> */
[----:B----4-:R-:W-:Y:S02]  /*0130*/  LOP3.LUT R9, R0, 0x60, RZ, 0xc0, !PT ;  /* 0x0000006000097812 */ /* 0x010fe400078ec0ff */
[----:B-----5:R-:W-:-:S04]  /*0140*/  SHF.R.S32.HI R8, RZ, 0x1f, R11 ;  /* 0x0000001fff087819 */ /* 0x020fc8000001140b */
[----:B------:R-:W-:Y:S02]  /*0150*/  LEA.HI R8, R8, R11, RZ, 0x3 ;  /* 0x0000000b08087211 */ /* 0x000fe400078f18ff */
[----:B--2---:R-:W-:Y:S02]  /*0160*/  @P0 R2UR UR7, R3 ;  /* 0x00000000030702ca */ /* 0x004fe400000e0000 */
[----:B------:R-:W0:Y:S01]  /*0170*/  LDC R3, c[0x0][0x360] ;  /* 0x0000d800ff037b82 */ /* 0x000e220000000800 */
[----:B------:R-:W-:Y:S02]  /*0180*/  @P0 R2UR UR6, R2 ;  /* 0x00000000020602ca */ /* 0x000fe400000e0000 */
[----:B---3--:R-:W-:Y:S02]  /*0190*/  @P0 IADD3 R12, P1, PT, R4, R7, RZ ;  /* 0x00000007040c0210 */ /* 0x008fe40007f3e0ff */
[----:B------:R-:W-:Y:S02]  /*01a0*/  LOP3.LUT R2, R9, 0x1f, R0, 0xf8, !PT ;  /* 0x0000001f09027812 */ /* 0x000fe400078ef800 */
[----:B------:R-:W-:Y:S01]  /*01b0*/  LOP3.LUT R4, R0, 0x1f, RZ, 0xc0, !PT ;  /* 0x0000001f00047812 */ /* 0x000fe200078ec0ff */
[----:B------:R-:W-:Y:S01]  /*01c0*/  @P0 IMAD.X R13, RZ, RZ, R5, P1 ;  /* 0x000000ffff0d0224 */ /* 0x000fe200008e0605 */
[----:B------:R-:W-:-:S02]  /*01d0*/  LOP3.LUT R5, R2, 0x7f, RZ, 0x3c, !PT ;  /* 0x0000007f02057812 */ /* 0x000fc400078e3cff */
[----:B------:R-:W-:Y:S02]  /*01e0*/  UIADD3 UR20, UPT, UPT, UR7, -0x4498517b, URZ ;  /* 0xbb67ae8507147890 */ /* 0x000fe4000fffe0ff */
[----:B------:R-:W-:Y:S01]  /*01f0*/  LEA.HI.SX32 R5, R8, R5, 0x1d ;  /* 0x0000000508057211 */ /* 0x000fe200078feaff */
[----:B------:R-:W-:Y:S01]  /*0200*/  UIADD3 UR17, UPT, UPT, UR6, -0x61c88647, URZ ;  /* 0x9e3779b906117890 */ /* 0x000fe2000fffe0ff */
[--C-:B------:R-:W-:Y:S01]  /*0210*/  SHF.R.U64 R6, R12, 0x2, R13.reuse ;  /* 0x000000020c067819 */ /* 0x100fe2000000120d */
[----:B------:R-:W-:Y:S01]  /*0220*/  UIADD3 UR21, UPT, UPT, UR6, 0x3c6ef372, URZ ;  /* 0x3c6ef37206157890 */ /* 0x000fe2000fffe0ff */
[----:B------:R-:W-:Y:S01]  /*0230*/  SHF.R.U32.HI R7, RZ, 0x2, R13 ;  /* 0x00000002ff077819 */ /* 0x000fe2000001160d */
[----:B------:R-:W-:Y:S02]  /*0240*/  UIADD3 UR22, UPT, UPT, UR7, 0x76cf5d0a, URZ ;  /* 0x76cf5d0a07167890 */ /* 0x000fe4000fffe0ff */
[----:B------:R-:W-:Y:S02]  /*0250*/  UIADD3 UR23, UPT, UPT, UR6, -0x255992d5, URZ ;  /* 0xdaa66d2b06177890 */ /* 0x000fe4000fffe0ff */
[----:B------:R-:W-:Y:S01]  /*0260*/  UIADD3 UR24, UPT, UPT, UR7, 0x32370b8f, URZ ;  /* 0x32370b8f07187890 */ /* 0x000fe2000fffe0ff */
[----:B0-----:R-:W-:Y:S01]  /*0270*/  IMAD R3, R3, UR10, R0 ;  /* 0x0000000a03037c24 */ /* 0x001fe2000f8e0200 */
[----:B------:R-:W-:-:S02]  /*0280*/  UIADD3 UR25, UPT, UPT, UR6, 0x78dde6e4, URZ ;  /* 0x78dde6e406197890 */ /* 0x000fc4000fffe0ff */
[----:B------:R-:W-:Y:S02]  /*0290*/  UIADD3 UR26, UPT, UPT, UR7, -0x126145ec, URZ ;  /* 0xed9eba14071a7890 */ /* 0x000fe4000fffe0ff */
[----:B------:R-:W-:Y:S02]  /*02a0*/  UIADD3 UR27, UPT, UPT, UR6, 0x1715609d, URZ ;  /* 0x1715609d061b7890 */ /* 0x000fe4000fffe0ff */
[----:B------:R-:W-:Y:S02]  /*02b0*/  UIADD3 UR28, UPT, UPT, UR7, -0x56f99767, URZ ;  /* 0xa9066899071c7890 */ /* 0x000fe4000fffe0ff */
[----:B------:R-:W-:Y:S02]  /*02c0*/  UIADD3 UR29, UPT, UPT, UR6, -0x4ab325aa, URZ ;  /* 0xb54cda56061d7890 */ /* 0x000fe4000fffe0ff */
[----:B------:R-:W-:Y:S02]  /*02d0*/  UIADD3 UR30, UPT, UPT, UR7, 0x646e171e, URZ ;  /* 0x646e171e071e7890 */ /* 0x000fe4000fffe0ff */
[----:B------:R-:W-:-:S02]  /*02e0*/  UIADD3 UR31, UPT, UPT, UR6, 0x5384540f, URZ ;  /* 0x5384540f061f7890 */ /* 0x000fc4000fffe0ff */
        /* <DEDUP_REMOVED lines=75> */
.L_x_5424:
        /* <DEDUP_REMOVED lines=63> */
.L_x_5423:
        /* <DEDUP_REMOVED lines=62> */
.L_x_5426:
        /* <DEDUP_REMOVED lines=55> */
.L_x_5425:
[----:B------:R-:W-:Y:S05]  /*12e0*/  BSYNC.RECONVERGENT B0 ;  /* 0x0000000000007941 */ /* 0x000fea0003800200 */
.L_x_5422:
[----:B------:R-:W0:Y:S02]  /*12f0*/  LDCU UR4, c[0x0][0x384] ;  /* 0x00007080ff0477ac */ /* 0x000e240008000800 */
[----:B0-----:R-:W-:-:S06]  /*1300*/  UISETP.GE.AND UP0, UPT, UR10, UR4, UPT ;  /* 0x000000040a00728c */ /* 0x001fcc000bf06270 */
[----:B------:R-:W-:-:S13]  /*1310*/  PLOP3.LUT P1, PT, PT, PT, UP0, 0x80, 0x8 ;  /* 0x000000000008781c */ /* 0x000fda0003f2f008 */
[----:B------:R-:W-:Y:S05]  /*1320*/  @P1 EXIT ;  /* 0x000000000000194d */ /* 0x000fea0003800000 */
[----:B------:R-:W-:Y:S01]  /*1330*/  IMAD.HI.U32 R10, R3, -0x326172a9, RZ ;  /* 0xcd9e8d57030a7827 */ /* 0x000fe200078e00ff */
[----:B------:R-:W0:Y:S01]  /*1340*/  LDCU.U8 UR4, c[0x0][0x410] ;  /* 0x00008200ff0477ac */ /* 0x000e220008000000 */
[----:B-----5:R-:W-:Y:S02]  /*1350*/  PRMT R19, R86, 0x7632, R19 ;  /* 0x0000763256137816 */ /* 0x020fe40000000013 */
[C---:B------:R-:W-:Y:S01]  /*1360*/  IMAD.HI.U32 R11, R6.reuse, -0x2daee0ad, RZ ;  /* 0xd2511f53060b7827 */ /* 0x040fe200078e00ff */
[----:B------:R-:W-:Y:S01]  /*1370*/  LOP3.LUT R10, R7, UR6, R10, 0x96, !PT ;  /* 0x00000006070a7c12 */ /* 0x000fe2000f8e960a */
[----:B------:R-:W-:Y:S01]  /*1380*/  UPLOP3.LUT UP1, UPT, UPT, UPT, UPT, 0x40, 0x4 ;  /* 0x000000000004789c */ /* 0x000fe20003f2e870 */
[----:B------:R-:W-:Y:S01]  /*1390*/  PRMT R20, R97, 0x7632, R20 ;  /* 0x0000763261147816 */ /* 0x000fe20000000014 */
[----:B------:R-:W-:Y:S01]  /*13a0*/  IMAD R16, R6, -0x2daee0ad, RZ ;  /* 0xd2511f5306107824 */ /* 0x000fe200078e02ff */
[----:B------:R-:W-:Y:S01]  /*13b0*/  LOP3.LUT R11, R11, UR7, RZ, 0x3c, !PT ;  /* 0x000000070b0b7c12 */ /* 0x000fe2000f8e3cff */
        /* <DEDUP_REMOVED lines=12> */
[----:B------:R-:W-:Y:S01]  /*1480*/  IMAD R14, R11, -0x326172a9, RZ ;  /* 0xcd9e8d570b0e7824 */ /* 0x000fe200078e02ff */
[----:B------:R-:W-:Y:S01]  /*1490*/  PRMT R25, R88, 0x7632, R25 ;  /* 0x0000763258197816 */ /* 0x000fe20000000019 */
[----:B------:R-:W-:Y:S01]  /*14a0*/  IMAD.HI.U32 R11, R15, -0x326172a9, RZ ;  /* 0xcd9e8d570f0b7827 */ /* 0x000fe200078e00ff */
[----:B------:R-:W-:Y:S01]  /*14b0*/  PRMT R26, R92, 0x7632, R26 ;  /* 0x000076325c1a7816 */ /* 0x000fe2000000001a */
[----:B------:R-:W3:Y:S01]  /*14c0*/  LDCU UR16, c[0x0][0x400] ;  /* 0x00008000ff1077ac */ /* 0x000ee20008000800 */
[----:B------:R-:W-:Y:S01]  /*14d0*/  PRMT R27, R84, 0x7632, R27 ;  /* 0x00007632541b7816 */ /* 0x000fe2000000001b */
[----:B------:R-:W-:Y:S01]  /*14e0*/  IMAD.HI.U32 R10, R13, -0x2daee0ad, RZ ;  /* 0xd2511f530d0a7827 */ /* 0x000fe200078e00ff */
[----:B------:R-:W-:Y:S01]  /*14f0*/  LOP3.LUT R11, R14, UR21, R11, 0x96, !PT ;  /* 0x000000150e0b7c12 */ /* 0x000fe2000f8e960b */
        /* <DEDUP_REMOVED lines=10> */
[C---:B------:R-:W-:Y:S01]  /*15a0*/  IMAD.HI.U32 R13, R10.reuse, -0x326172a9, RZ ;  /* 0xcd9e8d570a0d7827 */ /* 0x040fe200078e00ff */
[----:B------:R-:W-:Y:S01]  /*15b0*/  LOP3.LUT R16, R17, UR24, R16, 0x96, !PT ;  /* 0x0000001811107c12 */ /* 0x000fe2000f8e9610 */
[----:B------:R-:W1:Y:S01]  /*15c0*/  LDCU.64 UR18, c[0x0][0x380] ;  /* 0x00007000ff1277ac */ /* 0x000e620008000a00 */
[----:B------:R-:W-:Y:S01]  /*15d0*/  SHF.R.S32.HI R17, RZ, 0x3, R8 ;  /* 0x00000003ff117819 */ /* 0x000fe20000011408 */
[----:B------:R-:W-:Y:S01]  /*15e0*/  IMAD R15, R10, -0x326172a9, RZ ;  /* 0xcd9e8d570a0f7824 */ /* 0x000fe200078e02ff */
[----:B------:R-:W-:Y:S01]  /*15f0*/  LOP3.LUT R13, R14, UR23, R13, 0x96, !PT ;  /* 0x000000170e0d7c12 */ /* 0x000fe2000f8e960d */
[----:B------:R-:W-:Y:S01]  /*1600*/  IMAD.HI.U32 R10, R16, -0x326172a9, RZ ;  /* 0xcd9e8d57100a7827 */ /* 0x000fe200078e00ff */
[C---:B------:R-:W-:Y:S01]  /*1610*/  LOP3.LUT R18, R17.reuse, 0x7f, RZ, 0xc0, !PT ;  /* 0x0000007f11127812 */ /* 0x040fe200078ec0ff */
[----:B0-----:R-:W-:Y:S01]  /*1620*/  UISETP.NE.AND UP2, UPT, UR4, URZ, UPT ;  /* 0x000000ff0400728c */ /* 0x001fe2000bf45270 */
[----:B------:R-:W-:Y:S01]  /*1630*/  SHF.L.U32 R17, R17, 0x1, RZ ;  /* 0x0000000111117819 */ /* 0x000fe200000006ff */
[----:B------:R-:W-:Y:S01]  /*1640*/  IMAD R14, R11, -0x2daee0ad, RZ ;  /* 0xd2511f530b0e7824 */ /* 0x000fe200078e02ff */
[----:B------:R-:W-:Y:S01]  /*1650*/  LOP3.LUT R10, R15, UR25, R10, 0x96, !PT ;  /* 0x000000190f0a7c12 */ /* 0x000fe2000f8e960a */
[----:B------:R-:W-:Y:S01]  /*1660*/  IMAD.HI.U32 R11, R13, -0x2daee0ad, RZ ;  /* 0xd2511f530d0b7827 */ /* 0x000fe200078e00ff */
[----:B------:R-:W-:-:S02]  /*1670*/  VIADDMNMX R9, R18, -R9, RZ, !PT ;  /* 0x8000000912097246 */ /* 0x000fc400078001ff */
[----:B------:R-:W-:Y:S01]  /*1680*/  PRMT R32, R74, 0x7632, R32 ;  /* 0x000076324a207816 */ /* 0x000fe20000000020 */
[----:B------:R-:W-:Y:S01]  /*1690*/  IMAD R15, R13, -0x2daee0ad, RZ ;  /* 0xd2511f530d0f7824 */ /* 0x000fe200078e02ff */
[----:B------:R-:W-:Y:S01]  /*16a0*/  LOP3.LUT R11, R14, UR26, R11, 0x96, !PT ;  /* 0x0000001a0e0b7c12 */ /* 0x000fe2000f8e960b */
[----:B------:R-:W-:Y:S01]  /*16b0*/  IMAD.HI.U32 R14, R10, -0x2daee0ad, RZ ;  /* 0xd2511f530a0e7827 */ /* 0x000fe200078e00ff */
[----:B------:R-:W-:Y:S02]  /*16c0*/  VIMNMX R9, PT, PT, R9, 0x20, PT ;  /* 0x0000002009097848 */ /* 0x000fe40003fe0100 */
        /* <DEDUP_REMOVED lines=8> */
[----:B------:R-:W-:Y:S01]  /*1750*/  IMAD R16, R11, -0x326172a9, RZ ;  /* 0xcd9e8d570b107824 */ /* 0x000fe200078e02ff */
[----:B------:R-:W-:Y:S01]  /*1760*/  PRMT R152, R73, 0x7632, R152 ;  /* 0x0000763249987816 */ /* 0x000fe20000000098 */
[----:B------:R-:W-:Y:S01]  /*1770*/  IMAD.HI.U32 R11, R14, -0x326172a9, RZ ;  /* 0xcd9e8d570e0b7827 */ /* 0x000fe200078e00ff */
[----:B------:R-:W-:Y:S02]  /*1780*/  PRMT R153, R57, 0x7632, R153 ;  /* 0x0000763239997816 */ /* 0x000fe40000000099 */
[----:B------:R-:W-:Y:S01]  /*1790*/  PRMT R154, R61, 0x7632, R154 ;  /* 0x000076323d9a7816 */ /* 0x000fe2000000009a */
[----:B------:R-:W-:Y:S01]  /*17a0*/  IMAD.HI.U32 R10, R13, -0x2daee0ad, RZ ;  /* 0xd2511f530d0a7827 */ /* 0x000fe200078e00ff */
[----:B------:R-:W-:-:S02]  /*17b0*/  LOP3.LUT R11, R16, UR29, R11, 0x96, !PT ;  /* 0x0000001d100b7c12 */ /* 0x000fc4000f8e960b */
        /* <DEDUP_REMOVED lines=9> */
[----:B------:R-:W-:-:S02]  /*1850*/  PRMT R158, R60, 0x7632, R158 ;  /* 0x000076323c9e7816 */ /* 0x000fc4000000009e */
[----:B------:R-:W-:Y:S01]  /*1860*/  PRMT R159, R52, 0x7632, R159 ;  /* 0x00007632349f7816 */ /* 0x000fe2000000009f */
[----:B------:R-:W-:Y:S01]  /*1870*/  IMAD R16, R4, -0x20, R18 ;  /* 0xffffffe004107824 */ /* 0x000fe200078e0212 */
[----:B------:R-:W-:Y:S01]  /*1880*/  LOP3.LUT R8, R13, UR31, R8, 0x96, !PT ;  /* 0x0000001f0d087c12 */ /* 0x000fe2000f8e9608 */
[----:B------:R-:W-:Y:S01]  /*1890*/  IMAD R13, R10, -0x326172a9, RZ ;  /* 0xcd9e8d570a0d7824 */ /* 0x000fe200078e02ff */
[----:B------:R-:W-:Y:S01]  /*18a0*/  PRMT R18, R94, 0x7632, R18 ;  /* 0x000076325e127816 */ /* 0x000fe20000000012 */
[----:B------:R-:W-:Y:S01]  /*18b0*/  IMAD.HI.U32 R10, R15, -0x326172a9, RZ ;  /* 0xcd9e8d570f0a7827 */ /* 0x000fe200078e00ff */
[----:B------:R-:W-:Y:S02]  /*18c0*/  VIMNMX R16, PT, PT, RZ, R16, !PT ;  /* 0x00000010ff107248 */ /* 0x000fe40007fe0100 */
[----:B------:R-:W-:Y:S01]  /*18d0*/  PRMT R160, R79, 0x7632, R160 ;  /* 0x000076324fa07816 */ /* 0x000fe200000000a0 */
[----:B------:R-:W-:Y:S01]  /*18e0*/  IMAD R14, R11, -0x2daee0ad, RZ ;  /* 0xd2511f530b0e7824 */ /* 0x000fe200078e02ff */
[----:B------:R-:W-:Y:S01]  /*18f0*/  LOP3.LUT R198, R13, UR33, R10, 0x96, !PT ;  /* 0x000000210dc67c12 */ /* 0x000fe2000f8e960a */
[----:B------:R-:W-:Y:S01]  /*1900*/  IMAD.HI.U32 R11, R8, -0x2daee0ad, RZ ;  /* 0xd2511f53080b7827 */ /* 0x000fe200078e00ff */
[----:B------:R-:W-:-:S02]  /*1910*/  LOP3.LUT R10, R17, 0xffffff00, RZ, 0xc0, !PT ;  /* 0xffffff00110a7812 */ /* 0x000fc400078ec0ff */
[----:B------:R-:W-:Y:S01]  /*1920*/  PRMT R17, R90, 0x7632, R17 ;  /* 0x000076325a117816 */ /* 0x000fe20000000011 */
[----:B------:R-:W-:Y:S01]  /*1930*/  IMAD.HI.U32 R13, R198, -0x2daee0ad, RZ ;  /* 0xd2511f53c60d7827 */ /* 0x000fe200078e00ff */
[----:B------:R-:W-:Y:S02]  /*1940*/  LOP3.LUT R200, R14, UR34, R11, 0x96, !PT ;  /* 0x000000220ec87c12 */ /* 0x000fe4000f8e960b */
[----:B------:R-:W-:Y:S01]  /*1950*/  VIMNMX R11, PT, PT, R16, 0x20, PT ;  /* 0x00000020100b7848 */ /* 0x000fe20003fe0100 */
[----:B------:R-:W-:Y:S01]  /*1960*/  IMAD R100, R9, 0x8, R10 ;  /* 0x0000000809647824 */ /* 0x000fe200078e020a */
[----:B------:R-:W-:Y:S01]  /*1970*/  PRMT R161, R51, 0x7632, R161 ;  /* 0x0000763233a17816 */ /* 0x000fe200000000a1 */
[----:B------:R-:W-:Y:S01]  /*1980*/  IMAD R16, R15, -0x326172a9, RZ ;  /* 0xcd9e8d570f107824 */ /* 0x000fe200078e02ff */
[----:B------:R-:W-:Y:S01]  /*1990*/  PRMT R162, R67, 0x7632, R162 ;  /* 0x0000763243a27816 */ /* 0x000fe200000000a2 */
[----:B------:R-:W-:Y:S01]  /*19a0*/  IMAD R14, R8, -0x2daee0ad, RZ ;  /* 0xd2511f53080e7824 */ /* 0x000fe200078e02ff */
[----:B------:R-:W-:Y:S01]  /*19b0*/  I2FP.F32.U32 R100, R100 ;  /* 0x0000006400647245 */ /* 0x000fe20000201000 */
[----:B------:R-:W-:Y:S01]  /*19c0*/  IMAD.HI.U32 R15, R200, -0x326172a9, RZ ;  /* 0xcd9e8d57c80f7827 */ /* 0x000fe200078e00ff */
[----:B------:R-:W-:-:S02]  /*19d0*/  PRMT R163, R47, 0x7632, R163 ;  /* 0x000076322fa37816 */ /* 0x000fc400000000a3 */
[----:B------:R0:W0:Y:S01]  /*19e0*/  MUFU.RCP R190, R100 ;  /* 0x0000006400be7308 */ /* 0x0000220000001000 */
[----:B------:R-:W-:Y:S01]  /*19f0*/  IMAD R8, R11, 0x8, R10 ;  /* 0x000000080b087824 */ /* 0x000fe200078e020a */
[----:B------:R-:W-:Y:S01]  /*1a00*/  LOP3.LUT R9, R14, UR36, R13, 0x96, !PT ;  /* 0x000000240e097c12 */ /* 0x000fe2000f8e960d */
[----:B------:R-:W-:Y:S01]  /*1a10*/  IMAD.MOV.U32 R197, RZ, RZ, RZ ;  /* 0x000000ffffc57224 */ /* 0x000fe200078e00ff */
[----:B------:R-:W-:Y:S01]  /*1a20*/  LOP3.LUT R10, R16, UR35, R15, 0x96, !PT ;  /* 0x00000023100a7c12 */ /* 0x000fe2000f8e960f */
[----:B------:R-:W-:Y:S01]  /*1a30*/  IMAD R198, R198, -0x2daee0ad, RZ ;  /* 0xd2511f53c6c67824 */ /* 0x000fe200078e02ff */
[----:B------:R-:W-:Y:S01]  /*1a40*/  LOP3.LUT R11, R12, 0x3, RZ, 0xc0, !PT ;  /* 0x000000030c0b7812 */ /* 0x000fe200078ec0ff */
[----:B------:R-:W-:Y:S01]  /*1a50*/  IMAD R200, R200, -0x326172a9, RZ ;  /* 0xcd9e8d57c8c87824 */ /* 0x000fe200078e02ff */
        /* <DEDUP_REMOVED lines=33> */
.L_x_5934:
[----:B------:R-:W-:Y:S01]  /*1c70*/  UIMAD UR4, UR10, UR37, URZ ;  /* 0x000000250a0472a4 */ /* 0x000fe2000f8e02ff */
[----:B------:R-:W-:Y:S03]  /*1c80*/  BSSY.RECONVERGENT B0, `(.L_x_5427) ;  /* 0x00007ce000007945 */ /* 0x000fe60003800200 */
[----:B------:R-:W-:-:S04]  /*1c90*/  USHF.R.S32.HI UR5, URZ, 0x1f, UR4 ;  /* 0x0000001fff057899 */ /* 0x000fc80008011404 */
[----:B------:R-:W-:-:S06]  /*1ca0*/  ULEA.HI UR5, UR5, UR4, URZ, 0x3 ;  /* 0x0000000405057291 */ /* 0x000fcc000f8f18ff */
[----:B------:R-:W-:-:S04]  /*1cb0*/  MOV R209, UR5 ;  /* 0x0000000500d17c02 */ /* 0x000fc80008000f00 */
[----:B------:R-:W-:-:S05]  /*1cc0*/  LEA.HI.SX32 R209, R209, R2, 0x1d ;  /* 0x00000002d1d17211 */ /* 0x000fca00078feaff */
[----:B0-234-:R-:W-:Y:S01]  /*1cd0*/  IMAD.MOV.U32 R183, RZ, RZ, R209 ;  /* 0x000000ffffb77224 */ /* 0x01dfe200078e00d1 */
[----:B-1----:R-:W-:Y:S06]  /*1ce0*/  @!P0 BRA `(.L_x_5428) ;  /* 0x0000007c001c8947 */ /* 0x002fec0003800000 */
        /* <DEDUP_REMOVED lines=37> */
.L_x_5432:
        /* <DEDUP_REMOVED lines=13> */
.L_x_5434:
[----:B------:R-:W-:Y:S05]  /*2010*/  BSYNC.RECONVERGENT B2 ;  /* 0x0000000000027941 */ /* 0x000fea0003800200 */
.L_x_5433:
        /* <DEDUP_REMOVED lines=42> */
.L_x_5431:
[----:B------:R-:W-:Y:S05]  /*22c0*/  BSYNC.RECONVERGENT B1 ;  /* 0x0000000000017941 */ /* 0x000fea0003800200 */
.L_x_5430:
[----:B------:R-:W0:Y:S01]  /*22d0*/  LDC R145, c[0x0][0x404] ;  /* 0x00010100ff917b82 */ /* 0x000e220000000800 */
[----:B------:R-:W-:Y:S01]  /*22e0*/  I2FP.F32.U32 R112, R112 ;  /* 0x0000007000707245 */ /* 0x000fe20000201000 */
[----:B------:R-:W-:Y:S01]  /*22f0*/  IMAD.MOV.U32 R147, RZ, RZ, 0x2f800000 ;  /* 0x2f800000ff937424 */ /* 0x000fe200078e00ff */
[----:B------:R-:W-:Y:S01]  /*2300*/  ISETP.NE.AND P2, PT, R113, 0x1, PT ;  /* 0x000000017100780c */ /* 0x000fe20003f45270 */
[----:B------:R-:W-:Y:S01]  /*2310*/  BSSY.RECONVERGENT B1, `(.L_x_5435) ;  /* 0x000004b000017945 */ /* 0x000fe20003800200 */
[----:B------:R-:W-:Y:S01]  /*2320*/  LOP3.LUT R199, R199, 0xffffffef, RZ, 0xc0, !PT ;  /* 0xffffffefc7c77812 */ /* 0x000fe200078ec0ff */
[----:B------:R-:W-:Y:S01]  /*2330*/  FFMA.FTZ R112, R112, R147, 1.1641532182693481445e-10 ;  /* 0x2f00000070707423 */ /* 0x000fe20000010093 */
[C---:B-----5:R-:W-:Y:S01]  /*2340*/  IMAD.U32 R146, R116.reuse, 0x10000, RZ ;  /* 0x0001000074927824 */ /* 0x060fe200078e00ff */
[----:B------:R-:W-:Y:S01]  /*2350*/  PRMT R116, R116, 0x7632, R116 ;  /* 0x0000763274747816 */ /* 0x000fe20000000074 */
[----:B------:R-:W-:Y:S01]  /*2360*/  IMAD.MOV.U32 R114, RZ, RZ, 0x2 ;  /* 0x00000002ff727424 */ /* 0x000fe200078e00ff */
[----:B------:R-:W-:-:S02]  /*2370*/  MOV R11, R200 ;  /* 0x000000c8000b7202 */ /* 0x000fc40000000f00 */
[----:B0-----:R-:W-:-:S13]  /*2380*/  FSETP.LE.FTZ.AND P3, PT, R112, R145, PT ;  /* 0x000000917000720b */ /* 0x001fda0003f73000 */
        /* <DEDUP_REMOVED lines=10> */
.L_x_5437:
        /* <DEDUP_REMOVED lines=13> */
.L_x_5439:
[----:B------:R-:W-:Y:S05]  /*2500*/  BSYNC.RECONVERGENT B2 ;  /* 0x0000000000027941 */ /* 0x000fea0003800200 */
.L_x_5438:
        /* <DEDUP_REMOVED lines=43> */
.L_x_5436:
[----:B------:R-:W-:Y:S05]  /*27c0*/  BSYNC.RECONVERGENT B1 ;  /* 0x0000000000017941 */ /* 0x000fea0003800200 */
.L_x_5435:
[----:B------:R-:W-:Y:S01]  /*27d0*/  I2FP.F32.U32 R112, R11 ;  /* 0x0000000b00707245 */ /* 0x000fe20000201000 */
[----:B------:R-:W-:Y:S01]  /*27e0*/  BSSY.RECONVERGENT B1, `(.L_x_5440) ;  /* 0x000004b000017945 */ /* 0x000fe20003800200 */
[----:B------:R-:W-:Y:S01]  /*27f0*/  ISETP.NE.AND P2, PT, R114, 0x1, PT ;  /* 0x000000017200780c */ /* 0x000fe20003f45270 */
[----:B------:R-:W-:Y:S01]  /*2800*/  IMAD.MOV.U32 R113, RZ, RZ, 0x2 ;  /* 0x00000002ff717424 */ /* 0x000fe200078e00ff */
[----:B------:R-:W-:Y:S01]  /*2810*/  LOP3.LUT R199, R199, 0xfffffff7, RZ, 0xc0, !PT ;  /* 0xfffffff7c7c77812 */ /* 0x000fe200078ec0ff */
[----:B------:R-:W-:Y:S01]  /*2820*/  FFMA.FTZ R112, R112, R147, 1.1641532182693481445e-10 ;  /* 0x2f00000070707423 */ /* 0x000fe20000010093 */
[----:B------:R-:W-:Y:S01]  /*2830*/  SHF.L.U32 R149, R116, 0x10, RZ ;  /* 0x0000001074957819 */ /* 0x000fe200000006ff */
[----:B------:R-:W-:-:S03]  /*2840*/  IMAD.MOV.U32 R11, RZ, RZ, R200 ;  /* 0x000000ffff0b7224 */ /* 0x000fc600078e00c8 */
[----:B------:R-:W-:-:S13]  /*2850*/  FSETP.LE.FTZ.AND P3, PT, R112, R145, PT ;  /* 0x000000917000720b */ /* 0x000fda0003f73000 */
        /* <DEDUP_REMOVED lines=10> */
.L_x_5442:
        /* <DEDUP_REMOVED lines=13> */
.L_x_5444:
[----:B------:R-:W-:Y:S05]  /*29d0*/  BSYNC.RECONVERGENT B2 ;  /* 0x0000000000027941 */ /* 0x000fea0003800200 */
.L_x_5443:
        /* <DEDUP_REMOVED lines=43> */
.L_x_5441:
[----:B------:R-:W-:Y:S05]  /*2c90*/  BSYNC.RECONVERGENT B1 ;  /* 0x0000000000017941 */ /* 0x000fea0003800200 */
.L_x_5440:
[----:B------:R-:W-:Y:S01]  /*2ca0*/  I2FP.F32.U32 R112, R11 ;  /* 0x0000000b00707245 */ /* 0x000fe20000201000 */
[----:B------:R-:W-:Y:S01]  /*2cb0*/  BSSY.RECONVERGENT B1, `(.L_x_5445) ;  /* 0x000004c000017945 */ /* 0x000fe20003800200 */
[----:B------:R-:W-:Y:S01]  /*2cc0*/  ISETP.NE.AND P2, PT, R113, 0x1, PT ;  /* 0x000000017100780c */ /* 0x000fe20003f45270 */
[----:B------:R-:W-:Y:S01]  /*2cd0*/  IMAD.U32 R148, R117, 0x10000, RZ ;  /* 0x0001000075947824 */ /* 0x000fe200078e00ff */
[----:B------:R-:W-:Y:S01]  /*2ce0*/  LOP3.LUT R199, R199, 0xfffffffb, RZ, 0xc0, !PT ;  /* 0xfffffffbc7c77812 */ /* 0x000fe200078ec0ff */
[----:B------:R-:W-:Y:S01]  /*2cf0*/  FFMA.FTZ R112, R112, R147, 1.1641532182693481445e-10 ;  /* 0x2f00000070707423 */ /* 0x000fe20000010093 */
[----:B------:R-:W-:Y:S01]  /*2d00*/  PRMT R151, R117, 0x7632, R151 ;  /* 0x0000763275977816 */ /* 0x000fe20000000097 */
[----:B------:R-:W-:Y:S01]  /*2d10*/  IMAD.MOV.U32 R114, RZ, RZ, 0x2 ;  /* 0x00000002ff727424 */ /* 0x000fe200078e00ff */
[----:B------:R-:W-:Y:S02]  /*2d20*/  MOV R11, R200 ;  /* 0x000000c8000b7202 */ /* 0x000fe40000000f00 */
[----:B------:R-:W-:-:S13]  /*2d30*/  FSETP.LE.FTZ.AND P3, PT, R112, R145, PT ;  /* 0x000000917000720b */ /* 0x000fda0003f73000 */
        /* <DEDUP_REMOVED lines=10> */
.L_x_5447:
        /* <DEDUP_REMOVED lines=13> */
.L_x_5449:
[----:B------:R-:W-:Y:S05]  /*2eb0*/  BSYNC.RECONVERGENT B2 ;  /* 0x0000000000027941 */ /* 0x000fea0003800200 */
.L_x_5448:
        /* <DEDUP_REMOVED lines=43> */
.L_x_5446:
[----:B------:R-:W-:Y:S05]  /*3170*/  BSYNC.RECONVERGENT B1 ;  /* 0x0000000000017941 */ /* 0x000fea0003800200 */
.L_x_5445:
        /* <DEDUP_REMOVED lines=19> */
.L_x_5452:
        /* <DEDUP_REMOVED lines=13> */
.L_x_5454:
[----:B------:R-:W-:Y:S05]  /*3380*/  BSYNC.RECONVERGENT B2 ;  /* 0x0000000000027941 */ /* 0x000fea0003800200 */
.L_x_5453:
        /* <DEDUP_REMOVED lines=43> */
.L_x_5451:
[----:B------:R-:W-:Y:S05]  /*3640*/  BSYNC.RECONVERGENT B1 ;  /* 0x0000000000017941 */ /* 0x000fea0003800200 */
.L_x_5450:
[----:B------:R-:W-:Y:S01]  /*3650*/  ISETP.NE.AND P3, PT, R113, 0x1, PT ;  /* 0x000000017100780c */ /* 0x000fe20003f65270 */
[----:B------:R-:W-:Y:S01]  /*3660*/  BSSY.RECONVERGENT B1, `(.L_x_5455) ;  /* 0x000004a000017945 */ /* 0x000fe20003800200 */
[----:B------:R-:W-:Y:S01]  /*3670*/  I2FP.F32.U32 R112, R11 ;  /* 0x0000000b00707245 */ /* 0x000fe20000201000 */
[C---:B------:R-:W-:Y:S01]  /*3680*/  IMAD.U32 R150, R118.reuse, 0x10000, RZ ;  /* 0x0001000076967824 */ /* 0x040fe200078e00ff */
[----:B------:R-:W-:Y:S01]  /*3690*/  PRMT R118, R118, 0x7632, R118 ;  /* 0x0000763276767816 */ /* 0x000fe20000000076 */
[----:B------:R-:W-:Y:S01]  /*36a0*/  IMAD.MOV.U32 R114, RZ, RZ, 0x2 ;  /* 0x00000002ff727424 */ /* 0x000fe200078e00ff */
[----:B------:R-:W-:Y:S01]  /*36b0*/  MOV R11, R200 ;  /* 0x000000c8000b7202 */ /* 0x000fe20000000f00 */
[----:B------:R-:W-:-:S05]  /*36c0*/  FFMA.FTZ R112, R112, R147, 1.1641532182693481445e-10 ;  /* 0x2f00000070707423 */ /* 0x000fca0000010093 */
[----:B------:R-:W-:Y:S01]  /*36d0*/  FSETP.LE.FTZ.AND P2, PT, R112, R145, PT ;  /* 0x000000917000720b */ /* 0x000fe20003f53000 */
        /* <DEDUP_REMOVED lines=9> */
.L_x_5457:
        /* <DEDUP_REMOVED lines=13> */
.L_x_5459:
[----:B------:R-:W-:Y:S05]  /*3840*/  BSYNC.RECONVERGENT B2 ;  /* 0x0000000000027941 */ /* 0x000fea0003800200 */
.L_x_5458:
        /* <DEDUP_REMOVED lines=43> */
.L_x_5456:
[----:B------:R-:W-:Y:S05]  /*3b00*/  BSYNC.RECONVERGENT B1 ;  /* 0x0000000000017941 */ /* 0x000fea0003800200 */
.L_x_5455:
[----:B------:R-:W-:Y:S01]  /*3b10*/  ISETP.NE.AND P4, PT, R114, 0x1, PT ;  /* 0x000000017200780c */ /* 0x000fe20003f85270 */
[----:B------:R-:W-:Y:S01]  /*3b20*/  BSSY.RECONVERGENT B1, `(.L_x_5460) ;  /* 0x0000049000017945 */ /* 0x000fe20003800200 */
[----:B------:R-:W-:Y:S01]  /*3b30*/  I2FP.F32.U32 R112, R11 ;  /* 0x0000000b00707245 */ /* 0x000fe20000201000 */
[----:B------:R-:W-:Y:S01]  /*3b40*/  IMAD.MOV.U32 R115, RZ, RZ, 0x2 ;  /* 0x00000002ff737424 */ /* 0x000fe200078e00ff */
[----:B------:R-:W-:Y:S01]  /*3b50*/  SHF.L.U32 R118, R118, 0x10, RZ ;  /* 0x0000001076767819 */ /* 0x000fe200000006ff */
[----:B------:R-:W-:Y:S02]  /*3b60*/  IMAD.MOV.U32 R11, RZ, RZ, R200 ;  /* 0x000000ffff0b7224 */ /* 0x000fe400078e00c8 */
[----:B------:R-:W-:-:S05]  /*3b70*/  FFMA.FTZ R112, R112, R147, 1.1641532182693481445e-10 ;  /* 0x2f00000070707423 */ /* 0x000fca0000010093 */
[----:B------:R-:W-:Y:S01]  /*3b80*/  FSETP.LE.FTZ.AND P3, PT, R112, R145, PT ;  /* 0x000000917000720b */ /* 0x000fe20003f73000 */
        /* <DEDUP_REMOVED lines=9> */
.L_x_5462:
        /* <DEDUP_REMOVED lines=13> */
.L_x_5464:
[----:B------:R-:W-:Y:S05]  /*3cf0*/  BSYNC.RECONVERGENT B2 ;  /* 0x0000000000027941 */ /* 0x000fea0003800200 */
.L_x_5463:
        /* <DEDUP_REMOVED lines=43> */
.L_x_5461:
[----:B------:R-:W-:Y:S05]  /*3fb0*/  BSYNC.RECONVERGENT B1 ;  /* 0x0000000000017941 */ /* 0x000fea0003800200 */
.L_x_5460:
        /* <DEDUP_REMOVED lines=18> */
.L_x_5467:
        /* <DEDUP_REMOVED lines=13> */
.L_x_5469:
[----:B------:R-:W-:Y:S05]  /*41b0*/  BSYNC.RECONVERGENT B2 ;  /* 0x0000000000027941 */ /* 0x000fea0003800200 */
.L_x_5468:
        /* <DEDUP_REMOVED lines=43> */
.L_x_5466:
[----:B------:R-:W-:Y:S05]  /*4470*/  BSYNC.RECONVERGENT B1 ;  /* 0x0000000000017941 */ /* 0x000fea0003800200 */
.L_x_5465:
[----:B------:R-:W-:Y:S01]  /*4480*/  I2FP.F32.U32 R112, R113 ;  /* 0x0000007100707245 */ /* 0x000fe20000201000 */
[----:B------:R-:W-:Y:S01]  /*4490*/  FMUL.FTZ R146, R146, UR11 ;  /* 0x0000000b92927c20 */ /* 0x000fe20008410000 */
[----:B------:R-:W-:Y:S01]  /*44a0*/  P2R R114, PR, RZ, 0x2 ;  /* 0x00000002ff727803 */ /* 0x000fe20000000000 */
[----:B------:R-:W-:Y:S01]  /*44b0*/  FMUL.FTZ R149, R149, UR11 ;  /* 0x0000000b95957c20 */ /* 0x000fe20008410000 */
[----:B------:R-:W-:Y:S01]  /*44c0*/  LOP3.LUT P1, RZ, R199, 0x10, RZ, 0xc0, !PT ;  /* 0x00000010c7ff7812 */ /* 0x000fe2000782c0ff */
[----:B------:R-:W-:Y:S01]  /*44d0*/  FFMA.FTZ R184, R112, R147, 1.1641532182693481445e-10 ;  /* 0x2f00000070b87423 */ /* 0x000fe20000010093 */
[----:B------:R-:W-:Y:S01]  /*44e0*/  P2R R115, PR, RZ, 0x1 ;  /* 0x00000001ff737803 */ /* 0x000fe20000000000 */
[----:B------:R-:W-:Y:S01]  /*44f0*/  FMUL.FTZ R151, R151, UR11 ;  /* 0x0000000b97977c20 */ /* 0x000fe20008410000 */
[----:B------:R-:W-:Y:S01]  /*4500*/  LOP3.LUT P0, RZ, R199, 0x8, RZ, 0xc0, !PT ;  /* 0x00000008c7ff7812 */ /* 0x000fe2000780c0ff */
[----:B------:R-:W-:Y:S01]  /*4510*/  FMUL.FTZ R182, R182, UR11 ;  /* 0x0000000bb6b67c20 */ /* 0x000fe20008410000 */
[----:B------:R-:W-:Y:S01]  /*4520*/  SHF.L.U32 R119, R119, 0x10, RZ ;  /* 0x0000001077777819 */ /* 0x000fe200000006ff */
[----:B------:R-:W-:Y:S01]  /*4530*/  FMUL.FTZ R117, R118, UR11 ;  /* 0x0000000b76757c20 */ /* 0x000fe20008410000 */
[----:B------:R-:W-:Y:S01]  /*4540*/  LOP3.LUT P5, RZ, R199, 0x2, RZ, 0xc0, !PT ;  /* 0x00000002c7ff7812 */ /* 0x000fe200078ac0ff */
[----:B------:R-:W-:Y:S01]  /*4550*/  FMUL.FTZ R150, R150, UR11 ;  /* 0x0000000b96967c20 */ /* 0x000fe20008410000 */
[----:B------:R-:W-:Y:S01]  /*4560*/  FSEL R112, R146, RZ, P1 ;  /* 0x000000ff92707208 */ /* 0x000fe20000800000 */
[----:B------:R-:W-:Y:S01]  /*4570*/  FMUL.FTZ R148, R148, UR11 ;  /* 0x0000000b94947c20 */ /* 0x000fe20008410000 */
[----:B------:R-:W-:Y:S01]  /*4580*/  ISETP.NE.AND P1, PT, R114, RZ, PT ;  /* 0x000000ff7200720c */ /* 0x000fe20003f25270 */
[----:B------:R-:W-:Y:S01]  /*4590*/  FMUL.FTZ R119, R119, UR11 ;  /* 0x0000000b77777c20 */ /* 0x000fe20008410000 */
[----:B------:R-:W-:-:S02]  /*45a0*/  FSEL R113, R149, RZ, P0 ;  /* 0x000000ff95717208 */ /* 0x000fc40000000000 */
[----:B------:R-:W-:Y:S02]  /*45b0*/  ISETP.NE.AND P0, PT, R115, RZ, PT ;  /* 0x000000ff7300720c */ /* 0x000fe40003f05270 */
[----:B------:R-:W-:Y:S02]  /*45c0*/  FSEL R115, R151, RZ, P5 ;  /* 0x000000ff97737208 */ /* 0x000fe40002800000 */
[----:B------:R-:W-:Y:S02]  /*45d0*/  LOP3.LUT P6, RZ, R199, 0x4, RZ, 0xc0, !PT ;  /* 0x00000004c7ff7812 */ /* 0x000fe400078cc0ff */
[----:B------:R-:W-:Y:S02]  /*45e0*/  FSETP.GTU.FTZ.AND P5, PT, R184, R145, PT ;  /* 0x00000091b800720b */ /* 0x000fe40003fbc000 */
[----:B------:R-:W-:Y:S01]  /*45f0*/  FSEL R118, R182, RZ, P4 ;  /* 0x000000ffb6767208 */ /* 0x000fe20002000000 */
[----:B------:R-:W-:Y:S01]  /*4600*/  @P1 FADD.FTZ R112, R104, R112 ;  /* 0x0000007068701221 */ /* 0x000fe20000010000 */
[----:B------:R-:W-:Y:S01]  /*4610*/  FSEL R117, R117, RZ, P3 ;  /* 0x000000ff75757208 */ /* 0x000fe20001800000 */
[----:B------:R-:W-:Y:S01]  /*4620*/  @P1 FADD.FTZ R113, R105, R113 ;  /* 0x0000007169711221 */ /* 0x000fe20000010000 */
[----:B------:R-:W-:Y:S01]  /*4630*/  FSEL R114, R148, RZ, P6 ;  /* 0x000000ff94727208 */ /* 0x000fe20003000000 */
[----:B------:R-:W-:Y:S01]  /*4640*/  @P1 FADD.FTZ R115, R107, R115 ;  /* 0x000000736b731221 */ /* 0x000fe20000010000 */
[----:B------:R-:W-:Y:S01]  /*4650*/  FSEL R116, R150, RZ, P2 ;  /* 0x000000ff96747208 */ /* 0x000fe20001000000 */
[----:B------:R-:W-:Y:S01]  /*4660*/  @P1 FADD.FTZ R117, R109, R117 ;  /* 0x000000756d751221 */ /* 0x000fe20000010000 */
[----:B------:R-:W-:Y:S01]  /*4670*/  FSEL R119, R119, RZ, !P5 ;  /* 0x000000ff77777208 */ /* 0x000fe20006800000 */
[----:B------:R-:W-:Y:S01]  /*4680*/  @P1 FADD.FTZ R114, R106, R114 ;  /* 0x000000726a721221 */ /* 0x000fe20000010000 */
[----:B------:R-:W-:Y:S01]  /*4690*/  @P1 FADD.FTZ R118, R110, R118 ;  /* 0x000000766e761221 */ /* 0x000fe20000010000 */
[----:B------:R-:W-:Y:S01]  /*46a0*/  @P1 FADD.FTZ R116, R108, R116 ;  /* 0x000000746c741221 */ /* 0x000fe20000010000 */
[----:B------:R-:W-:Y:S01]  /*46b0*/  PLOP3.LUT P5, PT, P5, PT, PT, 0x8, 0x80 ;  /* 0x000000000080781c */ /* 0x000fe20002fae170 */
[----:B------:R-:W-:Y:S01]  /*46c0*/  @P1 FADD.FTZ R119, R111, R119 ;  /* 0x000000776f771221 */ /* 0x000fe20000010000 */
[----:B------:R-:W-:Y:S11]  /*46d0*/  BRA `(.L_x_5470) ;  /* 0x0000004c00e87947 */ /* 0x000ff60003800000 */
.L_x_5429:
        /* <DEDUP_REMOVED lines=16> */
.L_x_5473:
        /* <DEDUP_REMOVED lines=13> */
.L_x_5475:
[----:B------:R-:W-:Y:S05]  /*48b0*/  BSYNC.RECONVERGENT B2 ;  /* 0x0000000000027941 */ /* 0x000fea0003800200 */
.L_x_5474:
        /* <DEDUP_REMOVED lines=42> */
.L_x_5472:
[----:B------:R-:W-:Y:S05]  /*4b60*/  BSYNC.RECONVERGENT B1 ;  /* 0x0000000000017941 */ /* 0x000fea0003800200 */
.L_x_5471:
        /* <DEDUP_REMOVED lines=11> */
[----:B0-----:R-:W-:Y:S01]  /*4c20*/  FSETP.LE.FTZ.AND P4, PT, R11, R182, PT ;  /* 0x000000b60b00720b */ /* 0x001fe20003f93000 */
[----:B------:R-:W-:Y:S02]  /*4c30*/  IMAD.MOV.U32 R11, RZ, RZ, R200 ;  /* 0x000000ffff0b7224 */ /* 0x000fe400078e00c8 */
[----:B-1----:R-:W-:-:S10]  /*4c40*/  FMUL.FTZ R112, R183, R112 ;  /* 0x00000070b7707220 */ /* 0x002fd40000410000 */
        /* <DEDUP_REMOVED lines=10> */
.L_x_5478:
        /* <DEDUP_REMOVED lines=13> */
.L_x_5480:
[----:B------:R-:W-:Y:S05]  /*4dc0*/  BSYNC.RECONVERGENT B2 ;  /* 0x0000000000027941 */ /* 0x000fea0003800200 */
.L_x_5479:
        /* <DEDUP_REMOVED lines=42> */
.L_x_5477:
[----:B------:R-:W-:Y:S05]  /*5070*/  BSYNC.RECONVERGENT B1 ;  /* 0x0000000000017941 */ /* 0x000fea0003800200 */
.L_x_5476:
[----:B------:R-:W-:Y:S01]  /*5080*/  I2FP.F32.U32 R11, R11 ;  /* 0x0000000b000b7245 */ /* 0x000fe20000201000 */
[----:B------:R-:W-:Y:S01]  /*5090*/  IMAD.U32 R114, R100, 0x10000, RZ ;  /* 0x0001000064727824 */ /* 0x000fe200078e00ff */
[----:B------:R-:W-:Y:S01]  /*50a0*/  ISETP.NE.AND P3, PT, R146, 0x1, PT ;  /* 0x000000019200780c */ /* 0x000fe20003f65270 */
[----:B------:R-:W-:Y:S01]  /*50b0*/  BSSY.RECONVERGENT B1, `(.L_x_5481) ;  /* 0x000004d000017945 */ /* 0x000fe20003800200 */
[----:B------:R-:W-:Y:S02]  /*50c0*/  IMAD.MOV.U32 R147, RZ, RZ, 0x2 ;  /* 0x00000002ff937424 */ /* 0x000fe400078e00ff */
[----:B------:R-:W-:Y:S01]  /*50d0*/  FFMA.FTZ R11, R11, R184, 1.1641532182693481445e-10 ;  /* 0x2f0000000b0b7423 */ /* 0x000fe200000100b8 */
[----:B------:R-:W-:-:S04]  /*50e0*/  FMUL.FTZ R114, R114, R183 ;  /* 0x000000b772727220 */ /* 0x000fc80000410000 */
[----:B------:R-:W-:Y:S02]  /*50f0*/  FSETP.GTU.FTZ.AND P2, PT, R11, R182, PT ;  /* 0x000000b60b00720b */ /* 0x000fe40003f5c000 */
[----:B------:R-:W-:Y:S02]  /*5100*/  FSEL R11, R112, RZ, P4 ;  /* 0x000000ff700b7208 */ /* 0x000fe40002000000 */
[----:B------:R-:W-:Y:S02]  /*5110*/  FSEL R114, R114, RZ, !P2 ;  /* 0x000000ff72727208 */ /* 0x000fe40005000000 */
[----:B------:R-:W-:-:S03]  /*5120*/  SEL R201, RZ, 0x1, P2 ;  /* 0x00000001ffc97807 */ /* 0x000fc60001000000 */
[----:B------:R-:W-:Y:S01]  /*5130*/  FADD.FTZ R112, R114, R11 ;  /* 0x0000000b72707221 */ /* 0x000fe20000010000 */
[----:B------:R-:W-:-:S03]  /*5140*/  MOV R11, R200 ;  /* 0x000000c8000b7202 */ /* 0x000fc60000000f00 */
[----:B------:R-:W-:Y:S01]  /*5150*/  @P1 FADD.FTZ R112, R104, R112 ;  /* 0x0000007068701221 */ /* 0x000fe20000010000 */
        /* <DEDUP_REMOVED lines=9> */
.L_x_5483:
        /* <DEDUP_REMOVED lines=13> */
.L_x_5485:
[----:B------:R-:W-:Y:S05]  /*52c0*/  BSYNC.RECONVERGENT B2 ;  /* 0x0000000000027941 */ /* 0x000fea0003800200 */
.L_x_5484:
        /* <DEDUP_REMOVED lines=43> */
.L_x_5482:
[----:B------:R-:W-:Y:S05]  /*5580*/  BSYNC.RECONVERGENT B1 ;  /* 0x0000000000017941 */ /* 0x000fea0003800200 */
.L_x_5481:
        /* <DEDUP_REMOVED lines=8> */
[----:B------:R-:W-:Y:S01]  /*5610*/  FSETP.LE.FTZ.AND P4, PT, R11, R182, PT ;  /* 0x000000b60b00720b */ /* 0x000fe20003f93000 */
[----:B------:R-:W-:-:S12]  /*5620*/  IMAD.MOV.U32 R11, RZ, RZ, R200 ;  /* 0x000000ffff0b7224 */ /* 0x000fd800078e00c8 */
        /* <DEDUP_REMOVED lines=10> */
.L_x_5488:
        /* <DEDUP_REMOVED lines=13> */
.L_x_5490:
[----:B------:R-:W-:Y:S05]  /*57a0*/  BSYNC.RECONVERGENT B2 ;  /* 0x0000000000027941 */ /* 0x000fea0003800200 */
.L_x_5489:
        /* <DEDUP_REMOVED lines=43> */
.L_x_5487:
[----:B------:R-:W-:Y:S05]  /*5a60*/  BSYNC.RECONVERGENT B1 ;  /* 0x0000000000017941 */ /* 0x000fea0003800200 */
.L_x_5486:
[----:B------:R-:W-:Y:S01]  /*5a70*/  I2FP.F32.U32 R11, R11 ;  /* 0x0000000b000b7245 */ /* 0x000fe20000201000 */
[----:B------:R-:W-:Y:S01]  /*5a80*/  IMAD.U32 R116, R113, 0x10000, RZ ;  /* 0x0001000071747824 */ /* 0x000fe200078e00ff */
[----:B------:R-:W-:Y:S01]  /*5a90*/  ISETP.NE.AND P3, PT, R146, 0x1, PT ;  /* 0x000000019200780c */ /* 0x000fe20003f65270 */
[----:B------:R-:W-:Y:S01]  /*5aa0*/  BSSY.RECONVERGENT B1, `(.L_x_5491) ;  /* 0x000004d000017945 */ /* 0x000fe20003800200 */
[----:B------:R-:W-:Y:S01]  /*5ab0*/  FSEL R113, R114, RZ, P4 ;  /* 0x000000ff72717208 */ /* 0x000fe20002000000 */
[----:B------:R-:W-:Y:S01]  /*5ac0*/  FFMA.FTZ R11, R11, R184, 1.1641532182693481445e-10 ;  /* 0x2f0000000b0b7423 */ /* 0x000fe200000100b8 */
[----:B------:R-:W-:-:S04]  /*5ad0*/  FMUL.FTZ R116, R116, R183 ;  /* 0x000000b774747220 */ /* 0x000fc80000410000 */
[----:B------:R-:W-:Y:S02]  /*5ae0*/  FSETP.GTU.FTZ.AND P2, PT, R11, R182, PT ;  /* 0x000000b60b00720b */ /* 0x000fe40003f5c000 */
[----:B------:R-:W-:Y:S02]  /*5af0*/  MOV R11, R200 ;  /* 0x000000c8000b7202 */ /* 0x000fe40000000f00 */
[----:B------:R-:W-:Y:S02]  /*5b00*/  FSEL R116, R116, RZ, !P2 ;  /* 0x000000ff74747208 */ /* 0x000fe40005000000 */
[----:B------:R-:W-:-:S03]  /*5b10*/  SEL R202, RZ, 0x1, P2 ;  /* 0x00000001ffca7807 */ /* 0x000fc60001000000 */
[----:B------:R-:W-:Y:S01]  /*5b20*/  FADD.FTZ R113, R116, R113 ;  /* 0x0000007174717221 */ /* 0x000fe20000010000 */
[----:B------:R-:W-:-:S03]  /*5b30*/  IMAD.MOV.U32 R116, RZ, RZ, 0x2 ;  /* 0x00000002ff747424 */ /* 0x000fc600078e00ff */
        /* <DEDUP_REMOVED lines=10> */
.L_x_5493:
        /* <DEDUP_REMOVED lines=13> */
.L_x_5495:
[----:B------:R-:W-:Y:S05]  /*5cb0*/  BSYNC.RECONVERGENT B2 ;  /* 0x0000000000027941 */ /* 0x000fea0003800200 */
.L_x_5494:
        /* <DEDUP_REMOVED lines=43> */
.L_x_5492:
[----:B------:R-:W-:Y:S05]  /*5f70*/  BSYNC.RECONVERGENT B1 ;  /* 0x0000000000017941 */ /* 0x000fea0003800200 */
.L_x_5491:
[----:B------:R-:W-:Y:S01]  /*5f80*/  I2FP.F32.U32 R11, R11 ;  /* 0x0000000b000b7245 */ /* 0x000fe20000201000 */
[----:B------:R-:W-:Y:S01]  /*5f90*/  BSSY.RECONVERGENT B1, `(.L_x_5496) ;  /* 0x000004d000017945 */ /* 0x000fe20003800200 */
[----:B------:R-:W-:Y:S02]  /*5fa0*/  ISETP.NE.AND P2, PT, R116, 0x1, PT ;  /* 0x000000017400780c */ /* 0x000fe40003f45270 */
[----:B------:R-:W-:Y:S01]  /*5fb0*/  SHF.L.U32 R114, R117, 0x10, RZ ;  /* 0x0000001075727819 */ /* 0x000fe200000006ff */
[----:B------:R-:W-:Y:S01]  /*5fc0*/  FFMA.FTZ R11, R11, R184, 1.1641532182693481445e-10 ;  /* 0x2f0000000b0b7423 */ /* 0x000fe200000100b8 */
[----:B------:R-:W-:Y:S02]  /*5fd0*/  LOP3.LUT R199, R199, 0xfffffffb, RZ, 0xc0, !PT ;  /* 0xfffffffbc7c77812 */ /* 0x000fe400078ec0ff */
[----:B------:R-:W-:Y:S01]  /*5fe0*/  PRMT R150, R117, 0x7632, R150 ;  /* 0x0000763275967816 */ /* 0x000fe20000000096 */
[----:B------:R-:W-:Y:S01]  /*5ff0*/  IMAD.MOV.U32 R117, RZ, RZ, 0x2 ;  /* 0x00000002ff757424 */ /* 0x000fe200078e00ff */
[----:B------:R-:W-:Y:S01]  /*6000*/  FSETP.LE.FTZ.AND P4, PT, R11, R182, PT ;  /* 0x000000b60b00720b */ /* 0x000fe20003f93000 */
[----:B------:R-:W-:-:S02]  /*6010*/  IMAD.MOV.U32 R11, RZ, RZ, R200 ;  /* 0x000000ffff0b7224 */ /* 0x000fc400078e00c8 */
[----:B------:R-:W-:-:S10]  /*6020*/  FMUL.FTZ R114, R183, R114 ;  /* 0x00000072b7727220 */ /* 0x000fd40000410000 */
        /* <DEDUP_REMOVED lines=10> */
.L_x_5498:
        /* <DEDUP_REMOVED lines=13> */
.L_x_5500:
[----:B------:R-:W-:Y:S05]  /*61a0*/  BSYNC.RECONVERGENT B2 ;  /* 0x0000000000027941 */ /* 0x000fea0003800200 */
.L_x_5499:
        /* <DEDUP_REMOVED lines=43> */
.L_x_5497:
[----:B------:R-:W-:Y:S05]  /*6460*/  BSYNC.RECONVERGENT B1 ;  /* 0x0000000000017941 */ /* 0x000fea0003800200 */
.L_x_5496:
[----:B------:R-:W-:Y:S01]  /*6470*/  I2FP.F32.U32 R11, R11 ;  /* 0x0000000b000b7245 */ /* 0x000fe20000201000 */
[----:B------:R-:W-:Y:S01]  /*6480*/  IMAD.U32 R116, R101, 0x10000, RZ ;  /* 0x0001000065747824 */ /* 0x000fe200078e00ff */
[----:B------:R-:W-:Y:S01]  /*6490*/  ISETP.NE.AND P3, PT, R117, 0x1, PT ;  /* 0x000000017500780c */ /* 0x000fe20003f65270 */
[----:B------:R-:W-:Y:S02]  /*64a0*/  BSSY.RECONVERGENT B1, `(.L_x_5501) ;  /* 0x000004d000017945 */ /* 0x000fe40003800200 */
[----:B------:R-:W-:Y:S01]  /*64b0*/  FFMA.FTZ R11, R11, R184, 1.1641532182693481445e-10 ;  /* 0x2f0000000b0b7423 */ /* 0x000fe200000100b8 */
[----:B------:R-:W-:-:S04]  /*64c0*/  FMUL.FTZ R116, R116, R183 ;  /* 0x000000b774747220 */ /* 0x000fc80000410000 */
[----:B------:R-:W-:Y:S02]  /*64d0*/  FSETP.GTU.FTZ.AND P2, PT, R11, R182, PT ;  /* 0x000000b60b00720b */ /* 0x000fe40003f5c000 */
[----:B------:R-:W-:Y:S02]  /*64e0*/  FSEL R11, R114, RZ, P4 ;  /* 0x000000ff720b7208 */ /* 0x000fe40002000000 */
[----:B------:R-:W-:Y:S02]  /*64f0*/  FSEL R116, R116, RZ, !P2 ;  /* 0x000000ff74747208 */ /* 0x000fe40005000000 */
[----:B------:R-:W-:-:S03]  /*6500*/  SEL R203, RZ, 0x1, P2 ;  /* 0x00000001ffcb7807 */ /* 0x000fc60001000000 */
[----:B------:R-:W-:Y:S01]  /*6510*/  FADD.FTZ R114, R116, R11 ;  /* 0x0000000b74727221 */ /* 0x000fe20000010000 */
[----:B------:R-:W-:Y:S01]  /*6520*/  IMAD.MOV.U32 R116, RZ, RZ, 0x2 ;  /* 0x00000002ff747424 */ /* 0x000fe200078e00ff */
[----:B------:R-:W-:Y:S02]  /*6530*/  MOV R11, R200 ;  /* 0x000000c8000b7202 */ /* 0x000fe40000000f00 */
        /* <DEDUP_REMOVED lines=10> */
.L_x_5503:
        /* <DEDUP_REMOVED lines=13> */
.L_x_5505:
[----:B------:R-:W-:Y:S05]  /*66b0*/  BSYNC.RECONVERGENT B2 ;  /* 0x0000000000027941 */ /* 0x000fea0003800200 */
.L_x_5504:
        /* <DEDUP_REMOVED lines=43> */
.L_x_5502:
[----:B------:R-:W-:Y:S05]  /*6970*/  BSYNC.RECONVERGENT B1 ;  /* 0x0000000000017941 */ /* 0x000fea0003800200 */
.L_x_5501:
        /* <DEDUP_REMOVED lines=20> */
.L_x_5508:
        /* <DEDUP_REMOVED lines=13> */
.L_x_5510:
[----:B------:R-:W-:Y:S05]  /*6b90*/  BSYNC.RECONVERGENT B2 ;  /* 0x0000000000027941 */ /* 0x000fea0003800200 */
.L_x_5509:
        /* <DEDUP_REMOVED lines=43> */
.L_x_5507:
[----:B------:R-:W-:Y:S05]  /*6e50*/  BSYNC.RECONVERGENT B1 ;  /* 0x0000000000017941 */ /* 0x000fea0003800200 */
.L_x_5506:
[----:B------:R-:W-:Y:S01]  /*6e60*/  I2FP.F32.U32 R11, R11 ;  /* 0x0000000b000b7245 */ /* 0x000fe20000201000 */
[----:B------:R-:W-:Y:S01]  /*6e70*/  IMAD.U32 R116, R115, 0x10000, RZ ;  /* 0x0001000073747824 */ /* 0x000fe200078e00ff */
[----:B------:R-:W-:Y:S01]  /*6e80*/  FSEL R115, R150, RZ, P4 ;  /* 0x000000ff96737208 */ /* 0x000fe20002000000 */
        /* <DEDUP_REMOVED lines=8> */
[----:B------:R-:W-:Y:S01]  /*6f10*/  FADD.FTZ R115, R116, R115 ;  /* 0x0000007374737221 */ /* 0x000fe20000010000 */
[----:B------:R-:W-:-:S03]  /*6f20*/  IMAD.MOV.U32 R116, RZ, RZ, 0x2 ;  /* 0x00000002ff747424 */ /* 0x000fc600078e00ff */
[----:B------:R-:W-:-:S08]  /*6f30*/  @P1 FADD.FTZ R115, R107, R115 ;  /* 0x000000736b731221 */ /* 0x000fd00000010000 */
        /* <DEDUP_REMOVED lines=9> */
.L_x_5513:
        /* <DEDUP_REMOVED lines=13> */
.L_x_5515:
[----:B------:R-:W-:Y:S05]  /*70a0*/  BSYNC.RECONVERGENT B2 ;  /* 0x0000000000027941 */ /* 0x000fea0003800200 */
.L_x_5514:
        /* <DEDUP_REMOVED lines=43> */
.L_x_5512:
[----:B------:R-:W-:Y:S05]  /*7360*/  BSYNC.RECONVERGENT B1 ;  /* 0x0000000000017941 */ /* 0x000fea0003800200 */
.L_x_5511:
[----:B------:R-:W-:Y:S01]  /*7370*/  ISETP.NE.AND P3, PT, R116, 0x1, PT ;  /* 0x000000017400780c */ /* 0x000fe20003f65270 */
[----:B------:R-:W-:Y:S01]  /*7380*/  BSSY.RECONVERGENT B1, `(.L_x_5516) ;  /* 0x000004b000017945 */ /* 0x000fe20003800200 */
[----:B------:R-:W-:Y:S01]  /*7390*/  I2FP.F32.U32 R11, R11 ;  /* 0x0000000b000b7245 */ /* 0x000fe20000201000 */
[----:B------:R-:W-:Y:S01]  /*73a0*/  IMAD.MOV.U32 R117, RZ, RZ, 0x2 ;  /* 0x00000002ff757424 */ /* 0x000fe200078e00ff */
[C---:B------:R-:W-:Y:S02]  /*73b0*/  SHF.L.U32 R150, R118.reuse, 0x10, RZ ;  /* 0x0000001076967819 */ /* 0x040fe400000006ff */
[----:B------:R-:W-:Y:S01]  /*73c0*/  PRMT R118, R118, 0x7632, R118 ;  /* 0x0000763276767816 */ /* 0x000fe20000000076 */
[----:B------:R-:W-:Y:S02]  /*73d0*/  FFMA.FTZ R11, R11, R184, 1.1641532182693481445e-10 ;  /* 0x2f0000000b0b7423 */ /* 0x000fe400000100b8 */
[----:B------:R-:W-:-:S03]  /*73e0*/  FMUL.FTZ R150, R183, R150 ;  /* 0x00000096b7967220 */ /* 0x000fc60000410000 */
[----:B------:R-:W-:Y:S01]  /*73f0*/  FSETP.LE.FTZ.AND P2, PT, R11, R182, PT ;  /* 0x000000b60b00720b */ /* 0x000fe20003f53000 */
[----:B------:R-:W-:Y:S01]  /*7400*/  IMAD.MOV.U32 R11, RZ, RZ, R200 ;  /* 0x000000ffff0b7224 */ /* 0x000fe200078e00c8 */
[----:B------:R-:W-:Y:S11]  /*7410*/  @!P3 BRA `(.L_x_5517) ;  /* 0x000000040004b947 */ /* 0x000ff60003800000 */
        /* <DEDUP_REMOVED lines=8> */
.L_x_5518:
        /* <DEDUP_REMOVED lines=13> */
.L_x_5520:
[----:B------:R-:W-:Y:S05]  /*7570*/  BSYNC.RECONVERGENT B2 ;  /* 0x0000000000027941 */ /* 0x000fea0003800200 */
.L_x_5519:
        /* <DEDUP_REMOVED lines=43> */
.L_x_5517:
[----:B------:R-:W-:Y:S05]  /*7830*/  BSYNC.RECONVERGENT B1 ;  /* 0x0000000000017941 */ /* 0x000fea0003800200 */
.L_x_5516:
[----:B------:R-:W-:Y:S01]  /*7840*/  I2FP.F32.U32 R11, R11 ;  /* 0x0000000b000b7245 */ /* 0x000fe20000201000 */
[----:B------:R-:W-:Y:S01]  /*7850*/  IMAD.U32 R116, R102, 0x10000, RZ ;  /* 0x0001000066747824 */ /* 0x000fe200078e00ff */
[----:B------:R-:W-:Y:S01]  /*7860*/  BSSY.RECONVERGENT B1, `(.L_x_5521) ;  /* 0x000004e000017945 */ /* 0x000fe20003800200 */
[----:B------:R-:W-:Y:S02]  /*7870*/  IMAD.MOV.U32 R146, RZ, RZ, 0x2 ;  /* 0x00000002ff927424 */ /* 0x000fe400078e00ff */
[----:B------:R-:W-:Y:S01]  /*7880*/  FFMA.FTZ R11, R11, R184, 1.1641532182693481445e-10 ;  /* 0x2f0000000b0b7423 */ /* 0x000fe200000100b8 */
[----:B------:R-:W-:-:S04]  /*7890*/  FMUL.FTZ R116, R116, R183 ;  /* 0x000000b774747220 */ /* 0x000fc80000410000 */
[----:B------:R-:W-:Y:S02]  /*78a0*/  FSETP.GTU.FTZ.AND P3, PT, R11, R182, PT ;  /* 0x000000b60b00720b */ /* 0x000fe40003f7c000 */
[----:B------:R-:W-:Y:S02]  /*78b0*/  FSEL R11, R150, RZ, P2 ;  /* 0x000000ff960b7208 */ /* 0x000fe40001000000 */
[----:B------:R-:W-:Y:S02]  /*78c0*/  FSEL R116, R116, RZ, !P3 ;  /* 0x000000ff74747208 */ /* 0x000fe40005800000 */
[----:B------:R-:W-:Y:S02]  /*78d0*/  SEL R205, RZ, 0x1, P3 ;  /* 0x00000001ffcd7807 */ /* 0x000fe40001800000 */
[----:B------:R-:W-:Y:S01]  /*78e0*/  ISETP.NE.AND P3, PT, R117, 0x1, PT ;  /* 0x000000017500780c */ /* 0x000fe20003f65270 */
[----:B------:R-:W-:Y:S01]  /*78f0*/  FADD.FTZ R116, R116, R11 ;  /* 0x0000000b74747221 */ /* 0x000fe20000010000 */
[----:B------:R-:W-:-:S03]  /*7900*/  MOV R11, R200 ;  /* 0x000000c8000b7202 */ /* 0x000fc60000000f00 */
        /* <DEDUP_REMOVED lines=10> */
.L_x_5523:
        /* <DEDUP_REMOVED lines=13> */
.L_x_5525:
[----:B------:R-:W-:Y:S05]  /*7a80*/  BSYNC.RECONVERGENT B2 ;  /* 0x0000000000027941 */ /* 0x000fea0003800200 */
.L_x_5524:
        /* <DEDUP_REMOVED lines=43> */
.L_x_5522:
[----:B------:R-:W-:Y:S05]  /*7d40*/  BSYNC.RECONVERGENT B1 ;  /* 0x0000000000017941 */ /* 0x000fea0003800200 */
.L_x_5521:
[----:B------:R-:W-:Y:S01]  /*7d50*/  ISETP.NE.AND P4, PT, R146, 0x1, PT ;  /* 0x000000019200780c */ /* 0x000fe20003f85270 */
[----:B------:R-:W-:Y:S01]  /*7d60*/  BSSY.RECONVERGENT B1, `(.L_x_5526) ;  /* 0x000004a000017945 */ /* 0x000fe20003800200 */
[----:B------:R-:W-:Y:S01]  /*7d70*/  I2FP.F32.U32 R11, R11 ;  /* 0x0000000b000b7245 */ /* 0x000fe20000201000 */
[----:B------:R-:W-:Y:S01]  /*7d80*/  IMAD.MOV.U32 R148, RZ, RZ, 0x2 ;  /* 0x00000002ff947424 */ /* 0x000fe200078e00ff */
[----:B------:R-:W-:Y:S01]  /*7d90*/  SHF.L.U32 R118, R118, 0x10, RZ ;  /* 0x0000001076767819 */ /* 0x000fe200000006ff */
[----:B------:R-:W-:Y:S02]  /*7da0*/  IMAD.MOV.U32 R147, RZ, RZ, R200 ;  /* 0x000000ffff937224 */ /* 0x000fe400078e00c8 */
[----:B------:R-:W-:Y:S02]  /*7db0*/  FFMA.FTZ R11, R11, R184, 1.1641532182693481445e-10 ;  /* 0x2f0000000b0b7423 */ /* 0x000fe400000100b8 */
[----:B------:R-:W-:-:S03]  /*7dc0*/  FMUL.FTZ R117, R118, R183 ;  /* 0x000000b776757220 */ /* 0x000fc60000410000 */
        /* <DEDUP_REMOVED lines=10> */
.L_x_5528:
        /* <DEDUP_REMOVED lines=13> */
.L_x_5530:
[----:B------:R-:W-:Y:S05]  /*7f40*/  BSYNC.RECONVERGENT B2 ;  /* 0x0000000000027941 */ /* 0x000fea0003800200 */
.L_x_5529:
        /* <DEDUP_REMOVED lines=43> */
.L_x_5527:
[----:B------:R-:W-:Y:S05]  /*8200*/  BSYNC.RECONVERGENT B1 ;  /* 0x0000000000017941 */ /* 0x000fea0003800200 */
.L_x_5526:
        /* <DEDUP_REMOVED lines=23> */
.L_x_5533:
        /* <DEDUP_REMOVED lines=13> */
.L_x_5535:
[----:B------:R-:W-:Y:S05]  /*8450*/  BSYNC.RECONVERGENT B2 ;  /* 0x0000000000027941 */ /* 0x000fea0003800200 */
.L_x_5534:
        /* <DEDUP_REMOVED lines=43> */
.L_x_5532:
[----:B------:R-:W-:Y:S05]  /*8710*/  BSYNC.RECONVERGENT B1 ;  /* 0x0000000000017941 */ /* 0x000fea0003800200 */
.L_x_5531:
[----:B------:R-:W-:Y:S01]  /*8720*/  ISETP.NE.AND P5, PT, R118, 0x1, PT ;  /* 0x000000017600780c */ /* 0x000fe20003fa5270 */
[----:B------:R-:W-:Y:S01]  /*8730*/  BSSY.RECONVERGENT B1, `(.L_x_5536) ;  /* 0x000004b000017945 */ /* 0x000fe20003800200 */
[----:B------:R-:W-:Y:S01]  /*8740*/  I2FP.F32.U32 R11, R11 ;  /* 0x0000000b000b7245 */ /* 0x000fe20000201000 */
[----:B------:R-:W-:Y:S01]  /*8750*/  IMAD.MOV.U32 R146, RZ, RZ, 0x2 ;  /* 0x00000002ff927424 */ /* 0x000fe200078e00ff */
[C---:B------:R-:W-:Y:S02]  /*8760*/  SHF.L.U32 R150, R119.reuse, 0x10, RZ ;  /* 0x0000001077967819 */ /* 0x040fe400000006ff */
[----:B------:R-:W-:Y:S01]  /*8770*/  PRMT R185, R119, 0x7632, R185 ;  /* 0x0000763277b97816 */ /* 0x000fe200000000b9 */
[----:B------:R-:W-:Y:S01]  /*8780*/  FFMA.FTZ R11, R11, R184, 1.1641532182693481445e-10 ;  /* 0x2f0000000b0b7423 */ /* 0x000fe200000100b8 */
[----:B------:R-:W-:Y:S02]  /*8790*/  IMAD.MOV.U32 R119, RZ, RZ, R200 ;  /* 0x000000ffff777224 */ /* 0x000fe400078e00c8 */
[----:B------:R-:W-:-:S02]  /*87a0*/  FMUL.FTZ R150, R183, R150 ;  /* 0x00000096b7967220 */ /* 0x000fc40000410000 */
        /* <DEDUP_REMOVED lines=10> */
.L_x_5538:
        /* <DEDUP_REMOVED lines=13> */
.L_x_5540:
[----:B------:R-:W-:Y:S05]  /*8920*/  BSYNC.RECONVERGENT B2 ;  /* 0x0000000000027941 */ /* 0x000fea0003800200 */
.L_x_5539:
        /* <DEDUP_REMOVED lines=43> */
.L_x_5537:
[----:B------:R-:W-:Y:S05]  /*8be0*/  BSYNC.RECONVERGENT B1 ;  /* 0x0000000000017941 */ /* 0x000fea0003800200 */
.L_x_5536:
        /* <DEDUP_REMOVED lines=23> */
.L_x_5543:
        /* <DEDUP_REMOVED lines=13> */
.L_x_5545:
[----:B------:R-:W-:Y:S05]  /*8e30*/  BSYNC.RECONVERGENT B2 ;  /* 0x0000000000027941 */ /* 0x000fea0003800200 */
.L_x_5544:
        /* <DEDUP_REMOVED lines=43> */
.L_x_5542:
[----:B------:R-:W-:Y:S05]  /*90f0*/  BSYNC.RECONVERGENT B1 ;  /* 0x0000000000017941 */ /* 0x000fea0003800200 */
.L_x_5541:
[----:B------:R-:W-:Y:S01]  /*9100*/  ISETP.NE.AND P6, PT, R149, 0x1, PT ;  /* 0x000000019500780c */ /* 0x000fe20003fc5270 */
[----:B------:R-:W-:Y:S01]  /*9110*/  BSSY.RECONVERGENT B1, `(.L_x_5546) ;  /* 0x000004c000017945 */ /* 0x000fe20003800200 */
[----:B------:R-:W-:Y:S01]  /*9120*/  I2FP.F32.U32 R11, R11 ;  /* 0x0000000b000b7245 */ /* 0x000fe20000201000 */
[----:B------:R-:W-:Y:S01]  /*9130*/  IMAD.MOV.U32 R148, RZ, RZ, R200 ;  /* 0x000000ffff947224 */ /* 0x000fe200078e00c8 */
[----:B------:R-:W-:-:S03]  /*9140*/  SHF.L.U32 R146, R185, 0x10, RZ ;  /* 0x00000010b9927819 */ /* 0x000fc600000006ff */
[----:B------:R-:W-:Y:S01]  /*9150*/  FFMA.FTZ R147, R11, R184, 1.1641532182693481445e-10 ;  /* 0x2f0000000b937423 */ /* 0x000fe200000100b8 */
[----:B------:R-:W-:Y:S02]  /*9160*/  IMAD.MOV.U32 R11, RZ, RZ, 0x2 ;  /* 0x00000002ff0b7424 */ /* 0x000fe400078e00ff */
[----:B------:R-:W-:Y:S02]  /*9170*/  FMUL.FTZ R119, R146, R183 ;  /* 0x000000b792777220 */ /* 0x000fe40000410000 */
        /* <DEDUP_REMOVED lines=10> */
.L_x_5548:
        /* <DEDUP_REMOVED lines=15> */
.L_x_5550:
[----:B------:R-:W-:Y:S05]  /*9310*/  BSYNC.RECONVERGENT B2 ;  /* 0x0000000000027941 */ /* 0x000fea0003800200 */
.L_x_5549:
        /* <DEDUP_REMOVED lines=43> */
.L_x_5547:
[----:B------:R-:W-:Y:S05]  /*95d0*/  BSYNC.RECONVERGENT B1 ;  /* 0x0000000000017941 */ /* 0x000fea0003800200 */
.L_x_5546:
[----:B------:R-:W-:Y:S01]  /*95e0*/  I2FP.F32.U32 R147, R148 ;  /* 0x0000009400937245 */ /* 0x000fe20000201000 */
[----:B------:R-:W-:Y:S01]  /*95f0*/  IMAD.U32 R146, R145, 0x10000, RZ ;  /* 0x0001000091927824 */ /* 0x000fe200078e00ff */
[----:B------:R-:W-:-:S03]  /*9600*/  FSEL R119, R119, RZ, P5 ;  /* 0x000000ff77777208 */ /* 0x000fc60002800000 */
[----:B------:R-:W-:Y:S01]  /*9610*/  FFMA.FTZ R147, R147, R184, 1.1641532182693481445e-10 ;  /* 0x2f00000093937423 */ /* 0x000fe200000100b8 */
[----:B------:R-:W-:-:S04]  /*9620*/  FMUL.FTZ R146, R146, R183 ;  /* 0x000000b792927220 */ /* 0x000fc80000410000 */
[----:B------:R-:W-:-:S04]  /*9630*/  FSETP.GTU.FTZ.AND P6, PT, R147, R182, PT ;  /* 0x000000b69300720b */ /* 0x000fc80003fdc000 */
[----:B------:R-:W-:Y:S02]  /*9640*/  FSEL R146, R146, RZ, !P6 ;  /* 0x000000ff92927208 */ /* 0x000fe40007000000 */
[----:B------:R-:W-:-:S03]  /*9650*/  SEL R208, RZ, 0x1, P6 ;  /* 0x00000001ffd07807 */ /* 0x000fc60003000000 */
[----:B------:R-:W-:-:S04]  /*9660*/  FADD.FTZ R119, R146, R119 ;  /* 0x0000007792777221 */ /* 0x000fc80000010000 */
[----:B------:R-:W-:-:S07]  /*9670*/  @P1 FADD.FTZ R119, R111, R119 ;  /* 0x000000776f771221 */ /* 0x000fce0000010000 */
.L_x_5470:
        /* <DEDUP_REMOVED lines=10> */
[----:B------:R-:W-:Y:S02]  /*9720*/  LOP3.LUT P1, RZ, R199, 0x10, RZ, 0xc0, !PT ;  /* 0x00000010c7ff7812 */ /* 0x000fe4000782c0ff */
        /* <DEDUP_REMOVED lines=9> */
[----:B-1----:R-:W-:Y:S02]  /*97c0*/  IMAD.WIDE.U32 R146, R209, 0x8, R146 ;  /* 0x00000008d1927825 */ /* 0x002fe400078e0092 */
[----:B------:R0:W-:Y:S04]  /*97d0*/  STG.E.128 desc[UR8][R150.64+0x10], R116 ;  /* 0x0000107496007986 */ /* 0x0001e8000c101d08 */
        /* <DEDUP_REMOVED lines=22> */
.L_x_5551:
[----:B------:R-:W-:Y:S01]  /*9940*/  MOV R198, R144 ;  /* 0x0000009000c67202 */ /* 0x000fe20000000f00 */
[----:B------:R-:W-:-:S07]  /*9950*/  VIADD R183, R209, 0x80 ;  /* 0x00000080d1b77836 */ /* 0x000fce0000000000 */
.L_x_5428:
[----:B------:R-:W-:Y:S05]  /*9960*/  BSYNC.RECONVERGENT B0 ;  /* 0x0000000000007941 */ /* 0x000fea0003800200 */
.L_x_5427:
[----:B------:R-:W-:Y:S01]  /*9970*/  ISETP.GE.U32.AND P0, PT, R5, 0x100, PT ;  /* 0x000001000500780c */ /* 0x000fe20003f06070 */
[----:B------:R-:W-:Y:S01]  /*9980*/  BSSY.RECONVERGENT B0, `(.L_x_5552) ;  /* 0x00007ca000007945 */ /* 0x000fe20003800200 */
[----:B------:R-:W-:-:S11]  /*9990*/  LOP3.LUT R199, R199, 0xffffff7f, RZ, 0xc0, !PT ;  /* 0xffffff7fc7c77812 */ /* 0x000fd600078ec0ff */
[----:B------:R-:W-:Y:S01]  /*99a0*/  @P0 LOP3.LUT R199, R199, 0x80, RZ, 0xfc, !PT ;  /* 0x00000080c7c70812 */ /* 0x000fe200078efcff */
[----:B------:R-:W-:Y:S06]  /*99b0*/  @!P0 BRA `(.L_x_5553) ;  /* 0x0000007c00188947 */ /* 0x000fec0003800000 */
        /* <DEDUP_REMOVED lines=15> */
[----:B------:R-:W-:Y:S01]  /*9ab0*/  ISETP.NE.AND P2, PT, R11, 0x1, PT ;  /* 0x000000010b00780c */ /* 0x000fe20003f45270 */
[----:B------:R-:W-:Y:S01]  /*9ac0*/  BSSY.RECONVERGENT B1, `(.L_x_5555) ;  /* 0x000004b000017945 */ /* 0x000fe20003800200 */
[----:B0----5:R-:W-:Y:S01]  /*9ad0*/  PRMT R150, R103, 0x7632, R150 ;  /* 0x0000763267967816 */ /* 0x021fe20000000096 */
[----:B------:R-:W-:Y:S01]  /*9ae0*/  IMAD.MOV.U32 R144, RZ, RZ, 0x2 ;  /* 0x00000002ff907424 */ /* 0x000fe200078e00ff */
[----:B------:R-:W-:Y:S01]  /*9af0*/  PRMT R206, R102, 0x7632, R206 ;  /* 0x0000763266ce7816 */ /* 0x000fe200000000ce */
[----:B--2---:R-:W-:Y:S01]  /*9b00*/  IMAD.MOV.U32 R120, RZ, RZ, R200 ;  /* 0x000000ffff787224 */ /* 0x004fe200078e00c8 */
[----:B------:R-:W-:Y:S02]  /*9b10*/  PRMT R123, R101, 0x7632, R123 ;  /* 0x00007632657b7816 */ /* 0x000fe4000000007b */
[----:B------:R-:W-:Y:S02]  /*9b20*/  PRMT R121, R100, 0x7632, R121 ;  /* 0x0000763264797816 */ /* 0x000fe40000000079 */
[----:B------:R-:W-:-:S03]  /*9b30*/  MOV R182, R198 ;  /* 0x000000c600b67202 */ /* 0x000fc60000000f00 */
        /* <DEDUP_REMOVED lines=11> */
.L_x_5557:
[----:B------:R-:W-:Y:S01]  /*9bf0*/  VIADD R6, R6, 0x1 ;  /* 0x0000000106067836 */ /* 0x000fe20000000000 */
[----:B------:R-:W-:Y:S03]  /*9c00*/  BSSY.RECONVERGENT B2, `(.L_x_5558) ;  /* 0x000000c000027945 */ /* 0x000fe60003800200 */
[C---:B-1----:R-:W-:Y:S01]  /*9c10*/  IMAD.WIDE.U32 R146, R6.reuse, -0x2daee0ad, RZ ;  /* 0xd2511f5306927825 */ /* 0x042fe200078e00ff */
        /* <DEDUP_REMOVED lines=10> */
.L_x_5559:
[----:B------:R-:W-:Y:S05]  /*9cc0*/  BSYNC.RECONVERGENT B2 ;  /* 0x0000000000027941 */ /* 0x000fea0003800200 */
.L_x_5558:
        /* <DEDUP_REMOVED lines=42> */
.L_x_5556:
[----:B------:R-:W-:Y:S05]  /*9f70*/  BSYNC.RECONVERGENT B1 ;  /* 0x0000000000017941 */ /* 0x000fea0003800200 */
.L_x_5555:
[----:B------:R-:W0:Y:S01]  /*9f80*/  LDC R151, c[0x0][0x404] ;  /* 0x00010100ff977b82 */ /* 0x000e220000000800 */
[----:B------:R-:W-:Y:S01]  /*9f90*/  HFMA2 R185, -RZ, RZ, 0.1171875, 0 ;  /* 0x2f800000ffb97431 */ /* 0x000fe200000001ff */
[----:B------:R-:W-:Y:S01]  /*9fa0*/  I2FP.F32.U32 R120, R120 ;  /* 0x0000007800787245 */ /* 0x000fe20000201000 */
[----:B------:R-:W-:Y:S01]  /*9fb0*/  IMAD.U32 R11, R124, 0x10000, RZ ;  /* 0x000100007c0b7824 */ /* 0x000fe200078e00ff */
[----:B------:R-:W-:Y:S01]  /*9fc0*/  ISETP.NE.AND P2, PT, R144, 0x1, PT ;  /* 0x000000019000780c */ /* 0x000fe20003f45270 */
[----:B------:R-:W-:Y:S01]  /*9fd0*/  BSSY.RECONVERGENT B1, `(.L_x_5560) ;  /* 0x000004b000017945 */ /* 0x000fe20003800200 */
[----:B------:R-:W-:Y:S01]  /*9fe0*/  LOP3.LUT R199, R199, 0xffffffef, RZ, 0xc0, !PT ;  /* 0xffffffefc7c77812 */ /* 0x000fe200078ec0ff */
[----:B------:R-:W-:Y:S01]  /*9ff0*/  IMAD.MOV.U32 R145, RZ, RZ, 0x2 ;  /* 0x00000002ff917424 */ /* 0x000fe200078e00ff */
[----:B------:R-:W2:Y:S01]  /*a000*/  LDC R184, c[0x0][0x408] ;  /* 0x00010200ffb87b82 */ /* 0x000ea20000000800 */
[----:B------:R-:W-:Y:S01]  /*a010*/  PRMT R124, R124, 0x7632, R124 ;  /* 0x000076327c7c7816 */ /* 0x000fe2000000007c */
[----:B------:R-:W-:Y:S01]  /*a020*/  FFMA.FTZ R120, R120, R185, 1.1641532182693481445e-10 ;  /* 0x2f00000078787423 */ /* 0x000fe200000100b9 */
[----:B------:R-:W-:-:S04]  /*a030*/  MOV R122, R200 ;  /* 0x000000c8007a7202 */ /* 0x000fc80000000f00 */
[----:B0-----:R-:W-:Y:S01]  /*a040*/  FSETP.LE.FTZ.AND P4, PT, R120, R151, PT ;  /* 0x000000977800720b */ /* 0x001fe20003f93000 */
[----:B--2---:R-:W-:-:S12]  /*a050*/  FMUL.FTZ R120, R11, R184 ;  /* 0x000000b80b787220 */ /* 0x004fd80000410000 */
        /* <DEDUP_REMOVED lines=10> */
.L_x_5562:
        /* <DEDUP_REMOVED lines=13> */
.L_x_5564:
[----:B------:R-:W-:Y:S05]  /*a1d0*/  BSYNC.RECONVERGENT B2 ;  /* 0x0000000000027941 */ /* 0x000fea0003800200 */
.L_x_5563:
        /* <DEDUP_REMOVED lines=42> */
.L_x_5561:
[----:B------:R-:W-:Y:S05]  /*a480*/  BSYNC.RECONVERGENT B1 ;  /* 0x0000000000017941 */ /* 0x000fea0003800200 */
.L_x_5560:
[----:B------:R-:W-:Y:S01]  /*a490*/  I2FP.F32.U32 R122, R122 ;  /* 0x0000007a007a7245 */ /* 0x000fe20000201000 */
[----:B------:R-:W-:Y:S01]  /*a4a0*/  BSSY.RECONVERGENT B1, `(.L_x_5565) ;  /* 0x000004f000017945 */ /* 0x000fe20003800200 */
[----:B------:R-:W-:Y:S02]  /*a4b0*/  SHF.L.U32 R11, R100, 0x10, RZ ;  /* 0x00000010640b7819 */ /* 0x000fe400000006ff */
[----:B------:R-:W-:Y:S01]  /*a4c0*/  ISETP.NE.AND P3, PT, R145, 0x1, PT ;  /* 0x000000019100780c */ /* 0x000fe20003f65270 */
[----:B------:R-:W-:Y:S02]  /*a4d0*/  FFMA.FTZ R122, R122, R185, 1.1641532182693481445e-10 ;  /* 0x2f0000007a7a7423 */ /* 0x000fe400000100b9 */
[----:B------:R-:W-:Y:S01]  /*a4e0*/  FMUL.FTZ R144, R11, R184 ;  /* 0x000000b80b907220 */ /* 0x000fe20000410000 */
[----:B------:R-:W-:Y:S02]  /*a4f0*/  FSEL R11, R120, RZ, P4 ;  /* 0x000000ff780b7208 */ /* 0x000fe40002000000 */
[----:B------:R-:W-:-:S04]  /*a500*/  FSETP.GTU.FTZ.AND P2, PT, R122, R151, PT ;  /* 0x000000977a00720b */ /* 0x000fc80003f5c000 */
[----:B------:R-:W-:Y:S01]  /*a510*/  FSEL R120, R144, RZ, !P2 ;  /* 0x000000ff90787208 */ /* 0x000fe20005000000 */
[----:B------:R-:W-:Y:S01]  /*a520*/  IMAD.MOV.U32 R144, RZ, RZ, 0x2 ;  /* 0x00000002ff907424 */ /* 0x000fe200078e00ff */
[----:B------:R-:W-:-:S03]  /*a530*/  SEL R201, RZ, 0x1, P2 ;  /* 0x00000001ffc97807 */ /* 0x000fc60001000000 */
[----:B------:R-:W-:Y:S01]  /*a540*/  FADD.FTZ R120, R120, R11 ;  /* 0x0000000b78787221 */ /* 0x000fe20000010000 */
[----:B------:R-:W-:-:S03]  /*a550*/  IMAD.MOV.U32 R11, RZ, RZ, R200 ;  /* 0x000000ffff0b7224 */ /* 0x000fc600078e00c8 */
[----:B------:R-:W-:Y:S01]  /*a560*/  @P1 FADD.FTZ R120, R104, R120 ;  /* 0x0000007868781221 */ /* 0x000fe20000010000 */
        /* <DEDUP_REMOVED lines=9> */
.L_x_5567:
[----:B------:R-:W-:Y:S01]  /*a600*/  VIADD R6, R6, 0x1 ;  /* 0x0000000106067836 */ /* 0x000fe20000000000 */
[----:B------:R-:W-:Y:S03]  /*a610*/  BSSY.RECONVERGENT B2, `(.L_x_5568) ;  /* 0x000000c000027945 */ /* 0x000fe60003800200 */
        /* <DEDUP_REMOVED lines=11> */
.L_x_5569:
[----:B------:R-:W-:Y:S05]  /*a6d0*/  BSYNC.RECONVERGENT B2 ;  /* 0x0000000000027941 */ /* 0x000fea0003800200 */
.L_x_5568:
        /* <DEDUP_REMOVED lines=43> */
.L_x_5566:
[----:B------:R-:W-:Y:S05]  /*a990*/  BSYNC.RECONVERGENT B1 ;  /* 0x0000000000017941 */ /* 0x000fea0003800200 */
.L_x_5565:
[----:B------:R-:W-:Y:S01]  /*a9a0*/  I2FP.F32.U32 R122, R11 ;  /* 0x0000000b007a7245 */ /* 0x000fe20000201000 */
[----:B------:R-:W-:Y:S01]  /*a9b0*/  BSSY.RECONVERGENT B1, `(.L_x_5570) ;  /* 0x000004c000017945 */ /* 0x000fe20003800200 */
[----:B------:R-:W-:Y:S01]  /*a9c0*/  ISETP.NE.AND P2, PT, R144, 0x1, PT ;  /* 0x000000019000780c */ /* 0x000fe20003f45270 */
[----:B------:R-:W-:Y:S01]  /*a9d0*/  IMAD.MOV.U32 R145, RZ, RZ, 0x2 ;  /* 0x00000002ff917424 */ /* 0x000fe200078e00ff */
[----:B------:R-:W-:Y:S01]  /*a9e0*/  SHF.L.U32 R11, R124, 0x10, RZ ;  /* 0x000000107c0b7819 */ /* 0x000fe200000006ff */
[----:B------:R-:W-:Y:S01]  /*a9f0*/  FFMA.FTZ R122, R122, R185, 1.1641532182693481445e-10 ;  /* 0x2f0000007a7a7423 */ /* 0x000fe200000100b9 */
[----:B------:R-:W-:Y:S01]  /*aa00*/  LOP3.LUT R199, R199, 0xfffffff7, RZ, 0xc0, !PT ;  /* 0xfffffff7c7c77812 */ /* 0x000fe200078ec0ff */
[----:B------:R-:W-:-:S03]  /*aa10*/  IMAD.MOV.U32 R124, RZ, RZ, R200 ;  /* 0x000000ffff7c7224 */ /* 0x000fc600078e00c8 */
[----:B------:R-:W-:Y:S01]  /*aa20*/  FSETP.LE.FTZ.AND P4, PT, R122, R151, PT ;  /* 0x000000977a00720b */ /* 0x000fe20003f93000 */
[----:B------:R-:W-:-:S12]  /*aa30*/  FMUL.FTZ R122, R11, R184 ;  /* 0x000000b80b7a7220 */ /* 0x000fd80000410000 */
        /* <DEDUP_REMOVED lines=10> */
.L_x_5572:
        /* <DEDUP_REMOVED lines=13> */
.L_x_5574:
[----:B------:R-:W-:Y:S05]  /*abb0*/  BSYNC.RECONVERGENT B2 ;  /* 0x0000000000027941 */ /* 0x000fea0003800200 */
.L_x_5573:
        /* <DEDUP_REMOVED lines=43> */
.L_x_5571:
[----:B------:R-:W-:Y:S05]  /*ae70*/  BSYNC.RECONVERGENT B1 ;  /* 0x0000000000017941 */ /* 0x000fea0003800200 */
.L_x_5570:
[----:B------:R-:W-:Y:S01]  /*ae80*/  I2FP.F32.U32 R124, R124 ;  /* 0x0000007c007c7245 */ /* 0x000fe20000201000 */
[----:B------:R-:W-:Y:S01]  /*ae90*/  BSSY.RECONVERGENT B1, `(.L_x_5575) ;  /* 0x000004f000017945 */ /* 0x000fe20003800200 */
[----:B------:R-:W-:Y:S01]  /*aea0*/  SHF.L.U32 R121, R121, 0x10, RZ ;  /* 0x0000001079797819 */ /* 0x000fe200000006ff */
[----:B------:R-:W-:Y:S01]  /*aeb0*/  IMAD.MOV.U32 R11, RZ, RZ, R200 ;  /* 0x000000ffff0b7224 */ /* 0x000fe200078e00c8 */
[----:B------:R-:W-:Y:S01]  /*aec0*/  ISETP.NE.AND P3, PT, R145, 0x1, PT ;  /* 0x000000019100780c */ /* 0x000fe20003f65270 */
[----:B------:R-:W-:Y:S01]  /*aed0*/  FFMA.FTZ R124, R124, R185, 1.1641532182693481445e-10 ;  /* 0x2f0000007c7c7423 */ /* 0x000fe200000100b9 */
[----:B------:R-:W-:Y:S01]  /*aee0*/  FSEL R122, R122, RZ, P4 ;  /* 0x000000ff7a7a7208 */ /* 0x000fe20002000000 */
[----:B------:R-:W-:-:S03]  /*aef0*/  FMUL.FTZ R121, R121, R184 ;  /* 0x000000b879797220 */ /* 0x000fc60000410000 */
[----:B------:R-:W-:Y:S01]  /*af00*/  FSETP.GTU.FTZ.AND P2, PT, R124, R151, PT ;  /* 0x000000977c00720b */ /* 0x000fe20003f5c000 */
[----:B------:R-:W-:-:S03]  /*af10*/  IMAD.MOV.U32 R124, RZ, RZ, 0x2 ;  /* 0x00000002ff7c7424 */ /* 0x000fc600078e00ff */
[----:B------:R-:W-:Y:S02]  /*af20*/  FSEL R121, R121, RZ, !P2 ;  /* 0x000000ff79797208 */ /* 0x000fe40005000000 */
[----:B------:R-:W-:-:S03]  /*af30*/  SEL R202, RZ, 0x1, P2 ;  /* 0x00000001ffca7807 */ /* 0x000fc60001000000 */
[----:B------:R-:W-:-:S04]  /*af40*/  FADD.FTZ R121, R121, R122 ;  /* 0x0000007a79797221 */ /* 0x000fc80000010000 */
        /* <DEDUP_REMOVED lines=10> */
.L_x_5577:
        /* <DEDUP_REMOVED lines=13> */
.L_x_5579:
[----:B------:R-:W-:Y:S05]  /*b0c0*/  BSYNC.RECONVERGENT B2 ;  /* 0x0000000000027941 */ /* 0x000fea0003800200 */
.L_x_5578:
        /* <DEDUP_REMOVED lines=42> */
[----:B------:R-:W-:-:S07]  /*b370*/  IMAD.MOV.U32 R182, RZ, RZ, R144 ;  /* 0x000000ffffb67224 */ /* 0x000fce00078e0090 */
.L_x_5576:
[----:B------:R-:W-:Y:S05]  /*b380*/  BSYNC.RECONVERGENT B1 ;  /* 0x0000000000017941 */ /* 0x000fea0003800200 */
.L_x_5575:
[----:B------:R-:W-:Y:S01]  /*b390*/  I2FP.F32.U32 R122, R11 ;  /* 0x0000000b007a7245 */ /* 0x000fe20000201000 */
[----:B------:R-:W-:Y:S01]  /*b3a0*/  BSSY.RECONVERGENT B1, `(.L_x_5580) ;  /* 0x000004d000017945 */ /* 0x000fe20003800200 */
[----:B------:R-:W-:Y:S01]  /*b3b0*/  ISETP.NE.AND P2, PT, R124, 0x1, PT ;  /* 0x000000017c00780c */ /* 0x000fe20003f45270 */
[----:B------:R-:W-:Y:S01]  /*b3c0*/  IMAD.MOV.U32 R144, RZ, RZ, 0x2 ;  /* 0x00000002ff907424 */ /* 0x000fe200078e00ff */
[----:B------:R-:W-:Y:S01]  /*b3d0*/  SHF.L.U32 R11, R125, 0x10, RZ ;  /* 0x000000107d0b7819 */ /* 0x000fe200000006ff */
[----:B------:R-:W-:Y:S01]  /*b3e0*/  FFMA.FTZ R122, R122, R185, 1.1641532182693481445e-10 ;  /* 0x2f0000007a7a7423 */ /* 0x000fe200000100b9 */
[----:B------:R-:W-:Y:S02]  /*b3f0*/  LOP3.LUT R199, R199, 0xfffffffb, RZ, 0xc0, !PT ;  /* 0xfffffffbc7c77812 */ /* 0x000fe400078ec0ff */
[----:B-1----:R-:W-:Y:S01]  /*b400*/  PRMT R148, R125, 0x7632, R148 ;  /* 0x000076327d947816 */ /* 0x002fe20000000094 */
[----:B------:R-:W-:Y:S01]  /*b410*/  IMAD.MOV.U32 R125, RZ, RZ, R200 ;  /* 0x000000ffff7d7224 */ /* 0x000fe200078e00c8 */
        /* <DEDUP_REMOVED lines=12> */
.L_x_5582:
        /* <DEDUP_REMOVED lines=13> */
.L_x_5584:
[----:B------:R-:W-:Y:S05]  /*b5b0*/  BSYNC.RECONVERGENT B2 ;  /* 0x0000000000027941 */ /* 0x000fea0003800200 */
.L_x_5583:
        /* <DEDUP_REMOVED lines=43> */
.L_x_5581:
[----:B------:R-:W-:Y:S05]  /*b870*/  BSYNC.RECONVERGENT B1 ;  /* 0x0000000000017941 */ /* 0x000fea0003800200 */
.L_x_5580:
[----:B------:R-:W-:Y:S01]  /*b880*/  I2FP.F32.U32 R124, R125 ;  /* 0x0000007d007c7245 */ /* 0x000fe20000201000 */
[----:B------:R-:W-:Y:S01]  /*b890*/  BSSY.RECONVERGENT B1, `(.L_x_5585) ;  /* 0x000004f000017945 */ /* 0x000fe20003800200 */
[----:B------:R-:W-:Y:S01]  /*b8a0*/  SHF.L.U32 R11, R101, 0x10, RZ ;  /* 0x00000010650b7819 */ /* 0x000fe200000006ff */
[----:B------:R-:W-:Y:S02]  /*b8b0*/  IMAD.MOV.U32 R145, RZ, RZ, 0x2 ;  /* 0x00000002ff917424 */ /* 0x000fe400078e00ff */
[----:B------:R-:W-:Y:S02]  /*b8c0*/  FFMA.FTZ R124, R124, R185, 1.1641532182693481445e-10 ;  /* 0x2f0000007c7c7423 */ /* 0x000fe400000100b9 */
[----:B------:R-:W-:Y:S01]  /*b8d0*/  FMUL.FTZ R125, R11, R184 ;  /* 0x000000b80b7d7220 */ /* 0x000fe20000410000 */
[----:B------:R-:W-:Y:S02]  /*b8e0*/  FSEL R11, R122, RZ, P4 ;  /* 0x000000ff7a0b7208 */ /* 0x000fe40002000000 */
[----:B------:R-:W-:-:S04]  /*b8f0*/  FSETP.GTU.FTZ.AND P2, PT, R124, R151, PT ;  /* 0x000000977c00720b */ /* 0x000fc80003f5c000 */
[----:B------:R-:W-:Y:S02]  /*b900*/  FSEL R122, R125, RZ, !P2 ;  /* 0x000000ff7d7a7208 */ /* 0x000fe40005000000 */
[----:B------:R-:W-:Y:S02]  /*b910*/  SEL R203, RZ, 0x1, P2 ;  /* 0x00000001ffcb7807 */ /* 0x000fe40001000000 */
[----:B------:R-:W-:Y:S01]  /*b920*/  ISETP.NE.AND P2, PT, R144, 0x1, PT ;  /* 0x000000019000780c */ /* 0x000fe20003f45270 */
[----:B------:R-:W-:Y:S01]  /*b930*/  FADD.FTZ R122, R122, R11 ;  /* 0x0000000b7a7a7221 */ /* 0x000fe20000010000 */
[----:B------:R-:W-:-:S03]  /*b940*/  IMAD.MOV.U32 R11, RZ, RZ, R200 ;  /* 0x000000ffff0b7224 */ /* 0x000fc600078e00c8 */
[----:B------:R-:W-:-:S08]  /*b950*/  @P1 FADD.FTZ R122, R106, R122 ;  /* 0x0000007a6a7a1221 */ /* 0x000fd00000010000 */
        /* <DEDUP_REMOVED lines=9> */
.L_x_5587:
        /* <DEDUP_REMOVED lines=13> */
.L_x_5589:
[----:B------:R-:W-:Y:S05]  /*bac0*/  BSYNC.RECONVERGENT B2 ;  /* 0x0000000000027941 */ /* 0x000fea0003800200 */
.L_x_5588:
        /* <DEDUP_REMOVED lines=43> */
.L_x_5586:
[----:B------:R-:W-:Y:S05]  /*bd80*/  BSYNC.RECONVERGENT B1 ;  /* 0x0000000000017941 */ /* 0x000fea0003800200 */
.L_x_5585:
[----:B------:R-:W-:Y:S01]  /*bd90*/  I2FP.F32.U32 R124, R11 ;  /* 0x0000000b007c7245 */ /* 0x000fe20000201000 */
[----:B------:R-:W-:Y:S01]  /*bda0*/  BSSY.RECONVERGENT B1, `(.L_x_5590) ;  /* 0x000004c000017945 */ /* 0x000fe20003800200 */
[----:B------:R-:W-:Y:S01]  /*bdb0*/  ISETP.NE.AND P2, PT, R145, 0x1, PT ;  /* 0x000000019100780c */ /* 0x000fe20003f45270 */
[----:B------:R-:W-:Y:S01]  /*bdc0*/  IMAD.MOV.U32 R144, RZ, RZ, 0x2 ;  /* 0x00000002ff907424 */ /* 0x000fe200078e00ff */
[----:B------:R-:W-:Y:S01]  /*bdd0*/  SHF.L.U32 R11, R148, 0x10, RZ ;  /* 0x00000010940b7819 */ /* 0x000fe200000006ff */
[----:B------:R-:W-:Y:S01]  /*bde0*/  FFMA.FTZ R124, R124, R185, 1.1641532182693481445e-10 ;  /* 0x2f0000007c7c7423 */ /* 0x000fe200000100b9 */
[----:B------:R-:W-:Y:S01]  /*bdf0*/  LOP3.LUT R199, R199, 0xfffffffd, RZ, 0xc0, !PT ;  /* 0xfffffffdc7c77812 */ /* 0x000fe200078ec0ff */
[----:B------:R-:W-:Y:S02]  /*be00*/  IMAD.MOV.U32 R125, RZ, RZ, R200 ;  /* 0x000000ffff7d7224 */ /* 0x000fe400078e00c8 */
[----:B------:R-:W-:Y:S01]  /*be10*/  FMUL.FTZ R148, R11, R184 ;  /* 0x000000b80b947220 */ /* 0x000fe20000410000 */
[----:B------:R-:W-:-:S13]  /*be20*/  FSETP.LE.FTZ.AND P4, PT, R124, R151, PT ;  /* 0x000000977c00720b */ /* 0x000fda0003f93000 */
        /* <DEDUP_REMOVED lines=10> */
.L_x_5592:
        /* <DEDUP_REMOVED lines=13> */
.L_x_5594:
[----:B------:R-:W-:Y:S05]  /*bfa0*/  BSYNC.RECONVERGENT B2 ;  /* 0x0000000000027941 */ /* 0x000fea0003800200 */
.L_x_5593:
        /* <DEDUP_REMOVED lines=43> */
.L_x_5591:
[----:B------:R-:W-:Y:S05]  /*c260*/  BSYNC.RECONVERGENT B1 ;  /* 0x0000000000017941 */ /* 0x000fea0003800200 */
.L_x_5590:
[----:B------:R-:W-:Y:S01]  /*c270*/  I2FP.F32.U32 R124, R125 ;  /* 0x0000007d007c7245 */ /* 0x000fe20000201000 */
[----:B------:R-:W-:Y:S01]  /*c280*/  BSSY.RECONVERGENT B1, `(.L_x_5595) ;  /* 0x000004f000017945 */ /* 0x000fe20003800200 */
[----:B------:R-:W-:Y:S01]  /*c290*/  SHF.L.U32 R123, R123, 0x10, RZ ;  /* 0x000000107b7b7819 */ /* 0x000fe200000006ff */
[----:B------:R-:W-:Y:S01]  /*c2a0*/  IMAD.MOV.U32 R145, RZ, RZ, 0x2 ;  /* 0x00000002ff917424 */ /* 0x000fe200078e00ff */
[----:B------:R-:W-:Y:S01]  /*c2b0*/  FSEL R148, R148, RZ, P4 ;  /* 0x000000ff94947208 */ /* 0x000fe20002000000 */
[----:B------:R-:W-:Y:S01]  /*c2c0*/  FFMA.FTZ R124, R124, R185, 1.1641532182693481445e-10 ;  /* 0x2f0000007c7c7423 */ /* 0x000fe200000100b9 */
[----:B------:R-:W-:Y:S02]  /*c2d0*/  IMAD.MOV.U32 R11, RZ, RZ, R200 ;  /* 0x000000ffff0b7224 */ /* 0x000fe400078e00c8 */
[----:B------:R-:W-:Y:S02]  /*c2e0*/  FMUL.FTZ R123, R123, R184 ;  /* 0x000000b87b7b7220 */ /* 0x000fe40000410000 */
[----:B------:R-:W-:-:S04]  /*c2f0*/  FSETP.GTU.FTZ.AND P2, PT, R124, R151, PT ;  /* 0x000000977c00720b */ /* 0x000fc80003f5c000 */
[----:B------:R-:W-:Y:S02]  /*c300*/  FSEL R123, R123, RZ, !P2 ;  /* 0x000000ff7b7b7208 */ /* 0x000fe40005000000 */
[----:B------:R-:W-:Y:S02]  /*c310*/  SEL R204, RZ, 0x1, P2 ;  /* 0x00000001ffcc7807 */ /* 0x000fe40001000000 */
[----:B------:R-:W-:Y:S01]  /*c320*/  ISETP.NE.AND P2, PT, R144, 0x1, PT ;  /* 0x000000019000780c */ /* 0x000fe20003f45270 */
[----:B------:R-:W-:-:S04]  /*c330*/  FADD.FTZ R123, R123, R148 ;  /* 0x000000947b7b7221 */ /* 0x000fc80000010000 */
        /* <DEDUP_REMOVED lines=10> */
.L_x_5597:
        /* <DEDUP_REMOVED lines=13> */
.L_x_5599:
[----:B------:R-:W-:Y:S05]  /*c4b0*/  BSYNC.RECONVERGENT B2 ;  /* 0x0000000000027941 */ /* 0x000fea0003800200 */
.L_x_5598:
        /* <DEDUP_REMOVED lines=43> */
.L_x_5596:
[----:B------:R-:W-:Y:S05]  /*c770*/  BSYNC.RECONVERGENT B1 ;  /* 0x0000000000017941 */ /* 0x000fea0003800200 */
.L_x_5595:
[----:B------:R-:W-:Y:S01]  /*c780*/  ISETP.NE.AND P3, PT, R145, 0x1, PT ;  /* 0x000000019100780c */ /* 0x000fe20003f65270 */
[----:B------:R-:W-:Y:S01]  /*c790*/  BSSY.RECONVERGENT B1, `(.L_x_5600) ;  /* 0x000004b000017945 */ /* 0x000fe20003800200 */
[----:B------:R-:W-:Y:S01]  /*c7a0*/  I2FP.F32.U32 R124, R11 ;  /* 0x0000000b007c7245 */ /* 0x000fe20000201000 */
[----:B------:R-:W-:Y:S01]  /*c7b0*/  IMAD.MOV.U32 R144, RZ, RZ, 0x2 ;  /* 0x00000002ff907424 */ /* 0x000fe200078e00ff */
[C---:B------:R-:W-:Y:S01]  /*c7c0*/  SHF.L.U32 R11, R126.reuse, 0x10, RZ ;  /* 0x000000107e0b7819 */ /* 0x040fe200000006ff */
[----:B------:R-:W-:Y:S01]  /*c7d0*/  IMAD.MOV.U32 R125, RZ, RZ, R200 ;  /* 0x000000ffff7d7224 */ /* 0x000fe200078e00c8 */
[----:B------:R-:W-:Y:S01]  /*c7e0*/  PRMT R126, R126, 0x7632, R126 ;  /* 0x000076327e7e7816 */ /* 0x000fe2000000007e */
[----:B------:R-:W-:Y:S02]  /*c7f0*/  FFMA.FTZ R124, R124, R185, 1.1641532182693481445e-10 ;  /* 0x2f0000007c7c7423 */ /* 0x000fe400000100b9 */
[----:B------:R-:W-:-:S03]  /*c800*/  FMUL.FTZ R148, R11, R184 ;  /* 0x000000b80b947220 */ /* 0x000fc60000410000 */
[----:B------:R-:W-:Y:S01]  /*c810*/  FSETP.LE.FTZ.AND P2, PT, R124, R151, PT ;  /* 0x000000977c00720b */ /* 0x000fe20003f53000 */
        /* <DEDUP_REMOVED lines=9> */
.L_x_5602:
        /* <DEDUP_REMOVED lines=13> */
.L_x_5604:
[----:B------:R-:W-:Y:S05]  /*c980*/  BSYNC.RECONVERGENT B2 ;  /* 0x0000000000027941 */ /* 0x000fea0003800200 */
.L_x_5603:
        /* <DEDUP_REMOVED lines=43> */
.L_x_5601:
[----:B------:R-:W-:Y:S05]  /*cc40*/  BSYNC.RECONVERGENT B1 ;  /* 0x0000000000017941 */ /* 0x000fea0003800200 */
.L_x_5600:
[----:B------:R-:W-:Y:S01]  /*cc50*/  I2FP.F32.U32 R124, R125 ;  /* 0x0000007d007c7245 */ /* 0x000fe20000201000 */
[----:B------:R-:W-:Y:S01]  /*cc60*/  BSSY.RECONVERGENT B1, `(.L_x_5605) ;  /* 0x000004f000017945 */ /* 0x000fe20003800200 */
[----:B------:R-:W-:Y:S01]  /*cc70*/  SHF.L.U32 R11, R102, 0x10, RZ ;  /* 0x00000010660b7819 */ /* 0x000fe200000006ff */
[----:B------:R-:W-:Y:S02]  /*cc80*/  IMAD.MOV.U32 R145, RZ, RZ, 0x2 ;  /* 0x00000002ff917424 */ /* 0x000fe400078e00ff */
[----:B------:R-:W-:Y:S02]  /*cc90*/  FFMA.FTZ R124, R124, R185, 1.1641532182693481445e-10 ;  /* 0x2f0000007c7c7423 */ /* 0x000fe400000100b9 */
[----:B------:R-:W-:-:S03]  /*cca0*/  FMUL.FTZ R11, R11, R184 ;  /* 0x000000b80b0b7220 */ /* 0x000fc60000410000 */
[----:B------:R-:W-:-:S04]  /*ccb0*/  FSETP.GTU.FTZ.AND P3, PT, R124, R151, PT ;  /* 0x000000977c00720b */ /* 0x000fc80003f7c000 */
[----:B------:R-:W-:Y:S02]  /*ccc0*/  FSEL R124, R11, RZ, !P3 ;  /* 0x000000ff0b7c7208 */ /* 0x000fe40005800000 */
[----:B------:R-:W-:Y:S02]  /*ccd0*/  SEL R205, RZ, 0x1, P3 ;  /* 0x00000001ffcd7807 */ /* 0x000fe40001800000 */
[----:B------:R-:W-:Y:S02]  /*cce0*/  ISETP.NE.AND P3, PT, R144, 0x1, PT ;  /* 0x000000019000780c */ /* 0x000fe40003f65270 */
[----:B------:R-:W-:-:S05]  /*ccf0*/  FSEL R11, R148, RZ, P2 ;  /* 0x000000ff940b7208 */ /* 0x000fca0001000000 */
[----:B------:R-:W-:Y:S01]  /*cd00*/  FADD.FTZ R124, R124, R11 ;  /* 0x0000000b7c7c7221 */ /* 0x000fe20000010000 */
[----:B------:R-:W-:-:S03]  /*cd10*/  IMAD.MOV.U32 R11, RZ, RZ, R200 ;  /* 0x000000ffff0b7224 */ /* 0x000fc600078e00c8 */
[----:B------:R-:W-:Y:S02]  /*cd20*/  @P1 FADD.FTZ R124, R108, R124 ;  /* 0x0000007c6c7c1221 */ /* 0x000fe40000010000 */
        /* <DEDUP_REMOVED lines=9> */
.L_x_5607:
        /* <DEDUP_REMOVED lines=13> */
.L_x_5609:
[----:B------:R-:W-:Y:S05]  /*ce90*/  BSYNC.RECONVERGENT B2 ;  /* 0x0000000000027941 */ /* 0x000fea0003800200 */
.L_x_5608:
        /* <DEDUP_REMOVED lines=43> */
.L_x_5606:
[----:B------:R-:W-:Y:S05]  /*d150*/  BSYNC.RECONVERGENT B1 ;  /* 0x0000000000017941 */ /* 0x000fea0003800200 */
.L_x_5605:
        /* <DEDUP_REMOVED lines=18> */
.L_x_5612:
        /* <DEDUP_REMOVED lines=13> */
.L_x_5614:
[----:B------:R-:W-:Y:S05]  /*d350*/  BSYNC.RECONVERGENT B2 ;  /* 0x0000000000027941 */ /* 0x000fea0003800200 */
.L_x_5613:
        /* <DEDUP_REMOVED lines=43> */
.L_x_5611:
[----:B------:R-:W-:Y:S05]  /*d610*/  BSYNC.RECONVERGENT B1 ;  /* 0x0000000000017941 */ /* 0x000fea0003800200 */
.L_x_5610:
[----:B------:R-:W-:Y:S01]  /*d620*/  I2FP.F32.U32 R126, R11 ;  /* 0x0000000b007e7245 */ /* 0x000fe20000201000 */
[----:B------:R-:W-:Y:S01]  /*d630*/  BSSY.RECONVERGENT B1, `(.L_x_5615) ;  /* 0x000004f000017945 */ /* 0x000fe20003800200 */
[----:B------:R-:W-:Y:S01]  /*d640*/  SHF.L.U32 R11, R206, 0x10, RZ ;  /* 0x00000010ce0b7819 */ /* 0x000fe200000006ff */
[----:B------:R-:W-:Y:S02]  /*d650*/  IMAD.MOV.U32 R144, RZ, RZ, 0x2 ;  /* 0x00000002ff907424 */ /* 0x000fe400078e00ff */
[----:B------:R-:W-:Y:S02]  /*d660*/  FFMA.FTZ R126, R126, R185, 1.1641532182693481445e-10 ;  /* 0x2f0000007e7e7423 */ /* 0x000fe400000100b9 */
[----:B------:R-:W-:-:S03]  /*d670*/  FMUL.FTZ R11, R11, R184 ;  /* 0x000000b80b0b7220 */ /* 0x000fc60000410000 */
[----:B------:R-:W-:Y:S02]  /*d680*/  FSETP.GTU.FTZ.AND P4, PT, R126, R151, PT ;  /* 0x000000977e00720b */ /* 0x000fe40003f9c000 */
[----:B------:R-:W-:Y:S02]  /*d690*/  FSEL R126, R125, RZ, P3 ;  /* 0x000000ff7d7e7208 */ /* 0x000fe40001800000 */
        /* <DEDUP_REMOVED lines=15> */
.L_x_5617:
        /* <DEDUP_REMOVED lines=13> */
.L_x_5619:
[----:B------:R-:W-:Y:S05]  /*d860*/  BSYNC.RECONVERGENT B2 ;  /* 0x0000000000027941 */ /* 0x000fea0003800200 */
.L_x_5618:
        /* <DEDUP_REMOVED lines=43> */
.L_x_5616:
[----:B------:R-:W-:Y:S05]  /*db20*/  BSYNC.RECONVERGENT B1 ;  /* 0x0000000000017941 */ /* 0x000fea0003800200 */
.L_x_5615:
        /* <DEDUP_REMOVED lines=19> */
.L_x_5622:
        /* <DEDUP_REMOVED lines=13> */
.L_x_5624:
[----:B------:R-:W-:Y:S05]  /*dd30*/  BSYNC.RECONVERGENT B2 ;  /* 0x0000000000027941 */ /* 0x000fea0003800200 */
.L_x_5623:
        /* <DEDUP_REMOVED lines=43> */
.L_x_5621:
[----:B------:R-:W-:Y:S05]  /*dff0*/  BSYNC.RECONVERGENT B1 ;  /* 0x0000000000017941 */ /* 0x000fea0003800200 */
.L_x_5620:
        /* <DEDUP_REMOVED lines=23> */
.L_x_5627:
        /* <DEDUP_REMOVED lines=13> */
.L_x_5629:
[----:B------:R-:W-:Y:S05]  /*e240*/  BSYNC.RECONVERGENT B2 ;  /* 0x0000000000027941 */ /* 0x000fea0003800200 */
.L_x_5628:
        /* <DEDUP_REMOVED lines=43> */
.L_x_5626:
[----:B------:R-:W-:Y:S05]  /*e500*/  BSYNC.RECONVERGENT B1 ;  /* 0x0000000000017941 */ /* 0x000fea0003800200 */
.L_x_5625:
        /* <DEDUP_REMOVED lines=18> */
.L_x_5632:
        /* <DEDUP_REMOVED lines=15> */
.L_x_5634:
[----:B------:R-:W-:Y:S05]  /*e720*/  BSYNC.RECONVERGENT B2 ;  /* 0x0000000000027941 */ /* 0x000fea0003800200 */
.L_x_5633:
        /* <DEDUP_REMOVED lines=43> */
.L_x_5631:
[----:B------:R-:W-:Y:S05]  /*e9e0*/  BSYNC.RECONVERGENT B1 ;  /* 0x0000000000017941 */ /* 0x000fea0003800200 */
.L_x_5630:
[----:B------:R-:W-:Y:S02]  /*e9f0*/  I2FP.F32.U32 R144, R145 ;  /* 0x0000009100907245 */ /* 0x000fe40000201000 */
[----:B------:R-:W-:-:S03]  /*ea00*/  SHF.L.U32 R145, R150, 0x10, RZ ;  /* 0x0000001096917819 */ /* 0x000fc600000006ff */
[----:B------:R-:W-:Y:S02]  /*ea10*/  FFMA.FTZ R144, R144, R185, 1.1641532182693481445e-10 ;  /* 0x2f00000090907423 */ /* 0x000fe400000100b9 */
[----:B------:R-:W-:-:S03]  /*ea20*/  FMUL.FTZ R145, R145, R184 ;  /* 0x000000b891917220 */ /* 0x000fc60000410000 */
[----:B------:R-:W-:Y:S02]  /*ea30*/  FSETP.GTU.FTZ.AND P6, PT, R144, R151, PT ;  /* 0x000000979000720b */ /* 0x000fe40003fdc000 */
[----:B------:R-:W-:Y:S02]  /*ea40*/  FSEL R144, R127, RZ, P5 ;  /* 0x000000ff7f907208 */ /* 0x000fe40002800000 */
[----:B------:R-:W-:Y:S02]  /*ea50*/  FSEL R145, R145, RZ, !P6 ;  /* 0x000000ff91917208 */ /* 0x000fe40007000000 */
[----:B------:R-:W-:-:S03]  /*ea60*/  SEL R208, RZ, 0x1, P6 ;  /* 0x00000001ffd07807 */ /* 0x000fc60003000000 */
[----:B------:R-:W-:-:S04]  /*ea70*/  FADD.FTZ R127, R145, R144 ;  /* 0x00000090917f7221 */ /* 0x000fc80000010000 */
[----:B------:R-:W-:Y:S01]  /*ea80*/  @P1 FADD.FTZ R127, R111, R127 ;  /* 0x0000007f6f7f1221 */ /* 0x000fe20000010000 */
[----:B------:R-:W-:Y:S06]  /*ea90*/  BRA `(.L_x_5635) ;  /* 0x0000002800287947 */ /* 0x000fec0003800000 */
.L_x_5554:
[----:B------:R-:W-:Y:S01]  /*eaa0*/  ISETP.NE.AND P2, PT, R11, 0x1, PT ;  /* 0x000000010b00780c */ /* 0x000fe20003f45270 */
[----:B------:R-:W-:Y:S01]  /*eab0*/  BSSY.RECONVERGENT B1, `(.L_x_5636) ;  /* 0x0000048000017945 */ /* 0x000fe20003800200 */
[----:B--2---:R-:W-:Y:S01]  /*eac0*/  IMAD.MOV.U32 R121, RZ, RZ, 0x2 ;  /* 0x00000002ff797424 */ /* 0x004fe200078e00ff */
        /* <DEDUP_REMOVED lines=13> */
.L_x_5638:
        /* <DEDUP_REMOVED lines=13> */
.L_x_5640:
[----:B------:R-:W-:Y:S05]  /*ec70*/  BSYNC.RECONVERGENT B2 ;  /* 0x0000000000027941 */ /* 0x000fea0003800200 */
.L_x_5639:
        /* <DEDUP_REMOVED lines=43> */
.L_x_5637:
[----:B------:R-:W-:Y:S05]  /*ef30*/  BSYNC.RECONVERGENT B1 ;  /* 0x0000000000017941 */ /* 0x000fea0003800200 */
.L_x_5636:
[----:B------:R-:W2:Y:S01]  /*ef40*/  LDC R144, c[0x0][0x404] ;  /* 0x00010100ff907b82 */ /* 0x000ea20000000800 */
[----:B01----:R-:W-:Y:S01]  /*ef50*/  HFMA2 R146, -RZ, RZ, 0.1171875, 0 ;  /* 0x2f800000ff927431 */ /* 0x003fe200000001ff */
[----:B------:R-:W-:Y:S01]  /*ef60*/  I2FP.F32.U32 R11, R120 ;  /* 0x00000078000b7245 */ /* 0x000fe20000201000 */
[----:B------:R-:W-:Y:S01]  /*ef70*/  BSSY.RECONVERGENT B1, `(.L_x_5641) ;  /* 0x000004c000017945 */ /* 0x000fe20003800200 */
[----:B------:R-:W-:Y:S01]  /*ef80*/  ISETP.NE.AND P2, PT, R121, 0x1, PT ;  /* 0x000000017900780c */ /* 0x000fe20003f45270 */
[C---:B-----5:R-:W-:Y:S01]  /*ef90*/  IMAD.U32 R145, R124.reuse, 0x10000, RZ ;  /* 0x000100007c917824 */ /* 0x060fe200078e00ff */
[----:B------:R-:W-:Y:S01]  /*efa0*/  LOP3.LUT R199, R199, 0xffffffef, RZ, 0xc0, !PT ;  /* 0xffffffefc7c77812 */ /* 0x000fe200078ec0ff */
[----:B------:R-:W-:Y:S01]  /*efb0*/  IMAD.MOV.U32 R120, RZ, RZ, 0x2 ;  /* 0x00000002ff787424 */ /* 0x000fe200078e00ff */
[----:B------:R-:W-:Y:S01]  /*efc0*/  PRMT R124, R124, 0x7632, R124 ;  /* 0x000076327c7c7816 */ /* 0x000fe2000000007c */
[----:B------:R-:W-:-:S05]  /*efd0*/  FFMA.FTZ R11, R11, R146, 1.1641532182693481445e-10 ;  /* 0x2f0000000b0b7423 */ /* 0x000fca0000010092 */
[----:B--2---:R-:W-:Y:S02]  /*efe0*/  FSETP.LE.FTZ.AND P3, PT, R11, R144, PT ;  /* 0x000000900b00720b */ /* 0x004fe40003f73000 */
[----:B------:R-:W-:-:S11]  /*eff0*/  MOV R11, R200 ;  /* 0x000000c8000b7202 */ /* 0x000fd60000000f00 */
        /* <DEDUP_REMOVED lines=10> */
.L_x_5643:
        /* <DEDUP_REMOVED lines=13> */
.L_x_5645:
[----:B------:R-:W-:Y:S05]  /*f170*/  BSYNC.RECONVERGENT B2 ;  /* 0x0000000000027941 */ /* 0x000fea0003800200 */
.L_x_5644:
        /* <DEDUP_REMOVED lines=43> */
.L_x_5642:
[----:B------:R-:W-:Y:S05]  /*f430*/  BSYNC.RECONVERGENT B1 ;  /* 0x0000000000017941 */ /* 0x000fea0003800200 */
.L_x_5641:
[----:B------:R-:W-:Y:S01]  /*f440*/  I2FP.F32.U32 R11, R11 ;  /* 0x0000000b000b7245 */ /* 0x000fe20000201000 */
[----:B------:R-:W-:Y:S01]  /*f450*/  BSSY.RECONVERGENT B1, `(.L_x_5646) ;  /* 0x000004b000017945 */ /* 0x000fe20003800200 */
[----:B------:R-:W-:Y:S01]  /*f460*/  ISETP.NE.AND P2, PT, R120, 0x1, PT ;  /* 0x000000017800780c */ /* 0x000fe20003f45270 */
[----:B------:R-:W-:Y:S01]  /*f470*/  IMAD.U32 R148, R124, 0x10000, RZ ;  /* 0x000100007c947824 */ /* 0x000fe200078e00ff */
[----:B------:R-:W-:Y:S01]  /*f480*/  LOP3.LUT R199, R199, 0xfffffff7, RZ, 0xc0, !PT ;  /* 0xfffffff7c7c77812 */ /* 0x000fe200078ec0ff */
[----:B------:R-:W-:Y:S01]  /*f490*/  FFMA.FTZ R11, R11, R146, 1.1641532182693481445e-10 ;  /* 0x2f0000000b0b7423 */ /* 0x000fe20000010092 */
[----:B------:R-:W-:-:S04]  /*f4a0*/  IMAD.MOV.U32 R121, RZ, RZ, 0x2 ;  /* 0x00000002ff797424 */ /* 0x000fc800078e00ff */
[----:B------:R-:W-:Y:S02]  /*f4b0*/  FSETP.LE.FTZ.AND P3, PT, R11, R144, PT ;  /* 0x000000900b00720b */ /* 0x000fe40003f73000 */
        /* <DEDUP_REMOVED lines=11> */
.L_x_5648:
        /* <DEDUP_REMOVED lines=13> */
.L_x_5650:
[----:B------:R-:W-:Y:S05]  /*f640*/  BSYNC.RECONVERGENT B2 ;  /* 0x0000000000027941 */ /* 0x000fea0003800200 */
.L_x_5649:
        /* <DEDUP_REMOVED lines=43> */
.L_x_5647:
[----:B------:R-:W-:Y:S05]  /*f900*/  BSYNC.RECONVERGENT B1 ;  /* 0x0000000000017941 */ /* 0x000fea0003800200 */
.L_x_5646:
[----:B------:R-:W-:Y:S01]  /*f910*/  I2FP.F32.U32 R11, R11 ;  /* 0x0000000b000b7245 */ /* 0x000fe20000201000 */
[----:B------:R-:W-:Y:S01]  /*f920*/  BSSY.RECONVERGENT B1, `(.L_x_5651) ;  /* 0x000004c000017945 */ /* 0x000fe20003800200 */
[----:B------:R-:W-:Y:S01]  /*f930*/  ISETP.NE.AND P2, PT, R121, 0x1, PT ;  /* 0x000000017900780c */ /* 0x000fe20003f45270 */
[----:B------:R-:W-:Y:S01]  /*f940*/  IMAD.U32 R147, R125, 0x10000, RZ ;  /* 0x000100007d937824 */ /* 0x000fe200078e00ff */
[----:B------:R-:W-:Y:S01]  /*f950*/  LOP3.LUT R199, R199, 0xfffffffb, RZ, 0xc0, !PT ;  /* 0xfffffffbc7c77812 */ /* 0x000fe200078ec0ff */
[----:B------:R-:W-:Y:S01]  /*f960*/  FFMA.FTZ R11, R11, R146, 1.1641532182693481445e-10 ;  /* 0x2f0000000b0b7423 */ /* 0x000fe20000010092 */
[----:B------:R-:W-:Y:S01]  /*f970*/  PRMT R149, R125, 0x7632, R149 ;  /* 0x000076327d957816 */ /* 0x000fe20000000095 */
[----:B------:R-:W-:-:S03]  /*f980*/  IMAD.MOV.U32 R120, RZ, RZ, 0x2 ;  /* 0x00000002ff787424 */ /* 0x000fc600078e00ff */
        /* <DEDUP_REMOVED lines=12> */
.L_x_5653:
        /* <DEDUP_REMOVED lines=13> */
.L_x_5655:
[----:B------:R-:W-:Y:S05]  /*fb20*/  BSYNC.RECONVERGENT B2 ;  /* 0x0000000000027941 */ /* 0x000fea0003800200 */
.L_x_5654:
        /* <DEDUP_REMOVED lines=43> */
.L_x_5652:
[----:B------:R-:W-:Y:S05]  /*fde0*/  BSYNC.RECONVERGENT B1 ;  /* 0x0000000000017941 */ /* 0x000fea0003800200 */
.L_x_5651:
        /* <DEDUP_REMOVED lines=19> */
.L_x_5658:
        /* <DEDUP_REMOVED lines=13> */
.L_x_5660:
[----:B------:R-:W-:Y:S05]  /*fff0*/  BSYNC.RECONVERGENT B2 ;  /* 0x0000000000027941 */ /* 0x000fea0003800200 */
.L_x_5659:
        /* <DEDUP_REMOVED lines=43> */
.L_x_5657:
[----:B------:R-:W-:Y:S05]  /*102b0*/  BSYNC.RECONVERGENT B1 ;  /* 0x0000000000017941 */ /* 0x000fea0003800200 */
.L_x_5656:
        /* <DEDUP_REMOVED lines=18> */
.L_x_5663:
        /* <DEDUP_REMOVED lines=13> */
.L_x_5665:
[----:B------:R-:W-:Y:S05]  /*104b0*/  BSYNC.RECONVERGENT B2 ;  /* 0x0000000000027941 */ /* 0x000fea0003800200 */
.L_x_5664:
        /* <DEDUP_REMOVED lines=43> */
.L_x_5662:
[----:B------:R-:W-:Y:S05]  /*10770*/  BSYNC.RECONVERGENT B1 ;  /* 0x0000000000017941 */ /* 0x000fea0003800200 */
.L_x_5661:
[----:B------:R-:W-:Y:S01]  /*10780*/  ISETP.NE.AND P4, PT, R120, 0x1, PT ;  /* 0x000000017800780c */ /* 0x000fe20003f85270 */
[----:B------:R-:W-:Y:S01]  /*10790*/  BSSY.RECONVERGENT B1, `(.L_x_5666) ;  /* 0x0000049000017945 */ /* 0x000fe20003800200 */
[----:B------:R-:W-:Y:S01]  /*107a0*/  I2FP.F32.U32 R11, R121 ;  /* 0x00000079000b7245 */ /* 0x000fe20000201000 */
[----:B------:R-:W-:Y:S01]  /*107b0*/  IMAD.U32 R126, R126, 0x10000, RZ ;  /* 0x000100007e7e7824 */ /* 0x000fe200078e00ff */
[----:B------:R-:W-:Y:S01]  /*107c0*/  MOV R121, R200 ;  /* 0x000000c800797202 */ /* 0x000fe20000000f00 */
[----:B------:R-:W-:Y:S02]  /*107d0*/  IMAD.MOV.U32 R123, RZ, RZ, 0x2 ;  /* 0x00000002ff7b7424 */ /* 0x000fe400078e00ff */
        /* <DEDUP_REMOVED lines=11> */
.L_x_5668:
        /* <DEDUP_REMOVED lines=13> */
.L_x_5670:
[----:B------:R-:W-:Y:S05]  /*10960*/  BSYNC.RECONVERGENT B2 ;  /* 0x0000000000027941 */ /* 0x000fea0003800200 */
.L_x_5669:
        /* <DEDUP_REMOVED lines=43> */
.L_x_5667:
[----:B------:R-:W-:Y:S05]  /*10c20*/  BSYNC.RECONVERGENT B1 ;  /* 0x0000000000017941 */ /* 0x000fea0003800200 */
.L_x_5666:
[----:B------:R-:W-:Y:S01]  /*10c30*/  ISETP.NE.AND P5, PT, R123, 0x1, PT ;  /* 0x000000017b00780c */ /* 0x000fe20003fa5270 */
[----:B------:R-:W-:Y:S01]  /*10c40*/  BSSY.RECONVERGENT B1, `(.L_x_5671) ;  /* 0x000004a000017945 */ /* 0x000fe20003800200 */
[----:B------:R-:W-:Y:S01]  /*10c50*/  I2FP.F32.U32 R11, R121 ;  /* 0x00000079000b7245 */ /* 0x000fe20000201000 */
[C---:B------:R-:W-:Y:S01]  /*10c60*/  IMAD.U32 R151, R127.reuse, 0x10000, RZ ;  /* 0x000100007f977824 */ /* 0x040fe200078e00ff */
[----:B------:R-:W-:Y:S02]  /*10c70*/  PRMT R127, R127, 0x7632, R127 ;  /* 0x000076327f7f7816 */ /* 0x000fe4000000007f */
[----:B------:R-:W-:Y:S01]  /*10c80*/  MOV R122, R200 ;  /* 0x000000c8007a7202 */ /* 0x000fe20000000f00 */
[----:B------:R-:W-:Y:S01]  /*10c90*/  FFMA.FTZ R121, R11, R146, 1.1641532182693481445e-10 ;  /* 0x2f0000000b797423 */ /* 0x000fe20000010092 */
[----:B------:R-:W-:-:S04]  /*10ca0*/  IMAD.MOV.U32 R11, RZ, RZ, 0x2 ;  /* 0x00000002ff0b7424 */ /* 0x000fc800078e00ff */
        /* <DEDUP_REMOVED lines=10> */
.L_x_5673:
        /* <DEDUP_REMOVED lines=13> */
.L_x_5675:
[----:B------:R-:W-:Y:S05]  /*10e20*/  BSYNC.RECONVERGENT B2 ;  /* 0x0000000000027941 */ /* 0x000fea0003800200 */
.L_x_5674:
        /* <DEDUP_REMOVED lines=43> */
.L_x_5672:
[----:B------:R-:W-:Y:S05]  /*110e0*/  BSYNC.RECONVERGENT B1 ;  /* 0x0000000000017941 */ /* 0x000fea0003800200 */
.L_x_5671:
[----:B------:R-:W-:Y:S01]  /*110f0*/  P2R R123, PR, RZ, 0x2 ;  /* 0x00000002ff7b7803 */ /* 0x000fe20000000000 */
[----:B------:R-:W-:Y:S01]  /*11100*/  FMUL.FTZ R145, R145, UR11 ;  /* 0x0000000b91917c20 */ /* 0x000fe20008410000 */
[----:B------:R-:W-:Y:S01]  /*11110*/  I2FP.F32.U32 R121, R122 ;  /* 0x0000007a00797245 */ /* 0x000fe20000201000 */
[----:B------:R-:W-:Y:S01]  /*11120*/  FMUL.FTZ R149, R149, UR11 ;  /* 0x0000000b95957c20 */ /* 0x000fe20008410000 */
[----:B------:R-:W-:Y:S01]  /*11130*/  LOP3.LUT P1, RZ, R199, 0x10, RZ, 0xc0, !PT ;  /* 0x00000010c7ff7812 */ /* 0x000fe2000782c0ff */
[----:B------:R-:W-:Y:S01]  /*11140*/  IMAD.U32 R127, R127, 0x10000, RZ ;  /* 0x000100007f7f7824 */ /* 0x000fe200078e00ff */
[----:B------:R-:W-:Y:S01]  /*11150*/  LOP3.LUT P5, RZ, R199, 0x2, RZ, 0xc0, !PT ;  /* 0x00000002c7ff7812 */ /* 0x000fe200078ac0ff */
[----:B------:R-:W-:Y:S01]  /*11160*/  FFMA.FTZ R185, R121, R146, 1.1641532182693481445e-10 ;  /* 0x2f00000079b97423 */ /* 0x000fe20000010092 */
[----:B------:R-:W-:Y:S01]  /*11170*/  FSEL R120, R145, RZ, P1 ;  /* 0x000000ff91787208 */ /* 0x000fe20000800000 */
[----:B------:R-:W-:Y:S01]  /*11180*/  FMUL.FTZ R148, R148, UR11 ;  /* 0x0000000b94947c20 */ /* 0x000fe20008410000 */
[----:B------:R-:W-:Y:S01]  /*11190*/  ISETP.NE.AND P1, PT, R123, RZ, PT ;  /* 0x000000ff7b00720c */ /* 0x000fe20003f25270 */
[----:B------:R-:W-:Y:S01]  /*111a0*/  FMUL.FTZ R151, R151, UR11 ;  /* 0x0000000b97977c20 */ /* 0x000fe20008410000 */
[----:B------:R-:W-:Y:S01]  /*111b0*/  P2R R124, PR, RZ, 0x1 ;  /* 0x00000001ff7c7803 */ /* 0x000fe20000000000 */
[----:B------:R-:W-:Y:S01]  /*111c0*/  FMUL.FTZ R125, R126, UR11 ;  /* 0x0000000b7e7d7c20 */ /* 0x000fe20008410000 */
[----:B------:R-:W-:Y:S01]  /*111d0*/  LOP3.LUT P0, RZ, R199, 0x8, RZ, 0xc0, !PT ;  /* 0x00000008c7ff7812 */ /* 0x000fe2000780c0ff */
[----:B------:R-:W-:Y:S01]  /*111e0*/  FMUL.FTZ R150, R150, UR11 ;  /* 0x0000000b96967c20 */ /* 0x000fe20008410000 */
[----:B------:R-:W-:Y:S01]  /*111f0*/  FMUL.FTZ R147, R147, UR11 ;  /* 0x0000000b93937c20 */ /* 0x000fe20008410000 */
[----:B------:R-:W-:Y:S01]  /*11200*/  FMUL.FTZ R127, R127, UR11 ;  /* 0x0000000b7f7f7c20 */ /* 0x000fe20008410000 */
[----:B------:R-:W-:-:S02]  /*11210*/  FSEL R123, R149, RZ, P5 ;  /* 0x000000ff957b7208 */ /* 0x000fc40002800000 */
[----:B------:R-:W-:Y:S02]  /*11220*/  LOP3.LUT P6, RZ, R199, 0x4, RZ, 0xc0, !PT ;  /* 0x00000004c7ff7812 */ /* 0x000fe400078cc0ff */
[----:B------:R-:W-:Y:S01]  /*11230*/  FSETP.GTU.FTZ.AND P5, PT, R185, R144, PT ;  /* 0x00000090b900720b */ /* 0x000fe20003fbc000 */
[----:B------:R-:W-:Y:S01]  /*11240*/  @P1 FADD.FTZ R120, R104, R120 ;  /* 0x0000007868781221 */ /* 0x000fe20000010000 */
[----:B------:R-:W-:Y:S01]  /*11250*/  FSEL R121, R148, RZ, P0 ;  /* 0x000000ff94797208 */ /* 0x000fe20000000000 */
[----:B------:R-:W-:Y:S01]  /*11260*/  @P1 FADD.FTZ R123, R107, R123 ;  /* 0x0000007b6b7b1221 */ /* 0x000fe20000010000 */
[----:B------:R-:W-:Y:S02]  /*11270*/  ISETP.NE.AND P0, PT, R124, RZ, PT ;  /* 0x000000ff7c00720c */ /* 0x000fe40003f05270 */
[----:B------:R-:W-:Y:S01]  /*11280*/  FSEL R126, R151, RZ, P4 ;  /* 0x000000ff977e7208 */ /* 0x000fe20002000000 */
[----:B------:R-:W-:Y:S01]  /*11290*/  @P1 FADD.FTZ R121, R105, R121 ;  /* 0x0000007969791221 */ /* 0x000fe20000010000 */
[----:B------:R-:W-:-:S02]  /*112a0*/  FSEL R125, R125, RZ, P3 ;  /* 0x000000ff7d7d7208 */ /* 0x000fc40001800000 */
[----:B------:R-:W-:Y:S01]  /*112b0*/  FSEL R122, R147, RZ, P6 ;  /* 0x000000ff937a7208 */ /* 0x000fe20003000000 */
[----:B------:R-:W-:Y:S01]  /*112c0*/  @P1 FADD.FTZ R126, R110, R126 ;  /* 0x0000007e6e7e1221 */ /* 0x000fe20000010000 */
[----:B------:R-:W-:Y:S01]  /*112d0*/  FSEL R124, R150, RZ, P2 ;  /* 0x000000ff967c7208 */ /* 0x000fe20001000000 */
[----:B------:R-:W-:Y:S01]  /*112e0*/  @P1 FADD.FTZ R125, R109, R125 ;  /* 0x0000007d6d7d1221 */ /* 0x000fe20000010000 */
[----:B------:R-:W-:Y:S01]  /*112f0*/  FSEL R127, R127, RZ, !P5 ;  /* 0x000000ff7f7f7208 */ /* 0x000fe20006800000 */
[----:B------:R-:W-:Y:S01]  /*11300*/  @P1 FADD.FTZ R122, R106, R122 ;  /* 0x0000007a6a7a1221 */ /* 0x000fe20000010000 */
[----:B------:R-:W-:Y:S01]  /*11310*/  PLOP3.LUT P5, PT, P5, PT, PT, 0x8, 0x80 ;  /* 0x000000000080781c */ /* 0x000fe20002fae170 */
[----:B------:R-:W-:Y:S02]  /*11320*/  @P1 FADD.FTZ R124, R108, R124 ;  /* 0x0000007c6c7c1221 */ /* 0x000fe40000010000 */
[----:B------:R-:W-:-:S10]  /*11330*/  @P1 FADD.FTZ R127, R111, R127 ;  /* 0x0000007f6f7f1221 */ /* 0x000fd40000010000 */
.L_x_5635:
        /* <DEDUP_REMOVED lines=44> */
.L_x_5676:
[----:B------:R-:W-:Y:S01]  /*11600*/  MOV R198, R182 ;  /* 0x000000b600c67202 */ /* 0x000fe20000000f00 */
[----:B------:R-:W-:-:S07]  /*11610*/  VIADD R183, R183, 0x80 ;  /* 0x00000080b7b77836 */ /* 0x000fce0000000000 */
.L_x_5553:
[----:B------:R-:W-:Y:S05]  /*11620*/  BSYNC.RECONVERGENT B0 ;  /* 0x0000000000007941 */ /* 0x000fea0003800200 */
.L_x_5552:
        /* <DEDUP_REMOVED lines=23> */
[----:B-1----:R-:W-:Y:S01]  /*117a0*/  IMAD.MOV.U32 R144, RZ, RZ, 0x2 ;  /* 0x00000002ff907424 */ /* 0x002fe200078e00ff */
[----:B------:R-:W-:Y:S01]  /*117b0*/  PRMT R206, R102, 0x7632, R206 ;  /* 0x0000763266ce7816 */ /* 0x000fe200000000ce */
[----:B------:R-:W-:Y:S01]  /*117c0*/  IMAD.MOV.U32 R182, RZ, RZ, R198 ;  /* 0x000000ffffb67224 */ /* 0x000fe200078e00c6 */
[----:B--2---:R-:W-:Y:S02]  /*117d0*/  PRMT R131, R101, 0x7632, R131 ;  /* 0x0000763265837816 */ /* 0x004fe40000000083 */
[----:B------:R-:W-:Y:S02]  /*117e0*/  PRMT R129, R100, 0x7632, R129 ;  /* 0x0000763264817816 */ /* 0x000fe40000000081 */
[----:B------:R-:W-:-:S03]  /*117f0*/  MOV R128, R200 ;  /* 0x000000c800807202 */ /* 0x000fc60000000f00 */
        /* <DEDUP_REMOVED lines=11> */
.L_x_5682:
        /* <DEDUP_REMOVED lines=13> */
.L_x_5684:
[----:B------:R-:W-:Y:S05]  /*11980*/  BSYNC.RECONVERGENT B2 ;  /* 0x0000000000027941 */ /* 0x000fea0003800200 */
.L_x_5683:
        /* <DEDUP_REMOVED lines=42> */
.L_x_5681:
[----:B------:R-:W-:Y:S05]  /*11c30*/  BSYNC.RECONVERGENT B1 ;  /* 0x0000000000017941 */ /* 0x000fea0003800200 */
.L_x_5680:
        /* <DEDUP_REMOVED lines=8> */
[----:B------:R-:W1:Y:S01]  /*11cc0*/  LDC R184, c[0x0][0x408] ;  /* 0x00010200ffb87b82 */ /* 0x000e620000000800 */
[----:B------:R-:W-:Y:S01]  /*11cd0*/  PRMT R132, R132, 0x7632, R132 ;  /* 0x0000763284847816 */ /* 0x000fe20000000084 */
[----:B------:R-:W-:Y:S01]  /*11ce0*/  FFMA.FTZ R128, R128, R185, 1.1641532182693481445e-10 ;  /* 0x2f00000080807423 */ /* 0x000fe200000100b9 */
[----:B------:R-:W-:-:S04]  /*11cf0*/  MOV R130, R200 ;  /* 0x000000c800827202 */ /* 0x000fc80000000f00 */
[----:B0-----:R-:W-:Y:S01]  /*11d00*/  FSETP.LE.FTZ.AND P4, PT, R128, R151, PT ;  /* 0x000000978000720b */ /* 0x001fe20003f93000 */
[----:B-1----:R-:W-:-:S12]  /*11d10*/  FMUL.FTZ R128, R11, R184 ;  /* 0x000000b80b807220 */ /* 0x002fd80000410000 */
        /* <DEDUP_REMOVED lines=10> */
.L_x_5687:
        /* <DEDUP_REMOVED lines=13> */
.L_x_5689:
[----:B------:R-:W-:Y:S05]  /*11e90*/  BSYNC.RECONVERGENT B2 ;  /* 0x0000000000027941 */ /* 0x000fea0003800200 */
.L_x_5688:
        /* <DEDUP_REMOVED lines=42> */
.L_x_5686:
[----:B------:R-:W-:Y:S05]  /*12140*/  BSYNC.RECONVERGENT B1 ;  /* 0x0000000000017941 */ /* 0x000fea0003800200 */
.L_x_5685:
        /* <DEDUP_REMOVED lines=23> */
.L_x_5692:
        /* <DEDUP_REMOVED lines=13> */
.L_x_5694:
[----:B------:R-:W-:Y:S05]  /*12390*/  BSYNC.RECONVERGENT B2 ;  /* 0x0000000000027941 */ /* 0x000fea0003800200 */
.L_x_5693:
        /* <DEDUP_REMOVED lines=43> */
.L_x_5691:
[----:B------:R-:W-:Y:S05]  /*12650*/  BSYNC.RECONVERGENT B1 ;  /* 0x0000000000017941 */ /* 0x000fea0003800200 */
.L_x_5690:
        /* <DEDUP_REMOVED lines=20> */
.L_x_5697:
        /* <DEDUP_REMOVED lines=13> */
.L_x_5699:
[----:B------:R-:W-:Y:S05]  /*12870*/  BSYNC.RECONVERGENT B2 ;  /* 0x0000000000027941 */ /* 0x000fea0003800200 */
.L_x_5698:
        /* <DEDUP_REMOVED lines=43> */
.L_x_5696:
[----:B------:R-:W-:Y:S05]  /*12b30*/  BSYNC.RECONVERGENT B1 ;  /* 0x0000000000017941 */ /* 0x000fea0003800200 */
.L_x_5695:
[----:B------:R-:W-:Y:S01]  /*12b40*/  I2FP.F32.U32 R132, R132 ;  /* 0x0000008400847245 */ /* 0x000fe20000201000 */
[----:B------:R-:W-:Y:S01]  /*12b50*/  BSSY.RECONVERGENT B1, `(.L_x_5700) ;  /* 0x000004f000017945 */ /* 0x000fe20003800200 */
[----:B------:R-:W-:Y:S01]  /*12b60*/  SHF.L.U32 R129, R129, 0x10, RZ ;  /* 0x0000001081817819 */ /* 0x000fe200000006ff */
[----:B------:R-:W-:Y:S01]  /*12b70*/  IMAD.MOV.U32 R11, RZ, RZ, R200 ;  /* 0x000000ffff0b7224 */ /* 0x000fe200078e00c8 */
[----:B------:R-:W-:Y:S01]  /*12b80*/  FSEL R130, R130, RZ, P4 ;  /* 0x000000ff82827208 */ /* 0x000fe20002000000 */
[----:B------:R-:W-:Y:S02]  /*12b90*/  FFMA.FTZ R132, R132, R185, 1.1641532182693481445e-10 ;  /* 0x2f00000084847423 */ /* 0x000fe400000100b9 */
[----:B------:R-:W-:-:S03]  /*12ba0*/  FMUL.FTZ R129, R129, R184 ;  /* 0x000000b881817220 */ /* 0x000fc60000410000 */
[----:B------:R-:W-:Y:S01]  /*12bb0*/  FSETP.GTU.FTZ.AND P2, PT, R132, R151, PT ;  /* 0x000000978400720b */ /* 0x000fe20003f5c000 */
[----:B------:R-:W-:-:S03]  /*12bc0*/  IMAD.MOV.U32 R132, RZ, RZ, 0x2 ;  /* 0x00000002ff847424 */ /* 0x000fc600078e00ff */
        /* <DEDUP_REMOVED lines=14> */
.L_x_5702:
        /* <DEDUP_REMOVED lines=13> */
.L_x_5704:
[----:B------:R-:W-:Y:S05]  /*12d80*/  BSYNC.RECONVERGENT B2 ;  /* 0x0000000000027941 */ /* 0x000fea0003800200 */
.L_x_5703:
        /* <DEDUP_REMOVED lines=43> */
.L_x_5701:
[----:B------:R-:W-:Y:S05]  /*13040*/  BSYNC.RECONVERGENT B1 ;  /* 0x0000000000017941 */ /* 0x000fea0003800200 */
.L_x_5700:
        /* <DEDUP_REMOVED lines=21> */
.L_x_5707:
        /* <DEDUP_REMOVED lines=13> */
.L_x_5709:
[----:B------:R-:W-:Y:S05]  /*13270*/  BSYNC.RECONVERGENT B2 ;  /* 0x0000000000027941 */ /* 0x000fea0003800200 */
.L_x_5708:
        /* <DEDUP_REMOVED lines=43> */
.L_x_5706:
[----:B------:R-:W-:Y:S05]  /*13530*/  BSYNC.RECONVERGENT B1 ;  /* 0x0000000000017941 */ /* 0x000fea0003800200 */
.L_x_5705:
[----:B------:R-:W-:Y:S01]  /*13540*/  I2FP.F32.U32 R132, R133 ;  /* 0x0000008500847245 */ /* 0x000fe20000201000 */
[----:B------:R-:W-:Y:S01]  /*13550*/  BSSY.RECONVERGENT B1, `(.L_x_5710) ;  /* 0x000004f000017945 */ /* 0x000fe20003800200 */
[----:B------:R-:W-:Y:S01]  /*13560*/  SHF.L.U32 R11, R101, 0x10, RZ ;  /* 0x00000010650b7819 */ /* 0x000fe200000006ff */
[----:B------:R-:W-:Y:S01]  /*13570*/  IMAD.MOV.U32 R145, RZ, RZ, 0x2 ;  /* 0x00000002ff917424 */ /* 0x000fe200078e00ff */
[----:B------:R-:W-:Y:S01]  /*13580*/  FSEL R130, R130, RZ, P4 ;  /* 0x000000ff82827208 */ /* 0x000fe20002000000 */
[----:B------:R-:W-:Y:S02]  /*13590*/  FFMA.FTZ R132, R132, R185, 1.1641532182693481445e-10 ;  /* 0x2f00000084847423 */ /* 0x000fe400000100b9 */
[----:B------:R-:W-:-:S03]  /*135a0*/  FMUL.FTZ R11, R11, R184 ;  /* 0x000000b80b0b7220 */ /* 0x000fc60000410000 */
        /* <DEDUP_REMOVED lines=16> */
.L_x_5712:
        /* <DEDUP_REMOVED lines=13> */
.L_x_5714:
[----:B------:R-:W-:Y:S05]  /*13780*/  BSYNC.RECONVERGENT B2 ;  /* 0x0000000000027941 */ /* 0x000fea0003800200 */
.L_x_5713:
        /* <DEDUP_REMOVED lines=43> */
.L_x_5711:
[----:B------:R-:W-:Y:S05]  /*13a40*/  BSYNC.RECONVERGENT B1 ;  /* 0x0000000000017941 */ /* 0x000fea0003800200 */
.L_x_5710:
        /* <DEDUP_REMOVED lines=20> */
.L_x_5717:
        /* <DEDUP_REMOVED lines=13> */
.L_x_5719:
[----:B------:R-:W-:Y:S05]  /*13c60*/  BSYNC.RECONVERGENT B2 ;  /* 0x0000000000027941 */ /* 0x000fea0003800200 */
.L_x_5718:
        /* <DEDUP_REMOVED lines=43> */
.L_x_5716:
[----:B------:R-:W-:Y:S05]  /*13f20*/  BSYNC.RECONVERGENT B1 ;  /* 0x0000000000017941 */ /* 0x000fea0003800200 */
.L_x_5715:
        /* <DEDUP_REMOVED lines=23> */
.L_x_5722:
        /* <DEDUP_REMOVED lines=13> */
.L_x_5724:
[----:B------:R-:W-:Y:S05]  /*14170*/  BSYNC.RECONVERGENT B2 ;  /* 0x0000000000027941 */ /* 0x000fea0003800200 */
.L_x_5723:
        /* <DEDUP_REMOVED lines=43> */
.L_x_5721:
[----:B------:R-:W-:Y:S05]  /*14430*/  BSYNC.RECONVERGENT B1 ;  /* 0x0000000000017941 */ /* 0x000fea0003800200 */
.L_x_5720:
        /* <DEDUP_REMOVED lines=19> */
.L_x_5727:
        /* <DEDUP_REMOVED lines=13> */
.L_x_5729:
[----:B------:R-:W-:Y:S05]  /*14640*/  BSYNC.RECONVERGENT B2 ;  /* 0x0000000000027941 */ /* 0x000fea0003800200 */
.L_x_5728:
        /* <DEDUP_REMOVED lines=43> */
.L_x_5726:
[----:B------:R-:W-:Y:S05]  /*14900*/  BSYNC.RECONVERGENT B1 ;  /* 0x0000000000017941 */ /* 0x000fea0003800200 */
.L_x_5725:
        /* <DEDUP_REMOVED lines=23> */
.L_x_5732:
        /* <DEDUP_REMOVED lines=13> */
.L_x_5734:
[----:B------:R-:W-:Y:S05]  /*14b50*/  BSYNC.RECONVERGENT B2 ;  /* 0x0000000000027941 */ /* 0x000fea0003800200 */
.L_x_5733:
        /* <DEDUP_REMOVED lines=43> */
.L_x_5731:
[----:B------:R-:W-:Y:S05]  /*14e10*/  BSYNC.RECONVERGENT B1 ;  /* 0x0000000000017941 */ /* 0x000fea0003800200 */
.L_x_5730:
        /* <DEDUP_REMOVED lines=18> */
.L_x_5737:
        /* <DEDUP_REMOVED lines=13> */
.L_x_5739:
[----:B------:R-:W-:Y:S05]  /*15010*/  BSYNC.RECONVERGENT B2 ;  /* 0x0000000000027941 */ /* 0x000fea0003800200 */
.L_x_5738:
        /* <DEDUP_REMOVED lines=43> */
.L_x_5736:
[----:B------:R-:W-:Y:S05]  /*152d0*/  BSYNC.RECONVERGENT B1 ;  /* 0x0000000000017941 */ /* 0x000fea0003800200 */
.L_x_5735:
        /* <DEDUP_REMOVED lines=23> */
.L_x_5742:
        /* <DEDUP_REMOVED lines=13> */
.L_x_5744:
[----:B------:R-:W-:Y:S05]  /*15520*/  BSYNC.RECONVERGENT B2 ;  /* 0x0000000000027941 */ /* 0x000fea0003800200 */
.L_x_5743:
        /* <DEDUP_REMOVED lines=43> */
.L_x_5741:
[----:B------:R-:W-:Y:S05]  /*157e0*/  BSYNC.RECONVERGENT B1 ;  /* 0x0000000000017941 */ /* 0x000fea0003800200 */
.L_x_5740:
        /* <DEDUP_REMOVED lines=19> */
.L_x_5747:
        /* <DEDUP_REMOVED lines=13> */
.L_x_5749:
[----:B------:R-:W-:Y:S05]  /*159f0*/  BSYNC.RECONVERGENT B2 ;  /* 0x0000000000027941 */ /* 0x000fea0003800200 */
.L_x_5748:
        /* <DEDUP_REMOVED lines=43> */
.L_x_5746:
[----:B------:R-:W-:Y:S05]  /*15cb0*/  BSYNC.RECONVERGENT B1 ;  /* 0x0000000000017941 */ /* 0x000fea0003800200 */
.L_x_5745:
        /* <DEDUP_REMOVED lines=23> */
.L_x_5752:
        /* <DEDUP_REMOVED lines=13> */
.L_x_5754:
[----:B------:R-:W-:Y:S05]  /*15f00*/  BSYNC.RECONVERGENT B2 ;  /* 0x0000000000027941 */ /* 0x000fea0003800200 */
.L_x_5753:
        /* <DEDUP_REMOVED lines=43> */
.L_x_5751:
[----:B------:R-:W-:Y:S05]  /*161c0*/  BSYNC.RECONVERGENT B1 ;  /* 0x0000000000017941 */ /* 0x000fea0003800200 */
.L_x_5750:
        /* <DEDUP_REMOVED lines=18> */
.L_x_5757:
        /* <DEDUP_REMOVED lines=15> */
.L_x_5759:
[----:B------:R-:W-:Y:S05]  /*163e0*/  BSYNC.RECONVERGENT B2 ;  /* 0x0000000000027941 */ /* 0x000fea0003800200 */
.L_x_5758:
        /* <DEDUP_REMOVED lines=43> */
.L_x_5756:
[----:B------:R-:W-:Y:S05]  /*166a0*/  BSYNC.RECONVERGENT B1 ;  /* 0x0000000000017941 */ /* 0x000fea0003800200 */
.L_x_5755:
        /* <DEDUP_REMOVED lines=11> */
.L_x_5679:
        /* <DEDUP_REMOVED lines=16> */
.L_x_5763:
        /* <DEDUP_REMOVED lines=13> */
.L_x_5765:
[----:B------:R-:W-:Y:S05]  /*16930*/  BSYNC.RECONVERGENT B2 ;  /* 0x0000000000027941 */ /* 0x000fea0003800200 */
.L_x_5764:
[----:B------:R-:W-:Y:S01]  /*16940*/  IMAD.WIDE.U32 R10, R3, -0x326172a9, RZ ;  /* 0xcd9e8d57030a7825 */ /* 0x000fe200078e00ff */
[----:B------:R-:W-:-:S04]  /*16950*/  LOP3.LUT R128, R197, UR7, R131, 0x96, !PT ;  /* 0x00000007c5807c12 */ /* 0x000fc8000f8e9683 */
[----:B01----:R-:W-:Y:S01]  /*16960*/  LOP3.LUT R144, R7, UR6, R11, 0x96, !PT ;  /* 0x0000000607907c12 */ /* 0x003fe2000f8e960b */
        /* <DEDUP_REMOVED lines=40> */
.L_x_5762:
[----:B------:R-:W-:Y:S05]  /*16bf0*/  BSYNC.RECONVERGENT B1 ;  /* 0x0000000000017941 */ /* 0x000fea0003800200 */
.L_x_5761:
[----:B01----:R-:W0:Y:S01]  /*16c00*/  LDC R144, c[0x0][0x404] ;  /* 0x00010100ff907b82 */ /* 0x003e220000000800 */
[----:B------:R-:W-:Y:S01]  /*16c10*/  HFMA2 R146, -RZ, RZ, 0.1171875, 0 ;  /* 0x2f800000ff927431 */ /* 0x000fe200000001ff */
        /* <DEDUP_REMOVED lines=8> */
[----:B0-----:R-:W-:Y:S02]  /*16ca0*/  FSETP.LE.FTZ.AND P3, PT, R11, R144, PT ;  /* 0x000000900b00720b */ /* 0x001fe40003f73000 */
        /* <DEDUP_REMOVED lines=11> */
.L_x_5768:
        /* <DEDUP_REMOVED lines=13> */
.L_x_5770:
[----:B------:R-:W-:Y:S05]  /*16e30*/  BSYNC.RECONVERGENT B2 ;  /* 0x0000000000027941 */ /* 0x000fea0003800200 */
.L_x_5769:
        /* <DEDUP_REMOVED lines=43> */
.L_x_5767:
[----:B------:R-:W-:Y:S05]  /*170f0*/  BSYNC.RECONVERGENT B1 ;  /* 0x0000000000017941 */ /* 0x000fea0003800200 */
.L_x_5766:
        /* <DEDUP_REMOVED lines=19> */
.L_x_5773:
        /* <DEDUP_REMOVED lines=13> */
.L_x_5775:
[----:B------:R-:W-:Y:S05]  /*17300*/  BSYNC.RECONVERGENT B2 ;  /* 0x0000000000027941 */ /* 0x000fea0003800200 */
.L_x_5774:
        /* <DEDUP_REMOVED lines=43> */
.L_x_5772:
[----:B------:R-:W-:Y:S05]  /*175c0*/  BSYNC.RECONVERGENT B1 ;  /* 0x0000000000017941 */ /* 0x000fea0003800200 */
.L_x_5771:
[----:B------:R-:W-:Y:S01]  /*175d0*/  I2FP.F32.U32 R11, R11 ;  /* 0x0000000b000b7245 */ /* 0x000fe20000201000 */
[----:B------:R-:W-:Y:S01]  /*175e0*/  BSSY.RECONVERGENT B1, `(.L_x_5776) ;  /* 0x000004c000017945 */ /* 0x000fe20003800200 */
[----:B------:R-:W-:Y:S01]  /*175f0*/  LOP3.LUT R199, R199, 0xfffffffb, RZ, 0xc0, !PT ;  /* 0xfffffffbc7c77812 */ /* 0x000fe200078ec0ff */
[C---:B------:R-:W-:Y:S01]  /*17600*/  IMAD.U32 R147, R133.reuse, 0x10000, RZ ;  /* 0x0001000085937824 */ /* 0x040fe200078e00ff */
[----:B------:R-:W-:Y:S01]  /*17610*/  PRMT R149, R133, 0x7632, R149 ;  /* 0x0000763285957816 */ /* 0x000fe20000000095 */
[----:B------:R-:W-:Y:S01]  /*17620*/  FFMA.FTZ R11, R11, R146, 1.1641532182693481445e-10 ;  /* 0x2f0000000b0b7423 */ /* 0x000fe20000010092 */
[----:B------:R-:W-:-:S04]  /*17630*/  IMAD.MOV.U32 R128, RZ, RZ, 0x2 ;  /* 0x00000002ff807424 */ /* 0x000fc800078e00ff */
[----:B------:R-:W-:Y:S02]  /*17640*/  FSETP.LE.FTZ.AND P2, PT, R11, R144, PT ;  /* 0x000000900b00720b */ /* 0x000fe40003f53000 */
[----:B------:R-:W-:-:S11]  /*17650*/  MOV R11, R200 ;  /* 0x000000c8000b7202 */ /* 0x000fd60000000f00 */
[----:B------:R-:W-:Y:S02]  /*17660*/  @P2 LOP3.LUT R199, R199, 0x4, RZ, 0xfc, !PT ;  /* 0x00000004c7c72812 */ /* 0x000fe400078efcff */
[----:B------:R-:W-:-:S13]  /*17670*/  ISETP.NE.AND P2, PT, R129, 0x1, PT ;  /* 0x000000018100780c */ /* 0x000fda0003f45270 */
        /* <DEDUP_REMOVED lines=9> */
.L_x_5778:
        /* <DEDUP_REMOVED lines=13> */
.L_x_5780:
[----:B------:R-:W-:Y:S05]  /*177e0*/  BSYNC.RECONVERGENT B2 ;  /* 0x0000000000027941 */ /* 0x000fea0003800200 */
.L_x_5779:
        /* <DEDUP_REMOVED lines=43> */
.L_x_5777:
[----:B------:R-:W-:Y:S05]  /*17aa0*/  BSYNC.RECONVERGENT B1 ;  /* 0x0000000000017941 */ /* 0x000fea0003800200 */
.L_x_5776:
[----:B------:R-:W-:Y:S01]  /*17ab0*/  I2FP.F32.U32 R11, R11 ;  /* 0x0000000b000b7245 */ /* 0x000fe20000201000 */
[----:B------:R-:W-:Y:S01]  /*17ac0*/  BSSY.RECONVERGENT B1, `(.L_x_5781) ;  /* 0x000004b000017945 */ /* 0x000fe20003800200 */
[----:B------:R-:W-:Y:S01]  /*17ad0*/  ISETP.NE.AND P2, PT, R128, 0x1, PT ;  /* 0x000000018000780c */ /* 0x000fe20003f45270 */
[----:B------:R-:W-:Y:S01]  /*17ae0*/  IMAD.U32 R149, R149, 0x10000, RZ ;  /* 0x0001000095957824 */ /* 0x000fe200078e00ff */
[----:B------:R-:W-:Y:S01]  /*17af0*/  LOP3.LUT R199, R199, 0xfffffffd, RZ, 0xc0, !PT ;  /* 0xfffffffdc7c77812 */ /* 0x000fe200078ec0ff */
[----:B------:R-:W-:Y:S01]  /*17b00*/  FFMA.FTZ R11, R11, R146, 1.1641532182693481445e-10 ;  /* 0x2f0000000b0b7423 */ /* 0x000fe20000010092 */
[----:B------:R-:W-:Y:S01]  /*17b10*/  IMAD.MOV.U32 R130, RZ, RZ, 0x2 ;  /* 0x00000002ff827424 */ /* 0x000fe200078e00ff */
[----:B------:R-:W-:-:S03]  /*17b20*/  MOV R129, R200 ;  /* 0x000000c800817202 */ /* 0x000fc60000000f00 */
[----:B------:R-:W-:-:S13]  /*17b30*/  FSETP.LE.FTZ.AND P3, PT, R11, R144, PT ;  /* 0x000000900b00720b */ /* 0x000fda0003f73000 */
        /* <DEDUP_REMOVED lines=10> */
.L_x_5783:
        /* <DEDUP_REMOVED lines=13> */
.L_x_5785:
[----:B------:R-:W-:Y:S05]  /*17cb0*/  BSYNC.RECONVERGENT B2 ;  /* 0x0000000000027941 */ /* 0x000fea0003800200 */
.L_x_5784:
        /* <DEDUP_REMOVED lines=43> */
.L_x_5782:
[----:B------:R-:W-:Y:S05]  /*17f70*/  BSYNC.RECONVERGENT B1 ;  /* 0x0000000000017941 */ /* 0x000fea0003800200 */
.L_x_5781:
        /* <DEDUP_REMOVED lines=18> */
.L_x_5788:
        /* <DEDUP_REMOVED lines=13> */
.L_x_5790:
[----:B------:R-:W-:Y:S05]  /*18170*/  BSYNC.RECONVERGENT B2 ;  /* 0x0000000000027941 */ /* 0x000fea0003800200 */
.L_x_5789:
        /* <DEDUP_REMOVED lines=43> */
.L_x_5787:
[----:B------:R-:W-:Y:S05]  /*18430*/  BSYNC.RECONVERGENT B1 ;  /* 0x0000000000017941 */ /* 0x000fea0003800200 */
.L_x_5786:
        /* <DEDUP_REMOVED lines=17> */
.L_x_5793:
        /* <DEDUP_REMOVED lines=13> */
.L_x_5795:
[----:B------:R-:W-:Y:S05]  /*18620*/  BSYNC.RECONVERGENT B2 ;  /* 0x0000000000027941 */ /* 0x000fea0003800200 */
.L_x_5794:
        /* <DEDUP_REMOVED lines=43> */
.L_x_5792:
[----:B------:R-:W-:Y:S05]  /*188e0*/  BSYNC.RECONVERGENT B1 ;  /* 0x0000000000017941 */ /* 0x000fea0003800200 */
.L_x_5791:
        /* <DEDUP_REMOVED lines=18> */
.L_x_5798:
        /* <DEDUP_REMOVED lines=13> */
.L_x_5800:
[----:B------:R-:W-:Y:S05]  /*18ae0*/  BSYNC.RECONVERGENT B2 ;  /* 0x0000000000027941 */ /* 0x000fea0003800200 */
.L_x_5799:
        /* <DEDUP_REMOVED lines=43> */
.L_x_5797:
[----:B------:R-:W-:Y:S05]  /*18da0*/  BSYNC.RECONVERGENT B1 ;  /* 0x0000000000017941 */ /* 0x000fea0003800200 */
.L_x_5796:
        /* <DEDUP_REMOVED lines=37> */
.L_x_5760:
        /* <DEDUP_REMOVED lines=44> */
.L_x_5801:
[----:B------:R-:W-:Y:S01]  /*192c0*/  MOV R198, R182 ;  /* 0x000000b600c67202 */ /* 0x000fe20000000f00 */
[----:B------:R-:W-:-:S07]  /*192d0*/  VIADD R183, R183, 0x80 ;  /* 0x00000080b7b77836 */ /* 0x000fce0000000000 */
.L_x_5678:
[----:B------:R-:W-:Y:S05]  /*192e0*/  BSYNC.RECONVERGENT B0 ;  /* 0x0000000000007941 */ /* 0x000fea0003800200 */
.L_x_5677:
        /* <DEDUP_REMOVED lines=22> */
[----:B01---5:R-:W-:Y:S01]  /*19450*/  PRMT R145, R103, 0x7632, R145 ;  /* 0x0000763267917816 */ /* 0x023fe20000000091 */
[----:B------:R-:W-:Y:S01]  /*19460*/  IMAD.MOV.U32 R146, RZ, RZ, 0x2 ;  /* 0x00000002ff927424 */ /* 0x000fe200078e00ff */
        /* <DEDUP_REMOVED lines=16> */
.L_x_5807:
        /* <DEDUP_REMOVED lines=13> */
.L_x_5809:
[----:B------:R-:W-:Y:S05]  /*19640*/  BSYNC.RECONVERGENT B2 ;  /* 0x0000000000027941 */ /* 0x000fea0003800200 */
.L_x_5808:
        /* <DEDUP_REMOVED lines=42> */
.L_x_5806:
[----:B------:R-:W-:Y:S05]  /*198f0*/  BSYNC.RECONVERGENT B1 ;  /* 0x0000000000017941 */ /* 0x000fea0003800200 */
.L_x_5805:
[----:B------:R-:W0:Y:S01]  /*19900*/  LDC R182, c[0x0][0x404] ;  /* 0x00010100ffb67b82 */ /* 0x000e220000000800 */
[----:B------:R-:W-:Y:S01]  /*19910*/  HFMA2 R185, -RZ, RZ, 0.1171875, 0 ;  /* 0x2f800000ffb97431 */ /* 0x000fe200000001ff */
[----:B------:R-:W-:Y:S01]  /*19920*/  I2FP.F32.U32 R136, R136 ;  /* 0x0000008800887245 */ /* 0x000fe20000201000 */
[----:B------:R-:W-:Y:S01]  /*19930*/  BSSY.RECONVERGENT B1, `(.L_x_5810) ;  /* 0x000004d000017945 */ /* 0x000fe20003800200 */
[----:B------:R-:W-:Y:S01]  /*19940*/  ISETP.NE.AND P2, PT, R146, 0x1, PT ;  /* 0x000000019200780c */ /* 0x000fe20003f45270 */
[----:B------:R-:W-:Y:S01]  /*19950*/  IMAD.MOV.U32 R148, RZ, RZ, 0x2 ;  /* 0x00000002ff947424 */ /* 0x000fe200078e00ff */
[----:B------:R-:W-:Y:S02]  /*19960*/  LOP3.LUT R199, R199, 0xffffffef, RZ, 0xc0, !PT ;  /* 0xffffffefc7c77812 */ /* 0x000fe400078ec0ff */
[----:B------:R-:W1:Y:S01]  /*19970*/  LDC R184, c[0x0][0x408] ;  /* 0x00010200ffb87b82 */ /* 0x000e620000000800 */
[----:B------:R-:W-:Y:S01]  /*19980*/  MOV R138, R200 ;  /* 0x000000c8008a7202 */ /* 0x000fe20000000f00 */
[----:B------:R-:W-:-:S05]  /*19990*/  FFMA.FTZ R11, R136, R185, 1.1641532182693481445e-10 ;  /* 0x2f000000880b7423 */ /* 0x000fca00000100b9 */
[----:B0-----:R-:W-:Y:S01]  /*199a0*/  FSETP.LE.FTZ.AND P4, PT, R11, R182, PT ;  /* 0x000000b60b00720b */ /* 0x001fe20003f93000 */
[C---:B------:R-:W-:Y:S01]  /*199b0*/  IMAD.U32 R11, R140.reuse, 0x10000, RZ ;  /* 0x000100008c0b7824 */ /* 0x040fe200078e00ff */
[----:B------:R-:W-:-:S03]  /*199c0*/  PRMT R140, R140, 0x7632, R140 ;  /* 0x000076328c8c7816 */ /* 0x000fc6000000008c */
[----:B-1----:R-:W-:-:S08]  /*199d0*/  FMUL.FTZ R136, R11, R184 ;  /* 0x000000b80b887220 */ /* 0x002fd00000410000 */
        /* <DEDUP_REMOVED lines=10> */
.L_x_5812:
        /* <DEDUP_REMOVED lines=13> */
.L_x_5814:
[----:B------:R-:W-:Y:S05]  /*19b50*/  BSYNC.RECONVERGENT B2 ;  /* 0x0000000000027941 */ /* 0x000fea0003800200 */
.L_x_5813:
        /* <DEDUP_REMOVED lines=42> */
.L_x_5811:
[----:B------:R-:W-:Y:S05]  /*19e00*/  BSYNC.RECONVERGENT B1 ;  /* 0x0000000000017941 */ /* 0x000fea0003800200 */
.L_x_5810:
        /* <DEDUP_REMOVED lines=23> */
.L_x_5817:
        /* <DEDUP_REMOVED lines=13> */
.L_x_5819:
[----:B------:R-:W-:Y:S05]  /*1a050*/  BSYNC.RECONVERGENT B2 ;  /* 0x0000000000027941 */ /* 0x000fea0003800200 */
.L_x_5818:
        /* <DEDUP_REMOVED lines=43> */
.L_x_5816:
[----:B------:R-:W-:Y:S05]  /*1a310*/  BSYNC.RECONVERGENT B1 ;  /* 0x0000000000017941 */ /* 0x000fea0003800200 */
.L_x_5815:
        /* <DEDUP_REMOVED lines=20> */
.L_x_5822:
        /* <DEDUP_REMOVED lines=13> */
.L_x_5824:
[----:B------:R-:W-:Y:S05]  /*1a530*/  BSYNC.RECONVERGENT B2 ;  /* 0x0000000000027941 */ /* 0x000fea0003800200 */
.L_x_5823:
        /* <DEDUP_REMOVED lines=43> */
.L_x_5821:
[----:B------:R-:W-:Y:S05]  /*1a7f0*/  BSYNC.RECONVERGENT B1 ;  /* 0x0000000000017941 */ /* 0x000fea0003800200 */
.L_x_5820:
[----:B------:R-:W-:Y:S01]  /*1a800*/  I2FP.F32.U32 R140, R11 ;  /* 0x0000000b008c7245 */ /* 0x000fe20000201000 */
[----:B------:R-:W-:Y:S01]  /*1a810*/  BSSY.RECONVERGENT B1, `(.L_x_5825) ;  /* 0x000004f000017945 */ /* 0x000fe20003800200 */
[----:B------:R-:W-:Y:S02]  /*1a820*/  SHF.L.U32 R137, R137, 0x10, RZ ;  /* 0x0000001089897819 */ /* 0x000fe400000006ff */
[----:B------:R-:W-:Y:S01]  /*1a830*/  FSEL R138, R138, RZ, P4 ;  /* 0x000000ff8a8a7208 */ /* 0x000fe20002000000 */
[----:B------:R-:W-:Y:S01]  /*1a840*/  FFMA.FTZ R11, R140, R185, 1.1641532182693481445e-10 ;  /* 0x2f0000008c0b7423 */ /* 0x000fe200000100b9 */
[----:B------:R-:W-:Y:S02]  /*1a850*/  IMAD.MOV.U32 R140, RZ, RZ, 0x2 ;  /* 0x00000002ff8c7424 */ /* 0x000fe400078e00ff */
[----:B------:R-:W-:Y:S02]  /*1a860*/  FMUL.FTZ R137, R137, R184 ;  /* 0x000000b889897220 */ /* 0x000fe40000410000 */
[----:B------:R-:W-:Y:S01]  /*1a870*/  FSETP.GTU.FTZ.AND P2, PT, R11, R182, PT ;  /* 0x000000b60b00720b */ /* 0x000fe20003f5c000 */
[----:B------:R-:W-:-:S03]  /*1a880*/  IMAD.MOV.U32 R11, RZ, RZ, R200 ;  /* 0x000000ffff0b7224 */ /* 0x000fc600078e00c8 */
        /* <DEDUP_REMOVED lines=14> */
.L_x_5827:
        /* <DEDUP_REMOVED lines=13> */
.L_x_5829:
[----:B------:R-:W-:Y:S05]  /*1aa40*/  BSYNC.RECONVERGENT B2 ;  /* 0x0000000000027941 */ /* 0x000fea0003800200 */
.L_x_5828:
        /* <DEDUP_REMOVED lines=43> */
.L_x_5826:
[----:B------:R-:W-:Y:S05]  /*1ad00*/  BSYNC.RECONVERGENT B1 ;  /* 0x0000000000017941 */ /* 0x000fea0003800200 */
.L_x_5825:
        /* <DEDUP_REMOVED lines=21> */
.L_x_5832:
        /* <DEDUP_REMOVED lines=13> */
.L_x_5834:
[----:B------:R-:W-:Y:S05]  /*1af30*/  BSYNC.RECONVERGENT B2 ;  /* 0x0000000000027941 */ /* 0x000fea0003800200 */
.L_x_5833:
        /* <DEDUP_REMOVED lines=43> */
.L_x_5831:
[----:B------:R-:W-:Y:S05]  /*1b1f0*/  BSYNC.RECONVERGENT B1 ;  /* 0x0000000000017941 */ /* 0x000fea0003800200 */
.L_x_5830:
        /* <DEDUP_REMOVED lines=23> */
.L_x_5837:
        /* <DEDUP_REMOVED lines=13> */
.L_x_5839:
[----:B------:R-:W-:Y:S05]  /*1b440*/  BSYNC.RECONVERGENT B2 ;  /* 0x0000000000027941 */ /* 0x000fea0003800200 */
.L_x_5838:
        /* <DEDUP_REMOVED lines=43> */
.L_x_5836:
[----:B------:R-:W-:Y:S05]  /*1b700*/  BSYNC.RECONVERGENT B1 ;  /* 0x0000000000017941 */ /* 0x000fea0003800200 */
.L_x_5835:
        /* <DEDUP_REMOVED lines=20> */
.L_x_5842:
        /* <DEDUP_REMOVED lines=13> */
.L_x_5844:
[----:B------:R-:W-:Y:S05]  /*1b920*/  BSYNC.RECONVERGENT B2 ;  /* 0x0000000000027941 */ /* 0x000fea0003800200 */
.L_x_5843:
        /* <DEDUP_REMOVED lines=43> */
.L_x_5841:
[----:B------:R-:W-:Y:S05]  /*1bbe0*/  BSYNC.RECONVERGENT B1 ;  /* 0x0000000000017941 */ /* 0x000fea0003800200 */
.L_x_5840:
[----:B------:R-:W-:Y:S01]  /*1bbf0*/  I2FP.F32.U32 R140, R146 ;  /* 0x00000092008c7245 */ /* 0x000fe20000201000 */
[----:B------:R-:W-:Y:S01]  /*1bc00*/  BSSY.RECONVERGENT B1, `(.L_x_5845) ;  /* 0x000004f000017945 */ /* 0x000fe20003800200 */
[----:B------:R-:W-:Y:S01]  /*1bc10*/  SHF.L.U32 R139, R139, 0x10, RZ ;  /* 0x000000108b8b7819 */ /* 0x000fe200000006ff */
[----:B------:R-:W-:Y:S01]  /*1bc20*/  IMAD.MOV.U32 R147, RZ, RZ, 0x2 ;  /* 0x00000002ff937424 */ /* 0x000fe200078e00ff */
[----:B------:R-:W-:Y:S01]  /*1bc30*/  FSEL R150, R150, RZ, P4 ;  /* 0x000000ff96967208 */ /* 0x000fe20002000000 */
        /* <DEDUP_REMOVED lines=18> */
.L_x_5847:
        /* <DEDUP_REMOVED lines=13> */
.L_x_5849:
[----:B------:R-:W-:Y:S05]  /*1be30*/  BSYNC.RECONVERGENT B2 ;  /* 0x0000000000027941 */ /* 0x000fea0003800200 */
.L_x_5848:
        /* <DEDUP_REMOVED lines=43> */
.L_x_5846:
[----:B------:R-:W-:Y:S05]  /*1c0f0*/  BSYNC.RECONVERGENT B1 ;  /* 0x0000000000017941 */ /* 0x000fea0003800200 */
.L_x_5845:
        /* <DEDUP_REMOVED lines=19> */
.L_x_5852:
        /* <DEDUP_REMOVED lines=13> */
.L_x_5854:
[----:B------:R-:W-:Y:S05]  /*1c300*/  BSYNC.RECONVERGENT B2 ;  /* 0x0000000000027941 */ /* 0x000fea0003800200 */
.L_x_5853:
        /* <DEDUP_REMOVED lines=43> */
.L_x_5851:
[----:B------:R-:W-:Y:S05]  /*1c5c0*/  BSYNC.RECONVERGENT B1 ;  /* 0x0000000000017941 */ /* 0x000fea0003800200 */
.L_x_5850:
        /* <DEDUP_REMOVED lines=23> */
.L_x_5857:
        /* <DEDUP_REMOVED lines=13> */
.L_x_5859:
[----:B------:R-:W-:Y:S05]  /*1c810*/  BSYNC.RECONVERGENT B2 ;  /* 0x0000000000027941 */ /* 0x000fea0003800200 */
.L_x_5858:
        /* <DEDUP_REMOVED lines=43> */
.L_x_5856:
[----:B------:R-:W-:Y:S05]  /*1cad0*/  BSYNC.RECONVERGENT B1 ;  /* 0x0000000000017941 */ /* 0x000fea0003800200 */
.L_x_5855:
[----:B------:R-:W-:Y:S01]  /*1cae0*/  ISETP.NE.AND P4, PT, R147, 0x1, PT ;  /* 0x000000019300780c */ /* 0x000fe20003f85270 */
[----:B------:R-:W-:Y:S01]  /*1caf0*/  BSSY.RECONVERGENT B1, `(.L_x_5860) ;  /* 0x000004a000017945 */ /* 0x000fe20003800200 */
[----:B------:R-:W-:Y:S02]  /*1cb00*/  I2FP.F32.U32 R146, R11 ;  /* 0x0000000b00927245 */ /* 0x000fe40000201000 */
[----:B------:R-:W-:Y:S01]  /*1cb10*/  SHF.L.U32 R141, R142, 0x10, RZ ;  /* 0x000000108e8d7819 */ /* 0x000fe200000006ff */
[----:B------:R-:W-:Y:S02]  /*1cb20*/  IMAD.MOV.U32 R142, RZ, RZ, R200 ;  /* 0x000000ffff8e7224 */ /* 0x000fe400078e00c8 */
[----:B------:R-:W-:Y:S01]  /*1cb30*/  FFMA.FTZ R11, R146, R185, 1.1641532182693481445e-10 ;  /* 0x2f000000920b7423 */ /* 0x000fe200000100b9 */
[----:B------:R-:W-:Y:S02]  /*1cb40*/  IMAD.MOV.U32 R146, RZ, RZ, 0x2 ;  /* 0x00000002ff927424 */ /* 0x000fe400078e00ff */
        /* <DEDUP_REMOVED lines=11> */
.L_x_5862:
        /* <DEDUP_REMOVED lines=13> */
.L_x_5864:
[----:B------:R-:W-:Y:S05]  /*1ccd0*/  BSYNC.RECONVERGENT B2 ;  /* 0x0000000000027941 */ /* 0x000fea0003800200 */
.L_x_5863:
        /* <DEDUP_REMOVED lines=43> */
.L_x_5861:
[----:B------:R-:W-:Y:S05]  /*1cf90*/  BSYNC.RECONVERGENT B1 ;  /* 0x0000000000017941 */ /* 0x000fea0003800200 */
.L_x_5860:
[----:B------:R-:W-:Y:S01]  /*1cfa0*/  I2FP.F32.U32 R142, R142 ;  /* 0x0000008e008e7245 */ /* 0x000fe20000201000 */
[----:B------:R-:W-:Y:S01]  /*1cfb0*/  BSSY.RECONVERGENT B1, `(.L_x_5865) ;  /* 0x000004f000017945 */ /* 0x000fe20003800200 */
[----:B------:R-:W-:Y:S01]  /*1cfc0*/  SHF.L.U32 R147, R206, 0x10, RZ ;  /* 0x00000010ce937819 */ /* 0x000fe200000006ff */
[----:B------:R-:W-:Y:S02]  /*1cfd0*/  IMAD.MOV.U32 R148, RZ, RZ, 0x2 ;  /* 0x00000002ff947424 */ /* 0x000fe400078e00ff */
[----:B------:R-:W-:Y:S01]  /*1cfe0*/  FFMA.FTZ R11, R142, R185, 1.1641532182693481445e-10 ;  /* 0x2f0000008e0b7423 */ /* 0x000fe200000100b9 */
[----:B------:R-:W-:Y:S01]  /*1cff0*/  FSEL R142, R141, RZ, P3 ;  /* 0x000000ff8d8e7208 */ /* 0x000fe20001800000 */
        /* <DEDUP_REMOVED lines=17> */
.L_x_5867:
        /* <DEDUP_REMOVED lines=13> */
.L_x_5869:
[----:B------:R-:W-:Y:S05]  /*1d1e0*/  BSYNC.RECONVERGENT B2 ;  /* 0x0000000000027941 */ /* 0x000fea0003800200 */
.L_x_5868:
        /* <DEDUP_REMOVED lines=43> */
.L_x_5866:
[----:B------:R-:W-:Y:S05]  /*1d4a0*/  BSYNC.RECONVERGENT B1 ;  /* 0x0000000000017941 */ /* 0x000fea0003800200 */
.L_x_5865:
        /* <DEDUP_REMOVED lines=19> */
.L_x_5872:
        /* <DEDUP_REMOVED lines=13> */
.L_x_5874:
[----:B------:R-:W-:Y:S05]  /*1d6b0*/  BSYNC.RECONVERGENT B2 ;  /* 0x0000000000027941 */ /* 0x000fea0003800200 */
.L_x_5873:
        /* <DEDUP_REMOVED lines=43> */
.L_x_5871:
[----:B------:R-:W-:Y:S05]  /*1d970*/  BSYNC.RECONVERGENT B1 ;  /* 0x0000000000017941 */ /* 0x000fea0003800200 */
.L_x_5870:
        /* <DEDUP_REMOVED lines=23> */
.L_x_5877:
        /* <DEDUP_REMOVED lines=13> */
.L_x_5879:
[----:B------:R-:W-:Y:S05]  /*1dbc0*/  BSYNC.RECONVERGENT B2 ;  /* 0x0000000000027941 */ /* 0x000fea0003800200 */
.L_x_5878:
        /* <DEDUP_REMOVED lines=43> */
.L_x_5876:
[----:B------:R-:W-:Y:S05]  /*1de80*/  BSYNC.RECONVERGENT B1 ;  /* 0x0000000000017941 */ /* 0x000fea0003800200 */
.L_x_5875:
        /* <DEDUP_REMOVED lines=18> */
.L_x_5882:
        /* <DEDUP_REMOVED lines=15> */
.L_x_5884:
[----:B------:R-:W-:Y:S05]  /*1e0a0*/  BSYNC.RECONVERGENT B2 ;  /* 0x0000000000027941 */ /* 0x000fea0003800200 */
.L_x_5883:
        /* <DEDUP_REMOVED lines=43> */
.L_x_5881:
[----:B------:R-:W-:Y:S05]  /*1e360*/  BSYNC.RECONVERGENT B1 ;  /* 0x0000000000017941 */ /* 0x000fea0003800200 */
.L_x_5880:
[----:B------:R-:W-:Y:S02]  /*1e370*/  I2FP.F32.U32 R146, R148 ;  /* 0x0000009400927245 */ /* 0x000fe40000201000 */
[----:B------:R-:W-:-:S03]  /*1e380*/  SHF.L.U32 R145, R145, 0x10, RZ ;  /* 0x0000001091917819 */ /* 0x000fc600000006ff */
[----:B------:R-:W-:Y:S01]  /*1e390*/  FFMA.FTZ R185, R146, R185, 1.1641532182693481445e-10 ;  /* 0x2f00000092b97423 */ /* 0x000fe200000100b9 */
[----:B------:R-:W-:Y:S01]  /*1e3a0*/  FSEL R146, R143, RZ, P5 ;  /* 0x000000ff8f927208 */ /* 0x000fe20002800000 */
[----:B------:R-:W-:-:S03]  /*1e3b0*/  FMUL.FTZ R145, R145, R184 ;  /* 0x000000b891917220 */ /* 0x000fc60000410000 */
[----:B------:R-:W-:-:S04]  /*1e3c0*/  FSETP.GTU.FTZ.AND P6, PT, R185, R182, PT ;  /* 0x000000b6b900720b */ /* 0x000fc80003fdc000 */
[----:B------:R-:W-:Y:S02]  /*1e3d0*/  FSEL R145, R145, RZ, !P6 ;  /* 0x000000ff91917208 */ /* 0x000fe40007000000 */
[----:B------:R-:W-:-:S03]  /*1e3e0*/  SEL R208, RZ, 0x1, P6 ;  /* 0x00000001ffd07807 */ /* 0x000fc60003000000 */
[----:B------:R-:W-:-:S04]  /*1e3f0*/  FADD.FTZ R143, R145, R146 ;  /* 0x00000092918f7221 */ /* 0x000fc80000010000 */
[----:B------:R-:W-:Y:S01]  /*1e400*/  @P1 FADD.FTZ R143, R111, R143 ;  /* 0x0000008f6f8f1221 */ /* 0x000fe20000010000 */
[----:B------:R-:W-:Y:S06]  /*1e410*/  BRA `(.L_x_5885) ;  /* 0x0000002800247947 */ /* 0x000fec0003800000 */
.L_x_5804:
[----:B------:R-:W-:Y:S01]  /*1e420*/  ISETP.NE.AND P2, PT, R11, 0x1, PT ;  /* 0x000000010b00780c */ /* 0x000fe20003f45270 */
[----:B------:R-:W-:Y:S01]  /*1e430*/  BSSY.RECONVERGENT B1, `(.L_x_5886) ;  /* 0x0000047000017945 */ /* 0x000fe20003800200 */
[----:B--2---:R-:W-:Y:S01]  /*1e440*/  IMAD.MOV.U32 R137, RZ, RZ, 0x2 ;  /* 0x00000002ff897424 */ /* 0x004fe200078e00ff */
[----:B01----:R-:W-:Y:S01]  /*1e450*/  MOV R144, R198 ;  /* 0x000000c600907202 */ /* 0x003fe20000000f00 */
        /* <DEDUP_REMOVED lines=12> */
.L_x_5888:
        /* <DEDUP_REMOVED lines=13> */
.L_x_5890:
[----:B------:R-:W-:Y:S05]  /*1e5f0*/  BSYNC.RECONVERGENT B2 ;  /* 0x0000000000027941 */ /* 0x000fea0003800200 */
.L_x_5889:
        /* <DEDUP_REMOVED lines=42> */
.L_x_5887:
[----:B------:R-:W-:Y:S05]  /*1e8a0*/  BSYNC.RECONVERGENT B1 ;  /* 0x0000000000017941 */ /* 0x000fea0003800200 */
.L_x_5886:
[----:B------:R-:W0:Y:S01]  /*1e8b0*/  LDC R145, c[0x0][0x404] ;  /* 0x00010100ff917b82 */ /* 0x000e220000000800 */
[----:B------:R-:W-:Y:S01]  /*1e8c0*/  I2FP.F32.U32 R136, R136 ;  /* 0x0000008800887245 */ /* 0x000fe20000201000 */
[----:B------:R-:W-:Y:S01]  /*1e8d0*/  IMAD.MOV.U32 R147, RZ, RZ, 0x2f800000 ;  /* 0x2f800000ff937424 */ /* 0x000fe200078e00ff */
[----:B------:R-:W-:Y:S01]  /*1e8e0*/  ISETP.NE.AND P2, PT, R137, 0x1, PT ;  /* 0x000000018900780c */ /* 0x000fe20003f45270 */
[----:B------:R-:W-:Y:S01]  /*1e8f0*/  BSSY.RECONVERGENT B1, `(.L_x_5891) ;  /* 0x000004b000017945 */ /* 0x000fe20003800200 */
[----:B------:R-:W-:Y:S01]  /*1e900*/  LOP3.LUT R199, R199, 0xffffffef, RZ, 0xc0, !PT ;  /* 0xffffffefc7c77812 */ /* 0x000fe200078ec0ff */
[----:B------:R-:W-:Y:S01]  /*1e910*/  FFMA.FTZ R136, R136, R147, 1.1641532182693481445e-10 ;  /* 0x2f00000088887423 */ /* 0x000fe20000010093 */
[C---:B-----5:R-:W-:Y:S01]  /*1e920*/  SHF.L.U32 R146, R140.reuse, 0x10, RZ ;  /* 0x000000108c927819 */ /* 0x060fe200000006ff */
[----:B------:R-:W-:Y:S01]  /*1e930*/  IMAD.MOV.U32 R138, RZ, RZ, 0x2 ;  /* 0x00000002ff8a7424 */ /* 0x000fe200078e00ff */
[----:B------:R-:W-:Y:S01]  /*1e940*/  PRMT R140, R140, 0x7632, R140 ;  /* 0x000076328c8c7816 */ /* 0x000fe2000000008c */
[----:B------:R-:W-:Y:S01]  /*1e950*/  IMAD.MOV.U32 R11, RZ, RZ, R200 ;  /* 0x000000ffff0b7224 */ /* 0x000fe200078e00c8 */
[----:B0-----:R-:W-:-:S13]  /*1e960*/  FSETP.LE.FTZ.AND P3, PT, R136, R145, PT ;  /* 0x000000918800720b */ /* 0x001fda0003f73000 */
        /* <DEDUP_REMOVED lines=10> */
.L_x_5893:
        /* <DEDUP_REMOVED lines=13> */
.L_x_5895:
[----:B------:R-:W-:Y:S05]  /*1eae0*/  BSYNC.RECONVERGENT B2 ;  /* 0x0000000000027941 */ /* 0x000fea0003800200 */
.L_x_5894:
        /* <DEDUP_REMOVED lines=43> */
.L_x_5892:
[----:B------:R-:W-:Y:S05]  /*1eda0*/  BSYNC.RECONVERGENT B1 ;  /* 0x0000000000017941 */ /* 0x000fea0003800200 */
.L_x_5891:
        /* <DEDUP_REMOVED lines=19> */
.L_x_5898:
        /* <DEDUP_REMOVED lines=13> */
.L_x_5900:
[----:B------:R-:W-:Y:S05]  /*1efb0*/  BSYNC.RECONVERGENT B2 ;  /* 0x0000000000027941 */ /* 0x000fea0003800200 */
.L_x_5899:
        /* <DEDUP_REMOVED lines=43> */
.L_x_5897:
[----:B------:R-:W-:Y:S05]  /*1f270*/  BSYNC.RECONVERGENT B1 ;  /* 0x0000000000017941 */ /* 0x000fea0003800200 */
.L_x_5896:
[----:B------:R-:W-:Y:S01]  /*1f280*/  I2FP.F32.U32 R136, R11 ;  /* 0x0000000b00887245 */ /* 0x000fe20000201000 */
[----:B------:R-:W-:Y:S01]  /*1f290*/  BSSY.RECONVERGENT B1, `(.L_x_5901) ;  /* 0x000004c000017945 */ /* 0x000fe20003800200 */
[----:B------:R-:W-:Y:S01]  /*1f2a0*/  ISETP.NE.AND P2, PT, R137, 0x1, PT ;  /* 0x000000018900780c */ /* 0x000fe20003f45270 */
[----:B------:R-:W-:Y:S01]  /*1f2b0*/  IMAD.MOV.U32 R138, RZ, RZ, 0x2 ;  /* 0x00000002ff8a7424 */ /* 0x000fe200078e00ff */
[----:B------:R-:W-:Y:S01]  /*1f2c0*/  LOP3.LUT R199, R199, 0xfffffffb, RZ, 0xc0, !PT ;  /* 0xfffffffbc7c77812 */ /* 0x000fe200078ec0ff */
[----:B------:R-:W-:Y:S01]  /*1f2d0*/  FFMA.FTZ R136, R136, R147, 1.1641532182693481445e-10 ;  /* 0x2f00000088887423 */ /* 0x000fe20000010093 */
[C---:B------:R-:W-:Y:S01]  /*1f2e0*/  SHF.L.U32 R148, R141.reuse, 0x10, RZ ;  /* 0x000000108d947819 */ /* 0x040fe200000006ff */
[----:B------:R-:W-:Y:S01]  /*1f2f0*/  IMAD.MOV.U32 R11, RZ, RZ, R200 ;  /* 0x000000ffff0b7224 */ /* 0x000fe200078e00c8 */
[----:B------:R-:W-:Y:S02]  /*1f300*/  PRMT R150, R141, 0x7632, R150 ;  /* 0x000076328d967816 */ /* 0x000fe40000000096 */
        /* <DEDUP_REMOVED lines=11> */
.L_x_5903:
        /* <DEDUP_REMOVED lines=13> */
.L_x_5905:
[----:B------:R-:W-:Y:S05]  /*1f490*/  BSYNC.RECONVERGENT B2 ;  /* 0x0000000000027941 */ /* 0x000fea0003800200 */
.L_x_5904:
        /* <DEDUP_REMOVED lines=43> */
.L_x_5902:
[----:B------:R-:W-:Y:S05]  /*1f750*/  BSYNC.RECONVERGENT B1 ;  /* 0x0000000000017941 */ /* 0x000fea0003800200 */
.L_x_5901:
        /* <DEDUP_REMOVED lines=19> */
.L_x_5908:
        /* <DEDUP_REMOVED lines=13> */
.L_x_5910:
[----:B------:R-:W-:Y:S05]  /*1f960*/  BSYNC.RECONVERGENT B2 ;  /* 0x0000000000027941 */ /* 0x000fea0003800200 */
.L_x_5909:
        /* <DEDUP_REMOVED lines=43> */
.L_x_5907:
[----:B------:R-:W-:Y:S05]  /*1fc20*/  BSYNC.RECONVERGENT B1 ;  /* 0x0000000000017941 */ /* 0x000fea0003800200 */
.L_x_5906:
[----:B------:R-:W-:Y:S01]  /*1fc30*/  ISETP.NE.AND P3, PT, R137, 0x1, PT ;  /* 0x000000018900780c */ /* 0x000fe20003f65270 */
[----:B------:R-:W-:Y:S01]  /*1fc40*/  BSSY.RECONVERGENT B1, `(.L_x_5911) ;  /* 0x000004a000017945 */ /* 0x000fe20003800200 */
[----:B------:R-:W-:Y:S01]  /*1fc50*/  I2FP.F32.U32 R136, R11 ;  /* 0x0000000b00887245 */ /* 0x000fe20000201000 */
[----:B------:R-:W-:Y:S01]  /*1fc60*/  IMAD.MOV.U32 R138, RZ, RZ, 0x2 ;  /* 0x00000002ff8a7424 */ /* 0x000fe200078e00ff */
[C---:B------:R-:W-:Y:S01]  /*1fc70*/  SHF.L.U32 R151, R142.reuse, 0x10, RZ ;  /* 0x000000108e977819 */ /* 0x040fe200000006ff */
[----:B------:R-:W-:Y:S01]  /*1fc80*/  IMAD.MOV.U32 R11, RZ, RZ, R200 ;  /* 0x000000ffff0b7224 */ /* 0x000fe200078e00c8 */
[----:B------:R-:W-:Y:S01]  /*1fc90*/  PRMT R142, R142, 0x7632, R142 ;  /* 0x000076328e8e7816 */ /* 0x000fe2000000008e */
[----:B------:R-:W-:-:S05]  /*1fca0*/  FFMA.FTZ R136, R136, R147, 1.1641532182693481445e-10 ;  /* 0x2f00000088887423 */ /* 0x000fca0000010093 */
        /* <DEDUP_REMOVED lines=10> */
.L_x_5913:
        /* <DEDUP_REMOVED lines=13> */
.L_x_5915:
[----:B------:R-:W-:Y:S05]  /*1fe20*/  BSYNC.RECONVERGENT B2 ;  /* 0x0000000000027941 */ /* 0x000fea0003800200 */
.L_x_5914:
        /* <DEDUP_REMOVED lines=43> */
.L_x_5912:
[----:B------:R-:W-:Y:S05]  /*200e0*/  BSYNC.RECONVERGENT B1 ;  /* 0x0000000000017941 */ /* 0x000fea0003800200 */
.L_x_5911:
        /* <DEDUP_REMOVED lines=17> */
.L_x_5918:
        /* <DEDUP_REMOVED lines=13> */
.L_x_5920:
[----:B------:R-:W-:Y:S05]  /*202d0*/  BSYNC.RECONVERGENT B2 ;  /* 0x0000000000027941 */ /* 0x000fea0003800200 */
.L_x_5919:
        /* <DEDUP_REMOVED lines=43> */
.L_x_5917:
[----:B------:R-:W-:Y:S05]  /*20590*/  BSYNC.RECONVERGENT B1 ;  /* 0x0000000000017941 */ /* 0x000fea0003800200 */
.L_x_5916:
        /* <DEDUP_REMOVED lines=18> */
.L_x_5923:
        /* <DEDUP_REMOVED lines=13> */
.L_x_5925:
[----:B------:R-:W-:Y:S05]  /*20790*/  BSYNC.RECONVERGENT B2 ;  /* 0x0000000000027941 */ /* 0x000fea0003800200 */
.L_x_5924:
        /* <DEDUP_REMOVED lines=43> */
.L_x_5922:
[----:B------:R-:W-:Y:S05]  /*20a50*/  BSYNC.RECONVERGENT B1 ;  /* 0x0000000000017941 */ /* 0x000fea0003800200 */
.L_x_5921:
[----:B------:R-:W-:Y:S01]  /*20a60*/  I2FP.F32.U32 R136, R137 ;  /* 0x0000008900887245 */ /* 0x000fe20000201000 */
[----:B------:R-:W-:Y:S01]  /*20a70*/  FMUL.FTZ R146, R146, UR11 ;  /* 0x0000000b92927c20 */ /* 0x000fe20008410000 */
[----:B------:R-:W-:Y:S01]  /*20a80*/  P2R R138, PR, RZ, 0x2 ;  /* 0x00000002ff8a7803 */ /* 0x000fe20000000000 */
[----:B------:R-:W-:Y:S01]  /*20a90*/  FMUL.FTZ R149, R149, UR11 ;  /* 0x0000000b95957c20 */ /* 0x000fe20008410000 */
[C---:B------:R-:W-:Y:S01]  /*20aa0*/  LOP3.LUT P1, RZ, R199.reuse, 0x10, RZ, 0xc0, !PT ;  /* 0x00000010c7ff7812 */ /* 0x040fe2000782c0ff */
        /* <DEDUP_REMOVED lines=31> */
[----:B------:R-:W-:-:S12]  /*20ca0*/  @P1 FADD.FTZ R143, R111, R143 ;  /* 0x0000008f6f8f1221 */ /* 0x000fd80000010000 */
.L_x_5885:
[----:B------:R-:W0:Y:S01]  /*20cb0*/  LDC.64 R150, c[0x0][0x3a8] ;  /* 0x0000ea00ff967b82 */ /* 0x000e220000000a00 */
[----:B------:R-:W-:Y:S01]  /*20cc0*/  SEL R184, RZ, 0x1000000, !P5 ;  /* 0x01000000ffb87807 */ /* 0x000fe20006800000 */
[----:B------:R-:W-:Y:S01]  /*20cd0*/  IMAD.MOV.U32 R198, RZ, RZ, R144 ;  /* 0x000000ffffc67224 */ /* 0x000fe200078e0090 */
        /* <DEDUP_REMOVED lines=42> */
.L_x_5803:
[----:B------:R-:W-:Y:S05]  /*20f80*/  BSYNC.RECONVERGENT B0 ;  /* 0x0000000000007941 */ /* 0x000fea0003800200 */
.L_x_5802:
[----:B01-3--:R-:W-:Y:S01]  /*20f90*/  FADD.FTZ R144, RZ, R112 ;  /* 0x00000070ff907221 */ /* 0x00bfe20000010000 */
        /* <DEDUP_REMOVED lines=18> */
[----:B--2---:R-:W-:-:S04]  /*210c0*/  FADD.FTZ R147, R121, R144 ;  /* 0x0000009079937221 */ /* 0x004fc80000010000 */
        /* <DEDUP_REMOVED lines=122> */
[----:B------:R-:W-:Y:S01]  /*21870*/  PLOP3.LUT P2, PT, PT, PT, UP2, 0x40, 0x4 ;  /* 0x000000000004781c */ /* 0x000fe20003f4e828 */
        /* <DEDUP_REMOVED lines=41> */
[----:B------:R-:W-:Y:S01]  /*21b10*/  PLOP3.LUT P2, PT, PT, PT, UP2, 0x40, 0x4 ;  /* 0x000000000004781c */ /* 0x000fe20003f4e828 */
[----:B------:R-:W-:Y:S02]  /*21b20*/  IMAD.U32 R151, RZ, RZ, UR10 ;  /* 0x0000000aff977e24 */ /* 0x000fe4000f8e00ff */
[----:B------:R-:W-:Y:S01]  /*21b30*/  FADD.FTZ R149, R149, R182 ;  /* 0x000000b695957221 */ /* 0x000fe20000010000 */
[----:B------:R-:W-:Y:S01]  /*21b40*/  FSEL R211, R185, RZ, P2 ;  /* 0x000000ffb9d37208 */ /* 0x000fe20001000000 */
[----:B0-----:R-:W-:Y:S02]  /*21b50*/  @!P1 IMAD.WIDE R146, R151, 0x4, R146 ;  /* 0x0000000497929825 */ /* 0x001fe400078e0292 */
[----:B------:R-:W0:Y:S03]  /*21b60*/  MUFU.RSQ R210, R149 ;  /* 0x0000009500d27308 */ /* 0x000e260000001400 */
[----:B------:R1:W-:Y:S04]  /*21b70*/  @!P1 STG.E desc[UR8][R146.64], R185 ;  /* 0x000000b992009986 */ /* 0x0003e8000c101908 */
[----:B0-----:R1:W-:Y:S01]  /*21b80*/  @!P1 STG.E desc[UR8][R144.64], R210 ;  /* 0x000000d290009986 */ /* 0x0013e2000c101908 */
[----:B------:R-:W-:Y:S05]  /*21b90*/  @!P0 BRA `(.L_x_5927) ;  /* 0x00000004003c8947 */ /* 0x000fea0003800000 */
[--C-:B-1----:R-:W-:Y:S01]  /*21ba0*/  FADD.FTZ R145, R118, -R211.reuse ;  /* 0x800000d376917221 */ /* 0x102fe20000010000 */
[----:B------:R-:W-:Y:S01]  /*21bb0*/  SHF.L.U32 R144, R39, 0x10, RZ ;  /* 0x0000001027907819 */ /* 0x000fe200000006ff */
[----:B------:R-:W-:Y:S01]  /*21bc0*/  FADD.FTZ R147, R119, -R211 ;  /* 0x800000d377937221 */ /* 0x000fe20000010000 */
[----:B------:R-:W-:Y:S01]  /*21bd0*/  SHF.L.U32 R151, R83, 0x10, RZ ;  /* 0x0000001053977819 */ /* 0x000fe200000006ff */
[----:B------:R-:W-:Y:S02]  /*21be0*/  IMAD.U32 R146, R71, 0x10000, RZ ;  /* 0x0001000047927824 */ /* 0x000fe400078e00ff */
[C---:B------:R-:W-:Y:S01]  /*21bf0*/  FMUL.FTZ R145, R210.reuse, R145 ;  /* 0x00000091d2917220 */ /* 0x040fe20000410000 */
[----:B------:R-:W-:Y:S02]  /*21c00*/  IMAD.U32 R148, R43, 0x10000, RZ ;  /* 0x000100002b947824 */ /* 0x000fe400078e00ff */
[----:B------:R-:W-:Y:S01]  /*21c10*/  FMUL.FTZ R213, R210, R147 ;  /* 0x00000093d2d57220 */ /* 0x000fe20000410000 */
[----:B------:R-:W-:-:S02]  /*21c20*/  IMAD.U32 R150, R179, 0x10000, RZ ;  /* 0x00010000b3967824 */ /* 0x000fc400078e00ff */
[C---:B------:R-:W-:Y:S01]  /*21c30*/  FFMA.FTZ R144, R145.reuse, R144, R146 ;  /* 0x0000009091907223 */ /* 0x040fe20000010092 */
[----:B------:R-:W-:Y:S02]  /*21c40*/  IMAD.U32 R182, R178, 0x10000, RZ ;  /* 0x00010000b2b67824 */ /* 0x000fe400078e00ff */
[----:B------:R-:W-:Y:S01]  /*21c50*/  FFMA.FTZ R151, R145, R148, R151 ;  /* 0x0000009491977223 */ /* 0x000fe20000010097 */
[--C-:B------:R-:W-:Y:S01]  /*21c60*/  FADD.FTZ R145, R116, -R211.reuse ;  /* 0x800000d374917221 */ /* 0x100fe20000010000 */
[----:B------:R-:W-:Y:S02]  /*21c70*/  IMAD.U32 R146, R38, 0x10000, RZ ;  /* 0x0001000026927824 */ /* 0x000fe400078e00ff */
[----:B------:R-:W-:Y:S01]  /*21c80*/  FFMA.FTZ R147, R213, R150, R182 ;  /* 0x00000096d5937223 */ /* 0x000fe200000100b6 */
[----:B------:R-:W-:Y:S01]  /*21c90*/  SHF.L.U32 R150, R70, 0x10, RZ ;  /* 0x0000001046967819 */ /* 0x000fe200000006ff */
[----:B------:R-:W-:Y:S01]  /*21ca0*/  FADD.FTZ R183, R117, -R211 ;  /* 0x800000d375b77221 */ /* 0x000fe20000010000 */
[----:B------:R-:W-:Y:S01]  /*21cb0*/  FMUL.FTZ R145, R210, R145 ;  /* 0x00000091d2917220 */ /* 0x000fe20000410000 */
[----:B------:R-:W-:Y:S01]  /*21cc0*/  IMAD.U32 R182, R42, 0x10000, RZ ;  /* 0x000100002ab67824 */ /* 0x000fe200078e00ff */
[----:B------:R-:W-:Y:S01]  /*21cd0*/  SHF.L.U32 R184, R187, 0x10, RZ ;  /* 0x00000010bbb87819 */ /* 0x000fe200000006ff */
[----:B------:R-:W-:-:S02]  /*21ce0*/  IMAD.U32 R149, R82, 0x10000, RZ ;  /* 0x0001000052957824 */ /* 0x000fc400078e00ff */
[----:B------:R-:W-:Y:S01]  /*21cf0*/  FMUL.FTZ R185, R210, R183 ;  /* 0x000000b7d2b97220 */ /* 0x000fe20000410000 */
[----:B------:R-:W-:Y:S02]  /*21d00*/  IMAD.U32 R212, R186, 0x10000, RZ ;  /* 0x00010000bad47824 */ /* 0x000fe400078e00ff */
[C---:B------:R-:W-:Y:S01]  /*21d10*/  FFMA.FTZ R223, R145.reuse, R146, R150 ;  /* 0x0000009291df7223 */ /* 0x040fe20000010096 */
[----:B------:R-:W-:Y:S01]  /*21d20*/  FFMA.FTZ R150, R145, R182, R149 ;  /* 0x000000b691967223 */ /* 0x000fe20000010095 */
[----:B------:R-:W-:Y:S01]  /*21d30*/  FADD.FTZ R145, R114, -R211 ;  /* 0x800000d372917221 */ /* 0x000fe20000010000 */
[----:B------:R-:W-:Y:S01]  /*21d40*/  FFMA.FTZ R228, R185, R184, R212 ;  /* 0x000000b8b9e47223 */ /* 0x000fe200000100d4 */
[----:B------:R-:W-:Y:S01]  /*21d50*/  SHF.L.U32 R218, R180, 0x10, RZ ;  /* 0x00000010b4da7819 */ /* 0x000fe200000006ff */
[----:B------:R-:W-:Y:S01]  /*21d60*/  IMAD.U32 R216, R181, 0x10000, RZ ;  /* 0x00010000b5d87824 */ /* 0x000fe200078e00ff */
[----:B------:R-:W-:Y:S01]  /*21d70*/  SHF.L.U32 R184, R41, 0x10, RZ ;  /* 0x0000001029b87819 */ /* 0x000fe200000006ff */
[----:B------:R-:W-:-:S02]  /*21d80*/  IMAD.U32 R182, R69, 0x10000, RZ ;  /* 0x0001000045b67824 */ /* 0x000fc400078e00ff */
[----:B------:R-:W-:Y:S01]  /*21d90*/  FADD.FTZ R183, R115, -R211 ;  /* 0x800000d373b77221 */ /* 0x000fe20000010000 */
[----:B------:R-:W-:Y:S02]  /*21da0*/  IMAD.U32 R149, R81, 0x10000, RZ ;  /* 0x0001000051957824 */ /* 0x000fe400078e00ff */
[C---:B------:R-:W-:Y:S01]  /*21db0*/  FMUL.FTZ R145, R210.reuse, R145 ;  /* 0x00000091d2917220 */ /* 0x040fe20000410000 */
[----:B------:R-:W-:Y:S02]  /*21dc0*/  IMAD.U32 R146, R37, 0x10000, RZ ;  /* 0x0001000025927824 */ /* 0x000fe400078e00ff */
[----:B------:R-:W-:Y:S01]  /*21dd0*/  FFMA.FTZ R225, R185, R216, R218 ;  /* 0x000000d8b9e17223 */ /* 0x000fe200000100da */
[----:B------:R-:W-:Y:S01]  /*21de0*/  FMUL.FTZ R221, R210, R183 ;  /* 0x000000b7d2dd7220 */ /* 0x000fe20000410000 */
[C---:B------:R-:W-:Y:S01]  /*21df0*/  FFMA.FTZ R219, R145.reuse, R184, R149 ;  /* 0x000000b891db7223 */ /* 0x040fe20000010095 */
[----:B------:R-:W-:Y:S01]  /*21e00*/  FFMA.FTZ R217, R145, R146, R182 ;  /* 0x0000009291d97223 */ /* 0x000fe200000100b6 */
[----:B------:R-:W0:Y:S01]  /*21e10*/  LDC.64 R184, c[0x0][0x428] ;  /* 0x00010a00ffb87b82 */ /* 0x000e220000000a00 */
[----:B------:R-:W-:Y:S01]  /*21e20*/  SHF.L.U32 R148, R177, 0x10, RZ ;  /* 0x00000010b1947819 */ /* 0x000fe200000006ff */
[----:B------:R-:W-:-:S02]  /*21e30*/  IMAD.U32 R214, R176, 0x10000, RZ ;  /* 0x00010000b0d67824 */ /* 0x000fc400078e00ff */
[--C-:B------:R-:W-:Y:S01]  /*21e40*/  FADD.FTZ R145, R112, -R211.reuse ;  /* 0x800000d370917221 */ /* 0x100fe20000010000 */
[----:B------:R-:W-:Y:S01]  /*21e50*/  IMAD.U32 R212, R192, 0x10000, RZ ;  /* 0x00010000c0d47824 */ /* 0x000fe200078e00ff */
[----:B------:R-:W-:Y:S01]  /*21e60*/  SHF.L.U32 R149, R80, 0x10, RZ ;  /* 0x0000001050957819 */ /* 0x000fe200000006ff */
[----:B------:R-:W-:Y:S01]  /*21e70*/  FFMA.FTZ R148, R213, R148, R214 ;  /* 0x00000094d5947223 */ /* 0x000fe200000100d6 */
[----:B------:R-:W-:Y:S01]  /*21e80*/  SHF.L.U32 R214, R191, 0x10, RZ ;  /* 0x00000010bfd67819 */ /* 0x000fe200000006ff */
[----:B------:R-:W1:Y:S01]  /*21e90*/  LDC.64 R182, c[0x0][0x430] ;  /* 0x00010c00ffb67b82 */ /* 0x000e620000000a00 */
[----:B------:R-:W-:Y:S01]  /*21ea0*/  FADD.FTZ R213, R113, -R211 ;  /* 0x800000d371d57221 */ /* 0x000fe20000010000 */
[----:B------:R-:W-:Y:S01]  /*21eb0*/  SHF.L.U32 R146, R36, 0x10, RZ ;  /* 0x0000001024927819 */ /* 0x000fe200000006ff */
[----:B------:R-:W-:Y:S01]  /*21ec0*/  FMUL.FTZ R145, R210, R145 ;  /* 0x00000091d2917220 */ /* 0x000fe20000410000 */
[----:B------:R-:W-:Y:S01]  /*21ed0*/  FFMA.FTZ R222, R221, R212, R214 ;  /* 0x000000d4ddde7223 */ /* 0x000fe200000100d6 */
[----:B------:R-:W-:Y:S01]  /*21ee0*/  IMAD.U32 R214, R40, 0x10000, RZ ;  /* 0x0001000028d67824 */ /* 0x000fe200078e00ff */
[----:B------:R-:W-:Y:S01]  /*21ef0*/  SHF.L.U32 R220, R194, 0x10, RZ ;  /* 0x00000010c2dc7819 */ /* 0x000fe200000006ff */
[----:B------:R-:W-:-:S02]  /*21f00*/  IMAD.U32 R212, R68, 0x10000, RZ ;  /* 0x0001000044d47824 */ /* 0x000fc400078e00ff */
[----:B------:R-:W-:Y:S01]  /*21f10*/  FMUL.FTZ R213, R210, R213 ;  /* 0x000000d5d2d57220 */ /* 0x000fe20000410000 */
[----:B------:R-:W-:Y:S02]  /*21f20*/  IMAD.U32 R216, R196, 0x10000, RZ ;  /* 0x00010000c4d87824 */ /* 0x000fe400078e00ff */
[----:B------:R-:W-:Y:S01]  /*21f30*/  FFMA.FTZ R214, R145, R214, R149 ;  /* 0x000000d691d67223 */ /* 0x000fe20000010095 */
[----:B------:R-:W-:Y:S02]  /*21f40*/  IMAD.U32 R218, R195, 0x10000, RZ ;  /* 0x00010000c3da7824 */ /* 0x000fe400078e00ff */
[----:B------:R-:W-:Y:S01]  /*21f50*/  FFMA.FTZ R212, R145, R146, R212 ;  /* 0x0000009291d47223 */ /* 0x000fe200000100d4 */
[----:B------:R-:W-:Y:S01]  /*21f60*/  IMAD.U32 R224, R189, 0x10000, RZ ;  /* 0x00010000bde07824 */ /* 0x000fe200078e00ff */
[----:B------:R-:W-:Y:S01]  /*21f70*/  F2FP.BF16.F32.PACK_AB R147, R147, R144 ;  /* 0x000000909393723e */ /* 0x000fe200000010ff */
[----:B------:R-:W-:Y:S02]  /*21f80*/  IMAD.U32 R226, R188, 0x10000, RZ ;  /* 0x00010000bce27824 */ /* 0x000fe400078e00ff */
        /* <DEDUP_REMOVED lines=16> */
.L_x_5927:
[----:B------:R-:W-:Y:S05]  /*22090*/  BSYNC.RECONVERGENT B0 ;  /* 0x0000000000007941 */ /* 0x000fea0003800200 */
.L_x_5926:
[----:B------:R-:W-:Y:S01]  /*220a0*/  ISETP.GE.U32.AND P1, PT, R5, 0x100, PT ;  /* 0x000001000500780c */ /* 0x000fe20003f26070 */
[----:B------:R-:W-:-:S12]  /*220b0*/  BSSY.RECONVERGENT B0, `(.L_x_5928) ;  /* 0x0000051000007945 */ /* 0x000fd80003800200 */
[----:B------:R-:W-:Y:S05]  /*220c0*/  @!P1 BRA `(.L_x_5929) ;  /* 0x00000004003c9947 */ /* 0x000fea0003800000 */
[--C-:B01----:R-:W-:Y:S01]  /*220d0*/  FADD.FTZ R145, R126, -R211.reuse ;  /* 0x800000d37e917221 */ /* 0x103fe20000010000 */
        /* <DEDUP_REMOVED lines=56> */
[C---:B------:R-:W-:Y:S01]  /*22460*/  FFMA.FTZ R214, R145.reuse, R214, R149 ;  /* 0x000000d691d67223 */ /* 0x040fe20000010095 */
        /* <DEDUP_REMOVED lines=21> */
.L_x_5929:
[----:B------:R-:W-:Y:S05]  /*225c0*/  BSYNC.RECONVERGENT B0 ;  /* 0x0000000000007941 */ /* 0x000fea0003800200 */
.L_x_5928:
[----:B------:R-:W-:Y:S01]  /*225d0*/  ISETP.GE.U32.AND P1, PT, R5, 0x180, PT ;  /* 0x000001800500780c */ /* 0x000fe20003f26070 */
[----:B------:R-:W-:-:S12]  /*225e0*/  BSSY.RECONVERGENT B0, `(.L_x_5930) ;  /* 0x0000051000007945 */ /* 0x000fd80003800200 */
[----:B------:R-:W-:Y:S05]  /*225f0*/  @!P1 BRA `(.L_x_5931) ;  /* 0x00000004003c9947 */ /* 0x000fea0003800000 */
[--C-:B012---:R-:W-:Y:S01]  /*22600*/  FADD.FTZ R145, R134, -R211.reuse ;  /* 0x800000d386917221 */ /* 0x107fe20000010000 */
        /* <DEDUP_REMOVED lines=11> */
[----:B------:R-:W-:Y:S01]  /*226c0*/  FADD.FTZ R145, R132, -R211 ;  /* 0x800000d384917221 */ /* 0x000fe20000010000 */
[----:B------:R-:W-:Y:S02]  /*226d0*/  IMAD.U32 R146, R54, 0x10000, RZ ;  /* 0x0001000036927824 */ /* 0x000fe400078e00ff */
[----:B------:R-:W-:Y:S01]  /*226e0*/  FFMA.FTZ R147, R213, R150, R182 ;  /* 0x00000096d5937223 */ /* 0x000fe200000100b6 */
[----:B------:R-:W-:Y:S01]  /*226f0*/  SHF.L.U32 R150, R62, 0x10, RZ ;  /* 0x000000103e967819 */ /* 0x000fe200000006ff */
[----:B------:R-:W-:Y:S01]  /*22700*/  FMUL.FTZ R145, R210, R145 ;  /* 0x00000091d2917220 */ /* 0x000fe20000410000 */
[----:B------:R-:W-:-:S02]  /*22710*/  IMAD.U32 R182, R58, 0x10000, RZ ;  /* 0x000100003ab67824 */ /* 0x000fc400078e00ff */
[----:B------:R-:W-:Y:S01]  /*22720*/  FADD.FTZ R183, R133, -R211 ;  /* 0x800000d385b77221 */ /* 0x000fe20000010000 */
[----:B------:R-:W-:Y:S01]  /*22730*/  IMAD.U32 R149, R74, 0x10000, RZ ;  /* 0x000100004a957824 */ /* 0x000fe200078e00ff */
[----:B------:R-:W-:Y:S01]  /*22740*/  SHF.L.U32 R184, R35, 0x10, RZ ;  /* 0x0000001023b87819 */ /* 0x000fe200000006ff */
[C---:B------:R-:W-:Y:S01]  /*22750*/  FFMA.FTZ R223, R145.reuse, R146, R150 ;  /* 0x0000009291df7223 */ /* 0x040fe20000010096 */
[----:B------:R-:W-:Y:S02]  /*22760*/  IMAD.U32 R212, R34, 0x10000, RZ ;  /* 0x0001000022d47824 */ /* 0x000fe400078e00ff */
[----:B------:R-:W-:Y:S01]  /*22770*/  FMUL.FTZ R185, R210, R183 ;  /* 0x000000b7d2b97220 */ /* 0x000fe20000410000 */
[----:B------:R-:W-:Y:S01]  /*22780*/  FFMA.FTZ R150, R145, R182, R149 ;  /* 0x000000b691967223 */ /* 0x000fe20000010095 */
[--C-:B------:R-:W-:Y:S01]  /*22790*/  FADD.FTZ R145, R130, -R211.reuse ;  /* 0x800000d382917221 */ /* 0x100fe20000010000 */
[----:B------:R-:W-:Y:S02]  /*227a0*/  IMAD.U32 R182, R61, 0x10000, RZ ;  /* 0x000100003db67824 */ /* 0x000fe400078e00ff */
[----:B------:R-:W-:Y:S01]  /*227b0*/  FFMA.FTZ R228, R185, R184, R212 ;  /* 0x000000b8b9e47223 */ /* 0x000fe200000100d4 */
[----:B------:R-:W-:Y:S01]  /*227c0*/  FADD.FTZ R183, R131, -R211 ;  /* 0x800000d383b77221 */ /* 0x000fe20000010000 */
        /* <DEDUP_REMOVED lines=8> */
[----:B------:R-:W-:Y:S01]  /*22850*/  FFMA.FTZ R225, R185, R216, R218 ;  /* 0x000000d8b9e17223 */ /* 0x000fe200000100da */
[----:B------:R-:W0:Y:S01]  /*22860*/  LDC.64 R182, c[0x0][0x428] ;  /* 0x00010a00ffb67b82 */ /* 0x000e220000000a00 */
[----:B------:R-:W-:Y:S01]  /*22870*/  FFMA.FTZ R219, R145, R184, R149 ;  /* 0x000000b891db7223 */ /* 0x000fe20000010095 */
[----:B------:R-:W-:Y:S01]  /*22880*/  SHF.L.U32 R148, R29, 0x10, RZ ;  /* 0x000000101d947819 */ /* 0x000fe200000006ff */
[----:B------:R-:W-:Y:S02]  /*22890*/  IMAD.U32 R214, R28, 0x10000, RZ ;  /* 0x000100001cd67824 */ /* 0x000fe400078e00ff */
[--C-:B------:R-:W-:Y:S01]  /*228a0*/  FADD.FTZ R145, R128, -R211.reuse ;  /* 0x800000d380917221 */ /* 0x100fe20000010000 */
[----:B------:R-:W-:Y:S01]  /*228b0*/  IMAD.U32 R212, R155, 0x10000, RZ ;  /* 0x000100009bd47824 */ /* 0x000fe200078e00ff */
[----:B------:R-:W-:Y:S01]  /*228c0*/  SHF.L.U32 R149, R72, 0x10, RZ ;  /* 0x0000001048957819 */ /* 0x000fe200000006ff */
[----:B------:R-:W-:Y:S01]  /*228d0*/  FFMA.FTZ R148, R213, R148, R214 ;  /* 0x00000094d5947223 */ /* 0x000fe200000100d6 */
[----:B------:R-:W1:Y:S01]  /*228e0*/  LDC.64 R184, c[0x0][0x430] ;  /* 0x00010c00ffb87b82 */ /* 0x000e620000000a00 */
[----:B------:R-:W-:Y:S01]  /*228f0*/  SHF.L.U32 R214, R154, 0x10, RZ ;  /* 0x000000109ad67819 */ /* 0x000fe200000006ff */
[----:B------:R-:W-:Y:S01]  /*22900*/  FADD.FTZ R213, R129, -R211 ;  /* 0x800000d381d57221 */ /* 0x000fe20000010000 */
[----:B------:R-:W-:Y:S01]  /*22910*/  SHF.L.U32 R146, R52, 0x10, RZ ;  /* 0x0000001034927819 */ /* 0x000fe200000006ff */
[----:B------:R-:W-:Y:S01]  /*22920*/  FMUL.FTZ R145, R210, R145 ;  /* 0x00000091d2917220 */ /* 0x000fe20000410000 */
[----:B------:R-:W-:-:S02]  /*22930*/  IMAD.U32 R216, R159, 0x10000, RZ ;  /* 0x000100009fd87824 */ /* 0x000fc400078e00ff */
[----:B------:R-:W-:Y:S01]  /*22940*/  FFMA.FTZ R222, R221, R212, R214 ;  /* 0x000000d4ddde7223 */ /* 0x000fe200000100d6 */
        /* <DEDUP_REMOVED lines=19> */
[----:B-1----:R-:W-:Y:S01]  /*22a80*/  IMAD.WIDE.U32 R184, R209, 0x10, R184 ;  /* 0x00000010d1b87825 */ /* 0x002fe200078e00b8 */
[----:B------:R-:W-:Y:S01]  /*22a90*/  F2FP.BF16.F32.PACK_AB R150, R225, R150 ;  /* 0x00000096e196723e */ /* 0x000fe200000010ff */
[----:B------:R3:W-:Y:S01]  /*22aa0*/  STG.E.128 desc[UR8][R182.64], R144 ;  /* 0x00000090b6007986 */ /* 0x0007e2000c101d08 */
[----:B------:R-:W-:Y:S01]  /*22ab0*/  F2FP.BF16.F32.PACK_AB R149, R224, R219 ;  /* 0x000000dbe095723e */ /* 0x000fe200000010ff */
[----:B------:R-:W-:Y:S01]  /*22ac0*/  VIADD R209, R209, 0x80 ;  /* 0x00000080d1d17836 */ /* 0x000fe20000000000 */
[----:B------:R-:W-:-:S05]  /*22ad0*/  F2FP.BF16.F32.PACK_AB R148, R215, R214 ;  /* 0x000000d6d794723e */ /* 0x000fca00000010ff */
[----:B------:R3:W-:Y:S02]  /*22ae0*/  STG.E.128 desc[UR8][R184.64], R148 ;  /* 0x00000094b8007986 */ /* 0x0007e4000c101d08 */
.L_x_5931:
[----:B------:R-:W-:Y:S05]  /*22af0*/  BSYNC.RECONVERGENT B0 ;  /* 0x0000000000007941 */ /* 0x000fea0003800200 */
.L_x_5930:
[----:B------:R-:W-:Y:S01]  /*22b00*/  ISETP.GE.U32.AND P1, PT, R5, 0x200, PT ;  /* 0x000002000500780c */ /* 0x000fe20003f26070 */
[----:B------:R-:W-:-:S12]  /*22b10*/  BSSY.RECONVERGENT B0, `(.L_x_5932) ;  /* 0x0000050000007945 */ /* 0x000fd80003800200 */
        /* <DEDUP_REMOVED lines=9> */
[--C-:B------:R-:W-:Y:S01]  /*22bb0*/  FADD.FTZ R219, R141, -R211.reuse ;  /* 0x800000d38ddb7221 */ /* 0x100fe20000010000 */
[--C-:B------:R-:W-:Y:S01]  /*22bc0*/  FADD.FTZ R221, R142, -R211.reuse ;  /* 0x800000d38edd7221 */ /* 0x100fe20000010000 */
[----:B------:R-:W-:Y:S01]  /*22bd0*/  FADD.FTZ R211, R143, -R211 ;  /* 0x800000d38fd37221 */ /* 0x000fe20000010000 */
[----:B------:R-:W-:Y:S01]  /*22be0*/  FFMA.FTZ R144, R148, R147, R149 ;  /* 0x0000009394907223 */ /* 0x000fe20000010095 */
[----:B------:R-:W-:Y:S01]  /*22bf0*/  SHF.L.U32 R149, R96, 0x10, RZ ;  /* 0x0000001060957819 */ /* 0x000fe200000006ff */
[C---:B------:R-:W-:Y:S01]  /*22c00*/  FMUL.FTZ R151, R210.reuse, R151 ;  /* 0x00000097d2977220 */ /* 0x040fe20000410000 */
[C---:B------:R-:W-:Y:S01]  /*22c10*/  FMUL.FTZ R183, R210.reuse, R183 ;  /* 0x000000b7d2b77220 */ /* 0x040fe20000410000 */
[C---:B------:R-:W-:Y:S01]  /*22c20*/  FMUL.FTZ R213, R210.reuse, R185 ;  /* 0x000000b9d2d57220 */ /* 0x040fe20000410000 */
[C---:B------:R-:W-:Y:S01]  /*22c30*/  FMUL.FTZ R217, R210.reuse, R215 ;  /* 0x000000d7d2d97220 */ /* 0x040fe20000410000 */
[C---:B------:R-:W-:Y:S01]  /*22c40*/  FMUL.FTZ R146, R210.reuse, R219 ;  /* 0x000000dbd2927220 */ /* 0x040fe20000410000 */
[----:B------:R-:W-:Y:S01]  /*22c50*/  FMUL.FTZ R145, R210, R221 ;  /* 0x000000ddd2917220 */ /* 0x000fe20000410000 */
[----:B------:R-:W-:Y:S01]  /*22c60*/  IMAD.U32 R147, R88, 0x10000, RZ ;  /* 0x0001000058937824 */ /* 0x000fe200078e00ff */
[----:B------:R-:W-:Y:S01]  /*22c70*/  SHF.L.U32 R214, R93, 0x10, RZ ;  /* 0x000000105dd67819 */ /* 0x000fe200000006ff */
[----:B------:R-:W-:-:S02]  /*22c80*/  IMAD.U32 R182, R26, 0x10000, RZ ;  /* 0x000100001ab67824 */ /* 0x000fc400078e00ff */
[----:B------:R-:W-:Y:S01]  /*22c90*/  FMUL.FTZ R210, R210, R211 ;  /* 0x000000d3d2d27220 */ /* 0x000fe20000410000 */
[----:B------:R-:W-:Y:S01]  /*22ca0*/  IMAD.U32 R150, R27, 0x10000, RZ ;  /* 0x000100001b967824 */ /* 0x000fe200078e00ff */
[----:B------:R-:W-:Y:S01]  /*22cb0*/  SHF.L.U32 R184, R25, 0x10, RZ ;  /* 0x0000001019b87819 */ /* 0x000fe200000006ff */
[----:B------:R-:W-:Y:S02]  /*22cc0*/  IMAD.U32 R212, R85, 0x10000, RZ ;  /* 0x0001000055d47824 */ /* 0x000fe400078e00ff */
[----:B------:R-:W-:Y:S01]  /*22cd0*/  FFMA.FTZ R148, R148, R147, R149 ;  /* 0x0000009394947223 */ /* 0x000fe20000010095 */
[----:B------:R-:W-:Y:S02]  /*22ce0*/  IMAD.U32 R216, R89, 0x10000, RZ ;  /* 0x0001000059d87824 */ /* 0x000fe400078e00ff */
[----:B------:R-:W-:Y:S01]  /*22cf0*/  FFMA.FTZ R147, R151, R150, R182 ;  /* 0x0000009697937223 */ /* 0x000fe200000100b6 */
[----:B------:R-:W-:Y:S02]  /*22d00*/  IMAD.U32 R185, R97, 0x10000, RZ ;  /* 0x0001000061b97824 */ /* 0x000fe400078e00ff */
[----:B------:R-:W-:Y:S01]  /*22d10*/  FFMA.FTZ R212, R183, R212, R214 ;  /* 0x000000d4b7d47223 */ /* 0x000fe200000100d6 */
[----:B------:R-:W-:Y:S01]  /*22d20*/  IMAD.U32 R211, R24, 0x10000, RZ ;  /* 0x0001000018d37824 */ /* 0x000fe200078e00ff */
[----:B------:R-:W-:Y:S01]  /*22d30*/  SHF.L.U32 R150, R23, 0x10, RZ ;  /* 0x0000001017967819 */ /* 0x000fe200000006ff */
[----:B------:R-:W-:Y:S01]  /*22d40*/  FFMA.FTZ R149, R183, R216, R185 ;  /* 0x000000d8b7957223 */ /* 0x000fe200000100b9 */
[----:B------:R-:W-:-:S02]  /*22d50*/  IMAD.U32 R214, R22, 0x10000, RZ ;  /* 0x0001000016d67824 */ /* 0x000fc400078e00ff */
[----:B------:R-:W-:Y:S01]  /*22d60*/  FFMA.FTZ R211, R151, R184, R211 ;  /* 0x000000b897d37223 */ /* 0x000fe200000100d3 */
[----:B------:R-:W0:Y:S01]  /*22d70*/  LDC.64 R182, c[0x0][0x428] ;  /* 0x00010a00ffb67b82 */ /* 0x000e220000000a00 */
[----:B------:R-:W-:Y:S01]  /*22d80*/  SHF.L.U32 R222, R90, 0x10, RZ ;  /* 0x000000105ade7819 */ /* 0x000fe200000006ff */
[----:B------:R-:W-:Y:S01]  /*22d90*/  IMAD.U32 R218, R86, 0x10000, RZ ;  /* 0x0001000056da7824 */ /* 0x000fe200078e00ff */
[----:B------:R-:W-:Y:S01]  /*22da0*/  SHF.L.U32 R223, R18, 0x10, RZ ;  /* 0x0000001012df7819 */ /* 0x000fe200000006ff */
[----:B------:R-:W-:Y:S01]  /*22db0*/  IMAD.U32 R220, R94, 0x10000, RZ ;  /* 0x000100005edc7824 */ /* 0x000fe200078e00ff */
[----:B------:R-:W-:Y:S01]  /*22dc0*/  SHF.L.U32 R215, R20, 0x10, RZ ;  /* 0x0000001014d77819 */ /* 0x000fe200000006ff */
[----:B------:R-:W-:Y:S02]  /*22dd0*/  IMAD.U32 R219, R98, 0x10000, RZ ;  /* 0x0001000062db7824 */ /* 0x000fe400078e00ff */
[----:B------:R-:W-:Y:S01]  /*22de0*/  FFMA.FTZ R151, R213, R150, R214 ;  /* 0x00000096d5977223 */ /* 0x000fe200000100d6 */
[----:B------:R-:W1:Y:S01]  /*22df0*/  LDC.64 R184, c[0x0][0x430] ;  /* 0x00010c00ffb87b82 */ /* 0x000e620000000a00 */
[----:B------:R-:W-:-:S02]  /*22e00*/  IMAD.U32 R221, R19, 0x10000, RZ ;  /* 0x0001000013dd7824 */ /* 0x000fc400078e00ff */
[----:B------:R-:W-:Y:S01]  /*22e10*/  FFMA.FTZ R218, R217, R218, R220 ;  /* 0x000000dad9da7223 */ /* 0x000fe200000100dc */
[----:B------:R-:W-:Y:S02]  /*22e20*/  IMAD.U32 R216, R21, 0x10000, RZ ;  /* 0x0001000015d87824 */ /* 0x000fe400078e00ff */
        /* <DEDUP_REMOVED lines=8> */
[----:B------:R-:W-:-:S02]  /*22eb0*/  IMAD.U32 R223, R14, 0x10000, RZ ;  /* 0x000100000edf7824 */ /* 0x000fc400078e00ff */
[----:B------:R-:W-:Y:S01]  /*22ec0*/  FFMA.FTZ R214, R145, R214, R220 ;  /* 0x000000d691d67223 */ /* 0x000fe200000100dc */
[----:B------:R-:W-:Y:S01]  /*22ed0*/  IMAD.U32 R213, R17, 0x10000, RZ ;  /* 0x0001000011d57824 */ /* 0x000fe200078e00ff */
[----:B------:R-:W-:Y:S01]  /*22ee0*/  F2FP.BF16.F32.PACK_AB R144, R147, R144 ;  /* 0x000000909390723e */ /* 0x000fe200000010ff */
[----:B------:R-:W-:Y:S02]  /*22ef0*/  IMAD.U32 R215, R16, 0x10000, RZ ;  /* 0x0001000010d77824 */ /* 0x000fe400078e00ff */
[----:B------:R-:W-:Y:S01]  /*22f00*/  FFMA.FTZ R219, R210, R219, R223 ;  /* 0x000000dbd2db7223 */ /* 0x000fe200000100df */
[----:B------:R-:W-:Y:S01]  /*22f10*/  IMAD.U32 R222, R91, 0x10000, RZ ;  /* 0x000100005bde7824 */ /* 0x000fe200078e00ff */
[----:B------:R-:W-:Y:S01]  /*22f20*/  F2FP.BF16.F32.PACK_AB R149, R216, R149 ;  /* 0x00000095d895723e */ /* 0x000fe200000010ff */
[----:B------:R-:W-:Y:S02]  /*22f30*/  IMAD.U32 R224, R12, 0x10000, RZ ;  /* 0x000100000ce07824 */ /* 0x000fe400078e00ff */
[----:B------:R-:W-:Y:S01]  /*22f40*/  FFMA.FTZ R213, R146, R213, R215 ;  /* 0x000000d592d57223 */ /* 0x000fe200000100d7 */
[----:B------:R-:W-:Y:S01]  /*22f50*/  FFMA.FTZ R217, R145, R222, R217 ;  /* 0x000000de91d97223 */ /* 0x000fe200000100d9 */
[----:B0-----:R-:W-:-:S04]  /*22f60*/  IMAD.WIDE.U32 R182, R209, 0x10, R182 ;  /* 0x00000010d1b67825 */ /* 0x001fc800078e00b6 */
[----:B------:R-:W-:Y:S01]  /*22f70*/  FFMA.FTZ R224, R210, R225, R224 ;  /* 0x000000e1d2e07223 */ /* 0x000fe200000100e0 */
[----:B------:R-:W-:Y:S02]  /*22f80*/  F2FP.BF16.F32.PACK_AB R146, R221, R218 ;  /* 0x000000dadd92723e */ /* 0x000fe400000010ff */
[----:B------:R-:W-:Y:S01]  /*22f90*/  F2FP.BF16.F32.PACK_AB R145, R151, R212 ;  /* 0x000000d49791723e */ /* 0x000fe200000010ff */
[----:B-1----:R-:W-:Y:S01]  /*22fa0*/  IMAD.WIDE.U32 R184, R209, 0x10, R184 ;  /* 0x00000010d1b87825 */ /* 0x002fe200078e00b8 */
[----:B------:R-:W-:Y:S02]  /*22fb0*/  F2FP.BF16.F32.PACK_AB R147, R219, R214 ;  /* 0x000000d6db93723e */ /* 0x000fe400000010ff */
[----:B------:R-:W-:Y:S02]  /*22fc0*/  F2FP.BF16.F32.PACK_AB R151, R224, R217 ;  /* 0x000000d9e097723e */ /* 0x000fe400000010ff */
[----:B------:R-:W-:Y:S01]  /*22fd0*/  F2FP.BF16.F32.PACK_AB R150, R213, R150 ;  /* 0x00000096d596723e */ /* 0x000fe200000010ff */
[----:B------:R4:W-:Y:S01]  /*22fe0*/  STG.E.128 desc[UR8][R182.64], R144 ;  /* 0x00000090b6007986 */ /* 0x0009e2000c101d08 */
[----:B------:R-:W-:-:S05]  /*22ff0*/  F2FP.BF16.F32.PACK_AB R148, R211, R148 ;  /* 0x00000094d394723e */ /* 0x000fca00000010ff */
[----:B------:R4:W-:Y:S02]  /*23000*/  STG.E.128 desc[UR8][R184.64], R148 ;  /* 0x00000094b8007986 */ /* 0x0009e4000c101d08 */
.L_x_5933:
[----:B------:R-:W-:Y:S05]  /*23010*/  BSYNC.RECONVERGENT B0 ;  /* 0x0000000000007941 */ /* 0x000fea0003800200 */
.L_x_5932:
[----:B------:R-:W-:Y:S02]  /*23020*/  UIADD3 UR10, UPT, UPT, UR10, UR18, URZ ;  /* 0x000000120a0a7290 */ /* 0x000fe4000fffe0ff */
[----:B------:R-:W-:Y:S02]  /*23030*/  UPLOP3.LUT UP1, UPT, UPT, UPT, UP1, 0x40, 0x4 ;  /* 0x000000000004789c */ /* 0x000fe40003f2e810 */
[----:B------:R-:W-:-:S09]  /*23040*/  UISETP.GE.AND UP0, UPT, UR10, UR19, UPT ;  /* 0x000000130a00728c */ /* 0x000fd2000bf06270 */
[----:B------:R-:W-:Y:S05]  /*23050*/  BRA.U !UP0, `(.L_x_5934) ;  /* 0xfffffded08047547 */ /* 0x000fea000b83ffff */
[----:B------:R-:W-:Y:S05]  /*23060*/  EXIT ;  /* 0x000000000000794d */ /* 0x000fea0003800000 */
.L_x_5935:
        /* <DEDUP_REMOVED lines=9> */
.L_x_17968:


//--------------------- .text._ZN10layer_norm31ln_parallel_residual_fwd_kernelINS_13Kernel_traitsI13__nv_bfloat16S2_fS2_fjLj4096ELj1ELj1ELj4ELj16ENS_18Kernel_traits_baseILj4096ES2_S2_fS2_fjLj128EEEEELb1ELb0ELb1EEEvNS_9FwdParamsE --------------------------
	.section	.text._ZN10layer_norm31ln_parallel_residual_fwd_kernelINS_13Kernel_traitsI13__nv_bfloat16S2_fS2_fjLj4096ELj1ELj1ELj4ELj16ENS_18Kernel_traits_baseILj4096ES2_S2_fS2_fjLj128EEEEELb1ELb0ELb1EEEvNS_9FwdParamsE,"ax",@progbits
	.align	128
        .global         _ZN10layer_norm31ln_parallel_residual_fwd_kernelINS_13Kernel_traitsI13__nv_bfloat16S2_fS2_fjLj4096ELj1ELj1ELj4ELj16ENS_18Kernel_traits_baseILj4096ES2_S2_fS2_fjLj128EEEEELb1ELb0ELb1EEEvNS_9FwdParamsE
        .type           _ZN10layer_norm31ln_parallel_residual_fwd_kernelINS_13Kernel_traitsI13__nv_bfloat16S2_fS2_fjLj4096ELj1ELj1ELj4ELj16ENS_18Kernel_traits_baseILj4096ES2_S2_fS2_fjLj128EEEEELb1ELb0ELb1EEEvNS_9FwdParamsE,@function
        .size           _ZN10layer_norm31ln_parallel_residual_fwd_kernelINS_13Kernel_traitsI13__nv_bfloat16S2_fS2_fjLj4096ELj1ELj1ELj4ELj16ENS_18Kernel_traits_baseILj4096ES2_S2_fS2_fjLj128EEEEELb1ELb0ELb1EEEvNS_9FwdParamsE,(.L_x_17969 - _ZN10layer_norm31ln_parallel_residual_fwd_kernelINS_13Kernel_traitsI13__nv_bfloat16S2_fS2_fjLj4096ELj1ELj1ELj4ELj16ENS_18Kernel_traits_baseILj4096ES2_S2_fS2_fjLj128EEEEELb1ELb0ELb1EEEvNS_9FwdParamsE)
        .other          _ZN10layer_norm31ln_parallel_residual_fwd_kernelINS_13Kernel_traitsI13__nv_bfloat16S2_fS2_fjLj4096ELj1ELj1ELj4ELj16ENS_18Kernel_traits_baseILj4096ES2_S2_fS2_fjLj128EEEEELb1ELb0ELb1EEEvNS_9FwdParamsE,@"STO_CUDA_ENTRY STV_DEFAULT"
_ZN10layer_norm31ln_parallel_residual_fwd_kernelINS_13Kernel_traitsI13__nv_bfloat16S2_fS2_fjLj4096ELj1ELj1ELj4ELj16ENS_18Kernel_traits_baseILj4096ES2_S2_fS2_fjLj128EEEEELb1ELb0ELb1EEEvNS_9FwdParamsE:
.text._ZN10layer_norm31ln_parallel_residual_fwd_kernelINS_13Kernel_traitsI13__nv_bfloat16S2_fS2_fjLj4096ELj1ELj1ELj4ELj16ENS_18Kernel_traits_baseILj4096ES2_S2_fS2_fjLj128EEEEELb1ELb0ELb1EEEvNS_9FwdParamsE:
        /* <DEDUP_REMOVED lines=19> */
[----:B------:R-:W0:Y:S01]  /*0130*/  LDC R9, c[0x0][0x360] ;  /* 0x0000d800ff097b82 */ /* 0x000e220000000800 */
[----:B--2---:R-:W-:Y:S01]  /*0140*/  @P0 R2UR UR10, R2 ;  /* 0x00000000020a02ca */ /* 0x004fe200000e0000 */
[----:B0-----:R-:W-:Y:S01]  /*0150*/  IMAD R2, R9, UR18, R0 ;  /* 0x0000001209027c24 */ /* 0x001fe2000f8e0200 */
[----:B------:R-:W-:Y:S02]  /*0160*/  @P0 R2UR UR11, R3 ;  /* 0x00000000030b02ca */ /* 0x000fe400000e0000 */
[----:B------:R-:W-:Y:S02]  /*0170*/  LOP3.LUT R3, R0, 0x1f, RZ, 0xc0, !PT ;  /* 0x0000001f00037812 */ /* 0x000fe400078ec0ff */
[----:B-1----:R-:W-:-:S05]  /*0180*/  @P0 IADD3 R182, P1, PT, R4, R7, RZ ;  /* 0x0000000704b60210 */ /* 0x002fca0007f3e0ff */
[----:B------:R-:W-:Y:S02]  /*0190*/  @P0 IMAD.X R183, RZ, RZ, R5, P1 ;  /* 0x000000ffffb70224 */ /* 0x000fe400008e0605 */
[----:B------:R-:W-:Y:S02]  /*01a0*/  UIADD3 UR23, UPT, UPT, UR10, -0x61c88647, URZ ;  /* 0x9e3779b90a177890 */ /* 0x000fe4000fffe0ff */
[----:B------:R-:W-:Y:S01]  /*01b0*/  UIADD3 UR24, UPT, UPT, UR11, -0x4498517b, URZ ;  /* 0xbb67ae850b187890 */ /* 0x000fe2000fffe0ff */
[--C-:B------:R-:W-:Y:S01]  /*01c0*/  SHF.R.U64 R4, R182, 0x2, R183.reuse ;  /* 0x00000002b6047819 */ /* 0x100fe200000012b7 */
[----:B------:R-:W-:Y:S01]  /*01d0*/  UIADD3 UR25, UPT, UPT, UR10, 0x3c6ef372, URZ ;  /* 0x3c6ef3720a197890 */ /* 0x000fe2000fffe0ff */
[----:B------:R-:W-:Y:S01]  /*01e0*/  SHF.R.U32.HI R5, RZ, 0x2, R183 ;  /* 0x00000002ff057819 */ /* 0x000fe200000116b7 */
[----:B------:R-:W-:Y:S02]  /*01f0*/  UIADD3 UR26, UPT, UPT, UR11, 0x76cf5d0a, URZ ;  /* 0x76cf5d0a0b1a7890 */ /* 0x000fe4000fffe0ff */
        /* <DEDUP_REMOVED lines=48> */
.L_x_5937:
        /* <DEDUP_REMOVED lines=27> */
.L_x_5936:
        /* <DEDUP_REMOVED lines=29> */
.L_x_5939:
        /* <DEDUP_REMOVED lines=26> */
.L_x_5938:
[----:B------:R-:W1:Y:S02]  /*0a20*/  LDCU UR4, c[0x0][0x384] ;  /* 0x00007080ff0477ac */ /* 0x000e640008000800 */
[----:B-1----:R-:W-:-:S06]  /*0a30*/  UISETP.GE.AND UP0, UPT, UR18, UR4, UPT ;  /* 0x000000041200728c */ /* 0x002fcc000bf06270 */
[----:B------:R-:W-:-:S13]  /*0a40*/  PLOP3.LUT P0, PT, PT, PT, UP0, 0x80, 0x8 ;  /* 0x000000000008781c */ /* 0x000fda0003f0f008 */
[----:B------:R-:W-:Y:S05]  /*0a50*/  @P0 EXIT ;  /* 0x000000000000094d */ /* 0x000fea0003800000 */
[----:B0-----:R-:W-:Y:S01]  /*0a60*/  IMAD.HI.U32 R6, R2, -0x326172a9, RZ ;  /* 0xcd9e8d5702067827 */ /* 0x001fe200078e00ff */
[----:B------:R-:W0:Y:S01]  /*0a70*/  LDCU.64 UR4, c[0x0][0x398] ;  /* 0x00007300ff0477ac */ /* 0x000e220008000a00 */
[----:B------:R-:W-:Y:S02]  /*0a80*/  LOP3.LUT R182, R182, 0x3, RZ, 0xc0, !PT ;  /* 0x00000003b6b67812 */ /* 0x000fe400078ec0ff */
[----:B------:R-:W-:Y:S01]  /*0a90*/  IMAD.HI.U32 R7, R4, -0x2daee0ad, RZ ;  /* 0xd2511f5304077827 */ /* 0x000fe200078e00ff */
[----:B------:R-:W-:Y:S01]  /*0aa0*/  LOP3.LUT R6, R5, UR10, R6, 0x96, !PT ;  /* 0x0000000a05067c12 */ /* 0x000fe2000f8e9606 */
[----:B------:R-:W-:Y:S01]  /*0ab0*/  UPLOP3.LUT UP1, UPT, UPT, UPT, UPT, 0x40, 0x4 ;  /* 0x000000000004789c */ /* 0x000fe20003f2e870 */
[----:B-----5:R-:W-:Y:S01]  /*0ac0*/  PRMT R13, R126, 0x7632, R13 ;  /* 0x000076327e0d7816 */ /* 0x020fe2000000000d */
        /* <DEDUP_REMOVED lines=15> */
[----:B0-----:R-:W-:Y:S01]  /*0bc0*/  UISETP.NE.U32.AND UP0, UPT, UR4, URZ, UPT ;  /* 0x000000ff0400728c */ /* 0x001fe2000bf05070 */
[----:B------:R-:W-:Y:S01]  /*0bd0*/  IMAD.HI.U32 R7, R10, -0x326172a9, RZ ;  /* 0xcd9e8d570a077827 */ /* 0x000fe200078e00ff */
[----:B------:R-:W0:Y:S01]  /*0be0*/  LDCU.U8 UR4, c[0x0][0x410] ;  /* 0x00008200ff0477ac */ /* 0x000e220008000000 */
[----:B------:R-:W-:-:S02]  /*0bf0*/  PRMT R18, R88, 0x7632, R18 ;  /* 0x0000763258127816 */ /* 0x000fc40000000012 */
[----:B------:R-:W-:Y:S01]  /*0c00*/  IMAD.HI.U32 R6, R8, -0x2daee0ad, RZ ;  /* 0xd2511f5308067827 */ /* 0x000fe200078e00ff */
[----:B------:R-:W-:Y:S01]  /*0c10*/  LOP3.LUT R7, R12, UR25, R7, 0x96, !PT ;  /* 0x000000190c077c12 */ /* 0x000fe2000f8e9607 */
[----:B------:R-:W-:Y:S01]  /*0c20*/  UISETP.NE.AND.EX UP0, UPT, UR5, URZ, UPT, UP0 ;  /* 0x000000ff0500728c */ /* 0x000fe2000bf05300 */
[----:B------:R-:W-:Y:S01]  /*0c30*/  PRMT R19, R108, 0x7632, R19 ;  /* 0x000076326c137816 */ /* 0x000fe20000000013 */
[----:B------:R-:W-:Y:S01]  /*0c40*/  IMAD R12, R8, -0x2daee0ad, RZ ;  /* 0xd2511f53080c7824 */ /* 0x000fe200078e02ff */
[----:B------:R-:W-:Y:S01]  /*0c50*/  LOP3.LUT R6, R9, UR26, R6, 0x96, !PT ;  /* 0x0000001a09067c12 */ /* 0x000fe2000f8e9606 */
[----:B------:R-:W-:Y:S01]  /*0c60*/  IMAD.HI.U32 R11, R7, -0x2daee0ad, RZ ;  /* 0xd2511f53070b7827 */ /* 0x000fe200078e00ff */
[----:B------:R-:W-:Y:S01]  /*0c70*/  PRMT R20, R104, 0x7632, R20 ;  /* 0x0000763268147816 */ /* 0x000fe20000000014 */
[----:B------:R-:W3:Y:S01]  /*0c80*/  LDCU UR19, c[0x0][0x388] ;  /* 0x00007100ff1377ac */ /* 0x000ee20008000800 */
[----:B------:R-:W-:Y:S01]  /*0c90*/  PRMT R21, R124, 0x7632, R21 ;  /* 0x000076327c157816 */ /* 0x000fe20000000015 */
[----:B------:R-:W-:Y:S01]  /*0ca0*/  IMAD R9, R10, -0x326172a9, RZ ;  /* 0xcd9e8d570a097824 */ /* 0x000fe200078e02ff */
[----:B------:R-:W-:Y:S01]  /*0cb0*/  LOP3.LUT R11, R12, UR28, R11, 0x96, !PT ;  /* 0x0000001c0c0b7c12 */ /* 0x000fe2000f8e960b */
[C---:B------:R-:W-:Y:S01]  /*0cc0*/  IMAD.HI.U32 R8, R6.reuse, -0x326172a9, RZ ;  /* 0xcd9e8d5706087827 */ /* 0x040fe200078e00ff */
[----:B------:R-:W-:Y:S01]  /*0cd0*/  PRMT R22, R87, 0x7632, R22 ;  /* 0x0000763257167816 */ /* 0x000fe20000000016 */
[----:B------:R-:W4:Y:S01]  /*0ce0*/  LDCU UR22, c[0x0][0x400] ;  /* 0x00008000ff1677ac */ /* 0x000f220008000800 */
        /* <DEDUP_REMOVED lines=11> */
[----:B------:R-:W1:Y:S01]  /*0da0*/  LDCU.64 UR14, c[0x0][0x3a0] ;  /* 0x00007400ff0e77ac */ /* 0x000e620008000a00 */
        /* <DEDUP_REMOVED lines=40> */
[C---:B------:R-:W-:Y:S01]  /*1030*/  IMAD.HI.U32 R7, R8.reuse, -0x2daee0ad, RZ ;  /* 0xd2511f5308077827 */ /* 0x040fe200078e00ff */
[--C-:B------:R-:W-:Y:S02]  /*1040*/  LOP3.LUT R194, R9, UR37, R6.reuse, 0x96, !PT ;  /* 0x0000002509c27c12 */ /* 0x100fe4000f8e9606 */
        /* <DEDUP_REMOVED lines=11> */
[----:B------:R-:W-:Y:S01]  /*1100*/  IMAD.MOV.U32 R184, RZ, RZ, RZ ;  /* 0x000000ffffb87224 */ /* 0x000fe200078e00ff */
[----:B------:R-:W-:Y:S01]  /*1110*/  LOP3.LUT R196, R7, UR39, R196, 0x96, !PT ;  /* 0x0000002707c47c12 */ /* 0x000fe2000f8e96c4 */
        /* <DEDUP_REMOVED lines=30> */
[----:B-1234-:R-:W-:-:S07]  /*1300*/  PRMT R181, R136, 0x7632, R181 ;  /* 0x0000763288b57816 */ /* 0x01efce00000000b5 */
.L_x_6240:
[----:B------:R-:W-:Y:S01]  /*1310*/  ISETP.NE.U32.AND P0, PT, RZ, UR14, PT ;  /* 0x0000000eff007c0c */ /* 0x000fe2000bf05070 */
[----:B------:R-:W-:Y:S01]  /*1320*/  UIMAD UR4, UR18, UR19, URZ ;  /* 0x00000013120472a4 */ /* 0x000fe2000f8e02ff */
[----:B-1----:R-:W0:Y:S01]  /*1330*/  LDC.64 R140, c[0x0][0x390] ;  /* 0x0000e400ff8c7b82 */ /* 0x002e220000000a00 */
        /* <DEDUP_REMOVED lines=10> */
[----:B-1----:R-:W-:-:S05]  /*13e0*/  @P1 IMAD.WIDE.U32 R40, R195, R40, UR20 ;  /* 0x00000014c3281e25 */ /* 0x002fca000f8e0028 */
[----:B------:R-:W3:Y:S01]  /*13f0*/  @P2 LDG.E.128 R72, desc[UR8][R40.64] ;  /* 0x0000000828482981 */ /* 0x000ee2000c1e1d00 */
[----:B--2---:R-:W-:-:S04]  /*1400*/  @P0 IMAD.WIDE.U32 R42, R195, 0x20, R36 ;  /* 0x00000020c32a0825 */ /* 0x004fc800078e0024 */
[----:B0-----:R-:W-:Y:S01]  /*1410*/  IMAD.WIDE.U32 R36, R195, 0x10, R140 ;  /* 0x00000010c3247825 */ /* 0x001fe200078e008c */
[----:B------:R0:W5:Y:S04]  /*1420*/  @P0 LDG.E.128 R68, desc[UR8][R42.64] ;  /* 0x000000082a440981 */ /* 0x000168000c1e1d00 */
[----:B------:R0:W5:Y:S04]  /*1430*/  @P0 LDG.E.128 R64, desc[UR8][R42.64+0x10] ;  /* 0x000010082a400981 */ /* 0x000168000c1e1d00 */
[----:B------:R-:W5:Y:S01]  /*1440*/  LDG.E.128 R36, desc[UR8][R36.64] ;  /* 0x0000000824247981 */ /* 0x000f62000c1e1d00 */
[----:B------:R-:W-:Y:S01]  /*1450*/  UISETP.NE.U32.AND UP0, UPT, UR12, URZ, UPT ;  /* 0x000000ff0c00728c */ /* 0x000fe2000bf05070 */
[----:B------:R-:W-:-:S03]  /*1460*/  IMAD.MOV.U32 R200, RZ, RZ, 0x2f800000 ;  /* 0x2f800000ffc87424 */ /* 0x000fc600078e00ff */
[----:B------:R-:W-:Y:S01]  /*1470*/  UISETP.NE.AND.EX UP0, UPT, UR13, URZ, UPT, UP0 ;  /* 0x000000ff0d00728c */ /* 0x000fe2000bf05300 */
[----:B---3--:R-:W-:Y:S02]  /*1480*/  PRMT R44, R75, 0x7632, R44 ;  /* 0x000076324b2c7816 */ /* 0x008fe4000000002c */
[----:B------:R-:W-:Y:S02]  /*1490*/  PRMT R45, R74, 0x7632, R45 ;  /* 0x000076324a2d7816 */ /* 0x000fe4000000002d */
[----:B------:R-:W-:Y:S02]  /*14a0*/  PRMT R49, R73, 0x7632, R49 ;  /* 0x0000763249317816 */ /* 0x000fe40000000031 */
[----:B------:R-:W-:Y:S02]  /*14b0*/  PRMT R48, R72, 0x7632, R48 ;  /* 0x0000763248307816 */ /* 0x000fe40000000030 */
        /* <DEDUP_REMOVED lines=16> */
.L_x_5942:
        /* <DEDUP_REMOVED lines=12> */
.L_x_5943:
        /* <DEDUP_REMOVED lines=40> */
[----:B------:R-:W-:-:S07]  /*1900*/  IMAD.MOV.U32 R40, RZ, RZ, R194 ;  /* 0x000000ffff287224 */ /* 0x000fce00078e00c2 */
.L_x_5941:
[----:B------:R-:W-:Y:S01]  /*1910*/  ISETP.NE.AND P1, PT, R42, 0x1, PT ;  /* 0x000000012a00780c */ /* 0x000fe20003f25270 */
[----:B------:R-:W-:Y:S01]  /*1920*/  UMOV UR4, UR6 ;  /* 0x0000000600047c82 */ /* 0x000fe20008000000 */
[----:B------:R-:W-:Y:S01]  /*1930*/  I2FP.F32.U32 R41, R40 ;  /* 0x0000002800297245 */ /* 0x000fe20000201000 */
[----:B------:R-:W-:Y:S01]  /*1940*/  IMAD.MOV.U32 R40, RZ, RZ, 0x2 ;  /* 0x00000002ff287424 */ /* 0x000fe200078e00ff */
[C---:B-----5:R-:W-:Y:S02]  /*1950*/  SHF.L.U32 R49, R36.reuse, 0x10, RZ ;  /* 0x0000001024317819 */ /* 0x060fe400000006ff */
[----:B------:R-:W-:Y:S01]  /*1960*/  PRMT R36, R36, 0x7632, R36 ;  /* 0x0000763224247816 */ /* 0x000fe20000000024 */
[----:B------:R-:W-:-:S05]  /*1970*/  FFMA.FTZ R41, R41, R200, 1.1641532182693481445e-10 ;  /* 0x2f00000029297423 */ /* 0x000fca00000100c8 */
[----:B------:R-:W-:Y:S01]  /*1980*/  FSETP.LE.FTZ.AND P2, PT, R41, UR4, PT ;  /* 0x0000000429007c0b */ /* 0x000fe2000bf53000 */
[----:B------:R-:W-:-:S03]  /*1990*/  IMAD.MOV.U32 R41, RZ, RZ, R198 ;  /* 0x000000ffff297224 */ /* 0x000fc600078e00c6 */
        /* <DEDUP_REMOVED lines=10> */
.L_x_5945:
        /* <DEDUP_REMOVED lines=12> */
.L_x_5946:
        /* <DEDUP_REMOVED lines=42> */
.L_x_5944:
[----:B------:R-:W-:Y:S01]  /*1da0*/  ISETP.NE.AND P1, PT, R40, 0x1, PT ;  /* 0x000000012800780c */ /* 0x000fe20003f25270 */
[----:B------:R-:W-:Y:S01]  /*1db0*/  IMAD.U32 R51, R36, 0x10000, RZ ;  /* 0x0001000024337824 */ /* 0x000fe200078e00ff */
[----:B------:R-:W-:Y:S01]  /*1dc0*/  I2FP.F32.U32 R41, R41 ;  /* 0x0000002900297245 */ /* 0x000fe20000201000 */
[----:B------:R-:W-:Y:S02]  /*1dd0*/  IMAD.MOV.U32 R42, RZ, RZ, 0x2 ;  /* 0x00000002ff2a7424 */ /* 0x000fe400078e00ff */
[----:B------:R-:W-:Y:S02]  /*1de0*/  IMAD.MOV.U32 R36, RZ, RZ, R198 ;  /* 0x000000ffff247224 */ /* 0x000fe400078e00c6 */
[----:B------:R-:W-:-:S05]  /*1df0*/  FFMA.FTZ R41, R41, R200, 1.1641532182693481445e-10 ;  /* 0x2f00000029297423 */ /* 0x000fca00000100c8 */
[----:B------:R-:W-:-:S04]  /*1e00*/  FSETP.LE.FTZ.AND P2, PT, R41, UR4, PT ;  /* 0x0000000429007c0b */ /* 0x000fc8000bf53000 */
[----:B------:R-:W-:Y:S01]  /*1e10*/  P2R R46, PR, RZ, 0x4 ;  /* 0x00000004ff2e7803 */ /* 0x000fe20000000000 */
[----:B------:R-:W-:Y:S08]  /*1e20*/  @!P1 BRA `(.L_x_5947) ;  /* 0x0000000000f89947 */ /* 0x000ff00003800000 */
        /* <DEDUP_REMOVED lines=8> */
.L_x_5948:
        /* <DEDUP_REMOVED lines=12> */
.L_x_5949:
        /* <DEDUP_REMOVED lines=42> */
.L_x_5947:
[----:B------:R-:W-:Y:S01]  /*2210*/  ISETP.NE.AND P1, PT, R42, 0x1, PT ;  /* 0x000000012a00780c */ /* 0x000fe20003f25270 */
[C---:B------:R-:W-:Y:S01]  /*2220*/  IMAD.U32 R50, R37.reuse, 0x10000, RZ ;  /* 0x0001000025327824 */ /* 0x040fe200078e00ff */
[----:B------:R-:W-:Y:S01]  /*2230*/  I2FP.F32.U32 R41, R36 ;  /* 0x0000002400297245 */ /* 0x000fe20000201000 */
[----:B------:R-:W-:Y:S01]  /*2240*/  IMAD.MOV.U32 R36, RZ, RZ, 0x2 ;  /* 0x00000002ff247424 */ /* 0x000fe200078e00ff */
[----:B------:R-:W-:Y:S02]  /*2250*/  PRMT R54, R37, 0x7632, R54 ;  /* 0x0000763225367816 */ /* 0x000fe40000000036 */
[----:B------:R-:W-:Y:S01]  /*2260*/  MOV R37, R198 ;  /* 0x000000c600257202 */ /* 0x000fe20000000f00 */
[----:B------:R-:W-:-:S05]  /*2270*/  FFMA.FTZ R41, R41, R200, 1.1641532182693481445e-10 ;  /* 0x2f00000029297423 */ /* 0x000fca00000100c8 */
[----:B------:R-:W-:-:S04]  /*2280*/  FSETP.LE.FTZ.AND P2, PT, R41, UR4, PT ;  /* 0x0000000429007c0b */ /* 0x000fc8000bf53000 */
        /* <DEDUP_REMOVED lines=10> */
.L_x_5951:
        /* <DEDUP_REMOVED lines=12> */
.L_x_5952:
        /* <DEDUP_REMOVED lines=42> */
.L_x_5950:
[----:B------:R-:W-:Y:S01]  /*2690*/  ISETP.NE.AND P2, PT, R36, 0x1, PT ;  /* 0x000000012400780c */ /* 0x000fe20003f45270 */
[----:B------:R-:W-:Y:S01]  /*26a0*/  HFMA2 R40, -RZ, RZ, 0, 1.1920928955078125e-07 ;  /* 0x00000002ff287431 */ /* 0x000fe200000001ff */
[----:B------:R-:W-:Y:S01]  /*26b0*/  I2FP.F32.U32 R37, R37 ;  /* 0x0000002500257245 */ /* 0x000fe20000201000 */
[----:B------:R-:W-:-:S04]  /*26c0*/  IMAD.U32 R54, R54, 0x10000, RZ ;  /* 0x0001000036367824 */ /* 0x000fc800078e00ff */
[----:B------:R-:W-:-:S05]  /*26d0*/  FFMA.FTZ R37, R37, R200, 1.1641532182693481445e-10 ;  /* 0x2f00000025257423 */ /* 0x000fca00000100c8 */
[----:B------:R-:W-:Y:S01]  /*26e0*/  FSETP.LE.FTZ.AND P1, PT, R37, UR4, PT ;  /* 0x0000000425007c0b */ /* 0x000fe2000bf33000 */
[----:B------:R-:W-:Y:S01]  /*26f0*/  IMAD.MOV.U32 R37, RZ, RZ, R198 ;  /* 0x000000ffff257224 */ /* 0x000fe200078e00c6 */
[----:B------:R-:W-:Y:S11]  /*2700*/  @!P2 BRA `(.L_x_5953) ;  /* 0x0000000000f8a947 */ /* 0x000ff60003800000 */
        /* <DEDUP_REMOVED lines=8> */
.L_x_5954:
        /* <DEDUP_REMOVED lines=12> */
.L_x_5955:
        /* <DEDUP_REMOVED lines=41> */
[----:B------:R-:W-:-:S07]  /*2ae0*/  IMAD.MOV.U32 R40, RZ, RZ, RZ ;  /* 0x000000ffff287224 */ /* 0x000fce00078e00ff */
.L_x_5953:
[----:B------:R-:W-:Y:S01]  /*2af0*/  ISETP.NE.AND P3, PT, R40, 0x1, PT ;  /* 0x000000012800780c */ /* 0x000fe20003f65270 */
[----:B------:R-:W-:Y:S01]  /*2b00*/  IMAD.MOV.U32 R36, RZ, RZ, 0x2 ;  /* 0x00000002ff247424 */ /* 0x000fe200078e00ff */
[----:B------:R-:W-:Y:S02]  /*2b10*/  I2FP.F32.U32 R37, R37 ;  /* 0x0000002500257245 */ /* 0x000fe40000201000 */
[C---:B------:R-:W-:Y:S02]  /*2b20*/  SHF.L.U32 R53, R38.reuse, 0x10, RZ ;  /* 0x0000001026357819 */ /* 0x040fe400000006ff */
[----:B------:R-:W-:Y:S01]  /*2b30*/  PRMT R55, R38, 0x7632, R55 ;  /* 0x0000763226377816 */ /* 0x000fe20000000037 */
        /* <DEDUP_REMOVED lines=12> */
.L_x_5957:
        /* <DEDUP_REMOVED lines=12> */
.L_x_5958:
        /* <DEDUP_REMOVED lines=42> */
.L_x_5956:
[----:B------:R-:W-:Y:S01]  /*2f60*/  ISETP.NE.AND P4, PT, R36, 0x1, PT ;  /* 0x000000012400780c */ /* 0x000fe20003f85270 */
[----:B------:R-:W-:Y:S01]  /*2f70*/  IMAD.U32 R55, R55, 0x10000, RZ ;  /* 0x0001000037377824 */ /* 0x000fe200078e00ff */
[----:B------:R-:W-:Y:S01]  /*2f80*/  I2FP.F32.U32 R37, R37 ;  /* 0x0000002500257245 */ /* 0x000fe20000201000 */
[----:B------:R-:W-:-:S04]  /*2f90*/  IMAD.MOV.U32 R40, RZ, RZ, 0x2 ;  /* 0x00000002ff287424 */ /* 0x000fc800078e00ff */
[----:B------:R-:W-:-:S05]  /*2fa0*/  FFMA.FTZ R37, R37, R200, 1.1641532182693481445e-10 ;  /* 0x2f00000025257423 */ /* 0x000fca00000100c8 */
[----:B------:R-:W-:Y:S01]  /*2fb0*/  FSETP.LE.FTZ.AND P3, PT, R37, UR4, PT ;  /* 0x0000000425007c0b */ /* 0x000fe2000bf73000 */
[----:B------:R-:W-:Y:S01]  /*2fc0*/  IMAD.MOV.U32 R37, RZ, RZ, R198 ;  /* 0x000000ffff257224 */ /* 0x000fe200078e00c6 */
[----:B------:R-:W-:Y:S11]  /*2fd0*/  @!P4 BRA `(.L_x_5959) ;  /* 0x0000000000f8c947 */ /* 0x000ff60003800000 */
        /* <DEDUP_REMOVED lines=8> */
.L_x_5960:
        /* <DEDUP_REMOVED lines=12> */
.L_x_5961:
        /* <DEDUP_REMOVED lines=42> */
.L_x_5959:
[----:B------:R-:W-:Y:S01]  /*33c0*/  ISETP.NE.AND P5, PT, R40, 0x1, PT ;  /* 0x000000012800780c */ /* 0x000fe20003fa5270 */
[C---:B------:R-:W-:Y:S01]  /*33d0*/  IMAD.U32 R62, R39.reuse, 0x10000, RZ ;  /* 0x00010000273e7824 */ /* 0x040fe200078e00ff */
[----:B------:R-:W-:Y:S01]  /*33e0*/  I2FP.F32.U32 R37, R37 ;  /* 0x0000002500257245 */ /* 0x000fe20000201000 */
[----:B------:R-:W-:Y:S01]  /*33f0*/  IMAD.MOV.U32 R142, RZ, RZ, 0x2 ;  /* 0x00000002ff8e7424 */ /* 0x000fe200078e00ff */
[----:B------:R-:W-:Y:S02]  /*3400*/  PRMT R44, R39, 0x7632, R44 ;  /* 0x00007632272c7816 */ /* 0x000fe4000000002c */
[----:B------:R-:W-:Y:S01]  /*3410*/  MOV R38, R198 ;  /* 0x000000c600267202 */ /* 0x000fe20000000f00 */
[----:B------:R-:W-:-:S05]  /*3420*/  FFMA.FTZ R37, R37, R200, 1.1641532182693481445e-10 ;  /* 0x2f00000025257423 */ /* 0x000fca00000100c8 */
[----:B------:R-:W-:Y:S01]  /*3430*/  FSETP.LE.FTZ.AND P4, PT, R37, UR4, PT ;  /* 0x0000000425007c0b */ /* 0x000fe2000bf93000 */
        /* <DEDUP_REMOVED lines=9> */
.L_x_5963:
        /* <DEDUP_REMOVED lines=12> */
.L_x_5964:
        /* <DEDUP_REMOVED lines=42> */
.L_x_5962:
[----:B------:R-:W-:Y:S01]  /*3830*/  UMOV UR5, UR7 ;  /* 0x0000000700057c82 */ /* 0x000fe20008000000 */
[----:B------:R-:W-:Y:S01]  /*3840*/  P2R R36, PR, RZ, 0x1 ;  /* 0x00000001ff247803 */ /* 0x000fe20000000000 */
[----:B------:R-:W-:Y:S01]  /*3850*/  FMUL.FTZ R50, R50, UR5 ;  /* 0x0000000532327c20 */ /* 0x000fe20008410000 */
[----:B------:R-:W-:Y:S01]  /*3860*/  I2FP.F32.U32 R37, R38 ;  /* 0x0000002600257245 */ /* 0x000fe20000201000 */
[----:B------:R-:W-:Y:S01]  /*3870*/  FMUL.FTZ R49, R49, UR5 ;  /* 0x0000000531317c20 */ /* 0x000fe20008410000 */
[----:B------:R-:W-:Y:S01]  /*3880*/  ISETP.NE.AND P0, PT, R48, RZ, PT ;  /* 0x000000ff3000720c */ /* 0x000fe20003f05270 */
[----:B------:R-:W-:Y:S01]  /*3890*/  IMAD.U32 R44, R44, 0x10000, RZ ;  /* 0x000100002c2c7824 */ /* 0x000fe200078e00ff */
[----:B------:R-:W-:Y:S01]  /*38a0*/  ISETP.NE.AND P5, PT, R47, RZ, PT ;  /* 0x000000ff2f00720c */ /* 0x000fe20003fa5270 */
[----:B------:R-:W-:Y:S01]  /*38b0*/  FFMA.FTZ R37, R37, R200, 1.1641532182693481445e-10 ;  /* 0x2f00000025257423 */ /* 0x000fe200000100c8 */
[----:B------:R-:W-:Y:S01]  /*38c0*/  FSEL R58, R50, RZ, P0 ;  /* 0x000000ff323a7208 */ /* 0x000fe20000000000 */
[----:B------:R-:W-:Y:S01]  /*38d0*/  FMUL.FTZ R62, R62, UR5 ;  /* 0x000000053e3e7c20 */ /* 0x000fe20008410000 */
[----:B------:R-:W-:Y:S01]  /*38e0*/  ISETP.NE.AND P0, PT, R36, RZ, PT ;  /* 0x000000ff2400720c */ /* 0x000fe20003f05270 */
[----:B------:R-:W-:Y:S01]  /*38f0*/  FMUL.FTZ R55, R55, UR5 ;  /* 0x0000000537377c20 */ /* 0x000fe20008410000 */
[----:B------:R-:W-:Y:S01]  /*3900*/  FMUL.FTZ R53, R53, UR5 ;  /* 0x0000000535357c20 */ /* 0x000fe20008410000 */
[----:B------:R-:W-:Y:S01]  /*3910*/  FMUL.FTZ R54, R54, UR5 ;  /* 0x0000000536367c20 */ /* 0x000fe20008410000 */
[----:B------:R-:W-:Y:S01]  /*3920*/  FMUL.FTZ R51, R51, UR5 ;  /* 0x0000000533337c20 */ /* 0x000fe20008410000 */
[----:B------:R-:W-:Y:S01]  /*3930*/  FMUL.FTZ R44, R44, UR5 ;  /* 0x000000052c2c7c20 */ /* 0x000fe20008410000 */
[----:B------:R-:W-:-:S02]  /*3940*/  FSEL R56, R49, RZ, P5 ;  /* 0x000000ff31387208 */ /* 0x000fc40002800000 */
[----:B------:R-:W-:Y:S02]  /*3950*/  ISETP.NE.AND P6, PT, R46, RZ, PT ;  /* 0x000000ff2e00720c */ /* 0x000fe40003fc5270 */
[----:B------:R-:W-:Y:S02]  /*3960*/  FSETP.GTU.FTZ.AND P5, PT, R37, UR4, PT ;  /* 0x0000000425007c0b */ /* 0x000fe4000bfbc000 */
        /* <DEDUP_REMOVED lines=12> */
[----:B------:R-:W-:Y:S01]  /*3a30*/  PLOP3.LUT P5, PT, P5, PT, PT, 0x8, 0x80 ;  /* 0x000000000080781c */ /* 0x000fe20002fae170 */
[----:B------:R-:W-:-:S02]  /*3a40*/  @P0 FADD.FTZ R57, R69, R57 ;  /* 0x0000003945390221 */ /* 0x000fc40000010000 */
[----:B------:R-:W-:Y:S01]  /*3a50*/  @P0 FADD.FTZ R63, R67, R63 ;  /* 0x0000003f433f0221 */ /* 0x000fe20000010000 */
[----:B------:R-:W-:Y:S09]  /*3a60*/  BRA `(.L_x_5965) ;  /* 0x0000004800947947 */ /* 0x000ff20003800000 */
.L_x_5940:
        /* <DEDUP_REMOVED lines=15> */
.L_x_5967:
        /* <DEDUP_REMOVED lines=12> */
.L_x_5968:
        /* <DEDUP_REMOVED lines=41> */
.L_x_5966:
[----:B------:R-:W-:Y:S01]  /*3eb0*/  ISETP.NE.AND P1, PT, R42, 0x1, PT ;  /* 0x000000012a00780c */ /* 0x000fe20003f25270 */
[C---:B-----5:R-:W-:Y:S01]  /*3ec0*/  IMAD.U32 R46, R36.reuse, 0x10000, RZ ;  /* 0x00010000242e7824 */ /* 0x060fe200078e00ff */
[----:B------:R-:W-:Y:S01]  /*3ed0*/  I2FP.F32.U32 R41, R40 ;  /* 0x0000002800297245 */ /* 0x000fe20000201000 */
[----:B------:R-:W-:Y:S01]  /*3ee0*/  UMOV UR4, UR6 ;  /* 0x0000000600047c82 */ /* 0x000fe20008000000 */
[----:B------:R-:W-:Y:S01]  /*3ef0*/  UMOV UR5, UR7 ;  /* 0x0000000700057c82 */ /* 0x000fe20008000000 */
[----:B------:R-:W-:Y:S01]  /*3f00*/  PRMT R36, R36, 0x7632, R36 ;  /* 0x0000763224247816 */ /* 0x000fe20000000024 */
[----:B------:R-:W-:Y:S01]  /*3f10*/  FMUL.FTZ R46, R46, UR5 ;  /* 0x000000052e2e7c20 */ /* 0x000fe20008410000 */
[----:B------:R-:W-:Y:S01]  /*3f20*/  FFMA.FTZ R41, R41, R200, 1.1641532182693481445e-10 ;  /* 0x2f00000029297423 */ /* 0x000fe200000100c8 */
[----:B------:R-:W-:Y:S01]  /*3f30*/  IMAD.MOV.U32 R43, RZ, RZ, 0x2 ;  /* 0x00000002ff2b7424 */ /* 0x000fe200078e00ff */
[----:B------:R-:W-:-:S03]  /*3f40*/  MOV R40, R198 ;  /* 0x000000c600287202 */ /* 0x000fc60000000f00 */
        /* <DEDUP_REMOVED lines=11> */
.L_x_5970:
        /* <DEDUP_REMOVED lines=12> */
.L_x_5971:
        /* <DEDUP_REMOVED lines=42> */
.L_x_5969:
[----:B------:R-:W-:Y:S01]  /*4360*/  I2FP.F32.U32 R41, R40 ;  /* 0x0000002800297245 */ /* 0x000fe20000201000 */
[----:B------:R-:W-:Y:S01]  /*4370*/  IMAD.U32 R40, R72, 0x10000, RZ ;  /* 0x0001000048287824 */ /* 0x000fe200078e00ff */
[----:B------:R-:W-:-:S03]  /*4380*/  ISETP.NE.AND P2, PT, R43, 0x1, PT ;  /* 0x000000012b00780c */ /* 0x000fc60003f45270 */
[----:B------:R-:W-:Y:S01]  /*4390*/  FFMA.FTZ R41, R41, R200, 1.1641532182693481445e-10 ;  /* 0x2f00000029297423 */ /* 0x000fe200000100c8 */
[----:B------:R-:W-:-:S04]  /*43a0*/  FMUL.FTZ R40, R40, UR5 ;  /* 0x0000000528287c20 */ /* 0x000fc80008410000 */
[----:B------:R-:W-:Y:S02]  /*43b0*/  FSETP.GTU.FTZ.AND P1, PT, R41, UR4, PT ;  /* 0x0000000429007c0b */ /* 0x000fe4000bf3c000 */
[----:B------:R-:W-:Y:S02]  /*43c0*/  FSEL R41, R46, RZ, P3 ;  /* 0x000000ff2e297208 */ /* 0x000fe40001800000 */
[----:B------:R-:W-:Y:S02]  /*43d0*/  FSEL R40, R40, RZ, !P1 ;  /* 0x000000ff28287208 */ /* 0x000fe40004800000 */
[----:B------:R-:W-:-:S03]  /*43e0*/  SEL R185, RZ, 0x1, P1 ;  /* 0x00000001ffb97807 */ /* 0x000fc60000800000 */
[----:B------:R-:W-:Y:S01]  /*43f0*/  FADD.FTZ R56, R40, R41 ;  /* 0x0000002928387221 */ /* 0x000fe20000010000 */
[----:B------:R-:W-:Y:S02]  /*4400*/  HFMA2 R40, -RZ, RZ, 0, 1.1920928955078125e-07 ;  /* 0x00000002ff287431 */ /* 0x000fe400000001ff */
[----:B------:R-:W-:Y:S02]  /*4410*/  IMAD.MOV.U32 R41, RZ, RZ, R198 ;  /* 0x000000ffff297224 */ /* 0x000fe400078e00c6 */
[----:B------:R-:W-:Y:S01]  /*4420*/  @P0 FADD.FTZ R56, R68, R56 ;  /* 0x0000003844380221 */ /* 0x000fe20000010000 */
        /* <DEDUP_REMOVED lines=9> */
.L_x_5973:
        /* <DEDUP_REMOVED lines=12> */
.L_x_5974:
        /* <DEDUP_REMOVED lines=42> */
.L_x_5972:
[----:B------:R-:W-:Y:S01]  /*4820*/  ISETP.NE.AND P1, PT, R40, 0x1, PT ;  /* 0x000000012800780c */ /* 0x000fe20003f25270 */
[----:B------:R-:W-:Y:S01]  /*4830*/  IMAD.MOV.U32 R42, RZ, RZ, 0x2 ;  /* 0x00000002ff2a7424 */ /* 0x000fe200078e00ff */
[----:B------:R-:W-:Y:S02]  /*4840*/  I2FP.F32.U32 R41, R41 ;  /* 0x0000002900297245 */ /* 0x000fe40000201000 */
[----:B------:R-:W-:-:S03]  /*4850*/  SHF.L.U32 R36, R36, 0x10, RZ ;  /* 0x0000001024247819 */ /* 0x000fc600000006ff */
[----:B------:R-:W-:Y:S02]  /*4860*/  FFMA.FTZ R41, R41, R200, 1.1641532182693481445e-10 ;  /* 0x2f00000029297423 */ /* 0x000fe400000100c8 */
[----:B------:R-:W-:-:S03]  /*4870*/  FMUL.FTZ R36, R36, UR5 ;  /* 0x0000000524247c20 */ /* 0x000fc60008410000 */
        /* <DEDUP_REMOVED lines=12> */
.L_x_5976:
        /* <DEDUP_REMOVED lines=12> */
.L_x_5977:
        /* <DEDUP_REMOVED lines=42> */
.L_x_5975:
[----:B------:R-:W-:Y:S01]  /*4ca0*/  I2FP.F32.U32 R41, R41 ;  /* 0x0000002900297245 */ /* 0x000fe20000201000 */
[----:B------:R-:W-:Y:S01]  /*4cb0*/  IMAD.U32 R48, R48, 0x10000, RZ ;  /* 0x0001000030307824 */ /* 0x000fe200078e00ff */
[----:B------:R-:W-:Y:S01]  /*4cc0*/  ISETP.NE.AND P2, PT, R42, 0x1, PT ;  /* 0x000000012a00780c */ /* 0x000fe20003f45270 */
[----:B------:R-:W-:Y:S01]  /*4cd0*/  IMAD.MOV.U32 R40, RZ, RZ, 0x2 ;  /* 0x00000002ff287424 */ /* 0x000fe200078e00ff */
[----:B------:R-:W-:Y:S01]  /*4ce0*/  FSEL R57, R36, RZ, P3 ;  /* 0x000000ff24397208 */ /* 0x000fe20001800000 */
[----:B------:R-:W-:Y:S01]  /*4cf0*/  FFMA.FTZ R41, R41, R200, 1.1641532182693481445e-10 ;  /* 0x2f00000029297423 */ /* 0x000fe200000100c8 */
[----:B------:R-:W-:Y:S01]  /*4d00*/  FMUL.FTZ R48, R48, UR5 ;  /* 0x0000000530307c20 */ /* 0x000fe20008410000 */
[----:B------:R-:W-:-:S03]  /*4d10*/  IMAD.MOV.U32 R36, RZ, RZ, R198 ;  /* 0x000000ffff247224 */ /* 0x000fc600078e00c6 */
[----:B------:R-:W-:-:S04]  /*4d20*/  FSETP.GTU.FTZ.AND P1, PT, R41, UR4, PT ;  /* 0x0000000429007c0b */ /* 0x000fc8000bf3c000 */
        /* <DEDUP_REMOVED lines=13> */
.L_x_5979:
        /* <DEDUP_REMOVED lines=12> */
.L_x_5980:
        /* <DEDUP_REMOVED lines=42> */
.L_x_5978:
[----:B------:R-:W-:Y:S01]  /*5160*/  ISETP.NE.AND P1, PT, R40, 0x1, PT ;  /* 0x000000012800780c */ /* 0x000fe20003f25270 */
[C---:B------:R-:W-:Y:S01]  /*5170*/  IMAD.U32 R54, R37.reuse, 0x10000, RZ ;  /* 0x0001000025367824 */ /* 0x040fe200078e00ff */
[----:B------:R-:W-:Y:S02]  /*5180*/  I2FP.F32.U32 R41, R36 ;  /* 0x0000002400297245 */ /* 0x000fe40000201000 */
[----:B------:R-:W-:Y:S01]  /*5190*/  PRMT R53, R37, 0x7632, R53 ;  /* 0x0000763225357816 */ /* 0x000fe20000000035 */
[----:B------:R-:W-:Y:S01]  /*51a0*/  FMUL.FTZ R54, R54, UR5 ;  /* 0x0000000536367c20 */ /* 0x000fe20008410000 */
[----:B------:R-:W-:Y:S01]  /*51b0*/  MOV R37, R198 ;  /* 0x000000c600257202 */ /* 0x000fe20000000f00 */
[----:B------:R-:W-:-:S05]  /*51c0*/  FFMA.FTZ R41, R41, R200, 1.1641532182693481445e-10 ;  /* 0x2f00000029297423 */ /* 0x000fca00000100c8 */
[----:B------:R-:W-:Y:S01]  /*51d0*/  FSETP.LE.FTZ.AND P3, PT, R41, UR4, PT ;  /* 0x0000000429007c0b */ /* 0x000fe2000bf73000 */
[----:B------:R-:W-:-:S03]  /*51e0*/  IMAD.MOV.U32 R41, RZ, RZ, 0x2 ;  /* 0x00000002ff297424 */ /* 0x000fc600078e00ff */
        /* <DEDUP_REMOVED lines=10> */
.L_x_5982:
        /* <DEDUP_REMOVED lines=12> */
.L_x_5983:
        /* <DEDUP_REMOVED lines=42> */
.L_x_5981:
        /* <DEDUP_REMOVED lines=22> */
.L_x_5985:
        /* <DEDUP_REMOVED lines=12> */
.L_x_5986:
        /* <DEDUP_REMOVED lines=42> */
.L_x_5984:
[----:B------:R-:W-:Y:S01]  /*5ab0*/  ISETP.NE.AND P2, PT, R36, 0x1, PT ;  /* 0x000000012400780c */ /* 0x000fe20003f45270 */
[----:B------:R-:W-:Y:S01]  /*5ac0*/  IMAD.MOV.U32 R40, RZ, RZ, 0x2 ;  /* 0x00000002ff287424 */ /* 0x000fe200078e00ff */
[----:B------:R-:W-:Y:S02]  /*5ad0*/  I2FP.F32.U32 R37, R37 ;  /* 0x0000002500257245 */ /* 0x000fe40000201000 */
[----:B------:R-:W-:-:S03]  /*5ae0*/  SHF.L.U32 R53, R53, 0x10, RZ ;  /* 0x0000001035357819 */ /* 0x000fc600000006ff */
[----:B------:R-:W-:Y:S02]  /*5af0*/  FFMA.FTZ R37, R37, R200, 1.1641532182693481445e-10 ;  /* 0x2f00000025257423 */ /* 0x000fe400000100c8 */
[----:B------:R-:W-:-:S03]  /*5b00*/  FMUL.FTZ R53, R53, UR5 ;  /* 0x0000000535357c20 */ /* 0x000fc60008410000 */
[----:B------:R-:W-:Y:S01]  /*5b10*/  FSETP.LE.FTZ.AND P1, PT, R37, UR4, PT ;  /* 0x0000000425007c0b */ /* 0x000fe2000bf33000 */
[----:B------:R-:W-:Y:S01]  /*5b20*/  IMAD.MOV.U32 R37, RZ, RZ, R198 ;  /* 0x000000ffff257224 */ /* 0x000fe200078e00c6 */
[----:B------:R-:W-:Y:S11]  /*5b30*/  @!P2 BRA `(.L_x_5987) ;  /* 0x0000000000f8a947 */ /* 0x000ff60003800000 */
        /* <DEDUP_REMOVED lines=8> */
.L_x_5988:
        /* <DEDUP_REMOVED lines=12> */
.L_x_5989:
        /* <DEDUP_REMOVED lines=42> */
.L_x_5987:
[----:B------:R-:W-:Y:S01]  /*5f20*/  I2FP.F32.U32 R37, R37 ;  /* 0x0000002500257245 */ /* 0x000fe20000201000 */
[----:B------:R-:W-:Y:S01]  /*5f30*/  IMAD.U32 R49, R49, 0x10000, RZ ;  /* 0x0001000031317824 */ /* 0x000fe200078e00ff */
[----:B------:R-:W-:Y:S02]  /*5f40*/  ISETP.NE.AND P3, PT, R40, 0x1, PT ;  /* 0x000000012800780c */ /* 0x000fe40003f65270 */
[----:B------:R-:W-:Y:S01]  /*5f50*/  FSEL R36, R53, RZ, P1 ;  /* 0x000000ff35247208 */ /* 0x000fe20000800000 */
[----:B------:R-:W-:Y:S01]  /*5f60*/  FFMA.FTZ R37, R37, R200, 1.1641532182693481445e-10 ;  /* 0x2f00000025257423 */ /* 0x000fe200000100c8 */
[----:B------:R-:W-:-:S04]  /*5f70*/  FMUL.FTZ R49, R49, UR5 ;  /* 0x0000000531317c20 */ /* 0x000fc80008410000 */
[----:B------:R-:W-:Y:S01]  /*5f80*/  FSETP.GTU.FTZ.AND P2, PT, R37, UR4, PT ;  /* 0x0000000425007c0b */ /* 0x000fe2000bf5c000 */
[----:B------:R-:W-:-:S03]  /*5f90*/  IMAD.MOV.U32 R37, RZ, RZ, R198 ;  /* 0x000000ffff257224 */ /* 0x000fc600078e00c6 */
[----:B------:R-:W-:Y:S02]  /*5fa0*/  FSEL R49, R49, RZ, !P2 ;  /* 0x000000ff31317208 */ /* 0x000fe40005000000 */
[----:B------:R-:W-:-:S03]  /*5fb0*/  SEL R188, RZ, 0x1, P2 ;  /* 0x00000001ffbc7807 */ /* 0x000fc60001000000 */
[----:B------:R-:W-:Y:S01]  /*5fc0*/  FADD.FTZ R59, R49, R36 ;  /* 0x00000024313b7221 */ /* 0x000fe20000010000 */
[----:B------:R-:W-:-:S03]  /*5fd0*/  HFMA2 R36, -RZ, RZ, 0, 1.1920928955078125e-07 ;  /* 0x00000002ff247431 */ /* 0x000fc600000001ff */
[----:B------:R-:W-:Y:S01]  /*5fe0*/  @P0 FADD.FTZ R59, R71, R59 ;  /* 0x0000003b473b0221 */ /* 0x000fe20000010000 */
        /* <DEDUP_REMOVED lines=9> */
.L_x_5991:
        /* <DEDUP_REMOVED lines=12> */
.L_x_5992:
        /* <DEDUP_REMOVED lines=42> */
.L_x_5990:
[----:B------:R-:W-:Y:S01]  /*63e0*/  ISETP.NE.AND P3, PT, R36, 0x1, PT ;  /* 0x000000012400780c */ /* 0x000fe20003f65270 */
[C---:B------:R-:W-:Y:S01]  /*63f0*/  IMAD.U32 R49, R38.reuse, 0x10000, RZ ;  /* 0x0001000026317824 */ /* 0x040fe200078e00ff */
[----:B------:R-:W-:Y:S01]  /*6400*/  I2FP.F32.U32 R37, R37 ;  /* 0x0000002500257245 */ /* 0x000fe20000201000 */
[----:B------:R-:W-:Y:S01]  /*6410*/  IMAD.MOV.U32 R40, RZ, RZ, 0x2 ;  /* 0x00000002ff287424 */ /* 0x000fe200078e00ff */
[----:B------:R-:W-:Y:S01]  /*6420*/  PRMT R38, R38, 0x7632, R38 ;  /* 0x0000763226267816 */ /* 0x000fe20000000026 */
[----:B------:R-:W-:Y:S02]  /*6430*/  FMUL.FTZ R49, R49, UR5 ;  /* 0x0000000531317c20 */ /* 0x000fe40008410000 */
[----:B------:R-:W-:-:S05]  /*6440*/  FFMA.FTZ R37, R37, R200, 1.1641532182693481445e-10 ;  /* 0x2f00000025257423 */ /* 0x000fca00000100c8 */
[----:B------:R-:W-:Y:S02]  /*6450*/  FSETP.LE.FTZ.AND P2, PT, R37, UR4, PT ;  /* 0x0000000425007c0b */ /* 0x000fe4000bf53000 */
        /* <DEDUP_REMOVED lines=10> */
.L_x_5994:
        /* <DEDUP_REMOVED lines=12> */
.L_x_5995:
        /* <DEDUP_REMOVED lines=42> */
.L_x_5993:
[----:B------:R-:W-:Y:S02]  /*6860*/  I2FP.F32.U32 R37, R37 ;  /* 0x0000002500257245 */ /* 0x000fe40000201000 */
[----:B------:R-:W-:-:S03]  /*6870*/  SHF.L.U32 R36, R74, 0x10, RZ ;  /* 0x000000104a247819 */ /* 0x000fc600000006ff */
[----:B------:R-:W-:Y:S02]  /*6880*/  FFMA.FTZ R37, R37, R200, 1.1641532182693481445e-10 ;  /* 0x2f00000025257423 */ /* 0x000fe400000100c8 */
[----:B------:R-:W-:-:S03]  /*6890*/  FMUL.FTZ R36, R36, UR5 ;  /* 0x0000000524247c20 */ /* 0x000fc60008410000 */
[----:B------:R-:W-:Y:S02]  /*68a0*/  FSETP.GTU.FTZ.AND P3, PT, R37, UR4, PT ;  /* 0x0000000425007c0b */ /* 0x000fe4000bf7c000 */
[----:B------:R-:W-:Y:S02]  /*68b0*/  FSEL R37, R49, RZ, P2 ;  /* 0x000000ff31257208 */ /* 0x000fe40001000000 */
[----:B------:R-:W-:Y:S02]  /*68c0*/  FSEL R36, R36, RZ, !P3 ;  /* 0x000000ff24247208 */ /* 0x000fe40005800000 */
[----:B------:R-:W-:Y:S02]  /*68d0*/  SEL R189, RZ, 0x1, P3 ;  /* 0x00000001ffbd7807 */ /* 0x000fe40001800000 */
[----:B------:R-:W-:Y:S01]  /*68e0*/  ISETP.NE.AND P3, PT, R40, 0x1, PT ;  /* 0x000000012800780c */ /* 0x000fe20003f65270 */
[----:B------:R-:W-:Y:S01]  /*68f0*/  FADD.FTZ R60, R36, R37 ;  /* 0x00000025243c7221 */ /* 0x000fe20000010000 */
[----:B------:R-:W-:-:S02]  /*6900*/  IMAD.MOV.U32 R36, RZ, RZ, 0x2 ;  /* 0x00000002ff247424 */ /* 0x000fc400078e00ff */
[----:B------:R-:W-:Y:S02]  /*6910*/  IMAD.MOV.U32 R37, RZ, RZ, R198 ;  /* 0x000000ffff257224 */ /* 0x000fe400078e00c6 */
[----:B------:R-:W-:-:S07]  /*6920*/  @P0 FADD.FTZ R60, R64, R60 ;  /* 0x0000003c403c0221 */ /* 0x000fce0000010000 */
        /* <DEDUP_REMOVED lines=9> */
.L_x_5997:
        /* <DEDUP_REMOVED lines=12> */
.L_x_5998:
        /* <DEDUP_REMOVED lines=42> */
.L_x_5996:
[----:B------:R-:W-:Y:S01]  /*6d20*/  ISETP.NE.AND P4, PT, R36, 0x1, PT ;  /* 0x000000012400780c */ /* 0x000fe20003f85270 */
[----:B------:R-:W-:Y:S01]  /*6d30*/  IMAD.U32 R38, R38, 0x10000, RZ ;  /* 0x0001000026267824 */ /* 0x000fe200078e00ff */
[----:B------:R-:W-:Y:S01]  /*6d40*/  I2FP.F32.U32 R37, R37 ;  /* 0x0000002500257245 */ /* 0x000fe20000201000 */
[----:B------:R-:W-:Y:S02]  /*6d50*/  HFMA2 R40, -RZ, RZ, 0, 1.1920928955078125e-07 ;  /* 0x00000002ff287431 */ /* 0x000fe400000001ff */
[----:B------:R-:W-:Y:S02]  /*6d60*/  FMUL.FTZ R38, R38, UR5 ;  /* 0x0000000526267c20 */ /* 0x000fe40008410000 */
        /* <DEDUP_REMOVED lines=12> */
.L_x_6000:
        /* <DEDUP_REMOVED lines=12> */
.L_x_6001:
        /* <DEDUP_REMOVED lines=42> */
.L_x_5999:
[----:B------:R-:W-:Y:S01]  /*7190*/  I2FP.F32.U32 R37, R37 ;  /* 0x0000002500257245 */ /* 0x000fe20000201000 */
[----:B------:R-:W-:Y:S01]  /*71a0*/  IMAD.U32 R45, R45, 0x10000, RZ ;  /* 0x000100002d2d7824 */ /* 0x000fe200078e00ff */
[----:B------:R-:W-:-:S03]  /*71b0*/  FSEL R36, R38, RZ, P3 ;  /* 0x000000ff26247208 */ /* 0x000fc60001800000 */
[----:B------:R-:W-:Y:S01]  /*71c0*/  FFMA.FTZ R37, R37, R200, 1.1641532182693481445e-10 ;  /* 0x2f00000025257423 */ /* 0x000fe200000100c8 */
[----:B------:R-:W-:-:S04]  /*71d0*/  FMUL.FTZ R45, R45, UR5 ;  /* 0x000000052d2d7c20 */ /* 0x000fc80008410000 */
[----:B------:R-:W-:Y:S02]  /*71e0*/  FSETP.GTU.FTZ.AND P4, PT, R37, UR4, PT ;  /* 0x0000000425007c0b */ /* 0x000fe4000bf9c000 */
        /* <DEDUP_REMOVED lines=16> */
.L_x_6003:
        /* <DEDUP_REMOVED lines=12> */
.L_x_6004:
        /* <DEDUP_REMOVED lines=42> */
.L_x_6002:
[----:B------:R-:W-:Y:S01]  /*7650*/  ISETP.NE.AND P5, PT, R36, 0x1, PT ;  /* 0x000000012400780c */ /* 0x000fe20003fa5270 */
[----:B------:R-:W-:Y:S01]  /*7660*/  IMAD.MOV.U32 R38, RZ, RZ, R198 ;  /* 0x000000ffff267224 */ /* 0x000fe200078e00c6 */
[----:B------:R-:W-:Y:S02]  /*7670*/  I2FP.F32.U32 R37, R37 ;  /* 0x0000002500257245 */ /* 0x000fe40000201000 */
[C---:B------:R-:W-:Y:S02]  /*7680*/  SHF.L.U32 R49, R39.reuse, 0x10, RZ ;  /* 0x0000001027317819 */ /* 0x040fe400000006ff */
[----:B------:R-:W-:Y:S01]  /*7690*/  PRMT R45, R39, 0x7632, R45 ;  /* 0x00007632272d7816 */ /* 0x000fe2000000002d */
[----:B------:R-:W-:Y:S01]  /*76a0*/  FFMA.FTZ R37, R37, R200, 1.1641532182693481445e-10 ;  /* 0x2f00000025257423 */ /* 0x000fe200000100c8 */
[----:B------:R-:W-:Y:S02]  /*76b0*/  IMAD.MOV.U32 R39, RZ, RZ, 0x2 ;  /* 0x00000002ff277424 */ /* 0x000fe400078e00ff */
[----:B------:R-:W-:-:S02]  /*76c0*/  FMUL.FTZ R49, R49, UR5 ;  /* 0x0000000531317c20 */ /* 0x000fc40008410000 */
[----:B------:R-:W-:Y:S01]  /*76d0*/  FSETP.LE.FTZ.AND P4, PT, R37, UR4, PT ;  /* 0x0000000425007c0b */ /* 0x000fe2000bf93000 */
        /* <DEDUP_REMOVED lines=9> */
.L_x_6006:
        /* <DEDUP_REMOVED lines=12> */
.L_x_6007:
        /* <DEDUP_REMOVED lines=40> */
[----:B------:R-:W-:Y:S01]  /*7ab0*/  IMAD.MOV.U32 R38, RZ, RZ, R52 ;  /* 0x000000ffff267224 */ /* 0x000fe200078e0034 */
[----:B------:R-:W-:-:S07]  /*7ac0*/  MOV R52, R36 ;  /* 0x0000002400347202 */ /* 0x000fce0000000f00 */
.L_x_6005:
[----:B------:R-:W-:Y:S01]  /*7ad0*/  I2FP.F32.U32 R37, R38 ;  /* 0x0000002600257245 */ /* 0x000fe20000201000 */
[----:B------:R-:W-:-:S04]  /*7ae0*/  IMAD.U32 R36, R75, 0x10000, RZ ;  /* 0x000100004b247824 */ /* 0x000fc800078e00ff */
[----:B------:R-:W-:Y:S01]  /*7af0*/  FFMA.FTZ R37, R37, R200, 1.1641532182693481445e-10 ;  /* 0x2f00000025257423 */ /* 0x000fe200000100c8 */
[----:B------:R-:W-:-:S04]  /*7b00*/  FMUL.FTZ R36, R36, UR5 ;  /* 0x0000000524247c20 */ /* 0x000fc80008410000 */
[----:B------:R-:W-:Y:S02]  /*7b10*/  FSETP.GTU.FTZ.AND P5, PT, R37, UR4, PT ;  /* 0x0000000425007c0b */ /* 0x000fe4000bfbc000 */
[----:B------:R-:W-:Y:S02]  /*7b20*/  FSEL R37, R49, RZ, P4 ;  /* 0x000000ff31257208 */ /* 0x000fe40002000000 */
[----:B------:R-:W-:Y:S02]  /*7b30*/  FSEL R36, R36, RZ, !P5 ;  /* 0x000000ff24247208 */ /* 0x000fe40006800000 */
[----:B------:R-:W-:Y:S02]  /*7b40*/  SEL R191, RZ, 0x1, P5 ;  /* 0x00000001ffbf7807 */ /* 0x000fe40002800000 */
[----:B------:R-:W-:Y:S01]  /*7b50*/  ISETP.NE.AND P5, PT, R39, 0x1, PT ;  /* 0x000000012700780c */ /* 0x000fe20003fa5270 */
[----:B------:R-:W-:Y:S01]  /*7b60*/  FADD.FTZ R62, R36, R37 ;  /* 0x00000025243e7221 */ /* 0x000fe20000010000 */
[----:B------:R-:W-:-:S02]  /*7b70*/  HFMA2 R36, -RZ, RZ, 0, 1.1920928955078125e-07 ;  /* 0x00000002ff247431 */ /* 0x000fc400000001ff */
[----:B------:R-:W-:Y:S02]  /*7b80*/  IMAD.MOV.U32 R37, RZ, RZ, R198 ;  /* 0x000000ffff257224 */ /* 0x000fe400078e00c6 */
[----:B------:R-:W-:-:S07]  /*7b90*/  @P0 FADD.FTZ R62, R66, R62 ;  /* 0x0000003e423e0221 */ /* 0x000fce0000010000 */
        /* <DEDUP_REMOVED lines=9> */
.L_x_6009:
        /* <DEDUP_REMOVED lines=12> */
.L_x_6010:
        /* <DEDUP_REMOVED lines=42> */
.L_x_6008:
[----:B------:R-:W-:Y:S01]  /*7f90*/  ISETP.NE.AND P6, PT, R36, 0x1, PT ;  /* 0x000000012400780c */ /* 0x000fe20003fc5270 */
[----:B------:R-:W-:Y:S01]  /*7fa0*/  IMAD.U32 R45, R45, 0x10000, RZ ;  /* 0x000100002d2d7824 */ /* 0x000fe200078e00ff */
[----:B------:R-:W-:Y:S01]  /*7fb0*/  I2FP.F32.U32 R37, R37 ;  /* 0x0000002500257245 */ /* 0x000fe20000201000 */
[----:B------:R-:W-:Y:S01]  /*7fc0*/  IMAD.MOV.U32 R142, RZ, RZ, 0x2 ;  /* 0x00000002ff8e7424 */ /* 0x000fe200078e00ff */
[----:B------:R-:W-:Y:S01]  /*7fd0*/  MOV R38, R198 ;  /* 0x000000c600267202 */ /* 0x000fe20000000f00 */
[----:B------:R-:W-:Y:S02]  /*7fe0*/  FMUL.FTZ R45, R45, UR5 ;  /* 0x000000052d2d7c20 */ /* 0x000fe40008410000 */
[----:B------:R-:W-:-:S05]  /*7ff0*/  FFMA.FTZ R37, R37, R200, 1.1641532182693481445e-10 ;  /* 0x2f00000025257423 */ /* 0x000fca00000100c8 */
[----:B------:R-:W-:Y:S01]  /*8000*/  FSETP.LE.FTZ.AND P5, PT, R37, UR4, PT ;  /* 0x0000000425007c0b */ /* 0x000fe2000bfb3000 */
        /* <DEDUP_REMOVED lines=9> */
.L_x_6012:
        /* <DEDUP_REMOVED lines=14> */
.L_x_6013:
        /* <DEDUP_REMOVED lines=42> */
.L_x_6011:
[----:B------:R-:W-:Y:S02]  /*8420*/  I2FP.F32.U32 R37, R38 ;  /* 0x0000002600257245 */ /* 0x000fe40000201000 */
[----:B------:R-:W-:Y:S02]  /*8430*/  SHF.L.U32 R44, R44, 0x10, RZ ;  /* 0x000000102c2c7819 */ /* 0x000fe400000006ff */
[----:B------:R-:W-:Y:S01]  /*8440*/  FSEL R63, R45, RZ, P5 ;  /* 0x000000ff2d3f7208 */ /* 0x000fe20002800000 */
[----:B------:R-:W-:Y:S02]  /*8450*/  FFMA.FTZ R37, R37, R200, 1.1641532182693481445e-10 ;  /* 0x2f00000025257423 */ /* 0x000fe400000100c8 */
[----:B------:R-:W-:-:S03]  /*8460*/  FMUL.FTZ R44, R44, UR5 ;  /* 0x000000052c2c7c20 */ /* 0x000fc60008410000 */
[----:B------:R-:W-:-:S04]  /*8470*/  FSETP.GTU.FTZ.AND P6, PT, R37, UR4, PT ;  /* 0x0000000425007c0b */ /* 0x000fc8000bfdc000 */
[----:B------:R-:W-:Y:S02]  /*8480*/  FSEL R44, R44, RZ, !P6 ;  /* 0x000000ff2c2c7208 */ /* 0x000fe40007000000 */
[----:B------:R-:W-:-:S03]  /*8490*/  SEL R192, RZ, 0x1, P6 ;  /* 0x00000001ffc07807 */ /* 0x000fc60003000000 */
[----:B------:R-:W-:-:S04]  /*84a0*/  FADD.FTZ R63, R44, R63 ;  /* 0x0000003f2c3f7221 */ /* 0x000fc80000010000 */
[----:B------:R-:W-:-:S07]  /*84b0*/  @P0 FADD.FTZ R63, R67, R63 ;  /* 0x0000003f433f0221 */ /* 0x000fce0000010000 */
.L_x_5965:
        /* <DEDUP_REMOVED lines=16> */
[----:B------:R-:W-:Y:S02]  /*85c0*/  LOP3.LUT R42, R42, R43, R39, 0xfe, !PT ;  /* 0x0000002b2a2a7212 */ /* 0x000fe400078efe27 */
[----:B------:R-:W-:Y:S02]  /*85d0*/  LOP3.LUT R36, R36, R38, R37, 0xfe, !PT ;  /* 0x0000002624247212 */ /* 0x000fe400078efe25 */
[----:B------:R-:W-:Y:S01]  /*85e0*/  SEL R37, RZ, 0x1, !P2 ;  /* 0x00000001ff257807 */ /* 0x000fe20005000000 */
[----:B0-----:R-:W-:Y:S01]  /*85f0*/  IMAD.WIDE.U32 R46, R195, 0x20, R172 ;  /* 0x00000020c32e7825 */ /* 0x001fe200078e00ac */
[----:B------:R-:W-:-:S02]  /*8600*/  SEL R39, RZ, 0x1, !P6 ;  /* 0x00000001ff277807 */ /* 0x000fc40007000000 */
[----:B------:R-:W-:Y:S01]  /*8610*/  LOP3.LUT R37, R42, R37, RZ, 0xfc, !PT ;  /* 0x000000252a257212 */ /* 0x000fe200078efcff */
[----:B------:R-:W-:Y:S01]  /*8620*/  IMAD.MOV.U32 R42, RZ, RZ, 0x10 ;  /* 0x00000010ff2a7424 */ /* 0x000fe200078e00ff */
[----:B------:R-:W-:Y:S01]  /*8630*/  LOP3.LUT R36, R36, R39, RZ, 0xfc, !PT ;  /* 0x0000002724247212 */ /* 0x000fe200078efcff */
[----:B------:R0:W-:Y:S01]  /*8640*/  STG.E.128 desc[UR8][R46.64], R56 ;  /* 0x000000382e007986 */ /* 0x0001e2000c101d08 */
[----:B------:R-:W-:Y:S01]  /*8650*/  PLOP3.LUT P1, PT, PT, PT, UP0, 0x80, 0x8 ;  /* 0x000000000008781c */ /* 0x000fe20003f2f008 */
[----:B-1----:R-:W-:Y:S01]  /*8660*/  IMAD.WIDE.U32 R44, R195, 0x8, R174 ;  /* 0x00000008c32c7825 */ /* 0x002fe200078e00ae */
[----:B------:R-:W-:Y:S01]  /*8670*/  PLOP3.LUT P2, PT, PT, PT, UP0, 0x80, 0x8 ;  /* 0x000000000008781c */ /* 0x000fe20003f4f008 */
[----:B------:R0:W-:Y:S02]  /*8680*/  STG.E.128 desc[UR8][R46.64+0x10], R60 ;  /* 0x0000103c2e007986 */ /* 0x0001e4000c101d08 */
[C---:B------:R-:W-:Y:S02]  /*8690*/  IMAD.WIDE.U32 R38, R197.reuse, 0x10, R140 ;  /* 0x00000010c5267825 */ /* 0x040fe400078e008c */
[----:B------:R0:W-:Y:S02]  /*86a0*/  STG.E.64 desc[UR8][R44.64], R36 ;  /* 0x000000242c007986 */ /* 0x0001e4000c101b08 */
[----:B--2---:R-:W-:-:S04]  /*86b0*/  @P0 IMAD.WIDE.U32 R40, R197, 0x20, R40 ;  /* 0x00000020c5280825 */ /* 0x004fc800078e0028 */
[----:B---3--:R-:W-:Y:S01]  /*86c0*/  @P1 IMAD.WIDE.U32 R42, R197, R42, UR20 ;  /* 0x00000014c52a1e25 */ /* 0x008fe2000f8e002a */
[----:B------:R-:W-:Y:S06]  /*86d0*/  BRA.U !UP0, `(.L_x_6014) ;  /* 0x0000000108507547 */ /* 0x000fec000b800000 */
        /* <DEDUP_REMOVED lines=20> */
.L_x_6014:
[----:B------:R2:W5:Y:S04]  /*8820*/  @P2 LDG.E.128 R72, desc[UR8][R42.64] ;  /* 0x000000082a482981 */ /* 0x000568000c1e1d00 */
[----:B------:R2:W5:Y:S04]  /*8830*/  @P0 LDG.E.128 R68, desc[UR8][R40.64] ;  /* 0x0000000828440981 */ /* 0x000568000c1e1d00 */
[----:B------:R2:W5:Y:S04]  /*8840*/  @P0 LDG.E.128 R64, desc[UR8][R40.64+0x10] ;  /* 0x0000100828400981 */ /* 0x000568000c1e1d00 */
[----:B01----:R-:W5:Y:S01]  /*8850*/  LDG.E.128 R36, desc[UR8][R38.64] ;  /* 0x0000000826247981 */ /* 0x003f62000c1e1d00 */
[----:B------:R-:W-:Y:S05]  /*8860*/  BRA.U !UP0, `(.L_x_6015) ;  /* 0x0000004908a47547 */ /* 0x000fea000b800000 */
[----:B------:R-:W-:Y:S01]  /*8870*/  ISETP.NE.AND P1, PT, R142, 0x1, PT ;  /* 0x000000018e00780c */ /* 0x000fe20003f25270 */
[----:B--2---:R-:W-:Y:S01]  /*8880*/  IMAD.MOV.U32 R42, RZ, RZ, 0x2 ;  /* 0x00000002ff2a7424 */ /* 0x004fe200078e00ff */
[----:B-----5:R-:W-:Y:S01]  /*8890*/  PRMT R44, R75, 0x7632, R44 ;  /* 0x000076324b2c7816 */ /* 0x020fe2000000002c */
[----:B------:R-:W-:Y:S01]  /*88a0*/  IMAD.MOV.U32 R40, RZ, RZ, R198 ;  /* 0x000000ffff287224 */ /* 0x000fe200078e00c6 */
[----:B------:R-:W-:Y:S02]  /*88b0*/  PRMT R45, R74, 0x7632, R45 ;  /* 0x000076324a2d7816 */ /* 0x000fe4000000002d */
        /* <DEDUP_REMOVED lines=14> */
.L_x_6017:
        /* <DEDUP_REMOVED lines=12> */
.L_x_6018:
        /* <DEDUP_REMOVED lines=42> */
.L_x_6016:
[----:B------:R-:W-:Y:S01]  /*8d00*/  ISETP.NE.AND P1, PT, R42, 0x1, PT ;  /* 0x000000012a00780c */ /* 0x000fe20003f25270 */
[----:B------:R-:W-:Y:S01]  /*8d10*/  HFMA2 R43, -RZ, RZ, 0, 1.1920928955078125e-07 ;  /* 0x00000002ff2b7431 */ /* 0x000fe200000001ff */
[----:B------:R-:W-:Y:S01]  /*8d20*/  I2FP.F32.U32 R41, R40 ;  /* 0x0000002800297245 */ /* 0x000fe20000201000 */
[C---:B------:R-:W-:Y:S01]  /*8d30*/  IMAD.U32 R40, R36.reuse, 0x10000, RZ ;  /* 0x0001000024287824 */ /* 0x040fe200078e00ff */
[----:B------:R-:W-:-:S03]  /*8d40*/  PRMT R36, R36, 0x7632, R36 ;  /* 0x0000763224247816 */ /* 0x000fc60000000024 */
[----:B------:R-:W-:Y:S01]  /*8d50*/  FFMA.FTZ R41, R41, R200, 1.1641532182693481445e-10 ;  /* 0x2f00000029297423 */ /* 0x000fe200000100c8 */
[----:B------:R-:W-:-:S04]  /*8d60*/  FMUL.FTZ R47, R40, UR5 ;  /* 0x00000005282f7c20 */ /* 0x000fc80008410000 */
        /* <DEDUP_REMOVED lines=12> */
.L_x_6020:
        /* <DEDUP_REMOVED lines=12> */
.L_x_6021:
        /* <DEDUP_REMOVED lines=42> */
.L_x_6019:
[----:B------:R-:W-:Y:S01]  /*9190*/  I2FP.F32.U32 R41, R41 ;  /* 0x0000002900297245 */ /* 0x000fe20000201000 */
[----:B------:R-:W-:Y:S01]  /*91a0*/  IMAD.U32 R40, R72, 0x10000, RZ ;  /* 0x0001000048287824 */ /* 0x000fe200078e00ff */
[----:B------:R-:W-:-:S03]  /*91b0*/  ISETP.NE.AND P2, PT, R43, 0x1, PT ;  /* 0x000000012b00780c */ /* 0x000fc60003f45270 */
[----:B------:R-:W-:Y:S01]  /*91c0*/  FFMA.FTZ R41, R41, R200, 1.1641532182693481445e-10 ;  /* 0x2f00000029297423 */ /* 0x000fe200000100c8 */
[----:B------:R-:W-:-:S04]  /*91d0*/  FMUL.FTZ R40, R40, UR5 ;  /* 0x0000000528287c20 */ /* 0x000fc80008410000 */
[----:B------:R-:W-:Y:S02]  /*91e0*/  FSETP.GTU.FTZ.AND P1, PT, R41, UR4, PT ;  /* 0x0000000429007c0b */ /* 0x000fe4000bf3c000 */
[----:B------:R-:W-:Y:S02]  /*91f0*/  FSEL R41, R47, RZ, P3 ;  /* 0x000000ff2f297208 */ /* 0x000fe40001800000 */
[----:B------:R-:W-:Y:S01]  /*9200*/  FSEL R52, R40, RZ, !P1 ;  /* 0x000000ff28347208 */ /* 0x000fe20004800000 */
[----:B------:R-:W-:Y:S01]  /*9210*/  IMAD.MOV.U32 R40, RZ, RZ, 0x2 ;  /* 0x00000002ff287424 */ /* 0x000fe200078e00ff */
        /* <DEDUP_REMOVED lines=13> */
.L_x_6023:
        /* <DEDUP_REMOVED lines=12> */
.L_x_6024:
        /* <DEDUP_REMOVED lines=42> */
.L_x_6022:
        /* <DEDUP_REMOVED lines=18> */
.L_x_6026:
        /* <DEDUP_REMOVED lines=12> */
.L_x_6027:
        /* <DEDUP_REMOVED lines=42> */
.L_x_6025:
[----:B------:R-:W-:Y:S01]  /*9ad0*/  I2FP.F32.U32 R41, R41 ;  /* 0x0000002900297245 */ /* 0x000fe20000201000 */
[----:B------:R-:W-:Y:S01]  /*9ae0*/  IMAD.U32 R51, R51, 0x10000, RZ ;  /* 0x0001000033337824 */ /* 0x000fe200078e00ff */
[----:B------:R-:W-:Y:S01]  /*9af0*/  ISETP.NE.AND P2, PT, R42, 0x1, PT ;  /* 0x000000012a00780c */ /* 0x000fe20003f45270 */
[----:B------:R-:W-:Y:S01]  /*9b00*/  HFMA2 R40, -RZ, RZ, 0, 1.1920928955078125e-07 ;  /* 0x00000002ff287431 */ /* 0x000fe200000001ff */
[----:B------:R-:W-:Y:S01]  /*9b10*/  FSEL R36, R36, RZ, P3 ;  /* 0x000000ff24247208 */ /* 0x000fe20001800000 */
        /* <DEDUP_REMOVED lines=17> */
.L_x_6029:
        /* <DEDUP_REMOVED lines=12> */
.L_x_6030:
        /* <DEDUP_REMOVED lines=42> */
.L_x_6028:
[----:B------:R-:W-:Y:S02]  /*9f90*/  ISETP.NE.AND P1, PT, R40, 0x1, PT ;  /* 0x000000012800780c */ /* 0x000fe40003f25270 */
[----:B------:R-:W-:Y:S01]  /*9fa0*/  I2FP.F32.U32 R41, R36 ;  /* 0x0000002400297245 */ /* 0x000fe20000201000 */
[C---:B------:R-:W-:Y:S01]  /*9fb0*/  IMAD.U32 R36, R37.reuse, 0x10000, RZ ;  /* 0x0001000025247824 */ /* 0x040fe200078e00ff */
[----:B------:R-:W-:Y:S02]  /*9fc0*/  PRMT R51, R37, 0x7632, R51 ;  /* 0x0000763225337816 */ /* 0x000fe40000000033 */
[----:B------:R-:W-:Y:S01]  /*9fd0*/  MOV R37, R198 ;  /* 0x000000c600257202 */ /* 0x000fe20000000f00 */
[----:B------:R-:W-:Y:S01]  /*9fe0*/  FFMA.FTZ R41, R41, R200, 1.1641532182693481445e-10 ;  /* 0x2f00000029297423 */ /* 0x000fe200000100c8 */
[----:B------:R-:W-:-:S04]  /*9ff0*/  FMUL.FTZ R54, R36, UR5 ;  /* 0x0000000524367c20 */ /* 0x000fc80008410000 */
[----:B------:R-:W-:Y:S01]  /*a000*/  FSETP.LE.FTZ.AND P3, PT, R41, UR4, PT ;  /* 0x0000000429007c0b */ /* 0x000fe2000bf73000 */
[----:B------:R-:W-:-:S03]  /*a010*/  IMAD.MOV.U32 R41, RZ, RZ, 0x2 ;  /* 0x00000002ff297424 */ /* 0x000fc600078e00ff */
        /* <DEDUP_REMOVED lines=10> */
.L_x_6032:
        /* <DEDUP_REMOVED lines=12> */
.L_x_6033:
        /* <DEDUP_REMOVED lines=42> */
.L_x_6031:
[----:B------:R-:W-:Y:S02]  /*a420*/  I2FP.F32.U32 R37, R37 ;  /* 0x0000002500257245 */ /* 0x000fe40000201000 */
[----:B------:R-:W-:Y:S02]  /*a430*/  SHF.L.U32 R36, R73, 0x10, RZ ;  /* 0x0000001049247819 */ /* 0x000fe400000006ff */
[----:B------:R-:W-:Y:S01]  /*a440*/  ISETP.NE.AND P2, PT, R41, 0x1, PT ;  /* 0x000000012900780c */ /* 0x000fe20003f45270 */
[----:B------:R-:W-:Y:S02]  /*a450*/  FFMA.FTZ R37, R37, R200, 1.1641532182693481445e-10 ;  /* 0x2f00000025257423 */ /* 0x000fe400000100c8 */
[----:B------:R-:W-:-:S03]  /*a460*/  FMUL.FTZ R36, R36, UR5 ;  /* 0x0000000524247c20 */ /* 0x000fc60008410000 */
[----:B------:R-:W-:Y:S02]  /*a470*/  FSETP.GTU.FTZ.AND P1, PT, R37, UR4, PT ;  /* 0x0000000425007c0b */ /* 0x000fe4000bf3c000 */
[----:B------:R-:W-:Y:S02]  /*a480*/  FSEL R37, R54, RZ, P3 ;  /* 0x000000ff36257208 */ /* 0x000fe40001800000 */
        /* <DEDUP_REMOVED lines=15> */
.L_x_6035:
        /* <DEDUP_REMOVED lines=12> */
.L_x_6036:
        /* <DEDUP_REMOVED lines=42> */
.L_x_6034:
        /* <DEDUP_REMOVED lines=17> */
.L_x_6038:
        /* <DEDUP_REMOVED lines=12> */
.L_x_6039:
        /* <DEDUP_REMOVED lines=42> */
.L_x_6037:
[----:B------:R-:W-:Y:S01]  /*ad50*/  I2FP.F32.U32 R37, R37 ;  /* 0x0000002500257245 */ /* 0x000fe20000201000 */
[----:B------:R-:W-:Y:S01]  /*ad60*/  IMAD.U32 R50, R50, 0x10000, RZ ;  /* 0x0001000032327824 */ /* 0x000fe200078e00ff */
[----:B------:R-:W-:Y:S01]  /*ad70*/  ISETP.NE.AND P3, PT, R40, 0x1, PT ;  /* 0x000000012800780c */ /* 0x000fe20003f65270 */
[----:B------:R-:W-:Y:S01]  /*ad80*/  IMAD.MOV.U32 R41, RZ, RZ, 0x2 ;  /* 0x00000002ff297424 */ /* 0x000fe200078e00ff */
[----:B------:R-:W-:Y:S01]  /*ad90*/  FSEL R55, R51, RZ, P1 ;  /* 0x000000ff33377208 */ /* 0x000fe20000800000 */
[----:B------:R-:W-:Y:S01]  /*ada0*/  FFMA.FTZ R37, R37, R200, 1.1641532182693481445e-10 ;  /* 0x2f00000025257423 */ /* 0x000fe200000100c8 */
[----:B------:R-:W-:-:S04]  /*adb0*/  FMUL.FTZ R50, R50, UR5 ;  /* 0x0000000532327c20 */ /* 0x000fc80008410000 */
[----:B------:R-:W-:Y:S02]  /*adc0*/  FSETP.GTU.FTZ.AND P2, PT, R37, UR4, PT ;  /* 0x0000000425007c0b */ /* 0x000fe4000bf5c000 */
[----:B------:R-:W-:Y:S02]  /*add0*/  MOV R37, R198 ;  /* 0x000000c600257202 */ /* 0x000fe40000000f00 */
        /* <DEDUP_REMOVED lines=13> */
.L_x_6041:
        /* <DEDUP_REMOVED lines=12> */
.L_x_6042:
        /* <DEDUP_REMOVED lines=42> */
.L_x_6040:
[----:B------:R-:W-:Y:S01]  /*b210*/  ISETP.NE.AND P3, PT, R41, 0x1, PT ;  /* 0x000000012900780c */ /* 0x000fe20003f65270 */
[----:B------:R-:W-:Y:S01]  /*b220*/  IMAD.MOV.U32 R40, RZ, RZ, 0x2 ;  /* 0x00000002ff287424 */ /* 0x000fe200078e00ff */
[----:B------:R-:W-:Y:S02]  /*b230*/  I2FP.F32.U32 R37, R37 ;  /* 0x0000002500257245 */ /* 0x000fe40000201000 */
[C---:B------:R-:W-:Y:S02]  /*b240*/  SHF.L.U32 R36, R38.reuse, 0x10, RZ ;  /* 0x0000001026247819 */ /* 0x040fe400000006ff */
[----:B------:R-:W-:Y:S01]  /*b250*/  PRMT R38, R38, 0x7632, R38 ;  /* 0x0000763226267816 */ /* 0x000fe20000000026 */
        /* <DEDUP_REMOVED lines=13> */
.L_x_6044:
        /* <DEDUP_REMOVED lines=12> */
.L_x_6045:
        /* <DEDUP_REMOVED lines=42> */
.L_x_6043:
[----:B------:R-:W-:Y:S01]  /*b690*/  I2FP.F32.U32 R37, R37 ;  /* 0x0000002500257245 */ /* 0x000fe20000201000 */
[----:B------:R-:W-:-:S04]  /*b6a0*/  IMAD.U32 R36, R74, 0x10000, RZ ;  /* 0x000100004a247824 */ /* 0x000fc800078e00ff */
[----:B------:R-:W-:Y:S01]  /*b6b0*/  FFMA.FTZ R37, R37, R200, 1.1641532182693481445e-10 ;  /* 0x2f00000025257423 */ /* 0x000fe200000100c8 */
[----:B------:R-:W-:-:S04]  /*b6c0*/  FMUL.FTZ R36, R36, UR5 ;  /* 0x0000000524247c20 */ /* 0x000fc80008410000 */
[----:B------:R-:W-:Y:S02]  /*b6d0*/  FSETP.GTU.FTZ.AND P3, PT, R37, UR4, PT ;  /* 0x0000000425007c0b */ /* 0x000fe4000bf7c000 */
[----:B------:R-:W-:Y:S02]  /*b6e0*/  FSEL R37, R50, RZ, P2 ;  /* 0x000000ff32257208 */ /* 0x000fe40001000000 */
[----:B------:R-:W-:Y:S01]  /*b6f0*/  FSEL R48, R36, RZ, !P3 ;  /* 0x000000ff24307208 */ /* 0x000fe20005800000 */
[----:B------:R-:W-:Y:S01]  /*b700*/  HFMA2 R36, -RZ, RZ, 0, 1.1920928955078125e-07 ;  /* 0x00000002ff247431 */ /* 0x000fe200000001ff */
        /* <DEDUP_REMOVED lines=14> */
.L_x_6047:
        /* <DEDUP_REMOVED lines=12> */
.L_x_6048:
        /* <DEDUP_REMOVED lines=42> */
.L_x_6046:
[----:B------:R-:W-:Y:S01]  /*bb50*/  ISETP.NE.AND P4, PT, R36, 0x1, PT ;  /* 0x000000012400780c */ /* 0x000fe20003f85270 */
[----:B------:R-:W-:Y:S01]  /*bb60*/  IMAD.U32 R38, R38, 0x10000, RZ ;  /* 0x0001000026267824 */ /* 0x000fe200078e00ff */
[----:B------:R-:W-:Y:S01]  /*bb70*/  I2FP.F32.U32 R37, R37 ;  /* 0x0000002500257245 */ /* 0x000fe20000201000 */
[----:B------:R-:W-:Y:S02]  /*bb80*/  IMAD.MOV.U32 R40, RZ, RZ, 0x2 ;  /* 0x00000002ff287424 */ /* 0x000fe400078e00ff */
        /* <DEDUP_REMOVED lines=13> */
.L_x_6050:
        /* <DEDUP_REMOVED lines=12> */
.L_x_6051:
        /* <DEDUP_REMOVED lines=42> */
.L_x_6049:
[----:B------:R-:W-:Y:S01]  /*bfc0*/  I2FP.F32.U32 R37, R37 ;  /* 0x0000002500257245 */ /* 0x000fe20000201000 */
[----:B------:R-:W-:Y:S01]  /*bfd0*/  IMAD.MOV.U32 R36, RZ, RZ, 0x2 ;  /* 0x00000002ff247424 */ /* 0x000fe200078e00ff */
[----:B------:R-:W-:Y:S02]  /*bfe0*/  SHF.L.U32 R45, R45, 0x10, RZ ;  /* 0x000000102d2d7819 */ /* 0x000fe400000006ff */
[----:B------:R-:W-:Y:S01]  /*bff0*/  FSEL R38, R38, RZ, P3 ;  /* 0x000000ff26267208 */ /* 0x000fe20001800000 */
[----:B------:R-:W-:Y:S02]  /*c000*/  FFMA.FTZ R37, R37, R200, 1.1641532182693481445e-10 ;  /* 0x2f00000025257423 */ /* 0x000fe400000100c8 */
[----:B------:R-:W-:-:S03]  /*c010*/  FMUL.FTZ R45, R45, UR5 ;  /* 0x000000052d2d7c20 */ /* 0x000fc60008410000 */
[----:B------:R-:W-:Y:S01]  /*c020*/  FSETP.GTU.FTZ.AND P4, PT, R37, UR4, PT ;  /* 0x0000000425007c0b */ /* 0x000fe2000bf9c000 */
        /* <DEDUP_REMOVED lines=15> */
.L_x_6053:
        /* <DEDUP_REMOVED lines=12> */
.L_x_6054:
        /* <DEDUP_REMOVED lines=42> */
.L_x_6052:
[----:B------:R-:W-:Y:S01]  /*c480*/  ISETP.NE.AND P5, PT, R36, 0x1, PT ;  /* 0x000000012400780c */ /* 0x000fe20003fa5270 */
[C---:B------:R-:W-:Y:S01]  /*c490*/  IMAD.U32 R50, R39.reuse, 0x10000, RZ ;  /* 0x0001000027327824 */ /* 0x040fe200078e00ff */
[----:B------:R-:W-:Y:S01]  /*c4a0*/  I2FP.F32.U32 R37, R37 ;  /* 0x0000002500257245 */ /* 0x000fe20000201000 */
[----:B------:R-:W-:Y:S01]  /*c4b0*/  IMAD.MOV.U32 R38, RZ, RZ, R198 ;  /* 0x000000ffff267224 */ /* 0x000fe200078e00c6 */
[----:B------:R-:W-:Y:S01]  /*c4c0*/  PRMT R45, R39, 0x7632, R45 ;  /* 0x00007632272d7816 */ /* 0x000fe2000000002d */
[----:B------:R-:W-:Y:S01]  /*c4d0*/  FMUL.FTZ R50, R50, UR5 ;  /* 0x0000000532327c20 */ /* 0x000fe20008410000 */
[----:B------:R-:W-:Y:S02]  /*c4e0*/  HFMA2 R39, -RZ, RZ, 0, 1.1920928955078125e-07 ;  /* 0x00000002ff277431 */ /* 0x000fe400000001ff */
[----:B------:R-:W-:-:S05]  /*c4f0*/  FFMA.FTZ R37, R37, R200, 1.1641532182693481445e-10 ;  /* 0x2f00000025257423 */ /* 0x000fca00000100c8 */
[----:B------:R-:W-:Y:S01]  /*c500*/  FSETP.LE.FTZ.AND P4, PT, R37, UR4, PT ;  /* 0x0000000425007c0b */ /* 0x000fe2000bf93000 */
        /* <DEDUP_REMOVED lines=9> */
.L_x_6056:
        /* <DEDUP_REMOVED lines=12> */
.L_x_6057:
        /* <DEDUP_REMOVED lines=42> */
.L_x_6055:
        /* <DEDUP_REMOVED lines=10> */
[----:B------:R-:W-:Y:S01]  /*c9a0*/  IMAD.MOV.U32 R36, RZ, RZ, 0x2 ;  /* 0x00000002ff247424 */ /* 0x000fe200078e00ff */
[----:B------:R-:W-:-:S02]  /*c9b0*/  MOV R37, R198 ;  /* 0x000000c600257202 */ /* 0x000fc40000000f00 */
        /* <DEDUP_REMOVED lines=10> */
.L_x_6059:
        /* <DEDUP_REMOVED lines=12> */
.L_x_6060:
        /* <DEDUP_REMOVED lines=42> */
.L_x_6058:
[----:B------:R-:W-:Y:S01]  /*cdc0*/  ISETP.NE.AND P6, PT, R36, 0x1, PT ;  /* 0x000000012400780c */ /* 0x000fe20003fc5270 */
[----:B------:R-:W-:Y:S01]  /*cdd0*/  IMAD.MOV.U32 R201, RZ, RZ, 0x2 ;  /* 0x00000002ffc97424 */ /* 0x000fe200078e00ff */
[----:B------:R-:W-:Y:S01]  /*cde0*/  I2FP.F32.U32 R37, R37 ;  /* 0x0000002500257245 */ /* 0x000fe20000201000 */
[----:B------:R-:W-:Y:S01]  /*cdf0*/  IMAD.MOV.U32 R38, RZ, RZ, R198 ;  /* 0x000000ffff267224 */ /* 0x000fe200078e00c6 */
[----:B------:R-:W-:-:S03]  /*ce00*/  SHF.L.U32 R45, R45, 0x10, RZ ;  /* 0x000000102d2d7819 */ /* 0x000fc600000006ff */
[----:B------:R-:W-:Y:S02]  /*ce10*/  FFMA.FTZ R37, R37, R200, 1.1641532182693481445e-10 ;  /* 0x2f00000025257423 */ /* 0x000fe400000100c8 */
[----:B------:R-:W-:-:S03]  /*ce20*/  FMUL.FTZ R45, R45, UR5 ;  /* 0x000000052d2d7c20 */ /* 0x000fc60008410000 */
        /* <DEDUP_REMOVED lines=10> */
.L_x_6062:
        /* <DEDUP_REMOVED lines=14> */
.L_x_6063:
        /* <DEDUP_REMOVED lines=42> */
.L_x_6061:
[----:B------:R-:W-:Y:S01]  /*d250*/  I2FP.F32.U32 R37, R38 ;  /* 0x0000002600257245 */ /* 0x000fe20000201000 */
[----:B------:R-:W-:Y:S01]  /*d260*/  IMAD.U32 R44, R44, 0x10000, RZ ;  /* 0x000100002c2c7824 */ /* 0x000fe200078e00ff */
[----:B------:R-:W-:-:S03]  /*d270*/  FSEL R45, R45, RZ, P5 ;  /* 0x000000ff2d2d7208 */ /* 0x000fc60002800000 */
[----:B------:R-:W-:Y:S01]  /*d280*/  FFMA.FTZ R37, R37, R200, 1.1641532182693481445e-10 ;  /* 0x2f00000025257423 */ /* 0x000fe200000100c8 */
[----:B------:R-:W-:-:S04]  /*d290*/  FMUL.FTZ R44, R44, UR5 ;  /* 0x000000052c2c7c20 */ /* 0x000fc80008410000 */
[----:B------:R-:W-:-:S04]  /*d2a0*/  FSETP.GTU.FTZ.AND P6, PT, R37, UR4, PT ;  /* 0x0000000425007c0b */ /* 0x000fc8000bfdc000 */
[----:B------:R-:W-:Y:S02]  /*d2b0*/  FSEL R44, R44, RZ, !P6 ;  /* 0x000000ff2c2c7208 */ /* 0x000fe40007000000 */
[----:B------:R-:W-:-:S03]  /*d2c0*/  SEL R192, RZ, 0x1, P6 ;  /* 0x00000001ffc07807 */ /* 0x000fc60003000000 */
[----:B------:R-:W-:-:S04]  /*d2d0*/  FADD.FTZ R51, R44, R45 ;  /* 0x0000002d2c337221 */ /* 0x000fc80000010000 */
[----:B------:R-:W-:Y:S01]  /*d2e0*/  @P0 FADD.FTZ R51, R67, R51 ;  /* 0x0000003343330221 */ /* 0x000fe20000010000 */
[----:B------:R-:W-:Y:S06]  /*d2f0*/  BRA `(.L_x_6064) ;  /* 0x0000002400607947 */ /* 0x000fec0003800000 */
.L_x_6015:
        /* <DEDUP_REMOVED lines=15> */
.L_x_6066:
        /* <DEDUP_REMOVED lines=12> */
.L_x_6067:
        /* <DEDUP_REMOVED lines=42> */
.L_x_6065:
[----:B------:R-:W-:Y:S01]  /*d750*/  ISETP.NE.AND P1, PT, R42, 0x1, PT ;  /* 0x000000012a00780c */ /* 0x000fe20003f25270 */
[C---:B-----5:R-:W-:Y:S01]  /*d760*/  IMAD.U32 R48, R36.reuse, 0x10000, RZ ;  /* 0x0001000024307824 */ /* 0x060fe200078e00ff */
[----:B------:R-:W-:Y:S01]  /*d770*/  I2FP.F32.U32 R41, R40 ;  /* 0x0000002800297245 */ /* 0x000fe20000201000 */
[----:B------:R-:W-:Y:S01]  /*d780*/  IMAD.MOV.U32 R40, RZ, RZ, 0x2 ;  /* 0x00000002ff287424 */ /* 0x000fe200078e00ff */
[----:B------:R-:W-:-:S03]  /*d790*/  PRMT R36, R36, 0x7632, R36 ;  /* 0x0000763224247816 */ /* 0x000fc60000000024 */
[----:B------:R-:W-:-:S05]  /*d7a0*/  FFMA.FTZ R41, R41, R200, 1.1641532182693481445e-10 ;  /* 0x2f00000029297423 */ /* 0x000fca00000100c8 */
[----:B------:R-:W-:Y:S02]  /*d7b0*/  FSETP.LE.FTZ.AND P2, PT, R41, UR4, PT ;  /* 0x0000000429007c0b */ /* 0x000fe4000bf53000 */
[----:B------:R-:W-:Y:S02]  /*d7c0*/  MOV R41, R198 ;  /* 0x000000c600297202 */ /* 0x000fe40000000f00 */
        /* <DEDUP_REMOVED lines=10> */
.L_x_6069:
        /* <DEDUP_REMOVED lines=12> */
.L_x_6070:
        /* <DEDUP_REMOVED lines=42> */
.L_x_6068:
[----:B------:R-:W-:Y:S01]  /*dbd0*/  ISETP.NE.AND P1, PT, R40, 0x1, PT ;  /* 0x000000012800780c */ /* 0x000fe20003f25270 */
[----:B------:R-:W-:Y:S01]  /*dbe0*/  IMAD.MOV.U32 R42, RZ, RZ, 0x2 ;  /* 0x00000002ff2a7424 */ /* 0x000fe200078e00ff */
[----:B------:R-:W-:Y:S02]  /*dbf0*/  I2FP.F32.U32 R41, R41 ;  /* 0x0000002900297245 */ /* 0x000fe40000201000 */
[----:B------:R-:W-:Y:S01]  /*dc00*/  SHF.L.U32 R50, R36, 0x10, RZ ;  /* 0x0000001024327819 */ /* 0x000fe200000006ff */
        /* <DEDUP_REMOVED lines=13> */
.L_x_6072:
        /* <DEDUP_REMOVED lines=12> */
.L_x_6073:
        /* <DEDUP_REMOVED lines=42> */
.L_x_6071:
[----:B------:R-:W-:Y:S01]  /*e040*/  ISETP.NE.AND P1, PT, R42, 0x1, PT ;  /* 0x000000012a00780c */ /* 0x000fe20003f25270 */
[C---:B------:R-:W-:Y:S01]  /*e050*/  IMAD.U32 R49, R37.reuse, 0x10000, RZ ;  /* 0x0001000025317824 */ /* 0x040fe200078e00ff */
[----:B------:R-:W-:Y:S01]  /*e060*/  I2FP.F32.U32 R41, R36 ;  /* 0x0000002400297245 */ /* 0x000fe20000201000 */
[----:B------:R-:W-:Y:S01]  /*e070*/  HFMA2 R36, -RZ, RZ, 0, 1.1920928955078125e-07 ;  /* 0x00000002ff247431 */ /* 0x000fe200000001ff */
[----:B------:R-:W-:Y:S01]  /*e080*/  PRMT R52, R37, 0x7632, R52 ;  /* 0x0000763225347816 */ /* 0x000fe20000000034 */
        /* <DEDUP_REMOVED lines=13> */
.L_x_6075:
        /* <DEDUP_REMOVED lines=12> */
.L_x_6076:
        /* <DEDUP_REMOVED lines=42> */
.L_x_6074:
[----:B------:R-:W-:Y:S01]  /*e4c0*/  ISETP.NE.AND P2, PT, R36, 0x1, PT ;  /* 0x000000012400780c */ /* 0x000fe20003f45270 */
[----:B------:R-:W-:Y:S01]  /*e4d0*/  IMAD.U32 R52, R52, 0x10000, RZ ;  /* 0x0001000034347824 */ /* 0x000fe200078e00ff */
[----:B------:R-:W-:Y:S01]  /*e4e0*/  I2FP.F32.U32 R37, R37 ;  /* 0x0000002500257245 */ /* 0x000fe20000201000 */
[----:B------:R-:W-:-:S04]  /*e4f0*/  IMAD.MOV.U32 R40, RZ, RZ, 0x2 ;  /* 0x00000002ff287424 */ /* 0x000fc800078e00ff */
        /* <DEDUP_REMOVED lines=12> */
.L_x_6078:
        /* <DEDUP_REMOVED lines=12> */
.L_x_6079:
        /* <DEDUP_REMOVED lines=42> */
.L_x_6077:
        /* <DEDUP_REMOVED lines=17> */
.L_x_6081:
        /* <DEDUP_REMOVED lines=12> */
.L_x_6082:
        /* <DEDUP_REMOVED lines=42> */
.L_x_6080:
        /* <DEDUP_REMOVED lines=16> */
.L_x_6084:
        /* <DEDUP_REMOVED lines=12> */
.L_x_6085:
        /* <DEDUP_REMOVED lines=42> */
.L_x_6083:
        /* <DEDUP_REMOVED lines=17> */
.L_x_6087:
        /* <DEDUP_REMOVED lines=12> */
.L_x_6088:
        /* <DEDUP_REMOVED lines=42> */
.L_x_6086:
[----:B------:R-:W-:Y:S01]  /*f660*/  P2R R40, PR, RZ, 0x1 ;  /* 0x00000001ff287803 */ /* 0x000fe20000000000 */
[----:B------:R-:W-:Y:S01]  /*f670*/  FMUL.FTZ R48, R48, UR5 ;  /* 0x0000000530307c20 */ /* 0x000fe20008410000 */
[----:B------:R-:W-:Y:S01]  /*f680*/  I2FP.F32.U32 R39, R38 ;  /* 0x0000002600277245 */ /* 0x000fe20000201000 */
[----:B------:R-:W-:Y:S01]  /*f690*/  FMUL.FTZ R55, R52, UR5 ;  /* 0x0000000534377c20 */ /* 0x000fe20008410000 */
[----:B------:R-:W-:Y:S01]  /*f6a0*/  ISETP.NE.AND P0, PT, R46, RZ, PT ;  /* 0x000000ff2e00720c */ /* 0x000fe20003f05270 */
[----:B------:R-:W-:Y:S01]  /*f6b0*/  FMUL.FTZ R54, R49, UR5 ;  /* 0x0000000531367c20 */ /* 0x000fe20008410000 */
[----:B------:R-:W-:Y:S01]  /*f6c0*/  SHF.L.U32 R44, R44, 0x10, RZ ;  /* 0x000000102c2c7819 */ /* 0x000fe200000006ff */
[----:B------:R-:W-:Y:S01]  /*f6d0*/  FFMA.FTZ R39, R39, R200, 1.1641532182693481445e-10 ;  /* 0x2f00000027277423 */ /* 0x000fe200000100c8 */
[----:B------:R-:W-:Y:S01]  /*f6e0*/  ISETP.NE.AND P5, PT, R142, RZ, PT ;  /* 0x000000ff8e00720c */ /* 0x000fe20003fa5270 */
[----:B------:R-:W-:Y:S01]  /*f6f0*/  FMUL.FTZ R53, R53, UR5 ;  /* 0x0000000535357c20 */ /* 0x000fe20008410000 */
[----:B------:R-:W-:Y:S01]  /*f700*/  FSEL R52, R48, RZ, P0 ;  /* 0x000000ff30347208 */ /* 0x000fe20000000000 */
[----:B------:R-:W-:Y:S01]  /*f710*/  FMUL.FTZ R51, R51, UR5 ;  /* 0x0000000533337c20 */ /* 0x000fe20008410000 */
[----:B------:R-:W-:Y:S01]  /*f720*/  ISETP.NE.AND P0, PT, R40, RZ, PT ;  /* 0x000000ff2800720c */ /* 0x000fe20003f05270 */
[----:B------:R-:W-:Y:S01]  /*f730*/  FMUL.FTZ R36, R45, UR5 ;  /* 0x000000052d247c20 */ /* 0x000fe20008410000 */
[----:B------:R-:W-:Y:S01]  /*f740*/  FMUL.FTZ R37, R50, UR5 ;  /* 0x0000000532257c20 */ /* 0x000fe20008410000 */
[----:B------:R-:W-:Y:S01]  /*f750*/  FMUL.FTZ R44, R44, UR5 ;  /* 0x000000052c2c7c20 */ /* 0x000fe20008410000 */
[----:B------:R-:W-:-:S02]  /*f760*/  FSEL R54, R54, RZ, P5 ;  /* 0x000000ff36367208 */ /* 0x000fc40002800000 */
[----:B------:R-:W-:Y:S02]  /*f770*/  ISETP.NE.AND P6, PT, R47, RZ, PT ;  /* 0x000000ff2f00720c */ /* 0x000fe40003fc5270 */
[----:B------:R-:W-:Y:S02]  /*f780*/  FSETP.GTU.FTZ.AND P5, PT, R39, UR4, PT ;  /* 0x0000000427007c0b */ /* 0x000fe4000bfbc000 */
[----:B------:R-:W-:Y:S02]  /*f790*/  FSEL R49, R53, RZ, P3 ;  /* 0x000000ff35317208 */ /* 0x000fe40001800000 */
        /* <DEDUP_REMOVED lines=11> */
[----:B------:R-:W-:Y:S01]  /*f850*/  @P0 FADD.FTZ R55, R71, R55 ;  /* 0x0000003747370221 */ /* 0x000fe20000010000 */
[----:B------:R-:W-:Y:S01]  /*f860*/  @P0 FADD.FTZ R50, R66, R50 ;  /* 0x0000003242320221 */ /* 0x000fe20000010000 */
[----:B------:R-:W-:-:S10]  /*f870*/  @P0 FADD.FTZ R51, R67, R51 ;  /* 0x0000003343330221 */ /* 0x000fd40000010000 */
.L_x_6064:
        /* <DEDUP_REMOVED lines=8> */
[----:B------:R-:W-:Y:S01]  /*f900*/  SEL R42, RZ, 0x100, !P3 ;  /* 0x00000100ff2a7807 */ /* 0x000fe20005800000 */
[----:B------:R-:W-:Y:S01]  /*f910*/  VIADD R199, R195, 0x100 ;  /* 0x00000100c3c77836 */ /* 0x000fe20000000000 */
[----:B------:R-:W-:Y:S01]  /*f920*/  ISETP.NE.AND P6, PT, R46, RZ, PT ;  /* 0x000000ff2e00720c */ /* 0x000fe20003fc5270 */
[----:B------:R2:W-:Y:S01]  /*f930*/  STG.E.128 desc[UR8][R40.64+0x10], R48 ;  /* 0x0000103028007986 */ /* 0x0005e2000c101d08 */
[----:B------:R-:W-:Y:S01]  /*f940*/  SEL R38, RZ, 0x1000000, !P1 ;  /* 0x01000000ff267807 */ /* 0x000fe20004800000 */
[----:B------:R-:W-:Y:S01]  /*f950*/  IMAD.MOV.U32 R46, RZ, RZ, 0x10 ;  /* 0x00000010ff2e7424 */ /* 0x000fe200078e00ff */
[----:B------:R-:W-:Y:S01]  /*f960*/  SEL R37, RZ, 0x10000, !P4 ;  /* 0x00010000ff257807 */ /* 0x000fe20006000000 */
[----:B------:R-:W-:Y:S01]  /*f970*/  IMAD.WIDE.U32 R142, R199, 0x10, R140 ;  /* 0x00000010c78e7825 */ /* 0x000fe200078e008c */
[----:B------:R-:W-:-:S02]  /*f980*/  SEL R36, RZ, 0x100, !P5 ;  /* 0x00000100ff247807 */ /* 0x000fc40006800000 */
[----:B------:R-:W-:Y:S02]  /*f990*/  LOP3.LUT R42, R42, R43, R39, 0xfe, !PT ;  /* 0x0000002b2a2a7212 */ /* 0x000fe400078efe27 */
[----:B------:R-:W-:Y:S02]  /*f9a0*/  LOP3.LUT R36, R36, R38, R37, 0xfe, !PT ;  /* 0x0000002624247212 */ /* 0x000fe400078efe25 */
[----:B------:R-:W-:Y:S02]  /*f9b0*/  SEL R39, RZ, 0x1, !P6 ;  /* 0x00000001ff277807 */ /* 0x000fe40007000000 */
[----:B------:R-:W-:Y:S02]  /*f9c0*/  SEL R37, RZ, 0x1, !P2 ;  /* 0x00000001ff257807 */ /* 0x000fe40005000000 */
[----:B------:R-:W-:Y:S01]  /*f9d0*/  LOP3.LUT R36, R36, R39, RZ, 0xfc, !PT ;  /* 0x0000002724247212 */ /* 0x000fe200078efcff */
[----:B------:R-:W-:Y:S01]  /*f9e0*/  IMAD.WIDE.U32 R38, R197, 0x8, R174 ;  /* 0x00000008c5267825 */ /* 0x000fe200078e00ae */
[----:B------:R-:W-:-:S02]  /*f9f0*/  LOP3.LUT R37, R42, R37, RZ, 0xfc, !PT ;  /* 0x000000252a257212 */ /* 0x000fc400078efcff */
[----:B------:R-:W-:Y:S01]  /*fa00*/  PLOP3.LUT P3, PT, PT, PT, UP0, 0x80, 0x8 ;  /* 0x000000000008781c */ /* 0x000fe20003f6f008 */
[C---:B0-----:R-:W-:Y:S01]  /*fa10*/  @P0 IMAD.WIDE.U32 R44, R199.reuse, 0x20, R44 ;  /* 0x00000020c72c0825 */ /* 0x041fe200078e002c */
[----:B------:R-:W-:Y:S01]  /*fa20*/  PLOP3.LUT P1, PT, PT, PT, UP0, 0x80, 0x8 ;  /* 0x000000000008781c */ /* 0x000fe20003f2f008 */
[----:B------:R2:W-:Y:S10]  /*fa30*/  STG.E.64 desc[UR8][R38.64], R36 ;  /* 0x0000002426007986 */ /* 0x0005f4000c101b08 */
[----:B-1----:R-:W-:Y:S01]  /*fa40*/  @P3 IMAD.WIDE.U32 R46, R199, R46, UR20 ;  /* 0x00000014c72e3e25 */ /* 0x002fe2000f8e002e */
[----:B------:R-:W-:Y:S06]  /*fa50*/  BRA.U !UP0, `(.L_x_6089) ;  /* 0x0000000108507547 */ /* 0x000fec000b800000 */
        /* <DEDUP_REMOVED lines=20> */
.L_x_6089:
[----:B------:R1:W5:Y:S04]  /*fba0*/  @P1 LDG.E.128 R72, desc[UR8][R46.64] ;  /* 0x000000082e481981 */ /* 0x000368000c1e1d00 */
[----:B------:R1:W5:Y:S04]  /*fbb0*/  @P0 LDG.E.128 R68, desc[UR8][R44.64] ;  /* 0x000000082c440981 */ /* 0x000368000c1e1d00 */
[----:B------:R1:W5:Y:S04]  /*fbc0*/  @P0 LDG.E.128 R64, desc[UR8][R44.64+0x10] ;  /* 0x000010082c400981 */ /* 0x000368000c1e1d00 */
[----:B0-2---:R1:W5:Y:S01]  /*fbd0*/  LDG.E.128 R36, desc[UR8][R142.64] ;  /* 0x000000088e247981 */ /* 0x005362000c1e1d00 */
[----:B------:R-:W-:Y:S05]  /*fbe0*/  BRA.U !UP0, `(.L_x_6090) ;  /* 0x0000004908e47547 */ /* 0x000fea000b800000 */
[----:B------:R-:W-:Y:S01]  /*fbf0*/  ISETP.NE.AND P1, PT, R201, 0x1, PT ;  /* 0x00000001c900780c */ /* 0x000fe20003f25270 */
[----:B-1----:R-:W-:Y:S01]  /*fc00*/  IMAD.MOV.U32 R46, RZ, RZ, 0x2 ;  /* 0x00000002ff2e7424 */ /* 0x002fe200078e00ff */
        /* <DEDUP_REMOVED lines=17> */
.L_x_6092:
        /* <DEDUP_REMOVED lines=12> */
.L_x_6093:
        /* <DEDUP_REMOVED lines=42> */
.L_x_6091:
[----:B------:R-:W-:Y:S01]  /*10080*/  ISETP.NE.AND P1, PT, R46, 0x1, PT ;  /* 0x000000012e00780c */ /* 0x000fe20003f25270 */
[C---:B------:R-:W-:Y:S01]  /*10090*/  IMAD.U32 R142, R36.reuse, 0x10000, RZ ;  /* 0x00010000248e7824 */ /* 0x040fe200078e00ff */
[----:B------:R-:W-:Y:S01]  /*100a0*/  I2FP.F32.U32 R45, R44 ;  /* 0x0000002c002d7245 */ /* 0x000fe20000201000 */
[----:B------:R-:W-:Y:S01]  /*100b0*/  HFMA2 R47, -RZ, RZ, 0, 1.1920928955078125e-07 ;  /* 0x00000002ff2f7431 */ /* 0x000fe200000001ff */
[----:B------:R-:W-:Y:S01]  /*100c0*/  PRMT R36, R36, 0x7632, R36 ;  /* 0x0000763224247816 */ /* 0x000fe20000000024 */
[----:B------:R-:W-:Y:S02]  /*100d0*/  FMUL.FTZ R142, R142, UR5 ;  /* 0x000000058e8e7c20 */ /* 0x000fe40008410000 */
        /* <DEDUP_REMOVED lines=13> */
.L_x_6095:
        /* <DEDUP_REMOVED lines=12> */
.L_x_6096:
        /* <DEDUP_REMOVED lines=43> */
.L_x_6094:
[----:B------:R-:W-:Y:S01]  /*10520*/  I2FP.F32.U32 R45, R45 ;  /* 0x0000002d002d7245 */ /* 0x000fe20000201000 */
[----:B------:R-:W-:Y:S01]  /*10530*/  IMAD.U32 R44, R72, 0x10000, RZ ;  /* 0x00010000482c7824 */ /* 0x000fe200078e00ff */
[----:B------:R-:W-:Y:S02]  /*10540*/  ISETP.NE.AND P2, PT, R47, 0x1, PT ;  /* 0x000000012f00780c */ /* 0x000fe40003f45270 */
[----:B------:R-:W-:Y:S01]  /*10550*/  MOV R46, 0x2 ;  /* 0x00000002002e7802 */ /* 0x000fe20000000f00 */
[----:B------:R-:W-:Y:S01]  /*10560*/  FFMA.FTZ R45, R45, R200, 1.1641532182693481445e-10 ;  /* 0x2f0000002d2d7423 */ /* 0x000fe200000100c8 */
[----:B------:R-:W-:-:S04]  /*10570*/  FMUL.FTZ R44, R44, UR5 ;  /* 0x000000052c2c7c20 */ /* 0x000fc80008410000 */
[----:B------:R-:W-:Y:S02]  /*10580*/  FSETP.GTU.FTZ.AND P1, PT, R45, UR4, PT ;  /* 0x000000042d007c0b */ /* 0x000fe4000bf3c000 */
[----:B------:R-:W-:Y:S02]  /*10590*/  FSEL R45, R142, RZ, P3 ;  /* 0x000000ff8e2d7208 */ /* 0x000fe40001800000 */
        /* <DEDUP_REMOVED lines=14> */
.L_x_6098:
        /* <DEDUP_REMOVED lines=12> */
.L_x_6099:
        /* <DEDUP_REMOVED lines=43> */
.L_x_6097:
[----:B------:R-:W-:Y:S01]  /*109f0*/  ISETP.NE.AND P1, PT, R46, 0x1, PT ;  /* 0x000000012e00780c */ /* 0x000fe20003f25270 */
[----:B------:R-:W-:Y:S01]  /*10a00*/  IMAD.U32 R36, R36, 0x10000, RZ ;  /* 0x0001000024247824 */ /* 0x000fe200078e00ff */
[----:B------:R-:W-:Y:S01]  /*10a10*/  I2FP.F32.U32 R45, R45 ;  /* 0x0000002d002d7245 */ /* 0x000fe20000201000 */
[----:B------:R-:W-:Y:S02]  /*10a20*/  HFMA2 R47, -RZ, RZ, 0, 1.1920928955078125e-07 ;  /* 0x00000002ff2f7431 */ /* 0x000fe400000001ff */
        /* <DEDUP_REMOVED lines=14> */
.L_x_6101:
        /* <DEDUP_REMOVED lines=12> */
.L_x_6102:
        /* <DEDUP_REMOVED lines=43> */
.L_x_6100:
[----:B------:R-:W-:Y:S01]  /*10e80*/  I2FP.F32.U32 R45, R45 ;  /* 0x0000002d002d7245 */ /* 0x000fe20000201000 */
[----:B------:R-:W-:Y:S01]  /*10e90*/  IMAD.U32 R42, R42, 0x10000, RZ ;  /* 0x000100002a2a7824 */ /* 0x000fe200078e00ff */
[----:B------:R-:W-:Y:S02]  /*10ea0*/  ISETP.NE.AND P2, PT, R47, 0x1, PT ;  /* 0x000000012f00780c */ /* 0x000fe40003f45270 */
[----:B------:R-:W-:Y:S01]  /*10eb0*/  MOV R46, 0x2 ;  /* 0x00000002002e7802 */ /* 0x000fe20000000f00 */
[----:B------:R-:W-:Y:S01]  /*10ec0*/  FFMA.FTZ R45, R45, R200, 1.1641532182693481445e-10 ;  /* 0x2f0000002d2d7423 */ /* 0x000fe200000100c8 */
[----:B------:R-:W-:-:S04]  /*10ed0*/  FMUL.FTZ R42, R42, UR5 ;  /* 0x000000052a2a7c20 */ /* 0x000fc80008410000 */
[----:B------:R-:W-:Y:S02]  /*10ee0*/  FSETP.GTU.FTZ.AND P1, PT, R45, UR4, PT ;  /* 0x000000042d007c0b */ /* 0x000fe4000bf3c000 */
[----:B------:R-:W-:Y:S01]  /*10ef0*/  FSEL R45, R36, RZ, P3 ;  /* 0x000000ff242d7208 */ /* 0x000fe20001800000 */
[----:B------:R-:W-:Y:S01]  /*10f00*/  IMAD.MOV.U32 R36, RZ, RZ, R198 ;  /* 0x000000ffff247224 */ /* 0x000fe200078e00c6 */
        /* <DEDUP_REMOVED lines=13> */
.L_x_6104:
        /* <DEDUP_REMOVED lines=12> */
.L_x_6105:
        /* <DEDUP_REMOVED lines=43> */
.L_x_6103:
[----:B------:R-:W-:Y:S01]  /*11350*/  ISETP.NE.AND P1, PT, R46, 0x1, PT ;  /* 0x000000012e00780c */ /* 0x000fe20003f25270 */
[C---:B------:R-:W-:Y:S01]  /*11360*/  IMAD.U32 R187, R37.reuse, 0x10000, RZ ;  /* 0x0001000025bb7824 */ /* 0x040fe200078e00ff */
[----:B------:R-:W-:Y:S02]  /*11370*/  I2FP.F32.U32 R47, R36 ;  /* 0x00000024002f7245 */ /* 0x000fe40000201000 */
[----:B------:R-:W-:Y:S01]  /*11380*/  PRMT R42, R37, 0x7632, R42 ;  /* 0x00007632252a7816 */ /* 0x000fe2000000002a */
[----:B------:R-:W-:Y:S01]  /*11390*/  FMUL.FTZ R187, R187, UR5 ;  /* 0x00000005bbbb7c20 */ /* 0x000fe20008410000 */
[----:B------:R-:W-:Y:S02]  /*113a0*/  IMAD.MOV.U32 R37, RZ, RZ, R198 ;  /* 0x000000ffff257224 */ /* 0x000fe400078e00c6 */
[----:B------:R-:W-:-:S05]  /*113b0*/  FFMA.FTZ R47, R47, R200, 1.1641532182693481445e-10 ;  /* 0x2f0000002f2f7423 */ /* 0x000fca00000100c8 */
[----:B------:R-:W-:Y:S01]  /*113c0*/  FSETP.LE.FTZ.AND P3, PT, R47, UR4, PT ;  /* 0x000000042f007c0b */ /* 0x000fe2000bf73000 */
[----:B------:R-:W-:-:S03]  /*113d0*/  HFMA2 R47, -RZ, RZ, 0, 1.1920928955078125e-07 ;  /* 0x00000002ff2f7431 */ /* 0x000fc600000001ff */
        /* <DEDUP_REMOVED lines=10> */
.L_x_6107:
        /* <DEDUP_REMOVED lines=12> */
.L_x_6108:
        /* <DEDUP_REMOVED lines=43> */
.L_x_6106:
        /* <DEDUP_REMOVED lines=8> */
[----:B------:R-:W-:Y:S02]  /*11870*/  SEL R187, RZ, 0x1, P1 ;  /* 0x00000001ffbb7807 */ /* 0x000fe40000800000 */
[----:B------:R-:W-:Y:S01]  /*11880*/  MOV R36, 0x2 ;  /* 0x0000000200247802 */ /* 0x000fe20000000f00 */
        /* <DEDUP_REMOVED lines=12> */
.L_x_6110:
        /* <DEDUP_REMOVED lines=12> */
.L_x_6111:
        /* <DEDUP_REMOVED lines=43> */
.L_x_6109:
        /* <DEDUP_REMOVED lines=17> */
.L_x_6113:
        /* <DEDUP_REMOVED lines=12> */
.L_x_6114:
        /* <DEDUP_REMOVED lines=43> */
.L_x_6112:
[----:B------:R-:W-:Y:S01]  /*12140*/  I2FP.F32.U32 R37, R37 ;  /* 0x0000002500257245 */ /* 0x000fe20000201000 */
[----:B------:R-:W-:Y:S01]  /*12150*/  IMAD.U32 R40, R40, 0x10000, RZ ;  /* 0x0001000028287824 */ /* 0x000fe200078e00ff */
[----:B------:R-:W-:Y:S02]  /*12160*/  ISETP.NE.AND P3, PT, R189, 0x1, PT ;  /* 0x00000001bd00780c */ /* 0x000fe40003f65270 */
[----:B------:R-:W-:Y:S01]  /*12170*/  FSEL R47, R42, RZ, P1 ;  /* 0x000000ff2a2f7208 */ /* 0x000fe20000800000 */
[----:B------:R-:W-:Y:S01]  /*12180*/  FFMA.FTZ R37, R37, R200, 1.1641532182693481445e-10 ;  /* 0x2f00000025257423 */ /* 0x000fe200000100c8 */
[----:B------:R-:W-:Y:S01]  /*12190*/  FMUL.FTZ R40, R40, UR5 ;  /* 0x0000000528287c20 */ /* 0x000fe20008410000 */
[----:B------:R-:W-:-:S03]  /*121a0*/  MOV R36, 0x2 ;  /* 0x0000000200247802 */ /* 0x000fc60000000f00 */
[----:B------:R-:W-:Y:S01]  /*121b0*/  FSETP.GTU.FTZ.AND P2, PT, R37, UR4, PT ;  /* 0x0000000425007c0b */ /* 0x000fe2000bf5c000 */
[----:B------:R-:W-:-:S03]  /*121c0*/  IMAD.MOV.U32 R37, RZ, RZ, R198 ;  /* 0x000000ffff257224 */ /* 0x000fc600078e00c6 */
        /* <DEDUP_REMOVED lines=13> */
.L_x_6116:
        /* <DEDUP_REMOVED lines=12> */
.L_x_6117:
        /* <DEDUP_REMOVED lines=43> */
.L_x_6115:
        /* <DEDUP_REMOVED lines=18> */
.L_x_6119:
        /* <DEDUP_REMOVED lines=12> */
.L_x_6120:
        /* <DEDUP_REMOVED lines=43> */
.L_x_6118:
        /* <DEDUP_REMOVED lines=10> */
[----:B------:R-:W-:Y:S01]  /*12b40*/  MOV R36, 0x2 ;  /* 0x0000000200247802 */ /* 0x000fe20000000f00 */
[----:B------:R-:W-:-:S02]  /*12b50*/  IMAD.MOV.U32 R37, RZ, RZ, R198 ;  /* 0x000000ffff257224 */ /* 0x000fc400078e00c6 */
        /* <DEDUP_REMOVED lines=10> */
.L_x_6122:
        /* <DEDUP_REMOVED lines=12> */
.L_x_6123:
        /* <DEDUP_REMOVED lines=43> */
.L_x_6121:
        /* <DEDUP_REMOVED lines=17> */
.L_x_6125:
        /* <DEDUP_REMOVED lines=12> */
.L_x_6126:
        /* <DEDUP_REMOVED lines=43> */
.L_x_6124:
[----:B------:R-:W-:Y:S01]  /*133f0*/  I2FP.F32.U32 R37, R37 ;  /* 0x0000002500257245 */ /* 0x000fe20000201000 */
[----:B------:R-:W-:Y:S01]  /*13400*/  IMAD.U32 R41, R41, 0x10000, RZ ;  /* 0x0001000029297824 */ /* 0x000fe200078e00ff */
[----:B------:R-:W-:Y:S02]  /*13410*/  FSEL R38, R38, RZ, P3 ;  /* 0x000000ff26267208 */ /* 0x000fe40001800000 */
[----:B------:R-:W-:Y:S01]  /*13420*/  MOV R36, 0x2 ;  /* 0x0000000200247802 */ /* 0x000fe20000000f00 */
[----:B------:R-:W-:Y:S01]  /*13430*/  FFMA.FTZ R37, R37, R200, 1.1641532182693481445e-10 ;  /* 0x2f00000025257423 */ /* 0x000fe200000100c8 */
[----:B------:R-:W-:-:S04]  /*13440*/  FMUL.FTZ R41, R41, UR5 ;  /* 0x0000000529297c20 */ /* 0x000fc80008410000 */
        /* <DEDUP_REMOVED lines=16> */
.L_x_6128:
        /* <DEDUP_REMOVED lines=12> */
.L_x_6129:
        /* <DEDUP_REMOVED lines=43> */
.L_x_6127:
        /* <DEDUP_REMOVED lines=18> */
.L_x_6131:
        /* <DEDUP_REMOVED lines=12> */
.L_x_6132:
        /* <DEDUP_REMOVED lines=43> */
.L_x_6130:
        /* <DEDUP_REMOVED lines=22> */
.L_x_6134:
        /* <DEDUP_REMOVED lines=12> */
.L_x_6135:
        /* <DEDUP_REMOVED lines=43> */
.L_x_6133:
[----:B------:R-:W-:Y:S01]  /*14220*/  ISETP.NE.AND P6, PT, R36, 0x1, PT ;  /* 0x000000012400780c */ /* 0x000fe20003fc5270 */
[----:B------:R-:W-:Y:S01]  /*14230*/  IMAD.U32 R192, R192, 0x10000, RZ ;  /* 0x00010000c0c07824 */ /* 0x000fe200078e00ff */
[----:B------:R-:W-:Y:S01]  /*14240*/  I2FP.F32.U32 R37, R37 ;  /* 0x0000002500257245 */ /* 0x000fe20000201000 */
[----:B------:R-:W-:Y:S02]  /*14250*/  HFMA2 R208, -RZ, RZ, 0, 1.1920928955078125e-07 ;  /* 0x00000002ffd07431 */ /* 0x000fe400000001ff */
[----:B------:R-:W-:Y:S02]  /*14260*/  IMAD.MOV.U32 R38, RZ, RZ, R198 ;  /* 0x000000ffff267224 */ /* 0x000fe400078e00c6 */
[----:B------:R-:W-:Y:S01]  /*14270*/  FMUL.FTZ R192, R192, UR5 ;  /* 0x00000005c0c07c20 */ /* 0x000fe20008410000 */
        /* <DEDUP_REMOVED lines=11> */
.L_x_6137:
        /* <DEDUP_REMOVED lines=14> */
.L_x_6138:
        /* <DEDUP_REMOVED lines=43> */
.L_x_6136:
        /* <DEDUP_REMOVED lines=8> */
[--C-:B------:R-:W-:Y:S01]  /*14740*/  FADD.FTZ R43, R43, R192.reuse ;  /* 0x000000c02b2b7221 */ /* 0x100fe20000010000 */
[----:B------:R-:W-:-:S03]  /*14750*/  PRMT R192, R36, 0x7610, R192 ;  /* 0x0000761024c07816 */ /* 0x000fc600000000c0 */
[----:B------:R-:W-:Y:S01]  /*14760*/  @P0 FADD.FTZ R43, R67, R43 ;  /* 0x0000002b432b0221 */ /* 0x000fe20000010000 */
[----:B------:R-:W-:Y:S06]  /*14770*/  BRA `(.L_x_6139) ;  /* 0x00000024007c7947 */ /* 0x000fec0003800000 */
.L_x_6090:
        /* <DEDUP_REMOVED lines=15> */
.L_x_6141:
        /* <DEDUP_REMOVED lines=12> */
.L_x_6142:
        /* <DEDUP_REMOVED lines=42> */
.L_x_6140:
[----:B------:R-:W-:Y:S01]  /*14bd0*/  ISETP.NE.AND P1, PT, R42, 0x1, PT ;  /* 0x000000012a00780c */ /* 0x000fe20003f25270 */
[C---:B-1---5:R-:W-:Y:S01]  /*14be0*/  IMAD.U32 R46, R36.reuse, 0x10000, RZ ;  /* 0x00010000242e7824 */ /* 0x062fe200078e00ff */
        /* <DEDUP_REMOVED lines=16> */
.L_x_6144:
        /* <DEDUP_REMOVED lines=12> */
.L_x_6145:
        /* <DEDUP_REMOVED lines=43> */
.L_x_6143:
[----:B------:R-:W-:Y:S01]  /*15060*/  ISETP.NE.AND P1, PT, R40, 0x1, PT ;  /* 0x000000012800780c */ /* 0x000fe20003f25270 */
[----:B------:R-:W-:Y:S01]  /*15070*/  IMAD.U32 R201, R201, 0x10000, RZ ;  /* 0x00010000c9c97824 */ /* 0x000fe200078e00ff */
[----:B------:R-:W-:Y:S01]  /*15080*/  I2FP.F32.U32 R41, R36 ;  /* 0x0000002400297245 */ /* 0x000fe20000201000 */
[----:B------:R-:W-:Y:S01]  /*15090*/  IMAD.MOV.U32 R42, RZ, RZ, 0x2 ;  /* 0x00000002ff2a7424 */ /* 0x000fe200078e00ff */
[----:B------:R-:W-:-:S03]  /*150a0*/  MOV R36, R198 ;  /* 0x000000c600247202 */ /* 0x000fc60000000f00 */
        /* <DEDUP_REMOVED lines=12> */
.L_x_6147:
        /* <DEDUP_REMOVED lines=12> */
.L_x_6148:
        /* <DEDUP_REMOVED lines=43> */
.L_x_6146:
        /* <DEDUP_REMOVED lines=18> */
.L_x_6150:
        /* <DEDUP_REMOVED lines=12> */
.L_x_6151:
        /* <DEDUP_REMOVED lines=43> */
.L_x_6149:
        /* <DEDUP_REMOVED lines=16> */
.L_x_6153:
        /* <DEDUP_REMOVED lines=12> */
.L_x_6154:
        /* <DEDUP_REMOVED lines=43> */
.L_x_6152:
[----:B------:R-:W-:Y:S01]  /*15de0*/  ISETP.NE.AND P3, PT, R40, 0x1, PT ;  /* 0x000000012800780c */ /* 0x000fe20003f65270 */
[C---:B------:R-:W-:Y:S01]  /*15df0*/  IMAD.U32 R203, R38.reuse, 0x10000, RZ ;  /* 0x0001000026cb7824 */ /* 0x040fe200078e00ff */
[----:B------:R-:W-:Y:S01]  /*15e00*/  I2FP.F32.U32 R37, R37 ;  /* 0x0000002500257245 */ /* 0x000fe20000201000 */
[----:B------:R-:W-:Y:S01]  /*15e10*/  IMAD.MOV.U32 R36, RZ, RZ, 0x2 ;  /* 0x00000002ff247424 */ /* 0x000fe200078e00ff */
[----:B------:R-:W-:-:S03]  /*15e20*/  PRMT R204, R38, 0x7632, R204 ;  /* 0x0000763226cc7816 */ /* 0x000fc600000000cc */
        /* <DEDUP_REMOVED lines=12> */
.L_x_6156:
        /* <DEDUP_REMOVED lines=12> */
.L_x_6157:
        /* <DEDUP_REMOVED lines=43> */
.L_x_6155:
        /* <DEDUP_REMOVED lines=16> */
.L_x_6159:
        /* <DEDUP_REMOVED lines=12> */
.L_x_6160:
        /* <DEDUP_REMOVED lines=43> */
.L_x_6158:
        /* <DEDUP_REMOVED lines=17> */
.L_x_6162:
        /* <DEDUP_REMOVED lines=12> */
.L_x_6163:
        /* <DEDUP_REMOVED lines=43> */
.L_x_6161:
[----:B------:R-:W-:Y:S01]  /*16b50*/  P2R R39, PR, RZ, 0x1 ;  /* 0x00000001ff277803 */ /* 0x000fe20000000000 */
[----:B------:R-:W-:Y:S01]  /*16b60*/  IMAD.U32 R44, R44, 0x10000, RZ ;  /* 0x000100002c2c7824 */ /* 0x000fe200078e00ff */
[----:B------:R-:W-:Y:S01]  /*16b70*/  I2FP.F32.U32 R37, R38 ;  /* 0x0000002600257245 */ /* 0x000fe20000201000 */
[----:B------:R-:W-:Y:S01]  /*16b80*/  FMUL.FTZ R46, R46, UR5 ;  /* 0x000000052e2e7c20 */ /* 0x000fe20008410000 */
[----:B------:R-:W-:Y:S01]  /*16b90*/  ISETP.NE.AND P0, PT, R143, RZ, PT ;  /* 0x000000ff8f00720c */ /* 0x000fe20003f05270 */
[----:B------:R-:W-:Y:S01]  /*16ba0*/  FMUL.FTZ R36, R47, UR5 ;  /* 0x000000052f247c20 */ /* 0x000fe20008410000 */
[----:B------:R-:W-:Y:S01]  /*16bb0*/  FMUL.FTZ R43, R44, UR5 ;  /* 0x000000052c2b7c20 */ /* 0x000fe20008410000 */
        /* <DEDUP_REMOVED lines=27> */
.L_x_6139:
[----:B------:R-:W-:Y:S01]  /*16d70*/  SEL R37, RZ, 0x10000, !P4 ;  /* 0x00010000ff257807 */ /* 0x000fe20006000000 */
[----:B------:R-:W0:Y:S01]  /*16d80*/  @P0 LDC.64 R202, c[0x0][0x3a0] ;  /* 0x0000e800ffca0b82 */ /* 0x000e220000000a00 */
[----:B------:R-:W-:Y:S01]  /*16d90*/  ISETP.NE.AND P4, PT, R194, RZ, PT ;  /* 0x000000ffc200720c */ /* 0x000fe20003f85270 */
[----:B------:R-:W1:Y:S01]  /*16da0*/  @UP0 LDCU.64 UR20, c[0x0][0x398] ;  /* 0x00007300ff1407ac */ /* 0x000e620008000a00 */
[----:B------:R-:W-:Y:S01]  /*16db0*/  SEL R36, RZ, 0x1000000, !P5 ;  /* 0x01000000ff247807 */ /* 0x000fe20006800000 */
[----:B------:R-:W-:Y:S01]  /*16dc0*/  VIADD R201, R195, 0x180 ;  /* 0x00000180c3c97836 */ /* 0x000fe20000000000 */
[----:B------:R-:W-:Y:S02]  /*16dd0*/  SEL R194, RZ, 0x100, !P3 ;  /* 0x00000100ffc27807 */ /* 0x000fe40005800000 */
[----:B------:R-:W-:Y:S01]  /*16de0*/  ISETP.NE.AND P5, PT, R142, RZ, PT ;  /* 0x000000ff8e00720c */ /* 0x000fe20003fa5270 */
[----:B------:R-:W-:Y:S01]  /*16df0*/  IMAD.WIDE.U32 R206, R201, 0x10, R140 ;  /* 0x00000010c9ce7825 */ /* 0x000fe200078e008c */
[----:B------:R-:W-:-:S02]  /*16e00*/  LOP3.LUT R194, R194, R36, R37, 0xfe, !PT ;  /* 0x00000024c2c27212 */ /* 0x000fc400078efe25 */
[----:B------:R-:W-:Y:S02]  /*16e10*/  SEL R38, RZ, 0x1000000, !P1 ;  /* 0x01000000ff267807 */ /* 0x000fe40004800000 */
[----:B------:R-:W-:Y:S02]  /*16e20*/  SEL R37, RZ, 0x10000, !P4 ;  /* 0x00010000ff257807 */ /* 0x000fe40006000000 */
[----:B------:R-:W-:Y:S02]  /*16e30*/  SEL R36, RZ, 0x100, !P5 ;  /* 0x00000100ff247807 */ /* 0x000fe40006800000 */
[----:B------:R-:W-:Y:S02]  /*16e40*/  SEL R39, RZ, 0x1, !P2 ;  /* 0x00000001ff277807 */ /* 0x000fe40005000000 */
[----:B------:R-:W-:Y:S01]  /*16e50*/  ISETP.NE.AND P6, PT, R143, RZ, PT ;  /* 0x000000ff8f00720c */ /* 0x000fe20003fc5270 */
[----:B------:R-:W-:Y:S01]  /*16e60*/  IMAD.WIDE.U32 R142, R199, 0x20, R172 ;  /* 0x00000020c78e7825 */ /* 0x000fe200078e00ac */
[----:B------:R-:W-:-:S02]  /*16e70*/  LOP3.LUT R36, R36, R38, R37, 0xfe, !PT ;  /* 0x0000002624247212 */ /* 0x000fc400078efe25 */
[----:B------:R-:W-:Y:S01]  /*16e80*/  LOP3.LUT R37, R194, R39, RZ, 0xfc, !PT ;  /* 0x00000027c2257212 */ /* 0x000fe200078efcff */
[----:B0-----:R-:W-:Y:S01]  /*16e90*/  @P0 IMAD.WIDE.U32 R202, R201, 0x20, R202 ;  /* 0x00000020c9ca0825 */ /* 0x001fe200078e00ca */
[----:B------:R-:W-:Y:S01]  /*16ea0*/  SEL R39, RZ, 0x1, !P6 ;  /* 0x00000001ff277807 */ /* 0x000fe20007000000 */
[----:B------:R0:W-:Y:S01]  /*16eb0*/  STG.E.128 desc[UR8][R142.64], R44 ;  /* 0x0000002c8e007986 */ /* 0x0001e2000c101d08 */
[----:B------:R-:W-:Y:S02]  /*16ec0*/  PLOP3.LUT P3, PT, PT, PT, UP0, 0x80, 0x8 ;  /* 0x000000000008781c */ /* 0x000fe40003f6f008 */
[----:B------:R-:W-:Y:S01]  /*16ed0*/  LOP3.LUT R36, R36, R39, RZ, 0xfc, !PT ;  /* 0x0000002724247212 */ /* 0x000fe200078efcff */
[----:B------:R-:W-:Y:S01]  /*16ee0*/  IMAD.WIDE.U32 R38, R199, 0x8, R174 ;  /* 0x00000008c7267825 */ /* 0x000fe200078e00ae */
[----:B------:R0:W-:Y:S01]  /*16ef0*/  STG.E.128 desc[UR8][R142.64+0x10], R40 ;  /* 0x000010288e007986 */ /* 0x0001e2000c101d08 */
[----:B------:R-:W-:Y:S02]  /*16f00*/  MOV R204, 0x10 ;  /* 0x0000001000cc7802 */ /* 0x000fe40000000f00 */
[----:B------:R-:W-:Y:S01]  /*16f10*/  PLOP3.LUT P1, PT, PT, PT, UP0, 0x80, 0x8 ;  /* 0x000000000008781c */ /* 0x000fe20003f2f008 */
[----:B------:R0:W-:Y:S05]  /*16f20*/  STG.E.64 desc[UR8][R38.64], R36 ;  /* 0x0000002426007986 */ /* 0x0001ea000c101b08 */
        /* <DEDUP_REMOVED lines=22> */
.L_x_6164:
[----:B------:R2:W5:Y:S04]  /*17090*/  @P1 LDG.E.128 R72, desc[UR8][R204.64] ;  /* 0x00000008cc481981 */ /* 0x000568000c1e1d00 */
[----:B------:R2:W5:Y:S04]  /*170a0*/  @P0 LDG.E.128 R68, desc[UR8][R202.64] ;  /* 0x00000008ca440981 */ /* 0x000568000c1e1d00 */
[----:B------:R2:W5:Y:S04]  /*170b0*/  @P0 LDG.E.128 R64, desc[UR8][R202.64+0x10] ;  /* 0x00001008ca400981 */ /* 0x000568000c1e1d00 */
[----:B0-----:R2:W5:Y:S01]  /*170c0*/  LDG.E.128 R140, desc[UR8][R206.64] ;  /* 0x00000008ce8c7981 */ /* 0x001562000c1e1d00 */
[----:B------:R-:W-:Y:S05]  /*170d0*/  BRA.U !UP0, `(.L_x_6165) ;  /* 0x0000004908f47547 */ /* 0x000fea000b800000 */
[----:B------:R-:W-:Y:S01]  /*170e0*/  ISETP.NE.AND P1, PT, R208, 0x1, PT ;  /* 0x00000001d000780c */ /* 0x000fe20003f25270 */
[----:B------:R-:W-:Y:S01]  /*170f0*/  IMAD.MOV.U32 R186, RZ, RZ, 0x2 ;  /* 0x00000002ffba7424 */ /* 0x000fe200078e00ff */
[----:B-----5:R-:W-:Y:S01]  /*17100*/  PRMT R192, R75, 0x7632, R192 ;  /* 0x000076324bc07816 */ /* 0x020fe200000000c0 */
[----:B------:R-:W-:Y:S01]  /*17110*/  IMAD.MOV.U32 R194, RZ, RZ, R182 ;  /* 0x000000ffffc27224 */ /* 0x000fe200078e00b6 */
[----:B--2---:R-:W-:Y:S02]  /*17120*/  PRMT R206, R74, 0x7632, R206 ;  /* 0x000076324ace7816 */ /* 0x004fe400000000ce */
[----:B-1----:R-:W-:Y:S02]  /*17130*/  PRMT R39, R73, 0x7632, R39 ;  /* 0x0000763249277816 */ /* 0x002fe40000000027 */
        /* <DEDUP_REMOVED lines=13> */
.L_x_6167:
        /* <DEDUP_REMOVED lines=12> */
.L_x_6168:
        /* <DEDUP_REMOVED lines=43> */
.L_x_6166:
        /* <DEDUP_REMOVED lines=9> */
[----:B------:R-:W-:-:S13]  /*17610*/  FSETP.LE.FTZ.AND P3, PT, R185, UR4, PT ;  /* 0x00000004b9007c0b */ /* 0x000fda000bf73000 */
        /* <DEDUP_REMOVED lines=10> */
.L_x_6170:
        /* <DEDUP_REMOVED lines=12> */
.L_x_6171:
        /* <DEDUP_REMOVED lines=43> */
.L_x_6169:
[----:B------:R-:W-:Y:S01]  /*17a30*/  I2FP.F32.U32 R185, R38 ;  /* 0x0000002600b97245 */ /* 0x000fe20000201000 */
[----:B------:R-:W-:Y:S01]  /*17a40*/  IMAD.U32 R38, R72, 0x10000, RZ ;  /* 0x0001000048267824 */ /* 0x000fe200078e00ff */
[----:B------:R-:W-:Y:S01]  /*17a50*/  ISETP.NE.AND P2, PT, R182, 0x1, PT ;  /* 0x00000001b600780c */ /* 0x000fe20003f45270 */
[----:B------:R-:W-:Y:S01]  /*17a60*/  IMAD.MOV.U32 R186, RZ, RZ, 0x2 ;  /* 0x00000002ffba7424 */ /* 0x000fe200078e00ff */
[----:B------:R-:W-:Y:S01]  /*17a70*/  FSEL R187, R36, RZ, P3 ;  /* 0x000000ff24bb7208 */ /* 0x000fe20001800000 */
[----:B------:R-:W-:Y:S01]  /*17a80*/  FFMA.FTZ R185, R185, R200, 1.1641532182693481445e-10 ;  /* 0x2f000000b9b97423 */ /* 0x000fe200000100c8 */
[----:B------:R-:W-:-:S04]  /*17a90*/  FMUL.FTZ R38, R38, UR5 ;  /* 0x0000000526267c20 */ /* 0x000fc80008410000 */
[----:B------:R-:W-:-:S04]  /*17aa0*/  FSETP.GTU.FTZ.AND P1, PT, R185, UR4, PT ;  /* 0x00000004b9007c0b */ /* 0x000fc8000bf3c000 */
[----:B------:R-:W-:Y:S02]  /*17ab0*/  FSEL R36, R38, RZ, !P1 ;  /* 0x000000ff26247208 */ /* 0x000fe40004800000 */
[----:B------:R-:W-:Y:S02]  /*17ac0*/  SEL R185, RZ, 0x1, P1 ;  /* 0x00000001ffb97807 */ /* 0x000fe40000800000 */
[----:B------:R-:W-:Y:S01]  /*17ad0*/  MOV R38, R198 ;  /* 0x000000c600267202 */ /* 0x000fe20000000f00 */
        /* <DEDUP_REMOVED lines=11> */
.L_x_6173:
        /* <DEDUP_REMOVED lines=12> */
.L_x_6174:
        /* <DEDUP_REMOVED lines=43> */
.L_x_6172:
        /* <DEDUP_REMOVED lines=19> */
.L_x_6176:
        /* <DEDUP_REMOVED lines=12> */
.L_x_6177:
        /* <DEDUP_REMOVED lines=43> */
.L_x_6175:
        /* <DEDUP_REMOVED lines=22> */
.L_x_6179:
        /* <DEDUP_REMOVED lines=12> */
.L_x_6180:
        /* <DEDUP_REMOVED lines=43> */
.L_x_6178:
        /* <DEDUP_REMOVED lines=20> */
.L_x_6182:
        /* <DEDUP_REMOVED lines=12> */
.L_x_6183:
        /* <DEDUP_REMOVED lines=43> */
.L_x_6181:
        /* <DEDUP_REMOVED lines=22> */
.L_x_6185:
        /* <DEDUP_REMOVED lines=12> */
.L_x_6186:
        /* <DEDUP_REMOVED lines=43> */
.L_x_6184:
        /* <DEDUP_REMOVED lines=17> */
.L_x_6188:
        /* <DEDUP_REMOVED lines=12> */
.L_x_6189:
        /* <DEDUP_REMOVED lines=43> */
.L_x_6187:
        /* <DEDUP_REMOVED lines=22> */
.L_x_6191:
        /* <DEDUP_REMOVED lines=12> */
.L_x_6192:
        /* <DEDUP_REMOVED lines=43> */
.L_x_6190:
        /* <DEDUP_REMOVED lines=18> */
.L_x_6194:
        /* <DEDUP_REMOVED lines=12> */
.L_x_6195:
        /* <DEDUP_REMOVED lines=43> */
.L_x_6193:
[----:B------:R-:W-:Y:S01]  /*19fd0*/  I2FP.F32.U32 R141, R141 ;  /* 0x0000008d008d7245 */ /* 0x000fe20000201000 */
[----:B------:R-:W-:Y:S02]  /*19fe0*/  IMAD.U32 R140, R74, 0x10000, RZ ;  /* 0x000100004a8c7824 */ /* 0x000fe400078e00ff */
[----:B------:R-:W-:Y:S02]  /*19ff0*/  IMAD.MOV.U32 R191, RZ, RZ, 0x2 ;  /* 0x00000002ffbf7424 */ /* 0x000fe400078e00ff */
        /* <DEDUP_REMOVED lines=19> */
.L_x_6197:
        /* <DEDUP_REMOVED lines=12> */
.L_x_6198:
        /* <DEDUP_REMOVED lines=43> */
.L_x_6196:
[----:B------:R-:W-:Y:S01]  /*1a4a0*/  ISETP.NE.AND P4, PT, R191, 0x1, PT ;  /* 0x00000001bf00780c */ /* 0x000fe20003f85270 */
[----:B------:R-:W-:Y:S01]  /*1a4b0*/  IMAD.U32 R142, R142, 0x10000, RZ ;  /* 0x000100008e8e7824 */ /* 0x000fe200078e00ff */
[----:B------:R-:W-:Y:S01]  /*1a4c0*/  I2FP.F32.U32 R141, R141 ;  /* 0x0000008d008d7245 */ /* 0x000fe20000201000 */
[----:B------:R-:W-:Y:S01]  /*1a4d0*/  IMAD.MOV.U32 R182, RZ, RZ, 0x2 ;  /* 0x00000002ffb67424 */ /* 0x000fe200078e00ff */
[----:B------:R-:W-:-:S03]  /*1a4e0*/  MOV R190, R198 ;  /* 0x000000c600be7202 */ /* 0x000fc60000000f00 */
[----:B------:R-:W-:-:S05]  /*1a4f0*/  FFMA.FTZ R141, R141, R200, 1.1641532182693481445e-10 ;  /* 0x2f0000008d8d7423 */ /* 0x000fca00000100c8 */
[----:B------:R-:W-:Y:S01]  /*1a500*/  FSETP.LE.FTZ.AND P3, PT, R141, UR4, PT ;  /* 0x000000048d007c0b */ /* 0x000fe2000bf73000 */
[----:B------:R-:W-:Y:S01]  /*1a510*/  FMUL.FTZ R141, R142, UR5 ;  /* 0x000000058e8d7c20 */ /* 0x000fe20008410000 */
        /* <DEDUP_REMOVED lines=9> */
.L_x_6200:
        /* <DEDUP_REMOVED lines=12> */
.L_x_6201:
        /* <DEDUP_REMOVED lines=43> */
.L_x_6199:
[----:B------:R-:W-:Y:S01]  /*1a920*/  I2FP.F32.U32 R191, R190 ;  /* 0x000000be00bf7245 */ /* 0x000fe20000201000 */
[----:B------:R-:W-:Y:S01]  /*1a930*/  IMAD.U32 R206, R206, 0x10000, RZ ;  /* 0x00010000cece7824 */ /* 0x000fe200078e00ff */
[----:B------:R-:W-:Y:S01]  /*1a940*/  FSEL R141, R141, RZ, P3 ;  /* 0x000000ff8d8d7208 */ /* 0x000fe20001800000 */
[----:B------:R-:W-:Y:S01]  /*1a950*/  IMAD.MOV.U32 R202, RZ, RZ, 0x2 ;  /* 0x00000002ffca7424 */ /* 0x000fe200078e00ff */
[----:B------:R-:W-:Y:S01]  /*1a960*/  MOV R142, R198 ;  /* 0x000000c6008e7202 */ /* 0x000fe20000000f00 */
[----:B------:R-:W-:Y:S01]  /*1a970*/  FFMA.FTZ R191, R191, R200, 1.1641532182693481445e-10 ;  /* 0x2f000000bfbf7423 */ /* 0x000fe200000100c8 */
[----:B------:R-:W-:-:S04]  /*1a980*/  FMUL.FTZ R206, R206, UR5 ;  /* 0x00000005cece7c20 */ /* 0x000fc80008410000 */
[----:B------:R-:W-:-:S04]  /*1a990*/  FSETP.GTU.FTZ.AND P4, PT, R191, UR4, PT ;  /* 0x00000004bf007c0b */ /* 0x000fc8000bf9c000 */
        /* <DEDUP_REMOVED lines=14> */
.L_x_6203:
        /* <DEDUP_REMOVED lines=12> */
.L_x_6204:
        /* <DEDUP_REMOVED lines=43> */
.L_x_6202:
[----:B------:R-:W-:Y:S01]  /*1adf0*/  ISETP.NE.AND P5, PT, R202, 0x1, PT ;  /* 0x00000001ca00780c */ /* 0x000fe20003fa5270 */
[C---:B------:R-:W-:Y:S01]  /*1ae00*/  IMAD.U32 R182, R143.reuse, 0x10000, RZ ;  /* 0x000100008fb67824 */ /* 0x040fe200078e00ff */
[----:B------:R-:W-:Y:S01]  /*1ae10*/  I2FP.F32.U32 R191, R142 ;  /* 0x0000008e00bf7245 */ /* 0x000fe20000201000 */
[----:B------:R-:W-:Y:S01]  /*1ae20*/  IMAD.MOV.U32 R203, RZ, RZ, 0x2 ;  /* 0x00000002ffcb7424 */ /* 0x000fe200078e00ff */
[----:B------:R-:W-:Y:S02]  /*1ae30*/  PRMT R208, R143, 0x7632, R208 ;  /* 0x000076328fd07816 */ /* 0x000fe400000000d0 */
[----:B------:R-:W-:Y:S01]  /*1ae40*/  MOV R143, R198 ;  /* 0x000000c6008f7202 */ /* 0x000fe20000000f00 */
[----:B------:R-:W-:Y:S01]  /*1ae50*/  FFMA.FTZ R142, R191, R200, 1.1641532182693481445e-10 ;  /* 0x2f000000bf8e7423 */ /* 0x000fe200000100c8 */
[----:B------:R-:W-:-:S04]  /*1ae60*/  FMUL.FTZ R191, R182, UR5 ;  /* 0x00000005b6bf7c20 */ /* 0x000fc80008410000 */
        /* <DEDUP_REMOVED lines=10> */
.L_x_6206:
        /* <DEDUP_REMOVED lines=12> */
.L_x_6207:
        /* <DEDUP_REMOVED lines=43> */
.L_x_6205:
        /* <DEDUP_REMOVED lines=11> */
[--C-:B------:R-:W-:Y:S01]  /*1b330*/  FADD.FTZ R142, R142, R191.reuse ;  /* 0x000000bf8e8e7221 */ /* 0x100fe20000010000 */
[----:B------:R-:W-:-:S03]  /*1b340*/  PRMT R191, R143, 0x7610, R191 ;  /* 0x000076108fbf7816 */ /* 0x000fc600000000bf */
        /* <DEDUP_REMOVED lines=10> */
.L_x_6209:
        /* <DEDUP_REMOVED lines=12> */
.L_x_6210:
        /* <DEDUP_REMOVED lines=43> */
.L_x_6208:
[----:B------:R-:W-:Y:S01]  /*1b760*/  ISETP.NE.AND P6, PT, R204, 0x1, PT ;  /* 0x00000001cc00780c */ /* 0x000fe20003fc5270 */
[----:B------:R-:W-:Y:S01]  /*1b770*/  IMAD.U32 R208, R208, 0x10000, RZ ;  /* 0x00010000d0d07824 */ /* 0x000fe200078e00ff */
[----:B------:R-:W-:Y:S01]  /*1b780*/  I2FP.F32.U32 R143, R202 ;  /* 0x000000ca008f7245 */ /* 0x000fe20000201000 */
[----:B------:R-:W-:Y:S01]  /*1b790*/  IMAD.MOV.U32 R182, RZ, RZ, 0x2 ;  /* 0x00000002ffb67424 */ /* 0x000fe200078e00ff */
[----:B------:R-:W-:-:S03]  /*1b7a0*/  MOV R203, R198 ;  /* 0x000000c600cb7202 */ /* 0x000fc60000000f00 */
        /* <DEDUP_REMOVED lines=12> */
.L_x_6212:
        /* <DEDUP_REMOVED lines=14> */
.L_x_6213:
        /* <DEDUP_REMOVED lines=43> */
.L_x_6211:
        /* <DEDUP_REMOVED lines=11> */
.L_x_6165:
[----:B------:R-:W-:Y:S01]  /*1bcb0*/  ISETP.NE.AND P1, PT, R208, 0x1, PT ;  /* 0x00000001d000780c */ /* 0x000fe20003f25270 */
[----:B-1----:R-:W-:Y:S01]  /*1bcc0*/  IMAD.MOV.U32 R38, RZ, RZ, 0x2 ;  /* 0x00000002ff267424 */ /* 0x002fe200078e00ff */
        /* <DEDUP_REMOVED lines=13> */
.L_x_6216:
        /* <DEDUP_REMOVED lines=12> */
.L_x_6217:
        /* <DEDUP_REMOVED lines=43> */
.L_x_6215:
[----:B------:R-:W-:Y:S01]  /*1c110*/  I2FP.F32.U32 R37, R36 ;  /* 0x0000002400257245 */ /* 0x000fe20000201000 */
[----:B--2--5:R-:W-:Y:S01]  /*1c120*/  IMAD.U32 R202, R140, 0x10000, RZ ;  /* 0x000100008cca7824 */ /* 0x024fe200078e00ff */
[----:B------:R-:W-:Y:S01]  /*1c130*/  ISETP.NE.AND P1, PT, R38, 0x1, PT ;  /* 0x000000012600780c */ /* 0x000fe20003f25270 */
[----:B------:R-:W-:Y:S01]  /*1c140*/  IMAD.MOV.U32 R36, RZ, RZ, 0x2 ;  /* 0x00000002ff247424 */ /* 0x000fe200078e00ff */
[----:B------:R-:W-:Y:S01]  /*1c150*/  LOP3.LUT R193, R193, 0xfffffff7, RZ, 0xc0, !PT ;  /* 0xfffffff7c1c17812 */ /* 0x000fe200078ec0ff */
[----:B------:R-:W-:Y:S01]  /*1c160*/  FFMA.FTZ R37, R37, R200, 1.1641532182693481445e-10 ;  /* 0x2f00000025257423 */ /* 0x000fe200000100c8 */
[----:B------:R-:W-:-:S04]  /*1c170*/  PRMT R140, R140, 0x7632, R140 ;  /* 0x000076328c8c7816 */ /* 0x000fc8000000008c */
[----:B------:R-:W-:Y:S02]  /*1c180*/  FSETP.LE.FTZ.AND P2, PT, R37, UR4, PT ;  /* 0x0000000425007c0b */ /* 0x000fe4000bf53000 */
        /* <DEDUP_REMOVED lines=11> */
.L_x_6219:
        /* <DEDUP_REMOVED lines=12> */
.L_x_6220:
        /* <DEDUP_REMOVED lines=43> */
.L_x_6218:
[----:B------:R-:W-:Y:S01]  /*1c5b0*/  I2FP.F32.U32 R37, R37 ;  /* 0x0000002500257245 */ /* 0x000fe20000201000 */
[----:B------:R-:W-:Y:S01]  /*1c5c0*/  IMAD.U32 R204, R140, 0x10000, RZ ;  /* 0x000100008ccc7824 */ /* 0x000fe200078e00ff */
[----:B------:R-:W-:Y:S01]  /*1c5d0*/  ISETP.NE.AND P1, PT, R36, 0x1, PT ;  /* 0x000000012400780c */ /* 0x000fe20003f25270 */
[----:B------:R-:W-:Y:S01]  /*1c5e0*/  IMAD.MOV.U32 R38, RZ, RZ, 0x2 ;  /* 0x00000002ff267424 */ /* 0x000fe200078e00ff */
[----:B------:R-:W-:Y:S01]  /*1c5f0*/  LOP3.LUT R193, R193, 0xfffffffb, RZ, 0xc0, !PT ;  /* 0xfffffffbc1c17812 */ /* 0x000fe200078ec0ff */
[----:B------:R-:W-:-:S05]  /*1c600*/  FFMA.FTZ R37, R37, R200, 1.1641532182693481445e-10 ;  /* 0x2f00000025257423 */ /* 0x000fca00000100c8 */
        /* <DEDUP_REMOVED lines=12> */
.L_x_6222:
        /* <DEDUP_REMOVED lines=12> */
.L_x_6223:
        /* <DEDUP_REMOVED lines=43> */
.L_x_6221:
[----:B------:R-:W-:Y:S01]  /*1ca40*/  I2FP.F32.U32 R37, R37 ;  /* 0x0000002500257245 */ /* 0x000fe20000201000 */
[----:B------:R-:W-:Y:S01]  /*1ca50*/  IMAD.U32 R203, R141, 0x10000, RZ ;  /* 0x000100008dcb7824 */ /* 0x000fe200078e00ff */
        /* <DEDUP_REMOVED lines=17> */
.L_x_6225:
        /* <DEDUP_REMOVED lines=12> */
.L_x_6226:
        /* <DEDUP_REMOVED lines=43> */
.L_x_6224:
        /* <DEDUP_REMOVED lines=16> */
.L_x_6228:
        /* <DEDUP_REMOVED lines=12> */
.L_x_6229:
        /* <DEDUP_REMOVED lines=43> */
.L_x_6227:
        /* <DEDUP_REMOVED lines=17> */
.L_x_6231:
        /* <DEDUP_REMOVED lines=12> */
.L_x_6232:
        /* <DEDUP_REMOVED lines=43> */
.L_x_6230:
[----:B------:R-:W-:Y:S01]  /*1d7d0*/  ISETP.NE.AND P4, PT, R39, 0x1, PT ;  /* 0x000000012700780c */ /* 0x000fe20003f85270 */
[----:B------:R-:W-:Y:S01]  /*1d7e0*/  IMAD.U32 R207, R207, 0x10000, RZ ;  /* 0x00010000cfcf7824 */ /* 0x000fe200078e00ff */
[----:B------:R-:W-:Y:S01]  /*1d7f0*/  I2FP.F32.U32 R37, R37 ;  /* 0x0000002500257245 */ /* 0x000fe20000201000 */
[----:B------:R-:W-:Y:S01]  /*1d800*/  IMAD.MOV.U32 R140, RZ, RZ, 0x2 ;  /* 0x00000002ff8c7424 */ /* 0x000fe200078e00ff */
[----:B------:R-:W-:-:S03]  /*1d810*/  MOV R36, R198 ;  /* 0x000000c600247202 */ /* 0x000fc60000000f00 */
        /* <DEDUP_REMOVED lines=11> */
.L_x_6234:
        /* <DEDUP_REMOVED lines=12> */
.L_x_6235:
        /* <DEDUP_REMOVED lines=43> */
.L_x_6233:
        /* <DEDUP_REMOVED lines=17> */
.L_x_6237:
        /* <DEDUP_REMOVED lines=12> */
.L_x_6238:
        /* <DEDUP_REMOVED lines=43> */
.L_x_6236:
[----:B------:R-:W-:Y:S01]  /*1e0c0*/  P2R R39, PR, RZ, 0x1 ;  /* 0x00000001ff277803 */ /* 0x000fe20000000000 */
[----:B------:R-:W-:Y:S01]  /*1e0d0*/  FMUL.FTZ R202, R202, UR5 ;  /* 0x00000005caca7c20 */ /* 0x000fe20008410000 */
[----:B------:R-:W-:Y:S01]  /*1e0e0*/  I2FP.F32.U32 R37, R38 ;  /* 0x0000002600257245 */ /* 0x000fe20000201000 */
[----:B------:R-:W-:Y:S01]  /*1e0f0*/  FMUL.FTZ R203, R203, UR5 ;  /* 0x00000005cbcb7c20 */ /* 0x000fe20008410000 */
[C---:B------:R-:W-:Y:S01]  /*1e100*/  LOP3.LUT P0, RZ, R193.reuse, 0x8, RZ, 0xc0, !PT ;  /* 0x00000008c1ff7812 */ /* 0x040fe2000780c0ff */
[----:B------:R-:W-:Y:S01]  /*1e110*/  IMAD.U32 R208, R208, 0x10000, RZ ;  /* 0x00010000d0d07824 */ /* 0x000fe200078e00ff */
[----:B------:R-:W-:Y:S01]  /*1e120*/  LOP3.LUT P5, RZ, R193, 0x2, RZ, 0xc0, !PT ;  /* 0x00000002c1ff7812 */ /* 0x000fe200078ac0ff */
        /* <DEDUP_REMOVED lines=10> */
[----:B------:R-:W-:Y:S02]  /*1e1d0*/  LOP3.LUT P6, RZ, R193, 0x4, RZ, 0xc0, !PT ;  /* 0x00000004c1ff7812 */ /* 0x000fe400078cc0ff */
        /* <DEDUP_REMOVED lines=15> */
[----:B------:R-:W-:-:S10]  /*1e2d0*/  @P0 FADD.FTZ R143, R67, R143 ;  /* 0x0000008f438f0221 */ /* 0x000fd40000010000 */
.L_x_6214:
[----:B------:R-:W-:Y:S01]  /*1e2e0*/  SEL R205, RZ, 0x1000000, !P5 ;  /* 0x01000000ffcd7807 */ /* 0x000fe20006800000 */
[----:B------:R-:W-:Y:S01]  /*1e2f0*/  IMAD.WIDE.U32 R174, R201, 0x8, R174 ;  /* 0x00000008c9ae7825 */ /* 0x000fe200078e00ae */
[C---:B------:R-:W-:Y:S02]  /*1e300*/  LOP3.LUT P6, RZ, R193.reuse, 0x4, RZ, 0xc0, !PT ;  /* 0x00000004c1ff7812 */ /* 0x040fe400078cc0ff */
[C---:B------:R-:W-:Y:S02]  /*1e310*/  LOP3.LUT P5, RZ, R193.reuse, 0x2, RZ, 0xc0, !PT ;  /* 0x00000002c1ff7812 */ /* 0x040fe400078ac0ff */
[----:B------:R-:W-:Y:S02]  /*1e320*/  SEL R204, RZ, 0x10000, !P4 ;  /* 0x00010000ffcc7807 */ /* 0x000fe40006000000 */
[----:B------:R-:W-:Y:S02]  /*1e330*/  SEL R207, RZ, 0x100, !P3 ;  /* 0x00000100ffcf7807 */ /* 0x000fe40005800000 */
[----:B------:R-:W-:-:S02]  /*1e340*/  LOP3.LUT P0, RZ, R193, 0x8, RZ, 0xc0, !PT ;  /* 0x00000008c1ff7812 */ /* 0x000fc4000780c0ff */
[----:B------:R-:W-:Y:S02]  /*1e350*/  SEL R202, RZ, 0x1000000, !P1 ;  /* 0x01000000ffca7807 */ /* 0x000fe40004800000 */
[----:B------:R-:W-:Y:S02]  /*1e360*/  SEL R203, RZ, 0x10000, !P5 ;  /* 0x00010000ffcb7807 */ /* 0x000fe40006800000 */
[----:B------:R-:W-:Y:S02]  /*1e370*/  SEL R200, RZ, 0x100, !P6 ;  /* 0x00000100ffc87807 */ /* 0x000fe40007000000 */
[----:B------:R-:W-:Y:S02]  /*1e380*/  LOP3.LUT R207, R207, R205, R204, 0xfe, !PT ;  /* 0x000000cdcfcf7212 */ /* 0x000fe400078efecc */
[----:B------:R-:W-:Y:S02]  /*1e390*/  SEL R204, RZ, 0x1, !P2 ;  /* 0x00000001ffcc7807 */ /* 0x000fe40005000000 */
[----:B------:R-:W-:Y:S01]  /*1e3a0*/  LOP3.LUT R200, R200, R202, R203, 0xfe, !PT ;  /* 0x000000cac8c87212 */ /* 0x000fe200078efecb */
[----:B------:R-:W-:Y:S01]  /*1e3b0*/  IMAD.WIDE.U32 R202, R201, 0x20, R172 ;  /* 0x00000020c9ca7825 */ /* 0x000fe200078e00ac */
[----:B------:R-:W-:-:S02]  /*1e3c0*/  SEL R205, RZ, 0x1, !P0 ;  /* 0x00000001ffcd7807 */ /* 0x000fc40004000000 */
[----:B------:R-:W-:Y:S02]  /*1e3d0*/  LOP3.LUT R173, R207, R204, RZ, 0xfc, !PT ;  /* 0x000000cccfad7212 */ /* 0x000fe400078efcff */
[----:B------:R-:W-:Y:S01]  /*1e3e0*/  LOP3.LUT R172, R200, R205, RZ, 0xfc, !PT ;  /* 0x000000cdc8ac7212 */ /* 0x000fe200078efcff */
[----:B------:R0:W-:Y:S04]  /*1e3f0*/  STG.E.128 desc[UR8][R202.64], R36 ;  /* 0x00000024ca007986 */ /* 0x0001e8000c101d08 */
[----:B------:R0:W-:Y:S04]  /*1e400*/  STG.E.128 desc[UR8][R202.64+0x10], R140 ;  /* 0x0000108cca007986 */ /* 0x0001e8000c101d08 */
        /* <DEDUP_REMOVED lines=22> */
.L_x_6239:
[----:B01----:R-:W-:Y:S01]  /*1e570*/  FADD.FTZ R172, RZ, R56 ;  /* 0x00000038ffac7221 */ /* 0x003fe20000010000 */
[----:B------:R-:W0:Y:S01]  /*1e580*/  S2UR UR5, SR_CgaCtaId ;  /* 0x00000000000579c3 */ /* 0x000e220000008800 */
[C---:B------:R-:W-:Y:S01]  /*1e590*/  ISETP.NE.AND P0, PT, R3.reuse, RZ, PT ;  /* 0x000000ff0300720c */ /* 0x040fe20003f05270 */
[----:B------:R-:W-:Y:S01]  /*1e5a0*/  UMOV UR4, 0x400 ;  /* 0x0000040000047882 */ /* 0x000fe20000000000 */
[----:B------:R-:W-:Y:S01]  /*1e5b0*/  FADD.FTZ R173, R172, R57 ;  /* 0x00000039acad7221 */ /* 0x000fe20000010000 */
[----:B------:R-:W-:Y:S01]  /*1e5c0*/  ISETP.GT.U32.AND P1, PT, R3, 0x3, PT ;  /* 0x000000030300780c */ /* 0x000fe20003f24070 */
[----:B------:R-:W-:Y:S01]  /*1e5d0*/  IMAD.U32 R233, R151, 0x10000, RZ ;  /* 0x0001000097e97824 */ /* 0x000fe200078e00ff */
[----:B------:R-:W-:Y:S01]  /*1e5e0*/  SHF.L.U32 R231, R155, 0x10, RZ ;  /* 0x000000109be77819 */ /* 0x000fe200000006ff */
[----:B------:R-:W-:Y:S01]  /*1e5f0*/  FADD.FTZ R172, R173, R58 ;  /* 0x0000003aadac7221 */ /* 0x000fe20000010000 */
[----:B------:R-:W-:Y:S01]  /*1e600*/  IMAD.U32 R235, R147, 0x10000, RZ ;  /* 0x0001000093eb7824 */ /* 0x000fe200078e00ff */
[----:B------:R-:W-:Y:S01]  /*1e610*/  SHF.L.U32 R215, R35, 0x10, RZ ;  /* 0x0000001023d77819 */ /* 0x000fe200000006ff */
[----:B------:R-:W-:-:S02]  /*1e620*/  IMAD.U32 R221, R145, 0x10000, RZ ;  /* 0x0001000091dd7824 */ /* 0x000fc400078e00ff */
[----:B------:R-:W-:Y:S01]  /*1e630*/  FADD.FTZ R173, R172, R59 ;  /* 0x0000003bacad7221 */ /* 0x000fe20000010000 */
[----:B------:R-:W-:Y:S01]  /*1e640*/  SHF.L.U32 R223, R33, 0x10, RZ ;  /* 0x0000001021df7819 */ /* 0x000fe200000006ff */
[----:B------:R-:W-:Y:S01]  /*1e650*/  IMAD.U32 R225, R29, 0x10000, RZ ;  /* 0x000100001de17824 */ /* 0x000fe200078e00ff */
[----:B------:R-:W-:Y:S01]  /*1e660*/  SHF.L.U32 R213, R11, 0x10, RZ ;  /* 0x000000100bd57819 */ /* 0x000fe200000006ff */
[----:B------:R-:W-:Y:S01]  /*1e670*/  FADD.FTZ R172, R173, R60 ;  /* 0x0000003cadac7221 */ /* 0x000fe20000010000 */
[----:B------:R-:W-:Y:S02]  /*1e680*/  IMAD.U32 R217, R31, 0x10000, RZ ;  /* 0x000100001fd97824 */ /* 0x000fe400078e00ff */
[----:B------:R-:W-:Y:S02]  /*1e690*/  IMAD.U32 R227, R25, 0x10000, RZ ;  /* 0x0001000019e37824 */ /* 0x000fe400078e00ff */
[----:B------:R-:W-:Y:S01]  /*1e6a0*/  FADD.FTZ R173, R172, R61 ;  /* 0x0000003dacad7221 */ /* 0x000fe20000010000 */
[----:B------:R-:W-:-:S02]  /*1e6b0*/  IMAD.U32 R219, R27, 0x10000, RZ ;  /* 0x000100001bdb7824 */ /* 0x000fc400078e00ff */
[----:B------:R-:W-:Y:S02]  /*1e6c0*/  IMAD.U32 R211, R15, 0x10000, RZ ;  /* 0x000100000fd37824 */ /* 0x000fe400078e00ff */
[----:B------:R-:W-:Y:S01]  /*1e6d0*/  FADD.FTZ R172, R173, R62 ;  /* 0x0000003eadac7221 */ /* 0x000fe20000010000 */
[----:B0-----:R-:W-:Y:S01]  /*1e6e0*/  ULEA UR4, UR5, UR4, 0x18 ;  /* 0x0000000405047291 */ /* 0x001fe2000f8ec0ff */
[----:B------:R-:W-:Y:S02]  /*1e6f0*/  IMAD.U32 R237, R111, 0x10000, RZ ;  /* 0x000100006fed7824 */ /* 0x000fe400078e00ff */
        /* <DEDUP_REMOVED lines=115> */
[----:B------:R-:W-:-:S02]  /*1ee30*/  @!P1 LEA R203, R3, UR4, 0x3 ;  /* 0x0000000403cb9c11 */ /* 0x000fc4000f8e18ff */
[----:B------:R-:W-:Y:S01]  /*1ee40*/  MOV R202, RZ ;  /* 0x000000ff00ca7202 */ /* 0x000fe20000000f00 */
[----:B------:R-:W-:Y:S01]  /*1ee50*/  @!P1 IMAD.MOV.U32 R202, RZ, RZ, 0x400 ;  /* 0x00000400ffca9424 */ /* 0x000fe200078e00ff */
[----:B------:R0:W-:Y:S01]  /*1ee60*/  @!P0 STS.64 [R200+UR4], R172 ;  /* 0x000000acc8008988 */ /* 0x0001e20008000a04 */
[----:B------:R-:W-:Y:S01]  /*1ee70*/  BAR.SYNC.DEFER_BLOCKING 0x0 ;  /* 0x0000000000007b1d */ /* 0x000fe20000010000 */
[----:B------:R-:W-:-:S05]  /*1ee80*/  PLOP3.LUT P0, PT, PT, PT, UP2, 0x40, 0x4 ;  /* 0x000000000004781c */ /* 0x000fca0003f0e828 */
[----:B------:R-:W1:Y:S01]  /*1ee90*/  SHFL.DOWN PT, R205, R202, 0x2, 0x1f ;  /* 0x08401f00cacd7f89 */ /* 0x000e6200000e0000 */
[----:B0-----:R-:W-:-:S03]  /*1eea0*/  I2FP.F32.U32 R173, R202 ;  /* 0x000000ca00ad7245 */ /* 0x001fc60000201000 */
        /* <DEDUP_REMOVED lines=10> */
[----:B------:R-:W-:-:S06]  /*1ef50*/  I2FP.F32.S32 R202, R202 ;  /* 0x000000ca00ca7245 */ /* 0x000fcc0000201400 */
[----:B------:R-:W2:Y:S01]  /*1ef60*/  MUFU.RCP R202, R202 ;  /* 0x000000ca00ca7308 */ /* 0x000ea20000001000 */
[----:B0-----:R-:W-:-:S04]  /*1ef70*/  FMUL.FTZ R172, R207, R205 ;  /* 0x000000cdcfac7220 */ /* 0x001fc80000410000 */
[----:B------:R-:W-:Y:S01]  /*1ef80*/  FFMA.FTZ R203, R173, R174, R172 ;  /* 0x000000aeadcb7223 */ /* 0x000fe200000100ac */
[----:B------:R-:W-:Y:S01]  /*1ef90*/  FADD.FTZ R174, -R207, R174 ;  /* 0x000000aecfae7221 */ /* 0x000fe20000010100 */
[----:B------:R-:W0:Y:S01]  /*1efa0*/  SHFL.DOWN PT, R172, R175, 0x2, 0x1f ;  /* 0x08401f00afac7f89 */ /* 0x000e2200000e0000 */
[----:B------:R-:W-:Y:S02]  /*1efb0*/  IMAD.U32 R207, R17, 0x10000, RZ ;  /* 0x0001000011cf7824 */ /* 0x000fe400078e00ff */
[----:B-1----:R-:W-:Y:S01]  /*1efc0*/  FMUL.FTZ R203, R208, R203 ;  /* 0x000000cbd0cb7220 */ /* 0x002fe20000410000 */
[----:B------:R-:W-:-:S04]  /*1efd0*/  FMUL.FTZ R174, R174, R174 ;  /* 0x000000aeaeae7220 */ /* 0x000fc80000410000 */
[----:B------:R-:W1:Y:S01]  /*1efe0*/  SHFL.DOWN PT, R200, R203, 0x1, 0x1f ;  /* 0x08201f00cbc87f89 */ /* 0x000e6200000e0000 */
[----:B------:R-:W-:-:S04]  /*1eff0*/  FMUL.FTZ R174, R174, R173 ;  /* 0x000000adaeae7220 */ /* 0x000fc80000410000 */
[----:B------:R-:W-:Y:S01]  /*1f000*/  FMUL.FTZ R174, R174, R205 ;  /* 0x000000cdaeae7220 */ /* 0x000fe20000410000 */
[----:B------:R-:W-:Y:S01]  /*1f010*/  SHF.L.U32 R205, R21, 0x10, RZ ;  /* 0x0000001015cd7819 */ /* 0x000fe200000006ff */
[----:B0-----:R-:W-:Y:S02]  /*1f020*/  FADD.FTZ R173, R172, R175 ;  /* 0x000000afacad7221 */ /* 0x001fe40000010000 */
[----:B------:R-:W0:Y:S02]  /*1f030*/  LDC R172, c[0x0][0x448] ;  /* 0x00011200ffac7b82 */ /* 0x000e240000000800 */
[----:B------:R-:W-:Y:S01]  /*1f040*/  FFMA.FTZ R174, R208, R174, R173 ;  /* 0x000000aed0ae7223 */ /* 0x000fe200000100ad */
[----:B-1----:R-:W-:Y:S01]  /*1f050*/  FMUL.FTZ R173, R200, R209 ;  /* 0x000000d1c8ad7220 */ /* 0x002fe20000410000 */
[----:B------:R-:W-:-:S03]  /*1f060*/  FADD.FTZ R200, R203, -R200 ;  /* 0x800000c8cbc87221 */ /* 0x000fc60000010000 */
[----:B------:R-:W1:Y:S01]  /*1f070*/  SHFL.DOWN PT, R175, R174, 0x1, 0x1f ;  /* 0x08201f00aeaf7f89 */ /* 0x000e6200000e0000 */
[----:B------:R-:W-:Y:S01]  /*1f080*/  FFMA.FTZ R173, R206, R203, R173 ;  /* 0x000000cbcead7223 */ /* 0x000fe200000100ad */
[----:B------:R-:W-:-:S03]  /*1f090*/  FMUL.FTZ R203, R200, R200 ;  /* 0x000000c8c8cb7220 */ /* 0x000fc60000410000 */
[----:B--2---:R-:W-:Y:S01]  /*1f0a0*/  FMUL.FTZ R173, R202, R173 ;  /* 0x000000adcaad7220 */ /* 0x004fe20000410000 */
[----:B------:R-:W-:-:S04]  /*1f0b0*/  FMUL.FTZ R203, R206, R203 ;  /* 0x000000cbcecb7220 */ /* 0x000fc80000410000 */
[----:B------:R-:W-:Y:S01]  /*1f0c0*/  FMUL.FTZ R203, R203, R209 ;  /* 0x000000d1cbcb7220 */ /* 0x000fe20000410000 */
[----:B------:R-:W2:Y:S01]  /*1f0d0*/  SHFL.IDX PT, R173, R173, RZ, 0x1f ;  /* 0x00001fffadad7589 */ /* 0x000ea200000e0000 */
[----:B------:R-:W-:Y:S02]  /*1f0e0*/  IMAD.U32 R209, R169, 0x10000, RZ ;  /* 0x00010000a9d17824 */ /* 0x000fe400078e00ff */
[----:B-1----:R-:W-:-:S04]  /*1f0f0*/  FADD.FTZ R175, R174, R175 ;  /* 0x000000afaeaf7221 */ /* 0x002fc80000010000 */
[----:B------:R-:W-:-:S06]  /*1f100*/  FFMA.FTZ R175, R202, R203, R175 ;  /* 0x000000cbcaaf7223 */ /* 0x000fcc00000100af */
[----:B------:R-:W0:Y:S01]  /*1f110*/  SHFL.IDX PT, R175, R175, RZ, 0x1f ;  /* 0x00001fffafaf7589 */ /* 0x000e2200000e0000 */
[----:B--2---:R-:W-:Y:S02]  /*1f120*/  FSEL R203, R173, RZ, P0 ;  /* 0x000000ffadcb7208 */ /* 0x004fe40000000000 */
[----:B------:R-:W-:-:S03]  /*1f130*/  ISETP.NE.AND P0, PT, R0, RZ, PT ;  /* 0x000000ff0000720c */ /* 0x000fc60003f05270 */
[----:B------:R-:W-:Y:S01]  /*1f140*/  FADD.FTZ R224, -R203, R55 ;  /* 0x00000037cbe07221 */ /* 0x000fe20000010100 */
[----:B------:R-:W-:Y:S01]  /*1f150*/  FMUL.FTZ R55, R173, R173 ;  /* 0x000000adad377220 */ /* 0x000fe20000410000 */
[C---:B------:R-:W-:Y:S01]  /*1f160*/  FADD.FTZ R228, -R203.reuse, R62 ;  /* 0x0000003ecbe47221 */ /* 0x040fe20000010100 */
[C---:B------:R-:W-:Y:S01]  /*1f170*/  FADD.FTZ R222, -R203.reuse, R54 ;  /* 0x00000036cbde7221 */ /* 0x040fe20000010100 */
[C---:B------:R-:W-:Y:S01]  /*1f180*/  FADD.FTZ R62, -R203.reuse, R52 ;  /* 0x00000034cb3e7221 */ /* 0x040fe20000010100 */
[C---:B------:R-:W-:Y:S01]  /*1f190*/  FADD.FTZ R226, -R203.reuse, R53 ;  /* 0x00000035cbe27221 */ /* 0x040fe20000010100 */
[----:B------:R-:W-:Y:S01]  /*1f1a0*/  FADD.FTZ R54, -R203, R48 ;  /* 0x00000030cb367221 */ /* 0x000fe20000010100 */
[----:B------:R-:W-:Y:S01]  /*1f1b0*/  FSEL R55, R55, RZ, !P1 ;  /* 0x000000ff37377208 */ /* 0x000fe20004800000 */
[C---:B------:R-:W-:Y:S01]  /*1f1c0*/  FADD.FTZ R240, -R203.reuse, R57 ;  /* 0x00000039cbf07221 */ /* 0x040fe20000010100 */
[----:B------:R-:W-:Y:S01]  /*1f1d0*/  FADD.FTZ R202, -R203, R37 ;  /* 0x00000025cbca7221 */ /* 0x000fe20000010100 */
[----:B------:R-:W1:Y:S01]  /*1f1e0*/  @!P0 LDC.64 R52, c[0x0][0x3c0] ;  /* 0x0000f000ff348b82 */ /* 0x000e620000000a00 */
[----:B------:R-:W-:-:S02]  /*1f1f0*/  IMAD.U32 R37, RZ, RZ, UR18 ;  /* 0x00000012ff257e24 */ /* 0x000fc4000f8e00ff */
[C---:B------:R-:W-:Y:S01]  /*1f200*/  FADD.FTZ R238, -R203.reuse, R56 ;  /* 0x00000038cbee7221 */ /* 0x040fe20000010100 */
[C---:B------:R-:W-:Y:S01]  /*1f210*/  FADD.FTZ R200, -R203.reuse, R39 ;  /* 0x00000027cbc87221 */ /* 0x040fe20000010100 */
[C---:B------:R-:W-:Y:S01]  /*1f220*/  FADD.FTZ R216, -R203.reuse, R41 ;  /* 0x00000029cbd87221 */ /* 0x040fe20000010100 */
[----:B------:R-:W-:Y:S01]  /*1f230*/  FADD.FTZ R208, -R203, R43 ;  /* 0x0000002bcbd07221 */ /* 0x000fe20000010100 */
[----:B------:R-:W-:Y:S01]  /*1f240*/  SHF.L.U32 R39, R92, 0x10, RZ ;  /* 0x000000105c277819 */ /* 0x000fe200000006ff */
[----:B0-----:R-:W-:Y:S01]  /*1f250*/  FFMA.FTZ R48, R175, UR22, R172 ;  /* 0x00000016af307c23 */ /* 0x001fe200080100ac */
[----:B------:R-:W-:Y:S01]  /*1f260*/  FADD.FTZ R214, -R203, R45 ;  /* 0x0000002dcbd67221 */ /* 0x000fe20000010100 */
[----:B------:R-:W-:Y:S01]  /*1f270*/  IMAD.U32 R41, R120, 0x10000, RZ ;  /* 0x0001000078297824 */ /* 0x000fe200078e00ff */
[----:B------:R-:W-:Y:S01]  /*1f280*/  SHF.L.U32 R43, R181, 0x10, RZ ;  /* 0x00000010b52b7819 */ /* 0x000fe200000006ff */
[----:B------:R-:W-:Y:S01]  /*1f290*/  FADD.FTZ R48, R48, R55 ;  /* 0x0000003730307221 */ /* 0x000fe20000010000 */
[----:B------:R-:W-:-:S02]  /*1f2a0*/  IMAD.U32 R45, R180, 0x10000, RZ ;  /* 0x00010000b42d7824 */ /* 0x000fc400078e00ff */
[C---:B------:R-:W-:Y:S01]  /*1f2b0*/  FADD.FTZ R234, -R203.reuse, R59 ;  /* 0x0000003bcbea7221 */ /* 0x040fe20000010100 */
[C---:B------:R-:W-:Y:S01]  /*1f2c0*/  FADD.FTZ R236, -R203.reuse, R58 ;  /* 0x0000003acbec7221 */ /* 0x040fe20000010100 */
[----:B------:R0:W2:Y:S01]  /*1f2d0*/  MUFU.RSQ R57, R48 ;  /* 0x0000003000397308 */ /* 0x0000a20000001400 */
[C---:B------:R-:W-:Y:S01]  /*1f2e0*/  FADD.FTZ R172, -R203.reuse, R36 ;  /* 0x00000024cbac7221 */ /* 0x040fe20000010100 */
[C---:B------:R-:W-:Y:S01]  /*1f2f0*/  FADD.FTZ R210, -R203.reuse, R47 ;  /* 0x0000002fcbd27221 */ /* 0x040fe20000010100 */
[----:B------:R-:W-:Y:S01]  /*1f300*/  FADD.FTZ R230, -R203, R63 ;  /* 0x0000003fcbe67221 */ /* 0x000fe20000010100 */
[----:B------:R-:W-:Y:S01]  /*1f310*/  SHF.L.U32 R47, R176, 0x10, RZ ;  /* 0x00000010b02f7819 */ /* 0x000fe200000006ff */
[----:B------:R-:W-:Y:S02]  /*1f320*/  IMAD.U32 R63, R179, 0x10000, RZ ;  /* 0x00010000b33f7824 */ /* 0x000fe400078e00ff */
[C---:B------:R-:W-:Y:S01]  /*1f330*/  FADD.FTZ R60, -R203.reuse, R60 ;  /* 0x0000003ccb3c7221 */ /* 0x040fe20000010100 */
[C---:B------:R-:W-:Y:S01]  /*1f340*/  FADD.FTZ R232, -R203.reuse, R61 ;  /* 0x0000003dcbe87221 */ /* 0x040fe20000010100 */
[----:B------:R-:W-:Y:S01]  /*1f350*/  FADD.FTZ R220, -R203, R49 ;  /* 0x00000031cbdc7221 */ /* 0x000fe20000010100 */
[----:B-1----:R-:W-:-:S04]  /*1f360*/  @!P0 IMAD.WIDE R52, R37, 0x4, R52 ;  /* 0x0000000425348825 */ /* 0x002fc800078e0234 */
[C---:B------:R-:W-:Y:S01]  /*1f370*/  FADD.FTZ R206, -R203.reuse, R40 ;  /* 0x00000028cbce7221 */ /* 0x040fe20000010100 */
[----:B------:R-:W-:Y:S01]  /*1f380*/  FADD.FTZ R174, -R203, R38 ;  /* 0x00000026cbae7221 */ /* 0x000fe20000010100 */
[----:B------:R-:W-:Y:S01]  /*1f390*/  SHF.L.U32 R49, R121, 0x10, RZ ;  /* 0x0000001079317819 */ /* 0x000fe200000006ff */
[----:B------:R-:W-:Y:S02]  /*1f3a0*/  IMAD.U32 R37, R136, 0x10000, RZ ;  /* 0x0001000088257824 */ /* 0x000fe400078e00ff */
[C---:B------:R-:W-:Y:S01]  /*1f3b0*/  FADD.FTZ R56, -R203.reuse, R50 ;  /* 0x00000032cb387221 */ /* 0x040fe20000010100 */
[----:B0-----:R-:W-:Y:S02]  /*1f3c0*/  IMAD.U32 R48, R76, 0x10000, RZ ;  /* 0x000100004c307824 */ /* 0x001fe400078e00ff */
[----:B------:R-:W-:Y:S01]  /*1f3d0*/  FADD.FTZ R212, -R203, R44 ;  /* 0x0000002ccbd47221 */ /* 0x000fe20000010100 */
[C---:B--2---:R-:W-:Y:S01]  /*1f3e0*/  FMUL.FTZ R238, R57.reuse, R238 ;  /* 0x000000ee39ee7220 */ /* 0x044fe20000410000 */
[C---:B------:R-:W-:Y:S01]  /*1f3f0*/  FMUL.FTZ R240, R57.reuse, R240 ;  /* 0x000000f039f07220 */ /* 0x040fe20000410000 */
[C---:B------:R-:W-:Y:S01]  /*1f400*/  FMUL.FTZ R234, R57.reuse, R234 ;  /* 0x000000ea39ea7220 */ /* 0x040fe20000410000 */
[----:B------:R-:W-:Y:S01]  /*1f410*/  FMUL.FTZ R236, R57, R236 ;  /* 0x000000ec39ec7220 */ /* 0x000fe20000410000 */
[C---:B------:R-:W-:Y:S01]  /*1f420*/  FFMA.FTZ R36, R238.reuse, R37, R39 ;  /* 0x00000025ee247223 */ /* 0x040fe20000010027 */
[----:B------:R-:W-:Y:S01]  /*1f430*/  FFMA.FTZ R48, R238, R41, R48 ;  /* 0x00000029ee307223 */ /* 0x000fe20000010030 */
[----:B------:R-:W-:Y:S01]  /*1f440*/  FFMA.FTZ R41, R240, R43, R45 ;  /* 0x0000002bf0297223 */ /* 0x000fe2000001002d */
[----:B------:R-:W-:Y:S01]  /*1f450*/  SHF.L.U32 R37, R178, 0x10, RZ ;  /* 0x00000010b2257819 */ /* 0x000fe200000006ff */
[----:B------:R-:W-:-:S02]  /*1f460*/  IMAD.U32 R45, R177, 0x10000, RZ ;  /* 0x00010000b12d7824 */ /* 0x000fc400078e00ff */
[----:B------:R-:W-:Y:S01]  /*1f470*/  FADD.FTZ R218, -R203, R51 ;  /* 0x00000033cbda7221 */ /* 0x000fe20000010100 */
[----:B------:R-:W-:Y:S01]  /*1f480*/  IMAD.U32 R39, R137, 0x10000, RZ ;  /* 0x0001000089277824 */ /* 0x000fe200078e00ff */
[----:B------:R0:W-:Y:S01]  /*1f490*/  @!P0 STG.E desc[UR8][R52.64], R173 ;  /* 0x000000ad34008986 */ /* 0x0001e2000c101908 */
[----:B------:R-:W-:Y:S02]  /*1f4a0*/  IMAD.U32 R43, R93, 0x10000, RZ ;  /* 0x000100005d2b7824 */ /* 0x000fe400078e00ff */
[----:B------:R-:W-:Y:S01]  /*1f4b0*/  FFMA.FTZ R63, R240, R63, R37 ;  /* 0x0000003ff03f7223 */ /* 0x000fe20000010025 */
[----:B------:R-:W-:Y:S01]  /*1f4c0*/  FFMA.FTZ R40, R234, R45, R47 ;  /* 0x0000002dea287223 */ /* 0x000fe2000001002f */
[----:B------:R-:W-:Y:S02]  /*1f4d0*/  IMAD.U32 R38, R77, 0x10000, RZ ;  /* 0x000100004d267824 */ /* 0x000fe400078e00ff */
[----:B------:R-:W-:Y:S01]  /*1f4e0*/  FFMA.FTZ R37, R236, R39, R43 ;  /* 0x00000027ec257223 */ /* 0x000fe2000001002b */
[----:B------:R-:W-:Y:S01]  /*1f4f0*/  SHF.L.U32 R45, R138, 0x10, RZ ;  /* 0x000000108a2d7819 */ /* 0x000fe200000006ff */
[----:B------:R-:W-:Y:S01]  /*1f500*/  IMAD.U32 R39, R171, 0x10000, RZ ;  /* 0x00010000ab277824 */ /* 0x000fe200078e00ff */
[----:B------:R-:W-:Y:S01]  /*1f510*/  SHF.L.U32 R44, R78, 0x10, RZ ;  /* 0x000000104e2c7819 */ /* 0x000fe200000006ff */
[----:B------:R-:W-:-:S02]  /*1f520*/  IMAD.U32 R43, R170, 0x10000, RZ ;  /* 0x00010000aa2b7824 */ /* 0x000fc400078e00ff */
[----:B------:R-:W-:Y:S01]  /*1f530*/  FMUL.FTZ R50, R57, R60 ;  /* 0x0000003c39327220 */ /* 0x000fe20000410000 */
[----:B------:R-:W-:Y:S02]  /*1f540*/  IMAD.U32 R47, R94, 0x10000, RZ ;  /* 0x000100005e2f7824 */ /* 0x000fe400078e00ff */
[----:B------:R-:W-:Y:S01]  /*1f550*/  FADD.FTZ R204, -R203, R42 ;  /* 0x0000002acbcc7221 */ /* 0x000fe20000010100 */
[----:B------:R-:W-:Y:S02]  /*1f560*/  IMAD.U32 R51, R122, 0x10000, RZ ;  /* 0x000100007a337824 */ /* 0x000fe400078e00ff */
[----:B------:R-:W-:Y:S01]  /*1f570*/  FMUL.FTZ R232, R57, R232 ;  /* 0x000000e839e87220 */ /* 0x000fe20000410000 */
[----:B0-----:R-:W-:Y:S02]  /*1f580*/  IMAD.U32 R53, R168, 0x10000, RZ ;  /* 0x00010000a8357824 */ /* 0x001fe400078e00ff */
[C---:B------:R-:W-:Y:S01]  /*1f590*/  FADD.FTZ R42, -R203.reuse, R140 ;  /* 0x0000008ccb2a7221 */ /* 0x040fe20000010100 */
[----:B------:R-:W-:Y:S01]  /*1f5a0*/  FADD.FTZ R140, -R203, R143 ;  /* 0x0000008fcb8c7221 */ /* 0x000fe20000010100 */
[----:B------:R-:W-:Y:S01]  /*1f5b0*/  FFMA.FTZ R49, R236, R49, R38 ;  /* 0x00000031ec317223 */ /* 0x000fe20000010026 */
        /* <DEDUP_REMOVED lines=9> */
[----:B------:R-:W-:-:S02]  /*1f650*/  IMAD.U32 R51, R123, 0x10000, RZ ;  /* 0x000100007b337824 */ /* 0x000fc400078e00ff */
[----:B------:R-:W-:Y:S01]  /*1f660*/  FMUL.FTZ R228, R57, R228 ;  /* 0x000000e439e47220 */ /* 0x000fe20000410000 */
[----:B------:R-:W-:Y:S02]  /*1f670*/  IMAD.U32 R44, R79, 0x10000, RZ ;  /* 0x000100004f2c7824 */ /* 0x000fe400078e00ff */
[----:B------:R-:W-:Y:S01]  /*1f680*/  FMUL.FTZ R230, R57, R230 ;  /* 0x000000e639e67220 */ /* 0x000fe20000410000 */
[----:B------:R-:W-:Y:S02]  /*1f690*/  IMAD.U32 R53, R164, 0x10000, RZ ;  /* 0x00010000a4357824 */ /* 0x000fe400078e00ff */
[----:B------:R-:W-:Y:S01]  /*1f6a0*/  FFMA.FTZ R143, R232, R143, R39 ;  /* 0x0000008fe88f7223 */ /* 0x000fe20000010027 */
[C---:B------:R-:W-:Y:S01]  /*1f6b0*/  FFMA.FTZ R39, R228.reuse, R43, R45 ;  /* 0x0000002be4277223 */ /* 0x040fe2000001002d */
[----:B------:R-:W-:Y:S01]  /*1f6c0*/  FFMA.FTZ R51, R228, R51, R44 ;  /* 0x00000033e4337223 */ /* 0x000fe2000001002c */
[----:B------:R-:W-:Y:S01]  /*1f6d0*/  FFMA.FTZ R234, R230, R47, R53 ;  /* 0x0000002fe6ea7223 */ /* 0x000fe20000010035 */
[----:B------:R-:W-:Y:S01]  /*1f6e0*/  SHF.L.U32 R55, R116, 0x10, RZ ;  /* 0x0000001074377819 */ /* 0x000fe200000006ff */
[----:B------:R-:W-:Y:S01]  /*1f6f0*/  IMAD.U32 R47, R132, 0x10000, RZ ;  /* 0x00010000842f7824 */ /* 0x000fe200078e00ff */
        /* <DEDUP_REMOVED lines=8> */
[C---:B------:R-:W-:Y:S01]  /*1f780*/  FFMA.FTZ R52, R44.reuse, R47, R53 ;  /* 0x0000002f2c347223 */ /* 0x040fe20000010035 */
[----:B------:R-:W-:Y:S01]  /*1f790*/  FFMA.FTZ R226, R44, R55, R228 ;  /* 0x000000372ce27223 */ /* 0x000fe200000100e4 */
[----:B------:R-:W-:Y:S01]  /*1f7a0*/  FFMA.FTZ R62, R230, R43, R45 ;  /* 0x0000002be63e7223 */ /* 0x000fe2000001002d */
[----:B------:R-:W-:Y:S01]  /*1f7b0*/  IMAD.U32 R44, R159, 0x10000, RZ ;  /* 0x000100009f2c7824 */ /* 0x000fe200078e00ff */
[----:B------:R-:W-:Y:S01]  /*1f7c0*/  SHF.L.U32 R53, R133, 0x10, RZ ;  /* 0x0000001085357819 */ /* 0x000fe200000006ff */
[----:B------:R-:W-:Y:S01]  /*1f7d0*/  IMAD.U32 R228, R158, 0x10000, RZ ;  /* 0x000100009ee47824 */ /* 0x000fe200078e00ff */
[----:B------:R-:W-:Y:S01]  /*1f7e0*/  SHF.L.U32 R230, R81, 0x10, RZ ;  /* 0x0000001051e67819 */ /* 0x000fe200000006ff */
[----:B------:R-:W-:-:S02]  /*1f7f0*/  IMAD.U32 R55, R157, 0x10000, RZ ;  /* 0x000100009d377824 */ /* 0x000fc400078e00ff */
[C---:B------:R-:W-:Y:S01]  /*1f800*/  FMUL.FTZ R224, R57.reuse, R224 ;  /* 0x000000e039e07220 */ /* 0x040fe20000410000 */
[----:B------:R-:W-:Y:S02]  /*1f810*/  IMAD.U32 R59, R156, 0x10000, RZ ;  /* 0x000100009c3b7824 */ /* 0x000fe400078e00ff */
[----:B------:R-:W-:Y:S01]  /*1f820*/  FMUL.FTZ R222, R57, R222 ;  /* 0x000000de39de7220 */ /* 0x000fe20000410000 */
[----:B------:R-:W-:Y:S02]  /*1f830*/  IMAD.U32 R43, R97, 0x10000, RZ ;  /* 0x00010000612b7824 */ /* 0x000fe400078e00ff */
[----:B------:R-:W-:Y:S01]  /*1f840*/  FFMA.FTZ R45, R229, R232, R236 ;  /* 0x000000e8e52d7223 */ /* 0x000fe200000100ec */
[----:B------:R-:W-:Y:S02]  /*1f850*/  IMAD.U32 R47, R117, 0x10000, RZ ;  /* 0x00010000752f7824 */ /* 0x000fe400078e00ff */
[----:B------:R-:W-:Y:S01]  /*1f860*/  FFMA.FTZ R229, R229, R44, R228 ;  /* 0x0000002ce5e57223 */ /* 0x000fe200000100e4 */
[----:B------:R-:W-:Y:S01]  /*1f870*/  FFMA.FTZ R44, R224, R55, R59 ;  /* 0x00000037e02c7223 */ /* 0x000fe2000001003b */
[C---:B------:R-:W-:Y:S01]  /*1f880*/  FFMA.FTZ R53, R222.reuse, R53, R43 ;  /* 0x00000035de357223 */ /* 0x040fe2000001002b */
[----:B------:R-:W-:Y:S01]  /*1f890*/  FFMA.FTZ R228, R222, R47, R230 ;  /* 0x0000002fdee47223 */ /* 0x000fe200000100e6 */
[----:B------:R-:W-:Y:S01]  /*1f8a0*/  SHF.L.U32 R55, R98, 0x10, RZ ;  /* 0x0000001062377819 */ /* 0x000fe200000006ff */
[----:B------:R-:W-:-:S02]  /*1f8b0*/  IMAD.U32 R43, R154, 0x10000, RZ ;  /* 0x000100009a2b7824 */ /* 0x000fc400078e00ff */
[----:B------:R-:W-:Y:S01]  /*1f8c0*/  FMUL.FTZ R230, R57, R54 ;  /* 0x0000003639e67220 */ /* 0x000fe20000410000 */
[----:B------:R-:W-:Y:S02]  /*1f8d0*/  IMAD.U32 R47, R134, 0x10000, RZ ;  /* 0x00010000862f7824 */ /* 0x000fe400078e00ff */
[----:B------:R-:W-:Y:S01]  /*1f8e0*/  FADD.FTZ R58, -R203, R141 ;  /* 0x0000008dcb3a7221 */ /* 0x000fe20000010100 */
        /* <DEDUP_REMOVED lines=8> */
[----:B------:R-:W-:Y:S01]  /*1f970*/  SHF.L.U32 R43, R150, 0x10, RZ ;  /* 0x00000010962b7819 */ /* 0x000fe200000006ff */
[----:B------:R-:W-:Y:S01]  /*1f980*/  IMAD.U32 R55, R135, 0x10000, RZ ;  /* 0x0001000087377824 */ /* 0x000fe200078e00ff */
[----:B------:R-:W-:Y:S01]  /*1f990*/  SHF.L.U32 R59, R119, 0x10, RZ ;  /* 0x00000010773b7819 */ /* 0x000fe200000006ff */
[----:B------:R-:W-:-:S02]  /*1f9a0*/  IMAD.U32 R47, R99, 0x10000, RZ ;  /* 0x00010000632f7824 */ /* 0x000fc400078e00ff */
[----:B------:R-:W-:Y:S01]  /*1f9b0*/  FMUL.FTZ R56, R57, R56 ;  /* 0x0000003839387220 */ /* 0x000fe20000410000 */
[----:B------:R-:W-:Y:S01]  /*1f9c0*/  FFMA.FTZ R61, R220, R61, R141 ;  /* 0x0000003ddc3d7223 */ /* 0x000fe2000001008d */
[----:B------:R-:W-:Y:S01]  /*1f9d0*/  IMAD.U32 R232, R83, 0x10000, RZ ;  /* 0x0001000053e87824 */ /* 0x000fe200078e00ff */
[----:B------:R-:W-:Y:S01]  /*1f9e0*/  SHF.L.U32 R173, R148, 0x10, RZ ;  /* 0x0000001094ad7819 */ /* 0x000fe200000006ff */
[----:B------:R-:W-:Y:S02]  /*1f9f0*/  IMAD.U32 R141, R149, 0x10000, RZ ;  /* 0x00010000958d7824 */ /* 0x000fe400078e00ff */
[C---:B------:R-:W-:Y:S01]  /*1fa00*/  FMUL.FTZ R218, R57.reuse, R218 ;  /* 0x000000da39da7220 */ /* 0x040fe20000410000 */
[----:B------:R-:W-:Y:S01]  /*1fa10*/  FFMA.FTZ R233, R220, R233, R43 ;  /* 0x000000e9dce97223 */ /* 0x000fe2000001002b */
[C---:B------:R-:W-:Y:S01]  /*1fa20*/  FFMA.FTZ R55, R56.reuse, R55, R47 ;  /* 0x0000003738377223 */ /* 0x040fe2000001002f */
[----:B------:R-:W-:Y:S01]  /*1fa30*/  FFMA.FTZ R232, R56, R59, R232 ;  /* 0x0000003b38e87223 */ /* 0x000fe200000100e8 */
[----:B------:R-:W-:Y:S01]  /*1fa40*/  IMAD.U32 R43, R146, 0x10000, RZ ;  /* 0x00010000922b7824 */ /* 0x000fe200078e00ff */
[----:B------:R-:W-:Y:S01]  /*1fa50*/  SHF.L.U32 R47, R128, 0x10, RZ ;  /* 0x00000010802f7819 */ /* 0x000fe200000006ff */
[----:B------:R-:W-:Y:S01]  /*1fa60*/  FFMA.FTZ R56, R218, R141, R173 ;  /* 0x0000008dda387223 */ /* 0x000fe200000100ad */
[----:B------:R-:W-:Y:S01]  /*1fa70*/  IMAD.U32 R59, R100, 0x10000, RZ ;  /* 0x00010000643b7824 */ /* 0x000fe200078e00ff */
[----:B------:R-:W-:Y:S01]  /*1fa80*/  SHF.L.U32 R220, R84, 0x10, RZ ;  /* 0x0000001054dc7819 */ /* 0x000fe200000006ff */
[----:B------:R-:W-:Y:S01]  /*1fa90*/  FMUL.FTZ R212, R57, R212 ;  /* 0x000000d439d47220 */ /* 0x000fe20000410000 */
[----:B------:R-:W-:-:S02]  /*1faa0*/  IMAD.U32 R141, R112, 0x10000, RZ ;  /* 0x00010000708d7824 */ /* 0x000fc400078e00ff */
[----:B------:R-:W-:Y:S01]  /*1fab0*/  FMUL.FTZ R214, R57, R214 ;  /* 0x000000d639d67220 */ /* 0x000fe20000410000 */
[----:B------:R-:W-:Y:S02]  /*1fac0*/  IMAD.U32 R173, R144, 0x10000, RZ ;  /* 0x0001000090ad7824 */ /* 0x000fe400078e00ff */
[----:B------:R-:W-:Y:S01]  /*1fad0*/  FADD.FTZ R46, -R203, R46 ;  /* 0x0000002ecb2e7221 */ /* 0x000fe20000010100 */
[----:B------:R-:W-:Y:S01]  /*1fae0*/  FFMA.FTZ R235, R218, R235, R43 ;  /* 0x000000ebdaeb7223 */ /* 0x000fe2000001002b */
[C---:B------:R-:W-:Y:S01]  /*1faf0*/  FFMA.FTZ R218, R212.reuse, R47, R59 ;  /* 0x0000002fd4da7223 */ /* 0x040fe2000001003b */
[----:B------:R-:W-:Y:S01]  /*1fb00*/  FFMA.FTZ R212, R212, R141, R220 ;  /* 0x0000008dd4d47223 */ /* 0x000fe200000100dc */
[----:B------:R-:W-:Y:S01]  /*1fb10*/  FFMA.FTZ R221, R214, R221, R173 ;  /* 0x000000ddd6dd7223 */ /* 0x000fe200000100ad */
        /* <DEDUP_REMOVED lines=8> */
[----:B------:R-:W-:Y:S02]  /*1fba0*/  IMAD.U32 R173, R32, 0x10000, RZ ;  /* 0x0001000020ad7824 */ /* 0x000fe400078e00ff */
[C---:B------:R-:W-:Y:S01]  /*1fbb0*/  FFMA.FTZ R220, R46.reuse, R47, R59 ;  /* 0x0000002f2edc7223 */ /* 0x040fe2000001003b */
[----:B------:R-:W-:Y:S01]  /*1fbc0*/  FFMA.FTZ R214, R46, R141, R222 ;  /* 0x0000008d2ed67223 */ /* 0x000fe200000100de */
[----:B------:R-:W-:-:S02]  /*1fbd0*/  IMAD.U32 R47, R130, 0x10000, RZ ;  /* 0x00010000822f7824 */ /* 0x000fc400078e00ff */
[----:B------:R-:W-:Y:S01]  /*1fbe0*/  FFMA.FTZ R223, R210, R223, R173 ;  /* 0x000000dfd2df7223 */ /* 0x000fe200000100ad */
[----:B------:R-:W-:Y:S01]  /*1fbf0*/  IMAD.U32 R59, R102, 0x10000, RZ ;  /* 0x00010000663b7824 */ /* 0x000fe200078e00ff */
[----:B------:R-:W-:Y:S01]  /*1fc00*/  SHF.L.U32 R141, R114, 0x10, RZ ;  /* 0x00000010728d7819 */ /* 0x000fe200000006ff */
[C---:B------:R-:W-:Y:S01]  /*1fc10*/  FMUL.FTZ R206, R57.reuse, R206 ;  /* 0x000000ce39ce7220 */ /* 0x040fe20000410000 */
[----:B------:R-:W-:Y:S01]  /*1fc20*/  SHF.L.U32 R173, R28, 0x10, RZ ;  /* 0x000000101cad7819 */ /* 0x000fe200000006ff */
[----:B------:R-:W-:Y:S01]  /*1fc30*/  IMAD.U32 R46, R86, 0x10000, RZ ;  /* 0x00010000562e7824 */ /* 0x000fe200078e00ff */
[----:B------:R-:W-:Y:S01]  /*1fc40*/  SHF.L.U32 R43, R30, 0x10, RZ ;  /* 0x000000101e2b7819 */ /* 0x000fe200000006ff */
[----:B------:R-:W-:Y:S01]  /*1fc50*/  FMUL.FTZ R216, R57, R216 ;  /* 0x000000d839d87220 */ /* 0x000fe20000410000 */
[C---:B------:R-:W-:Y:S01]  /*1fc60*/  FFMA.FTZ R222, R206.reuse, R47, R59 ;  /* 0x0000002fcede7223 */ /* 0x040fe2000001003b */
[----:B------:R-:W-:Y:S01]  /*1fc70*/  FFMA.FTZ R46, R206, R141, R46 ;  /* 0x0000008dce2e7223 */ /* 0x000fe2000001002e */
[----:B------:R-:W-:Y:S01]  /*1fc80*/  SHF.L.U32 R47, R131, 0x10, RZ ;  /* 0x00000010832f7819 */ /* 0x000fe200000006ff */
[----:B------:R-:W-:Y:S01]  /*1fc90*/  FFMA.FTZ R225, R216, R225, R173 ;  /* 0x000000e1d8e17223 */ /* 0x000fe200000100ad */
[----:B------:R-:W-:Y:S01]  /*1fca0*/  FFMA.FTZ R217, R210, R217, R43 ;  /* 0x000000d9d2d97223 */ /* 0x000fe2000001002b */
        /* <DEDUP_REMOVED lines=10> */
[----:B------:R-:W-:Y:S01]  /*1fd50*/  SHF.L.U32 R173, R104, 0x10, RZ ;  /* 0x0000001068ad7819 */ /* 0x000fe200000006ff */
[----:B------:R-:W-:Y:S01]  /*1fd60*/  FFMA.FTZ R47, R204, R141, R206 ;  /* 0x0000008dcc2f7223 */ /* 0x000fe200000100ce */
[----:B------:R-:W-:Y:S01]  /*1fd70*/  SHF.L.U32 R43, R23, 0x10, RZ ;  /* 0x00000010172b7819 */ /* 0x000fe200000006ff */
[----:B------:R-:W-:-:S02]  /*1fd80*/  IMAD.U32 R141, R124, 0x10000, RZ ;  /* 0x000100007c8d7824 */ /* 0x000fc400078e00ff */
[----:B------:R-:W-:Y:S01]  /*1fd90*/  FMUL.FTZ R172, R57, R172 ;  /* 0x000000ac39ac7220 */ /* 0x000fe20000410000 */
[----:B------:R-:W-:Y:S01]  /*1fda0*/  FADD.FTZ R142, -R203, R142 ;  /* 0x0000008ecb8e7221 */ /* 0x000fe20000010100 */
[----:B------:R-:W-:Y:S02]  /*1fdb0*/  IMAD.U32 R59, R22, 0x10000, RZ ;  /* 0x00010000163b7824 */ /* 0x000fe400078e00ff */
[----:B------:R-:W-:Y:S01]  /*1fdc0*/  FMUL.FTZ R202, R57, R202 ;  /* 0x000000ca39ca7220 */ /* 0x000fe20000410000 */
[----:B------:R-:W-:Y:S02]  /*1fdd0*/  IMAD.U32 R175, R108, 0x10000, RZ ;  /* 0x000100006caf7824 */ /* 0x000fe400078e00ff */
[----:B------:R-:W-:Y:S01]  /*1fde0*/  FFMA.FTZ R204, R172, R141, R173 ;  /* 0x0000008daccc7223 */ /* 0x000fe200000100ad */
        /* <DEDUP_REMOVED lines=14> */
[----:B------:R-:W-:-:S02]  /*1fed0*/  IMAD.U32 R173, R19, 0x10000, RZ ;  /* 0x0001000013ad7824 */ /* 0x000fc400078e00ff */
[C---:B------:R-:W-:Y:S01]  /*1fee0*/  FFMA.FTZ R206, R174.reuse, R59, R141 ;  /* 0x0000003baece7223 */ /* 0x040fe2000001008d */
[----:B------:R-:W-:Y:S01]  /*1fef0*/  FFMA.FTZ R174, R174, R175, R208 ;  /* 0x000000afaeae7223 */ /* 0x000fe200000100d0 */
[C---:B------:R-:W-:Y:S01]  /*1ff00*/  FFMA.FTZ R207, R200.reuse, R207, R203 ;  /* 0x000000cfc8cf7223 */ /* 0x040fe200000100cb */
[----:B------:R-:W-:Y:S01]  /*1ff10*/  FFMA.FTZ R175, R200, R211, R210 ;  /* 0x000000d3c8af7223 */ /* 0x000fe200000100d2 */
[----:B------:R-:W-:Y:S01]  /*1ff20*/  FFMA.FTZ R173, R202, R173, R43 ;  /* 0x000000adcaad7223 */ /* 0x000fe2000001002b */
[----:B------:R-:W-:Y:S02]  /*1ff30*/  IMAD.U32 R211, R13, 0x10000, RZ ;  /* 0x000100000dd37824 */ /* 0x000fe400078e00ff */
        /* <DEDUP_REMOVED lines=8> */
[----:B------:R-:W-:Y:S01]  /*1ffc0*/  SHF.L.U32 R43, R126, 0x10, RZ ;  /* 0x000000107e2b7819 */ /* 0x000fe200000006ff */
[----:B------:R-:W-:Y:S01]  /*1ffd0*/  FFMA.FTZ R200, R42, R141, R200 ;  /* 0x0000008d2ac87223 */ /* 0x000fe200000100c8 */
[----:B------:R-:W-:Y:S01]  /*1ffe0*/  SHF.L.U32 R213, R107, 0x10, RZ ;  /* 0x000000106bd57819 */ /* 0x000fe200000006ff */
[----:B------:R-:W-:Y:S02]  /*1fff0*/  IMAD.U32 R59, R106, 0x10000, RZ ;  /* 0x000100006a3b7824 */ /* 0x000fe400078e00ff */
[----:B------:R-:W-:Y:S01]  /*20000*/  FMUL.FTZ R142, R57, R142 ;  /* 0x0000008e398e7220 */ /* 0x000fe20000410000 */
[----:B------:R-:W-:Y:S01]  /*20010*/  IMAD.U32 R141, R127, 0x10000, RZ ;  /* 0x000100007f8d7824 */ /* 0x000fe200078e00ff */
[----:B------:R-:W-:Y:S01]  /*20020*/  F2FP.BF16.F32.PACK_AB R38, R209, R38 ;  /* 0x00000026d126723e */ /* 0x000fe200000010ff */
[----:B------:R-:W-:-:S02]  /*20030*/  IMAD.U32 R202, R91, 0x10000, RZ ;  /* 0x000100005bca7824 */ /* 0x000fc400078e00ff */
[----:B------:R-:W-:Y:S01]  /*20040*/  FFMA.FTZ R208, R42, R43, R59 ;  /* 0x0000002b2ad07223 */ /* 0x000fe2000001003b */
[C---:B------:R-:W-:Y:S01]  /*20050*/  FFMA.FTZ R210, R142.reuse, R141, R213 ;  /* 0x0000008d8ed27223 */ /* 0x040fe200000100d5 */
[----:B------:R-:W0:Y:S01]  /*20060*/  @!P0 LDC.64 R42, c[0x0][0x3c8] ;  /* 0x0000f200ff2a8b82 */ /* 0x000e220000000a00 */
[----:B------:R-:W-:Y:S01]  /*20070*/  FFMA.FTZ R202, R142, R237, R202 ;  /* 0x000000ed8eca7223 */ /* 0x000fe200000100ca */
[----:B------:R-:W-:Y:S01]  /*20080*/  SHF.L.U32 R213, R9, 0x10, RZ ;  /* 0x0000001009d57819 */ /* 0x000fe200000006ff */
[----:B------:R-:W-:Y:S02]  /*20090*/  IMAD.U32 R141, R8, 0x10000, RZ ;  /* 0x00010000088d7824 */ /* 0x000fe400078e00ff */
[----:B------:R-:W-:Y:S01]  /*200a0*/  FMUL.FTZ R142, R57, R140 ;  /* 0x0000008c398e7220 */ /* 0x000fe20000410000 */
[----:B------:R-:W-:Y:S01]  /*200b0*/  IMAD.U32 R237, RZ, RZ, UR18 ;  /* 0x00000012ffed7e24 */ /* 0x000fe2000f8e00ff */
[----:B------:R-:W-:Y:S01]  /*200c0*/  SHF.L.U32 R209, R7, 0x10, RZ ;  /* 0x0000001007d17819 */ /* 0x000fe200000006ff */
[----:B------:R-:W-:Y:S01]  /*200d0*/  UIADD3 UR18, UPT, UPT, UR18, UR16, URZ ;  /* 0x0000001012127290 */ /* 0x000fe2000fffe0ff */
[----:B------:R-:W1:Y:S01]  /*200e0*/  LDC.64 R58, c[0x0][0x428] ;  /* 0x00010a00ff3a7b82 */ /* 0x000e620000000a00 */
[----:B------:R-:W-:Y:S01]  /*200f0*/  FFMA.FTZ R213, R142, R213, R141 ;  /* 0x000000d58ed57223 */ /* 0x000fe2000001008d */
[----:B------:R-:W-:Y:S01]  /*20100*/  F2FP.BF16.F32.PACK_AB R37, R40, R37 ;  /* 0x000000252825723e */ /* 0x000fe200000010ff */
[----:B------:R-:W-:Y:S01]  /*20110*/  UISETP.GE.AND UP3, UPT, UR18, UR17, UPT ;  /* 0x000000111200728c */ /* 0x000fe2000bf66270 */
[----:B------:R-:W-:-:S02]  /*20120*/  F2FP.BF16.F32.PACK_AB R36, R41, R36 ;  /* 0x000000242924723e */ /* 0x000fc400000010ff */
[----:B------:R-:W-:Y:S02]  /*20130*/  F2FP.BF16.F32.PACK_AB R39, R234, R39 ;  /* 0x00000027ea27723e */ /* 0x000fe400000010ff */
[----:B------:R-:W2:Y:S01]  /*20140*/  LDC.64 R140, c[0x0][0x430] ;  /* 0x00010c00ff8c7b82 */ /* 0x000ea20000000a00 */
[----:B------:R-:W-:Y:S02]  /*20150*/  F2FP.BF16.F32.PACK_AB R50, R143, R50 ;  /* 0x000000328f32723e */ /* 0x000fe400000010ff */
[----:B------:R-:W-:Y:S02]  /*20160*/  F2FP.BF16.F32.PACK_AB R51, R62, R51 ;  /* 0x000000333e33723e */ /* 0x000fe400000010ff */
[----:B------:R-:W-:Y:S02]  /*20170*/  F2FP.BF16.F32.PACK_AB R49, R60, R49 ;  /* 0x000000313c31723e */ /* 0x000fe400000010ff */
[----:B------:R-:W-:Y:S01]  /*20180*/  F2FP.BF16.F32.PACK_AB R48, R63, R48 ;  /* 0x000000303f30723e */ /* 0x000fe200000010ff */
[----:B0-----:R-:W-:Y:S01]  /*20190*/  @!P0 IMAD.WIDE R42, R237, 0x4, R42 ;  /* 0x00000004ed2a8825 */ /* 0x001fe200078e022a */
[----:B------:R-:W-:-:S02]  /*201a0*/  F2FP.BF16.F32.PACK_AB R53, R44, R53 ;  /* 0x000000352c35723e */ /* 0x000fc400000010ff */
[----:B------:R-:W-:Y:S01]  /*201b0*/  F2FP.BF16.F32.PACK_AB R52, R45, R52 ;  /* 0x000000342d34723e */ /* 0x000fe200000010ff */
[----:B------:R-:W-:Y:S01]  /*201c0*/  IMAD.U32 R237, R6, 0x10000, RZ ;  /* 0x0001000006ed7824 */ /* 0x000fe200078e00ff */
[----:B------:R-:W-:Y:S01]  /*201d0*/  F2FP.BF16.F32.PACK_AB R55, R56, R55 ;  /* 0x000000373837723e */ /* 0x000fe200000010ff */
[----:B------:R0:W-:Y:S01]  /*201e0*/  @!P0 STG.E desc[UR8][R42.64], R57 ;  /* 0x000000392a008986 */ /* 0x0001e2000c101908 */
[----:B------:R-:W-:Y:S01]  /*201f0*/  F2FP.BF16.F32.PACK_AB R54, R61, R54 ;  /* 0x000000363d36723e */ /* 0x000fe200000010ff */
[----:B-1----:R-:W-:-:S04]  /*20200*/  IMAD.WIDE.U32 R40, R195, 0x10, R58 ;  /* 0x00000010c3287825 */ /* 0x002fc800078e003a */
[----:B------:R-:W-:Y:S01]  /*20210*/  FFMA.FTZ R209, R142, R209, R237 ;  /* 0x000000d18ed17223 */ /* 0x000fe200000100ed */
[----:B------:R-:W-:Y:S01]  /*20220*/  F2FP.BF16.F32.PACK_AB R47, R216, R47 ;  /* 0x0000002fd82f723e */ /* 0x000fe200000010ff */
[----:B------:R-:W-:Y:S01]  /*20230*/  IMAD.WIDE.U32 R44, R197, 0x10, R58 ;  /* 0x00000010c52c7825 */ /* 0x000fe200078e003a */
[----:B------:R1:W-:Y:S01]  /*20240*/  STG.E.128 desc[UR8][R40.64], R36 ;  /* 0x0000002428007986 */ /* 0x0003e2000c101d08 */
[----:B------:R-:W-:Y:S02]  /*20250*/  F2FP.BF16.F32.PACK_AB R46, R219, R46 ;  /* 0x0000002edb2e723e */ /* 0x000fe400000010ff */
[----:B--2---:R-:W-:Y:S01]  /*20260*/  IMAD.WIDE.U32 R142, R195, 0x10, R140 ;  /* 0x00000010c38e7825 */ /* 0x004fe200078e008c */
[----:B0-----:R-:W-:-:S03]  /*20270*/  F2FP.BF16.F32.PACK_AB R43, R227, R224 ;  /* 0x000000e0e32b723e */ /* 0x001fc600000010ff */
[----:B------:R-:W-:Y:S01]  /*20280*/  IMAD.WIDE.U32 R60, R197, 0x10, R140 ;  /* 0x00000010c53c7825 */ /* 0x000fe200078e008c */
[----:B------:R-:W-:Y:S01]  /*20290*/  STG.E.128 desc[UR8][R142.64], R48 ;  /* 0x000000308e007986 */ /* 0x000fe2000c101d08 */
[----:B------:R-:W-:Y:S02]  /*202a0*/  F2FP.BF16.F32.PACK_AB R42, R225, R222 ;  /* 0x000000dee12a723e */ /* 0x000fe400000010ff */
[C---:B------:R-:W-:Y:S01]  /*202b0*/  IMAD.WIDE.U32 R56, R199.reuse, 0x10, R58 ;  /* 0x00000010c7387825 */ /* 0x040fe200078e003a */
[----:B------:R0:W-:Y:S03]  /*202c0*/  STG.E.128 desc[UR8][R44.64], R52 ;  /* 0x000000342c007986 */ /* 0x0001e6000c101d08 */
[----:B------:R-:W-:Y:S01]  /*202d0*/  IMAD.WIDE.U32 R62, R199, 0x10, R140 ;  /* 0x00000010c73e7825 */ /* 0x000fe200078e008c */
[----:B-1----:R-:W-:-:S03]  /*202e0*/  F2FP.BF16.F32.PACK_AB R39, R235, R232 ;  /* 0x000000e8eb27723e */ /* 0x002fc600000010ff */
[----:B------:R-:W-:Y:S01]  /*202f0*/  IMAD.WIDE.U32 R58, R201, 0x10, R58 ;  /* 0x00000010c93a7825 */ /* 0x000fe200078e003a */
[----:B------:R-:W-:Y:S02]  /*20300*/  F2FP.BF16.F32.PACK_AB R38, R233, R230 ;  /* 0x000000e6e926723e */ /* 0x000fe400000010ff */
[----:B------:R-:W-:Y:S01]  /*20310*/  F2FP.BF16.F32.PACK_AB R37, R231, R228 ;  /* 0x000000e4e725723e */ /* 0x000fe200000010ff */
[----:B------:R-:W-:Y:S01]  /*20320*/  IMAD.WIDE.U32 R140, R201, 0x10, R140 ;  /* 0x00000010c98c7825 */ /* 0x000fe200078e008c */
[----:B------:R-:W-:Y:S02]  /*20330*/  F2FP.BF16.F32.PACK_AB R36, R229, R226 ;  /* 0x000000e2e524723e */ /* 0x000fe400000010ff */
[----:B------:R-:W-:Y:S02]  /*20340*/  F2FP.BF16.F32.PACK_AB R41, R223, R220 ;  /* 0x000000dcdf29723e */ /* 0x000fe400000010ff */
[----:B------:R-:W-:Y:S01]  /*20350*/  F2FP.BF16.F32.PACK_AB R40, R221, R218 ;  /* 0x000000dadd28723e */ /* 0x000fe200000010ff */
[----:B------:R1:W-:Y:S01]  /*20360*/  STG.E.128 desc[UR8][R60.64], R36 ;  /* 0x000000243c007986 */ /* 0x0003e2000c101d08 */
[----:B0-----:R-:W-:-:S02]  /*20370*/  F2FP.BF16.F32.PACK_AB R45, R217, R214 ;  /* 0x000000d6d92d723e */ /* 0x001fc400000010ff */
[----:B------:R-:W-:Y:S01]  /*20380*/  F2FP.BF16.F32.PACK_AB R44, R215, R212 ;  /* 0x000000d4d72c723e */ /* 0x000fe200000010ff */
[----:B------:R1:W-:Y:S01]  /*20390*/  STG.E.128 desc[UR8][R56.64], R40 ;  /* 0x0000002838007986 */ /* 0x0003e2000c101d08 */
[----:B------:R-:W-:Y:S02]  /*203a0*/  F2FP.BF16.F32.PACK_AB R51, R213, R210 ;  /* 0x000000d2d533723e */ /* 0x000fe400000010ff */
        /* <DEDUP_REMOVED lines=8> */
[----:B------:R-:W-:-:S05]  /*20430*/  F2FP.BF16.F32.PACK_AB R52, R173, R172 ;  /* 0x000000acad34723e */ /* 0x000fca00000010ff */
[----:B------:R1:W-:Y:S01]  /*20440*/  STG.E.128 desc[UR8][R140.64], R52 ;  /* 0x000000348c007986 */ /* 0x0003e2000c101d08 */
[----:B------:R-:W-:Y:S05]  /*20450*/  BRA.U !UP3, `(.L_x_6240) ;  /* 0xfffffe0d0bac7547 */ /* 0x000fea000b83ffff */
[----:B------:R-:W-:Y:S05]  /*20460*/  EXIT ;  /* 0x000000000000794d */ /* 0x000fea0003800000 */
.L_x_6241:
        /* <DEDUP_REMOVED lines=9> */
.L_x_17969:


//--------------------- .text._ZN10layer_norm31ln_parallel_residual_fwd_kernelINS_13Kernel_traitsI13__nv_bfloat16S2_fS2_fjLj4096ELj1ELj1ELj4ELj16ENS_18Kernel_traits_baseILj4096ES2_S2_fS2_fjLj128EEEEELb1ELb1ELb0EEEvNS_9FwdParamsE --------------------------
	.section	.text._ZN10layer_norm31ln_parallel_residual_fwd_kernelINS_13Kernel_traitsI13__nv_bfloat16S2_fS2_fjLj4096ELj1ELj1ELj4ELj16ENS_18Kernel_traits_baseILj4096ES2_S2_fS2_fjLj128EEEEELb1ELb1ELb0EEEvNS_9FwdParamsE,"ax",@progbits
	.align	128
        .global         _ZN10layer_norm31ln_parallel_residual_fwd_kernelINS_13Kernel_traitsI13__nv_bfloat16S2_fS2_fjLj4096ELj1ELj1ELj4ELj16ENS_18Kernel_traits_baseILj4096ES2_S2_fS2_fjLj128EEEEELb1ELb1ELb0EEEvNS_9FwdParamsE
        .type           _ZN10layer_norm31ln_parallel_residual_fwd_kernelINS_13Kernel_traitsI13__nv_bfloat16S2_fS2_fjLj4096ELj1ELj1ELj4ELj16ENS_18Kernel_traits_baseILj4096ES2_S2_fS2_fjLj128EEEEELb1ELb1ELb0EEEvNS_9FwdParamsE,@function
        .size           _ZN10layer_norm31ln_parallel_residual_fwd_kernelINS_13Kernel_traitsI13__nv_bfloat16S2_fS2_fjLj4096ELj1ELj1ELj4ELj16ENS_18Kernel_traits_baseILj4096ES2_S2_fS2_fjLj128EEEEELb1ELb1ELb0EEEvNS_9FwdParamsE,(.L_x_17970 - _ZN10layer_norm31ln_parallel_residual_fwd_kernelINS_13Kernel_traitsI13__nv_bfloat16S2_fS2_fjLj4096ELj1ELj1ELj4ELj16ENS_18Kernel_traits_baseILj4096ES2_S2_fS2_fjLj128EEEEELb1ELb1ELb0EEEvNS_9FwdParamsE)
        .other          _ZN10layer_norm31ln_parallel_residual_fwd_kernelINS_13Kernel_traitsI13__nv_bfloat16S2_fS2_fjLj4096ELj1ELj1ELj4ELj16ENS_18Kernel_traits_baseILj4096ES2_S2_fS2_fjLj128EEEEELb1ELb1ELb0EEEvNS_9FwdParamsE,@"STO_CUDA_ENTRY STV_DEFAULT"
_ZN10layer_norm31ln_parallel_residual_fwd_kernelINS_13Kernel_traitsI13__nv_bfloat16S2_fS2_fjLj4096ELj1ELj1ELj4ELj16ENS_18Kernel_traits_baseILj4096ES2_S2_fS2_fjLj128EEEEELb1ELb1ELb0EEEvNS_9FwdParamsE:
.text._ZN10layer_norm31ln_parallel_residual_fwd_kernelINS_13Kernel_traitsI13__nv_bfloat16S2_fS2_fjLj4096ELj1ELj1ELj4ELj16ENS_18Kernel_traits_baseILj4096ES2_S2_fS2_fjLj128EEEEELb1ELb1ELb0EEEvNS_9FwdParamsE:
        /* <DEDUP_REMOVED lines=20> */
[C---:B----4-:R-:W-:Y:S02]  /*0140*/  LOP3.LUT R18, R130.reuse, 0x1f, RZ, 0xc0, !PT ;  /* 0x0000001f82127812 */ /* 0x050fe400078ec0ff */
[----:B------:R-:W-:Y:S02]  /*0150*/  LOP3.LUT R19, R130, 0x60, RZ, 0xc0, !PT ;  /* 0x0000006082137812 */ /* 0x000fe400078ec0ff */
[----:B------:R-:W-:Y:S01]  /*0160*/  LEA.HI R0, R0, R9, RZ, 0x3 ;  /* 0x0000000900007211 */ /* 0x000fe200078f18ff */
[----:B------:R-:W0:Y:S01]  /*0170*/  LDC R11, c[0x0][0x360] ;  /* 0x0000d800ff0b7b82 */ /* 0x000e220000000800 */
[----:B------:R-:W-:Y:S02]  /*0180*/  LOP3.LUT R21, R19, R18, RZ, 0xfc, !PT ;  /* 0x0000001213157212 */ /* 0x000fe400078efcff */
[----:B------:R-:W-:Y:S01]  /*0190*/  SHF.R.S32.HI R20, RZ, 0x3, R0 ;  /* 0x00000003ff147819 */ /* 0x000fe20000011400 */
[----:B0-----:R-:W-:Y:S01]  /*01a0*/  IMAD R0, R11, UR6, R130 ;  /* 0x000000060b007c24 */ /* 0x001fe2000f8e0282 */
[----:B--2---:R-:W-:-:S02]  /*01b0*/  @P0 R2UR UR8, R2 ;  /* 0x00000000020802ca */ /* 0x004fc400000e0000 */
[----:B------:R-:W-:Y:S02]  /*01c0*/  @P0 R2UR UR9, R3 ;  /* 0x00000000030902ca */ /* 0x000fe400000e0000 */
[----:B---3--:R-:W-:Y:S02]  /*01d0*/  @P0 IADD3 R126, P1, PT, R4, R7, RZ ;  /* 0x00000007047e0210 */ /* 0x008fe40007f3e0ff */
[----:B------:R-:W-:-:S03]  /*01e0*/  LOP3.LUT R3, R21, 0x7f, RZ, 0x3c, !PT ;  /* 0x0000007f15037812 */ /* 0x000fc600078e3cff */
[----:B------:R-:W-:Y:S01]  /*01f0*/  @P0 IMAD.X R127, RZ, RZ, R5, P1 ;  /* 0x000000ffff7f0224 */ /* 0x000fe200008e0605 */
[----:B------:R-:W-:-:S03]  /*0200*/  IADD3 R2, PT, PT, R20, R3, RZ ;  /* 0x0000000314027210 */ /* 0x000fc60007ffe0ff */
[----:B------:R-:W-:Y:S01]  /*0210*/  UIADD3 UR20, UPT, UPT, UR8, -0x61c88647, URZ ;  /* 0x9e3779b908147890 */ /* 0x000fe2000fffe0ff */
[--C-:B------:R-:W-:Y:S01]  /*0220*/  SHF.R.U64 R3, R126, 0x2, R127.reuse ;  /* 0x000000027e037819 */ /* 0x100fe2000000127f */
[----:B------:R-:W-:Y:S01]  /*0230*/  UIADD3 UR21, UPT, UPT, UR9, -0x4498517b, URZ ;  /* 0xbb67ae8509157890 */ /* 0x000fe2000fffe0ff */
[----:B------:R-:W-:Y:S01]  /*0240*/  SHF.R.U32.HI R4, RZ, 0x2, R127 ;  /* 0x00000002ff047819 */ /* 0x000fe2000001167f */
        /* <DEDUP_REMOVED lines=52> */
.L_x_6243:
        /* <DEDUP_REMOVED lines=32> */
.L_x_6244:
[----:B------:R-:W-:Y:S05]  /*0790*/  BSYNC.RECONVERGENT B0 ;  /* 0x0000000000007941 */ /* 0x000fea0003800200 */
.L_x_6242:
[----:B------:R-:W0:Y:S02]  /*07a0*/  LDCU UR4, c[0x0][0x384] ;  /* 0x00007080ff0477ac */ /* 0x000e240008000800 */
[----:B0-----:R-:W-:-:S06]  /*07b0*/  UISETP.GE.AND UP0, UPT, UR6, UR4, UPT ;  /* 0x000000040600728c */ /* 0x001fcc000bf06270 */
[----:B------:R-:W-:-:S13]  /*07c0*/  PLOP3.LUT P0, PT, PT, PT, UP0, 0x80, 0x8 ;  /* 0x000000000008781c */ /* 0x000fda0003f0f008 */
[----:B------:R-:W-:Y:S05]  /*07d0*/  @P0 EXIT ;  /* 0x000000000000094d */ /* 0x000fea0003800000 */
[----:B------:R-:W-:Y:S01]  /*07e0*/  IMAD.HI.U32 R7, R0, -0x326172a9, RZ ;  /* 0xcd9e8d5700077827 */ /* 0x000fe200078e00ff */
[----:B------:R-:W-:Y:S01]  /*07f0*/  LOP3.LUT R13, R20, 0x7f, RZ, 0xc0, !PT ;  /* 0x0000007f140d7812 */ /* 0x000fe200078ec0ff */
[----:B------:R-:W-:Y:S01]  /*0800*/  UPLOP3.LUT UP1, UPT, UPT, UPT, UPT, 0x40, 0x4 ;  /* 0x000000000004789c */ /* 0x000fe20003f2e870 */
[----:B------:R-:W-:Y:S01]  /*0810*/  LOP3.LUT R126, R126, 0x3, RZ, 0xc0, !PT ;  /* 0x000000037e7e7812 */ /* 0x000fe200078ec0ff */
[C---:B------:R-:W-:Y:S01]  /*0820*/  IMAD.HI.U32 R6, R3.reuse, -0x2daee0ad, RZ ;  /* 0xd2511f5303067827 */ /* 0x040fe200078e00ff */
[----:B------:R-:W-:Y:S01]  /*0830*/  LOP3.LUT R7, R4, UR8, R7, 0x96, !PT ;  /* 0x0000000804077c12 */ /* 0x000fe2000f8e9607 */
[----:B------:R-:W0:Y:S01]  /*0840*/  LDCU UR7, c[0x0][0x408] ;  /* 0x00008100ff0777ac */ /* 0x000e220008000800 */
        /* <DEDUP_REMOVED lines=9> */
[C---:B------:R-:W-:Y:S01]  /*08e0*/  IMAD.HI.U32 R8, R6.reuse, -0x326172a9, RZ ;  /* 0xcd9e8d5706087827 */ /* 0x040fe200078e00ff */
[----:B------:R-:W-:Y:S01]  /*08f0*/  PRMT R17, R35, 0x7632, R17 ;  /* 0x0000763223117816 */ /* 0x000fe20000000011 */
[----:B------:R-:W2:Y:S01]  /*0900*/  LDCU.U8 UR16, c[0x0][0x410] ;  /* 0x00008200ff1077ac */ /* 0x000ea20008000000 */
        /* <DEDUP_REMOVED lines=19> */
[----:B------:R-:W0:Y:S01]  /*0a40*/  LDCU.64 UR14, c[0x0][0x3a0] ;  /* 0x00007400ff0e77ac */ /* 0x000e220008000a00 */
[----:B------:R-:W-:Y:S01]  /*0a50*/  PRMT R110, R25, 0x7632, R110 ;  /* 0x00007632196e7816 */ /* 0x000fe2000000006e */
[C---:B------:R-:W-:Y:S01]  /*0a60*/  IMAD.HI.U32 R8, R7.reuse, -0x326172a9, RZ ;  /* 0xcd9e8d5707087827 */ /* 0x040fe200078e00ff */
[----:B------:R-:W-:Y:S01]  /*0a70*/  LOP3.LUT R11, R12, UR25, R11, 0x96, !PT ;  /* 0x000000190c0b7c12 */ /* 0x000fe2000f8e960b */
[----:B------:R-:W0:Y:S01]  /*0a80*/  LDCU.64 UR18, c[0x0][0x380] ;  /* 0x00007000ff1277ac */ /* 0x000e220008000a00 */
[----:B------:R-:W-:Y:S01]  /*0a90*/  PRMT R111, R28, 0x7632, R111 ;  /* 0x000076321c6f7816 */ /* 0x000fe2000000006f */
[----:B------:R-:W-:Y:S01]  /*0aa0*/  IMAD R10, R7, -0x326172a9, RZ ;  /* 0xcd9e8d57070a7824 */ /* 0x000fe200078e02ff */
[----:B------:R-:W-:Y:S01]  /*0ab0*/  LOP3.LUT R8, R9, UR24, R8, 0x96, !PT ;  /* 0x0000001809087c12 */ /* 0x000fe2000f8e9608 */
[----:B------:R-:W-:Y:S01]  /*0ac0*/  IMAD R9, R6, -0x2daee0ad, RZ ;  /* 0xd2511f5306097824 */ /* 0x000fe200078e02ff */
[----:B------:R-:W-:Y:S01]  /*0ad0*/  PRMT R112, R24, 0x7632, R112 ;  /* 0x0000763218707816 */ /* 0x000fe20000000070 */
        /* <DEDUP_REMOVED lines=15> */
[----:B------:R-:W-:Y:S01]  /*0bd0*/  IMAD R18, R18, -0x20, R13 ;  /* 0xffffffe012127824 */ /* 0x000fe200078e020d */
[----:B------:R-:W-:Y:S01]  /*0be0*/  LOP3.LUT R7, R10, UR31, R7, 0x96, !PT ;  /* 0x0000001f0a077c12 */ /* 0x000fe2000f8e9607 */
[----:B------:R-:W-:Y:S01]  /*0bf0*/  IMAD.SHL.U32 R20, R20, 0x2, RZ ;  /* 0x0000000214147824 */ /* 0x000fe200078e00ff */
[----:B------:R-:W-:Y:S01]  /*0c00*/  VIADDMNMX R13, R13, -R19, RZ, !PT ;  /* 0x800000130d0d7246 */ /* 0x000fe200078001ff */
[----:B------:R-:W-:Y:S01]  /*0c10*/  IMAD R11, R8, -0x2daee0ad, RZ ;  /* 0xd2511f53080b7824 */ /* 0x000fe200078e02ff */
[----:B------:R-:W-:Y:S01]  /*0c20*/  VIMNMX R18, PT, PT, RZ, R18, !PT ;  /* 0x00000012ff127248 */ /* 0x000fe20007fe0100 */
[----:B------:R-:W-:Y:S01]  /*0c30*/  IMAD.HI.U32 R10, R6, -0x2daee0ad, RZ ;  /* 0xd2511f53060a7827 */ /* 0x000fe200078e00ff */
[----:B------:R-:W-:Y:S02]  /*0c40*/  LOP3.LUT R20, R20, 0xffffff00, RZ, 0xc0, !PT ;  /* 0xffffff0014147812 */ /* 0x000fe400078ec0ff */
[----:B------:R-:W-:Y:S01]  /*0c50*/  VIMNMX R13, PT, PT, R13, 0x20, PT ;  /* 0x000000200d0d7848 */ /* 0x000fe20003fe0100 */
[----:B------:R-:W-:Y:S01]  /*0c60*/  IMAD R9, R9, -0x326172a9, RZ ;  /* 0xcd9e8d5709097824 */ /* 0x000fe200078e02ff */
[----:B------:R-:W-:Y:S01]  /*0c70*/  LOP3.LUT R10, R11, UR33, R10, 0x96, !PT ;  /* 0x000000210b0a7c12 */ /* 0x000fe2000f8e960a */
[----:B------:R-:W-:Y:S01]  /*0c80*/  IMAD.HI.U32 R8, R7, -0x326172a9, RZ ;  /* 0xcd9e8d5707087827 */ /* 0x000fe200078e00ff */
[----:B------:R-:W-:-:S02]  /*0c90*/  LEA R23, R13, R20, 0x3 ;  /* 0x000000140d177211 */ /* 0x000fc400078e18ff */
[----:B------:R-:W-:Y:S01]  /*0ca0*/  PRMT R11, R42, 0x7632, R11 ;  /* 0x000076322a0b7816 */ /* 0x000fe2000000000b */
[----:B------:R-:W-:Y:S01]  /*0cb0*/  IMAD R12, R7, -0x326172a9, RZ ;  /* 0xcd9e8d57070c7824 */ /* 0x000fe200078e02ff */
[----:B------:R-:W-:Y:S01]  /*0cc0*/  LOP3.LUT R8, R9, UR32, R8, 0x96, !PT ;  /* 0x0000002009087c12 */ /* 0x000fe2000f8e9608 */
[----:B------:R-:W-:Y:S01]  /*0cd0*/  IMAD R9, R6, -0x2daee0ad, RZ ;  /* 0xd2511f5306097824 */ /* 0x000fe200078e02ff */
[----:B------:R-:W-:Y:S01]  /*0ce0*/  I2FP.F32.U32 R105, R23 ;  /* 0x0000001700697245 */ /* 0x000fe20000201000 */
[----:B------:R-:W-:Y:S01]  /*0cf0*/  IMAD.HI.U32 R7, R10, -0x326172a9, RZ ;  /* 0xcd9e8d570a077827 */ /* 0x000fe200078e00ff */
[----:B------:R-:W-:Y:S02]  /*0d00*/  PRMT R13, R41, 0x7632, R13 ;  /* 0x00007632290d7816 */ /* 0x000fe4000000000d */
[----:B------:R-:W-:Y:S01]  /*0d10*/  PRMT R19, R34, 0x7632, R19 ;  /* 0x0000763222137816 */ /* 0x000fe20000000013 */
[----:B------:R-:W-:Y:S01]  /*0d20*/  IMAD.HI.U32 R6, R8, -0x2daee0ad, RZ ;  /* 0xd2511f5308067827 */ /* 0x000fe200078e00ff */
[----:B------:R-:W0:Y:S01]  /*0d30*/  MUFU.RCP R105, R105 ;  /* 0x0000006900697308 */ /* 0x000e220000001000 */
[----:B------:R-:W-:-:S02]  /*0d40*/  LOP3.LUT R127, R12, UR34, R7, 0x96, !PT ;  /* 0x000000220c7f7c12 */ /* 0x000fc4000f8e9607 */
[----:B------:R-:W-:Y:S01]  /*0d50*/  VIMNMX R7, PT, PT, R18, 0x20, PT ;  /* 0x0000002012077848 */ /* 0x000fe20003fe0100 */
        /* <DEDUP_REMOVED lines=17> */
[----:B------:R-:W-:Y:S02]  /*0e70*/  PRMT R20, R37, 0x7632, R20 ;  /* 0x0000763225147816 */ /* 0x000fe40000000014 */
[----:B01234-:R-:W-:-:S07]  /*0e80*/  PRMT R23, R32, 0x7632, R23 ;  /* 0x0000763220177816 */ /* 0x01ffce0000000017 */
.L_x_6752:
[----:B------:R-:W-:Y:S01]  /*0e90*/  UIMAD UR4, UR6, UR38, URZ ;  /* 0x00000026060472a4 */ /* 0x000fe2000f8e02ff */
[----:B------:R-:W-:Y:S01]  /*0ea0*/  LOP3.LUT P0, RZ, R5, 0x100, RZ, 0xc0, !PT ;  /* 0x0000010005ff7812 */ /* 0x000fe2000780c0ff */
[----:B------:R-:W-:Y:S02]  /*0eb0*/  BSSY.RECONVERGENT B0, `(.L_x_6245) ;  /* 0x00007b8000007945 */ /* 0x000fe40003800200 */
[----:B------:R-:W-:-:S04]  /*0ec0*/  USHF.R.S32.HI UR5, URZ, 0x1f, UR4 ;  /* 0x0000001fff057899 */ /* 0x000fc80008011404 */
[----:B------:R-:W-:-:S06]  /*0ed0*/  ULEA.HI UR5, UR5, UR4, URZ, 0x3 ;  /* 0x0000000405057291 */ /* 0x000fcc000f8f18ff */
[----:B------:R-:W-:-:S05]  /*0ee0*/  IMAD.U32 R123, RZ, RZ, UR5 ;  /* 0x00000005ff7b7e24 */ /* 0x000fca000f8e00ff */
[----:B------:R-:W-:-:S04]  /*0ef0*/  LEA.HI.SX32 R123, R123, R130, 0x1d ;  /* 0x000000827b7b7211 */ /* 0x000fc800078feaff */
[----:B01234-:R-:W-:Y:S01]  /*0f00*/  MOV R100, R123 ;  /* 0x0000007b00647202 */ /* 0x01ffe20000000f00 */
        /* <DEDUP_REMOVED lines=34> */
.L_x_6250:
        /* <DEDUP_REMOVED lines=13> */
.L_x_6252:
[----:B------:R-:W-:Y:S05]  /*1200*/  BSYNC.RECONVERGENT B2 ;  /* 0x0000000000027941 */ /* 0x000fea0003800200 */
.L_x_6251:
        /* <DEDUP_REMOVED lines=41> */
.L_x_6249:
[----:B------:R-:W-:Y:S05]  /*14a0*/  BSYNC.RECONVERGENT B1 ;  /* 0x0000000000017941 */ /* 0x000fea0003800200 */
.L_x_6248:
        /* <DEDUP_REMOVED lines=22> */
.L_x_6255:
        /* <DEDUP_REMOVED lines=13> */
.L_x_6257:
[----:B------:R-:W-:Y:S05]  /*16e0*/  BSYNC.RECONVERGENT B2 ;  /* 0x0000000000027941 */ /* 0x000fea0003800200 */
.L_x_6256:
        /* <DEDUP_REMOVED lines=42> */
.L_x_6254:
[----:B------:R-:W-:Y:S05]  /*1990*/  BSYNC.RECONVERGENT B1 ;  /* 0x0000000000017941 */ /* 0x000fea0003800200 */
.L_x_6253:
[----:B------:R-:W-:Y:S01]  /*19a0*/  I2FP.F32.U32 R69, R69 ;  /* 0x0000004500457245 */ /* 0x000fe20000201000 */
[----:B------:R-:W-:Y:S01]  /*19b0*/  BSSY.RECONVERGENT B1, `(.L_x_6258) ;  /* 0x000004a000017945 */ /* 0x000fe20003800200 */
[----:B------:R-:W-:Y:S01]  /*19c0*/  ISETP.NE.AND P2, PT, R71, 0x1, PT ;  /* 0x000000014700780c */ /* 0x000fe20003f45270 */
[----:B------:R-:W-:Y:S01]  /*19d0*/  IMAD.U32 R130, R130, 0x10000, RZ ;  /* 0x0001000082827824 */ /* 0x000fe200078e00ff */
[----:B------:R-:W-:Y:S01]  /*19e0*/  LOP3.LUT R5, R5, 0xfffffff7, RZ, 0xc0, !PT ;  /* 0xfffffff705057812 */ /* 0x000fe200078ec0ff */
[----:B------:R-:W-:Y:S01]  /*19f0*/  FFMA.FTZ R68, R69, R128, 1.1641532182693481445e-10 ;  /* 0x2f00000045447423 */ /* 0x000fe20000010080 */
[----:B------:R-:W-:Y:S02]  /*1a00*/  IMAD.MOV.U32 R70, RZ, RZ, 0x2 ;  /* 0x00000002ff467424 */ /* 0x000fe400078e00ff */
[----:B------:R-:W-:Y:S02]  /*1a10*/  IMAD.MOV.U32 R69, RZ, RZ, R124 ;  /* 0x000000ffff457224 */ /* 0x000fe400078e007c */
[----:B------:R-:W-:-:S13]  /*1a20*/  FSETP.LE.FTZ.AND P3, PT, R68, R101, PT ;  /* 0x000000654400720b */ /* 0x000fda0003f73000 */
        /* <DEDUP_REMOVED lines=10> */
.L_x_6260:
        /* <DEDUP_REMOVED lines=13> */
.L_x_6262:
[----:B------:R-:W-:Y:S05]  /*1ba0*/  BSYNC.RECONVERGENT B2 ;  /* 0x0000000000027941 */ /* 0x000fea0003800200 */
.L_x_6261:
        /* <DEDUP_REMOVED lines=42> */
.L_x_6259:
[----:B------:R-:W-:Y:S05]  /*1e50*/  BSYNC.RECONVERGENT B1 ;  /* 0x0000000000017941 */ /* 0x000fea0003800200 */
.L_x_6258:
        /* <DEDUP_REMOVED lines=20> */
.L_x_6265:
        /* <DEDUP_REMOVED lines=13> */
.L_x_6267:
[----:B------:R-:W-:Y:S05]  /*2070*/  BSYNC.RECONVERGENT B2 ;  /* 0x0000000000027941 */ /* 0x000fea0003800200 */
.L_x_6266:
        /* <DEDUP_REMOVED lines=42> */
.L_x_6264:
[----:B------:R-:W-:Y:S05]  /*2320*/  BSYNC.RECONVERGENT B1 ;  /* 0x0000000000017941 */ /* 0x000fea0003800200 */
.L_x_6263:
[----:B------:R-:W-:Y:S01]  /*2330*/  I2FP.F32.U32 R69, R69 ;  /* 0x0000004500457245 */ /* 0x000fe20000201000 */
[----:B------:R-:W-:Y:S01]  /*2340*/  BSSY.RECONVERGENT B1, `(.L_x_6268) ;  /* 0x000004a000017945 */ /* 0x000fe20003800200 */
[----:B------:R-:W-:Y:S01]  /*2350*/  ISETP.NE.AND P2, PT, R71, 0x1, PT ;  /* 0x000000014700780c */ /* 0x000fe20003f45270 */
[----:B------:R-:W-:Y:S01]  /*2360*/  HFMA2 R70, -RZ, RZ, 0, 1.1920928955078125e-07 ;  /* 0x00000002ff467431 */ /* 0x000fe200000001ff */
[----:B------:R-:W-:Y:S01]  /*2370*/  LOP3.LUT R5, R5, 0xfffffffd, RZ, 0xc0, !PT ;  /* 0xfffffffd05057812 */ /* 0x000fe200078ec0ff */
[----:B------:R-:W-:Y:S01]  /*2380*/  FFMA.FTZ R68, R69, R128, 1.1641532182693481445e-10 ;  /* 0x2f00000045447423 */ /* 0x000fe20000010080 */
[----:B------:R-:W-:Y:S02]  /*2390*/  IMAD.U32 R131, R131, 0x10000, RZ ;  /* 0x0001000083837824 */ /* 0x000fe400078e00ff */
[----:B------:R-:W-:Y:S02]  /*23a0*/  IMAD.MOV.U32 R69, RZ, RZ, R124 ;  /* 0x000000ffff457224 */ /* 0x000fe400078e007c */
        /* <DEDUP_REMOVED lines=11> */
.L_x_6270:
        /* <DEDUP_REMOVED lines=13> */
.L_x_6272:
[----:B------:R-:W-:Y:S05]  /*2530*/  BSYNC.RECONVERGENT B2 ;  /* 0x0000000000027941 */ /* 0x000fea0003800200 */
.L_x_6271:
        /* <DEDUP_REMOVED lines=42> */
.L_x_6269:
[----:B------:R-:W-:Y:S05]  /*27e0*/  BSYNC.RECONVERGENT B1 ;  /* 0x0000000000017941 */ /* 0x000fea0003800200 */
.L_x_6268:
[----:B------:R-:W-:Y:S01]  /*27f0*/  ISETP.NE.AND P3, PT, R70, 0x1, PT ;  /* 0x000000014600780c */ /* 0x000fe20003f65270 */
[----:B------:R-:W-:Y:S01]  /*2800*/  BSSY.RECONVERGENT B1, `(.L_x_6273) ;  /* 0x0000049000017945 */ /* 0x000fe20003800200 */
[----:B------:R-:W-:Y:S01]  /*2810*/  I2FP.F32.U32 R69, R69 ;  /* 0x0000004500457245 */ /* 0x000fe20000201000 */
[----:B------:R-:W-:Y:S01]  /*2820*/  IMAD.MOV.U32 R71, RZ, RZ, 0x2 ;  /* 0x00000002ff477424 */ /* 0x000fe200078e00ff */
[C---:B------:R-:W-:Y:S02]  /*2830*/  SHF.L.U32 R132, R74.reuse, 0x10, RZ ;  /* 0x000000104a847819 */ /* 0x040fe400000006ff */
[----:B------:R-:W-:Y:S01]  /*2840*/  PRMT R74, R74, 0x7632, R74 ;  /* 0x000076324a4a7816 */ /* 0x000fe2000000004a */
[----:B------:R-:W-:Y:S01]  /*2850*/  FFMA.FTZ R68, R69, R128, 1.1641532182693481445e-10 ;  /* 0x2f00000045447423 */ /* 0x000fe20000010080 */
[----:B------:R-:W-:-:S04]  /*2860*/  IMAD.MOV.U32 R69, RZ, RZ, R124 ;  /* 0x000000ffff457224 */ /* 0x000fc800078e007c */
        /* <DEDUP_REMOVED lines=10> */
.L_x_6275:
        /* <DEDUP_REMOVED lines=13> */
.L_x_6277:
[----:B------:R-:W-:Y:S05]  /*29e0*/  BSYNC.RECONVERGENT B2 ;  /* 0x0000000000027941 */ /* 0x000fea0003800200 */
.L_x_6276:
        /* <DEDUP_REMOVED lines=42> */
.L_x_6274:
[----:B------:R-:W-:Y:S05]  /*2c90*/  BSYNC.RECONVERGENT B1 ;  /* 0x0000000000017941 */ /* 0x000fea0003800200 */
.L_x_6273:
[----:B------:R-:W-:Y:S01]  /*2ca0*/  ISETP.NE.AND P4, PT, R71, 0x1, PT ;  /* 0x000000014700780c */ /* 0x000fe20003f85270 */
[----:B------:R-:W-:Y:S01]  /*2cb0*/  BSSY.RECONVERGENT B1, `(.L_x_6278) ;  /* 0x0000048000017945 */ /* 0x000fe20003800200 */
[----:B------:R-:W-:Y:S01]  /*2cc0*/  I2FP.F32.U32 R69, R69 ;  /* 0x0000004500457245 */ /* 0x000fe20000201000 */
[----:B------:R-:W-:Y:S02]  /*2cd0*/  IMAD.U32 R74, R74, 0x10000, RZ ;  /* 0x000100004a4a7824 */ /* 0x000fe400078e00ff */
[----:B------:R-:W-:Y:S02]  /*2ce0*/  IMAD.MOV.U32 R70, RZ, RZ, 0x2 ;  /* 0x00000002ff467424 */ /* 0x000fe400078e00ff */
[----:B------:R-:W-:Y:S01]  /*2cf0*/  FFMA.FTZ R68, R69, R128, 1.1641532182693481445e-10 ;  /* 0x2f00000045447423 */ /* 0x000fe20000010080 */
[----:B------:R-:W-:-:S04]  /*2d00*/  IMAD.MOV.U32 R69, RZ, RZ, R124 ;  /* 0x000000ffff457224 */ /* 0x000fc800078e007c */
[----:B------:R-:W-:Y:S01]  /*2d10*/  FSETP.LE.FTZ.AND P3, PT, R68, R101, PT ;  /* 0x000000654400720b */ /* 0x000fe20003f73000 */
        /* <DEDUP_REMOVED lines=9> */
.L_x_6280:
        /* <DEDUP_REMOVED lines=13> */
.L_x_6282:
[----:B------:R-:W-:Y:S05]  /*2e80*/  BSYNC.RECONVERGENT B2 ;  /* 0x0000000000027941 */ /* 0x000fea0003800200 */
.L_x_6281:
        /* <DEDUP_REMOVED lines=42> */
.L_x_6279:
[----:B------:R-:W-:Y:S05]  /*3130*/  BSYNC.RECONVERGENT B1 ;  /* 0x0000000000017941 */ /* 0x000fea0003800200 */
.L_x_6278:
[----:B------:R-:W-:Y:S01]  /*3140*/  ISETP.NE.AND P5, PT, R70, 0x1, PT ;  /* 0x000000014600780c */ /* 0x000fe20003fa5270 */
[----:B------:R-:W-:Y:S01]  /*3150*/  BSSY.RECONVERGENT B1, `(.L_x_6283) ;  /* 0x0000049000017945 */ /* 0x000fe20003800200 */
[----:B------:R-:W-:Y:S01]  /*3160*/  I2FP.F32.U32 R69, R69 ;  /* 0x0000004500457245 */ /* 0x000fe20000201000 */
[C---:B------:R-:W-:Y:S01]  /*3170*/  IMAD.U32 R133, R75.reuse, 0x10000, RZ ;  /* 0x000100004b857824 */ /* 0x040fe200078e00ff */
[----:B------:R-:W-:Y:S01]  /*3180*/  PRMT R75, R75, 0x7632, R75 ;  /* 0x000076324b4b7816 */ /* 0x000fe2000000004b */
[----:B------:R-:W-:Y:S02]  /*3190*/  IMAD.MOV.U32 R126, RZ, RZ, 0x2 ;  /* 0x00000002ff7e7424 */ /* 0x000fe400078e00ff */
[----:B------:R-:W-:Y:S01]  /*31a0*/  FFMA.FTZ R68, R69, R128, 1.1641532182693481445e-10 ;  /* 0x2f00000045447423 */ /* 0x000fe20000010080 */
[----:B------:R-:W-:-:S04]  /*31b0*/  MOV R69, R124 ;  /* 0x0000007c00457202 */ /* 0x000fc80000000f00 */
        /* <DEDUP_REMOVED lines=10> */
.L_x_6285:
        /* <DEDUP_REMOVED lines=13> */
.L_x_6287:
[----:B------:R-:W-:Y:S05]  /*3330*/  BSYNC.RECONVERGENT B2 ;  /* 0x0000000000027941 */ /* 0x000fea0003800200 */
.L_x_6286:
        /* <DEDUP_REMOVED lines=42> */
.L_x_6284:
[----:B------:R-:W-:Y:S05]  /*35e0*/  BSYNC.RECONVERGENT B1 ;  /* 0x0000000000017941 */ /* 0x000fea0003800200 */
.L_x_6283:
[----:B------:R-:W-:Y:S01]  /*35f0*/  P2R R70, PR, RZ, 0x2 ;  /* 0x00000002ff467803 */ /* 0x000fe20000000000 */
[----:B------:R-:W-:Y:S01]  /*3600*/  FMUL.FTZ R127, R127, UR7 ;  /* 0x000000077f7f7c20 */ /* 0x000fe20008410000 */
[----:B------:R-:W-:Y:S01]  /*3610*/  I2FP.F32.U32 R69, R69 ;  /* 0x0000004500457245 */ /* 0x000fe20000201000 */
[----:B------:R-:W-:Y:S01]  /*3620*/  FMUL.FTZ R130, R130, UR7 ;  /* 0x0000000782827c20 */ /* 0x000fe20008410000 */
[----:B------:R-:W-:Y:S01]  /*3630*/  LOP3.LUT P1, RZ, R5, 0x10, RZ, 0xc0, !PT ;  /* 0x0000001005ff7812 */ /* 0x000fe2000782c0ff */
[----:B------:R-:W-:Y:S01]  /*3640*/  FMUL.FTZ R131, R131, UR7 ;  /* 0x0000000783837c20 */ /* 0x000fe20008410000 */
[----:B------:R-:W-:Y:S01]  /*3650*/  P2R R71, PR, RZ, 0x1 ;  /* 0x00000001ff477803 */ /* 0x000fe20000000000 */
[----:B------:R-:W-:Y:S01]  /*3660*/  FFMA.FTZ R128, R69, R128, 1.1641532182693481445e-10 ;  /* 0x2f00000045807423 */ /* 0x000fe20000010080 */
[----:B------:R-:W-:Y:S01]  /*3670*/  LOP3.LUT P0, RZ, R5, 0x8, RZ, 0xc0, !PT ;  /* 0x0000000805ff7812 */ /* 0x000fe2000780c0ff */
[----:B------:R-:W-:Y:S01]  /*3680*/  IMAD.U32 R75, R75, 0x10000, RZ ;  /* 0x000100004b4b7824 */ /* 0x000fe200078e00ff */
[----:B------:R-:W-:Y:S01]  /*3690*/  LOP3.LUT P5, RZ, R5, 0x2, RZ, 0xc0, !PT ;  /* 0x0000000205ff7812 */ /* 0x000fe200078ac0ff */
[----:B------:R-:W-:Y:S01]  /*36a0*/  FMUL.FTZ R133, R133, UR7 ;  /* 0x0000000785857c20 */ /* 0x000fe20008410000 */
[----:B------:R-:W-:Y:S01]  /*36b0*/  FSEL R68, R127, RZ, P1 ;  /* 0x000000ff7f447208 */ /* 0x000fe20000800000 */
[----:B------:R-:W-:Y:S01]  /*36c0*/  FMUL.FTZ R73, R74, UR7 ;  /* 0x000000074a497c20 */ /* 0x000fe20008410000 */
[----:B------:R-:W-:Y:S01]  /*36d0*/  ISETP.NE.AND P1, PT, R70, RZ, PT ;  /* 0x000000ff4600720c */ /* 0x000fe20003f25270 */
[----:B------:R-:W-:Y:S01]  /*36e0*/  FMUL.FTZ R132, R132, UR7 ;  /* 0x0000000784847c20 */ /* 0x000fe20008410000 */
[----:B------:R-:W-:Y:S01]  /*36f0*/  FSEL R69, R130, RZ, P0 ;  /* 0x000000ff82457208 */ /* 0x000fe20000000000 */
[----:B------:R-:W-:Y:S01]  /*3700*/  FMUL.FTZ R129, R129, UR7 ;  /* 0x0000000781817c20 */ /* 0x000fe20008410000 */
[----:B------:R-:W-:Y:S01]  /*3710*/  ISETP.NE.AND P0, PT, R71, RZ, PT ;  /* 0x000000ff4700720c */ /* 0x000fe20003f05270 */
[----:B------:R-:W-:Y:S01]  /*3720*/  FMUL.FTZ R75, R75, UR7 ;  /* 0x000000074b4b7c20 */ /* 0x000fe20008410000 */
[----:B------:R-:W-:-:S02]  /*3730*/  FSEL R71, R131, RZ, P5 ;  /* 0x000000ff83477208 */ /* 0x000fc40002800000 */
        /* <DEDUP_REMOVED lines=17> */
.L_x_6247:
        /* <DEDUP_REMOVED lines=16> */
.L_x_6291:
        /* <DEDUP_REMOVED lines=13> */
.L_x_6293:
[----:B------:R-:W-:Y:S05]  /*3a20*/  BSYNC.RECONVERGENT B2 ;  /* 0x0000000000027941 */ /* 0x000fea0003800200 */
.L_x_6292:
        /* <DEDUP_REMOVED lines=41> */
.L_x_6290:
[----:B------:R-:W-:Y:S05]  /*3cc0*/  BSYNC.RECONVERGENT B1 ;  /* 0x0000000000017941 */ /* 0x000fea0003800200 */
.L_x_6289:
        /* <DEDUP_REMOVED lines=10> */
[----:B------:R-:W-:-:S02]  /*3d70*/  PRMT R72, R72, 0x7632, R72 ;  /* 0x0000763248487816 */ /* 0x000fc40000000048 */
        /* <DEDUP_REMOVED lines=13> */
.L_x_6296:
        /* <DEDUP_REMOVED lines=13> */
.L_x_6298:
[----:B------:R-:W-:Y:S05]  /*3f20*/  BSYNC.RECONVERGENT B2 ;  /* 0x0000000000027941 */ /* 0x000fea0003800200 */
.L_x_6297:
        /* <DEDUP_REMOVED lines=42> */
.L_x_6295:
[----:B------:R-:W-:Y:S05]  /*41d0*/  BSYNC.RECONVERGENT B1 ;  /* 0x0000000000017941 */ /* 0x000fea0003800200 */
.L_x_6294:
[----:B------:R-:W-:Y:S01]  /*41e0*/  I2FP.F32.U32 R69, R68 ;  /* 0x0000004400457245 */ /* 0x000fe20000201000 */
[----:B------:R-:W-:Y:S01]  /*41f0*/  BSSY.RECONVERGENT B1, `(.L_x_6299) ;  /* 0x000004e000017945 */ /* 0x000fe20003800200 */
[----:B------:R-:W-:Y:S01]  /*4200*/  SHF.L.U32 R70, R56, 0x10, RZ ;  /* 0x0000001038467819 */ /* 0x000fe200000006ff */
[----:B------:R-:W-:Y:S01]  /*4210*/  IMAD.MOV.U32 R102, RZ, RZ, 0x2 ;  /* 0x00000002ff667424 */ /* 0x000fe200078e00ff */
[----:B------:R-:W-:Y:S01]  /*4220*/  ISETP.NE.AND P3, PT, R71, 0x1, PT ;  /* 0x000000014700780c */ /* 0x000fe20003f65270 */
[----:B------:R-:W-:Y:S01]  /*4230*/  FFMA.FTZ R68, R69, R130, 1.1641532182693481445e-10 ;  /* 0x2f00000045447423 */ /* 0x000fe20000010082 */
[----:B------:R-:W-:Y:S01]  /*4240*/  FSEL R69, R116, RZ, P4 ;  /* 0x000000ff74457208 */ /* 0x000fe20002000000 */
[----:B------:R-:W-:-:S03]  /*4250*/  FMUL.FTZ R70, R70, R121 ;  /* 0x0000007946467220 */ /* 0x000fc60000410000 */
[----:B------:R-:W-:-:S04]  /*4260*/  FSETP.GTU.FTZ.AND P2, PT, R68, R101, PT ;  /* 0x000000654400720b */ /* 0x000fc80003f5c000 */
        /* <DEDUP_REMOVED lines=14> */
.L_x_6301:
        /* <DEDUP_REMOVED lines=13> */
.L_x_6303:
[----:B------:R-:W-:Y:S05]  /*4420*/  BSYNC.RECONVERGENT B2 ;  /* 0x0000000000027941 */ /* 0x000fea0003800200 */
.L_x_6302:
        /* <DEDUP_REMOVED lines=42> */
.L_x_6300:
[----:B------:R-:W-:Y:S05]  /*46d0*/  BSYNC.RECONVERGENT B1 ;  /* 0x0000000000017941 */ /* 0x000fea0003800200 */
.L_x_6299:
[----:B------:R-:W-:Y:S01]  /*46e0*/  I2FP.F32.U32 R69, R69 ;  /* 0x0000004500457245 */ /* 0x000fe20000201000 */
[----:B------:R-:W-:Y:S01]  /*46f0*/  IMAD.U32 R72, R72, 0x10000, RZ ;  /* 0x0001000048487824 */ /* 0x000fe200078e00ff */
[----:B------:R-:W-:Y:S01]  /*4700*/  ISETP.NE.AND P2, PT, R102, 0x1, PT ;  /* 0x000000016600780c */ /* 0x000fe20003f45270 */
[----:B------:R-:W-:Y:S01]  /*4710*/  BSSY.RECONVERGENT B1, `(.L_x_6304) ;  /* 0x0000049000017945 */ /* 0x000fe20003800200 */
[----:B------:R-:W-:Y:S01]  /*4720*/  LOP3.LUT R5, R5, 0xfffffff7, RZ, 0xc0, !PT ;  /* 0xfffffff705057812 */ /* 0x000fe200078ec0ff */
[----:B------:R-:W-:Y:S01]  /*4730*/  FFMA.FTZ R70, R69, R130, 1.1641532182693481445e-10 ;  /* 0x2f00000045467423 */ /* 0x000fe20000010082 */
[----:B------:R-:W-:Y:S02]  /*4740*/  IMAD.MOV.U32 R103, RZ, RZ, 0x2 ;  /* 0x00000002ff677424 */ /* 0x000fe400078e00ff */
[----:B------:R-:W-:Y:S02]  /*4750*/  FMUL.FTZ R69, R72, R121 ;  /* 0x0000007948457220 */ /* 0x000fe40000410000 */
        /* <DEDUP_REMOVED lines=12> */
.L_x_6306:
        /* <DEDUP_REMOVED lines=13> */
.L_x_6308:
[----:B------:R-:W-:Y:S05]  /*48f0*/  BSYNC.RECONVERGENT B2 ;  /* 0x0000000000027941 */ /* 0x000fea0003800200 */
.L_x_6307:
        /* <DEDUP_REMOVED lines=42> */
.L_x_6305:
[----:B------:R-:W-:Y:S05]  /*4ba0*/  BSYNC.RECONVERGENT B1 ;  /* 0x0000000000017941 */ /* 0x000fea0003800200 */
.L_x_6304:
[----:B------:R-:W-:Y:S01]  /*4bb0*/  I2FP.F32.U32 R71, R70 ;  /* 0x0000004600477245 */ /* 0x000fe20000201000 */
[----:B------:R-:W-:Y:S01]  /*4bc0*/  BSSY.RECONVERGENT B1, `(.L_x_6309) ;  /* 0x0000050000017945 */ /* 0x000fe20003800200 */
[----:B------:R-:W-:Y:S01]  /*4bd0*/  PRMT R70, R56, 0x7632, R70 ;  /* 0x0000763238467816 */ /* 0x000fe20000000046 */
[----:B------:R-:W-:Y:S01]  /*4be0*/  IMAD.MOV.U32 R102, RZ, RZ, 0x2 ;  /* 0x00000002ff667424 */ /* 0x000fe200078e00ff */
[----:B------:R-:W-:Y:S02]  /*4bf0*/  ISETP.NE.AND P3, PT, R103, 0x1, PT ;  /* 0x000000016700780c */ /* 0x000fe40003f65270 */
[----:B------:R-:W-:Y:S01]  /*4c00*/  FSEL R69, R69, RZ, P4 ;  /* 0x000000ff45457208 */ /* 0x000fe20002000000 */
[----:B------:R-:W-:Y:S02]  /*4c10*/  IMAD.U32 R72, R70, 0x10000, RZ ;  /* 0x0001000046487824 */ /* 0x000fe400078e00ff */
[----:B------:R-:W-:Y:S02]  /*4c20*/  FFMA.FTZ R70, R71, R130, 1.1641532182693481445e-10 ;  /* 0x2f00000047467423 */ /* 0x000fe40000010082 */
[----:B------:R-:W-:-:S03]  /*4c30*/  FMUL.FTZ R72, R72, R121 ;  /* 0x0000007948487220 */ /* 0x000fc60000410000 */
[----:B------:R-:W-:Y:S02]  /*4c40*/  FSETP.GTU.FTZ.AND P2, PT, R70, R101, PT ;  /* 0x000000654600720b */ /* 0x000fe40003f5c000 */
        /* <DEDUP_REMOVED lines=14> */
.L_x_6311:
        /* <DEDUP_REMOVED lines=13> */
.L_x_6313:
[----:B------:R-:W-:Y:S05]  /*4e00*/  BSYNC.RECONVERGENT B2 ;  /* 0x0000000000027941 */ /* 0x000fea0003800200 */
.L_x_6312:
        /* <DEDUP_REMOVED lines=43> */
.L_x_6310:
[----:B------:R-:W-:Y:S05]  /*50c0*/  BSYNC.RECONVERGENT B1 ;  /* 0x0000000000017941 */ /* 0x000fea0003800200 */
.L_x_6309:
[----:B------:R-:W-:Y:S01]  /*50d0*/  I2FP.F32.U32 R71, R70 ;  /* 0x0000004600477245 */ /* 0x000fe20000201000 */
[----:B------:R-:W-:Y:S01]  /*50e0*/  BSSY.RECONVERGENT B1, `(.L_x_6314) ;  /* 0x000004c000017945 */ /* 0x000fe20003800200 */
[----:B------:R-:W-:Y:S01]  /*50f0*/  ISETP.NE.AND P2, PT, R102, 0x1, PT ;  /* 0x000000016600780c */ /* 0x000fe20003f45270 */
[----:B------:R-:W-:Y:S01]  /*5100*/  IMAD.MOV.U32 R103, RZ, RZ, 0x2 ;  /* 0x00000002ff677424 */ /* 0x000fe200078e00ff */
[----:B------:R-:W-:Y:S01]  /*5110*/  LOP3.LUT R5, R5, 0xfffffffb, RZ, 0xc0, !PT ;  /* 0xfffffffb05057812 */ /* 0x000fe200078ec0ff */
[----:B------:R-:W-:Y:S01]  /*5120*/  FFMA.FTZ R70, R71, R130, 1.1641532182693481445e-10 ;  /* 0x2f00000047467423 */ /* 0x000fe20000010082 */
[----:B------:R-:W-:Y:S01]  /*5130*/  PRMT R71, R73, 0x7632, R71 ;  /* 0x0000763249477816 */ /* 0x000fe20000000047 */
[----:B------:R-:W-:-:S03]  /*5140*/  IMAD.MOV.U32 R72, RZ, RZ, R124 ;  /* 0x000000ffff487224 */ /* 0x000fc600078e007c */
[----:B------:R-:W-:Y:S02]  /*5150*/  FSETP.LE.FTZ.AND P4, PT, R70, R101, PT ;  /* 0x000000654600720b */ /* 0x000fe40003f93000 */
[----:B------:R-:W-:-:S05]  /*5160*/  SHF.L.U32 R70, R73, 0x10, RZ ;  /* 0x0000001049467819 */ /* 0x000fca00000006ff */
[----:B------:R-:W-:-:S06]  /*5170*/  FMUL.FTZ R70, R121, R70 ;  /* 0x0000004679467220 */ /* 0x000fcc0000410000 */
        /* <DEDUP_REMOVED lines=10> */
.L_x_6316:
        /* <DEDUP_REMOVED lines=13> */
.L_x_6318:
[----:B------:R-:W-:Y:S05]  /*52f0*/  BSYNC.RECONVERGENT B2 ;  /* 0x0000000000027941 */ /* 0x000fea0003800200 */
.L_x_6317:
        /* <DEDUP_REMOVED lines=42> */
.L_x_6315:
[----:B------:R-:W-:Y:S05]  /*55a0*/  BSYNC.RECONVERGENT B1 ;  /* 0x0000000000017941 */ /* 0x000fea0003800200 */
.L_x_6314:
[----:B------:R-:W-:Y:S01]  /*55b0*/  I2FP.F32.U32 R73, R72 ;  /* 0x0000004800497245 */ /* 0x000fe20000201000 */
[----:B------:R-:W-:Y:S01]  /*55c0*/  IMAD.U32 R102, R57, 0x10000, RZ ;  /* 0x0001000039667824 */ /* 0x000fe200078e00ff */
[----:B------:R-:W-:Y:S01]  /*55d0*/  BSSY.RECONVERGENT B1, `(.L_x_6319) ;  /* 0x000004d000017945 */ /* 0x000fe20003800200 */
[----:B------:R-:W-:Y:S02]  /*55e0*/  IMAD.MOV.U32 R117, RZ, RZ, 0x2 ;  /* 0x00000002ff757424 */ /* 0x000fe400078e00ff */
[----:B------:R-:W-:Y:S01]  /*55f0*/  FFMA.FTZ R72, R73, R130, 1.1641532182693481445e-10 ;  /* 0x2f00000049487423 */ /* 0x000fe20000010082 */
[----:B------:R-:W-:Y:S01]  /*5600*/  FMUL.FTZ R102, R102, R121 ;  /* 0x0000007966667220 */ /* 0x000fe20000410000 */
[----:B------:R-:W-:-:S03]  /*5610*/  FSEL R73, R70, RZ, P4 ;  /* 0x000000ff46497208 */ /* 0x000fc60002000000 */
        /* <DEDUP_REMOVED lines=16> */
.L_x_6321:
        /* <DEDUP_REMOVED lines=13> */
.L_x_6323:
[----:B------:R-:W-:Y:S05]  /*57f0*/  BSYNC.RECONVERGENT B2 ;  /* 0x0000000000027941 */ /* 0x000fea0003800200 */
.L_x_6322:
        /* <DEDUP_REMOVED lines=42> */
.L_x_6320:
[----:B------:R-:W-:Y:S05]  /*5aa0*/  BSYNC.RECONVERGENT B1 ;  /* 0x0000000000017941 */ /* 0x000fea0003800200 */
.L_x_6319:
[----:B------:R-:W-:Y:S01]  /*5ab0*/  I2FP.F32.U32 R73, R73 ;  /* 0x0000004900497245 */ /* 0x000fe20000201000 */
[----:B------:R-:W-:Y:S01]  /*5ac0*/  IMAD.U32 R102, R71, 0x10000, RZ ;  /* 0x0001000047667824 */ /* 0x000fe200078e00ff */
[----:B------:R-:W-:Y:S01]  /*5ad0*/  ISETP.NE.AND P2, PT, R117, 0x1, PT ;  /* 0x000000017500780c */ /* 0x000fe20003f45270 */
[----:B------:R-:W-:Y:S01]  /*5ae0*/  BSSY.RECONVERGENT B1, `(.L_x_6324) ;  /* 0x0000049000017945 */ /* 0x000fe20003800200 */
[----:B------:R-:W-:Y:S01]  /*5af0*/  LOP3.LUT R5, R5, 0xfffffffd, RZ, 0xc0, !PT ;  /* 0xfffffffd05057812 */ /* 0x000fe200078ec0ff */
[----:B------:R-:W-:Y:S01]  /*5b00*/  FFMA.FTZ R72, R73, R130, 1.1641532182693481445e-10 ;  /* 0x2f00000049487423 */ /* 0x000fe20000010082 */
[----:B------:R-:W-:Y:S01]  /*5b10*/  IMAD.MOV.U32 R103, RZ, RZ, 0x2 ;  /* 0x00000002ff677424 */ /* 0x000fe200078e00ff */
[----:B------:R-:W-:Y:S01]  /*5b20*/  MOV R73, R124 ;  /* 0x0000007c00497202 */ /* 0x000fe20000000f00 */
[----:B------:R-:W-:Y:S02]  /*5b30*/  FMUL.FTZ R71, R102, R121 ;  /* 0x0000007966477220 */ /* 0x000fe40000410000 */
        /* <DEDUP_REMOVED lines=11> */
.L_x_6326:
        /* <DEDUP_REMOVED lines=13> */
.L_x_6328:
[----:B------:R-:W-:Y:S05]  /*5cc0*/  BSYNC.RECONVERGENT B2 ;  /* 0x0000000000027941 */ /* 0x000fea0003800200 */
.L_x_6327:
        /* <DEDUP_REMOVED lines=42> */
.L_x_6325:
[----:B------:R-:W-:Y:S05]  /*5f70*/  BSYNC.RECONVERGENT B1 ;  /* 0x0000000000017941 */ /* 0x000fea0003800200 */
.L_x_6324:
[----:B------:R-:W-:Y:S01]  /*5f80*/  PRMT R72, R57, 0x7632, R72 ;  /* 0x0000763239487816 */ /* 0x000fe20000000048 */
[----:B------:R-:W-:Y:S01]  /*5f90*/  BSSY.RECONVERGENT B1, `(.L_x_6329) ;  /* 0x000004f000017945 */ /* 0x000fe20003800200 */
[----:B------:R-:W-:Y:S02]  /*5fa0*/  I2FP.F32.U32 R73, R73 ;  /* 0x0000004900497245 */ /* 0x000fe40000201000 */
[----:B------:R-:W-:Y:S01]  /*5fb0*/  FSEL R71, R71, RZ, P4 ;  /* 0x000000ff47477208 */ /* 0x000fe20002000000 */
[----:B------:R-:W-:Y:S02]  /*5fc0*/  IMAD.U32 R102, R72, 0x10000, RZ ;  /* 0x0001000048667824 */ /* 0x000fe400078e00ff */
[----:B------:R-:W-:Y:S01]  /*5fd0*/  FFMA.FTZ R72, R73, R130, 1.1641532182693481445e-10 ;  /* 0x2f00000049487423 */ /* 0x000fe20000010082 */
[----:B------:R-:W-:Y:S02]  /*5fe0*/  IMAD.MOV.U32 R73, RZ, RZ, R124 ;  /* 0x000000ffff497224 */ /* 0x000fe400078e007c */
[----:B------:R-:W-:-:S02]  /*5ff0*/  FMUL.FTZ R102, R102, R121 ;  /* 0x0000007966667220 */ /* 0x000fc40000410000 */
[----:B------:R-:W-:-:S04]  /*6000*/  FSETP.GTU.FTZ.AND P2, PT, R72, R101, PT ;  /* 0x000000654800720b */ /* 0x000fc80003f5c000 */
[----:B------:R-:W-:Y:S02]  /*6010*/  FSEL R102, R102, RZ, !P2 ;  /* 0x000000ff66667208 */ /* 0x000fe40005000000 */
[----:B------:R-:W-:Y:S02]  /*6020*/  SEL R117, RZ, 0x1, P2 ;  /* 0x00000001ff757807 */ /* 0x000fe40001000000 */
[----:B------:R-:W-:Y:S01]  /*6030*/  ISETP.NE.AND P2, PT, R103, 0x1, PT ;  /* 0x000000016700780c */ /* 0x000fe20003f45270 */
[----:B------:R-:W-:Y:S01]  /*6040*/  FADD.FTZ R71, R102, R71 ;  /* 0x0000004766477221 */ /* 0x000fe20000010000 */
[----:B------:R-:W-:-:S03]  /*6050*/  HFMA2 R102, -RZ, RZ, 0, 1.1920928955078125e-07 ;  /* 0x00000002ff667431 */ /* 0x000fc600000001ff */
        /* <DEDUP_REMOVED lines=10> */
.L_x_6331:
        /* <DEDUP_REMOVED lines=13> */
.L_x_6333:
[----:B------:R-:W-:Y:S05]  /*61d0*/  BSYNC.RECONVERGENT B2 ;  /* 0x0000000000027941 */ /* 0x000fea0003800200 */
.L_x_6332:
        /* <DEDUP_REMOVED lines=42> */
.L_x_6330:
[----:B------:R-:W-:Y:S05]  /*6480*/  BSYNC.RECONVERGENT B1 ;  /* 0x0000000000017941 */ /* 0x000fea0003800200 */
.L_x_6329:
        /* <DEDUP_REMOVED lines=19> */
.L_x_6336:
        /* <DEDUP_REMOVED lines=13> */
.L_x_6338:
[----:B------:R-:W-:Y:S05]  /*6690*/  BSYNC.RECONVERGENT B2 ;  /* 0x0000000000027941 */ /* 0x000fea0003800200 */
.L_x_6337:
        /* <DEDUP_REMOVED lines=42> */
.L_x_6335:
[----:B------:R-:W-:Y:S05]  /*6940*/  BSYNC.RECONVERGENT B1 ;  /* 0x0000000000017941 */ /* 0x000fea0003800200 */
.L_x_6334:
        /* <DEDUP_REMOVED lines=23> */
.L_x_6341:
        /* <DEDUP_REMOVED lines=13> */
.L_x_6343:
[----:B------:R-:W-:Y:S05]  /*6b90*/  BSYNC.RECONVERGENT B2 ;  /* 0x0000000000027941 */ /* 0x000fea0003800200 */
.L_x_6342:
        /* <DEDUP_REMOVED lines=42> */
.L_x_6340:
[----:B------:R-:W-:Y:S05]  /*6e40*/  BSYNC.RECONVERGENT B1 ;  /* 0x0000000000017941 */ /* 0x000fea0003800200 */
.L_x_6339:
[----:B------:R-:W-:Y:S01]  /*6e50*/  ISETP.NE.AND P4, PT, R119, 0x1, PT ;  /* 0x000000017700780c */ /* 0x000fe20003f85270 */
[----:B------:R-:W-:Y:S01]  /*6e60*/  IMAD.U32 R102, R74, 0x10000, RZ ;  /* 0x000100004a667824 */ /* 0x000fe200078e00ff */
[----:B------:R-:W-:Y:S01]  /*6e70*/  I2FP.F32.U32 R73, R73 ;  /* 0x0000004900497245 */ /* 0x000fe20000201000 */
[----:B------:R-:W-:Y:S01]  /*6e80*/  BSSY.RECONVERGENT B1, `(.L_x_6344) ;  /* 0x0000047000017945 */ /* 0x000fe20003800200 */
[----:B------:R-:W-:Y:S01]  /*6e90*/  IMAD.MOV.U32 R120, RZ, RZ, 0x2 ;  /* 0x00000002ff787424 */ /* 0x000fe200078e00ff */
[----:B------:R-:W-:Y:S02]  /*6ea0*/  MOV R103, R124 ;  /* 0x0000007c00677202 */ /* 0x000fe40000000f00 */
[----:B------:R-:W-:Y:S01]  /*6eb0*/  FFMA.FTZ R74, R73, R130, 1.1641532182693481445e-10 ;  /* 0x2f000000494a7423 */ /* 0x000fe20000010082 */
[----:B------:R-:W-:-:S04]  /*6ec0*/  FMUL.FTZ R73, R102, R121 ;  /* 0x0000007966497220 */ /* 0x000fc80000410000 */
        /* <DEDUP_REMOVED lines=10> */
.L_x_6346:
        /* <DEDUP_REMOVED lines=13> */
.L_x_6348:
[----:B------:R-:W-:Y:S05]  /*7040*/  BSYNC.RECONVERGENT B2 ;  /* 0x0000000000027941 */ /* 0x000fea0003800200 */
.L_x_6347:
        /* <DEDUP_REMOVED lines=42> */
.L_x_6345:
[----:B------:R-:W-:Y:S05]  /*72f0*/  BSYNC.RECONVERGENT B1 ;  /* 0x0000000000017941 */ /* 0x000fea0003800200 */
.L_x_6344:
[----:B------:R-:W-:Y:S01]  /*7300*/  PRMT R74, R58, 0x7632, R74 ;  /* 0x000076323a4a7816 */ /* 0x000fe2000000004a */
[----:B------:R-:W-:Y:S01]  /*7310*/  BSSY.RECONVERGENT B1, `(.L_x_6349) ;  /* 0x000004f000017945 */ /* 0x000fe20003800200 */
[----:B------:R-:W-:Y:S01]  /*7320*/  I2FP.F32.U32 R103, R103 ;  /* 0x0000006700677245 */ /* 0x000fe20000201000 */
[----:B------:R-:W-:Y:S01]  /*7330*/  HFMA2 R126, -RZ, RZ, 0, 1.1920928955078125e-07 ;  /* 0x00000002ff7e7431 */ /* 0x000fe200000001ff */
[----:B------:R-:W-:Y:S01]  /*7340*/  FSEL R73, R73, RZ, P3 ;  /* 0x000000ff49497208 */ /* 0x000fe20001800000 */
[----:B------:R-:W-:Y:S02]  /*7350*/  IMAD.U32 R102, R74, 0x10000, RZ ;  /* 0x000100004a667824 */ /* 0x000fe400078e00ff */
        /* <DEDUP_REMOVED lines=18> */
.L_x_6351:
        /* <DEDUP_REMOVED lines=13> */
.L_x_6353:
[----:B------:R-:W-:Y:S05]  /*7550*/  BSYNC.RECONVERGENT B2 ;  /* 0x0000000000027941 */ /* 0x000fea0003800200 */
.L_x_6352:
        /* <DEDUP_REMOVED lines=42> */
.L_x_6350:
[----:B------:R-:W-:Y:S05]  /*7800*/  BSYNC.RECONVERGENT B1 ;  /* 0x0000000000017941 */ /* 0x000fea0003800200 */
.L_x_6349:
        /* <DEDUP_REMOVED lines=19> */
.L_x_6356:
        /* <DEDUP_REMOVED lines=13> */
.L_x_6358:
[----:B------:R-:W-:Y:S05]  /*7a10*/  BSYNC.RECONVERGENT B2 ;  /* 0x0000000000027941 */ /* 0x000fea0003800200 */
.L_x_6357:
        /* <DEDUP_REMOVED lines=42> */
.L_x_6355:
[----:B------:R-:W-:Y:S05]  /*7cc0*/  BSYNC.RECONVERGENT B1 ;  /* 0x0000000000017941 */ /* 0x000fea0003800200 */
.L_x_6354:
        /* <DEDUP_REMOVED lines=23> */
.L_x_6361:
        /* <DEDUP_REMOVED lines=13> */
.L_x_6363:
[----:B------:R-:W-:Y:S05]  /*7f10*/  BSYNC.RECONVERGENT B2 ;  /* 0x0000000000027941 */ /* 0x000fea0003800200 */
.L_x_6362:
        /* <DEDUP_REMOVED lines=42> */
.L_x_6360:
[----:B------:R-:W-:Y:S05]  /*81c0*/  BSYNC.RECONVERGENT B1 ;  /* 0x0000000000017941 */ /* 0x000fea0003800200 */
.L_x_6359:
[----:B------:R-:W-:Y:S01]  /*81d0*/  ISETP.NE.AND P6, PT, R129, 0x1, PT ;  /* 0x000000018100780c */ /* 0x000fe20003fc5270 */
[----:B------:R-:W-:Y:S01]  /*81e0*/  IMAD.U32 R128, R75, 0x10000, RZ ;  /* 0x000100004b807824 */ /* 0x000fe200078e00ff */
[----:B------:R-:W-:Y:S01]  /*81f0*/  I2FP.F32.U32 R103, R103 ;  /* 0x0000006700677245 */ /* 0x000fe20000201000 */
[----:B------:R-:W-:Y:S01]  /*8200*/  BSSY.RECONVERGENT B1, `(.L_x_6364) ;  /* 0x0000049000017945 */ /* 0x000fe20003800200 */
[----:B------:R-:W-:Y:S02]  /*8210*/  IMAD.MOV.U32 R126, RZ, RZ, 0x2 ;  /* 0x00000002ff7e7424 */ /* 0x000fe400078e00ff */
[----:B------:R-:W-:Y:S01]  /*8220*/  FMUL.FTZ R75, R128, R121 ;  /* 0x00000079804b7220 */ /* 0x000fe20000410000 */
        /* <DEDUP_REMOVED lines=12> */
.L_x_6366:
        /* <DEDUP_REMOVED lines=15> */
.L_x_6368:
[----:B------:R-:W-:Y:S05]  /*83e0*/  BSYNC.RECONVERGENT B2 ;  /* 0x0000000000027941 */ /* 0x000fea0003800200 */
.L_x_6367:
        /* <DEDUP_REMOVED lines=42> */
.L_x_6365:
[----:B------:R-:W-:Y:S05]  /*8690*/  BSYNC.RECONVERGENT B1 ;  /* 0x0000000000017941 */ /* 0x000fea0003800200 */
.L_x_6364:
[----:B------:R-:W-:Y:S02]  /*86a0*/  I2FP.F32.U32 R103, R103 ;  /* 0x0000006700677245 */ /* 0x000fe40000201000 */
[----:B------:R-:W-:Y:S02]  /*86b0*/  PRMT R102, R59, 0x7632, R102 ;  /* 0x000076323b667816 */ /* 0x000fe40000000066 */
[----:B------:R-:W-:Y:S01]  /*86c0*/  FSEL R75, R75, RZ, P5 ;  /* 0x000000ff4b4b7208 */ /* 0x000fe20002800000 */
[----:B------:R-:W-:Y:S02]  /*86d0*/  FFMA.FTZ R130, R103, R130, 1.1641532182693481445e-10 ;  /* 0x2f00000067827423 */ /* 0x000fe40000010082 */
[----:B------:R-:W-:-:S03]  /*86e0*/  IMAD.U32 R102, R102, 0x10000, RZ ;  /* 0x0001000066667824 */ /* 0x000fc600078e00ff */
[----:B------:R-:W-:Y:S01]  /*86f0*/  FSETP.GTU.FTZ.AND P6, PT, R130, R101, PT ;  /* 0x000000658200720b */ /* 0x000fe20003fdc000 */
[----:B------:R-:W-:-:S03]  /*8700*/  FMUL.FTZ R102, R102, R121 ;  /* 0x0000007966667220 */ /* 0x000fc60000410000 */
[----:B------:R-:W-:Y:S02]  /*8710*/  SEL R121, RZ, 0x1, P6 ;  /* 0x00000001ff797807 */ /* 0x000fe40003000000 */
[----:B------:R-:W-:-:S05]  /*8720*/  FSEL R102, R102, RZ, !P6 ;  /* 0x000000ff66667208 */ /* 0x000fca0007000000 */
[----:B------:R-:W-:-:S04]  /*8730*/  FADD.FTZ R75, R102, R75 ;  /* 0x0000004b664b7221 */ /* 0x000fc80000010000 */
[----:B------:R-:W-:-:S07]  /*8740*/  @P1 FADD.FTZ R75, R67, R75 ;  /* 0x0000004b434b1221 */ /* 0x000fce0000010000 */
.L_x_6288:
        /* <DEDUP_REMOVED lines=24> */
[----:B------:R-:W-:Y:S01]  /*88d0*/  SHF.L.U32 R127, R120, 0x10, RZ ;  /* 0x00000010787f7819 */ /* 0x000fe200000006ff */
[----:B0-----:R-:W0:Y:S01]  /*88e0*/  LDC.64 R102, c[0x0][0x3b8] ;  /* 0x0000ee00ff667b82 */ /* 0x001e220000000a00 */
        /* <DEDUP_REMOVED lines=18> */
.L_x_6369:
[----:B------:R-:W-:Y:S02]  /*8a10*/  IMAD.MOV.U32 R127, RZ, RZ, R100 ;  /* 0x000000ffff7f7224 */ /* 0x000fe400078e0064 */
[----:B------:R-:W-:-:S07]  /*8a20*/  VIADD R100, R123, 0x80 ;  /* 0x000000807b647836 */ /* 0x000fce0000000000 */
.L_x_6246:
[----:B------:R-:W-:Y:S05]  /*8a30*/  BSYNC.RECONVERGENT B0 ;  /* 0x0000000000007941 */ /* 0x000fea0003800200 */
.L_x_6245:
        /* <DEDUP_REMOVED lines=22> */
[----:B--2---:R-:W-:Y:S01]  /*8ba0*/  IMAD.MOV.U32 R77, RZ, RZ, 0x2 ;  /* 0x00000002ff4d7424 */ /* 0x004fe200078e00ff */
[----:B------:R-:W-:Y:S01]  /*8bb0*/  MOV R76, R124 ;  /* 0x0000007c004c7202 */ /* 0x000fe20000000f00 */
[----:B01----:R-:W-:-:S09]  /*8bc0*/  IMAD.MOV.U32 R102, RZ, RZ, R127 ;  /* 0x000000ffff667224 */ /* 0x003fd200078e007f */
        /* <DEDUP_REMOVED lines=11> */
.L_x_6375:
        /* <DEDUP_REMOVED lines=13> */
.L_x_6377:
[----:B------:R-:W-:Y:S05]  /*8d50*/  BSYNC.RECONVERGENT B2 ;  /* 0x0000000000027941 */ /* 0x000fea0003800200 */
.L_x_6376:
        /* <DEDUP_REMOVED lines=40> */
[----:B------:R-:W-:-:S07]  /*8fe0*/  IMAD.MOV.U32 R76, RZ, RZ, R127 ;  /* 0x000000ffff4c7224 */ /* 0x000fce00078e007f */
.L_x_6374:
[----:B------:R-:W-:Y:S05]  /*8ff0*/  BSYNC.RECONVERGENT B1 ;  /* 0x0000000000017941 */ /* 0x000fea0003800200 */
.L_x_6373:
        /* <DEDUP_REMOVED lines=11> */
[----:B0-----:R-:W-:-:S02]  /*90b0*/  FSETP.LE.FTZ.AND P4, PT, R76, R101, PT ;  /* 0x000000654c00720b */ /* 0x001fc40003f93000 */
[----:B------:R-:W-:Y:S01]  /*90c0*/  MOV R76, R124 ;  /* 0x0000007c004c7202 */ /* 0x000fe20000000f00 */
[----:B-1----:R-:W-:-:S10]  /*90d0*/  FMUL.FTZ R120, R120, R103 ;  /* 0x0000006778787220 */ /* 0x002fd40000410000 */
        /* <DEDUP_REMOVED lines=10> */
.L_x_6380:
        /* <DEDUP_REMOVED lines=13> */
.L_x_6382:
[----:B------:R-:W-:Y:S05]  /*9250*/  BSYNC.RECONVERGENT B2 ;  /* 0x0000000000027941 */ /* 0x000fea0003800200 */
.L_x_6381:
        /* <DEDUP_REMOVED lines=42> */
.L_x_6379:
[----:B------:R-:W-:Y:S05]  /*9500*/  BSYNC.RECONVERGENT B1 ;  /* 0x0000000000017941 */ /* 0x000fea0003800200 */
.L_x_6378:
[----:B------:R-:W-:Y:S01]  /*9510*/  I2FP.F32.U32 R76, R76 ;  /* 0x0000004c004c7245 */ /* 0x000fe20000201000 */
[----:B------:R-:W-:Y:S01]  /*9520*/  IMAD.U32 R78, R56, 0x10000, RZ ;  /* 0x00010000384e7824 */ /* 0x000fe200078e00ff */
[----:B------:R-:W-:Y:S01]  /*9530*/  ISETP.NE.AND P3, PT, R79, 0x1, PT ;  /* 0x000000014f00780c */ /* 0x000fe20003f65270 */
[----:B------:R-:W-:Y:S01]  /*9540*/  BSSY.RECONVERGENT B1, `(.L_x_6383) ;  /* 0x000004c000017945 */ /* 0x000fe20003800200 */
[----:B------:R-:W-:Y:S01]  /*9550*/  FSEL R77, R120, RZ, P4 ;  /* 0x000000ff784d7208 */ /* 0x000fe20002000000 */
[----:B------:R-:W-:Y:S01]  /*9560*/  FFMA.FTZ R76, R76, R121, 1.1641532182693481445e-10 ;  /* 0x2f0000004c4c7423 */ /* 0x000fe20000010079 */
[----:B------:R-:W-:Y:S01]  /*9570*/  FMUL.FTZ R78, R78, R103 ;  /* 0x000000674e4e7220 */ /* 0x000fe20000410000 */
[----:B------:R-:W-:-:S03]  /*9580*/  HFMA2 R115, -RZ, RZ, 0, 1.1920928955078125e-07 ;  /* 0x00000002ff737431 */ /* 0x000fc600000001ff */
        /* <DEDUP_REMOVED lines=15> */
.L_x_6385:
        /* <DEDUP_REMOVED lines=13> */
.L_x_6387:
[----:B------:R-:W-:Y:S05]  /*9750*/  BSYNC.RECONVERGENT B2 ;  /* 0x0000000000027941 */ /* 0x000fea0003800200 */
.L_x_6386:
        /* <DEDUP_REMOVED lines=42> */
.L_x_6384:
[----:B------:R-:W-:Y:S05]  /*9a00*/  BSYNC.RECONVERGENT B1 ;  /* 0x0000000000017941 */ /* 0x000fea0003800200 */
.L_x_6383:
        /* <DEDUP_REMOVED lines=20> */
.L_x_6390:
        /* <DEDUP_REMOVED lines=13> */
.L_x_6392:
[----:B------:R-:W-:Y:S05]  /*9c20*/  BSYNC.RECONVERGENT B2 ;  /* 0x0000000000027941 */ /* 0x000fea0003800200 */
.L_x_6391:
        /* <DEDUP_REMOVED lines=42> */
.L_x_6389:
[----:B------:R-:W-:Y:S05]  /*9ed0*/  BSYNC.RECONVERGENT B1 ;  /* 0x0000000000017941 */ /* 0x000fea0003800200 */
.L_x_6388:
[----:B------:R-:W-:Y:S01]  /*9ee0*/  I2FP.F32.U32 R78, R78 ;  /* 0x0000004e004e7245 */ /* 0x000fe20000201000 */
[----:B------:R-:W-:Y:S01]  /*9ef0*/  BSSY.RECONVERGENT B1, `(.L_x_6393) ;  /* 0x000004f000017945 */ /* 0x000fe20003800200 */
[----:B------:R-:W-:Y:S02]  /*9f00*/  PRMT R79, R56, 0x7632, R79 ;  /* 0x00007632384f7816 */ /* 0x000fe4000000004f */
[----:B------:R-:W-:Y:S01]  /*9f10*/  FSEL R77, R77, RZ, P4 ;  /* 0x000000ff4d4d7208 */ /* 0x000fe20002000000 */
        /* <DEDUP_REMOVED lines=8> */
[----:B------:R-:W-:Y:S01]  /*9fa0*/  FADD.FTZ R77, R80, R77 ;  /* 0x0000004d504d7221 */ /* 0x000fe20000010000 */
[----:B------:R-:W-:-:S03]  /*9fb0*/  IMAD.MOV.U32 R80, RZ, RZ, 0x2 ;  /* 0x00000002ff507424 */ /* 0x000fc600078e00ff */
[----:B------:R-:W-:-:S06]  /*9fc0*/  @P1 FADD.FTZ R77, R61, R77 ;  /* 0x0000004d3d4d1221 */ /* 0x000fcc0000010000 */
        /* <DEDUP_REMOVED lines=9> */
.L_x_6395:
        /* <DEDUP_REMOVED lines=13> */
.L_x_6397:
[----:B------:R-:W-:Y:S05]  /*a130*/  BSYNC.RECONVERGENT B2 ;  /* 0x0000000000027941 */ /* 0x000fea0003800200 */
.L_x_6396:
        /* <DEDUP_REMOVED lines=42> */
.L_x_6394:
[----:B------:R-:W-:Y:S05]  /*a3e0*/  BSYNC.RECONVERGENT B1 ;  /* 0x0000000000017941 */ /* 0x000fea0003800200 */
.L_x_6393:
[----:B------:R-:W-:Y:S01]  /*a3f0*/  I2FP.F32.U32 R78, R79 ;  /* 0x0000004f004e7245 */ /* 0x000fe20000201000 */
[----:B------:R-:W-:Y:S01]  /*a400*/  IMAD.U32 R116, R81, 0x10000, RZ ;  /* 0x0001000051747824 */ /* 0x000fe200078e00ff */
[----:B------:R-:W-:Y:S01]  /*a410*/  ISETP.NE.AND P2, PT, R80, 0x1, PT ;  /* 0x000000015000780c */ /* 0x000fe20003f45270 */
[----:B------:R-:W-:Y:S01]  /*a420*/  BSSY.RECONVERGENT B1, `(.L_x_6398) ;  /* 0x000004a000017945 */ /* 0x000fe20003800200 */
[----:B------:R-:W-:Y:S01]  /*a430*/  LOP3.LUT R5, R5, 0xfffffffb, RZ, 0xc0, !PT ;  /* 0xfffffffb05057812 */ /* 0x000fe200078ec0ff */
[----:B------:R-:W-:Y:S01]  /*a440*/  FFMA.FTZ R78, R78, R121, 1.1641532182693481445e-10 ;  /* 0x2f0000004e4e7423 */ /* 0x000fe20000010079 */
[----:B------:R-:W-:Y:S01]  /*a450*/  PRMT R117, R81, 0x7632, R117 ;  /* 0x0000763251757816 */ /* 0x000fe20000000075 */
[----:B------:R-:W-:Y:S01]  /*a460*/  IMAD.MOV.U32 R118, RZ, RZ, 0x2 ;  /* 0x00000002ff767424 */ /* 0x000fe200078e00ff */
[----:B------:R-:W-:Y:S01]  /*a470*/  MOV R79, R124 ;  /* 0x0000007c004f7202 */ /* 0x000fe20000000f00 */
[----:B------:R-:W-:Y:S01]  /*a480*/  FMUL.FTZ R116, R116, R103 ;  /* 0x0000006774747220 */ /* 0x000fe20000410000 */
        /* <DEDUP_REMOVED lines=11> */
.L_x_6400:
        /* <DEDUP_REMOVED lines=13> */
.L_x_6402:
[----:B------:R-:W-:Y:S05]  /*a610*/  BSYNC.RECONVERGENT B2 ;  /* 0x0000000000027941 */ /* 0x000fea0003800200 */
.L_x_6401:
        /* <DEDUP_REMOVED lines=42> */
.L_x_6399:
[----:B------:R-:W-:Y:S05]  /*a8c0*/  BSYNC.RECONVERGENT B1 ;  /* 0x0000000000017941 */ /* 0x000fea0003800200 */
.L_x_6398:
[----:B------:R-:W-:Y:S01]  /*a8d0*/  I2FP.F32.U32 R78, R79 ;  /* 0x0000004f004e7245 */ /* 0x000fe20000201000 */
[----:B------:R-:W-:Y:S01]  /*a8e0*/  IMAD.U32 R80, R57, 0x10000, RZ ;  /* 0x0001000039507824 */ /* 0x000fe200078e00ff */
[----:B------:R-:W-:Y:S01]  /*a8f0*/  FSEL R81, R116, RZ, P4 ;  /* 0x000000ff74517208 */ /* 0x000fe20002000000 */
        /* <DEDUP_REMOVED lines=9> */
[----:B------:R-:W-:Y:S01]  /*a990*/  IMAD.MOV.U32 R81, RZ, RZ, R124 ;  /* 0x000000ffff517224 */ /* 0x000fe200078e007c */
[----:B------:R-:W-:Y:S02]  /*a9a0*/  PRMT R116, R79, 0x7610, R116 ;  /* 0x000076104f747816 */ /* 0x000fe40000000074 */
        /* <DEDUP_REMOVED lines=10> */
.L_x_6405:
        /* <DEDUP_REMOVED lines=13> */
.L_x_6407:
[----:B------:R-:W-:Y:S05]  /*ab20*/  BSYNC.RECONVERGENT B2 ;  /* 0x0000000000027941 */ /* 0x000fea0003800200 */
.L_x_6406:
        /* <DEDUP_REMOVED lines=40> */
[----:B------:R-:W-:Y:S02]  /*adb0*/  IMAD.MOV.U32 R81, RZ, RZ, R102 ;  /* 0x000000ffff517224 */ /* 0x000fe400078e0066 */
[----:B------:R-:W-:-:S07]  /*adc0*/  IMAD.MOV.U32 R102, RZ, RZ, R80 ;  /* 0x000000ffff667224 */ /* 0x000fce00078e0050 */
.L_x_6404:
[----:B------:R-:W-:Y:S05]  /*add0*/  BSYNC.RECONVERGENT B1 ;  /* 0x0000000000017941 */ /* 0x000fea0003800200 */
.L_x_6403:
        /* <DEDUP_REMOVED lines=20> */
.L_x_6410:
        /* <DEDUP_REMOVED lines=13> */
.L_x_6412:
[----:B------:R-:W-:Y:S05]  /*aff0*/  BSYNC.RECONVERGENT B2 ;  /* 0x0000000000027941 */ /* 0x000fea0003800200 */
.L_x_6411:
        /* <DEDUP_REMOVED lines=42> */
.L_x_6409:
[----:B------:R-:W-:Y:S05]  /*b2a0*/  BSYNC.RECONVERGENT B1 ;  /* 0x0000000000017941 */ /* 0x000fea0003800200 */
.L_x_6408:
        /* <DEDUP_REMOVED lines=24> */
.L_x_6415:
        /* <DEDUP_REMOVED lines=13> */
.L_x_6417:
[----:B------:R-:W-:Y:S05]  /*b500*/  BSYNC.RECONVERGENT B2 ;  /* 0x0000000000027941 */ /* 0x000fea0003800200 */
.L_x_6416:
        /* <DEDUP_REMOVED lines=42> */
.L_x_6414:
[----:B------:R-:W-:Y:S05]  /*b7b0*/  BSYNC.RECONVERGENT B1 ;  /* 0x0000000000017941 */ /* 0x000fea0003800200 */
.L_x_6413:
[----:B------:R-:W-:Y:S01]  /*b7c0*/  ISETP.NE.AND P3, PT, R118, 0x1, PT ;  /* 0x000000017600780c */ /* 0x000fe20003f65270 */
[C---:B------:R-:W-:Y:S01]  /*b7d0*/  IMAD.U32 R120, R82.reuse, 0x10000, RZ ;  /* 0x0001000052787824 */ /* 0x040fe200078e00ff */
[----:B------:R-:W-:Y:S01]  /*b7e0*/  I2FP.F32.U32 R80, R81 ;  /* 0x0000005100507245 */ /* 0x000fe20000201000 */
[----:B------:R-:W-:Y:S01]  /*b7f0*/  BSSY.RECONVERGENT B1, `(.L_x_6418) ;  /* 0x0000048000017945 */ /* 0x000fe20003800200 */
[----:B------:R-:W-:Y:S01]  /*b800*/  PRMT R82, R82, 0x7632, R82 ;  /* 0x0000763252527816 */ /* 0x000fe20000000052 */
[----:B------:R-:W-:Y:S01]  /*b810*/  IMAD.MOV.U32 R119, RZ, RZ, 0x2 ;  /* 0x00000002ff777424 */ /* 0x000fe200078e00ff */
[----:B------:R-:W-:Y:S01]  /*b820*/  MOV R81, R124 ;  /* 0x0000007c00517202 */ /* 0x000fe20000000f00 */
        /* <DEDUP_REMOVED lines=12> */
.L_x_6420:
        /* <DEDUP_REMOVED lines=13> */
.L_x_6422:
[----:B------:R-:W-:Y:S05]  /*b9c0*/  BSYNC.RECONVERGENT B2 ;  /* 0x0000000000027941 */ /* 0x000fea0003800200 */
.L_x_6421:
        /* <DEDUP_REMOVED lines=42> */
.L_x_6419:
[----:B------:R-:W-:Y:S05]  /*bc70*/  BSYNC.RECONVERGENT B1 ;  /* 0x0000000000017941 */ /* 0x000fea0003800200 */
.L_x_6418:
        /* <DEDUP_REMOVED lines=23> */
.L_x_6425:
        /* <DEDUP_REMOVED lines=13> */
.L_x_6427:
[----:B------:R-:W-:Y:S05]  /*bec0*/  BSYNC.RECONVERGENT B2 ;  /* 0x0000000000027941 */ /* 0x000fea0003800200 */
.L_x_6426:
        /* <DEDUP_REMOVED lines=42> */
.L_x_6424:
[----:B------:R-:W-:Y:S05]  /*c170*/  BSYNC.RECONVERGENT B1 ;  /* 0x0000000000017941 */ /* 0x000fea0003800200 */
.L_x_6423:
        /* <DEDUP_REMOVED lines=18> */
.L_x_6430:
        /* <DEDUP_REMOVED lines=13> */
.L_x_6432:
[----:B------:R-:W-:Y:S05]  /*c370*/  BSYNC.RECONVERGENT B2 ;  /* 0x0000000000027941 */ /* 0x000fea0003800200 */
.L_x_6431:
        /* <DEDUP_REMOVED lines=42> */
.L_x_6429:
[----:B------:R-:W-:Y:S05]  /*c620*/  BSYNC.RECONVERGENT B1 ;  /* 0x0000000000017941 */ /* 0x000fea0003800200 */
.L_x_6428:
[----:B------:R-:W-:Y:S01]  /*c630*/  I2FP.F32.U32 R82, R119 ;  /* 0x0000007700527245 */ /* 0x000fe20000201000 */
[----:B------:R-:W-:Y:S01]  /*c640*/  BSSY.RECONVERGENT B1, `(.L_x_6433) ;  /* 0x000004f000017945 */ /* 0x000fe20003800200 */
[----:B------:R-:W-:Y:S01]  /*c650*/  PRMT R119, R58, 0x7632, R119 ;  /* 0x000076323a777816 */ /* 0x000fe20000000077 */
[----:B------:R-:W-:Y:S01]  /*c660*/  IMAD.MOV.U32 R128, RZ, RZ, 0x2 ;  /* 0x00000002ff807424 */ /* 0x000fe200078e00ff */
[----:B------:R-:W-:Y:S01]  /*c670*/  FSEL R81, R81, RZ, P3 ;  /* 0x000000ff51517208 */ /* 0x000fe20001800000 */
[----:B------:R-:W-:Y:S02]  /*c680*/  FFMA.FTZ R82, R82, R121, 1.1641532182693481445e-10 ;  /* 0x2f00000052527423 */ /* 0x000fe40000010079 */
[----:B------:R-:W-:-:S03]  /*c690*/  IMAD.U32 R120, R119, 0x10000, RZ ;  /* 0x0001000077787824 */ /* 0x000fc600078e00ff */
[----:B------:R-:W-:Y:S01]  /*c6a0*/  FSETP.GTU.FTZ.AND P4, PT, R82, R101, PT ;  /* 0x000000655200720b */ /* 0x000fe20003f9c000 */
[----:B------:R-:W-:Y:S01]  /*c6b0*/  FMUL.FTZ R120, R120, R103 ;  /* 0x0000006778787220 */ /* 0x000fe20000410000 */
[----:B------:R-:W-:Y:S02]  /*c6c0*/  IMAD.MOV.U32 R82, RZ, RZ, R124 ;  /* 0x000000ffff527224 */ /* 0x000fe400078e007c */
[----:B------:R-:W-:Y:S02]  /*c6d0*/  SEL R119, RZ, 0x1, P4 ;  /* 0x00000001ff777807 */ /* 0x000fe40002000000 */
[----:B------:R-:W-:Y:S02]  /*c6e0*/  FSEL R120, R120, RZ, !P4 ;  /* 0x000000ff78787208 */ /* 0x000fe40006000000 */
[----:B------:R-:W-:-:S03]  /*c6f0*/  ISETP.NE.AND P4, PT, R127, 0x1, PT ;  /* 0x000000017f00780c */ /* 0x000fc60003f85270 */
[----:B------:R-:W-:-:S04]  /*c700*/  FADD.FTZ R81, R120, R81 ;  /* 0x0000005178517221 */ /* 0x000fc80000010000 */
        /* <DEDUP_REMOVED lines=10> */
.L_x_6435:
        /* <DEDUP_REMOVED lines=13> */
.L_x_6437:
[----:B------:R-:W-:Y:S05]  /*c880*/  BSYNC.RECONVERGENT B2 ;  /* 0x0000000000027941 */ /* 0x000fea0003800200 */
.L_x_6436:
        /* <DEDUP_REMOVED lines=42> */
.L_x_6434:
[----:B------:R-:W-:Y:S05]  /*cb30*/  BSYNC.RECONVERGENT B1 ;  /* 0x0000000000017941 */ /* 0x000fea0003800200 */
.L_x_6433:
        /* <DEDUP_REMOVED lines=19> */
.L_x_6440:
        /* <DEDUP_REMOVED lines=13> */
.L_x_6442:
[----:B------:R-:W-:Y:S05]  /*cd40*/  BSYNC.RECONVERGENT B2 ;  /* 0x0000000000027941 */ /* 0x000fea0003800200 */
.L_x_6441:
        /* <DEDUP_REMOVED lines=42> */
.L_x_6439:
[----:B------:R-:W-:Y:S05]  /*cff0*/  BSYNC.RECONVERGENT B1 ;  /* 0x0000000000017941 */ /* 0x000fea0003800200 */
.L_x_6438:
        /* <DEDUP_REMOVED lines=23> */
.L_x_6445:
        /* <DEDUP_REMOVED lines=13> */
.L_x_6447:
[----:B------:R-:W-:Y:S05]  /*d240*/  BSYNC.RECONVERGENT B2 ;  /* 0x0000000000027941 */ /* 0x000fea0003800200 */
.L_x_6446:
        /* <DEDUP_REMOVED lines=40> */
[----:B------:R-:W-:Y:S02]  /*d4d0*/  IMAD.MOV.U32 R127, RZ, RZ, R102 ;  /* 0x000000ffff7f7224 */ /* 0x000fe400078e0066 */
[----:B------:R-:W-:-:S07]  /*d4e0*/  IMAD.MOV.U32 R102, RZ, RZ, R126 ;  /* 0x000000ffff667224 */ /* 0x000fce00078e007e */
.L_x_6444:
[----:B------:R-:W-:Y:S05]  /*d4f0*/  BSYNC.RECONVERGENT B1 ;  /* 0x0000000000017941 */ /* 0x000fea0003800200 */
.L_x_6443:
        /* <DEDUP_REMOVED lines=18> */
.L_x_6450:
        /* <DEDUP_REMOVED lines=15> */
.L_x_6452:
[----:B------:R-:W-:Y:S05]  /*d710*/  BSYNC.RECONVERGENT B2 ;  /* 0x0000000000027941 */ /* 0x000fea0003800200 */
.L_x_6451:
        /* <DEDUP_REMOVED lines=42> */
.L_x_6449:
[----:B------:R-:W-:Y:S05]  /*d9c0*/  BSYNC.RECONVERGENT B1 ;  /* 0x0000000000017941 */ /* 0x000fea0003800200 */
.L_x_6448:
        /* <DEDUP_REMOVED lines=10> */
[----:B------:R-:W-:Y:S01]  /*da70*/  @P1 FADD.FTZ R83, R67, R83 ;  /* 0x0000005343531221 */ /* 0x000fe20000010000 */
[----:B------:R-:W-:Y:S06]  /*da80*/  BRA `(.L_x_6453) ;  /* 0x0000002800047947 */ /* 0x000fec0003800000 */
.L_x_6372:
        /* <DEDUP_REMOVED lines=16> */
.L_x_6456:
        /* <DEDUP_REMOVED lines=13> */
.L_x_6458:
[----:B------:R-:W-:Y:S05]  /*dc60*/  BSYNC.RECONVERGENT B2 ;  /* 0x0000000000027941 */ /* 0x000fea0003800200 */
.L_x_6457:
        /* <DEDUP_REMOVED lines=41> */
.L_x_6455:
[----:B------:R-:W-:Y:S05]  /*df00*/  BSYNC.RECONVERGENT B1 ;  /* 0x0000000000017941 */ /* 0x000fea0003800200 */
.L_x_6454:
[----:B------:R-:W0:Y:S01]  /*df10*/  LDC R101, c[0x0][0x404] ;  /* 0x00010100ff657b82 */ /* 0x000e220000000800 */
        /* <DEDUP_REMOVED lines=8> */
[----:B------:R-:W-:Y:S02]  /*dfa0*/  IMAD.MOV.U32 R77, RZ, RZ, R124 ;  /* 0x000000ffff4d7224 */ /* 0x000fe400078e007c */
[----:B------:R-:W-:-:S05]  /*dfb0*/  FFMA.FTZ R76, R76, R127, 1.1641532182693481445e-10 ;  /* 0x2f0000004c4c7423 */ /* 0x000fca000001007f */
[----:B0-----:R-:W-:-:S13]  /*dfc0*/  FSETP.LE.FTZ.AND P3, PT, R76, R101, PT ;  /* 0x000000654c00720b */ /* 0x001fda0003f73000 */
        /* <DEDUP_REMOVED lines=10> */
.L_x_6461:
        /* <DEDUP_REMOVED lines=13> */
.L_x_6463:
[----:B------:R-:W-:Y:S05]  /*e140*/  BSYNC.RECONVERGENT B2 ;  /* 0x0000000000027941 */ /* 0x000fea0003800200 */
.L_x_6462:
        /* <DEDUP_REMOVED lines=42> */
.L_x_6460:
[----:B------:R-:W-:Y:S05]  /*e3f0*/  BSYNC.RECONVERGENT B1 ;  /* 0x0000000000017941 */ /* 0x000fea0003800200 */
.L_x_6459:
        /* <DEDUP_REMOVED lines=19> */
.L_x_6466:
        /* <DEDUP_REMOVED lines=13> */
.L_x_6468:
[----:B------:R-:W-:Y:S05]  /*e600*/  BSYNC.RECONVERGENT B2 ;  /* 0x0000000000027941 */ /* 0x000fea0003800200 */
.L_x_6467:
        /* <DEDUP_REMOVED lines=42> */
.L_x_6465:
[----:B------:R-:W-:Y:S05]  /*e8b0*/  BSYNC.RECONVERGENT B1 ;  /* 0x0000000000017941 */ /* 0x000fea0003800200 */
.L_x_6464:
[----:B------:R-:W-:Y:S01]  /*e8c0*/  I2FP.F32.U32 R76, R77 ;  /* 0x0000004d004c7245 */ /* 0x000fe20000201000 */
[----:B------:R-:W-:Y:S01]  /*e8d0*/  BSSY.RECONVERGENT B1, `(.L_x_6469) ;  /* 0x000004b000017945 */ /* 0x000fe20003800200 */
[----:B------:R-:W-:Y:S01]  /*e8e0*/  LOP3.LUT R5, R5, 0xfffffffb, RZ, 0xc0, !PT ;  /* 0xfffffffb05057812 */ /* 0x000fe200078ec0ff */
[----:B------:R-:W-:Y:S02]  /*e8f0*/  HFMA2 R79, -RZ, RZ, 0, 1.1920928955078125e-07 ;  /* 0x00000002ff4f7431 */ /* 0x000fe400000001ff */
[C---:B------:R-:W-:Y:S02]  /*e900*/  IMAD.U32 R128, R81.reuse, 0x10000, RZ ;  /* 0x0001000051807824 */ /* 0x040fe400078e00ff */
[----:B------:R-:W-:Y:S01]  /*e910*/  FFMA.FTZ R76, R76, R127, 1.1641532182693481445e-10 ;  /* 0x2f0000004c4c7423 */ /* 0x000fe2000001007f */
[----:B------:R-:W-:Y:S01]  /*e920*/  PRMT R130, R81, 0x7632, R130 ;  /* 0x0000763251827816 */ /* 0x000fe20000000082 */
[----:B------:R-:W-:-:S03]  /*e930*/  IMAD.MOV.U32 R77, RZ, RZ, R124 ;  /* 0x000000ffff4d7224 */ /* 0x000fc600078e007c */
[----:B------:R-:W-:-:S13]  /*e940*/  FSETP.LE.FTZ.AND P2, PT, R76, R101, PT ;  /* 0x000000654c00720b */ /* 0x000fda0003f53000 */
        /* <DEDUP_REMOVED lines=11> */
.L_x_6471:
        /* <DEDUP_REMOVED lines=13> */
.L_x_6473:
[----:B------:R-:W-:Y:S05]  /*ead0*/  BSYNC.RECONVERGENT B2 ;  /* 0x0000000000027941 */ /* 0x000fea0003800200 */
.L_x_6472:
        /* <DEDUP_REMOVED lines=42> */
.L_x_6470:
[----:B------:R-:W-:Y:S05]  /*ed80*/  BSYNC.RECONVERGENT B1 ;  /* 0x0000000000017941 */ /* 0x000fea0003800200 */
.L_x_6469:
        /* <DEDUP_REMOVED lines=19> */
.L_x_6476:
        /* <DEDUP_REMOVED lines=13> */
.L_x_6478:
[----:B------:R-:W-:Y:S05]  /*ef90*/  BSYNC.RECONVERGENT B2 ;  /* 0x0000000000027941 */ /* 0x000fea0003800200 */
.L_x_6477:
        /* <DEDUP_REMOVED lines=42> */
.L_x_6475:
[----:B------:R-:W-:Y:S05]  /*f240*/  BSYNC.RECONVERGENT B1 ;  /* 0x0000000000017941 */ /* 0x000fea0003800200 */
.L_x_6474:
[----:B------:R-:W-:Y:S01]  /*f250*/  ISETP.NE.AND P3, PT, R78, 0x1, PT ;  /* 0x000000014e00780c */ /* 0x000fe20003f65270 */
[----:B------:R-:W-:Y:S01]  /*f260*/  BSSY.RECONVERGENT B1, `(.L_x_6479) ;  /* 0x0000049000017945 */ /* 0x000fe20003800200 */
[----:B------:R-:W-:Y:S01]  /*f270*/  I2FP.F32.U32 R76, R77 ;  /* 0x0000004d004c7245 */ /* 0x000fe20000201000 */
[C---:B------:R-:W-:Y:S01]  /*f280*/  IMAD.U32 R131, R82.reuse, 0x10000, RZ ;  /* 0x0001000052837824 */ /* 0x040fe200078e00ff */
[----:B------:R-:W-:Y:S01]  /*f290*/  PRMT R133, R82, 0x7632, R133 ;  /* 0x0000763252857816 */ /* 0x000fe20000000085 */
        /* <DEDUP_REMOVED lines=13> */
.L_x_6481:
        /* <DEDUP_REMOVED lines=13> */
.L_x_6483:
[----:B------:R-:W-:Y:S05]  /*f440*/  BSYNC.RECONVERGENT B2 ;  /* 0x0000000000027941 */ /* 0x000fea0003800200 */
.L_x_6482:
        /* <DEDUP_REMOVED lines=42> */
.L_x_6480:
[----:B------:R-:W-:Y:S05]  /*f6f0*/  BSYNC.RECONVERGENT B1 ;  /* 0x0000000000017941 */ /* 0x000fea0003800200 */
.L_x_6479:
[----:B------:R-:W-:Y:S01]  /*f700*/  ISETP.NE.AND P4, PT, R79, 0x1, PT ;  /* 0x000000014f00780c */ /* 0x000fe20003f85270 */
[----:B------:R-:W-:Y:S01]  /*f710*/  BSSY.RECONVERGENT B1, `(.L_x_6484) ;  /* 0x0000048000017945 */ /* 0x000fe20003800200 */
[----:B------:R-:W-:Y:S01]  /*f720*/  I2FP.F32.U32 R76, R77 ;  /* 0x0000004d004c7245 */ /* 0x000fe20000201000 */
[----:B------:R-:W-:Y:S02]  /*f730*/  HFMA2 R78, -RZ, RZ, 0, 1.1920928955078125e-07 ;  /* 0x00000002ff4e7431 */ /* 0x000fe400000001ff */
[----:B------:R-:W-:Y:S02]  /*f740*/  IMAD.U32 R133, R133, 0x10000, RZ ;  /* 0x0001000085857824 */ /* 0x000fe400078e00ff */
        /* <DEDUP_REMOVED lines=12> */
.L_x_6486:
        /* <DEDUP_REMOVED lines=13> */
.L_x_6488:
[----:B------:R-:W-:Y:S05]  /*f8e0*/  BSYNC.RECONVERGENT B2 ;  /* 0x0000000000027941 */ /* 0x000fea0003800200 */
.L_x_6487:
        /* <DEDUP_REMOVED lines=42> */
.L_x_6485:
[----:B------:R-:W-:Y:S05]  /*fb90*/  BSYNC.RECONVERGENT B1 ;  /* 0x0000000000017941 */ /* 0x000fea0003800200 */
.L_x_6484:
        /* <DEDUP_REMOVED lines=18> */
.L_x_6491:
        /* <DEDUP_REMOVED lines=13> */
.L_x_6493:
[----:B------:R-:W-:Y:S05]  /*fd90*/  BSYNC.RECONVERGENT B2 ;  /* 0x0000000000027941 */ /* 0x000fea0003800200 */
.L_x_6492:
        /* <DEDUP_REMOVED lines=42> */
.L_x_6490:
[----:B------:R-:W-:Y:S05]  /*10040*/  BSYNC.RECONVERGENT B1 ;  /* 0x0000000000017941 */ /* 0x000fea0003800200 */
.L_x_6489:
        /* <DEDUP_REMOVED lines=37> */
.L_x_6453:
        /* <DEDUP_REMOVED lines=24> */
[----:B------:R-:W-:Y:S01]  /*10420*/  IMAD.U32 R103, R120, 0x10000, RZ ;  /* 0x0001000078677824 */ /* 0x000fe200078e00ff */
[----:B0-----:R-:W0:Y:S01]  /*10430*/  LDC.64 R128, c[0x0][0x3b8] ;  /* 0x0000ee00ff807b82 */ /* 0x001e220000000a00 */
        /* <DEDUP_REMOVED lines=18> */
.L_x_6494:
[----:B------:R-:W-:Y:S01]  /*10560*/  IMAD.MOV.U32 R127, RZ, RZ, R102 ;  /* 0x000000ffff7f7224 */ /* 0x000fe200078e0066 */
[----:B------:R-:W-:-:S07]  /*10570*/  IADD3 R100, PT, PT, R100, 0x80, RZ ;  /* 0x0000008064647810 */ /* 0x000fce0007ffe0ff */
.L_x_6371:
[----:B------:R-:W-:Y:S05]  /*10580*/  BSYNC.RECONVERGENT B0 ;  /* 0x0000000000007941 */ /* 0x000fea0003800200 */
.L_x_6370:
        /* <DEDUP_REMOVED lines=36> */
.L_x_6500:
        /* <DEDUP_REMOVED lines=13> */
.L_x_6502:
[----:B------:R-:W-:Y:S05]  /*108a0*/  BSYNC.RECONVERGENT B2 ;  /* 0x0000000000027941 */ /* 0x000fea0003800200 */
.L_x_6501:
        /* <DEDUP_REMOVED lines=41> */
.L_x_6499:
[----:B------:R-:W-:Y:S05]  /*10b40*/  BSYNC.RECONVERGENT B1 ;  /* 0x0000000000017941 */ /* 0x000fea0003800200 */
.L_x_6498:
        /* <DEDUP_REMOVED lines=9> */
[----:B------:R-:W-:Y:S02]  /*10be0*/  PRMT R88, R88, 0x7632, R88 ;  /* 0x0000763258587816 */ /* 0x000fe40000000058 */
[----:B------:R-:W-:-:S02]  /*10bf0*/  MOV R87, 0x2 ;  /* 0x0000000200577802 */ /* 0x000fc40000000f00 */
        /* <DEDUP_REMOVED lines=13> */
.L_x_6505:
        /* <DEDUP_REMOVED lines=13> */
.L_x_6507:
[----:B------:R-:W-:Y:S05]  /*10da0*/  BSYNC.RECONVERGENT B2 ;  /* 0x0000000000027941 */ /* 0x000fea0003800200 */
.L_x_6506:
        /* <DEDUP_REMOVED lines=42> */
.L_x_6504:
[----:B------:R-:W-:Y:S05]  /*11050*/  BSYNC.RECONVERGENT B1 ;  /* 0x0000000000017941 */ /* 0x000fea0003800200 */
.L_x_6503:
[----:B------:R-:W-:Y:S01]  /*11060*/  I2FP.F32.U32 R84, R84 ;  /* 0x0000005400547245 */ /* 0x000fe20000201000 */
[----:B------:R-:W-:Y:S01]  /*11070*/  IMAD.U32 R86, R56, 0x10000, RZ ;  /* 0x0001000038567824 */ /* 0x000fe200078e00ff */
[----:B------:R-:W-:Y:S01]  /*11080*/  FSEL R85, R120, RZ, P4 ;  /* 0x000000ff78557208 */ /* 0x000fe20002000000 */
        /* <DEDUP_REMOVED lines=20> */
.L_x_6510:
        /* <DEDUP_REMOVED lines=13> */
.L_x_6512:
[----:B------:R-:W-:Y:S05]  /*112a0*/  BSYNC.RECONVERGENT B2 ;  /* 0x0000000000027941 */ /* 0x000fea0003800200 */
.L_x_6511:
        /* <DEDUP_REMOVED lines=42> */
.L_x_6509:
[----:B------:R-:W-:Y:S05]  /*11550*/  BSYNC.RECONVERGENT B1 ;  /* 0x0000000000017941 */ /* 0x000fea0003800200 */
.L_x_6508:
        /* <DEDUP_REMOVED lines=20> */
.L_x_6515:
        /* <DEDUP_REMOVED lines=13> */
.L_x_6517:
[----:B------:R-:W-:Y:S05]  /*11770*/  BSYNC.RECONVERGENT B2 ;  /* 0x0000000000027941 */ /* 0x000fea0003800200 */
.L_x_6516:
        /* <DEDUP_REMOVED lines=42> */
.L_x_6514:
[----:B------:R-:W-:Y:S05]  /*11a20*/  BSYNC.RECONVERGENT B1 ;  /* 0x0000000000017941 */ /* 0x000fea0003800200 */
.L_x_6513:
        /* <DEDUP_REMOVED lines=13> */
[----:B------:R-:W-:-:S03]  /*11b00*/  HFMA2 R88, -RZ, RZ, 0, 1.1920928955078125e-07 ;  /* 0x00000002ff587431 */ /* 0x000fc600000001ff */
[----:B------:R-:W-:-:S06]  /*11b10*/  @P1 FADD.FTZ R85, R61, R85 ;  /* 0x000000553d551221 */ /* 0x000fcc0000010000 */
        /* <DEDUP_REMOVED lines=9> */
.L_x_6520:
        /* <DEDUP_REMOVED lines=13> */
.L_x_6522:
[----:B------:R-:W-:Y:S05]  /*11c80*/  BSYNC.RECONVERGENT B2 ;  /* 0x0000000000027941 */ /* 0x000fea0003800200 */
.L_x_6521:
        /* <DEDUP_REMOVED lines=42> */
.L_x_6519:
[----:B------:R-:W-:Y:S05]  /*11f30*/  BSYNC.RECONVERGENT B1 ;  /* 0x0000000000017941 */ /* 0x000fea0003800200 */
.L_x_6518:
        /* <DEDUP_REMOVED lines=21> */
.L_x_6525:
        /* <DEDUP_REMOVED lines=13> */
.L_x_6527:
[----:B------:R-:W-:Y:S05]  /*12160*/  BSYNC.RECONVERGENT B2 ;  /* 0x0000000000027941 */ /* 0x000fea0003800200 */
.L_x_6526:
        /* <DEDUP_REMOVED lines=42> */
.L_x_6524:
[----:B------:R-:W-:Y:S05]  /*12410*/  BSYNC.RECONVERGENT B1 ;  /* 0x0000000000017941 */ /* 0x000fea0003800200 */
.L_x_6523:
        /* <DEDUP_REMOVED lines=24> */
.L_x_6530:
        /* <DEDUP_REMOVED lines=13> */
.L_x_6532:
[----:B------:R-:W-:Y:S05]  /*12670*/  BSYNC.RECONVERGENT B2 ;  /* 0x0000000000027941 */ /* 0x000fea0003800200 */
.L_x_6531:
        /* <DEDUP_REMOVED lines=42> */
.L_x_6529:
[----:B------:R-:W-:Y:S05]  /*12920*/  BSYNC.RECONVERGENT B1 ;  /* 0x0000000000017941 */ /* 0x000fea0003800200 */
.L_x_6528:
[----:B------:R-:W-:Y:S01]  /*12930*/  I2FP.F32.U32 R88, R89 ;  /* 0x0000005900587245 */ /* 0x000fe20000201000 */
[----:B------:R-:W-:Y:S01]  /*12940*/  IMAD.U32 R118, R117, 0x10000, RZ ;  /* 0x0001000075767824 */ /* 0x000fe200078e00ff */
[----:B------:R-:W-:Y:S01]  /*12950*/  ISETP.NE.AND P2, PT, R119, 0x1, PT ;  /* 0x000000017700780c */ /* 0x000fe20003f45270 */
[----:B------:R-:W-:Y:S01]  /*12960*/  BSSY.RECONVERGENT B1, `(.L_x_6533) ;  /* 0x0000049000017945 */ /* 0x000fe20003800200 */
[----:B------:R-:W-:Y:S01]  /*12970*/  LOP3.LUT R5, R5, 0xfffffffd, RZ, 0xc0, !PT ;  /* 0xfffffffd05057812 */ /* 0x000fe200078ec0ff */
[----:B------:R-:W-:Y:S01]  /*12980*/  FFMA.FTZ R88, R88, R121, 1.1641532182693481445e-10 ;  /* 0x2f00000058587423 */ /* 0x000fe20000010079 */
[----:B------:R-:W-:Y:S02]  /*12990*/  HFMA2 R120, -RZ, RZ, 0, 1.1920928955078125e-07 ;  /* 0x00000002ff787431 */ /* 0x000fe400000001ff */
        /* <DEDUP_REMOVED lines=13> */
.L_x_6535:
        /* <DEDUP_REMOVED lines=13> */
.L_x_6537:
[----:B------:R-:W-:Y:S05]  /*12b40*/  BSYNC.RECONVERGENT B2 ;  /* 0x0000000000027941 */ /* 0x000fea0003800200 */
.L_x_6536:
        /* <DEDUP_REMOVED lines=42> */
.L_x_6534:
[----:B------:R-:W-:Y:S05]  /*12df0*/  BSYNC.RECONVERGENT B1 ;  /* 0x0000000000017941 */ /* 0x000fea0003800200 */
.L_x_6533:
[----:B------:R-:W-:Y:S01]  /*12e00*/  I2FP.F32.U32 R88, R89 ;  /* 0x0000005900587245 */ /* 0x000fe20000201000 */
[----:B------:R-:W-:Y:S01]  /*12e10*/  BSSY.RECONVERGENT B1, `(.L_x_6538) ;  /* 0x000004f000017945 */ /* 0x000fe20003800200 */
[----:B------:R-:W-:Y:S02]  /*12e20*/  PRMT R89, R57, 0x7632, R89 ;  /* 0x0000763239597816 */ /* 0x000fe40000000059 */
[----:B------:R-:W-:Y:S01]  /*12e30*/  FSEL R87, R87, RZ, P4 ;  /* 0x000000ff57577208 */ /* 0x000fe20002000000 */
[----:B------:R-:W-:Y:S02]  /*12e40*/  FFMA.FTZ R88, R88, R121, 1.1641532182693481445e-10 ;  /* 0x2f00000058587423 */ /* 0x000fe40000010079 */
[----:B------:R-:W-:Y:S01]  /*12e50*/  IMAD.U32 R118, R89, 0x10000, RZ ;  /* 0x0001000059767824 */ /* 0x000fe200078e00ff */
[----:B------:R-:W-:Y:S02]  /*12e60*/  MOV R89, R124 ;  /* 0x0000007c00597202 */ /* 0x000fe40000000f00 */
        /* <DEDUP_REMOVED lines=17> */
.L_x_6540:
        /* <DEDUP_REMOVED lines=13> */
.L_x_6542:
[----:B------:R-:W-:Y:S05]  /*13050*/  BSYNC.RECONVERGENT B2 ;  /* 0x0000000000027941 */ /* 0x000fea0003800200 */
.L_x_6541:
        /* <DEDUP_REMOVED lines=42> */
.L_x_6539:
[----:B------:R-:W-:Y:S05]  /*13300*/  BSYNC.RECONVERGENT B1 ;  /* 0x0000000000017941 */ /* 0x000fea0003800200 */
.L_x_6538:
        /* <DEDUP_REMOVED lines=19> */
.L_x_6545:
        /* <DEDUP_REMOVED lines=13> */
.L_x_6547:
[----:B------:R-:W-:Y:S05]  /*13510*/  BSYNC.RECONVERGENT B2 ;  /* 0x0000000000027941 */ /* 0x000fea0003800200 */
.L_x_6546:
        /* <DEDUP_REMOVED lines=42> */
.L_x_6544:
[----:B------:R-:W-:Y:S05]  /*137c0*/  BSYNC.RECONVERGENT B1 ;  /* 0x0000000000017941 */ /* 0x000fea0003800200 */
.L_x_6543:
        /* <DEDUP_REMOVED lines=23> */
.L_x_6550:
        /* <DEDUP_REMOVED lines=13> */
.L_x_6552:
[----:B------:R-:W-:Y:S05]  /*13a10*/  BSYNC.RECONVERGENT B2 ;  /* 0x0000000000027941 */ /* 0x000fea0003800200 */
.L_x_6551:
        /* <DEDUP_REMOVED lines=42> */
.L_x_6549:
[----:B------:R-:W-:Y:S05]  /*13cc0*/  BSYNC.RECONVERGENT B1 ;  /* 0x0000000000017941 */ /* 0x000fea0003800200 */
.L_x_6548:
[----:B------:R-:W-:Y:S01]  /*13cd0*/  ISETP.NE.AND P4, PT, R126, 0x1, PT ;  /* 0x000000017e00780c */ /* 0x000fe20003f85270 */
[----:B------:R-:W-:Y:S01]  /*13ce0*/  IMAD.U32 R90, R90, 0x10000, RZ ;  /* 0x000100005a5a7824 */ /* 0x000fe200078e00ff */
[----:B------:R-:W-:Y:S01]  /*13cf0*/  I2FP.F32.U32 R120, R89 ;  /* 0x0000005900787245 */ /* 0x000fe20000201000 */
[----:B------:R-:W-:Y:S01]  /*13d00*/  BSSY.RECONVERGENT B1, `(.L_x_6553) ;  /* 0x0000047000017945 */ /* 0x000fe20003800200 */
[----:B------:R-:W-:Y:S01]  /*13d10*/  IMAD.MOV.U32 R127, RZ, RZ, 0x2 ;  /* 0x00000002ff7f7424 */ /* 0x000fe200078e00ff */
[----:B------:R-:W-:Y:S01]  /*13d20*/  MOV R119, R124 ;  /* 0x0000007c00777202 */ /* 0x000fe20000000f00 */
[----:B------:R-:W-:Y:S01]  /*13d30*/  FMUL.FTZ R89, R90, R103 ;  /* 0x000000675a597220 */ /* 0x000fe20000410000 */
        /* <DEDUP_REMOVED lines=11> */
.L_x_6555:
        /* <DEDUP_REMOVED lines=13> */
.L_x_6557:
[----:B------:R-:W-:Y:S05]  /*13ec0*/  BSYNC.RECONVERGENT B2 ;  /* 0x0000000000027941 */ /* 0x000fea0003800200 */
.L_x_6556:
        /* <DEDUP_REMOVED lines=42> */
.L_x_6554:
[----:B------:R-:W-:Y:S05]  /*14170*/  BSYNC.RECONVERGENT B1 ;  /* 0x0000000000017941 */ /* 0x000fea0003800200 */
.L_x_6553:
[----:B------:R-:W-:Y:S01]  /*14180*/  I2FP.F32.U32 R90, R119 ;  /* 0x00000077005a7245 */ /* 0x000fe20000201000 */
[----:B------:R-:W-:Y:S01]  /*14190*/  BSSY.RECONVERGENT B1, `(.L_x_6558) ;  /* 0x000004f000017945 */ /* 0x000fe20003800200 */
[----:B------:R-:W-:Y:S01]  /*141a0*/  PRMT R119, R58, 0x7632, R119 ;  /* 0x000076323a777816 */ /* 0x000fe20000000077 */
[----:B------:R-:W-:Y:S01]  /*141b0*/  IMAD.MOV.U32 R128, RZ, RZ, 0x2 ;  /* 0x00000002ff807424 */ /* 0x000fe200078e00ff */
[----:B------:R-:W-:Y:S01]  /*141c0*/  FSEL R89, R89, RZ, P3 ;  /* 0x000000ff59597208 */ /* 0x000fe20001800000 */
[----:B------:R-:W-:Y:S01]  /*141d0*/  FFMA.FTZ R90, R90, R121, 1.1641532182693481445e-10 ;  /* 0x2f0000005a5a7423 */ /* 0x000fe20000010079 */
[----:B------:R-:W-:-:S04]  /*141e0*/  SHF.L.U32 R120, R119, 0x10, RZ ;  /* 0x0000001077787819 */ /* 0x000fc800000006ff */
        /* <DEDUP_REMOVED lines=17> */
.L_x_6560:
        /* <DEDUP_REMOVED lines=13> */
.L_x_6562:
[----:B------:R-:W-:Y:S05]  /*143d0*/  BSYNC.RECONVERGENT B2 ;  /* 0x0000000000027941 */ /* 0x000fea0003800200 */
.L_x_6561:
        /* <DEDUP_REMOVED lines=42> */
.L_x_6559:
[----:B------:R-:W-:Y:S05]  /*14680*/  BSYNC.RECONVERGENT B1 ;  /* 0x0000000000017941 */ /* 0x000fea0003800200 */
.L_x_6558:
[----:B------:R-:W-:Y:S01]  /*14690*/  ISETP.NE.AND P5, PT, R128, 0x1, PT ;  /* 0x000000018000780c */ /* 0x000fe20003fa5270 */
[C---:B------:R-:W-:Y:S01]  /*146a0*/  IMAD.U32 R126, R91.reuse, 0x10000, RZ ;  /* 0x000100005b7e7824 */ /* 0x040fe200078e00ff */
[----:B------:R-:W-:Y:S01]  /*146b0*/  I2FP.F32.U32 R90, R90 ;  /* 0x0000005a005a7245 */ /* 0x000fe20000201000 */
[----:B------:R-:W-:Y:S01]  /*146c0*/  BSSY.RECONVERGENT B1, `(.L_x_6563) ;  /* 0x0000048000017945 */ /* 0x000fe20003800200 */
[----:B------:R-:W-:Y:S01]  /*146d0*/  HFMA2 R129, -RZ, RZ, 0, 1.1920928955078125e-07 ;  /* 0x00000002ff817431 */ /* 0x000fe200000001ff */
[----:B------:R-:W-:Y:S01]  /*146e0*/  PRMT R91, R91, 0x7632, R91 ;  /* 0x000076325b5b7816 */ /* 0x000fe2000000005b */
[----:B------:R-:W-:Y:S02]  /*146f0*/  IMAD.MOV.U32 R127, RZ, RZ, R124 ;  /* 0x000000ffff7f7224 */ /* 0x000fe400078e007c */
[----:B------:R-:W-:Y:S01]  /*14700*/  FFMA.FTZ R120, R90, R121, 1.1641532182693481445e-10 ;  /* 0x2f0000005a787423 */ /* 0x000fe20000010079 */
[----:B------:R-:W-:-:S04]  /*14710*/  FMUL.FTZ R90, R126, R103 ;  /* 0x000000677e5a7220 */ /* 0x000fc80000410000 */
        /* <DEDUP_REMOVED lines=10> */
.L_x_6565:
        /* <DEDUP_REMOVED lines=13> */
.L_x_6567:
[----:B------:R-:W-:Y:S05]  /*14890*/  BSYNC.RECONVERGENT B2 ;  /* 0x0000000000027941 */ /* 0x000fea0003800200 */
.L_x_6566:
        /* <DEDUP_REMOVED lines=42> */
.L_x_6564:
[----:B------:R-:W-:Y:S05]  /*14b40*/  BSYNC.RECONVERGENT B1 ;  /* 0x0000000000017941 */ /* 0x000fea0003800200 */
.L_x_6563:
        /* <DEDUP_REMOVED lines=23> */
.L_x_6570:
        /* <DEDUP_REMOVED lines=13> */
.L_x_6572:
[----:B------:R-:W-:Y:S05]  /*14d90*/  BSYNC.RECONVERGENT B2 ;  /* 0x0000000000027941 */ /* 0x000fea0003800200 */
.L_x_6571:
        /* <DEDUP_REMOVED lines=42> */
.L_x_6569:
[----:B------:R-:W-:Y:S05]  /*15040*/  BSYNC.RECONVERGENT B1 ;  /* 0x0000000000017941 */ /* 0x000fea0003800200 */
.L_x_6568:
        /* <DEDUP_REMOVED lines=18> */
.L_x_6575:
        /* <DEDUP_REMOVED lines=15> */
.L_x_6577:
[----:B------:R-:W-:Y:S05]  /*15260*/  BSYNC.RECONVERGENT B2 ;  /* 0x0000000000027941 */ /* 0x000fea0003800200 */
.L_x_6576:
        /* <DEDUP_REMOVED lines=42> */
.L_x_6574:
[----:B------:R-:W-:Y:S05]  /*15510*/  BSYNC.RECONVERGENT B1 ;  /* 0x0000000000017941 */ /* 0x000fea0003800200 */
.L_x_6573:
        /* <DEDUP_REMOVED lines=12> */
.L_x_6497:
[----:B------:R-:W-:Y:S01]  /*155e0*/  ISETP.NE.AND P2, PT, R126, 0x1, PT ;  /* 0x000000017e00780c */ /* 0x000fe20003f45270 */
[----:B------:R-:W-:Y:S01]  /*155f0*/  BSSY.RECONVERGENT B1, `(.L_x_6579) ;  /* 0x0000046000017945 */ /* 0x000fe20003800200 */
[----:B--2---:R-:W-:Y:S02]  /*15600*/  HFMA2 R86, -RZ, RZ, 0, 1.1920928955078125e-07 ;  /* 0x00000002ff567431 */ /* 0x004fe400000001ff */
[----:B------:R-:W-:Y:S02]  /*15610*/  IMAD.MOV.U32 R84, RZ, RZ, R124 ;  /* 0x000000ffff547224 */ /* 0x000fe400078e007c */
[----:B01----:R-:W-:-:S07]  /*15620*/  IMAD.MOV.U32 R102, RZ, RZ, R127 ;  /* 0x000000ffff667224 */ /* 0x003fce00078e007f */
        /* <DEDUP_REMOVED lines=11> */
.L_x_6581:
        /* <DEDUP_REMOVED lines=13> */
.L_x_6583:
[----:B------:R-:W-:Y:S05]  /*157b0*/  BSYNC.RECONVERGENT B2 ;  /* 0x0000000000027941 */ /* 0x000fea0003800200 */
.L_x_6582:
        /* <DEDUP_REMOVED lines=41> */
.L_x_6580:
[----:B------:R-:W-:Y:S05]  /*15a50*/  BSYNC.RECONVERGENT B1 ;  /* 0x0000000000017941 */ /* 0x000fea0003800200 */
.L_x_6579:
        /* <DEDUP_REMOVED lines=8> */
[----:B------:R-:W-:Y:S02]  /*15ae0*/  PRMT R88, R88, 0x7632, R88 ;  /* 0x0000763258587816 */ /* 0x000fe40000000058 */
[----:B------:R-:W-:Y:S01]  /*15af0*/  MOV R85, R124 ;  /* 0x0000007c00557202 */ /* 0x000fe20000000f00 */
[----:B------:R-:W-:-:S05]  /*15b00*/  FFMA.FTZ R84, R84, R127, 1.1641532182693481445e-10 ;  /* 0x2f00000054547423 */ /* 0x000fca000001007f */
[----:B0-----:R-:W-:-:S13]  /*15b10*/  FSETP.LE.FTZ.AND P3, PT, R84, R101, PT ;  /* 0x000000655400720b */ /* 0x001fda0003f73000 */
        /* <DEDUP_REMOVED lines=10> */
.L_x_6586:
        /* <DEDUP_REMOVED lines=13> */
.L_x_6588:
[----:B------:R-:W-:Y:S05]  /*15c90*/  BSYNC.RECONVERGENT B2 ;  /* 0x0000000000027941 */ /* 0x000fea0003800200 */
.L_x_6587:
        /* <DEDUP_REMOVED lines=42> */
.L_x_6585:
[----:B------:R-:W-:Y:S05]  /*15f40*/  BSYNC.RECONVERGENT B1 ;  /* 0x0000000000017941 */ /* 0x000fea0003800200 */
.L_x_6584:
        /* <DEDUP_REMOVED lines=19> */
.L_x_6591:
        /* <DEDUP_REMOVED lines=13> */
.L_x_6593:
[----:B------:R-:W-:Y:S05]  /*16150*/  BSYNC.RECONVERGENT B2 ;  /* 0x0000000000027941 */ /* 0x000fea0003800200 */
.L_x_6592:
        /* <DEDUP_REMOVED lines=42> */
.L_x_6590:
[----:B------:R-:W-:Y:S05]  /*16400*/  BSYNC.RECONVERGENT B1 ;  /* 0x0000000000017941 */ /* 0x000fea0003800200 */
.L_x_6589:
[----:B------:R-:W-:Y:S01]  /*16410*/  I2FP.F32.U32 R84, R85 ;  /* 0x0000005500547245 */ /* 0x000fe20000201000 */
[----:B------:R-:W-:Y:S01]  /*16420*/  BSSY.RECONVERGENT B1, `(.L_x_6594) ;  /* 0x000004b000017945 */ /* 0x000fe20003800200 */
[----:B------:R-:W-:Y:S01]  /*16430*/  ISETP.NE.AND P2, PT, R86, 0x1, PT ;  /* 0x000000015600780c */ /* 0x000fe20003f45270 */
[----:B------:R-:W-:Y:S01]  /*16440*/  HFMA2 R87, -RZ, RZ, 0, 1.1920928955078125e-07 ;  /* 0x00000002ff577431 */ /* 0x000fe200000001ff */
[----:B------:R-:W-:Y:S01]  /*16450*/  LOP3.LUT R5, R5, 0xfffffffb, RZ, 0xc0, !PT ;  /* 0xfffffffb05057812 */ /* 0x000fe200078ec0ff */
[----:B------:R-:W-:Y:S01]  /*16460*/  FFMA.FTZ R84, R84, R127, 1.1641532182693481445e-10 ;  /* 0x2f00000054547423 */ /* 0x000fe2000001007f */
[C---:B------:R-:W-:Y:S01]  /*16470*/  IMAD.U32 R128, R89.reuse, 0x10000, RZ ;  /* 0x0001000059807824 */ /* 0x040fe200078e00ff */
[----:B------:R-:W-:Y:S01]  /*16480*/  PRMT R130, R89, 0x7632, R130 ;  /* 0x0000763259827816 */ /* 0x000fe20000000082 */
        /* <DEDUP_REMOVED lines=12> */
.L_x_6596:
        /* <DEDUP_REMOVED lines=13> */
.L_x_6598:
[----:B------:R-:W-:Y:S05]  /*16620*/  BSYNC.RECONVERGENT B2 ;  /* 0x0000000000027941 */ /* 0x000fea0003800200 */
.L_x_6597:
        /* <DEDUP_REMOVED lines=42> */
.L_x_6595:
[----:B------:R-:W-:Y:S05]  /*168d0*/  BSYNC.RECONVERGENT B1 ;  /* 0x0000000000017941 */ /* 0x000fea0003800200 */
.L_x_6594:
        /* <DEDUP_REMOVED lines=19> */
.L_x_6601:
        /* <DEDUP_REMOVED lines=13> */
.L_x_6603:
[----:B------:R-:W-:Y:S05]  /*16ae0*/  BSYNC.RECONVERGENT B2 ;  /* 0x0000000000027941 */ /* 0x000fea0003800200 */
.L_x_6602:
        /* <DEDUP_REMOVED lines=42> */
.L_x_6600:
[----:B------:R-:W-:Y:S05]  /*16d90*/  BSYNC.RECONVERGENT B1 ;  /* 0x0000000000017941 */ /* 0x000fea0003800200 */
.L_x_6599:
        /* <DEDUP_REMOVED lines=18> */
.L_x_6606:
        /* <DEDUP_REMOVED lines=13> */
.L_x_6608:
[----:B------:R-:W-:Y:S05]  /*16f90*/  BSYNC.RECONVERGENT B2 ;  /* 0x0000000000027941 */ /* 0x000fea0003800200 */
.L_x_6607:
        /* <DEDUP_REMOVED lines=42> */
.L_x_6605:
[----:B------:R-:W-:Y:S05]  /*17240*/  BSYNC.RECONVERGENT B1 ;  /* 0x0000000000017941 */ /* 0x000fea0003800200 */
.L_x_6604:
        /* <DEDUP_REMOVED lines=17> */
.L_x_6611:
        /* <DEDUP_REMOVED lines=13> */
.L_x_6613:
[----:B------:R-:W-:Y:S05]  /*17430*/  BSYNC.RECONVERGENT B2 ;  /* 0x0000000000027941 */ /* 0x000fea0003800200 */
.L_x_6612:
        /* <DEDUP_REMOVED lines=42> */
.L_x_6610:
[----:B------:R-:W-:Y:S05]  /*176e0*/  BSYNC.RECONVERGENT B1 ;  /* 0x0000000000017941 */ /* 0x000fea0003800200 */
.L_x_6609:
        /* <DEDUP_REMOVED lines=18> */
.L_x_6616:
        /* <DEDUP_REMOVED lines=13> */
.L_x_6618:
[----:B------:R-:W-:Y:S05]  /*178e0*/  BSYNC.RECONVERGENT B2 ;  /* 0x0000000000027941 */ /* 0x000fea0003800200 */
.L_x_6617:
        /* <DEDUP_REMOVED lines=42> */
.L_x_6615:
[----:B------:R-:W-:Y:S05]  /*17b90*/  BSYNC.RECONVERGENT B1 ;  /* 0x0000000000017941 */ /* 0x000fea0003800200 */
.L_x_6614:
        /* <DEDUP_REMOVED lines=37> */
.L_x_6578:
        /* <DEDUP_REMOVED lines=44> */
.L_x_6619:
[----:B------:R-:W-:Y:S01]  /*180b0*/  IMAD.MOV.U32 R127, RZ, RZ, R102 ;  /* 0x000000ffff7f7224 */ /* 0x000fe200078e0066 */
[----:B------:R-:W-:-:S07]  /*180c0*/  IADD3 R100, PT, PT, R100, 0x80, RZ ;  /* 0x0000008064647810 */ /* 0x000fce0007ffe0ff */
.L_x_6496:
[----:B------:R-:W-:Y:S05]  /*180d0*/  BSYNC.RECONVERGENT B0 ;  /* 0x0000000000007941 */ /* 0x000fea0003800200 */
.L_x_6495:
        /* <DEDUP_REMOVED lines=36> */
.L_x_6625:
        /* <DEDUP_REMOVED lines=13> */
.L_x_6627:
[----:B------:R-:W-:Y:S05]  /*183f0*/  BSYNC.RECONVERGENT B2 ;  /* 0x0000000000027941 */ /* 0x000fea0003800200 */
.L_x_6626:
        /* <DEDUP_REMOVED lines=41> */
.L_x_6624:
[----:B------:R-:W-:Y:S05]  /*18690*/  BSYNC.RECONVERGENT B1 ;  /* 0x0000000000017941 */ /* 0x000fea0003800200 */
.L_x_6623:
        /* <DEDUP_REMOVED lines=24> */
.L_x_6630:
        /* <DEDUP_REMOVED lines=13> */
.L_x_6632:
[----:B------:R-:W-:Y:S05]  /*188f0*/  BSYNC.RECONVERGENT B2 ;  /* 0x0000000000027941 */ /* 0x000fea0003800200 */
.L_x_6631:
        /* <DEDUP_REMOVED lines=42> */
.L_x_6629:
[----:B------:R-:W-:Y:S05]  /*18ba0*/  BSYNC.RECONVERGENT B1 ;  /* 0x0000000000017941 */ /* 0x000fea0003800200 */
.L_x_6628:
        /* <DEDUP_REMOVED lines=23> */
.L_x_6635:
        /* <DEDUP_REMOVED lines=13> */
.L_x_6637:
[----:B------:R-:W-:Y:S05]  /*18df0*/  BSYNC.RECONVERGENT B2 ;  /* 0x0000000000027941 */ /* 0x000fea0003800200 */
.L_x_6636:
        /* <DEDUP_REMOVED lines=42> */
.L_x_6634:
[----:B------:R-:W-:Y:S05]  /*190a0*/  BSYNC.RECONVERGENT B1 ;  /* 0x0000000000017941 */ /* 0x000fea0003800200 */
.L_x_6633:
        /* <DEDUP_REMOVED lines=20> */
.L_x_6640:
        /* <DEDUP_REMOVED lines=13> */
.L_x_6642:
[----:B------:R-:W-:Y:S05]  /*192c0*/  BSYNC.RECONVERGENT B2 ;  /* 0x0000000000027941 */ /* 0x000fea0003800200 */
.L_x_6641:
        /* <DEDUP_REMOVED lines=40> */
[----:B------:R-:W-:Y:S01]  /*19550*/  IMAD.MOV.U32 R116, RZ, RZ, RZ ;  /* 0x000000ffff747224 */ /* 0x000fe200078e00ff */
[----:B------:R-:W-:-:S07]  /*19560*/  LOP3.LUT R125, R94, UR37, R117, 0x96, !PT ;  /* 0x000000255e7d7c12 */ /* 0x000fce000f8e9675 */
.L_x_6639:
[----:B------:R-:W-:Y:S05]  /*19570*/  BSYNC.RECONVERGENT B1 ;  /* 0x0000000000017941 */ /* 0x000fea0003800200 */
.L_x_6638:
        /* <DEDUP_REMOVED lines=24> */
.L_x_6645:
        /* <DEDUP_REMOVED lines=13> */
.L_x_6647:
[----:B------:R-:W-:Y:S05]  /*197d0*/  BSYNC.RECONVERGENT B2 ;  /* 0x0000000000027941 */ /* 0x000fea0003800200 */
.L_x_6646:
        /* <DEDUP_REMOVED lines=42> */
.L_x_6644:
[----:B------:R-:W-:Y:S05]  /*19a80*/  BSYNC.RECONVERGENT B1 ;  /* 0x0000000000017941 */ /* 0x000fea0003800200 */
.L_x_6643:
        /* <DEDUP_REMOVED lines=21> */
.L_x_6650:
        /* <DEDUP_REMOVED lines=13> */
.L_x_6652:
[----:B------:R-:W-:Y:S05]  /*19cb0*/  BSYNC.RECONVERGENT B2 ;  /* 0x0000000000027941 */ /* 0x000fea0003800200 */
.L_x_6651:
        /* <DEDUP_REMOVED lines=42> */
.L_x_6649:
[----:B------:R-:W-:Y:S05]  /*19f60*/  BSYNC.RECONVERGENT B1 ;  /* 0x0000000000017941 */ /* 0x000fea0003800200 */
.L_x_6648:
        /* <DEDUP_REMOVED lines=24> */
.L_x_6655:
        /* <DEDUP_REMOVED lines=13> */
.L_x_6657:
[----:B------:R-:W-:Y:S05]  /*1a1c0*/  BSYNC.RECONVERGENT B2 ;  /* 0x0000000000027941 */ /* 0x000fea0003800200 */
.L_x_6656:
        /* <DEDUP_REMOVED lines=42> */
.L_x_6654:
[----:B------:R-:W-:Y:S05]  /*1a470*/  BSYNC.RECONVERGENT B1 ;  /* 0x0000000000017941 */ /* 0x000fea0003800200 */
.L_x_6653:
        /* <DEDUP_REMOVED lines=20> */
.L_x_6660:
        /* <DEDUP_REMOVED lines=13> */
.L_x_6662:
[----:B------:R-:W-:Y:S05]  /*1a690*/  BSYNC.RECONVERGENT B2 ;  /* 0x0000000000027941 */ /* 0x000fea0003800200 */
.L_x_6661:
        /* <DEDUP_REMOVED lines=42> */
.L_x_6659:
[----:B------:R-:W-:Y:S05]  /*1a940*/  BSYNC.RECONVERGENT B1 ;  /* 0x0000000000017941 */ /* 0x000fea0003800200 */
.L_x_6658:
        /* <DEDUP_REMOVED lines=24> */
.L_x_6665:
        /* <DEDUP_REMOVED lines=13> */
.L_x_6667:
[----:B------:R-:W-:Y:S05]  /*1aba0*/  BSYNC.RECONVERGENT B2 ;  /* 0x0000000000027941 */ /* 0x000fea0003800200 */
.L_x_6666:
        /* <DEDUP_REMOVED lines=42> */
.L_x_6664:
[----:B------:R-:W-:Y:S05]  /*1ae50*/  BSYNC.RECONVERGENT B1 ;  /* 0x0000000000017941 */ /* 0x000fea0003800200 */
.L_x_6663:
        /* <DEDUP_REMOVED lines=19> */
.L_x_6670:
        /* <DEDUP_REMOVED lines=13> */
.L_x_6672:
[----:B------:R-:W-:Y:S05]  /*1b060*/  BSYNC.RECONVERGENT B2 ;  /* 0x0000000000027941 */ /* 0x000fea0003800200 */
.L_x_6671:
        /* <DEDUP_REMOVED lines=42> */
.L_x_6669:
[----:B------:R-:W-:Y:S05]  /*1b310*/  BSYNC.RECONVERGENT B1 ;  /* 0x0000000000017941 */ /* 0x000fea0003800200 */
.L_x_6668:
        /* <DEDUP_REMOVED lines=23> */
.L_x_6675:
        /* <DEDUP_REMOVED lines=13> */
.L_x_6677:
[----:B------:R-:W-:Y:S05]  /*1b560*/  BSYNC.RECONVERGENT B2 ;  /* 0x0000000000027941 */ /* 0x000fea0003800200 */
.L_x_6676:
        /* <DEDUP_REMOVED lines=42> */
.L_x_6674:
[----:B------:R-:W-:Y:S05]  /*1b810*/  BSYNC.RECONVERGENT B1 ;  /* 0x0000000000017941 */ /* 0x000fea0003800200 */
.L_x_6673:
        /* <DEDUP_REMOVED lines=18> */
.L_x_6680:
        /* <DEDUP_REMOVED lines=13> */
.L_x_6682:
[----:B------:R-:W-:Y:S05]  /*1ba10*/  BSYNC.RECONVERGENT B2 ;  /* 0x0000000000027941 */ /* 0x000fea0003800200 */
.L_x_6681:
        /* <DEDUP_REMOVED lines=42> */
.L_x_6679:
[----:B------:R-:W-:Y:S05]  /*1bcc0*/  BSYNC.RECONVERGENT B1 ;  /* 0x0000000000017941 */ /* 0x000fea0003800200 */
.L_x_6678:
        /* <DEDUP_REMOVED lines=24> */
.L_x_6685:
        /* <DEDUP_REMOVED lines=13> */
.L_x_6687:
[----:B------:R-:W-:Y:S05]  /*1bf20*/  BSYNC.RECONVERGENT B2 ;  /* 0x0000000000027941 */ /* 0x000fea0003800200 */
.L_x_6686:
        /* <DEDUP_REMOVED lines=42> */
.L_x_6684:
[----:B------:R-:W-:Y:S05]  /*1c1d0*/  BSYNC.RECONVERGENT B1 ;  /* 0x0000000000017941 */ /* 0x000fea0003800200 */
.L_x_6683:
        /* <DEDUP_REMOVED lines=19> */
.L_x_6690:
        /* <DEDUP_REMOVED lines=13> */
.L_x_6692:
[----:B------:R-:W-:Y:S05]  /*1c3e0*/  BSYNC.RECONVERGENT B2 ;  /* 0x0000000000027941 */ /* 0x000fea0003800200 */
.L_x_6691:
        /* <DEDUP_REMOVED lines=42> */
.L_x_6689:
[----:B------:R-:W-:Y:S05]  /*1c690*/  BSYNC.RECONVERGENT B1 ;  /* 0x0000000000017941 */ /* 0x000fea0003800200 */
.L_x_6688:
        /* <DEDUP_REMOVED lines=23> */
.L_x_6695:
        /* <DEDUP_REMOVED lines=13> */
.L_x_6697:
[----:B------:R-:W-:Y:S05]  /*1c8e0*/  BSYNC.RECONVERGENT B2 ;  /* 0x0000000000027941 */ /* 0x000fea0003800200 */
.L_x_6696:
        /* <DEDUP_REMOVED lines=42> */
.L_x_6694:
[----:B------:R-:W-:Y:S05]  /*1cb90*/  BSYNC.RECONVERGENT B1 ;  /* 0x0000000000017941 */ /* 0x000fea0003800200 */
.L_x_6693:
        /* <DEDUP_REMOVED lines=18> */
.L_x_6700:
        /* <DEDUP_REMOVED lines=15> */
.L_x_6702:
[----:B------:R-:W-:Y:S05]  /*1cdb0*/  BSYNC.RECONVERGENT B2 ;  /* 0x0000000000027941 */ /* 0x000fea0003800200 */
.L_x_6701:
        /* <DEDUP_REMOVED lines=42> */
.L_x_6699:
[----:B------:R-:W-:Y:S05]  /*1d060*/  BSYNC.RECONVERGENT B1 ;  /* 0x0000000000017941 */ /* 0x000fea0003800200 */
.L_x_6698:
        /* <DEDUP_REMOVED lines=12> */
.L_x_6622:
        /* <DEDUP_REMOVED lines=16> */
.L_x_6706:
        /* <DEDUP_REMOVED lines=13> */
.L_x_6708:
[----:B------:R-:W-:Y:S05]  /*1d300*/  BSYNC.RECONVERGENT B2 ;  /* 0x0000000000027941 */ /* 0x000fea0003800200 */
.L_x_6707:
        /* <DEDUP_REMOVED lines=41> */
.L_x_6705:
[----:B------:R-:W-:Y:S05]  /*1d5a0*/  BSYNC.RECONVERGENT B1 ;  /* 0x0000000000017941 */ /* 0x000fea0003800200 */
.L_x_6704:
[----:B------:R-:W0:Y:S01]  /*1d5b0*/  LDC R101, c[0x0][0x404] ;  /* 0x00010100ff657b82 */ /* 0x000e220000000800 */
[----:B------:R-:W-:Y:S01]  /*1d5c0*/  HFMA2 R127, -RZ, RZ, 0.1171875, 0 ;  /* 0x2f800000ff7f7431 */ /* 0x000fe200000001ff */
[----:B------:R-:W-:Y:S01]  /*1d5d0*/  I2FP.F32.U32 R92, R92 ;  /* 0x0000005c005c7245 */ /* 0x000fe20000201000 */
[----:B------:R-:W-:Y:S01]  /*1d5e0*/  BSSY.RECONVERGENT B1, `(.L_x_6709) ;  /* 0x000004b000017945 */ /* 0x000fe20003800200 */
[----:B------:R-:W-:Y:S01]  /*1d5f0*/  LOP3.LUT R5, R5, 0xffffffef, RZ, 0xc0, !PT ;  /* 0xffffffef05057812 */ /* 0x000fe200078ec0ff */
[C---:B-----5:R-:W-:Y:S01]  /*1d600*/  IMAD.U32 R103, R96.reuse, 0x10000, RZ ;  /* 0x0001000060677824 */ /* 0x060fe200078e00ff */
[----:B------:R-:W-:Y:S01]  /*1d610*/  PRMT R96, R96, 0x7632, R96 ;  /* 0x0000763260607816 */ /* 0x000fe20000000060 */
[----:B------:R-:W-:Y:S01]  /*1d620*/  IMAD.MOV.U32 R95, RZ, RZ, 0x2 ;  /* 0x00000002ff5f7424 */ /* 0x000fe200078e00ff */
[----:B------:R-:W-:Y:S01]  /*1d630*/  MOV R93, R124 ;  /* 0x0000007c005d7202 */ /* 0x000fe20000000f00 */
[----:B------:R-:W-:-:S05]  /*1d640*/  FFMA.FTZ R92, R92, R127, 1.1641532182693481445e-10 ;  /* 0x2f0000005c5c7423 */ /* 0x000fca000001007f */
[----:B0-----:R-:W-:-:S13]  /*1d650*/  FSETP.LE.FTZ.AND P2, PT, R92, R101, PT ;  /* 0x000000655c00720b */ /* 0x001fda0003f53000 */
        /* <DEDUP_REMOVED lines=11> */
.L_x_6711:
        /* <DEDUP_REMOVED lines=13> */
.L_x_6713:
[----:B------:R-:W-:Y:S05]  /*1d7e0*/  BSYNC.RECONVERGENT B2 ;  /* 0x0000000000027941 */ /* 0x000fea0003800200 */
.L_x_6712:
        /* <DEDUP_REMOVED lines=42> */
.L_x_6710:
[----:B------:R-:W-:Y:S05]  /*1da90*/  BSYNC.RECONVERGENT B1 ;  /* 0x0000000000017941 */ /* 0x000fea0003800200 */
.L_x_6709:
        /* <DEDUP_REMOVED lines=19> */
.L_x_6716:
        /* <DEDUP_REMOVED lines=13> */
.L_x_6718:
[----:B------:R-:W-:Y:S05]  /*1dca0*/  BSYNC.RECONVERGENT B2 ;  /* 0x0000000000027941 */ /* 0x000fea0003800200 */
.L_x_6717:
        /* <DEDUP_REMOVED lines=42> */
.L_x_6715:
[----:B------:R-:W-:Y:S05]  /*1df50*/  BSYNC.RECONVERGENT B1 ;  /* 0x0000000000017941 */ /* 0x000fea0003800200 */
.L_x_6714:
        /* <DEDUP_REMOVED lines=20> */
.L_x_6721:
        /* <DEDUP_REMOVED lines=13> */
.L_x_6723:
[----:B------:R-:W-:Y:S05]  /*1e170*/  BSYNC.RECONVERGENT B2 ;  /* 0x0000000000027941 */ /* 0x000fea0003800200 */
.L_x_6722:
        /* <DEDUP_REMOVED lines=42> */
.L_x_6720:
[----:B------:R-:W-:Y:S05]  /*1e420*/  BSYNC.RECONVERGENT B1 ;  /* 0x0000000000017941 */ /* 0x000fea0003800200 */
.L_x_6719:
        /* <DEDUP_REMOVED lines=19> */
.L_x_6726:
        /* <DEDUP_REMOVED lines=13> */
.L_x_6728:
[----:B------:R-:W-:Y:S05]  /*1e630*/  BSYNC.RECONVERGENT B2 ;  /* 0x0000000000027941 */ /* 0x000fea0003800200 */
.L_x_6727:
        /* <DEDUP_REMOVED lines=42> */
.L_x_6725:
[----:B------:R-:W-:Y:S05]  /*1e8e0*/  BSYNC.RECONVERGENT B1 ;  /* 0x0000000000017941 */ /* 0x000fea0003800200 */
.L_x_6724:
        /* <DEDUP_REMOVED lines=18> */
.L_x_6731:
        /* <DEDUP_REMOVED lines=13> */
.L_x_6733:
[----:B------:R-:W-:Y:S05]  /*1eae0*/  BSYNC.RECONVERGENT B2 ;  /* 0x0000000000027941 */ /* 0x000fea0003800200 */
.L_x_6732:
        /* <DEDUP_REMOVED lines=42> */
.L_x_6730:
[----:B------:R-:W-:Y:S05]  /*1ed90*/  BSYNC.RECONVERGENT B1 ;  /* 0x0000000000017941 */ /* 0x000fea0003800200 */
.L_x_6729:
        /* <DEDUP_REMOVED lines=17> */
.L_x_6736:
        /* <DEDUP_REMOVED lines=13> */
.L_x_6738:
[----:B------:R-:W-:Y:S05]  /*1ef80*/  BSYNC.RECONVERGENT B2 ;  /* 0x0000000000027941 */ /* 0x000fea0003800200 */
.L_x_6737:
        /* <DEDUP_REMOVED lines=42> */
.L_x_6735:
[----:B------:R-:W-:Y:S05]  /*1f230*/  BSYNC.RECONVERGENT B1 ;  /* 0x0000000000017941 */ /* 0x000fea0003800200 */
.L_x_6734:
        /* <DEDUP_REMOVED lines=18> */
.L_x_6741:
        /* <DEDUP_REMOVED lines=13> */
.L_x_6743:
[----:B------:R-:W-:Y:S05]  /*1f430*/  BSYNC.RECONVERGENT B2 ;  /* 0x0000000000027941 */ /* 0x000fea0003800200 */
.L_x_6742:
        /* <DEDUP_REMOVED lines=37> */
[----:B------:R-:W-:-:S04]  /*1f690*/  IMAD.WIDE.U32 R124, R124, -0x326172a9, RZ ;  /* 0xcd9e8d577c7c7825 */ /* 0x000fc800078e00ff */
[----:B------:R-:W-:Y:S01]  /*1f6a0*/  IMAD.WIDE.U32 R94, R94, -0x2daee0ad, RZ ;  /* 0xd2511f535e5e7825 */ /* 0x000fe200078e00ff */
[----:B------:R-:W-:-:S03]  /*1f6b0*/  LOP3.LUT R122, R96, UR36, R125, 0x96, !PT ;  /* 0x00000024607a7c12 */ /* 0x000fc6000f8e967d */
[----:B------:R-:W-:Y:S01]  /*1f6c0*/  IMAD.MOV.U32 R102, RZ, RZ, R94 ;  /* 0x000000ffff667224 */ /* 0x000fe200078e005e */
[----:B------:R-:W-:-:S07]  /*1f6d0*/  LOP3.LUT R125, R92, UR37, R95, 0x96, !PT ;  /* 0x000000255c7d7c12 */ /* 0x000fce000f8e965f */
.L_x_6740:
[----:B------:R-:W-:Y:S05]  /*1f6e0*/  BSYNC.RECONVERGENT B1 ;  /* 0x0000000000017941 */ /* 0x000fea0003800200 */
.L_x_6739:
        /* <DEDUP_REMOVED lines=37> */
.L_x_6703:
        /* <DEDUP_REMOVED lines=12> */
[----:B------:R-:W-:Y:S01]  /*1fa00*/  LOP3.LUT R134, R134, R131, R127, 0xfe, !PT ;  /* 0x0000008386867212 */ /* 0x000fe200078efe7f */
[----:B------:R-:W-:Y:S01]  /*1fa10*/  IMAD.MOV.U32 R127, RZ, RZ, R102 ;  /* 0x000000ffff7f7224 */ /* 0x000fe200078e0066 */
        /* <DEDUP_REMOVED lines=31> */
.L_x_6621:
[----:B------:R-:W-:Y:S05]  /*1fc10*/  BSYNC.RECONVERGENT B0 ;  /* 0x0000000000007941 */ /* 0x000fea0003800200 */
.L_x_6620:
[----:B------:R-:W-:Y:S01]  /*1fc20*/  FADD.FTZ R100, RZ, R68 ;  /* 0x00000044ff647221 */ /* 0x000fe20000010000 */
[C---:B------:R-:W-:Y:S01]  /*1fc30*/  ISETP.GE.U32.AND P0, PT, R2.reuse, 0x80, PT ;  /* 0x000000800200780c */ /* 0x040fe20003f06070 */
[----:B------:R-:W4:Y:S01]  /*1fc40*/  S2UR UR5, SR_CgaCtaId ;  /* 0x00000000000579c3 */ /* 0x000f220000008800 */
        /* <DEDUP_REMOVED lines=11> */
[----:B----4-:R-:W-:-:S03]  /*1fd00*/  ULEA UR4, UR5, UR4, 0x18 ;  /* 0x0000000405047291 */ /* 0x010fc6000f8ec0ff */
[----:B------:R-:W-:Y:S01]  /*1fd10*/  FADD.FTZ R100, R75, R100 ;  /* 0x000000644b647221 */ /* 0x000fe20000010000 */
[----:B------:R-:W-:-:S04]  /*1fd20*/  @UP1 UIADD3 UR4, UPT, UPT, UR4, 0x20, URZ ;  /* 0x0000002004041890 */ /* 0x000fc8000fffe0ff */
[----:B------:R-:W-:-:S05]  /*1fd30*/  FSEL R101, R100, RZ, P0 ;  /* 0x000000ff64657208 */ /* 0x000fca0000000000 */
[----:B------:R-:W-:-:S04]  /*1fd40*/  FADD.FTZ R100, R76, R101 ;  /* 0x000000654c647221 */ /* 0x000fc80000010000 */
[----:B01-3--:R-:W-:-:S04]  /*1fd50*/  FADD.FTZ R103, R77, R100 ;  /* 0x000000644d677221 */ /* 0x00bfc80000010000 */
        /* <DEDUP_REMOVED lines=26> */
[----:B------:R-:W2:Y:S02]  /*1ff00*/  SHFL.BFLY PT, R100, R103, 0x4, 0x1f ;  /* 0x0c801f0067647f89 */ /* 0x000ea400000e0000 */
[----:B--2---:R-:W-:-:S05]  /*1ff10*/  FADD.FTZ R128, R103, R100 ;  /* 0x0000006467807221 */ /* 0x004fca0000010000 */
        /* <DEDUP_REMOVED lines=16> */
[----:B------:R-:W-:Y:S02]  /*20020*/  FFMA.FTZ R101, R130, R130, R101 ;  /* 0x0000008282657223 */ /* 0x000fe40000010065 */
[----:B------:R-:W0:Y:S02]  /*20030*/  S2R R130, SR_TID.X ;  /* 0x0000000000827919 */ /* 0x000e240000002100 */
        /* <DEDUP_REMOVED lines=25> */
[----:B0-----:R-:W-:Y:S02]  /*201d0*/  LOP3.LUT P1, RZ, R130, 0x1f, RZ, 0xc0, !PT ;  /* 0x0000001f82ff7812 */ /* 0x001fe4000782c0ff */
        /* <DEDUP_REMOVED lines=29> */
[----:B0-----:R-:W-:Y:S01]  /*203b0*/  FADD.FTZ R102, R101, R102 ;  /* 0x0000006665667221 */ /* 0x001fe20000010000 */
[----:B------:R-:W-:-:S04]  /*203c0*/  LOP3.LUT R101, R130, 0x1f, RZ, 0xc0, !PT ;  /* 0x0000001f82657812 */ /* 0x000fc800078ec0ff */
[----:B------:R-:W0:Y:S01]  /*203d0*/  SHFL.BFLY PT, R103, R102, 0x2, 0x1f ;  /* 0x0c401f0066677f89 */ /* 0x000e2200000e0000 */
[----:B------:R-:W-:-:S13]  /*203e0*/  ISETP.GT.U32.AND P2, PT, R101, 0x3, PT ;  /* 0x000000036500780c */ /* 0x000fda0003f44070 */
[----:B------:R-:W-:-:S04]  /*203f0*/  @!P2 SHF.L.U32 R131, R130, 0x3, RZ ;  /* 0x000000038283a819 */ /* 0x000fc800000006ff */
[----:B------:R-:W-:Y:S01]  /*20400*/  @!P2 LOP3.LUT R131, R131, 0xf8, RZ, 0xc0, !PT ;  /* 0x000000f88383a812 */ /* 0x000fe200078ec0ff */
        /* <DEDUP_REMOVED lines=11> */
[----:B------:R-:W-:Y:S02]  /*204c0*/  @!P2 IMAD.MOV.U32 R129, RZ, RZ, R6 ;  /* 0x000000ffff81a224 */ /* 0x000fe400078e0006 */
[----:B------:R0:W-:Y:S01]  /*204d0*/  @!P1 STS.64 [R128+UR4], R100 ;  /* 0x0000006480009988 */ /* 0x0001e20008000a04 */
[----:B------:R-:W-:Y:S01]  /*204e0*/  BAR.SYNC.DEFER_BLOCKING 0x0 ;  /* 0x0000000000007b1d */ /* 0x000fe20000010000 */
[----:B------:R-:W-:-:S05]  /*204f0*/  ISETP.NE.AND P1, PT, R130, RZ, PT ;  /* 0x000000ff8200720c */ /* 0x000fca0003f25270 */
[----:B------:R-:W1:Y:S01]  /*20500*/  SHFL.DOWN PT, R132, R129, 0x2, 0x1f ;  /* 0x08401f0081847f89 */ /* 0x000e6200000e0000 */
[----:B0-----:R-:W-:-:S03]  /*20510*/  I2FP.F32.S32 R100, R129 ;  /* 0x0000008100647245 */ /* 0x001fc60000201400 */
[----:B------:R0:W-:Y:S01]  /*20520*/  @!P2 LDS.64 R102, [R131+UR4] ;  /* 0x000000048366a984 */ /* 0x0001e20008000a00 */
[----:B------:R-:W-:Y:S02]  /*20530*/  ISETP.NE.AND P2, PT, RZ, UR16, PT ;  /* 0x00000010ff007c0c */ /* 0x000fe4000bf45270 */
[----:B-1----:R-:W-:Y:S01]  /*20540*/  IADD3 R135, PT, PT, R132, R129, RZ ;  /* 0x0000008184877210 */ /* 0x002fe20007ffe0ff */
[----:B0-----:R-:W0:Y:S01]  /*20550*/  LDC R131, c[0x0][0x448] ;  /* 0x00011200ff837b82 */ /* 0x001e220000000800 */
[----:B------:R-:W-:Y:S02]  /*20560*/  I2FP.F32.S32 R132, R132 ;  /* 0x0000008400847245 */ /* 0x000fe40000201400 */
        /* <DEDUP_REMOVED lines=18> */
[----:B------:R-:W-:Y:S01]  /*20690*/  FFMA.FTZ R133, R137, R133, R134 ;  /* 0x0000008589857223 */ /* 0x000fe20000010086 */
[----:B------:R-:W-:-:S04]  /*206a0*/  IMAD.U32 R137, RZ, RZ, UR6 ;  /* 0x00000006ff897e24 */ /* 0x000fc8000f8e00ff */
        /* <DEDUP_REMOVED lines=8> */
[----:B------:R-:W1:Y:S01]  /*20730*/  @!P1 LDC.64 R100, c[0x0][0x3c8] ;  /* 0x0000f200ff649b82 */ /* 0x000e620000000a00 */
[----:B------:R-:W-:Y:S02]  /*20740*/  FMUL.FTZ R103, R103, R138 ;  /* 0x0000008a67677220 */ /* 0x000fe40000410000 */
[----:B------:R-:W2:Y:S02]  /*20750*/  SHFL.IDX PT, R133, R128, RZ, 0x1f ;  /* 0x00001fff80857589 */ /* 0x000ea400000e0000 */
[----:B------:R-:W-:-:S03]  /*20760*/  FFMA.FTZ R135, R135, R103, R102 ;  /* 0x0000006787877223 */ /* 0x000fc60000010066 */
[----:B------:R-:W3:Y:S02]  /*20770*/  @!P1 LDC.64 R102, c[0x0][0x3c0] ;  /* 0x0000f000ff669b82 */ /* 0x000ee40000000a00 */
[----:B------:R4:W0:Y:S02]  /*20780*/  SHFL.IDX PT, R134, R135, RZ, 0x1f ;  /* 0x00001fff87867589 */ /* 0x00082400000e0000 */
[----:B----4-:R-:W-:-:S05]  /*20790*/  MOV R135, UR6 ;  /* 0x0000000600877c02 */ /* 0x010fca0008000f00 */
[----:B-1----:R-:W-:-:S04]  /*207a0*/  @!P1 IMAD.WIDE R100, R135, 0x4, R100 ;  /* 0x0000000487649825 */ /* 0x002fc800078e0264 */
[----:B--2---:R-:W-:-:S05]  /*207b0*/  FMUL.FTZ R129, R133, R133 ;  /* 0x0000008585817220 */ /* 0x004fca0000410000 */
[----:B------:R-:W-:Y:S01]  /*207c0*/  FSEL R132, R129, RZ, P2 ;  /* 0x000000ff81847208 */ /* 0x000fe20001000000 */
[----:B---3--:R-:W-:-:S04]  /*207d0*/  @!P1 IMAD.WIDE R102, R137, 0x4, R102 ;  /* 0x0000000489669825 */ /* 0x008fc800078e0266 */
[----:B0-----:R-:W-:-:S04]  /*207e0*/  FFMA.FTZ R129, R134, UR17, R131 ;  /* 0x0000001186817c23 */ /* 0x001fc80008010083 */
[----:B------:R-:W-:Y:S01]  /*207f0*/  FADD.FTZ R129, R129, R132 ;  /* 0x0000008481817221 */ /* 0x000fe20000010000 */
[----:B------:R0:W-:Y:S01]  /*20800*/  @!P1 STG.E desc[UR10][R102.64], R133 ;  /* 0x0000008566009986 */ /* 0x0001e2000c10190a */
[----:B------:R-:W-:Y:S02]  /*20810*/  FSEL R132, R133, RZ, !P2 ;  /* 0x000000ff85847208 */ /* 0x000fe40005000000 */
[----:B------:R-:W1:Y:S02]  /*20820*/  MUFU.RSQ R131, R129 ;  /* 0x0000008100837308 */ /* 0x000e640000001400 */
[----:B-1----:R0:W-:Y:S01]  /*20830*/  @!P1 STG.E desc[UR10][R100.64], R131 ;  /* 0x0000008364009986 */ /* 0x0021e2000c10190a */
[----:B------:R-:W-:Y:S05]  /*20840*/  @!P0 BRA `(.L_x_6745) ;  /* 0x0000000000c08947 */ /* 0x000fea0003800000 */
[--C-:B------:R-:W-:Y:S01]  /*20850*/  FADD.FTZ R128, R72, -R132.reuse ;  /* 0x8000008448807221 */ /* 0x100fe20000010000 */
[--C-:B0-----:R-:W-:Y:S01]  /*20860*/  FADD.FTZ R102, R70, -R132.reuse ;  /* 0x8000008446667221 */ /* 0x101fe20000010000 */
[----:B------:R-:W-:Y:S01]  /*20870*/  SHF.L.U32 R129, R25, 0x10, RZ ;  /* 0x0000001019817819 */ /* 0x000fe200000006ff */
[--C-:B------:R-:W-:Y:S01]  /*20880*/  FADD.FTZ R134, R74, -R132.reuse ;  /* 0x800000844a867221 */ /* 0x100fe20000010000 */
[----:B------:R-:W-:Y:S01]  /*20890*/  SHF.L.U32 R137, R30, 0x10, RZ ;  /* 0x000000101e897819 */ /* 0x000fe200000006ff */
[----:B------:R-:W-:Y:S01]  /*208a0*/  FMUL.FTZ R128, R131, R128 ;  /* 0x0000008083807220 */ /* 0x000fe20000410000 */
[----:B------:R-:W-:Y:S02]  /*208b0*/  IMAD.U32 R133, R29, 0x10000, RZ ;  /* 0x000100001d857824 */ /* 0x000fe400078e00ff */
[C---:B------:R-:W-:Y:S01]  /*208c0*/  FMUL.FTZ R102, R131.reuse, R102 ;  /* 0x0000006683667220 */ /* 0x040fe20000410000 */
[----:B------:R-:W-:Y:S02]  /*208d0*/  IMAD.U32 R135, R26, 0x10000, RZ ;  /* 0x000100001a877824 */ /* 0x000fe400078e00ff */
[----:B------:R-:W-:Y:S01]  /*208e0*/  FMUL.FTZ R136, R131, R134 ;  /* 0x0000008683887220 */ /* 0x000fe20000410000 */
[----:B------:R-:W-:Y:S01]  /*208f0*/  FADD.FTZ R100, R68, -R132 ;  /* 0x8000008444647221 */ /* 0x000fe20000010000 */
[----:B------:R-:W-:Y:S01]  /*20900*/  FFMA.FTZ R134, R102, R129, R133 ;  /* 0x0000008166867223 */ /* 0x000fe20000010085 */
[----:B------:R-:W-:Y:S01]  /*20910*/  FFMA.FTZ R137, R128, R135, R137 ;  /* 0x0000008780897223 */ /* 0x000fe20000010089 */
[----:B------:R-:W-:Y:S01]  /*20920*/  IMAD.U32 R139, R27, 0x10000, RZ ;  /* 0x000100001b8b7824 */ /* 0x000fe200078e00ff */
[----:B------:R-:W0:Y:S01]  /*20930*/  LDC.64 R128, c[0x0][0x428] ;  /* 0x00010a00ff807b82 */ /* 0x000e220000000a00 */
[----:B------:R-:W-:-:S02]  /*20940*/  IMAD.U32 R141, R31, 0x10000, RZ ;  /* 0x000100001f8d7824 */ /* 0x000fc400078e00ff */
[----:B------:R-:W-:Y:S01]  /*20950*/  FMUL.FTZ R100, R131, R100 ;  /* 0x0000006483647220 */ /* 0x000fe20000410000 */
[----:B------:R-:W-:Y:S02]  /*20960*/  IMAD.U32 R101, R24, 0x10000, RZ ;  /* 0x0001000018657824 */ /* 0x000fe400078e00ff */
[--C-:B------:R-:W-:Y:S01]  /*20970*/  FADD.FTZ R102, R69, -R132.reuse ;  /* 0x8000008445667221 */ /* 0x100fe20000010000 */
[----:B------:R-:W-:Y:S02]  /*20980*/  IMAD.U32 R103, R28, 0x10000, RZ ;  /* 0x000100001c677824 */ /* 0x000fe400078e00ff */
        /* <DEDUP_REMOVED lines=28> */
.L_x_6745:
[----:B------:R-:W-:Y:S05]  /*20b50*/  BSYNC.RECONVERGENT B0 ;  /* 0x0000000000007941 */ /* 0x000fea0003800200 */
.L_x_6744:
[----:B------:R-:W-:Y:S01]  /*20b60*/  LOP3.LUT P0, RZ, R5, 0x80, RZ, 0xc0, !PT ;  /* 0x0000008005ff7812 */ /* 0x000fe2000780c0ff */
[----:B------:R-:W-:-:S12]  /*20b70*/  BSSY.RECONVERGENT B0, `(.L_x_6746) ;  /* 0x0000032000007945 */ /* 0x000fd80003800200 */
[----:B------:R-:W-:Y:S05]  /*20b80*/  @!P0 BRA `(.L_x_6747) ;  /* 0x0000000000c08947 */ /* 0x000fea0003800000 */
[--C-:B-1----:R-:W-:Y:S01]  /*20b90*/  FADD.FTZ R128, R80, -R132.reuse ;  /* 0x8000008450807221 */ /* 0x102fe20000010000 */
[--C-:B0-----:R-:W-:Y:S01]  /*20ba0*/  FADD.FTZ R102, R78, -R132.reuse ;  /* 0x800000844e667221 */ /* 0x101fe20000010000 */
[----:B------:R-:W-:Y:S01]  /*20bb0*/  IMAD.U32 R129, R33, 0x10000, RZ ;  /* 0x0001000021817824 */ /* 0x000fe200078e00ff */
[----:B------:R-:W-:Y:S01]  /*20bc0*/  SHF.L.U32 R133, R37, 0x10, RZ ;  /* 0x0000001025857819 */ /* 0x000fe200000006ff */
[--C-:B------:R-:W-:Y:S01]  /*20bd0*/  FADD.FTZ R134, R82, -R132.reuse ;  /* 0x8000008452867221 */ /* 0x100fe20000010000 */
[C---:B------:R-:W-:Y:S01]  /*20be0*/  FMUL.FTZ R128, R131.reuse, R128 ;  /* 0x0000008083807220 */ /* 0x040fe20000410000 */
[----:B------:R-:W-:Y:S02]  /*20bf0*/  IMAD.U32 R135, R34, 0x10000, RZ ;  /* 0x0001000022877824 */ /* 0x000fe400078e00ff */
[C---:B------:R-:W-:Y:S01]  /*20c00*/  FMUL.FTZ R102, R131.reuse, R102 ;  /* 0x0000006683667220 */ /* 0x040fe20000410000 */
[----:B------:R-:W-:Y:S02]  /*20c10*/  IMAD.U32 R137, R38, 0x10000, RZ ;  /* 0x0001000026897824 */ /* 0x000fe400078e00ff */
        /* <DEDUP_REMOVED lines=39> */
.L_x_6747:
[----:B------:R-:W-:Y:S05]  /*20e90*/  BSYNC.RECONVERGENT B0 ;  /* 0x0000000000007941 */ /* 0x000fea0003800200 */
.L_x_6746:
[----:B------:R-:W-:Y:S01]  /*20ea0*/  LOP3.LUT P0, RZ, R5, 0x40, RZ, 0xc0, !PT ;  /* 0x0000004005ff7812 */ /* 0x000fe2000780c0ff */
[----:B------:R-:W-:-:S12]  /*20eb0*/  BSSY.RECONVERGENT B0, `(.L_x_6748) ;  /* 0x0000032000007945 */ /* 0x000fd80003800200 */
[----:B------:R-:W-:Y:S05]  /*20ec0*/  @!P0 BRA `(.L_x_6749) ;  /* 0x0000000000c08947 */ /* 0x000fea0003800000 */
[--C-:B-12---:R-:W-:Y:S01]  /*20ed0*/  FADD.FTZ R128, R88, -R132.reuse ;  /* 0x8000008458807221 */ /* 0x106fe20000010000 */
[--C-:B0-----:R-:W-:Y:S01]  /*20ee0*/  FADD.FTZ R102, R86, -R132.reuse ;  /* 0x8000008456667221 */ /* 0x101fe20000010000 */
[----:B------:R-:W-:Y:S01]  /*20ef0*/  IMAD.U32 R129, R41, 0x10000, RZ ;  /* 0x0001000029817824 */ /* 0x000fe200078e00ff */
[----:B------:R-:W-:Y:S01]  /*20f00*/  SHF.L.U32 R135, R42, 0x10, RZ ;  /* 0x000000102a877819 */ /* 0x000fe200000006ff */
[--C-:B------:R-:W-:Y:S01]  /*20f10*/  FADD.FTZ R134, R90, -R132.reuse ;  /* 0x800000845a867221 */ /* 0x100fe20000010000 */
[----:B------:R-:W-:Y:S01]  /*20f20*/  FMUL.FTZ R128, R131, R128 ;  /* 0x0000008083807220 */ /* 0x000fe20000410000 */
[----:B------:R-:W-:Y:S02]  /*20f30*/  IMAD.U32 R133, R45, 0x10000, RZ ;  /* 0x000100002d857824 */ /* 0x000fe400078e00ff */
[C---:B------:R-:W-:Y:S01]  /*20f40*/  FMUL.FTZ R102, R131.reuse, R102 ;  /* 0x0000006683667220 */ /* 0x040fe20000410000 */
[----:B------:R-:W-:Y:S02]  /*20f50*/  IMAD.U32 R137, R46, 0x10000, RZ ;  /* 0x000100002e897824 */ /* 0x000fe400078e00ff */
[----:B------:R-:W-:Y:S01]  /*20f60*/  FMUL.FTZ R136, R131, R134 ;  /* 0x0000008683887220 */ /* 0x000fe20000410000 */
[----:B------:R-:W-:Y:S01]  /*20f70*/  SHF.L.U32 R141, R47, 0x10, RZ ;  /* 0x000000102f8d7819 */ /* 0x000fe200000006ff */
[----:B------:R-:W-:Y:S01]  /*20f80*/  FFMA.FTZ R134, R102, R129, R133 ;  /* 0x0000008166867223 */ /* 0x000fe20000010085 */
[----:B------:R-:W-:Y:S01]  /*20f90*/  FFMA.FTZ R137, R128, R135, R137 ;  /* 0x0000008780897223 */ /* 0x000fe20000010089 */
[----:B------:R-:W-:Y:S01]  /*20fa0*/  IMAD.U32 R139, R43, 0x10000, RZ ;  /* 0x000100002b8b7824 */ /* 0x000fe200078e00ff */
[----:B------:R-:W0:Y:S01]  /*20fb0*/  LDC.64 R128, c[0x0][0x428] ;  /* 0x00010a00ff807b82 */ /* 0x000e220000000a00 */
[----:B------:R-:W-:Y:S01]  /*20fc0*/  FADD.FTZ R100, R84, -R132 ;  /* 0x8000008454647221 */ /* 0x000fe20000010000 */
[----:B------:R-:W-:Y:S01]  /*20fd0*/  SHF.L.U32 R103, R44, 0x10, RZ ;  /* 0x000000102c677819 */ /* 0x000fe200000006ff */
[----:B------:R-:W-:Y:S01]  /*20fe0*/  FFMA.FTZ R140, R136, R139, R141 ;  /* 0x0000008b888c7223 */ /* 0x000fe2000001008d */
[----:B------:R-:W-:-:S02]  /*20ff0*/  IMAD.U32 R101, R40, 0x10000, RZ ;  /* 0x0001000028657824 */ /* 0x000fc400078e00ff */
[----:B------:R-:W-:Y:S01]  /*21000*/  FMUL.FTZ R100, R131, R100 ;  /* 0x0000006483647220 */ /* 0x000fe20000410000 */
[--C-:B------:R-:W-:Y:S01]  /*21010*/  FADD.FTZ R136, R87, -R132.reuse ;  /* 0x8000008457887221 */ /* 0x100fe20000010000 */
[--C-:B------:R-:W-:Y:S01]  /*21020*/  FADD.FTZ R102, R85, -R132.reuse ;  /* 0x8000008455667221 */ /* 0x100fe20000010000 */
        /* <DEDUP_REMOVED lines=26> */
.L_x_6749:
[----:B------:R-:W-:Y:S05]  /*211d0*/  BSYNC.RECONVERGENT B0 ;  /* 0x0000000000007941 */ /* 0x000fea0003800200 */
.L_x_6748:
[----:B------:R-:W-:Y:S01]  /*211e0*/  LOP3.LUT P0, RZ, R5, 0x20, RZ, 0xc0, !PT ;  /* 0x0000002005ff7812 */ /* 0x000fe2000780c0ff */
[----:B------:R-:W-:-:S12]  /*211f0*/  BSSY.RECONVERGENT B0, `(.L_x_6750) ;  /* 0x0000038000007945 */ /* 0x000fd80003800200 */
[----:B------:R-:W-:Y:S05]  /*21200*/  @!P0 BRA `(.L_x_6751) ;  /* 0x0000000000d88947 */ /* 0x000fea0003800000 */
[--C-:B0123--:R-:W-:Y:S01]  /*21210*/  FADD.FTZ R100, R92, -R132.reuse ;  /* 0x800000845c647221 */ /* 0x10ffe20000010000 */
[--C-:B------:R-:W-:Y:S01]  /*21220*/  FADD.FTZ R128, R93, -R132.reuse ;  /* 0x800000845d807221 */ /* 0x100fe20000010000 */
[--C-:B------:R-:W-:Y:S01]  /*21230*/  FADD.FTZ R134, R94, -R132.reuse ;  /* 0x800000845e867221 */ /* 0x100fe20000010000 */
[--C-:B------:R-:W-:Y:S01]  /*21240*/  FADD.FTZ R136, R95, -R132.reuse ;  /* 0x800000845f887221 */ /* 0x100fe20000010000 */
[--C-:B------:R-:W-:Y:S01]  /*21250*/  FADD.FTZ R138, R96, -R132.reuse ;  /* 0x80000084608a7221 */ /* 0x100fe20000010000 */
[--C-:B------:R-:W-:Y:S01]  /*21260*/  FADD.FTZ R140, R97, -R132.reuse ;  /* 0x80000084618c7221 */ /* 0x100fe20000010000 */
[--C-:B------:R-:W-:Y:S01]  /*21270*/  FADD.FTZ R142, R98, -R132.reuse ;  /* 0x80000084628e7221 */ /* 0x100fe20000010000 */
[----:B------:R-:W-:Y:S01]  /*21280*/  FADD.FTZ R132, R99, -R132 ;  /* 0x8000008463847221 */ /* 0x000fe20000010000 */
[----:B------:R-:W-:Y:S02]  /*21290*/  IMAD.U32 R129, R52, 0x10000, RZ ;  /* 0x0001000034817824 */ /* 0x000fe400078e00ff */
[----:B------:R-:W-:Y:S01]  /*212a0*/  FMUL.FTZ R102, R131, R100 ;  /* 0x0000006483667220 */ /* 0x000fe20000410000 */
[----:B------:R-:W-:-:S02]  /*212b0*/  IMAD.U32 R103, R48, 0x10000, RZ ;  /* 0x0001000030677824 */ /* 0x000fc400078e00ff */
        /* <DEDUP_REMOVED lines=8> */
[----:B------:R-:W-:Y:S01]  /*21340*/  SHF.L.U32 R133, R49, 0x10, RZ ;  /* 0x0000001031857819 */ /* 0x000fe200000006ff */
[----:B------:R-:W0:Y:S01]  /*21350*/  LDC.64 R128, c[0x0][0x428] ;  /* 0x00010a00ff807b82 */ /* 0x000e220000000a00 */
[----:B------:R-:W-:Y:S01]  /*21360*/  SHF.L.U32 R139, R54, 0x10, RZ ;  /* 0x00000010368b7819 */ /* 0x000fe200000006ff */
[----:B------:R-:W-:Y:S01]  /*21370*/  IMAD.U32 R135, R53, 0x10000, RZ ;  /* 0x0001000035877824 */ /* 0x000fe200078e00ff */
        /* <DEDUP_REMOVED lines=8> */
[----:B------:R-:W-:Y:S01]  /*21400*/  PRMT R139, R54, 0x7632, R139 ;  /* 0x00007632368b7816 */ /* 0x000fe2000000008b */
[C---:B------:R-:W-:Y:S01]  /*21410*/  IMAD.U32 R141, R51.reuse, 0x10000, RZ ;  /* 0x00010000338d7824 */ /* 0x040fe200078e00ff */
        /* <DEDUP_REMOVED lines=15> */
[----:B0-----:R-:W-:Y:S01]  /*21510*/  IMAD.WIDE.U32 R128, R123, 0x10, R128 ;  /* 0x000000107b807825 */ /* 0x001fe200078e0080 */
[----:B------:R-:W-:Y:S02]  /*21520*/  F2FP.BF16.F32.PACK_AB R103, R136, R141 ;  /* 0x0000008d8867723e */ /* 0x000fe400000010ff */
[----:B------:R-:W-:Y:S02]  /*21530*/  F2FP.BF16.F32.PACK_AB R102, R140, R137 ;  /* 0x000000898c66723e */ /* 0x000fe400000010ff */
[----:B------:R-:W-:-:S02]  /*21540*/  F2FP.BF16.F32.PACK_AB R101, R101, R134 ;  /* 0x000000866565723e */ /* 0x000fc400000010ff */
[----:B------:R-:W-:-:S05]  /*21550*/  F2FP.BF16.F32.PACK_AB R100, R100, R131 ;  /* 0x000000836464723e */ /* 0x000fca00000010ff */
[----:B------:R4:W-:Y:S02]  /*21560*/  STG.E.128 desc[UR10][R128.64], R100 ;  /* 0x0000006480007986 */ /* 0x0009e4000c101d0a */
.L_x_6751:
[----:B------:R-:W-:Y:S05]  /*21570*/  BSYNC.RECONVERGENT B0 ;  /* 0x0000000000007941 */ /* 0x000fea0003800200 */
.L_x_6750:
[----:B------:R-:W-:Y:S02]  /*21580*/  UIADD3 UR6, UPT, UPT, UR6, UR18, URZ ;  /* 0x0000001206067290 */ /* 0x000fe4000fffe0ff */
[----:B------:R-:W-:Y:S02]  /*21590*/  UPLOP3.LUT UP1, UPT, UPT, UPT, UP1, 0x40, 0x4 ;  /* 0x000000000004789c */ /* 0x000fe40003f2e810 */
[----:B------:R-:W-:-:S09]  /*215a0*/  UISETP.GE.AND UP0, UPT, UR6, UR19, UPT ;  /* 0x000000130600728c */ /* 0x000fd2000bf06270 */
[----:B------:R-:W-:Y:S05]  /*215b0*/  BRA.U !UP0, `(.L_x_6752) ;  /* 0xfffffdf908347547 */ /* 0x000fea000b83ffff */
[----:B------:R-:W-:Y:S05]  /*215c0*/  EXIT ;  /* 0x000000000000794d */ /* 0x000fea0003800000 */
.L_x_6753:
        /* <DEDUP_REMOVED lines=11> */
.L_x_17970:


//--------------------- .text._ZN10layer_norm31ln_parallel_residual_fwd_kernelINS_13Kernel_traitsI13__nv_bfloat16S2_fS2_fjLj4096ELj1ELj1ELj4ELj16ENS_18Kernel_traits_baseILj4096ES2_S2_fS2_fjLj128EEEEELb1ELb1ELb1EEEvNS_9FwdParamsE --------------------------
	.section	.text._ZN10layer_norm31ln_parallel_residual_fwd_kernelINS_13Kernel_traitsI13__nv_bfloat16S2_fS2_fjLj4096ELj1ELj1ELj4ELj16ENS_18Kernel_traits_baseILj4096ES2_S2_fS2_fjLj128EEEEELb1ELb1ELb1EEEvNS_9FwdParamsE,"ax",@progbits
	.align	128
        .global         _ZN10layer_norm31ln_parallel_residual_fwd_kernelINS_13Kernel_traitsI13__nv_bfloat16S2_fS2_fjLj4096ELj1ELj1ELj4ELj16ENS_18Kernel_traits_baseILj4096ES2_S2_fS2_fjLj128EEEEELb1ELb1ELb1EEEvNS_9FwdParamsE
        .type           _ZN10layer_norm31ln_parallel_residual_fwd_kernelINS_13Kernel_traitsI13__nv_bfloat16S2_fS2_fjLj4096ELj1ELj1ELj4ELj16ENS_18Kernel_traits_baseILj4096ES2_S2_fS2_fjLj128EEEEELb1ELb1ELb1EEEvNS_9FwdParamsE,@function
        .size           _ZN10layer_norm31ln_parallel_residual_fwd_kernelINS_13Kernel_traitsI13__nv_bfloat16S2_fS2_fjLj4096ELj1ELj1ELj4ELj16ENS_18Kernel_traits_baseILj4096ES2_S2_fS2_fjLj128EEEEELb1ELb1ELb1EEEvNS_9FwdParamsE,(.L_x_17971 - _ZN10layer_norm31ln_parallel_residual_fwd_kernelINS_13Kernel_traitsI13__nv_bfloat16S2_fS2_fjLj4096ELj1ELj1ELj4ELj16ENS_18Kernel_traits_baseILj4096ES2_S2_fS2_fjLj128EEEEELb1ELb1ELb1EEEvNS_9FwdParamsE)
        .other          _ZN10layer_norm31ln_parallel_residual_fwd_kernelINS_13Kernel_traitsI13__nv_bfloat16S2_fS2_fjLj4096ELj1ELj1ELj4ELj16ENS_18Kernel_traits_baseILj4096ES2_S2_fS2_fjLj128EEEEELb1ELb1ELb1EEEvNS_9FwdParamsE,@"STO_CUDA_ENTRY STV_DEFAULT"
_ZN10layer_norm31ln_parallel_residual_fwd_kernelINS_13Kernel_traitsI13__nv_bfloat16S2_fS2_fjLj4096ELj1ELj1ELj4ELj16ENS_18Kernel_traits_baseILj4096ES2_S2_fS2_fjLj128EEEEELb1ELb1ELb1EEEvNS_9FwdParamsE:
.text._ZN10layer_norm31ln_parallel_residual_fwd_kernelINS_13Kernel_traitsI13__nv_bfloat16S2_fS2_fjLj4096ELj1ELj1ELj4ELj16ENS_18Kernel_traits_baseILj4096ES2_S2_fS2_fjLj128EEEEELb1ELb1ELb1EEEvNS_9FwdParamsE:
        /* <DEDUP_REMOVED lines=8> */
[C-C-:B-1----:R-:W-:Y:S01]  /*0080*/  @P0 IMAD.WIDE.U32 R6, R116.reuse, 0x10, R8.reuse ;  /* 0x0000001074060825 */ /* 0x142fe200078e0008 */
[----:B------:R-:W1:Y:S04]  /*0090*/  LDC R141, c[0x0][0x458] ;  /* 0x00011600ff8d7b82 */ /* 0x000e680000000800 */
[----:B--2---:R-:W5:Y:S04]  /*00a0*/  @P0 LDG.E.128 R92, desc[UR10][R6.64] ;  /* 0x0000000a065c0981 */ /* 0x004f68000c1e1d00 */
[----:B------:R-:W5:Y:S01]  /*00b0*/  @P0 LDG.E.128 R88, desc[UR10][R6.64+0x800] ;  /* 0x0008000a06580981 */ /* 0x000f62000c1e1d00 */
[----:B------:R-:W2:Y:S03]  /*00c0*/  LDC R12, c[0x0][0x45c] ;  /* 0x00011700ff0c7b82 */ /* 0x000ea60000000800 */
[----:B------:R-:W5:Y:S04]  /*00d0*/  @P0 LDG.E.128 R84, desc[UR10][R6.64+0x1000] ;  /* 0x0010000a06540981 */ /* 0x000f68000c1e1d00 */
[----:B------:R3:W5:Y:S01]  /*00e0*/  @P0 LDG.E.128 R80, desc[UR10][R6.64+0x1800] ;  /* 0x0018000a06500981 */ /* 0x000762000c1e1d00 */
[----:B------:R-:W3:Y:S01]  /*00f0*/  @P0 LDC.64 R10, c[0x0][0x438] ;  /* 0x00010e00ff0a0b82 */ /* 0x000ee20000000a00 */
[----:B------:R-:W4:Y:S01]  /*0100*/  LDCU.64 UR8, c[0x0][0x450] ;  /* 0x00008a00ff0877ac */ /* 0x000f220008000a00 */
[----:B0-----:R-:W-:Y:S01]  /*0110*/  ISETP.NE.AND P1, PT, RZ, UR4, PT ;  /* 0x00000004ff007c0c */ /* 0x001fe2000bf25270 */
[----:B------:R-:W-:Y:S01]  /*0120*/  @!P0 IMAD.WIDE.U32 R8, R116, 0x10, R8 ;  /* 0x0000001074088825 */ /* 0x000fe200078e0008 */
[----:B------:R-:W0:Y:S11]  /*0130*/  LDCU UR4, c[0x0][0x384] ;  /* 0x00007080ff0477ac */ /* 0x000e360008000800 */
[----:B-1----:R-:W-:Y:S01]  /*0140*/  @P1 IMAD.MOV.U32 R4, RZ, RZ, R141 ;  /* 0x000000ffff041224 */ /* 0x002fe200078e008d */
[----:B--2---:R-:W-:Y:S01]  /*0150*/  @P1 MOV R5, R12 ;  /* 0x0000000c00051202 */ /* 0x004fe20000000f00 */
[----:B----4-:R-:W-:-:S02]  /*0160*/  IMAD.U32 R2, RZ, RZ, UR8 ;  /* 0x00000008ff027e24 */ /* 0x010fc4000f8e00ff */
[----:B------:R-:W-:-:S03]  /*0170*/  IMAD.U32 R3, RZ, RZ, UR9 ;  /* 0x00000009ff037e24 */ /* 0x000fc6000f8e00ff */
[----:B------:R-:W5:Y:S01]  /*0180*/  @P1 LDG.E.64 R4, desc[UR10][R4.64] ;  /* 0x0000000a04041981 */ /* 0x000f62000c1e1b00 */
[----:B---3--:R-:W-:Y:S01]  /*0190*/  @P0 IMAD.WIDE.U32 R6, R116, 0x10, R10 ;  /* 0x0000001074060825 */ /* 0x008fe200078e000a */
[----:B------:R-:W0:Y:S02]  /*01a0*/  S2UR UR18, SR_CTAID.X ;  /* 0x00000000001279c3 */ /* 0x000e240000002500 */
[----:B------:R-:W5:Y:S04]  /*01b0*/  @P1 LDG.E.64 R2, desc[UR10][R2.64] ;  /* 0x0000000a02021981 */ /* 0x000f68000c1e1b00 */
[----:B------:R1:W5:Y:S02]  /*01c0*/  @P0 LDG.E.128 R76, desc[UR10][R6.64] ;  /* 0x0000000a064c0981 */ /* 0x000364000c1e1d00 */
[----:B------:R-:W2:Y:S02]  /*01d0*/  @P1 LDC R11, c[0x0][0x460] ;  /* 0x00011800ff0b1b82 */ /* 0x000ea40000000800 */
[----:B------:R1:W5:Y:S04]  /*01e0*/  @P0 LDG.E.128 R72, desc[UR10][R6.64+0x800] ;  /* 0x0008000a06480981 */ /* 0x000368000c1e1d00 */
[----:B------:R1:W5:Y:S04]  /*01f0*/  @P0 LDG.E.128 R68, desc[UR10][R6.64+0x1000] ;  /* 0x0010000a06440981 */ /* 0x000368000c1e1d00 */
[----:B------:R1:W5:Y:S04]  /*0200*/  @P0 LDG.E.128 R64, desc[UR10][R6.64+0x1800] ;  /* 0x0018000a06400981 */ /* 0x000368000c1e1d00 */
[----:B------:R1:W5:Y:S04]  /*0210*/  @!P0 LDG.E.128 R92, desc[UR10][R8.64] ;  /* 0x0000000a085c8981 */ /* 0x000368000c1e1d00 */
[----:B------:R1:W5:Y:S04]  /*0220*/  @!P0 LDG.E.128 R88, desc[UR10][R8.64+0x800] ;  /* 0x0008000a08588981 */ /* 0x000368000c1e1d00 */
[----:B------:R1:W5:Y:S04]  /*0230*/  @!P0 LDG.E.128 R84, desc[UR10][R8.64+0x1000] ;  /* 0x0010000a08548981 */ /* 0x000368000c1e1d00 */
[----:B------:R1:W5:Y:S01]  /*0240*/  @!P0 LDG.E.128 R80, desc[UR10][R8.64+0x1800] ;  /* 0x0018000a08508981 */ /* 0x000362000c1e1d00 */
[----:B0-----:R-:W-:-:S06]  /*0250*/  UISETP.GE.AND UP0, UPT, UR18, UR4, UPT ;  /* 0x000000041200728c */ /* 0x001fcc000bf06270 */
[----:B------:R-:W-:-:S13]  /*0260*/  PLOP3.LUT P2, PT, PT, PT, UP0, 0x80, 0x8 ;  /* 0x000000000008781c */ /* 0x000fda0003f4f008 */
[----:B-12---:R-:W-:Y:S05]  /*0270*/  @P2 EXIT ;  /* 0x000000000000294d */ /* 0x006fea0003800000 */
[----:B------:R-:W0:Y:S01]  /*0280*/  LDC R7, c[0x0][0x360] ;  /* 0x0000d800ff077b82 */ /* 0x000e220000000800 */
        /* <DEDUP_REMOVED lines=15> */
[----:B------:R-:W-:Y:S01]  /*0380*/  IMAD.HI.U32 R0, R2, -0x2daee0ad, RZ ;  /* 0xd2511f5302007827 */ /* 0x000fe200078e00ff */
        /* <DEDUP_REMOVED lines=19> */
[----:B------:R-:W-:Y:S01]  /*04c0*/  UIADD3 UR32, UPT, UPT, UR8, 0x1715609d, URZ ;  /* 0x1715609d08207890 */ /* 0x000fe2000fffe0ff */
[----:B------:R-:W-:Y:S01]  /*04d0*/  PRMT R15, R86, 0x7632, R15 ;  /* 0x00007632560f7816 */ /* 0x000fe2000000000f */
[----:B------:R-:W-:Y:S01]  /*04e0*/  UIADD3 UR33, UPT, UPT, UR9, -0x56f99767, URZ ;  /* 0xa906689909217890 */ /* 0x000fe2000fffe0ff */
[----:B------:R-:W-:Y:S01]  /*04f0*/  LOP3.LUT R6, R7, UR24, R6, 0x96, !PT ;  /* 0x0000001807067c12 */ /* 0x000fe2000f8e9606 */
[----:B------:R-:W-:Y:S01]  /*0500*/  IMAD.HI.U32 R8, R5, -0x2daee0ad, RZ ;  /* 0xd2511f5305087827 */ /* 0x000fe200078e00ff */
[----:B------:R-:W-:Y:S01]  /*0510*/  UIADD3 UR34, UPT, UPT, UR8, -0x4ab325aa, URZ ;  /* 0xb54cda5608227890 */ /* 0x000fe2000fffe0ff */
[----:B------:R-:W-:Y:S01]  /*0520*/  PRMT R16, R85, 0x7632, R16 ;  /* 0x0000763255107816 */ /* 0x000fe20000000010 */
[----:B------:R-:W-:Y:S01]  /*0530*/  UIADD3 UR35, UPT, UPT, UR9, 0x646e171e, URZ ;  /* 0x646e171e09237890 */ /* 0x000fe2000fffe0ff */
[----:B------:R-:W-:Y:S01]  /*0540*/  IMAD R10, R5, -0x2daee0ad, RZ ;  /* 0xd2511f53050a7824 */ /* 0x000fe200078e02ff */
[----:B------:R-:W-:Y:S01]  /*0550*/  LOP3.LUT R8, R9, UR25, R8, 0x96, !PT ;  /* 0x0000001909087c12 */ /* 0x000fe2000f8e9608 */
[----:B------:R-:W-:Y:S01]  /*0560*/  IMAD R5, R0, -0x326172a9, RZ ;  /* 0xcd9e8d5700057824 */ /* 0x000fe200078e02ff */
[----:B------:R-:W-:Y:S01]  /*0570*/  UIADD3 UR36, UPT, UPT, UR8, 0x5384540f, URZ ;  /* 0x5384540f08247890 */ /* 0x000fe2000fffe0ff */
[----:B------:R-:W-:Y:S01]  /*0580*/  IMAD.HI.U32 R7, R6, -0x2daee0ad, RZ ;  /* 0xd2511f5306077827 */ /* 0x000fe200078e00ff */
        /* <DEDUP_REMOVED lines=10> */
[----:B------:R-:W-:Y:S01]  /*0630*/  UIADD3 UR40, UPT, UPT, UR8, -0x700cb87f, URZ ;  /* 0x8ff3478108287890 */ /* 0x000fe2000fffe0ff */
[----:B------:R-:W-:Y:S01]  /*0640*/  IMAD.HI.U32 R5, R7, -0x326172a9, RZ ;  /* 0xcd9e8d5707057827 */ /* 0x000fe200078e00ff */
[----:B------:R-:W-:Y:S01]  /*0650*/  UIADD3 UR41, UPT, UPT, UR9, -0x695add53, URZ ;  /* 0x96a522ad09297890 */ /* 0x000fe2000fffe0ff */
[----:B------:R-:W-:Y:S01]  /*0660*/  PRMT R19, R80, 0x7632, R19 ;  /* 0x0000763250137816 */ /* 0x000fe20000000013 */
[----:B-1----:R-:W-:Y:S01]  /*0670*/  UISETP.NE.U32.AND UP0, UPT, UR4, URZ, UPT ;  /* 0x000000ff0400728c */ /* 0x002fe2000bf05070 */
[----:B------:R-:W-:Y:S01]  /*0680*/  IMAD.HI.U32 R6, R0, -0x2daee0ad, RZ ;  /* 0xd2511f5300067827 */ /* 0x000fe200078e00ff */
[----:B------:R-:W-:-:S02]  /*0690*/  LOP3.LUT R5, R8, UR28, R5, 0x96, !PT ;  /* 0x0000001c08057c12 */ /* 0x000fc4000f8e9605 */
[----:B------:R-:W-:Y:S02]  /*06a0*/  @!P0 CS2R R66, SRZ ;  /* 0x0000000000428805 */ /* 0x000fe4000001ff00 */
[----:B------:R-:W-:Y:S01]  /*06b0*/  PRMT R20, R79, 0x7632, R20 ;  /* 0x000076324f147816 */ /* 0x000fe20000000014 */
[----:B------:R-:W-:Y:S01]  /*06c0*/  IMAD R7, R7, -0x326172a9, RZ ;  /* 0xcd9e8d5707077824 */ /* 0x000fe200078e02ff */
[----:B------:R-:W-:Y:S01]  /*06d0*/  LOP3.LUT R6, R9, UR29, R6, 0x96, !PT ;  /* 0x0000001d09067c12 */ /* 0x000fe2000f8e9606 */
[----:B------:R-:W-:Y:S01]  /*06e0*/  IMAD R9, R0, -0x2daee0ad, RZ ;  /* 0xd2511f5300097824 */ /* 0x000fe200078e02ff */
[----:B------:R-:W-:Y:S01]  /*06f0*/  PRMT R21, R78, 0x7632, R21 ;  /* 0x000076324e157816 */ /* 0x000fe20000000015 */
[----:B------:R-:W-:Y:S01]  /*0700*/  IMAD.HI.U32 R8, R5, -0x2daee0ad, RZ ;  /* 0xd2511f5305087827 */ /* 0x000fe200078e00ff */
[----:B------:R-:W-:Y:S01]  /*0710*/  PRMT R22, R77, 0x7632, R22 ;  /* 0x000076324d167816 */ /* 0x000fe20000000016 */
[----:B------:R-:W-:Y:S01]  /*0720*/  UISETP.NE.AND.EX UP0, UPT, UR5, URZ, UPT, UP0 ;  /* 0x000000ff0500728c */ /* 0x000fe2000bf05300 */
[----:B------:R-:W-:Y:S01]  /*0730*/  PRMT R23, R76, 0x7632, R23 ;  /* 0x000076324c177816 */ /* 0x000fe20000000017 */
[C---:B------:R-:W-:Y:S01]  /*0740*/  IMAD.HI.U32 R0, R6.reuse, -0x326172a9, RZ ;  /* 0xcd9e8d5706007827 */ /* 0x040fe200078e00ff */
[----:B------:R-:W-:Y:S01]  /*0750*/  LOP3.LUT R8, R9, UR31, R8, 0x96, !PT ;  /* 0x0000001f09087c12 */ /* 0x000fe2000f8e9608 */
[----:B------:R-:W-:Y:S01]  /*0760*/  UPLOP3.LUT UP1, UPT, UPT, UPT, UPT, 0x40, 0x4 ;  /* 0x000000000004789c */ /* 0x000fe20003f2e870 */
        /* <DEDUP_REMOVED lines=21> */
[----:B------:R-:W-:Y:S01]  /*08c0*/  IMAD.HI.U32 R0, R5, -0x326172a9, RZ ;  /* 0xcd9e8d5705007827 */ /* 0x000fe200078e00ff */
[----:B------:R-:W-:Y:S01]  /*08d0*/  LOP3.LUT R9, R10, UR35, R9, 0x96, !PT ;  /* 0x000000230a097c12 */ /* 0x000fe2000f8e9609 */
[----:B------:R-:W3:Y:S01]  /*08e0*/  LDCU.U8 UR22, c[0x0][0x410] ;  /* 0x00008200ff1677ac */ /* 0x000ee20008000000 */
[----:B------:R-:W-:Y:S01]  /*08f0*/  PRMT R10, R91, 0x7632, R10 ;  /* 0x000076325b0a7816 */ /* 0x000fe2000000000a */
[----:B------:R-:W-:Y:S01]  /*0900*/  IMAD R8, R5, -0x326172a9, RZ ;  /* 0xcd9e8d5705087824 */ /* 0x000fe200078e02ff */
[----:B------:R-:W-:Y:S01]  /*0910*/  LOP3.LUT R0, R7, UR34, R0, 0x96, !PT ;  /* 0x0000002207007c12 */ /* 0x000fe2000f8e9600 */
[----:B------:R-:W-:Y:S01]  /*0920*/  IMAD R7, R6, -0x2daee0ad, RZ ;  /* 0xd2511f5306077824 */ /* 0x000fe200078e02ff */
[----:B------:R-:W-:Y:S01]  /*0930*/  PRMT R108, R65, 0x7632, R108 ;  /* 0x00007632416c7816 */ /* 0x000fe2000000006c */
[----:B------:R-:W-:Y:S01]  /*0940*/  IMAD.HI.U32 R5, R9, -0x326172a9, RZ ;  /* 0xcd9e8d5709057827 */ /* 0x000fe200078e00ff */
[----:B------:R-:W-:Y:S01]  /*0950*/  PRMT R109, R64, 0x7632, R109 ;  /* 0x00007632406d7816 */ /* 0x000fe2000000006d */
[----:B------:R-:W4:Y:S02]  /*0960*/  LDCU UR23, c[0x0][0x400] ;  /* 0x00008000ff1777ac */ /* 0x000f240008000800 */
        /* <DEDUP_REMOVED lines=8> */
[--C-:B------:R-:W-:Y:S01]  /*09f0*/  LOP3.LUT R122, R8, UR39, R7.reuse, 0x96, !PT ;  /* 0x00000027087a7c12 */ /* 0x100fe2000f8e9607 */
[----:B------:R-:W-:Y:S01]  /*0a00*/  IMAD.HI.U32 R0, R6, -0x326172a9, RZ ;  /* 0xcd9e8d5706007827 */ /* 0x000fe200078e00ff */
[----:B------:R-:W-:Y:S01]  /*0a10*/  PRMT R7, R94, 0x7632, R7 ;  /* 0x000076325e077816 */ /* 0x000fe20000000007 */
[----:B------:R-:W0:Y:S02]  /*0a20*/  LDCU.64 UR16, c[0x0][0x380] ;  /* 0x00007000ff1077ac */ /* 0x000e240008000a00 */
        /* <DEDUP_REMOVED lines=8> */
[----:B------:R-:W-:Y:S01]  /*0ab0*/  IMAD.MOV.U32 R5, RZ, RZ, RZ ;  /* 0x000000ffff057224 */ /* 0x000fe200078e00ff */
[----:B------:R-:W-:Y:S01]  /*0ac0*/  LOP3.LUT R127, R8, UR41, R127, 0x96, !PT ;  /* 0x00000029087f7c12 */ /* 0x000fe2000f8e967f */
[----:B------:R-:W-:Y:S01]  /*0ad0*/  IMAD R122, R122, -0x326172a9, RZ ;  /* 0xcd9e8d577a7a7824 */ /* 0x000fe200078e02ff */
[----:B------:R-:W-:Y:S01]  /*0ae0*/  PRMT R8, R93, 0x7632, R8 ;  /* 0x000076325d087816 */ /* 0x000fe20000000008 */
[----:B01234-:R-:W-:-:S07]  /*0af0*/  IMAD R124, R124, -0x2daee0ad, RZ ;  /* 0xd2511f537c7c7824 */ /* 0x01ffce00078e02ff */
.L_x_7058:
        /* <DEDUP_REMOVED lines=13> */
[----:B-1----:R-:W-:-:S04]  /*0bd0*/  @P1 IMAD.WIDE.U32 R30, R123, R30, UR20 ;  /* 0x000000147b1e1e25 */ /* 0x002fc8000f8e001e */
[C---:B0-----:R-:W-:Y:S01]  /*0be0*/  IMAD.WIDE.U32 R24, R123.reuse, 0x10, R96 ;  /* 0x000000107b187825 */ /* 0x041fe200078e0060 */
[----:B------:R-:W3:Y:S05]  /*0bf0*/  @P2 LDG.E.128 R60, desc[UR10][R30.64] ;  /* 0x0000000a1e3c2981 */ /* 0x000eea000c1e1d00 */
[----:B------:R-:W5:Y:S01]  /*0c00*/  LDG.E.128 R24, desc[UR10][R24.64] ;  /* 0x0000000a18187981 */ /* 0x000f62000c1e1d00 */
[----:B--2---:R-:W-:-:S05]  /*0c10*/  @P0 IMAD.WIDE.U32 R32, R123, 0x20, R32 ;  /* 0x000000207b200825 */ /* 0x004fca00078e0020 */
[----:B------:R0:W5:Y:S04]  /*0c20*/  @P0 LDG.E.128 R56, desc[UR10][R32.64] ;  /* 0x0000000a20380981 */ /* 0x000168000c1e1d00 */
[----:B------:R0:W5:Y:S01]  /*0c30*/  @P0 LDG.E.128 R52, desc[UR10][R32.64+0x10] ;  /* 0x0000100a20340981 */ /* 0x000162000c1e1d00 */
[----:B------:R-:W-:-:S04]  /*0c40*/  UISETP.NE.U32.AND UP0, UPT, UR12, URZ, UPT ;  /* 0x000000ff0c00728c */ /* 0x000fc8000bf05070 */
[----:B------:R-:W-:Y:S01]  /*0c50*/  UISETP.NE.AND.EX UP0, UPT, UR13, URZ, UPT, UP0 ;  /* 0x000000ff0d00728c */ /* 0x000fe2000bf05300 */
[----:B------:R-:W-:Y:S01]  /*0c60*/  IMAD.MOV.U32 R126, RZ, RZ, 0x2f800000 ;  /* 0x2f800000ff7e7424 */ /* 0x000fe200078e00ff */
[----:B---3--:R-:W-:Y:S02]  /*0c70*/  PRMT R28, R63, 0x7632, R28 ;  /* 0x000076323f1c7816 */ /* 0x008fe4000000001c */
        /* <DEDUP_REMOVED lines=19> */
.L_x_6756:
        /* <DEDUP_REMOVED lines=12> */
.L_x_6757:
        /* <DEDUP_REMOVED lines=42> */
.L_x_6755:
[----:B------:R-:W-:Y:S01]  /*1110*/  ISETP.NE.AND P1, PT, R30, 0x1, PT ;  /* 0x000000011e00780c */ /* 0x000fe20003f25270 */
[----:B------:R-:W-:Y:S01]  /*1120*/  UMOV UR4, UR6 ;  /* 0x0000000600047c82 */ /* 0x000fe20008000000 */
[----:B------:R-:W-:Y:S01]  /*1130*/  I2FP.F32.U32 R29, R28 ;  /* 0x0000001c001d7245 */ /* 0x000fe20000201000 */
[C---:B-----5:R-:W-:Y:S01]  /*1140*/  IMAD.U32 R28, R24.reuse, 0x10000, RZ ;  /* 0x00010000181c7824 */ /* 0x060fe200078e00ff */
[----:B------:R-:W-:Y:S01]  /*1150*/  PRMT R24, R24, 0x7632, R24 ;  /* 0x0000763218187816 */ /* 0x000fe20000000018 */
[----:B------:R-:W-:Y:S02]  /*1160*/  IMAD.MOV.U32 R31, RZ, RZ, 0x2 ;  /* 0x00000002ff1f7424 */ /* 0x000fe400078e00ff */
        /* <DEDUP_REMOVED lines=13> */
.L_x_6759:
        /* <DEDUP_REMOVED lines=12> */
.L_x_6760:
        /* <DEDUP_REMOVED lines=43> */
.L_x_6758:
[----:B------:R-:W-:Y:S01]  /*15b0*/  ISETP.NE.AND P1, PT, R31, 0x1, PT ;  /* 0x000000011f00780c */ /* 0x000fe20003f25270 */
[----:B------:R-:W-:Y:S01]  /*15c0*/  HFMA2 R30, -RZ, RZ, 0, 1.1920928955078125e-07 ;  /* 0x00000002ff1e7431 */ /* 0x000fe200000001ff */
[----:B------:R-:W-:Y:S01]  /*15d0*/  I2FP.F32.U32 R29, R29 ;  /* 0x0000001d001d7245 */ /* 0x000fe20000201000 */
[----:B------:R-:W-:-:S04]  /*15e0*/  IMAD.U32 R24, R24, 0x10000, RZ ;  /* 0x0001000018187824 */ /* 0x000fc800078e00ff */
        /* <DEDUP_REMOVED lines=13> */
.L_x_6762:
        /* <DEDUP_REMOVED lines=12> */
.L_x_6763:
        /* <DEDUP_REMOVED lines=43> */
.L_x_6761:
[----:B------:R-:W-:Y:S01]  /*1a30*/  ISETP.NE.AND P1, PT, R30, 0x1, PT ;  /* 0x000000011e00780c */ /* 0x000fe20003f25270 */
[----:B------:R-:W-:Y:S01]  /*1a40*/  IMAD.MOV.U32 R31, RZ, RZ, R122 ;  /* 0x000000ffff1f7224 */ /* 0x000fe200078e007a */
[----:B------:R-:W-:Y:S02]  /*1a50*/  I2FP.F32.U32 R29, R29 ;  /* 0x0000001d001d7245 */ /* 0x000fe40000201000 */
[----:B------:R-:W-:-:S03]  /*1a60*/  MOV R32, 0x2 ;  /* 0x0000000200207802 */ /* 0x000fc60000000f00 */
[----:B------:R-:W-:-:S05]  /*1a70*/  FFMA.FTZ R29, R29, R126, 1.1641532182693481445e-10 ;  /* 0x2f0000001d1d7423 */ /* 0x000fca000001007e */
[----:B------:R-:W-:Y:S01]  /*1a80*/  FSETP.LE.FTZ.AND P2, PT, R29, UR4, PT ;  /* 0x000000041d007c0b */ /* 0x000fe2000bf53000 */
[C---:B------:R-:W-:Y:S01]  /*1a90*/  IMAD.U32 R29, R25.reuse, 0x10000, RZ ;  /* 0x00010000191d7824 */ /* 0x040fe200078e00ff */
[----:B------:R-:W-:Y:S02]  /*1aa0*/  PRMT R25, R25, 0x7632, R25 ;  /* 0x0000763219197816 */ /* 0x000fe40000000019 */
        /* <DEDUP_REMOVED lines=10> */
.L_x_6765:
        /* <DEDUP_REMOVED lines=12> */
.L_x_6766:
        /* <DEDUP_REMOVED lines=43> */
.L_x_6764:
        /* <DEDUP_REMOVED lines=16> */
.L_x_6768:
        /* <DEDUP_REMOVED lines=12> */
.L_x_6769:
        /* <DEDUP_REMOVED lines=43> */
.L_x_6767:
[----:B------:R-:W-:Y:S01]  /*2330*/  ISETP.NE.AND P3, PT, R33, 0x1, PT ;  /* 0x000000012100780c */ /* 0x000fe20003f65270 */
[C---:B------:R-:W-:Y:S01]  /*2340*/  IMAD.U32 R30, R26.reuse, 0x10000, RZ ;  /* 0x000100001a1e7824 */ /* 0x040fe200078e00ff */
[----:B------:R-:W-:Y:S02]  /*2350*/  I2FP.F32.U32 R31, R31 ;  /* 0x0000001f001f7245 */ /* 0x000fe40000201000 */
[----:B------:R-:W-:Y:S02]  /*2360*/  PRMT R26, R26, 0x7632, R26 ;  /* 0x000076321a1a7816 */ /* 0x000fe4000000001a */
[----:B------:R-:W-:Y:S01]  /*2370*/  MOV R32, 0x2 ;  /* 0x0000000200207802 */ /* 0x000fe20000000f00 */
        /* <DEDUP_REMOVED lines=12> */
.L_x_6771:
        /* <DEDUP_REMOVED lines=12> */
.L_x_6772:
        /* <DEDUP_REMOVED lines=43> */
.L_x_6770:
        /* <DEDUP_REMOVED lines=16> */
.L_x_6774:
        /* <DEDUP_REMOVED lines=12> */
.L_x_6775:
        /* <DEDUP_REMOVED lines=43> */
.L_x_6773:
[----:B------:R-:W-:Y:S01]  /*2c20*/  ISETP.NE.AND P5, PT, R34, 0x1, PT ;  /* 0x000000012200780c */ /* 0x000fe20003fa5270 */
[----:B------:R-:W-:Y:S01]  /*2c30*/  IMAD.MOV.U32 R33, RZ, RZ, R122 ;  /* 0x000000ffff217224 */ /* 0x000fe200078e007a */
[----:B------:R-:W-:Y:S02]  /*2c40*/  I2FP.F32.U32 R31, R31 ;  /* 0x0000001f001f7245 */ /* 0x000fe40000201000 */
[----:B------:R-:W-:-:S03]  /*2c50*/  MOV R40, 0x2 ;  /* 0x0000000200287802 */ /* 0x000fc60000000f00 */
[----:B------:R-:W-:Y:S01]  /*2c60*/  FFMA.FTZ R32, R31, R126, 1.1641532182693481445e-10 ;  /* 0x2f0000001f207423 */ /* 0x000fe2000001007e */
[C---:B------:R-:W-:Y:S01]  /*2c70*/  IMAD.U32 R31, R27.reuse, 0x10000, RZ ;  /* 0x000100001b1f7824 */ /* 0x040fe200078e00ff */
[----:B------:R-:W-:-:S03]  /*2c80*/  PRMT R27, R27, 0x7632, R27 ;  /* 0x000076321b1b7816 */ /* 0x000fc6000000001b */
        /* <DEDUP_REMOVED lines=10> */
.L_x_6777:
        /* <DEDUP_REMOVED lines=12> */
.L_x_6778:
        /* <DEDUP_REMOVED lines=43> */
.L_x_6776:
        /* <DEDUP_REMOVED lines=36> */
.L_x_6754:
        /* <DEDUP_REMOVED lines=15> */
.L_x_6781:
        /* <DEDUP_REMOVED lines=12> */
.L_x_6782:
        /* <DEDUP_REMOVED lines=42> */
.L_x_6780:
        /* <DEDUP_REMOVED lines=21> */
.L_x_6784:
        /* <DEDUP_REMOVED lines=12> */
.L_x_6785:
        /* <DEDUP_REMOVED lines=43> */
.L_x_6783:
[----:B------:R-:W-:Y:S01]  /*3bf0*/  I2FP.F32.U32 R33, R32 ;  /* 0x0000002000217245 */ /* 0x000fe20000201000 */
[----:B------:R-:W-:Y:S01]  /*3c00*/  IMAD.U32 R32, R60, 0x10000, RZ ;  /* 0x000100003c207824 */ /* 0x000fe200078e00ff */
[----:B------:R-:W-:Y:S01]  /*3c10*/  ISETP.NE.AND P2, PT, R35, 0x1, PT ;  /* 0x000000012300780c */ /* 0x000fe20003f45270 */
[----:B------:R-:W-:Y:S02]  /*3c20*/  IMAD.MOV.U32 R34, RZ, RZ, 0x2 ;  /* 0x00000002ff227424 */ /* 0x000fe400078e00ff */
[----:B------:R-:W-:Y:S01]  /*3c30*/  FFMA.FTZ R33, R33, R126, 1.1641532182693481445e-10 ;  /* 0x2f00000021217423 */ /* 0x000fe2000001007e */
[----:B------:R-:W-:-:S04]  /*3c40*/  FMUL.FTZ R32, R32, UR5 ;  /* 0x0000000520207c20 */ /* 0x000fc80008410000 */
[----:B------:R-:W-:Y:S02]  /*3c50*/  FSETP.GTU.FTZ.AND P1, PT, R33, UR4, PT ;  /* 0x0000000421007c0b */ /* 0x000fe4000bf3c000 */
        /* <DEDUP_REMOVED lines=15> */
.L_x_6787:
        /* <DEDUP_REMOVED lines=12> */
.L_x_6788:
        /* <DEDUP_REMOVED lines=43> */
.L_x_6786:
[----:B------:R-:W-:Y:S01]  /*40c0*/  ISETP.NE.AND P1, PT, R34, 0x1, PT ;  /* 0x000000012200780c */ /* 0x000fe20003f25270 */
[----:B------:R-:W-:Y:S01]  /*40d0*/  IMAD.U32 R24, R24, 0x10000, RZ ;  /* 0x0001000018187824 */ /* 0x000fe200078e00ff */
[----:B------:R-:W-:Y:S01]  /*40e0*/  I2FP.F32.U32 R33, R32 ;  /* 0x0000002000217245 */ /* 0x000fe20000201000 */
[----:B------:R-:W-:Y:S01]  /*40f0*/  IMAD.MOV.U32 R35, RZ, RZ, 0x2 ;  /* 0x00000002ff237424 */ /* 0x000fe200078e00ff */
[----:B------:R-:W-:Y:S01]  /*4100*/  MOV R32, R122 ;  /* 0x0000007a00207202 */ /* 0x000fe20000000f00 */
[----:B------:R-:W-:Y:S02]  /*4110*/  FMUL.FTZ R24, R24, UR5 ;  /* 0x0000000518187c20 */ /* 0x000fe40008410000 */
        /* <DEDUP_REMOVED lines=12> */
.L_x_6790:
        /* <DEDUP_REMOVED lines=12> */
.L_x_6791:
        /* <DEDUP_REMOVED lines=43> */
.L_x_6789:
        /* <DEDUP_REMOVED lines=22> */
.L_x_6793:
        /* <DEDUP_REMOVED lines=12> */
.L_x_6794:
        /* <DEDUP_REMOVED lines=43> */
.L_x_6792:
[----:B------:R-:W-:Y:S01]  /*4a20*/  ISETP.NE.AND P1, PT, R32, 0x1, PT ;  /* 0x000000012000780c */ /* 0x000fe20003f25270 */
[C---:B------:R-:W-:Y:S01]  /*4a30*/  IMAD.U32 R42, R25.reuse, 0x10000, RZ ;  /* 0x00010000192a7824 */ /* 0x040fe200078e00ff */
[----:B------:R-:W-:Y:S01]  /*4a40*/  I2FP.F32.U32 R31, R24 ;  /* 0x00000018001f7245 */ /* 0x000fe20000201000 */
[----:B------:R-:W-:Y:S01]  /*4a50*/  IMAD.MOV.U32 R33, RZ, RZ, 0x2 ;  /* 0x00000002ff217424 */ /* 0x000fe200078e00ff */
[----:B------:R-:W-:Y:S01]  /*4a60*/  PRMT R25, R25, 0x7632, R25 ;  /* 0x0000763219197816 */ /* 0x000fe20000000019 */
[----:B------:R-:W-:Y:S01]  /*4a70*/  FMUL.FTZ R42, R42, UR5 ;  /* 0x000000052a2a7c20 */ /* 0x000fe20008410000 */
        /* <DEDUP_REMOVED lines=13> */
.L_x_6796:
        /* <DEDUP_REMOVED lines=12> */
.L_x_6797:
        /* <DEDUP_REMOVED lines=43> */
.L_x_6795:
        /* <DEDUP_REMOVED lines=22> */
.L_x_6799:
        /* <DEDUP_REMOVED lines=12> */
.L_x_6800:
        /* <DEDUP_REMOVED lines=43> */
.L_x_6798:
[----:B------:R-:W-:Y:S01]  /*5390*/  ISETP.NE.AND P2, PT, R32, 0x1, PT ;  /* 0x000000012000780c */ /* 0x000fe20003f45270 */
[----:B------:R-:W-:Y:S01]  /*53a0*/  IMAD.U32 R25, R25, 0x10000, RZ ;  /* 0x0001000019197824 */ /* 0x000fe200078e00ff */
[----:B------:R-:W-:Y:S02]  /*53b0*/  I2FP.F32.U32 R31, R24 ;  /* 0x00000018001f7245 */ /* 0x000fe40000201000 */
[----:B------:R-:W-:Y:S01]  /*53c0*/  MOV R24, R122 ;  /* 0x0000007a00187202 */ /* 0x000fe20000000f00 */
[----:B------:R-:W-:Y:S02]  /*53d0*/  FMUL.FTZ R47, R25, UR5 ;  /* 0x00000005192f7c20 */ /* 0x000fe40008410000 */
[----:B------:R-:W-:-:S05]  /*53e0*/  FFMA.FTZ R31, R31, R126, 1.1641532182693481445e-10 ;  /* 0x2f0000001f1f7423 */ /* 0x000fca000001007e */
[----:B------:R-:W-:Y:S01]  /*53f0*/  FSETP.LE.FTZ.AND P1, PT, R31, UR4, PT ;  /* 0x000000041f007c0b */ /* 0x000fe2000bf33000 */
[----:B------:R-:W-:Y:S01]  /*5400*/  IMAD.MOV.U32 R31, RZ, RZ, 0x2 ;  /* 0x00000002ff1f7424 */ /* 0x000fe200078e00ff */
        /* <DEDUP_REMOVED lines=9> */
.L_x_6802:
        /* <DEDUP_REMOVED lines=12> */
.L_x_6803:
        /* <DEDUP_REMOVED lines=43> */
.L_x_6801:
[----:B------:R-:W-:Y:S01]  /*5810*/  I2FP.F32.U32 R25, R24 ;  /* 0x0000001800197245 */ /* 0x000fe20000201000 */
[----:B------:R-:W-:Y:S01]  /*5820*/  IMAD.U32 R30, R30, 0x10000, RZ ;  /* 0x000100001e1e7824 */ /* 0x000fe200078e00ff */
[----:B------:R-:W-:Y:S01]  /*5830*/  ISETP.NE.AND P3, PT, R31, 0x1, PT ;  /* 0x000000011f00780c */ /* 0x000fe20003f65270 */
[----:B------:R-:W-:Y:S01]  /*5840*/  IMAD.MOV.U32 R32, RZ, RZ, 0x2 ;  /* 0x00000002ff207424 */ /* 0x000fe200078e00ff */
[----:B------:R-:W-:Y:S01]  /*5850*/  FSEL R47, R47, RZ, P1 ;  /* 0x000000ff2f2f7208 */ /* 0x000fe20000800000 */
[----:B------:R-:W-:Y:S01]  /*5860*/  FFMA.FTZ R25, R25, R126, 1.1641532182693481445e-10 ;  /* 0x2f00000019197423 */ /* 0x000fe2000001007e */
[----:B------:R-:W-:Y:S01]  /*5870*/  FMUL.FTZ R30, R30, UR5 ;  /* 0x000000051e1e7c20 */ /* 0x000fe20008410000 */
[----:B------:R-:W-:-:S03]  /*5880*/  MOV R24, R122 ;  /* 0x0000007a00187202 */ /* 0x000fc60000000f00 */
        /* <DEDUP_REMOVED lines=14> */
.L_x_6805:
        /* <DEDUP_REMOVED lines=12> */
.L_x_6806:
        /* <DEDUP_REMOVED lines=43> */
.L_x_6804:
        /* <DEDUP_REMOVED lines=18> */
.L_x_6808:
        /* <DEDUP_REMOVED lines=12> */
.L_x_6809:
        /* <DEDUP_REMOVED lines=43> */
.L_x_6807:
[----:B------:R-:W-:Y:S01]  /*6170*/  I2FP.F32.U32 R25, R24 ;  /* 0x0000001800197245 */ /* 0x000fe20000201000 */
[----:B------:R-:W-:-:S04]  /*6180*/  IMAD.U32 R24, R62, 0x10000, RZ ;  /* 0x000100003e187824 */ /* 0x000fc800078e00ff */
[----:B------:R-:W-:Y:S01]  /*6190*/  FFMA.FTZ R25, R25, R126, 1.1641532182693481445e-10 ;  /* 0x2f00000019197423 */ /* 0x000fe2000001007e */
[----:B------:R-:W-:-:S04]  /*61a0*/  FMUL.FTZ R24, R24, UR5 ;  /* 0x0000000518187c20 */ /* 0x000fc80008410000 */
[----:B------:R-:W-:Y:S02]  /*61b0*/  FSETP.GTU.FTZ.AND P3, PT, R25, UR4, PT ;  /* 0x0000000419007c0b */ /* 0x000fe4000bf7c000 */
[----:B------:R-:W-:Y:S01]  /*61c0*/  FSEL R25, R30, RZ, P2 ;  /* 0x000000ff1e197208 */ /* 0x000fe20001000000 */
[----:B------:R-:W-:Y:S01]  /*61d0*/  IMAD.MOV.U32 R30, RZ, RZ, 0x2 ;  /* 0x00000002ff1e7424 */ /* 0x000fe200078e00ff */
        /* <DEDUP_REMOVED lines=15> */
.L_x_6811:
        /* <DEDUP_REMOVED lines=12> */
.L_x_6812:
        /* <DEDUP_REMOVED lines=43> */
.L_x_6810:
        /* <DEDUP_REMOVED lines=17> */
.L_x_6814:
        /* <DEDUP_REMOVED lines=12> */
.L_x_6815:
        /* <DEDUP_REMOVED lines=43> */
.L_x_6813:
[----:B------:R-:W-:Y:S01]  /*6ac0*/  I2FP.F32.U32 R25, R24 ;  /* 0x0000001800197245 */ /* 0x000fe20000201000 */
[----:B------:R-:W-:Y:S01]  /*6ad0*/  IMAD.U32 R29, R29, 0x10000, RZ ;  /* 0x000100001d1d7824 */ /* 0x000fe200078e00ff */
[----:B------:R-:W-:Y:S02]  /*6ae0*/  FSEL R26, R26, RZ, P3 ;  /* 0x000000ff1a1a7208 */ /* 0x000fe40001800000 */
[----:B------:R-:W-:Y:S01]  /*6af0*/  MOV R24, R122 ;  /* 0x0000007a00187202 */ /* 0x000fe20000000f00 */
[----:B------:R-:W-:Y:S01]  /*6b00*/  FFMA.FTZ R25, R25, R126, 1.1641532182693481445e-10 ;  /* 0x2f00000019197423 */ /* 0x000fe2000001007e */
[----:B------:R-:W-:-:S04]  /*6b10*/  FMUL.FTZ R29, R29, UR5 ;  /* 0x000000051d1d7c20 */ /* 0x000fc80008410000 */
[----:B------:R-:W-:-:S04]  /*6b20*/  FSETP.GTU.FTZ.AND P4, PT, R25, UR4, PT ;  /* 0x0000000419007c0b */ /* 0x000fc8000bf9c000 */
        /* <DEDUP_REMOVED lines=15> */
.L_x_6817:
        /* <DEDUP_REMOVED lines=12> */
.L_x_6818:
        /* <DEDUP_REMOVED lines=43> */
.L_x_6816:
        /* <DEDUP_REMOVED lines=18> */
.L_x_6820:
        /* <DEDUP_REMOVED lines=12> */
.L_x_6821:
        /* <DEDUP_REMOVED lines=43> */
.L_x_6819:
        /* <DEDUP_REMOVED lines=22> */
.L_x_6823:
        /* <DEDUP_REMOVED lines=12> */
.L_x_6824:
        /* <DEDUP_REMOVED lines=43> */
.L_x_6822:
        /* <DEDUP_REMOVED lines=17> */
.L_x_6826:
        /* <DEDUP_REMOVED lines=14> */
.L_x_6827:
        /* <DEDUP_REMOVED lines=43> */
.L_x_6825:
        /* <DEDUP_REMOVED lines=9> */
[----:B------:R-:W-:-:S07]  /*7e20*/  @P0 FADD.FTZ R51, R55, R51 ;  /* 0x0000003337330221 */ /* 0x000fce0000010000 */
.L_x_6779:
        /* <DEDUP_REMOVED lines=26> */
[----:B------:R-:W-:Y:S01]  /*7fd0*/  MOV R30, 0x10 ;  /* 0x00000010001e7802 */ /* 0x000fe20000000f00 */
[----:B------:R0:W-:Y:S01]  /*7fe0*/  STG.E.128 desc[UR10][R34.64+0x10], R48 ;  /* 0x0000103022007986 */ /* 0x0001e2000c101d0a */
[----:B------:R-:W-:Y:S01]  /*7ff0*/  PLOP3.LUT P2, PT, PT, PT, UP0, 0x80, 0x8 ;  /* 0x000000000008781c */ /* 0x000fe20003f4f008 */
[C---:B------:R-:W-:Y:S02]  /*8000*/  IMAD.WIDE.U32 R24, R125.reuse, 0x10, R96 ;  /* 0x000000107d187825 */ /* 0x040fe400078e0060 */
[----:B------:R0:W-:Y:S02]  /*8010*/  STG.E.64 desc[UR10][R32.64], R26 ;  /* 0x0000001a20007986 */ /* 0x0001e4000c101b0a */
        /* <DEDUP_REMOVED lines=23> */
.L_x_6828:
[----:B------:R2:W5:Y:S04]  /*8190*/  @P2 LDG.E.128 R60, desc[UR10][R30.64] ;  /* 0x0000000a1e3c2981 */ /* 0x000568000c1e1d00 */
[----:B------:R2:W5:Y:S04]  /*81a0*/  @P0 LDG.E.128 R56, desc[UR10][R28.64] ;  /* 0x0000000a1c380981 */ /* 0x000568000c1e1d00 */
[----:B------:R2:W5:Y:S04]  /*81b0*/  @P0 LDG.E.128 R52, desc[UR10][R28.64+0x10] ;  /* 0x0000100a1c340981 */ /* 0x000568000c1e1d00 */
[----:B01----:R-:W5:Y:S01]  /*81c0*/  LDG.E.128 R24, desc[UR10][R24.64] ;  /* 0x0000000a18187981 */ /* 0x003f62000c1e1d00 */
[----:B------:R-:W-:Y:S05]  /*81d0*/  BRA.U !UP0, `(.L_x_6829) ;  /* 0x0000004908e47547 */ /* 0x000fea000b800000 */
[----:B------:R-:W-:Y:S01]  /*81e0*/  ISETP.NE.AND P1, PT, R40, 0x1, PT ;  /* 0x000000012800780c */ /* 0x000fe20003f25270 */
[----:B------:R-:W-:Y:S01]  /*81f0*/  IMAD.MOV.U32 R32, RZ, RZ, 0x2 ;  /* 0x00000002ff207424 */ /* 0x000fe200078e00ff */
[----:B--2--5:R-:W-:Y:S01]  /*8200*/  PRMT R29, R60, 0x7632, R29 ;  /* 0x000076323c1d7816 */ /* 0x024fe2000000001d */
[----:B------:R-:W-:Y:S01]  /*8210*/  IMAD.MOV.U32 R124, RZ, RZ, R38 ;  /* 0x000000ffff7c7224 */ /* 0x000fe200078e0026 */
[----:B------:R-:W-:-:S09]  /*8220*/  MOV R28, R122 ;  /* 0x0000007a001c7202 */ /* 0x000fd20000000f00 */
        /* <DEDUP_REMOVED lines=11> */
.L_x_6831:
        /* <DEDUP_REMOVED lines=12> */
.L_x_6832:
        /* <DEDUP_REMOVED lines=43> */
.L_x_6830:
        /* <DEDUP_REMOVED lines=19> */
.L_x_6834:
        /* <DEDUP_REMOVED lines=12> */
.L_x_6835:
        /* <DEDUP_REMOVED lines=43> */
.L_x_6833:
        /* <DEDUP_REMOVED lines=22> */
.L_x_6837:
        /* <DEDUP_REMOVED lines=12> */
.L_x_6838:
        /* <DEDUP_REMOVED lines=43> */
.L_x_6836:
        /* <DEDUP_REMOVED lines=18> */
.L_x_6840:
        /* <DEDUP_REMOVED lines=12> */
.L_x_6841:
        /* <DEDUP_REMOVED lines=43> */
.L_x_6839:
        /* <DEDUP_REMOVED lines=22> */
.L_x_6843:
        /* <DEDUP_REMOVED lines=12> */
.L_x_6844:
        /* <DEDUP_REMOVED lines=43> */
.L_x_6842:
[----:B------:R-:W-:Y:S01]  /*9920*/  ISETP.NE.AND P1, PT, R30, 0x1, PT ;  /* 0x000000011e00780c */ /* 0x000fe20003f25270 */
[----:B------:R-:W-:Y:S01]  /*9930*/  IMAD.U32 R34, R25, 0x10000, RZ ;  /* 0x0001000019227824 */ /* 0x000fe200078e00ff */
[----:B------:R-:W-:Y:S01]  /*9940*/  I2FP.F32.U32 R29, R29 ;  /* 0x0000001d001d7245 */ /* 0x000fe20000201000 */
[----:B------:R-:W-:Y:S01]  /*9950*/  IMAD.MOV.U32 R32, RZ, RZ, 0x2 ;  /* 0x00000002ff207424 */ /* 0x000fe200078e00ff */
[----:B------:R-:W-:Y:S01]  /*9960*/  MOV R31, R122 ;  /* 0x0000007a001f7202 */ /* 0x000fe20000000f00 */
[----:B------:R-:W-:Y:S02]  /*9970*/  FMUL.FTZ R34, R34, UR5 ;  /* 0x0000000522227c20 */ /* 0x000fe40008410000 */
[----:B------:R-:W-:-:S05]  /*9980*/  FFMA.FTZ R29, R29, R126, 1.1641532182693481445e-10 ;  /* 0x2f0000001d1d7423 */ /* 0x000fca000001007e */
[----:B------:R-:W-:Y:S02]  /*9990*/  FSETP.LE.FTZ.AND P3, PT, R29, UR4, PT ;  /* 0x000000041d007c0b */ /* 0x000fe4000bf73000 */
[----:B------:R-:W-:Y:S02]  /*99a0*/  PRMT R29, R25, 0x7632, R29 ;  /* 0x00007632191d7816 */ /* 0x000fe4000000001d */
        /* <DEDUP_REMOVED lines=10> */
.L_x_6846:
        /* <DEDUP_REMOVED lines=12> */
.L_x_6847:
        /* <DEDUP_REMOVED lines=43> */
.L_x_6845:
        /* <DEDUP_REMOVED lines=22> */
.L_x_6849:
        /* <DEDUP_REMOVED lines=12> */
.L_x_6850:
        /* <DEDUP_REMOVED lines=43> */
.L_x_6848:
        /* <DEDUP_REMOVED lines=17> */
.L_x_6852:
        /* <DEDUP_REMOVED lines=12> */
.L_x_6853:
        /* <DEDUP_REMOVED lines=43> */
.L_x_6851:
[----:B------:R-:W-:Y:S02]  /*a710*/  I2FP.F32.U32 R31, R30 ;  /* 0x0000001e001f7245 */ /* 0x000fe40000201000 */
[----:B------:R-:W-:Y:S02]  /*a720*/  PRMT R30, R61, 0x7632, R30 ;  /* 0x000076323d1e7816 */ /* 0x000fe4000000001e */
[----:B------:R-:W-:Y:S01]  /*a730*/  ISETP.NE.AND P3, PT, R32, 0x1, PT ;  /* 0x000000012000780c */ /* 0x000fe20003f65270 */
[----:B------:R-:W-:Y:S01]  /*a740*/  FFMA.FTZ R31, R31, R126, 1.1641532182693481445e-10 ;  /* 0x2f0000001f1f7423 */ /* 0x000fe2000001007e */
[----:B------:R-:W-:Y:S01]  /*a750*/  FSEL R29, R29, RZ, P1 ;  /* 0x000000ff1d1d7208 */ /* 0x000fe20000800000 */
[----:B------:R-:W-:-:S03]  /*a760*/  IMAD.U32 R30, R30, 0x10000, RZ ;  /* 0x000100001e1e7824 */ /* 0x000fc600078e00ff */
[----:B------:R-:W-:Y:S01]  /*a770*/  FSETP.GTU.FTZ.AND P2, PT, R31, UR4, PT ;  /* 0x000000041f007c0b */ /* 0x000fe2000bf5c000 */
[----:B------:R-:W-:Y:S01]  /*a780*/  FMUL.FTZ R30, R30, UR5 ;  /* 0x000000051e1e7c20 */ /* 0x000fe20008410000 */
[----:B------:R-:W-:Y:S02]  /*a790*/  IMAD.MOV.U32 R31, RZ, RZ, 0x2 ;  /* 0x00000002ff1f7424 */ /* 0x000fe400078e00ff */
[----:B------:R-:W-:Y:S02]  /*a7a0*/  SEL R113, RZ, 0x1, P2 ;  /* 0x00000001ff717807 */ /* 0x000fe40001000000 */
[----:B------:R-:W-:-:S05]  /*a7b0*/  FSEL R30, R30, RZ, !P2 ;  /* 0x000000ff1e1e7208 */ /* 0x000fca0005000000 */
        /* <DEDUP_REMOVED lines=12> */
.L_x_6855:
        /* <DEDUP_REMOVED lines=12> */
.L_x_6856:
        /* <DEDUP_REMOVED lines=43> */
.L_x_6854:
[----:B------:R-:W-:Y:S01]  /*abf0*/  I2FP.F32.U32 R29, R29 ;  /* 0x0000001d001d7245 */ /* 0x000fe20000201000 */
[----:B------:R-:W-:Y:S01]  /*ac00*/  IMAD.MOV.U32 R32, RZ, RZ, 0x2 ;  /* 0x00000002ff207424 */ /* 0x000fe200078e00ff */
[----:B------:R-:W-:Y:S02]  /*ac10*/  ISETP.NE.AND P3, PT, R31, 0x1, PT ;  /* 0x000000011f00780c */ /* 0x000fe40003f65270 */
[----:B------:R-:W-:Y:S01]  /*ac20*/  MOV R30, R122 ;  /* 0x0000007a001e7202 */ /* 0x000fe20000000f00 */
[----:B------:R-:W-:-:S05]  /*ac30*/  FFMA.FTZ R29, R29, R126, 1.1641532182693481445e-10 ;  /* 0x2f0000001d1d7423 */ /* 0x000fca000001007e */
[----:B------:R-:W-:Y:S01]  /*ac40*/  FSETP.LE.FTZ.AND P2, PT, R29, UR4, PT ;  /* 0x000000041d007c0b */ /* 0x000fe2000bf53000 */
[C---:B------:R-:W-:Y:S01]  /*ac50*/  IMAD.U32 R29, R26.reuse, 0x10000, RZ ;  /* 0x000100001a1d7824 */ /* 0x040fe200078e00ff */
[----:B------:R-:W-:-:S03]  /*ac60*/  PRMT R26, R26, 0x7632, R26 ;  /* 0x000076321a1a7816 */ /* 0x000fc6000000001a */
[----:B------:R-:W-:Y:S01]  /*ac70*/  FMUL.FTZ R29, R29, UR5 ;  /* 0x000000051d1d7c20 */ /* 0x000fe20008410000 */
[----:B------:R-:W-:Y:S07]  /*ac80*/  @!P3 BRA `(.L_x_6857) ;  /* 0x0000000000fcb947 */ /* 0x000fee0003800000 */
        /* <DEDUP_REMOVED lines=8> */
.L_x_6858:
        /* <DEDUP_REMOVED lines=12> */
.L_x_6859:
        /* <DEDUP_REMOVED lines=43> */
.L_x_6857:
[----:B------:R-:W-:Y:S01]  /*b080*/  I2FP.F32.U32 R31, R30 ;  /* 0x0000001e001f7245 */ /* 0x000fe20000201000 */
[----:B------:R-:W-:Y:S01]  /*b090*/  IMAD.U32 R30, R62, 0x10000, RZ ;  /* 0x000100003e1e7824 */ /* 0x000fe200078e00ff */
[----:B------:R-:W-:-:S03]  /*b0a0*/  FSEL R29, R29, RZ, P2 ;  /* 0x000000ff1d1d7208 */ /* 0x000fc60001000000 */
        /* <DEDUP_REMOVED lines=19> */
.L_x_6861:
        /* <DEDUP_REMOVED lines=12> */
.L_x_6862:
        /* <DEDUP_REMOVED lines=43> */
.L_x_6860:
        /* <DEDUP_REMOVED lines=17> */
.L_x_6864:
        /* <DEDUP_REMOVED lines=12> */
.L_x_6865:
        /* <DEDUP_REMOVED lines=43> */
.L_x_6863:
[----:B------:R-:W-:Y:S02]  /*b9d0*/  I2FP.F32.U32 R29, R29 ;  /* 0x0000001d001d7245 */ /* 0x000fe40000201000 */
[----:B------:R-:W-:Y:S02]  /*b9e0*/  PRMT R30, R62, 0x7632, R30 ;  /* 0x000076323e1e7816 */ /* 0x000fe4000000001e */
[----:B------:R-:W-:Y:S01]  /*b9f0*/  FSEL R37, R26, RZ, P3 ;  /* 0x000000ff1a257208 */ /* 0x000fe20001800000 */
[----:B------:R-:W-:Y:S01]  /*ba00*/  FFMA.FTZ R29, R29, R126, 1.1641532182693481445e-10 ;  /* 0x2f0000001d1d7423 */ /* 0x000fe2000001007e */
[----:B------:R-:W-:Y:S01]  /*ba10*/  MOV R26, R122 ;  /* 0x0000007a001a7202 */ /* 0x000fe20000000f00 */
[----:B------:R-:W-:-:S03]  /*ba20*/  IMAD.U32 R30, R30, 0x10000, RZ ;  /* 0x000100001e1e7824 */ /* 0x000fc600078e00ff */
[----:B------:R-:W-:Y:S01]  /*ba30*/  FSETP.GTU.FTZ.AND P4, PT, R29, UR4, PT ;  /* 0x000000041d007c0b */ /* 0x000fe2000bf9c000 */
[----:B------:R-:W-:-:S03]  /*ba40*/  FMUL.FTZ R30, R30, UR5 ;  /* 0x000000051e1e7c20 */ /* 0x000fc60008410000 */
        /* <DEDUP_REMOVED lines=15> */
.L_x_6867:
        /* <DEDUP_REMOVED lines=12> */
.L_x_6868:
        /* <DEDUP_REMOVED lines=43> */
.L_x_6866:
[----:B------:R-:W-:Y:S01]  /*beb0*/  ISETP.NE.AND P5, PT, R30, 0x1, PT ;  /* 0x000000011e00780c */ /* 0x000fe20003fa5270 */
[----:B------:R-:W-:Y:S01]  /*bec0*/  IMAD.U32 R38, R27, 0x10000, RZ ;  /* 0x000100001b267824 */ /* 0x000fe200078e00ff */
[----:B------:R-:W-:Y:S01]  /*bed0*/  I2FP.F32.U32 R29, R26 ;  /* 0x0000001a001d7245 */ /* 0x000fe20000201000 */
[----:B------:R-:W-:Y:S02]  /*bee0*/  IMAD.MOV.U32 R31, RZ, RZ, 0x2 ;  /* 0x00000002ff1f7424 */ /* 0x000fe400078e00ff */
[----:B------:R-:W-:Y:S02]  /*bef0*/  FMUL.FTZ R38, R38, UR5 ;  /* 0x0000000526267c20 */ /* 0x000fe40008410000 */
[----:B------:R-:W-:Y:S01]  /*bf00*/  FFMA.FTZ R26, R29, R126, 1.1641532182693481445e-10 ;  /* 0x2f0000001d1a7423 */ /* 0x000fe2000001007e */
[----:B------:R-:W-:Y:S02]  /*bf10*/  PRMT R29, R27, 0x7632, R29 ;  /* 0x000076321b1d7816 */ /* 0x000fe4000000001d */
[----:B------:R-:W-:-:S02]  /*bf20*/  MOV R27, R122 ;  /* 0x0000007a001b7202 */ /* 0x000fc40000000f00 */
        /* <DEDUP_REMOVED lines=10> */
.L_x_6870:
        /* <DEDUP_REMOVED lines=12> */
.L_x_6871:
        /* <DEDUP_REMOVED lines=43> */
.L_x_6869:
        /* <DEDUP_REMOVED lines=22> */
.L_x_6873:
        /* <DEDUP_REMOVED lines=12> */
.L_x_6874:
        /* <DEDUP_REMOVED lines=43> */
.L_x_6872:
        /* <DEDUP_REMOVED lines=17> */
.L_x_6876:
        /* <DEDUP_REMOVED lines=14> */
.L_x_6877:
        /* <DEDUP_REMOVED lines=43> */
.L_x_6875:
[----:B------:R-:W-:Y:S02]  /*ccb0*/  I2FP.F32.U32 R27, R30 ;  /* 0x0000001e001b7245 */ /* 0x000fe40000201000 */
[----:B------:R-:W-:Y:S02]  /*ccc0*/  PRMT R26, R63, 0x7632, R26 ;  /* 0x000076323f1a7816 */ /* 0x000fe4000000001a */
[----:B------:R-:W-:Y:S01]  /*ccd0*/  FSEL R29, R29, RZ, P5 ;  /* 0x000000ff1d1d7208 */ /* 0x000fe20002800000 */
[----:B------:R-:W-:Y:S02]  /*cce0*/  FFMA.FTZ R27, R27, R126, 1.1641532182693481445e-10 ;  /* 0x2f0000001b1b7423 */ /* 0x000fe4000001007e */
[----:B------:R-:W-:-:S03]  /*ccf0*/  IMAD.U32 R26, R26, 0x10000, RZ ;  /* 0x000100001a1a7824 */ /* 0x000fc600078e00ff */
[----:B------:R-:W-:Y:S01]  /*cd00*/  FSETP.GTU.FTZ.AND P6, PT, R27, UR4, PT ;  /* 0x000000041b007c0b */ /* 0x000fe2000bfdc000 */
[----:B------:R-:W-:-:S03]  /*cd10*/  FMUL.FTZ R26, R26, UR5 ;  /* 0x000000051a1a7c20 */ /* 0x000fc60008410000 */
[----:B------:R-:W-:Y:S02]  /*cd20*/  SEL R121, RZ, 0x1, P6 ;  /* 0x00000001ff797807 */ /* 0x000fe40003000000 */
[----:B------:R-:W-:-:S05]  /*cd30*/  FSEL R26, R26, RZ, !P6 ;  /* 0x000000ff1a1a7208 */ /* 0x000fca0007000000 */
[----:B------:R-:W-:-:S04]  /*cd40*/  FADD.FTZ R39, R26, R29 ;  /* 0x0000001d1a277221 */ /* 0x000fc80000010000 */
[----:B------:R-:W-:Y:S01]  /*cd50*/  @P0 FADD.FTZ R39, R55, R39 ;  /* 0x0000002737270221 */ /* 0x000fe20000010000 */
[----:B------:R-:W-:Y:S06]  /*cd60*/  BRA `(.L_x_6878) ;  /* 0x0000002400807947 */ /* 0x000fec0003800000 */
.L_x_6829:
[----:B------:R-:W-:Y:S01]  /*cd70*/  ISETP.NE.AND P1, PT, R40, 0x1, PT ;  /* 0x000000012800780c */ /* 0x000fe20003f25270 */
[----:B--2---:R-:W-:Y:S01]  /*cd80*/  IMAD.MOV.U32 R31, RZ, RZ, 0x2 ;  /* 0x00000002ff1f7424 */ /* 0x004fe200078e00ff */
        /* <DEDUP_REMOVED lines=13> */
.L_x_6880:
        /* <DEDUP_REMOVED lines=12> */
.L_x_6881:
        /* <DEDUP_REMOVED lines=43> */
.L_x_6879:
[----:B------:R-:W-:Y:S01]  /*d1d0*/  ISETP.NE.AND P1, PT, R31, 0x1, PT ;  /* 0x000000011f00780c */ /* 0x000fe20003f25270 */
[----:B------:R-:W-:Y:S01]  /*d1e0*/  IMAD.MOV.U32 R32, RZ, RZ, 0x2 ;  /* 0x00000002ff207424 */ /* 0x000fe200078e00ff */
[----:B------:R-:W-:Y:S02]  /*d1f0*/  I2FP.F32.U32 R29, R28 ;  /* 0x0000001c001d7245 */ /* 0x000fe40000201000 */
[----:B------:R-:W-:-:S03]  /*d200*/  MOV R30, R122 ;  /* 0x0000007a001e7202 */ /* 0x000fc60000000f00 */
[----:B------:R-:W-:-:S05]  /*d210*/  FFMA.FTZ R29, R29, R126, 1.1641532182693481445e-10 ;  /* 0x2f0000001d1d7423 */ /* 0x000fca000001007e */
[----:B------:R-:W-:Y:S01]  /*d220*/  FSETP.LE.FTZ.AND P2, PT, R29, UR4, PT ;  /* 0x000000041d007c0b */ /* 0x000fe2000bf53000 */
[C---:B-----5:R-:W-:Y:S01]  /*d230*/  IMAD.U32 R29, R24.reuse, 0x10000, RZ ;  /* 0x00010000181d7824 */ /* 0x060fe200078e00ff */
        /* <DEDUP_REMOVED lines=11> */
.L_x_6883:
        /* <DEDUP_REMOVED lines=12> */
.L_x_6884:
        /* <DEDUP_REMOVED lines=43> */
.L_x_6882:
[----:B------:R-:W-:Y:S01]  /*d660*/  ISETP.NE.AND P1, PT, R32, 0x1, PT ;  /* 0x000000012000780c */ /* 0x000fe20003f25270 */
[----:B------:R-:W-:Y:S01]  /*d670*/  IMAD.U32 R39, R24, 0x10000, RZ ;  /* 0x0001000018277824 */ /* 0x000fe200078e00ff */
[----:B------:R-:W-:Y:S01]  /*d680*/  I2FP.F32.U32 R31, R30 ;  /* 0x0000001e001f7245 */ /* 0x000fe20000201000 */
[----:B------:R-:W-:-:S04]  /*d690*/  IMAD.MOV.U32 R30, RZ, RZ, 0x2 ;  /* 0x00000002ff1e7424 */ /* 0x000fc800078e00ff */
        /* <DEDUP_REMOVED lines=13> */
.L_x_6886:
        /* <DEDUP_REMOVED lines=12> */
.L_x_6887:
        /* <DEDUP_REMOVED lines=43> */
.L_x_6885:
[----:B------:R-:W-:Y:S01]  /*dae0*/  ISETP.NE.AND P1, PT, R30, 0x1, PT ;  /* 0x000000011e00780c */ /* 0x000fe20003f25270 */
[C---:B------:R-:W-:Y:S01]  /*daf0*/  IMAD.U32 R38, R25.reuse, 0x10000, RZ ;  /* 0x0001000019267824 */ /* 0x040fe200078e00ff */
        /* <DEDUP_REMOVED lines=16> */
.L_x_6889:
        /* <DEDUP_REMOVED lines=12> */
.L_x_6890:
        /* <DEDUP_REMOVED lines=43> */
.L_x_6888:
        /* <DEDUP_REMOVED lines=16> */
.L_x_6892:
        /* <DEDUP_REMOVED lines=12> */
.L_x_6893:
        /* <DEDUP_REMOVED lines=43> */
.L_x_6891:
        /* <DEDUP_REMOVED lines=17> */
.L_x_6895:
        /* <DEDUP_REMOVED lines=12> */
.L_x_6896:
        /* <DEDUP_REMOVED lines=43> */
.L_x_6894:
        /* <DEDUP_REMOVED lines=16> */
.L_x_6898:
        /* <DEDUP_REMOVED lines=12> */
.L_x_6899:
        /* <DEDUP_REMOVED lines=43> */
.L_x_6897:
        /* <DEDUP_REMOVED lines=17> */
.L_x_6901:
        /* <DEDUP_REMOVED lines=12> */
.L_x_6902:
        /* <DEDUP_REMOVED lines=43> */
.L_x_6900:
[----:B------:R-:W-:Y:S01]  /*f150*/  P2R R32, PR, RZ, 0x1 ;  /* 0x00000001ff207803 */ /* 0x000fe20000000000 */
[----:B------:R-:W-:Y:S01]  /*f160*/  FMUL.FTZ R29, R29, UR5 ;  /* 0x000000051d1d7c20 */ /* 0x000fe20008410000 */
[----:B------:R-:W-:Y:S01]  /*f170*/  I2FP.F32.U32 R31, R27 ;  /* 0x0000001b001f7245 */ /* 0x000fe20000201000 */
[----:B------:R-:W-:Y:S01]  /*f180*/  FMUL.FTZ R37, R37, UR5 ;  /* 0x0000000525257c20 */ /* 0x000fe20008410000 */
[----:B------:R-:W-:Y:S01]  /*f190*/  ISETP.NE.AND P0, PT, R28, RZ, PT ;  /* 0x000000ff1c00720c */ /* 0x000fe20003f05270 */
[----:B------:R-:W-:Y:S01]  /*f1a0*/  FMUL.FTZ R42, R42, UR5 ;  /* 0x000000052a2a7c20 */ /* 0x000fe20008410000 */
[----:B------:R-:W-:Y:S01]  /*f1b0*/  FMUL.FTZ R26, R40, UR5 ;  /* 0x00000005281a7c20 */ /* 0x000fe20008410000 */
[----:B------:R-:W-:Y:S01]  /*f1c0*/  FMUL.FTZ R27, R38, UR5 ;  /* 0x00000005261b7c20 */ /* 0x000fe20008410000 */
[----:B------:R-:W-:Y:S01]  /*f1d0*/  ISETP.NE.AND P5, PT, R25, RZ, PT ;  /* 0x000000ff1900720c */ /* 0x000fe20003fa5270 */
[----:B------:R-:W-:Y:S02]  /*f1e0*/  IMAD.U32 R36, R36, 0x10000, RZ ;  /* 0x0001000024247824 */ /* 0x000fe400078e00ff */
[----:B------:R-:W-:Y:S01]  /*f1f0*/  FFMA.FTZ R31, R31, R126, 1.1641532182693481445e-10 ;  /* 0x2f0000001f1f7423 */ /* 0x000fe2000001007e */
[----:B------:R-:W-:Y:S01]  /*f200*/  FSEL R40, R29, RZ, P0 ;  /* 0x000000ff1d287208 */ /* 0x000fe20000000000 */
[----:B------:R-:W-:Y:S01]  /*f210*/  FMUL.FTZ R39, R39, UR5 ;  /* 0x0000000527277c20 */ /* 0x000fe20008410000 */
[----:B------:R-:W-:Y:S01]  /*f220*/  ISETP.NE.AND P0, PT, R32, RZ, PT ;  /* 0x000000ff2000720c */ /* 0x000fe20003f05270 */
[----:B------:R-:W-:Y:S01]  /*f230*/  FMUL.FTZ R43, R41, UR5 ;  /* 0x00000005292b7c20 */ /* 0x000fe20008410000 */
[----:B------:R-:W-:Y:S01]  /*f240*/  FSEL R38, R37, RZ, P4 ;  /* 0x000000ff25267208 */ /* 0x000fe20002000000 */
[----:B------:R-:W-:Y:S01]  /*f250*/  FMUL.FTZ R30, R36, UR5 ;  /* 0x00000005241e7c20 */ /* 0x000fe20008410000 */
[----:B------:R-:W-:-:S02]  /*f260*/  FSEL R37, R42, RZ, P3 ;  /* 0x000000ff2a257208 */ /* 0x000fc40001800000 */
[----:B------:R-:W-:Y:S02]  /*f270*/  ISETP.NE.AND P6, PT, R24, RZ, PT ;  /* 0x000000ff1800720c */ /* 0x000fe40003fc5270 */
[----:B------:R-:W-:Y:S02]  /*f280*/  FSEL R42, R27, RZ, P5 ;  /* 0x000000ff1b2a7208 */ /* 0x000fe40002800000 */
[----:B------:R-:W-:Y:S02]  /*f290*/  FSETP.GTU.FTZ.AND P5, PT, R31, UR4, PT ;  /* 0x000000041f007c0b */ /* 0x000fe4000bfbc000 */
        /* <DEDUP_REMOVED lines=11> */
[----:B------:R-:W-:Y:S01]  /*f350*/  @P0 FADD.FTZ R38, R54, R38 ;  /* 0x0000002636260221 */ /* 0x000fe20000010000 */
[----:B------:R-:W-:-:S09]  /*f360*/  @P0 FADD.FTZ R39, R55, R39 ;  /* 0x0000002737270221 */ /* 0x000fd20000010000 */
.L_x_6878:
[----:B------:R-:W-:Y:S01]  /*f370*/  SEL R31, RZ, 0x1000000, !P5 ;  /* 0x01000000ff1f7807 */ /* 0x000fe20006800000 */
[----:B------:R-:W0:Y:S01]  /*f380*/  @P0 LDC.64 R32, c[0x0][0x3a0] ;  /* 0x0000e800ff200b82 */ /* 0x000e220000000a00 */
[----:B------:R-:W-:Y:S01]  /*f390*/  SEL R27, RZ, 0x10000, !P4 ;  /* 0x00010000ff1b7807 */ /* 0x000fe20006000000 */
[----:B------:R-:W1:Y:S01]  /*f3a0*/  @UP0 LDCU.64 UR20, c[0x0][0x398] ;  /* 0x00007300ff1407ac */ /* 0x000e620008000a00 */
[----:B------:R-:W-:Y:S01]  /*f3b0*/  ISETP.NE.AND P5, PT, R24, RZ, PT ;  /* 0x000000ff1800720c */ /* 0x000fe20003fa5270 */
[----:B------:R-:W-:Y:S01]  /*f3c0*/  VIADD R129, R123, 0x100 ;  /* 0x000001007b817836 */ /* 0x000fe20000000000 */
[----:B------:R-:W-:Y:S02]  /*f3d0*/  ISETP.NE.AND P4, PT, R25, RZ, PT ;  /* 0x000000ff1900720c */ /* 0x000fe40003f85270 */
[----:B------:R-:W-:Y:S01]  /*f3e0*/  SEL R30, RZ, 0x100, !P3 ;  /* 0x00000100ff1e7807 */ /* 0x000fe20005800000 */
[----:B------:R-:W-:Y:S01]  /*f3f0*/  IMAD.WIDE.U32 R98, R129, 0x10, R96 ;  /* 0x0000001081627825 */ /* 0x000fe200078e0060 */
[----:B------:R-:W-:-:S02]  /*f400*/  ISETP.NE.AND P6, PT, R28, RZ, PT ;  /* 0x000000ff1c00720c */ /* 0x000fc40003fc5270 */
[----:B------:R-:W-:Y:S01]  /*f410*/  SEL R26, RZ, 0x1000000, !P1 ;  /* 0x01000000ff1a7807 */ /* 0x000fe20004800000 */
[----:B------:R-:W-:Y:S01]  /*f420*/  IMAD.WIDE.U32 R28, R125, 0x20, R114 ;  /* 0x000000207d1c7825 */ /* 0x000fe200078e0072 */
[----:B------:R-:W-:Y:S02]  /*f430*/  SEL R25, RZ, 0x10000, !P4 ;  /* 0x00010000ff197807 */ /* 0x000fe40006000000 */
[----:B------:R-:W-:Y:S02]  /*f440*/  SEL R24, RZ, 0x100, !P5 ;  /* 0x00000100ff187807 */ /* 0x000fe40006800000 */
[----:B------:R-:W-:Y:S01]  /*f450*/  LOP3.LUT R30, R30, R31, R27, 0xfe, !PT ;  /* 0x0000001f1e1e7212 */ /* 0x000fe200078efe1b */
[----:B------:R2:W-:Y:S01]  /*f460*/  STG.E.128 desc[UR10][R28.64], R40 ;  /* 0x000000281c007986 */ /* 0x0005e2000c101d0a */
[----:B------:R-:W-:Y:S02]  /*f470*/  LOP3.LUT R24, R24, R26, R25, 0xfe, !PT ;  /* 0x0000001a18187212 */ /* 0x000fe400078efe19 */
[----:B------:R-:W-:Y:S01]  /*f480*/  SEL R27, RZ, 0x1, !P6 ;  /* 0x00000001ff1b7807 */ /* 0x000fe20007000000 */
[----:B------:R2:W-:Y:S01]  /*f490*/  STG.E.128 desc[UR10][R28.64+0x10], R36 ;  /* 0x000010241c007986 */ /* 0x0005e2000c101d0a */
[----:B------:R-:W-:Y:S01]  /*f4a0*/  SEL R25, RZ, 0x1, !P2 ;  /* 0x00000001ff197807 */ /* 0x000fe20005000000 */
[----:B0-----:R-:W-:Y:S01]  /*f4b0*/  @P0 IMAD.WIDE.U32 R32, R129, 0x20, R32 ;  /* 0x0000002081200825 */ /* 0x001fe200078e0020 */
[----:B------:R-:W-:-:S02]  /*f4c0*/  LOP3.LUT R24, R24, R27, RZ, 0xfc, !PT ;  /* 0x0000001b18187212 */ /* 0x000fc400078efcff */
[----:B------:R-:W-:Y:S01]  /*f4d0*/  LOP3.LUT R25, R30, R25, RZ, 0xfc, !PT ;  /* 0x000000191e197212 */ /* 0x000fe200078efcff */
[----:B------:R-:W-:Y:S01]  /*f4e0*/  IMAD.WIDE.U32 R26, R125, 0x8, R116 ;  /* 0x000000087d1a7825 */ /* 0x000fe200078e0074 */
[----:B------:R-:W-:Y:S02]  /*f4f0*/  PLOP3.LUT P3, PT, PT, PT, UP0, 0x80, 0x8 ;  /* 0x000000000008781c */ /* 0x000fe40003f6f008 */
[----:B------:R-:W-:Y:S02]  /*f500*/  MOV R34, 0x10 ;  /* 0x0000001000227802 */ /* 0x000fe40000000f00 */
[----:B------:R2:W-:Y:S01]  /*f510*/  STG.E.64 desc[UR10][R26.64], R24 ;  /* 0x000000181a007986 */ /* 0x0005e2000c101b0a */
[----:B------:R-:W-:-:S08]  /*f520*/  PLOP3.LUT P1, PT, PT, PT, UP0, 0x80, 0x8 ;  /* 0x000000000008781c */ /* 0x000fd00003f2f008 */
[----:B-1----:R-:W-:Y:S01]  /*f530*/  @P3 IMAD.WIDE.U32 R34, R129, R34, UR20 ;  /* 0x0000001481223e25 */ /* 0x002fe2000f8e0022 */
[----:B------:R-:W-:Y:S06]  /*f540*/  BRA.U !UP0, `(.L_x_6903) ;  /* 0x0000000108507547 */ /* 0x000fec000b800000 */
        /* <DEDUP_REMOVED lines=20> */
.L_x_6903:
[----:B------:R1:W5:Y:S04]  /*f690*/  @P1 LDG.E.128 R60, desc[UR10][R34.64] ;  /* 0x0000000a223c1981 */ /* 0x000368000c1e1d00 */
[----:B------:R1:W5:Y:S04]  /*f6a0*/  @P0 LDG.E.128 R56, desc[UR10][R32.64] ;  /* 0x0000000a20380981 */ /* 0x000368000c1e1d00 */
[----:B------:R1:W5:Y:S04]  /*f6b0*/  @P0 LDG.E.128 R52, desc[UR10][R32.64+0x10] ;  /* 0x0000100a20340981 */ /* 0x000368000c1e1d00 */
[----:B0-2---:R1:W5:Y:S01]  /*f6c0*/  LDG.E.128 R24, desc[UR10][R98.64] ;  /* 0x0000000a62187981 */ /* 0x005362000c1e1d00 */
        /* <DEDUP_REMOVED lines=16> */
.L_x_6906:
        /* <DEDUP_REMOVED lines=12> */
.L_x_6907:
[----:B------:R-:W-:Y:S01]  /*f890*/  IMAD.WIDE.U32 R30, R3, -0x326172a9, RZ ;  /* 0xcd9e8d57031e7825 */ /* 0x000fe200078e00ff */
[----:B-1----:R-:W-:-:S04]  /*f8a0*/  LOP3.LUT R34, R5, UR9, R29, 0x96, !PT ;  /* 0x0000000905227c12 */ /* 0x002fc8000f8e961d */
        /* <DEDUP_REMOVED lines=41> */
.L_x_6905:
[----:B------:R-:W-:Y:S01]  /*fb40*/  ISETP.NE.AND P1, PT, R30, 0x1, PT ;  /* 0x000000011e00780c */ /* 0x000fe20003f25270 */
[C---:B-1---5:R-:W-:Y:S01]  /*fb50*/  IMAD.U32 R98, R24.reuse, 0x10000, RZ ;  /* 0x0001000018627824 */ /* 0x062fe200078e00ff */
        /* <DEDUP_REMOVED lines=17> */
.L_x_6909:
        /* <DEDUP_REMOVED lines=12> */
.L_x_6910:
        /* <DEDUP_REMOVED lines=43> */
.L_x_6908:
        /* <DEDUP_REMOVED lines=22> */
.L_x_6912:
        /* <DEDUP_REMOVED lines=12> */
.L_x_6913:
        /* <DEDUP_REMOVED lines=43> */
.L_x_6911:
        /* <DEDUP_REMOVED lines=18> */
.L_x_6915:
        /* <DEDUP_REMOVED lines=12> */
.L_x_6916:
        /* <DEDUP_REMOVED lines=43> */
.L_x_6914:
[----:B------:R-:W-:Y:S02]  /*10940*/  I2FP.F32.U32 R29, R28 ;  /* 0x0000001c001d7245 */ /* 0x000fe40000201000 */
[----:B------:R-:W-:Y:S02]  /*10950*/  PRMT R28, R60, 0x7632, R28 ;  /* 0x000076323c1c7816 */ /* 0x000fe4000000001c */
[----:B------:R-:W-:Y:S01]  /*10960*/  ISETP.NE.AND P2, PT, R31, 0x1, PT ;  /* 0x000000011f00780c */ /* 0x000fe20003f45270 */
[----:B------:R-:W-:Y:S01]  /*10970*/  FFMA.FTZ R29, R29, R126, 1.1641532182693481445e-10 ;  /* 0x2f0000001d1d7423 */ /* 0x000fe2000001007e */
[----:B------:R-:W-:Y:S01]  /*10980*/  FSEL R33, R24, RZ, P3 ;  /* 0x000000ff18217208 */ /* 0x000fe20001800000 */
[----:B------:R-:W-:Y:S01]  /*10990*/  IMAD.U32 R28, R28, 0x10000, RZ ;  /* 0x000100001c1c7824 */ /* 0x000fe200078e00ff */
[----:B------:R-:W-:Y:S02]  /*109a0*/  MOV R24, R122 ;  /* 0x0000007a00187202 */ /* 0x000fe40000000f00 */
[----:B------:R-:W-:Y:S01]  /*109b0*/  FSETP.GTU.FTZ.AND P1, PT, R29, UR4, PT ;  /* 0x000000041d007c0b */ /* 0x000fe2000bf3c000 */
[----:B------:R-:W-:-:S03]  /*109c0*/  FMUL.FTZ R28, R28, UR5 ;  /* 0x000000051c1c7c20 */ /* 0x000fc60008410000 */
[----:B------:R-:W-:Y:S02]  /*109d0*/  SEL R111, RZ, 0x1, P1 ;  /* 0x00000001ff6f7807 */ /* 0x000fe40000800000 */
[----:B------:R-:W-:-:S05]  /*109e0*/  FSEL R28, R28, RZ, !P1 ;  /* 0x000000ff1c1c7208 */ /* 0x000fca0004800000 */
[----:B------:R-:W-:Y:S01]  /*109f0*/  FADD.FTZ R33, R28, R33 ;  /* 0x000000211c217221 */ /* 0x000fe20000010000 */
[----:B------:R-:W-:-:S03]  /*10a00*/  IMAD.MOV.U32 R28, RZ, RZ, 0x2 ;  /* 0x00000002ff1c7424 */ /* 0x000fc600078e00ff */
        /* <DEDUP_REMOVED lines=10> */
.L_x_6918:
        /* <DEDUP_REMOVED lines=12> */
.L_x_6919:
        /* <DEDUP_REMOVED lines=43> */
.L_x_6917:
        /* <DEDUP_REMOVED lines=19> */
.L_x_6921:
        /* <DEDUP_REMOVED lines=12> */
.L_x_6922:
        /* <DEDUP_REMOVED lines=43> */
.L_x_6920:
        /* <DEDUP_REMOVED lines=22> */
.L_x_6924:
        /* <DEDUP_REMOVED lines=12> */
.L_x_6925:
        /* <DEDUP_REMOVED lines=43> */
.L_x_6923:
        /* <DEDUP_REMOVED lines=17> */
.L_x_6927:
        /* <DEDUP_REMOVED lines=12> */
.L_x_6928:
        /* <DEDUP_REMOVED lines=43> */
.L_x_6926:
        /* <DEDUP_REMOVED lines=8> */
[----:B------:R-:W-:Y:S02]  /*11c90*/  MOV R25, R122 ;  /* 0x0000007a00197202 */ /* 0x000fe40000000f00 */
        /* <DEDUP_REMOVED lines=14> */
.L_x_6930:
        /* <DEDUP_REMOVED lines=12> */
.L_x_6931:
        /* <DEDUP_REMOVED lines=43> */
.L_x_6929:
        /* <DEDUP_REMOVED lines=18> */
.L_x_6933:
        /* <DEDUP_REMOVED lines=12> */
.L_x_6934:
        /* <DEDUP_REMOVED lines=43> */
.L_x_6932:
[----:B------:R-:W-:Y:S01]  /*12580*/  I2FP.F32.U32 R25, R25 ;  /* 0x0000001900197245 */ /* 0x000fe20000201000 */
[----:B------:R-:W-:-:S04]  /*12590*/  IMAD.U32 R24, R62, 0x10000, RZ ;  /* 0x000100003e187824 */ /* 0x000fc800078e00ff */
[----:B------:R-:W-:Y:S01]  /*125a0*/  FFMA.FTZ R25, R25, R126, 1.1641532182693481445e-10 ;  /* 0x2f00000019197423 */ /* 0x000fe2000001007e */
[----:B------:R-:W-:-:S04]  /*125b0*/  FMUL.FTZ R24, R24, UR5 ;  /* 0x0000000518187c20 */ /* 0x000fc80008410000 */
[----:B------:R-:W-:Y:S02]  /*125c0*/  FSETP.GTU.FTZ.AND P3, PT, R25, UR4, PT ;  /* 0x0000000419007c0b */ /* 0x000fe4000bf7c000 */
[----:B------:R-:W-:Y:S02]  /*125d0*/  FSEL R25, R120, RZ, P2 ;  /* 0x000000ff78197208 */ /* 0x000fe40001000000 */
        /* <DEDUP_REMOVED lines=16> */
.L_x_6936:
        /* <DEDUP_REMOVED lines=12> */
.L_x_6937:
        /* <DEDUP_REMOVED lines=43> */
.L_x_6935:
        /* <DEDUP_REMOVED lines=17> */
.L_x_6939:
        /* <DEDUP_REMOVED lines=12> */
.L_x_6940:
        /* <DEDUP_REMOVED lines=43> */
.L_x_6938:
[----:B------:R-:W-:Y:S02]  /*12ed0*/  I2FP.F32.U32 R25, R25 ;  /* 0x0000001900197245 */ /* 0x000fe40000201000 */
[----:B------:R-:W-:Y:S02]  /*12ee0*/  PRMT R24, R62, 0x7632, R24 ;  /* 0x000076323e187816 */ /* 0x000fe40000000018 */
[----:B------:R-:W-:Y:S01]  /*12ef0*/  FSEL R29, R26, RZ, P3 ;  /* 0x000000ff1a1d7208 */ /* 0x000fe20001800000 */
[----:B------:R-:W-:Y:S02]  /*12f00*/  FFMA.FTZ R25, R25, R126, 1.1641532182693481445e-10 ;  /* 0x2f00000019197423 */ /* 0x000fe4000001007e */
[----:B------:R-:W-:-:S03]  /*12f10*/  IMAD.U32 R24, R24, 0x10000, RZ ;  /* 0x0001000018187824 */ /* 0x000fc600078e00ff */
[----:B------:R-:W-:Y:S01]  /*12f20*/  FSETP.GTU.FTZ.AND P4, PT, R25, UR4, PT ;  /* 0x0000000419007c0b */ /* 0x000fe2000bf9c000 */
[----:B------:R-:W-:Y:S01]  /*12f30*/  FMUL.FTZ R24, R24, UR5 ;  /* 0x0000000518187c20 */ /* 0x000fe20008410000 */
[----:B------:R-:W-:Y:S02]  /*12f40*/  MOV R25, R122 ;  /* 0x0000007a00197202 */ /* 0x000fe40000000f00 */
        /* <DEDUP_REMOVED lines=15> */
.L_x_6942:
        /* <DEDUP_REMOVED lines=12> */
.L_x_6943:
        /* <DEDUP_REMOVED lines=43> */
.L_x_6941:
[----:B------:R-:W-:Y:S01]  /*133b0*/  ISETP.NE.AND P5, PT, R24, 0x1, PT ;  /* 0x000000011800780c */ /* 0x000fe20003fa5270 */
[C---:B------:R-:W-:Y:S01]  /*133c0*/  IMAD.U32 R30, R27.reuse, 0x10000, RZ ;  /* 0x000100001b1e7824 */ /* 0x040fe200078e00ff */
[----:B------:R-:W-:Y:S02]  /*133d0*/  I2FP.F32.U32 R25, R25 ;  /* 0x0000001900197245 */ /* 0x000fe40000201000 */
[----:B------:R-:W-:Y:S01]  /*133e0*/  PRMT R31, R27, 0x7632, R31 ;  /* 0x000076321b1f7816 */ /* 0x000fe2000000001f */
[----:B------:R-:W-:Y:S01]  /*133f0*/  FMUL.FTZ R30, R30, UR5 ;  /* 0x000000051e1e7c20 */ /* 0x000fe20008410000 */
[----:B------:R-:W-:Y:S02]  /*13400*/  IMAD.MOV.U32 R27, RZ, RZ, 0x2 ;  /* 0x00000002ff1b7424 */ /* 0x000fe400078e00ff */
[----:B------:R-:W-:Y:S01]  /*13410*/  FFMA.FTZ R25, R25, R126, 1.1641532182693481445e-10 ;  /* 0x2f00000019197423 */ /* 0x000fe2000001007e */
[----:B------:R-:W-:-:S04]  /*13420*/  MOV R26, R122 ;  /* 0x0000007a001a7202 */ /* 0x000fc80000000f00 */
        /* <DEDUP_REMOVED lines=10> */
.L_x_6945:
        /* <DEDUP_REMOVED lines=12> */
.L_x_6946:
        /* <DEDUP_REMOVED lines=43> */
.L_x_6944:
        /* <DEDUP_REMOVED lines=22> */
.L_x_6948:
        /* <DEDUP_REMOVED lines=12> */
.L_x_6949:
        /* <DEDUP_REMOVED lines=43> */
.L_x_6947:
        /* <DEDUP_REMOVED lines=17> */
.L_x_6951:
        /* <DEDUP_REMOVED lines=14> */
.L_x_6952:
        /* <DEDUP_REMOVED lines=43> */
.L_x_6950:
        /* <DEDUP_REMOVED lines=12> */
.L_x_6904:
        /* <DEDUP_REMOVED lines=15> */
.L_x_6955:
[----:B------:R-:W-:-:S04]  /*14360*/  VIADD R2, R2, 0x1 ;  /* 0x0000000102027836 */ /* 0x000fc80000000000 */
        /* <DEDUP_REMOVED lines=11> */
.L_x_6956:
        /* <DEDUP_REMOVED lines=43> */
.L_x_6954:
[----:B------:R-:W-:Y:S01]  /*146d0*/  ISETP.NE.AND P1, PT, R30, 0x1, PT ;  /* 0x000000011e00780c */ /* 0x000fe20003f25270 */
[C---:B-1---5:R-:W-:Y:S01]  /*146e0*/  IMAD.U32 R34, R24.reuse, 0x10000, RZ ;  /* 0x0001000018227824 */ /* 0x062fe200078e00ff */
        /* <DEDUP_REMOVED lines=16> */
.L_x_6958:
        /* <DEDUP_REMOVED lines=12> */
.L_x_6959:
        /* <DEDUP_REMOVED lines=43> */
.L_x_6957:
        /* <DEDUP_REMOVED lines=17> */
.L_x_6961:
        /* <DEDUP_REMOVED lines=12> */
.L_x_6962:
        /* <DEDUP_REMOVED lines=43> */
.L_x_6960:
        /* <DEDUP_REMOVED lines=18> */
.L_x_6964:
        /* <DEDUP_REMOVED lines=12> */
.L_x_6965:
        /* <DEDUP_REMOVED lines=43> */
.L_x_6963:
        /* <DEDUP_REMOVED lines=16> */
.L_x_6967:
        /* <DEDUP_REMOVED lines=12> */
.L_x_6968:
        /* <DEDUP_REMOVED lines=43> */
.L_x_6966:
        /* <DEDUP_REMOVED lines=17> */
.L_x_6970:
        /* <DEDUP_REMOVED lines=12> */
.L_x_6971:
        /* <DEDUP_REMOVED lines=43> */
.L_x_6969:
        /* <DEDUP_REMOVED lines=16> */
.L_x_6973:
        /* <DEDUP_REMOVED lines=12> */
.L_x_6974:
        /* <DEDUP_REMOVED lines=43> */
.L_x_6972:
        /* <DEDUP_REMOVED lines=17> */
.L_x_6976:
        /* <DEDUP_REMOVED lines=12> */
.L_x_6977:
        /* <DEDUP_REMOVED lines=43> */
.L_x_6975:
        /* <DEDUP_REMOVED lines=34> */
.L_x_6953:
        /* <DEDUP_REMOVED lines=50> */
.L_x_6978:
[----:B------:R2:W5:Y:S04]  /*16b90*/  @P1 LDG.E.128 R60, desc[UR10][R134.64] ;  /* 0x0000000a863c1981 */ /* 0x000568000c1e1d00 */
[----:B------:R2:W5:Y:S04]  /*16ba0*/  @P0 LDG.E.128 R56, desc[UR10][R132.64] ;  /* 0x0000000a84380981 */ /* 0x000568000c1e1d00 */
[----:B------:R2:W5:Y:S04]  /*16bb0*/  @P0 LDG.E.128 R52, desc[UR10][R132.64+0x10] ;  /* 0x0000100a84340981 */ /* 0x000568000c1e1d00 */
[----:B0-----:R2:W5:Y:S01]  /*16bc0*/  LDG.E.128 R96, desc[UR10][R136.64] ;  /* 0x0000000a88607981 */ /* 0x001562000c1e1d00 */
[----:B------:R-:W-:Y:S05]  /*16bd0*/  BRA.U !UP0, `(.L_x_6979) ;  /* 0x0000004908e47547 */ /* 0x000fea000b800000 */
        /* <DEDUP_REMOVED lines=15> */
.L_x_6981:
        /* <DEDUP_REMOVED lines=12> */
.L_x_6982:
        /* <DEDUP_REMOVED lines=43> */
.L_x_6980:
[----:B------:R-:W-:Y:S01]  /*17040*/  ISETP.NE.AND P1, PT, R26, 0x1, PT ;  /* 0x000000011a00780c */ /* 0x000fe20003f25270 */
[C---:B-----5:R-:W-:Y:S01]  /*17050*/  IMAD.U32 R118, R96.reuse, 0x10000, RZ ;  /* 0x0001000060767824 */ /* 0x060fe200078e00ff */
        /* <DEDUP_REMOVED lines=17> */
.L_x_6984:
        /* <DEDUP_REMOVED lines=12> */
.L_x_6985:
        /* <DEDUP_REMOVED lines=43> */
.L_x_6983:
        /* <DEDUP_REMOVED lines=22> */
.L_x_6987:
        /* <DEDUP_REMOVED lines=12> */
.L_x_6988:
        /* <DEDUP_REMOVED lines=43> */
.L_x_6986:
[----:B------:R-:W-:Y:S02]  /*179b0*/  I2FP.F32.U32 R25, R25 ;  /* 0x0000001900197245 */ /* 0x000fe40000201000 */
[----:B------:R-:W-:Y:S02]  /*179c0*/  ISETP.NE.AND P1, PT, R26, 0x1, PT ;  /* 0x000000011a00780c */ /* 0x000fe40003f25270 */
[----:B------:R-:W-:Y:S01]  /*179d0*/  MOV R27, R122 ;  /* 0x0000007a001b7202 */ /* 0x000fe20000000f00 */
[----:B------:R-:W-:-:S05]  /*179e0*/  FFMA.FTZ R25, R25, R126, 1.1641532182693481445e-10 ;  /* 0x2f00000019197423 */ /* 0x000fca000001007e */
[----:B------:R-:W-:Y:S01]  /*179f0*/  FSETP.LE.FTZ.AND P3, PT, R25, UR4, PT ;  /* 0x0000000419007c0b */ /* 0x000fe2000bf73000 */
[----:B------:R-:W-:Y:S02]  /*17a00*/  IMAD.U32 R25, R96, 0x10000, RZ ;  /* 0x0001000060197824 */ /* 0x000fe400078e00ff */
[----:B------:R-:W-:Y:S01]  /*17a10*/  IMAD.MOV.U32 R96, RZ, RZ, 0x2 ;  /* 0x00000002ff607424 */ /* 0x000fe200078e00ff */
[----:B------:R-:W-:Y:S01]  /*17a20*/  P2R R128, PR, RZ, 0x8 ;  /* 0x00000008ff807803 */ /* 0x000fe20000000000 */
        /* <DEDUP_REMOVED lines=10> */
.L_x_6990:
        /* <DEDUP_REMOVED lines=12> */
.L_x_6991:
        /* <DEDUP_REMOVED lines=43> */
.L_x_6989:
[----:B------:R-:W-:Y:S01]  /*17e40*/  I2FP.F32.U32 R27, R27 ;  /* 0x0000001b001b7245 */ /* 0x000fe20000201000 */
[----:B------:R-:W-:Y:S01]  /*17e50*/  IMAD.MOV.U32 R112, RZ, RZ, 0x2 ;  /* 0x00000002ff707424 */ /* 0x000fe200078e00ff */
        /* <DEDUP_REMOVED lines=21> */
.L_x_6993:
        /* <DEDUP_REMOVED lines=12> */
.L_x_6994:
        /* <DEDUP_REMOVED lines=43> */
.L_x_6992:
[----:B------:R-:W-:Y:S01]  /*18320*/  ISETP.NE.AND P1, PT, R112, 0x1, PT ;  /* 0x000000017000780c */ /* 0x000fe20003f25270 */
[----:B------:R-:W-:Y:S01]  /*18330*/  IMAD.U32 R26, R97, 0x10000, RZ ;  /* 0x00010000611a7824 */ /* 0x000fe200078e00ff */
[----:B------:R-:W-:Y:S01]  /*18340*/  I2FP.F32.U32 R27, R27 ;  /* 0x0000001b001b7245 */ /* 0x000fe20000201000 */
[----:B------:R-:W-:Y:S02]  /*18350*/  IMAD.MOV.U32 R113, RZ, RZ, 0x2 ;  /* 0x00000002ff717424 */ /* 0x000fe400078e00ff */
[----:B------:R-:W-:Y:S02]  /*18360*/  FMUL.FTZ R26, R26, UR5 ;  /* 0x000000051a1a7c20 */ /* 0x000fe40008410000 */
[----:B------:R-:W-:-:S05]  /*18370*/  FFMA.FTZ R27, R27, R126, 1.1641532182693481445e-10 ;  /* 0x2f0000001b1b7423 */ /* 0x000fca000001007e */
[----:B------:R-:W-:Y:S02]  /*18380*/  FSETP.LE.FTZ.AND P3, PT, R27, UR4, PT ;  /* 0x000000041b007c0b */ /* 0x000fe4000bf73000 */
[----:B------:R-:W-:Y:S02]  /*18390*/  PRMT R27, R97, 0x7632, R27 ;  /* 0x00007632611b7816 */ /* 0x000fe4000000001b */
[----:B--2---:R-:W-:Y:S02]  /*183a0*/  P2R R132, PR, RZ, 0x8 ;  /* 0x00000008ff847803 */ /* 0x004fe40000000000 */
[----:B------:R-:W-:Y:S01]  /*183b0*/  MOV R97, R122 ;  /* 0x0000007a00617202 */ /* 0x000fe20000000f00 */
        /* <DEDUP_REMOVED lines=9> */
.L_x_6996:
        /* <DEDUP_REMOVED lines=12> */
.L_x_6997:
        /* <DEDUP_REMOVED lines=43> */
.L_x_6995:
        /* <DEDUP_REMOVED lines=22> */
.L_x_6999:
        /* <DEDUP_REMOVED lines=12> */
.L_x_7000:
        /* <DEDUP_REMOVED lines=43> */
.L_x_6998:
        /* <DEDUP_REMOVED lines=17> */
.L_x_7002:
        /* <DEDUP_REMOVED lines=12> */
.L_x_7003:
        /* <DEDUP_REMOVED lines=43> */
.L_x_7001:
        /* <DEDUP_REMOVED lines=23> */
.L_x_7005:
        /* <DEDUP_REMOVED lines=12> */
.L_x_7006:
        /* <DEDUP_REMOVED lines=43> */
.L_x_7004:
        /* <DEDUP_REMOVED lines=18> */
.L_x_7008:
        /* <DEDUP_REMOVED lines=12> */
.L_x_7009:
        /* <DEDUP_REMOVED lines=43> */
.L_x_7007:
[----:B------:R-:W-:Y:S01]  /*19a80*/  I2FP.F32.U32 R97, R97 ;  /* 0x0000006100617245 */ /* 0x000fe20000201000 */
[----:B------:R-:W-:Y:S01]  /*19a90*/  IMAD.U32 R96, R62, 0x10000, RZ ;  /* 0x000100003e607824 */ /* 0x000fe200078e00ff */
[----:B------:R-:W-:Y:S01]  /*19aa0*/  FSEL R133, R133, RZ, P2 ;  /* 0x000000ff85857208 */ /* 0x000fe20001000000 */
[----:B------:R-:W-:Y:S02]  /*19ab0*/  IMAD.MOV.U32 R120, RZ, RZ, 0x2 ;  /* 0x00000002ff787424 */ /* 0x000fe400078e00ff */
[----:B------:R-:W-:Y:S01]  /*19ac0*/  FFMA.FTZ R97, R97, R126, 1.1641532182693481445e-10 ;  /* 0x2f00000061617423 */ /* 0x000fe2000001007e */
[----:B------:R-:W-:-:S04]  /*19ad0*/  FMUL.FTZ R96, R96, UR5 ;  /* 0x0000000560607c20 */ /* 0x000fc80008410000 */
[----:B------:R-:W-:Y:S02]  /*19ae0*/  FSETP.GTU.FTZ.AND P3, PT, R97, UR4, PT ;  /* 0x0000000461007c0b */ /* 0x000fe4000bf7c000 */
[----:B------:R-:W-:Y:S02]  /*19af0*/  MOV R97, R122 ;  /* 0x0000007a00617202 */ /* 0x000fe40000000f00 */
        /* <DEDUP_REMOVED lines=14> */
.L_x_7011:
        /* <DEDUP_REMOVED lines=12> */
.L_x_7012:
        /* <DEDUP_REMOVED lines=43> */
.L_x_7010:
        /* <DEDUP_REMOVED lines=17> */
.L_x_7014:
        /* <DEDUP_REMOVED lines=12> */
.L_x_7015:
        /* <DEDUP_REMOVED lines=43> */
.L_x_7013:
[----:B------:R-:W-:Y:S01]  /*1a3d0*/  I2FP.F32.U32 R119, R119 ;  /* 0x0000007700777245 */ /* 0x000fe20000201000 */
[----:B------:R-:W-:Y:S01]  /*1a3e0*/  IMAD.MOV.U32 R120, RZ, RZ, 0x2 ;  /* 0x00000002ff787424 */ /* 0x000fe200078e00ff */
[----:B------:R-:W-:Y:S02]  /*1a3f0*/  PRMT R98, R62, 0x7632, R98 ;  /* 0x000076323e627816 */ /* 0x000fe40000000062 */
[----:B------:R-:W-:Y:S01]  /*1a400*/  FSEL R97, R97, RZ, P3 ;  /* 0x000000ff61617208 */ /* 0x000fe20001800000 */
        /* <DEDUP_REMOVED lines=19> */
.L_x_7017:
        /* <DEDUP_REMOVED lines=12> */
.L_x_7018:
        /* <DEDUP_REMOVED lines=43> */
.L_x_7016:
[----:B------:R-:W-:Y:S01]  /*1a8b0*/  ISETP.NE.AND P5, PT, R120, 0x1, PT ;  /* 0x000000017800780c */ /* 0x000fe20003fa5270 */
[----:B------:R-:W-:Y:S01]  /*1a8c0*/  IMAD.MOV.U32 R134, RZ, RZ, 0x2 ;  /* 0x00000002ff867424 */ /* 0x000fe200078e00ff */
[----:B------:R-:W-:Y:S01]  /*1a8d0*/  I2FP.F32.U32 R121, R98 ;  /* 0x0000006200797245 */ /* 0x000fe20000201000 */
[C---:B------:R-:W-:Y:S01]  /*1a8e0*/  IMAD.U32 R98, R99.reuse, 0x10000, RZ ;  /* 0x0001000063627824 */ /* 0x040fe200078e00ff */
        /* <DEDUP_REMOVED lines=14> */
.L_x_7020:
        /* <DEDUP_REMOVED lines=12> */
.L_x_7021:
        /* <DEDUP_REMOVED lines=43> */
.L_x_7019:
[----:B------:R-:W-:Y:S01]  /*1ad40*/  I2FP.F32.U32 R121, R133 ;  /* 0x0000008500797245 */ /* 0x000fe20000201000 */
[----:B------:R-:W-:Y:S01]  /*1ad50*/  IMAD.U32 R120, R63, 0x10000, RZ ;  /* 0x000100003f787824 */ /* 0x000fe200078e00ff */
[----:B------:R-:W-:Y:S01]  /*1ad60*/  FSEL R98, R98, RZ, P4 ;  /* 0x000000ff62627208 */ /* 0x000fe20002000000 */
        /* <DEDUP_REMOVED lines=19> */
.L_x_7023:
        /* <DEDUP_REMOVED lines=12> */
.L_x_7024:
        /* <DEDUP_REMOVED lines=43> */
.L_x_7022:
        /* <DEDUP_REMOVED lines=17> */
.L_x_7026:
        /* <DEDUP_REMOVED lines=14> */
.L_x_7027:
        /* <DEDUP_REMOVED lines=43> */
.L_x_7025:
[----:B------:R-:W-:Y:S02]  /*1b6b0*/  I2FP.F32.U32 R121, R133 ;  /* 0x0000008500797245 */ /* 0x000fe40000201000 */
[----:B------:R-:W-:-:S03]  /*1b6c0*/  PRMT R133, R63, 0x7632, R133 ;  /* 0x000076323f857816 */ /* 0x000fc60000000085 */
[----:B------:R-:W-:Y:S01]  /*1b6d0*/  FFMA.FTZ R121, R121, R126, 1.1641532182693481445e-10 ;  /* 0x2f00000079797423 */ /* 0x000fe2000001007e */
[----:B------:R-:W-:Y:S01]  /*1b6e0*/  FSEL R126, R99, RZ, P5 ;  /* 0x000000ff637e7208 */ /* 0x000fe20002800000 */
        /* <DEDUP_REMOVED lines=8> */
.L_x_6979:
        /* <DEDUP_REMOVED lines=15> */
.L_x_7030:
        /* <DEDUP_REMOVED lines=12> */
.L_x_7031:
        /* <DEDUP_REMOVED lines=43> */
.L_x_7029:
[----:B------:R-:W-:Y:S01]  /*1bbd0*/  ISETP.NE.AND P1, PT, R26, 0x1, PT ;  /* 0x000000011a00780c */ /* 0x000fe20003f25270 */
[C---:B--2--5:R-:W-:Y:S01]  /*1bbe0*/  IMAD.U32 R133, R96.reuse, 0x10000, RZ ;  /* 0x0001000060857824 */ /* 0x064fe200078e00ff */
        /* <DEDUP_REMOVED lines=16> */
.L_x_7033:
        /* <DEDUP_REMOVED lines=12> */
.L_x_7034:
        /* <DEDUP_REMOVED lines=43> */
.L_x_7032:
        /* <DEDUP_REMOVED lines=17> */
.L_x_7036:
        /* <DEDUP_REMOVED lines=12> */
.L_x_7037:
        /* <DEDUP_REMOVED lines=43> */
.L_x_7035:
        /* <DEDUP_REMOVED lines=18> */
.L_x_7039:
        /* <DEDUP_REMOVED lines=12> */
.L_x_7040:
        /* <DEDUP_REMOVED lines=43> */
.L_x_7038:
        /* <DEDUP_REMOVED lines=16> */
.L_x_7042:
        /* <DEDUP_REMOVED lines=12> */
.L_x_7043:
        /* <DEDUP_REMOVED lines=43> */
.L_x_7041:
        /* <DEDUP_REMOVED lines=17> */
.L_x_7045:
        /* <DEDUP_REMOVED lines=12> */
.L_x_7046:
        /* <DEDUP_REMOVED lines=43> */
.L_x_7044:
        /* <DEDUP_REMOVED lines=16> */
.L_x_7048:
        /* <DEDUP_REMOVED lines=12> */
.L_x_7049:
        /* <DEDUP_REMOVED lines=43> */
.L_x_7047:
        /* <DEDUP_REMOVED lines=17> */
.L_x_7051:
        /* <DEDUP_REMOVED lines=12> */
.L_x_7052:
        /* <DEDUP_REMOVED lines=43> */
.L_x_7050:
        /* <DEDUP_REMOVED lines=34> */
.L_x_7028:
[----:B------:R-:W-:Y:S01]  /*1dd70*/  FADD.FTZ R126, RZ, R44 ;  /* 0x0000002cff7e7221 */ /* 0x000fe20000010000 */
[----:B------:R-:W-:Y:S01]  /*1dd80*/  SEL R134, RZ, 0x1000000, !P5 ;  /* 0x01000000ff867807 */ /* 0x000fe20006800000 */
[----:B------:R-:W-:Y:S01]  /*1dd90*/  IMAD.WIDE.U32 R116, R131, 0x8, R116 ;  /* 0x0000000883747825 */ /* 0x000fe200078e0074 */
[----:B------:R-:W-:-:S03]  /*1dda0*/  ISETP.NE.AND P6, PT, R128, RZ, PT ;  /* 0x000000ff8000720c */ /* 0x000fc60003fc5270 */
[----:B------:R-:W-:Y:S01]  /*1ddb0*/  FADD.FTZ R133, R126, R45 ;  /* 0x0000002d7e857221 */ /* 0x000fe20000010000 */
[----:B------:R-:W-:Y:S02]  /*1ddc0*/  ISETP.NE.AND P5, PT, R132, RZ, PT ;  /* 0x000000ff8400720c */ /* 0x000fe40003fa5270 */
[----:B------:R-:W-:Y:S01]  /*1ddd0*/  ISETP.NE.AND P0, PT, R130, RZ, PT ;  /* 0x000000ff8200720c */ /* 0x000fe20003f05270 */
[----:B------:R-:W-:Y:S01]  /*1dde0*/  FADD.FTZ R126, R133, R46 ;  /* 0x0000002e857e7221 */ /* 0x000fe20000010000 */
[----:B------:R-:W-:Y:S02]  /*1ddf0*/  SEL R130, RZ, 0x1000000, !P1 ;  /* 0x01000000ff827807 */ /* 0x000fe40004800000 */
[----:B------:R-:W-:Y:S01]  /*1de00*/  SEL R135, RZ, 0x10000, !P5 ;  /* 0x00010000ff877807 */ /* 0x000fe20006800000 */
[----:B------:R-:W-:Y:S01]  /*1de10*/  FADD.FTZ R133, R126, R47 ;  /* 0x0000002f7e857221 */ /* 0x000fe20000010000 */
[----:B------:R-:W-:Y:S02]  /*1de20*/  SEL R128, RZ, 0x100, !P6 ;  /* 0x00000100ff807807 */ /* 0x000fe40007000000 */
[----:B------:R-:W-:Y:S01]  /*1de30*/  SEL R132, RZ, 0x10000, !P4 ;  /* 0x00010000ff847807 */ /* 0x000fe20006000000 */
[----:B------:R-:W-:Y:S01]  /*1de40*/  FADD.FTZ R126, R133, R48 ;  /* 0x00000030857e7221 */ /* 0x000fe20000010000 */
[----:B------:R-:W-:-:S02]  /*1de50*/  SEL R139, RZ, 0x100, !P3 ;  /* 0x00000100ff8b7807 */ /* 0x000fc40005800000 */
[----:B------:R-:W-:Y:S01]  /*1de60*/  LOP3.LUT R128, R128, R130, R135, 0xfe, !PT ;  /* 0x0000008280807212 */ /* 0x000fe200078efe87 */
[----:B------:R-:W-:Y:S01]  /*1de70*/  FADD.FTZ R133, R126, R49 ;  /* 0x000000317e857221 */ /* 0x000fe20000010000 */
[----:B------:R-:W-:Y:S02]  /*1de80*/  LOP3.LUT R139, R139, R134, R132, 0xfe, !PT ;  /* 0x000000868b8b7212 */ /* 0x000fe400078efe84 */
[----:B------:R-:W-:Y:S01]  /*1de90*/  SEL R130, RZ, 0x1, !P2 ;  /* 0x00000001ff827807 */ /* 0x000fe20005000000 */
[----:B------:R-:W-:Y:S01]  /*1dea0*/  FADD.FTZ R126, R133, R50 ;  /* 0x00000032857e7221 */ /* 0x000fe20000010000 */
[----:B------:R-:W-:-:S03]  /*1deb0*/  SEL R137, RZ, 0x1, !P0 ;  /* 0x00000001ff897807 */ /* 0x000fc60004000000 */
        /* <DEDUP_REMOVED lines=21> */
[----:B------:R-:W-:Y:S01]  /*1e010*/  FADD.FTZ R126, R133, R96 ;  /* 0x00000060857e7221 */ /* 0x000fe20000010000 */
[----:B------:R-:W-:Y:S01]  /*1e020*/  IMAD.WIDE.U32 R132, R131, 0x20, R114 ;  /* 0x0000002083847825 */ /* 0x000fe200078e0072 */
[----:B------:R-:W-:Y:S02]  /*1e030*/  LOP3.LUT R115, R139, R130, RZ, 0xfc, !PT ;  /* 0x000000828b737212 */ /* 0x000fe400078efcff */
[----:B------:R-:W-:Y:S01]  /*1e040*/  LOP3.LUT R114, R128, R137, RZ, 0xfc, !PT ;  /* 0x0000008980727212 */ /* 0x000fe200078efcff */
[----:B------:R-:W-:Y:S01]  /*1e050*/  FADD.FTZ R135, R126, R97 ;  /* 0x000000617e877221 */ /* 0x000fe20000010000 */
[----:B------:R0:W-:Y:S03]  /*1e060*/  STG.E.128 desc[UR10][R132.64], R24 ;  /* 0x0000001884007986 */ /* 0x0001e6000c101d0a */
[----:B------:R-:W-:Y:S01]  /*1e070*/  FADD.FTZ R126, R135, R98 ;  /* 0x00000062877e7221 */ /* 0x000fe20000010000 */
[----:B------:R0:W-:Y:S03]  /*1e080*/  STG.E.128 desc[UR10][R132.64+0x10], R96 ;  /* 0x0000106084007986 */ /* 0x0001e6000c101d0a */
[----:B------:R-:W-:Y:S01]  /*1e090*/  FADD.FTZ R126, R126, R99 ;  /* 0x000000637e7e7221 */ /* 0x000fe20000010000 */
        /* <DEDUP_REMOVED lines=22> */
.L_x_7053:
[----:B01----:R-:W0:Y:S01]  /*1e200*/  SHFL.BFLY PT, R115, R126, 0x1, 0x1f ;  /* 0x0c201f007e737f89 */ /* 0x003e2200000e0000 */
[----:B------:R-:W-:Y:S01]  /*1e210*/  BSSY.RECONVERGENT B0, `(.L_x_7054) ;  /* 0x000005f000007945 */ /* 0x000fe20003800200 */
        /* <DEDUP_REMOVED lines=78> */
[----:B-1----:R-:W-:-:S05]  /*1e700*/  FADD.FTZ R128, R126, R117 ;  /* 0x000000757e807221 */ /* 0x002fca0000010000 */
[----:B------:R-:W1:Y:S02]  /*1e710*/  SHFL.BFLY PT, R117, R128, 0x4, 0x1f ;  /* 0x0c801f0080757f89 */ /* 0x000e6400000e0000 */
[----:B-1----:R-:W-:-:S05]  /*1e720*/  FADD.FTZ R130, R128, R117 ;  /* 0x0000007580827221 */ /* 0x002fca0000010000 */
[----:B------:R-:W1:Y:S02]  /*1e730*/  SHFL.BFLY PT, R117, R130, 0x8, 0x1f ;  /* 0x0d001f0082757f89 */ /* 0x000e6400000e0000 */
[----:B-1----:R-:W-:Y:S01]  /*1e740*/  FADD.FTZ R132, R130, R117 ;  /* 0x0000007582847221 */ /* 0x002fe20000010000 */
[----:B0-----:R-:W-:-:S04]  /*1e750*/  LOP3.LUT P0, R117, R116, 0x1f, RZ, 0xc0, !PT ;  /* 0x0000001f74757812 */ /* 0x001fc8000780c0ff */
        /* <DEDUP_REMOVED lines=10> */
.L_x_7055:
[----:B------:R-:W-:Y:S05]  /*1e800*/  BSYNC.RECONVERGENT B0 ;  /* 0x0000000000007941 */ /* 0x000fea0003800200 */
.L_x_7054:
[----:B------:R-:W-:Y:S01]  /*1e810*/  BAR.SYNC.DEFER_BLOCKING 0x0 ;  /* 0x0000000000007b1d */ /* 0x000fe20000010000 */
[----:B------:R-:W-:Y:S02]  /*1e820*/  ISETP.GT.U32.AND P0, PT, R117, 0x3, PT ;  /* 0x000000037500780c */ /* 0x000fe40003f04070 */
[----:B0-----:R-:W-:Y:S02]  /*1e830*/  CS2R R114, SRZ ;  /* 0x0000000000727805 */ /* 0x001fe4000001ff00 */
[----:B------:R-:W-:Y:S01]  /*1e840*/  MOV R117, RZ ;  /* 0x000000ff00757202 */ /* 0x000fe20000000f00 */
[----:B------:R-:W-:Y:S08]  /*1e850*/  BSSY.RECONVERGENT B0, `(.L_x_7056) ;  /* 0x000000a000007945 */ /* 0x000ff00003800200 */
[----:B------:R-:W-:Y:S05]  /*1e860*/  @P0 BRA `(.L_x_7057) ;  /* 0x0000000000200947 */ /* 0x000fea0003800000 */
[----:B------:R-:W0:Y:S01]  /*1e870*/  S2UR UR5, SR_CgaCtaId ;  /* 0x00000000000579c3 */ /* 0x000e220000008800 */
[----:B------:R-:W-:Y:S01]  /*1e880*/  UMOV UR4, 0x400 ;  /* 0x0000040000047882 */ /* 0x000fe20000000000 */
[----:B------:R-:W-:Y:S02]  /*1e890*/  IMAD.SHL.U32 R114, R116, 0x8, RZ ;  /* 0x0000000874727824 */ /* 0x000fe400078e00ff */
[----:B------:R-:W-:-:S03]  /*1e8a0*/  IMAD.MOV.U32 R117, RZ, RZ, 0x400 ;  /* 0x00000400ff757424 */ /* 0x000fc600078e00ff */
[----:B------:R-:W-:Y:S01]  /*1e8b0*/  LOP3.LUT R114, R114, 0xf8, RZ, 0xc0, !PT ;  /* 0x000000f872727812 */ /* 0x000fe200078ec0ff */
[----:B0-----:R-:W-:-:S04]  /*1e8c0*/  ULEA UR4, UR5, UR4, 0x18 ;  /* 0x0000000405047291 */ /* 0x001fc8000f8ec0ff */
[----:B------:R-:W-:-:S09]  /*1e8d0*/  @UP1 UIADD3 UR4, UPT, UPT, UR4, 0x20, URZ ;  /* 0x0000002004041890 */ /* 0x000fd2000fffe0ff */
[----:B------:R-:W0:Y:S03]  /*1e8e0*/  LDS.64 R114, [R114+UR4] ;  /* 0x0000000472727984 */ /* 0x000e260008000a00 */
.L_x_7057:
[----:B------:R-:W-:Y:S05]  /*1e8f0*/  BSYNC.RECONVERGENT B0 ;  /* 0x0000000000007941 */ /* 0x000fea0003800200 */
.L_x_7056:
[----:B------:R-:W1:Y:S01]  /*1e900*/  SHFL.DOWN PT, R126, R117, 0x2, 0x1f ;  /* 0x08401f00757e7f89 */ /* 0x000e6200000e0000 */
[----:B------:R-:W-:Y:S01]  /*1e910*/  I2FP.F32.U32 R135, R117 ;  /* 0x0000007500877245 */ /* 0x000fe20000201000 */
[----:B------:R-:W-:Y:S01]  /*1e920*/  IMAD.U32 R149, RZ, RZ, UR18 ;  /* 0x00000012ff957e24 */ /* 0x000fe2000f8e00ff */
[----:B------:R-:W-:Y:S01]  /*1e930*/  ISETP.NE.AND P1, PT, RZ, UR22, PT ;  /* 0x00000016ff007c0c */ /* 0x000fe2000bf25270 */
[----:B0-----:R-:W0:Y:S01]  /*1e940*/  SHFL.DOWN PT, R133, R114, 0x2, 0x1f ;  /* 0x08401f0072857f89 */ /* 0x001e2200000e0000 */
[----:B------:R-:W-:Y:S01]  /*1e950*/  ISETP.NE.AND P0, PT, R116, RZ, PT ;  /* 0x000000ff7400720c */ /* 0x000fe20003f05270 */
[----:B------:R-:W-:Y:S01]  /*1e960*/  UPLOP3.LUT UP1, UPT, UPT, UPT, UP1, 0x40, 0x4 ;  /* 0x000000000004789c */ /* 0x000fe20003f2e810 */
[----:B------:R-:W-:Y:S02]  /*1e970*/  PRMT R145, R83, 0x7632, R145 ;  /* 0x0000763253917816 */ /* 0x000fe40000000091 */
[C---:B------:R-:W-:Y:S02]  /*1e980*/  PRMT R147, R67.reuse, 0x7632, R147 ;  /* 0x0000763243937816 */ /* 0x040fe40000000093 */
[----:B------:R-:W-:-:S02]  /*1e990*/  SHF.L.U32 R143, R67, 0x10, RZ ;  /* 0x00000010438f7819 */ /* 0x000fc400000006ff */
[----:B------:R-:W-:Y:S01]  /*1e9a0*/  SHF.L.U32 R145, R145, 0x10, RZ ;  /* 0x0000001091917819 */ /* 0x000fe200000006ff */
[----:B------:R-:W-:Y:S01]  /*1e9b0*/  IMAD.U32 R147, R147, 0x10000, RZ ;  /* 0x0001000093937824 */ /* 0x000fe200078e00ff */
[----:B-1----:R-:W-:Y:S02]  /*1e9c0*/  IADD3 R128, PT, PT, R126, R117, RZ ;  /* 0x000000757e807210 */ /* 0x002fe40007ffe0ff */
[----:B------:R-:W-:Y:S02]  /*1e9d0*/  I2FP.F32.S32 R134, R126 ;  /* 0x0000007e00867245 */ /* 0x000fe40000201400 */
[----:B------:R-:W-:Y:S01]  /*1e9e0*/  I2FP.F32.S32 R130, R128 ;  /* 0x0000008000827245 */ /* 0x000fe20000201400 */
[----:B------:R-:W1:Y:S02]  /*1e9f0*/  SHFL.DOWN PT, R139, R128, 0x1, 0x1f ;  /* 0x08201f00808b7f89 */ /* 0x000e6400000e0000 */
[----:B0-----:R-:W-:Y:S01]  /*1ea00*/  FMUL.FTZ R136, R133, R134 ;  /* 0x0000008685887220 */ /* 0x001fe20000410000 */
[----:B------:R-:W0:Y:S01]  /*1ea10*/  MUFU.RCP R132, R130 ;  /* 0x0000008200847308 */ /* 0x000e220000001000 */
[----:B------:R-:W2:Y:S02]  /*1ea20*/  SHFL.DOWN PT, R126, R115, 0x2, 0x1f ;  /* 0x08401f00737e7f89 */ /* 0x000ea400000e0000 */
[----:B------:R-:W-:Y:S01]  /*1ea30*/  FFMA.FTZ R137, R135, R114, R136 ;  /* 0x0000007287897223 */ /* 0x000fe20000010088 */
[----:B------:R-:W-:-:S04]  /*1ea40*/  FADD.FTZ R114, -R133, R114 ;  /* 0x0000007285727221 */ /* 0x000fc80000010100 */
[----:B------:R-:W-:-:S04]  /*1ea50*/  FMUL.FTZ R114, R114, R114 ;  /* 0x0000007272727220 */ /* 0x000fc80000410000 */
[----:B------:R-:W-:-:S04]  /*1ea60*/  FMUL.FTZ R114, R114, R135 ;  /* 0x0000008772727220 */ /* 0x000fc80000410000 */
[----:B------:R-:W-:Y:S01]  /*1ea70*/  FMUL.FTZ R114, R114, R134 ;  /* 0x0000008672727220 */ /* 0x000fe20000410000 */
[----:B0-----:R-:W-:Y:S01]  /*1ea80*/  FMUL.FTZ R137, R132, R137 ;  /* 0x0000008984897220 */ /* 0x001fe20000410000 */
[----:B-1----:R-:W-:-:S04]  /*1ea90*/  IMAD.IADD R117, R128, 0x1, R139 ;  /* 0x0000000180757824 */ /* 0x002fc800078e028b */
[----:B------:R-:W0:Y:S01]  /*1eaa0*/  SHFL.DOWN PT, R136, R137, 0x1, 0x1f ;  /* 0x08201f0089887f89 */ /* 0x000e2200000e0000 */
[----:B------:R-:W-:Y:S02]  /*1eab0*/  I2FP.F32.S32 R139, R139 ;  /* 0x0000008b008b7245 */ /* 0x000fe40000201400 */
[----:B------:R-:W-:Y:S01]  /*1eac0*/  I2FP.F32.S32 R128, R117 ;  /* 0x0000007500807245 */ /* 0x000fe20000201400 */
[----:B--2---:R-:W-:-:S04]  /*1ead0*/  FADD.FTZ R117, R126, R115 ;  /* 0x000000737e757221 */ /* 0x004fc80000010000 */
[----:B------:R-:W-:Y:S01]  /*1eae0*/  FFMA.FTZ R114, R132, R114, R117 ;  /* 0x0000007284727223 */ /* 0x000fe20000010075 */
[----:B------:R-:W1:Y:S04]  /*1eaf0*/  MUFU.RCP R128, R128 ;  /* 0x0000008000807308 */ /* 0x000e680000001000 */
[----:B------:R-:W2:Y:S01]  /*1eb00*/  SHFL.DOWN PT, R117, R114, 0x1, 0x1f ;  /* 0x08201f0072757f89 */ /* 0x000ea200000e0000 */
[----:B0-----:R-:W-:Y:S01]  /*1eb10*/  FMUL.FTZ R115, R136, R139 ;  /* 0x0000008b88737220 */ /* 0x001fe20000410000 */
[----:B------:R-:W-:-:S03]  /*1eb20*/  FADD.FTZ R136, R137, -R136 ;  /* 0x8000008889887221 */ /* 0x000fc60000010000 */
[----:B------:R-:W-:Y:S01]  /*1eb30*/  FFMA.FTZ R115, R130, R137, R115 ;  /* 0x0000008982737223 */ /* 0x000fe20000010073 */
[----:B------:R-:W-:Y:S01]  /*1eb40*/  FMUL.FTZ R133, R136, R136 ;  /* 0x0000008888857220 */ /* 0x000fe20000410000 */
[----:B------:R-:W-:Y:S02]  /*1eb50*/  PRMT R137, R66, 0x7632, R137 ;  /* 0x0000763242897816 */ /* 0x000fe40000000089 */
[----:B-1----:R-:W-:Y:S01]  /*1eb60*/  FMUL.FTZ R115, R128, R115 ;  /* 0x0000007380737220 */ /* 0x002fe20000410000 */
[----:B------:R-:W-:Y:S02]  /*1eb70*/  FMUL.FTZ R133, R130, R133 ;  /* 0x0000008582857220 */ /* 0x000fe40000410000 */
[----:B------:R-:W-:Y:S02]  /*1eb80*/  IMAD.U32 R137, R137, 0x10000, RZ ;  /* 0x0001000089897824 */ /* 0x000fe400078e00ff */
[----:B------:R-:W-:Y:S01]  /*1eb90*/  FMUL.FTZ R133, R133, R139 ;  /* 0x0000008b85857220 */ /* 0x000fe20000410000 */
[----:B------:R-:W0:Y:S01]  /*1eba0*/  SHFL.IDX PT, R115, R115, RZ, 0x1f ;  /* 0x00001fff73737589 */ /* 0x000e2200000e0000 */
[----:B--2---:R-:W-:Y:S01]  /*1ebb0*/  FADD.FTZ R117, R114, R117 ;  /* 0x0000007572757221 */ /* 0x004fe20000010000 */
[----:B------:R-:W-:-:S03]  /*1ebc0*/  IMAD.U32 R139, R83, 0x10000, RZ ;  /* 0x00010000538b7824 */ /* 0x000fc600078e00ff */
[----:B------:R-:W-:Y:S02]  /*1ebd0*/  FFMA.FTZ R117, R128, R133, R117 ;  /* 0x0000008580757223 */ /* 0x000fe40000010075 */
[----:B------:R-:W1:Y:S03]  /*1ebe0*/  LDC R133, c[0x0][0x448] ;  /* 0x00011200ff857b82 */ /* 0x000e660000000800 */
[----:B------:R-:W1:Y:S01]  /*1ebf0*/  SHFL.IDX PT, R140, R117, RZ, 0x1f ;  /* 0x00001fff758c7589 */ /* 0x000e6200000e0000 */
[----:B0-----:R-:W-:-:S05]  /*1ec00*/  FSEL R114, R115, RZ, !P1 ;  /* 0x000000ff73727208 */ /* 0x001fca0004800000 */
[C---:B------:R-:W-:Y:S01]  /*1ec10*/  FADD.FTZ R126, -R114.reuse, R47 ;  /* 0x0000002f727e7221 */ /* 0x040fe20000010100 */
[----:B------:R-:W-:Y:S01]  /*1ec20*/  FMUL.FTZ R47, R115, R115 ;  /* 0x00000073732f7220 */ /* 0x000fe20000410000 */
[C---:B------:R-:W-:Y:S01]  /*1ec30*/  FADD.FTZ R128, -R114.reuse, R44 ;  /* 0x0000002c72807221 */ /* 0x040fe20000010100 */
[C---:B------:R-:W-:Y:S01]  /*1ec40*/  FADD.FTZ R134, -R114.reuse, R45 ;  /* 0x0000002d72867221 */ /* 0x040fe20000010100 */
[----:B------:R-:W-:Y:S01]  /*1ec50*/  FADD.FTZ R138, -R114, R41 ;  /* 0x00000029728a7221 */ /* 0x000fe20000010100 */
[----:B------:R-:W0:Y:S01]  /*1ec60*/  @!P0 LDC.64 R44, c[0x0][0x3c0] ;  /* 0x0000f000ff2c8b82 */ /* 0x000e220000000a00 */
[----:B------:R-:W-:Y:S01]  /*1ec70*/  FSEL R144, R47, RZ, P1 ;  /* 0x000000ff2f907208 */ /* 0x000fe20000800000 */
[----:B-1----:R-:W-:Y:S01]  /*1ec80*/  FFMA.FTZ R41, R140, UR23, R133 ;  /* 0x000000178c297c23 */ /* 0x002fe20008010085 */
[C---:B------:R-:W-:Y:S01]  /*1ec90*/  FADD.FTZ R132, -R114.reuse, R48 ;  /* 0x0000003072847221 */ /* 0x040fe20000010100 */
[C---:B------:R-:W-:Y:S01]  /*1eca0*/  FADD.FTZ R48, -R114.reuse, R51 ;  /* 0x0000003372307221 */ /* 0x040fe20000010100 */
[----:B------:R-:W-:Y:S01]  /*1ecb0*/  FADD.FTZ R158, -R114, R29 ;  /* 0x0000001d729e7221 */ /* 0x000fe20000010100 */
[----:B------:R-:W-:Y:S01]  /*1ecc0*/  FADD.FTZ R41, R41, R144 ;  /* 0x0000009029297221 */ /* 0x000fe20000010000 */
[----:B------:R-:W-:-:S02]  /*1ecd0*/  IMAD.U32 R29, RZ, RZ, UR18 ;  /* 0x00000012ff1d7e24 */ /* 0x000fc4000f8e00ff */
[C---:B------:R-:W-:Y:S01]  /*1ece0*/  FADD.FTZ R156, -R114.reuse, R24 ;  /* 0x00000018729c7221 */ /* 0x040fe20000010100 */
[C---:B------:R-:W-:Y:S01]  /*1ecf0*/  FADD.FTZ R150, -R114.reuse, R28 ;  /* 0x0000001c72967221 */ /* 0x040fe20000010100 */
[----:B------:R-:W1:Y:S01]  /*1ed00*/  MUFU.RSQ R51, R41 ;  /* 0x0000002900337308 */ /* 0x000e620000001400 */
[----:B------:R-:W-:Y:S01]  /*1ed10*/  FADD.FTZ R146, -R114, R27 ;  /* 0x0000001b72927221 */ /* 0x000fe20000010100 */
[----:B------:R-:W-:Y:S01]  /*1ed20*/  SHF.L.U32 R24, R92, 0x10, RZ ;  /* 0x000000105c187819 */ /* 0x000fe200000006ff */
[----:B------:R-:W-:Y:S01]  /*1ed30*/  FADD.FTZ R160, -R114, R25 ;  /* 0x0000001972a07221 */ /* 0x000fe20000010100 */
[----:B------:R-:W-:Y:S01]  /*1ed40*/  IMAD.U32 R28, R76, 0x10000, RZ ;  /* 0x000100004c1c7824 */ /* 0x000fe200078e00ff */
[----:B------:R-:W-:Y:S01]  /*1ed50*/  SHF.L.U32 R27, R23, 0x10, RZ ;  /* 0x00000010171b7819 */ /* 0x000fe200000006ff */
[----:B------:R-:W-:Y:S02]  /*1ed60*/  IMAD.U32 R25, R9, 0x10000, RZ ;  /* 0x0001000009197824 */ /* 0x000fe400078e00ff */
[C---:B------:R-:W-:Y:S01]  /*1ed70*/  FADD.FTZ R46, -R114.reuse, R46 ;  /* 0x0000002e722e7221 */ /* 0x040fe20000010100 */
[C---:B------:R-:W-:Y:S01]  /*1ed80*/  FADD.FTZ R152, -R114.reuse, R32 ;  /* 0x0000002072987221 */ /* 0x040fe20000010100 */
[C---:B------:R-:W-:Y:S01]  /*1ed90*/  FADD.FTZ R136, -R114.reuse, R49 ;  /* 0x0000003172887221 */ /* 0x040fe20000010100 */
[C---:B------:R-:W-:Y:S01]  /*1eda0*/  FADD.FTZ R32, -R114.reuse, R35 ;  /* 0x0000002372207221 */ /* 0x040fe20000010100 */
[C---:B------:R-:W-:Y:S01]  /*1edb0*/  FADD.FTZ R148, -R114.reuse, R31 ;  /* 0x0000001f72947221 */ /* 0x040fe20000010100 */
[----:B------:R-:W-:Y:S01]  /*1edc0*/  FADD.FTZ R154, -R114, R33 ;  /* 0x00000021729a7221 */ /* 0x000fe20000010100 */
[----:B------:R-:W-:Y:S01]  /*1edd0*/  IMAD.U32 R31, R22, 0x10000, RZ ;  /* 0x00010000161f7824 */ /* 0x000fe200078e00ff */
[----:B------:R-:W-:Y:S01]  /*1ede0*/  SHF.L.U32 R35, R78, 0x10, RZ ;  /* 0x000000104e237819 */ /* 0x000fe200000006ff */
[----:B0-----:R-:W-:-:S04]  /*1edf0*/  @!P0 IMAD.WIDE R44, R29, 0x4, R44 ;  /* 0x000000041d2c8825 */ /* 0x001fc800078e022c */
[----:B------:R-:W-:Y:S01]  /*1ee00*/  FADD.FTZ R140, -R114, R36 ;  /* 0x00000024728c7221 */ /* 0x000fe20000010100 */
[C---:B-1----:R-:W-:Y:S01]  /*1ee10*/  FMUL.FTZ R29, R51.reuse, R128 ;  /* 0x00000080331d7220 */ /* 0x042fe20000410000 */
[C---:B------:R-:W-:Y:S01]  /*1ee20*/  FMUL.FTZ R134, R51.reuse, R134 ;  /* 0x0000008633867220 */ /* 0x040fe20000410000 */
[----:B------:R-:W-:Y:S01]  /*1ee30*/  FMUL.FTZ R126, R51, R126 ;  /* 0x0000007e337e7220 */ /* 0x000fe20000410000 */
[----:B------:R-:W-:Y:S02]  /*1ee40*/  IMAD.U32 R128, R77, 0x10000, RZ ;  /* 0x000100004d807824 */ /* 0x000fe400078e00ff */
[----:B------:R-:W-:Y:S01]  /*1ee50*/  FFMA.FTZ R29, R29, R24, R28 ;  /* 0x000000181d1d7223 */ /* 0x000fe2000001001c */
[----:B------:R-:W-:Y:S01]  /*1ee60*/  FFMA.FTZ R24, R134, R25, R27 ;  /* 0x0000001986187223 */ /* 0x000fe2000001001b */
[----:B------:R-:W-:Y:S01]  /*1ee70*/  SHF.L.U32 R27, R8, 0x10, RZ ;  /* 0x00000010081b7819 */ /* 0x000fe200000006ff */
[----:B------:R-:W-:Y:S02]  /*1ee80*/  IMAD.U32 R28, R93, 0x10000, RZ ;  /* 0x000100005d1c7824 */ /* 0x000fe400078e00ff */
[----:B------:R-:W-:Y:S01]  /*1ee90*/  FMUL.FTZ R25, R51, R46 ;  /* 0x0000002e33197220 */ /* 0x000fe20000410000 */
[----:B------:R-:W-:-:S02]  /*1eea0*/  IMAD.U32 R33, R94, 0x10000, RZ ;  /* 0x000100005e217824 */ /* 0x000fc400078e00ff */
[----:B------:R-:W-:Y:S01]  /*1eeb0*/  FMUL.FTZ R132, R51, R132 ;  /* 0x0000008433847220 */ /* 0x000fe20000410000 */
[C---:B------:R-:W-:Y:S01]  /*1eec0*/  FADD.FTZ R142, -R114.reuse, R37 ;  /* 0x00000025728e7221 */ /* 0x040fe20000010100 */
[C---:B------:R-:W-:Y:S01]  /*1eed0*/  FADD.FTZ R36, -R114.reuse, R39 ;  /* 0x0000002772247221 */ /* 0x040fe20000010100 */
[C---:B------:R-:W-:Y:S01]  /*1eee0*/  FADD.FTZ R50, -R114.reuse, R50 ;  /* 0x0000003272327221 */ /* 0x040fe20000010100 */
[----:B------:R-:W-:Y:S02]  /*1eef0*/  IMAD.U32 R37, R7, 0x10000, RZ ;  /* 0x0001000007257824 */ /* 0x000fe400078e00ff */
[----:B------:R-:W-:Y:S01]  /*1ef00*/  FMUL.FTZ R136, R51, R136 ;  /* 0x0000008833887220 */ /* 0x000fe20000410000 */
[----:B------:R-:W-:Y:S02]  /*1ef10*/  IMAD.U32 R39, R21, 0x10000, RZ ;  /* 0x0001000015277824 */ /* 0x000fe400078e00ff */
[----:B------:R-:W-:Y:S01]  /*1ef20*/  FADD.FTZ R130, -R114, R40 ;  /* 0x0000002872827221 */ /* 0x000fe20000010100 */
[----:B------:R-:W-:Y:S01]  /*1ef30*/  FFMA.FTZ R126, R126, R27, R31 ;  /* 0x0000001b7e7e7223 */ /* 0x000fe2000001001f */
[----:B------:R-:W-:Y:S01]  /*1ef40*/  FFMA.FTZ R25, R25, R28, R128 ;  /* 0x0000001c19197223 */ /* 0x000fe20000010080 */
[----:B------:R-:W-:Y:S01]  /*1ef50*/  FFMA.FTZ R31, R132, R33, R35 ;  /* 0x00000021841f7223 */ /* 0x000fe20000010023 */
[----:B------:R0:W-:Y:S01]  /*1ef60*/  @!P0 STG.E desc[UR10][R44.64], R115 ;  /* 0x000000732c008986 */ /* 0x0001e2000c10190a */
[----:B------:R-:W-:Y:S01]  /*1ef70*/  SHF.L.U32 R28, R95, 0x10, RZ ;  /* 0x000000105f1c7819 */ /* 0x000fe200000006ff */
[----:B------:R-:W-:Y:S01]  /*1ef80*/  FADD.FTZ R40, -R114, R43 ;  /* 0x0000002b72287221 */ /* 0x000fe20000010100 */
[----:B------:R-:W-:Y:S01]  /*1ef90*/  SHF.L.U32 R35, R20, 0x10, RZ ;  /* 0x0000001014237819 */ /* 0x000fe200000006ff */
[----:B------:R-:W-:Y:S01]  /*1efa0*/  FFMA.FTZ R128, R136, R37, R39 ;  /* 0x0000002588807223 */ /* 0x000fe20000010027 */
[----:B------:R-:W-:Y:S01]  /*1efb0*/  IMAD.U32 R33, R6, 0x10000, RZ ;  /* 0x0001000006217824 */ /* 0x000fe200078e00ff */
[----:B------:R-:W-:Y:S01]  /*1efc0*/  SHF.L.U32 R41, R13, 0x10, RZ ;  /* 0x000000100d297819 */ /* 0x000fe200000006ff */
[C---:B------:R-:W-:Y:S01]  /*1efd0*/  FMUL.FTZ R27, R51.reuse, R50 ;  /* 0x00000032331b7220 */ /* 0x040fe20000410000 */
[----:B------:R-:W-:Y:S01]  /*1efe0*/  FMUL.FTZ R48, R51, R48 ;  /* 0x0000003033307220 */ /* 0x000fe20000410000 */
[----:B------:R-:W-:-:S02]  /*1eff0*/  IMAD.U32 R37, R88, 0x10000, RZ ;  /* 0x0001000058257824 */ /* 0x000fc400078e00ff */
[C---:B------:R-:W-:Y:S01]  /*1f000*/  FMUL.FTZ R130, R51.reuse, R130 ;  /* 0x0000008233827220 */ /* 0x040fe20000410000 */
[----:B------:R-:W-:Y:S02]  /*1f010*/  IMAD.U32 R39, R72, 0x10000, RZ ;  /* 0x0001000048277824 */ /* 0x000fe400078e00ff */
[----:B------:R-:W-:Y:S01]  /*1f020*/  FMUL.FTZ R138, R51, R138 ;  /* 0x0000008a338a7220 */ /* 0x000fe20000410000 */
[----:B0-----:R-:W-:Y:S02]  /*1f030*/  IMAD.U32 R44, R79, 0x10000, RZ ;  /* 0x000100004f2c7824 */ /* 0x001fe400078e00ff */
[----:B------:R-:W-:Y:S01]  /*1f040*/  FFMA.FTZ R50, R48, R33, R35 ;  /* 0x0000002130327223 */ /* 0x000fe20000010023 */
[----:B------:R-:W-:Y:S02]  /*1f050*/  IMAD.U32 R43, R103, 0x10000, RZ ;  /* 0x00010000672b7824 */ /* 0x000fe400078e00ff */
[----:B------:R-:W-:Y:S01]  /*1f060*/  FFMA.FTZ R33, R130, R37, R39 ;  /* 0x0000002582217223 */ /* 0x000fe20000010027 */
[----:B------:R-:W-:Y:S01]  /*1f070*/  FFMA.FTZ R27, R27, R28, R44 ;  /* 0x0000001c1b1b7223 */ /* 0x000fe2000001002c */
[----:B------:R-:W-:-:S02]  /*1f080*/  IMAD.U32 R37, R12, 0x10000, RZ ;  /* 0x000100000c257824 */ /* 0x000fc400078e00ff */
[----:B------:R-:W-:Y:S01]  /*1f090*/  FFMA.FTZ R28, R138, R41, R43 ;  /* 0x000000298a1c7223 */ /* 0x000fe2000001002b */
[----:B------:R-:W-:Y:S01]  /*1f0a0*/  IMAD.U32 R39, R102, 0x10000, RZ ;  /* 0x0001000066277824 */ /* 0x000fe200078e00ff */
[----:B------:R-:W-:Y:S01]  /*1f0b0*/  SHF.L.U32 R41, R90, 0x10, RZ ;  /* 0x000000105a297819 */ /* 0x000fe200000006ff */
[C---:B------:R-:W-:Y:S01]  /*1f0c0*/  FMUL.FTZ R40, R51.reuse, R40 ;  /* 0x0000002833287220 */ /* 0x040fe20000410000 */
[----:B------:R-:W-:Y:S02]  /*1f0d0*/  IMAD.U32 R43, R74, 0x10000, RZ ;  /* 0x000100004a2b7824 */ /* 0x000fe400078e00ff */
[----:B------:R-:W-:Y:S01]  /*1f0e0*/  FMUL.FTZ R140, R51, R140 ;  /* 0x0000008c338c7220 */ /* 0x000fe20000410000 */
[C---:B------:R-:W-:Y:S01]  /*1f0f0*/  FADD.FTZ R38, -R114.reuse, R38 ;  /* 0x0000002672267221 */ /* 0x040fe20000010100 */
[----:B------:R-:W-:Y:S01]  /*1f100*/  FADD.FTZ R144, -R114, R26 ;  /* 0x0000001a72907221 */ /* 0x000fe20000010100 */
[----:B------:R-:W-:Y:S01]  /*1f110*/  FFMA.FTZ R130, R40, R37, R39 ;  /* 0x0000002528827223 */ /* 0x000fe20000010027 */
[C---:B------:R-:W-:Y:S01]  /*1f120*/  FADD.FTZ R42, -R114.reuse, R42 ;  /* 0x0000002a722a7221 */ /* 0x040fe20000010100 */
[C---:B------:R-:W-:Y:S01]  /*1f130*/  FADD.FTZ R34, -R114.reuse, R34 ;  /* 0x0000002272227221 */ /* 0x040fe20000010100 */
[C---:B------:R-:W-:Y:S01]  /*1f140*/  FADD.FTZ R30, -R114.reuse, R30 ;  /* 0x0000001e721e7221 */ /* 0x040fe20000010100 */
[C---:B------:R-:W-:Y:S01]  /*1f150*/  FADD.FTZ R96, -R114.reuse, R96 ;  /* 0x0000006072607221 */ /* 0x040fe20000010100 */
[C---:B------:R-:W-:Y:S01]  /*1f160*/  FADD.FTZ R26, -R114.reuse, R97 ;  /* 0x00000061721a7221 */ /* 0x040fe20000010100 */
[----:B------:R-:W-:Y:S01]  /*1f170*/  FADD.FTZ R98, -R114, R98 ;  /* 0x0000006272627221 */ /* 0x000fe20000010100 */
[----:B------:R-:W-:Y:S01]  /*1f180*/  FFMA.FTZ R37, R140, R41, R43 ;  /* 0x000000298c257223 */ /* 0x000fe2000001002b */
[----:B------:R-:W-:Y:S01]  /*1f190*/  FADD.FTZ R114, -R114, R99 ;  /* 0x0000006372727221 */ /* 0x000fe20000010100 */
[----:B------:R-:W-:-:S02]  /*1f1a0*/  IMAD.U32 R39, R91, 0x10000, RZ ;  /* 0x000100005b277824 */ /* 0x000fc400078e00ff */
[----:B------:R-:W-:Y:S01]  /*1f1b0*/  FMUL.FTZ R38, R51, R38 ;  /* 0x0000002633267220 */ /* 0x000fe20000410000 */
[----:B------:R-:W-:Y:S01]  /*1f1c0*/  IMAD.U32 R41, R75, 0x10000, RZ ;  /* 0x000100004b297824 */ /* 0x000fe200078e00ff */
[----:B------:R-:W-:Y:S01]  /*1f1d0*/  SHF.L.U32 R97, R10, 0x10, RZ ;  /* 0x000000100a617819 */ /* 0x000fe200000006ff */
[----:B------:R-:W-:Y:S02]  /*1f1e0*/  IMAD.U32 R49, R17, 0x10000, RZ ;  /* 0x0001000011317824 */ /* 0x000fe400078e00ff */
[----:B------:R-:W-:Y:S01]  /*1f1f0*/  FMUL.FTZ R154, R51, R154 ;  /* 0x0000009a339a7220 */ /* 0x000fe20000410000 */
[----:B------:R-:W-:Y:S01]  /*1f200*/  IMAD.U32 R99, R107, 0x10000, RZ ;  /* 0x000100006b637824 */ /* 0x000fe200078e00ff */
[----:B------:R-:W-:Y:S01]  /*1f210*/  SHF.L.U32 R47, R101, 0x10, RZ ;  /* 0x00000010652f7819 */ /* 0x000fe200000006ff */
[----:B------:R-:W-:Y:S02]  /*1f220*/  IMAD.U32 R43, R100, 0x10000, RZ ;  /* 0x00010000642b7824 */ /* 0x000fe400078e00ff */
[----:B------:R-:W-:Y:S01]  /*1f230*/  FMUL.FTZ R36, R51, R36 ;  /* 0x0000002433247220 */ /* 0x000fe20000410000 */
[----:B------:R-:W-:-:S02]  /*1f240*/  IMAD.U32 R45, R11, 0x10000, RZ ;  /* 0x000100000b2d7824 */ /* 0x000fc400078e00ff */
[C---:B------:R-:W-:Y:S01]  /*1f250*/  FMUL.FTZ R132, R51.reuse, R142 ;  /* 0x0000008e33847220 */ /* 0x040fe20000410000 */
[----:B------:R-:W-:Y:S01]  /*1f260*/  FMUL.FTZ R35, R51, R42 ;  /* 0x0000002a33237220 */ /* 0x000fe20000410000 */
[----:B------:R-:W-:Y:S01]  /*1f270*/  FFMA.FTZ R38, R38, R39, R41 ;  /* 0x0000002726267223 */ /* 0x000fe20000010029 */
[----:B------:R-:W-:Y:S01]  /*1f280*/  FFMA.FTZ R39, R154, R49, R99 ;  /* 0x000000319a277223 */ /* 0x000fe20000010063 */
[----:B------:R-:W-:Y:S01]  /*1f290*/  SHF.L.U32 R42, R106, 0x10, RZ ;  /* 0x000000106a2a7819 */ /* 0x000fe200000006ff */
[----:B------:R-:W-:Y:S01]  /*1f2a0*/  FFMA.FTZ R97, R36, R97, R43 ;  /* 0x0000006124617223 */ /* 0x000fe2000001002b */
[----:B------:R-:W-:Y:S01]  /*1f2b0*/  SHF.L.U32 R41, R85, 0x10, RZ ;  /* 0x0000001055297819 */ /* 0x000fe200000006ff */
[----:B------:R-:W-:Y:S02]  /*1f2c0*/  IMAD.U32 R40, R16, 0x10000, RZ ;  /* 0x0001000010287824 */ /* 0x000fe400078e00ff */
[----:B------:R-:W-:Y:S01]  /*1f2d0*/  FMUL.FTZ R99, R51, R32 ;  /* 0x0000002033637220 */ /* 0x000fe20000410000 */
[----:B------:R-:W-:Y:S01]  /*1f2e0*/  FFMA.FTZ R132, R132, R45, R47 ;  /* 0x0000002d84847223 */ /* 0x000fe2000001002f */
[----:B------:R-:W-:-:S02]  /*1f2f0*/  IMAD.U32 R43, R69, 0x10000, RZ ;  /* 0x00010000452b7824 */ /* 0x000fc400078e00ff */
[C---:B------:R-:W-:Y:S01]  /*1f300*/  FMUL.FTZ R34, R51.reuse, R34 ;  /* 0x0000002233227220 */ /* 0x040fe20000410000 */
[----:B------:R-:W-:Y:S01]  /*1f310*/  SHF.L.U32 R47, R68, 0x10, RZ ;  /* 0x00000010442f7819 */ /* 0x000fe200000006ff */
[----:B------:R-:W-:Y:S02]  /*1f320*/  IMAD.U32 R45, R84, 0x10000, RZ ;  /* 0x00010000542d7824 */ /* 0x000fe400078e00ff */
[----:B------:R-:W-:Y:S01]  /*1f330*/  FMUL.FTZ R152, R51, R152 ;  /* 0x0000009833987220 */ /* 0x000fe20000410000 */
[----:B------:R-:W-:Y:S01]  /*1f340*/  FFMA.FTZ R99, R99, R40, R42 ;  /* 0x0000002863637223 */ /* 0x000fe2000001002a */
[----:B------:R-:W-:Y:S01]  /*1f350*/  FFMA.FTZ R32, R34, R41, R43 ;  /* 0x0000002922207223 */ /* 0x000fe2000001002b */
[----:B------:R-:W-:Y:S01]  /*1f360*/  SHF.L.U32 R40, R80, 0x10, RZ ;  /* 0x0000001050287819 */ /* 0x000fe200000006ff */
[----:B------:R-:W-:Y:S01]  /*1f370*/  IMAD.U32 R42, R64, 0x10000, RZ ;  /* 0x00010000402a7824 */ /* 0x000fe200078e00ff */
[----:B------:R-:W-:Y:S01]  /*1f380*/  SHF.L.U32 R41, R71, 0x10, RZ ;  /* 0x0000001047297819 */ /* 0x000fe200000006ff */
[----:B------:R-:W-:Y:S01]  /*1f390*/  FMUL.FTZ R117, R51, R156 ;  /* 0x0000009c33757220 */ /* 0x000fe20000410000 */
[----:B------:R-:W-:Y:S01]  /*1f3a0*/  FFMA.FTZ R36, R152, R45, R47 ;  /* 0x0000002d98247223 */ /* 0x000fe2000001002f */
[----:B------:R-:W-:-:S02]  /*1f3b0*/  IMAD.U32 R133, R87, 0x10000, RZ ;  /* 0x0001000057857824 */ /* 0x000fc400078e00ff */
[C---:B------:R-:W-:Y:S01]  /*1f3c0*/  FMUL.FTZ R30, R51.reuse, R30 ;  /* 0x0000001e331e7220 */ /* 0x040fe20000410000 */
[----:B------:R-:W-:Y:S02]  /*1f3d0*/  IMAD.U32 R45, R86, 0x10000, RZ ;  /* 0x00010000562d7824 */ /* 0x000fe400078e00ff */
[----:B------:R-:W-:Y:S01]  /*1f3e0*/  FMUL.FTZ R150, R51, R150 ;  /* 0x0000009633967220 */ /* 0x000fe20000410000 */
[----:B------:R-:W-:Y:S02]  /*1f3f0*/  IMAD.U32 R47, R70, 0x10000, RZ ;  /* 0x00010000462f7824 */ /* 0x000fe400078e00ff */
        /* <DEDUP_REMOVED lines=12> */
[----:B------:R-:W-:Y:S01]  /*1f4c0*/  FFMA.FTZ R134, R134, R47, R49 ;  /* 0x0000002f86867223 */ /* 0x000fe20000010031 */
[----:B------:R-:W0:Y:S01]  /*1f4d0*/  @!P0 LDC.64 R40, c[0x0][0x3c8] ;  /* 0x0000f200ff288b82 */ /* 0x000e220000000a00 */
[----:B------:R-:W-:Y:S01]  /*1f4e0*/  FMUL.FTZ R136, R51, R148 ;  /* 0x0000009433887220 */ /* 0x000fe20000410000 */
[----:B------:R-:W-:Y:S01]  /*1f4f0*/  SHF.L.U32 R46, R73, 0x10, RZ ;  /* 0x00000010492e7819 */ /* 0x000fe200000006ff */
[----:B------:R-:W-:-:S02]  /*1f500*/  IMAD.U32 R44, R89, 0x10000, RZ ;  /* 0x00010000592c7824 */ /* 0x000fc400078e00ff */
[----:B------:R-:W-:Y:S01]  /*1f510*/  FMUL.FTZ R138, R51, R146 ;  /* 0x00000092338a7220 */ /* 0x000fe20000410000 */
[----:B------:R-:W-:Y:S01]  /*1f520*/  FFMA.FTZ R136, R136, R43, R45 ;  /* 0x0000002b88887223 */ /* 0x000fe2000001002d */
[----:B------:R-:W-:Y:S01]  /*1f530*/  SHF.L.U32 R43, R18, 0x10, RZ ;  /* 0x00000010122b7819 */ /* 0x000fe200000006ff */
[----:B------:R-:W-:Y:S01]  /*1f540*/  IMAD.U32 R45, R108, 0x10000, RZ ;  /* 0x000100006c2d7824 */ /* 0x000fe200078e00ff */
[----:B------:R-:W1:Y:S01]  /*1f550*/  LDC.64 R48, c[0x0][0x428] ;  /* 0x00010a00ff307b82 */ /* 0x000e620000000a00 */
[----:B------:R-:W-:Y:S01]  /*1f560*/  PRMT R47, R82, 0x7632, R47 ;  /* 0x00007632522f7816 */ /* 0x000fe2000000002f */
[----:B------:R-:W-:Y:S01]  /*1f570*/  FFMA.FTZ R35, R35, R44, R46 ;  /* 0x0000002c23237223 */ /* 0x000fe2000001002e */
[----:B------:R-:W-:Y:S01]  /*1f580*/  SHF.L.U32 R44, R15, 0x10, RZ ;  /* 0x000000100f2c7819 */ /* 0x000fe200000006ff */
[----:B------:R-:W-:Y:S01]  /*1f590*/  FFMA.FTZ R138, R138, R43, R45 ;  /* 0x0000002b8a8a7223 */ /* 0x000fe2000001002d */
[----:B------:R-:W-:Y:S02]  /*1f5a0*/  IMAD.U32 R46, R105, 0x10000, RZ ;  /* 0x00010000692e7824 */ /* 0x000fe400078e00ff */
[----:B------:R-:W-:Y:S01]  /*1f5b0*/  FMUL.FTZ R115, R51, R158 ;  /* 0x0000009e33737220 */ /* 0x000fe20000410000 */
[----:B------:R-:W-:Y:S01]  /*1f5c0*/  SHF.L.U32 R43, R82, 0x10, RZ ;  /* 0x00000010522b7819 */ /* 0x000fe200000006ff */
[----:B------:R-:W-:-:S02]  /*1f5d0*/  IMAD.U32 R45, R66, 0x10000, RZ ;  /* 0x00010000422d7824 */ /* 0x000fc400078e00ff */
[----:B------:R-:W-:Y:S01]  /*1f5e0*/  FMUL.FTZ R96, R51, R96 ;  /* 0x0000006033607220 */ /* 0x000fe20000410000 */
[----:B------:R-:W-:Y:S02]  /*1f5f0*/  IMAD.U32 R47, R47, 0x10000, RZ ;  /* 0x000100002f2f7824 */ /* 0x000fe400078e00ff */
[C---:B------:R-:W-:Y:S01]  /*1f600*/  FMUL.FTZ R26, R51.reuse, R26 ;  /* 0x0000001a331a7220 */ /* 0x040fe20000410000 */
[C---:B------:R-:W-:Y:S01]  /*1f610*/  FMUL.FTZ R98, R51.reuse, R98 ;  /* 0x0000006233627220 */ /* 0x040fe20000410000 */
[----:B------:R-:W-:Y:S01]  /*1f620*/  FMUL.FTZ R114, R51, R114 ;  /* 0x0000007233727220 */ /* 0x000fe20000410000 */
[----:B------:R-:W-:Y:S01]  /*1f630*/  FFMA.FTZ R115, R115, R44, R46 ;  /* 0x0000002c73737223 */ /* 0x000fe2000001002e */
        /* <DEDUP_REMOVED lines=16> */
[--C-:B------:R-:W-:Y:S01]  /*1f740*/  IMAD.WIDE.U32 R46, R129, 0x10, R48.reuse ;  /* 0x00000010812e7825 */ /* 0x100fe200078e0030 */
[----:B------:R-:W-:Y:S01]  /*1f750*/  F2FP.BF16.F32.PACK_AB R30, R132, R37 ;  /* 0x00000025841e723e */ /* 0x000fe200000010ff */
[----:B------:R0:W-:Y:S01]  /*1f760*/  STG.E.128 desc[UR10][R42.64], R24 ;  /* 0x000000182a007986 */ /* 0x0001e2000c101d0a */
[----:B------:R-:W-:Y:S01]  /*1f770*/  F2FP.BF16.F32.PACK_AB R29, R130, R35 ;  /* 0x00000023821d723e */ /* 0x000fe200000010ff */
[----:B------:R-:W-:Y:S01]  /*1f780*/  IMAD.WIDE.U32 R48, R131, 0x10, R48 ;  /* 0x0000001083307825 */ /* 0x000fe200078e0030 */
[----:B------:R-:W-:-:S02]  /*1f790*/  F2FP.BF16.F32.PACK_AB R33, R99, R32 ;  /* 0x000000206321723e */ /* 0x000fc400000010ff */
        /* <DEDUP_REMOVED lines=8> */
[----:B------:R-:W-:-:S05]  /*1f820*/  F2FP.BF16.F32.PACK_AB R36, R134, R117 ;  /* 0x000000758624723e */ /* 0x000fca00000010ff */
[----:B------:R0:W-:Y:S01]  /*1f830*/  STG.E.128 desc[UR10][R48.64], R36 ;  /* 0x0000002430007986 */ /* 0x0001e2000c101d0a */
[----:B------:R-:W-:Y:S05]  /*1f840*/  BRA.U !UP2, `(.L_x_7058) ;  /* 0xfffffe110aac7547 */ /* 0x000fea000b83ffff */
[----:B------:R-:W-:Y:S05]  /*1f850*/  EXIT ;  /* 0x000000000000794d */ /* 0x000fea0003800000 */
.L_x_7059:
        /* <DEDUP_REMOVED lines=10> */
.L_x_17971:


//--------------------- .text._ZN10layer_norm31ln_parallel_residual_fwd_kernelINS_13Kernel_traitsIf13__nv_bfloat16fS2_fjLj4096ELj1ELj1ELj4ELj16ENS_18Kernel_traits_baseILj4096EfS2_fS2_fjLj128EEEEELb0ELb0ELb0EEEvNS_9FwdParamsE --------------------------
	.section	.text._ZN10layer_norm31ln_parallel_residual_fwd_kernelINS_13Kernel_traitsIf13__nv_bfloat16fS2_fjLj4096ELj1ELj1ELj4ELj16ENS_18Kernel_traits_baseILj4096EfS2_fS2_fjLj128EEEEELb0ELb0ELb0EEEvNS_9FwdParamsE,"ax",@progbits
	.align	128
        .global         _ZN10layer_norm31ln_parallel_residual_fwd_kernelINS_13Kernel_traitsIf13__nv_bfloat16fS2_fjLj4096ELj1ELj1ELj4ELj16ENS_18Kernel_traits_baseILj4096EfS2_fS2_fjLj128EEEEELb0ELb0ELb0EEEvNS_9FwdParamsE
        .type           _ZN10layer_norm31ln_parallel_residual_fwd_kernelINS_13Kernel_traitsIf13__nv_bfloat16fS2_fjLj4096ELj1ELj1ELj4ELj16ENS_18Kernel_traits_baseILj4096EfS2_fS2_fjLj128EEEEELb0ELb0ELb0EEEvNS_9FwdParamsE,@function
        .size           _ZN10layer_norm31ln_parallel_residual_fwd_kernelINS_13Kernel_traitsIf13__nv_bfloat16fS2_fjLj4096ELj1ELj1ELj4ELj16ENS_18Kernel_traits_baseILj4096EfS2_fS2_fjLj128EEEEELb0ELb0ELb0EEEvNS_9FwdParamsE,(.L_x_17972 - _ZN10layer_norm31ln_parallel_residual_fwd_kernelINS_13Kernel_traitsIf13__nv_bfloat16fS2_fjLj4096ELj1ELj1ELj4ELj16ENS_18Kernel_traits_baseILj4096EfS2_fS2_fjLj128EEEEELb0ELb0ELb0EEEvNS_9FwdParamsE)
        .other          _ZN10layer_norm31ln_parallel_residual_fwd_kernelINS_13Kernel_traitsIf13__nv_bfloat16fS2_fjLj4096ELj1ELj1ELj4ELj16ENS_18Kernel_traits_baseILj4096EfS2_fS2_fjLj128EEEEELb0ELb0ELb0EEEvNS_9FwdParamsE,@"STO_CUDA_ENTRY STV_DEFAULT"
_ZN10layer_norm31ln_parallel_residual_fwd_kernelINS_13Kernel_traitsIf13__nv_bfloat16fS2_fjLj4096ELj1ELj1ELj4ELj16ENS_18Kernel_traits_baseILj4096EfS2_fS2_fjLj128EEEEELb0ELb0ELb0EEEvNS_9FwdParamsE:
.text._ZN10layer_norm31ln_parallel_residual_fwd_kernelINS_13Kernel_traitsIf13__nv_bfloat16fS2_fjLj4096ELj1ELj1ELj4ELj16ENS_18Kernel_traits_baseILj4096EfS2_fS2_fjLj128EEEEELb0ELb0ELb0EEEvNS_9FwdParamsE:
        /* <DEDUP_REMOVED lines=31> */
[----:B------:R-:W-:Y:S01]  /*01f0*/  @P0 LOP3.LUT R100, R100, 0x80, RZ, 0xfc, !PT ;  /* 0x0000008064640812 */ /* 0x000fe200078efcff */
[----:B------:R-:W5:Y:S05]  /*0200*/  @P0 LDG.E.128 R4, desc[UR6][R52.64] ;  /* 0x0000000634040981 */ /* 0x000f6a000c1e1d00 */
[----:B------:R-:W1:Y:S01]  /*0210*/  LDC.64 R64, c[0x0][0x3d8] ;  /* 0x0000f600ff407b82 */ /* 0x000e620000000a00 */
[C---:B--2---:R-:W-:Y:S01]  /*0220*/  @P1 IMAD.WIDE.U32 R56, R100.reuse, 0x20, R56 ;  /* 0x0000002064381825 */ /* 0x044fe200078e0038 */
[----:B------:R2:W5:Y:S04]  /*0230*/  @P0 LDG.E.128 R8, desc[UR6][R52.64+0x10] ;  /* 0x0000100634080981 */ /* 0x000568000c1e1d00 */
[----:B------:R-:W5:Y:S01]  /*0240*/  @P1 LDG.E.128 R20, desc[UR6][R56.64] ;  /* 0x0000000638141981 */ /* 0x000f62000c1e1d00 */
[C---:B---3--:R-:W-:Y:S01]  /*0250*/  @P1 IMAD.WIDE.U32 R60, R100.reuse, 0x20, R58 ;  /* 0x00000020643c1825 */ /* 0x048fe200078e003a */
[----:B------:R-:W-:-:S02]  /*0260*/  @P1 IADD3 R100, PT, PT, R100, 0x80, RZ ;  /* 0x0000008064641810 */ /* 0x000fc40007ffe0ff */
[----:B------:R3:W5:Y:S04]  /*0270*/  @P1 LDG.E.128 R24, desc[UR6][R56.64+0x10] ;  /* 0x0000100638181981 */ /* 0x000768000c1e1d00 */
[----:B------:R-:W5:Y:S04]  /*0280*/  @P1 LDG.E.128 R28, desc[UR6][R60.64] ;  /* 0x000000063c1c1981 */ /* 0x000f68000c1e1d00 */
[----:B------:R4:W5:Y:S01]  /*0290*/  @P1 LDG.E.128 R32, desc[UR6][R60.64+0x10] ;  /* 0x000010063c201981 */ /* 0x000962000c1e1d00 */
[----:B------:R-:W-:Y:S01]  /*02a0*/  ISETP.GE.U32.AND P1, PT, R3, 0x200, PT ;  /* 0x000002000300780c */ /* 0x000fe20003f26070 */
[C---:B0-----:R-:W-:Y:S01]  /*02b0*/  @P2 IMAD.WIDE.U32 R62, R100.reuse, 0x20, R62 ;  /* 0x00000020643e2825 */ /* 0x041fe200078e003e */
[----:B------:R-:W-:Y:S01]  /*02c0*/  CS2R R66, SRZ ;  /* 0x0000000000427805 */ /* 0x000fe2000001ff00 */
[----:B------:R-:W5:Y:S02]  /*02d0*/  @P0 LDG.E.128 R12, desc[UR6][R54.64] ;  /* 0x00000006360c0981 */ /* 0x000f64000c1e1d00 */
[----:B-1----:R-:W-:Y:S01]  /*02e0*/  @P2 IMAD.WIDE.U32 R64, R100, 0x20, R64 ;  /* 0x0000002064402825 */ /* 0x002fe200078e0040 */
[----:B--2---:R-:W-:Y:S01]  /*02f0*/  CS2R R52, SRZ ;  /* 0x0000000000347805 */ /* 0x004fe2000001ff00 */
[----:B------:R0:W5:Y:S01]  /*0300*/  @P0 LDG.E.128 R16, desc[UR6][R54.64+0x10] ;  /* 0x0000100636100981 */ /* 0x000162000c1e1d00 */
[----:B------:R-:W-:-:S02]  /*0310*/  CS2R R58, SRZ ;  /* 0x00000000003a7805 */ /* 0x000fc4000001ff00 */
[----:B---3--:R-:W-:Y:S02]  /*0320*/  CS2R R56, SRZ ;  /* 0x0000000000387805 */ /* 0x008fe4000001ff00 */
[----:B----4-:R-:W-:Y:S01]  /*0330*/  CS2R R60, SRZ ;  /* 0x00000000003c7805 */ /* 0x010fe2000001ff00 */
[----:B------:R-:W5:Y:S01]  /*0340*/  @P2 LDG.E.128 R36, desc[UR6][R62.64] ;  /* 0x000000063e242981 */ /* 0x000f62000c1e1d00 */
[----:B------:R-:W-:Y:S02]  /*0350*/  CS2R R70, SRZ ;  /* 0x0000000000467805 */ /* 0x000fe4000001ff00 */
[----:B------:R-:W-:Y:S02]  /*0360*/  CS2R R68, SRZ ;  /* 0x0000000000447805 */ /* 0x000fe4000001ff00 */
[----:B------:R-:W-:Y:S01]  /*0370*/  CS2R R74, SRZ ;  /* 0x00000000004a7805 */ /* 0x000fe2000001ff00 */
[----:B------:R1:W5:Y:S01]  /*0380*/  @P2 LDG.E.128 R40, desc[UR6][R62.64+0x10] ;  /* 0x000010063e282981 */ /* 0x000362000c1e1d00 */
[----:B------:R-:W-:-:S02]  /*0390*/  CS2R R72, SRZ ;  /* 0x0000000000487805 */ /* 0x000fc4000001ff00 */
[----:B0-----:R-:W-:Y:S02]  /*03a0*/  CS2R R54, SRZ ;  /* 0x0000000000367805 */ /* 0x001fe4000001ff00 */
[----:B------:R-:W-:Y:S01]  /*03b0*/  CS2R R78, SRZ ;  /* 0x00000000004e7805 */ /* 0x000fe2000001ff00 */
[----:B------:R-:W5:Y:S01]  /*03c0*/  @P2 LDG.E.128 R44, desc[UR6][R64.64] ;  /* 0x00000006402c2981 */ /* 0x000f62000c1e1d00 */
[----:B------:R-:W-:Y:S02]  /*03d0*/  CS2R R76, SRZ ;  /* 0x00000000004c7805 */ /* 0x000fe4000001ff00 */
[----:B------:R-:W-:Y:S02]  /*03e0*/  CS2R R82, SRZ ;  /* 0x0000000000527805 */ /* 0x000fe4000001ff00 */
[----:B------:R-:W-:Y:S01]  /*03f0*/  CS2R R80, SRZ ;  /* 0x0000000000507805 */ /* 0x000fe2000001ff00 */
[----:B------:R0:W5:Y:S01]  /*0400*/  @P2 LDG.E.128 R48, desc[UR6][R64.64+0x10] ;  /* 0x0000100640302981 */ /* 0x000162000c1e1d00 */
[----:B------:R-:W-:-:S02]  /*0410*/  CS2R R86, SRZ ;  /* 0x0000000000567805 */ /* 0x000fc4000001ff00 */
[----:B-1----:R-:W-:Y:S02]  /*0420*/  CS2R R62, SRZ ;  /* 0x00000000003e7805 */ /* 0x002fe4000001ff00 */
[----:B------:R-:W-:Y:S02]  /*0430*/  CS2R R84, SRZ ;  /* 0x0000000000547805 */ /* 0x000fe4000001ff00 */
[----:B------:R-:W-:Y:S02]  /*0440*/  CS2R R90, SRZ ;  /* 0x00000000005a7805 */ /* 0x000fe4000001ff00 */
[----:B------:R-:W-:Y:S02]  /*0450*/  CS2R R88, SRZ ;  /* 0x0000000000587805 */ /* 0x000fe4000001ff00 */
[----:B------:R-:W-:Y:S02]  /*0460*/  CS2R R94, SRZ ;  /* 0x00000000005e7805 */ /* 0x000fe4000001ff00 */
[----:B------:R-:W-:-:S02]  /*0470*/  CS2R R92, SRZ ;  /* 0x00000000005c7805 */ /* 0x000fc4000001ff00 */
[----:B------:R-:W-:Y:S02]  /*0480*/  CS2R R98, SRZ ;  /* 0x0000000000627805 */ /* 0x000fe4000001ff00 */
[----:B------:R-:W-:Y:S02]  /*0490*/  CS2R R96, SRZ ;  /* 0x0000000000607805 */ /* 0x000fe4000001ff00 */
[----:B0-----:R-:W-:Y:S02]  /*04a0*/  CS2R R64, SRZ ;  /* 0x0000000000407805 */ /* 0x001fe4000001ff00 */
[----:B------:R-:W-:Y:S01]  /*04b0*/  @P2 IADD3 R100, PT, PT, R100, 0x80, RZ ;  /* 0x0000008064642810 */ /* 0x000fe20007ffe0ff */
[----:B------:R-:W-:Y:S06]  /*04c0*/  @!P1 BRA `(.L_x_7063) ;  /* 0x00000010007c9947 */ /* 0x000fec0003800000 */
[----:B------:R-:W0:Y:S08]  /*04d0*/  LDC.64 R52, c[0x0][0x3d0] ;  /* 0x0000f400ff347b82 */ /* 0x000e300000000a00 */
[----:B------:R-:W1:Y:S01]  /*04e0*/  LDC.64 R56, c[0x0][0x3d8] ;  /* 0x0000f600ff387b82 */ /* 0x000e620000000a00 */
        /* <DEDUP_REMOVED lines=10> */
[C---:B0-----:R-:W-:Y:S01]  /*0590*/  IMAD.WIDE.U32 R52, R100.reuse, 0x20, R52 ;  /* 0x0000002064347825 */ /* 0x041fe200078e0034 */
[----:B------:R-:W-:Y:S02]  /*05a0*/  CS2R R70, SRZ ;  /* 0x0000000000467805 */ /* 0x000fe4000001ff00 */
[----:B------:R-:W-:Y:S02]  /*05b0*/  CS2R R68, SRZ ;  /* 0x0000000000447805 */ /* 0x000fe4000001ff00 */
[----:B------:R-:W-:Y:S02]  /*05c0*/  CS2R R74, SRZ ;  /* 0x00000000004a7805 */ /* 0x000fe4000001ff00 */
[----:B------:R-:W-:Y:S01]  /*05d0*/  CS2R R72, SRZ ;  /* 0x0000000000487805 */ /* 0x000fe2000001ff00 */
[----:B------:R-:W5:Y:S01]  /*05e0*/  LDG.E.128 R104, desc[UR6][R52.64+0x10] ;  /* 0x0000100634687981 */ /* 0x000f62000c1e1d00 */
[----:B-1----:R-:W-:Y:S01]  /*05f0*/  IMAD.WIDE.U32 R56, R100, 0x20, R56 ;  /* 0x0000002064387825 */ /* 0x002fe200078e0038 */
[----:B------:R-:W-:-:S02]  /*0600*/  CS2R R126, SRZ ;  /* 0x00000000007e7805 */ /* 0x000fc4000001ff00 */
[----:B------:R0:W5:Y:S01]  /*0610*/  LDG.E.128 R100, desc[UR6][R52.64] ;  /* 0x0000000634647981 */ /* 0x000162000c1e1d00 */
[----:B------:R-:W-:Y:S02]  /*0620*/  CS2R R124, SRZ ;  /* 0x00000000007c7805 */ /* 0x000fe4000001ff00 */
[----:B------:R-:W-:Y:S02]  /*0630*/  CS2R R130, SRZ ;  /* 0x0000000000827805 */ /* 0x000fe4000001ff00 */
[----:B------:R-:W-:Y:S01]  /*0640*/  CS2R R128, SRZ ;  /* 0x0000000000807805 */ /* 0x000fe2000001ff00 */
[----:B------:R-:W5:Y:S01]  /*0650*/  LDG.E.128 R108, desc[UR6][R56.64] ;  /* 0x00000006386c7981 */ /* 0x000f62000c1e1d00 */
[----:B------:R-:W-:Y:S02]  /*0660*/  CS2R R78, SRZ ;  /* 0x00000000004e7805 */ /* 0x000fe4000001ff00 */
[----:B------:R-:W-:Y:S02]  /*0670*/  CS2R R76, SRZ ;  /* 0x00000000004c7805 */ /* 0x000fe4000001ff00 */
[----:B------:R-:W-:Y:S01]  /*0680*/  CS2R R82, SRZ ;  /* 0x0000000000527805 */ /* 0x000fe2000001ff00 */
[----:B------:R1:W5:Y:S01]  /*0690*/  LDG.E.128 R112, desc[UR6][R56.64+0x10] ;  /* 0x0000100638707981 */ /* 0x000362000c1e1d00 */
[----:B------:R-:W-:-:S02]  /*06a0*/  CS2R R80, SRZ ;  /* 0x0000000000507805 */ /* 0x000fc4000001ff00 */
[----:B0-----:R-:W-:Y:S02]  /*06b0*/  CS2R R52, SRZ ;  /* 0x0000000000347805 */ /* 0x001fe4000001ff00 */
[----:B------:R-:W-:Y:S02]  /*06c0*/  CS2R R86, SRZ ;  /* 0x0000000000567805 */ /* 0x000fe4000001ff00 */
[----:B------:R-:W-:Y:S02]  /*06d0*/  CS2R R84, SRZ ;  /* 0x0000000000547805 */ /* 0x000fe4000001ff00 */
[----:B------:R-:W-:Y:S02]  /*06e0*/  CS2R R90, SRZ ;  /* 0x00000000005a7805 */ /* 0x000fe4000001ff00 */
[----:B------:R-:W-:Y:S02]  /*06f0*/  CS2R R88, SRZ ;  /* 0x0000000000587805 */ /* 0x000fe4000001ff00 */
[----:B------:R-:W-:-:S02]  /*0700*/  CS2R R94, SRZ ;  /* 0x00000000005e7805 */ /* 0x000fc4000001ff00 */
[----:B------:R-:W-:Y:S02]  /*0710*/  CS2R R92, SRZ ;  /* 0x00000000005c7805 */ /* 0x000fe4000001ff00 */
[----:B------:R-:W-:Y:S02]  /*0720*/  CS2R R98, SRZ ;  /* 0x0000000000627805 */ /* 0x000fe4000001ff00 */
[----:B-1----:R-:W-:Y:S02]  /*0730*/  CS2R R56, SRZ ;  /* 0x0000000000387805 */ /* 0x002fe4000001ff00 */
[----:B------:R-:W-:Y:S01]  /*0740*/  CS2R R96, SRZ ;  /* 0x0000000000607805 */ /* 0x000fe2000001ff00 */
[----:B------:R-:W-:Y:S06]  /*0750*/  BRA `(.L_x_7063) ;  /* 0x0000000c00d87947 */ /* 0x000fec0003800000 */
.L_x_7062:
        /* <DEDUP_REMOVED lines=9> */
[C---:B-1----:R-:W-:Y:S01]  /*07f0*/  @P0 IMAD.WIDE.U32 R56, R100.reuse, 0x20, R56 ;  /* 0x0000002064380825 */ /* 0x042fe200078e0038 */
[----:B------:R-:W5:Y:S06]  /*0800*/  @P0 LDG.E.128 R4, desc[UR6][R54.64] ;  /* 0x0000000636040981 */ /* 0x000f6c000c1e1d00 */
[----:B------:R-:W1:Y:S01]  /*0810*/  LDC.64 R64, c[0x0][0x3d0] ;  /* 0x0000f400ff407b82 */ /* 0x000e620000000a00 */
[----:B--2---:R-:W-:-:S07]  /*0820*/  @P0 IMAD.WIDE.U32 R52, R100, 0x20, R52 ;  /* 0x0000002064340825 */ /* 0x004fce00078e0034 */
[----:B------:R-:W2:Y:S01]  /*0830*/  @P1 LDC.64 R62, c[0x0][0x440] ;  /* 0x00011000ff3e1b82 */ /* 0x000ea20000000a00 */
[----:B------:R-:W-:Y:S01]  /*0840*/  @P0 LOP3.LUT R100, R100, 0x80, RZ, 0xfc, !PT ;  /* 0x0000008064640812 */ /* 0x000fe200078efcff */
[----:B------:R4:W5:Y:S06]  /*0850*/  @P0 LDG.E.128 R8, desc[UR6][R54.64+0x10] ;  /* 0x0000100636080981 */ /* 0x00096c000c1e1d00 */
[----:B------:R-:W4:Y:S08]  /*0860*/  LDC.64 R66, c[0x0][0x3d8] ;  /* 0x0000f600ff427b82 */ /* 0x000f300000000a00 */
[----:B------:R-:W4:Y:S01]  /*0870*/  @P2 LDC.64 R68, c[0x0][0x440] ;  /* 0x00011000ff442b82 */ /* 0x000f220000000a00 */
[C---:B---3--:R-:W-:Y:S01]  /*0880*/  @P1 IMAD.WIDE.U32 R58, R100.reuse, 0x20, R58 ;  /* 0x00000020643a1825 */ /* 0x048fe200078e003a */
[----:B------:R-:W5:Y:S03]  /*0890*/  @P0 LDG.E.128 R12, desc[UR6][R56.64] ;  /* 0x00000006380c0981 */ /* 0x000f66000c1e1d00 */
[C---:B0-----:R-:W-:Y:S01]  /*08a0*/  @P1 IMAD.WIDE.U32 R60, R100.reuse, 0x20, R60 ;  /* 0x00000020643c1825 */ /* 0x041fe200078e003c */
[----:B------:R-:W5:Y:S03]  /*08b0*/  @P1 LDG.E.128 R20, desc[UR6][R58.64] ;  /* 0x000000063a141981 */ /* 0x000f66000c1e1d00 */
[C---:B--2---:R-:W-:Y:S01]  /*08c0*/  @P1 IMAD.WIDE.U32 R62, R100.reuse, 0x20, R62 ;  /* 0x00000020643e1825 */ /* 0x044fe200078e003e */
[----:B------:R0:W5:Y:S03]  /*08d0*/  @P1 LDG.E.128 R24, desc[UR6][R58.64+0x10] ;  /* 0x000010063a181981 */ /* 0x000166000c1e1d00 */
[----:B------:R-:W-:Y:S01]  /*08e0*/  @P1 VIADD R100, R100, 0x80 ;  /* 0x0000008064641836 */ /* 0x000fe20000000000 */
[----:B------:R-:W5:Y:S04]  /*08f0*/  @P1 LDG.E.128 R28, desc[UR6][R60.64] ;  /* 0x000000063c1c1981 */ /* 0x000f68000c1e1d00 */
[----:B------:R-:W5:Y:S04]  /*0900*/  @P1 LDG.E.128 R32, desc[UR6][R60.64+0x10] ;  /* 0x000010063c201981 */ /* 0x000f68000c1e1d00 */
[----:B------:R-:W5:Y:S04]  /*0910*/  @P1 LD.E.128 R88, desc[UR6][R62.64] ;  /* 0x000000063e581980 */ /* 0x000f68000c101d00 */
[----:B------:R-:W5:Y:S01]  /*0920*/  @P1 LD.E.128 R84, desc[UR6][R62.64+0x10] ;  /* 0x000010063e541980 */ /* 0x000f62000c101d00 */
[----:B------:R-:W-:Y:S01]  /*0930*/  ISETP.GE.U32.AND P1, PT, R3, 0x200, PT ;  /* 0x000002000300780c */ /* 0x000fe20003f26070 */
[C---:B-1----:R-:W-:Y:S01]  /*0940*/  @P2 IMAD.WIDE.U32 R64, R100.reuse, 0x20, R64 ;  /* 0x0000002064402825 */ /* 0x042fe200078e0040 */
[----:B------:R-:W-:Y:S01]  /*0950*/  CS2R R70, SRZ ;  /* 0x0000000000467805 */ /* 0x000fe2000001ff00 */
[----:B------:R1:W5:Y:S02]  /*0960*/  @P0 LDG.E.128 R16, desc[UR6][R56.64+0x10] ;  /* 0x0000100638100981 */ /* 0x000364000c1e1d00 */
[C---:B----4-:R-:W-:Y:S01]  /*0970*/  @P2 IMAD.WIDE.U32 R66, R100.reuse, 0x20, R66 ;  /* 0x0000002064422825 */ /* 0x050fe200078e0042 */
[----:B------:R-:W-:Y:S01]  /*0980*/  CS2R R74, SRZ ;  /* 0x00000000004a7805 */ /* 0x000fe2000001ff00 */
[----:B------:R-:W5:Y:S02]  /*0990*/  @P0 LD.E.128 R96, desc[UR6][R52.64] ;  /* 0x0000000634600980 */ /* 0x000f64000c101d00 */
[----:B------:R-:W-:Y:S01]  /*09a0*/  @P2 IMAD.WIDE.U32 R68, R100, 0x20, R68 ;  /* 0x0000002064442825 */ /* 0x000fe200078e0044 */
[----:B------:R-:W-:Y:S01]  /*09b0*/  CS2R R54, SRZ ;  /* 0x0000000000367805 */ /* 0x000fe2000001ff00 */
[----:B------:R2:W5:Y:S01]  /*09c0*/  @P0 LD.E.128 R92, desc[UR6][R52.64+0x10] ;  /* 0x00001006345c0980 */ /* 0x000562000c101d00 */
[----:B0-----:R-:W-:-:S02]  /*09d0*/  CS2R R58, SRZ ;  /* 0x00000000003a7805 */ /* 0x001fc4000001ff00 */
[----:B-1----:R-:W-:Y:S02]  /*09e0*/  CS2R R56, SRZ ;  /* 0x0000000000387805 */ /* 0x002fe4000001ff00 */
[----:B------:R-:W-:Y:S01]  /*09f0*/  CS2R R62, SRZ ;  /* 0x00000000003e7805 */ /* 0x000fe2000001ff00 */
[----:B------:R-:W5:Y:S01]  /*0a00*/  @P2 LDG.E.128 R36, desc[UR6][R64.64] ;  /* 0x0000000640242981 */ /* 0x000f62000c1e1d00 */
[----:B------:R-:W-:Y:S02]  /*0a10*/  CS2R R60, SRZ ;  /* 0x00000000003c7805 */ /* 0x000fe4000001ff00 */
[----:B------:R-:W-:Y:S02]  /*0a20*/  CS2R R72, SRZ ;  /* 0x0000000000487805 */ /* 0x000fe4000001ff00 */
[----:B------:R-:W-:Y:S01]  /*0a30*/  @P2 IADD3 R100, PT, PT, R100, 0x80, RZ ;  /* 0x0000008064642810 */ /* 0x000fe20007ffe0ff */
[----:B------:R0:W5:Y:S01]  /*0a40*/  @P2 LDG.E.128 R40, desc[UR6][R64.64+0x10] ;  /* 0x0000100640282981 */ /* 0x000162000c1e1d00 */
[----:B--2---:R-:W-:-:S03]  /*0a50*/  CS2R R52, SRZ ;  /* 0x0000000000347805 */ /* 0x004fc6000001ff00 */
[----:B------:R-:W5:Y:S04]  /*0a60*/  @P2 LDG.E.128 R44, desc[UR6][R66.64] ;  /* 0x00000006422c2981 */ /* 0x000f68000c1e1d00 */
[----:B------:R1:W5:Y:S01]  /*0a70*/  @P2 LDG.E.128 R48, desc[UR6][R66.64+0x10] ;  /* 0x0000100642302981 */ /* 0x000362000c1e1d00 */
[----:B0-----:R-:W-:-:S03]  /*0a80*/  CS2R R64, SRZ ;  /* 0x0000000000407805 */ /* 0x001fc6000001ff00 */
[----:B------:R-:W5:Y:S04]  /*0a90*/  @P2 LD.E.128 R80, desc[UR6][R68.64] ;  /* 0x0000000644502980 */ /* 0x000f68000c101d00 */
[----:B------:R0:W5:Y:S01]  /*0aa0*/  @P2 LD.E.128 R76, desc[UR6][R68.64+0x10] ;  /* 0x00001006444c2980 */ /* 0x000162000c101d00 */
[----:B-1----:R-:W-:Y:S02]  /*0ab0*/  CS2R R66, SRZ ;  /* 0x0000000000427805 */ /* 0x002fe4000001ff00 */
[----:B0-----:R-:W-:Y:S01]  /*0ac0*/  CS2R R68, SRZ ;  /* 0x0000000000447805 */ /* 0x001fe2000001ff00 */
[----:B------:R-:W-:Y:S06]  /*0ad0*/  @!P1 BRA `(.L_x_7063) ;  /* 0x0000000800f89947 */ /* 0x000fec0003800000 */
[----:B------:R-:W0:Y:S08]  /*0ae0*/  LDC.64 R52, c[0x0][0x3d0] ;  /* 0x0000f400ff347b82 */ /* 0x000e300000000a00 */
[----:B------:R-:W1:Y:S08]  /*0af0*/  LDC.64 R54, c[0x0][0x3d8] ;  /* 0x0000f600ff367b82 */ /* 0x000e700000000a00 */
[----:B------:R-:W2:Y:S01]  /*0b00*/  LDC.64 R56, c[0x0][0x440] ;  /* 0x00011000ff387b82 */ /* 0x000ea20000000a00 */
[----:B------:R-:W-:-:S02]  /*0b10*/  CS2R R118, SRZ ;  /* 0x0000000000767805 */ /* 0x000fc4000001ff00 */
        /* <DEDUP_REMOVED lines=9> */
[----:B------:R-:W-:Y:S02]  /*0bb0*/  CS2R R66, SRZ ;  /* 0x0000000000427805 */ /* 0x000fe4000001ff00 */
[----:B------:R-:W-:Y:S02]  /*0bc0*/  CS2R R64, SRZ ;  /* 0x0000000000407805 */ /* 0x000fe4000001ff00 */
[----:B------:R-:W-:Y:S01]  /*0bd0*/  CS2R R70, SRZ ;  /* 0x0000000000467805 */ /* 0x000fe2000001ff00 */
[----:B------:R-:W5:Y:S01]  /*0be0*/  LDG.E.128 R108, desc[UR6][R54.64] ;  /* 0x00000006366c7981 */ /* 0x000f62000c1e1d00 */
[----:B--2---:R-:W-:-:S03]  /*0bf0*/  IMAD.WIDE.U32 R56, R100, 0x20, R56 ;  /* 0x0000002064387825 */ /* 0x004fc600078e0038 */
[----:B------:R0:W5:Y:S01]  /*0c00*/  LDG.E.128 R112, desc[UR6][R54.64+0x10] ;  /* 0x0000100636707981 */ /* 0x000162000c1e1d00 */
[----:B------:R-:W-:Y:S02]  /*0c10*/  CS2R R68, SRZ ;  /* 0x0000000000447805 */ /* 0x000fe4000001ff00 */
[----:B------:R-:W-:Y:S02]  /*0c20*/  CS2R R74, SRZ ;  /* 0x00000000004a7805 */ /* 0x000fe4000001ff00 */
[----:B------:R-:W-:Y:S01]  /*0c30*/  CS2R R72, SRZ ;  /* 0x0000000000487805 */ /* 0x000fe2000001ff00 */
[----:B------:R1:W5:Y:S04]  /*0c40*/  LDG.E.128 R100, desc[UR6][R52.64] ;  /* 0x0000000634647981 */ /* 0x000368000c1e1d00 */
[----:B------:R-:W5:Y:S01]  /*0c50*/  LD.E.128 R128, desc[UR6][R56.64] ;  /* 0x0000000638807980 */ /* 0x000f62000c101d00 */
[----:B0-----:R-:W-:-:S03]  /*0c60*/  CS2R R54, SRZ ;  /* 0x0000000000367805 */ /* 0x001fc6000001ff00 */
[----:B------:R0:W5:Y:S01]  /*0c70*/  LD.E.128 R124, desc[UR6][R56.64+0x10] ;  /* 0x00001006387c7980 */ /* 0x000162000c101d00 */
[----:B-1----:R-:W-:Y:S02]  /*0c80*/  CS2R R52, SRZ ;  /* 0x0000000000347805 */ /* 0x002fe4000001ff00 */
[----:B0-----:R-:W-:Y:S01]  /*0c90*/  CS2R R56, SRZ ;  /* 0x0000000000387805 */ /* 0x001fe2000001ff00 */
[----:B------:R-:W-:Y:S06]  /*0ca0*/  BRA `(.L_x_7063) ;  /* 0x0000000800847947 */ /* 0x000fec0003800000 */
.L_x_7061:
        /* <DEDUP_REMOVED lines=43> */
[----:B------:R-:W-:Y:S01]  /*0f60*/  @P2 IMAD.WIDE.U32 R124, R100, 0x20, R124 ;  /* 0x00000020647c2825 */ /* 0x000fe200078e007c */
        /* <DEDUP_REMOVED lines=20> */
[----:B0-----:R-:W-:-:S05]  /*10b0*/  IMAD.WIDE.U32 R134, R100, 0x20, R134 ;  /* 0x0000002064867825 */ /* 0x001fca00078e0086 */
[----:B------:R0:W5:Y:S01]  /*10c0*/  LDG.E.128 R104, desc[UR6][R134.64+0x10] ;  /* 0x0000100686687981 */ /* 0x000162000c1e1d00 */
[----:B-1----:R-:W-:-:S05]  /*10d0*/  IMAD.WIDE.U32 R136, R100, 0x20, R136 ;  /* 0x0000002064887825 */ /* 0x002fca00078e0088 */
[----:B------:R0:W5:Y:S01]  /*10e0*/  LD.E.128 R120, desc[UR6][R136.64] ;  /* 0x0000000688787980 */ /* 0x000162000c101d00 */
[----:B--2---:R-:W-:-:S03]  /*10f0*/  IMAD.WIDE.U32 R138, R100, 0x20, R138 ;  /* 0x00000020648a7825 */ /* 0x004fc600078e008a */
[----:B------:R0:W5:Y:S04]  /*1100*/  LD.E.128 R116, desc[UR6][R136.64+0x10] ;  /* 0x0000100688747980 */ /* 0x000168000c101d00 */
[----:B------:R0:W5:Y:S01]  /*1110*/  LDG.E.128 R108, desc[UR6][R138.64] ;  /* 0x000000068a6c7981 */ /* 0x000162000c1e1d00 */
[----:B---3--:R-:W-:-:S03]  /*1120*/  IMAD.WIDE.U32 R140, R100, 0x20, R140 ;  /* 0x00000020648c7825 */ /* 0x008fc600078e008c */
[----:B------:R0:W5:Y:S04]  /*1130*/  LDG.E.128 R112, desc[UR6][R138.64+0x10] ;  /* 0x000010068a707981 */ /* 0x000168000c1e1d00 */
[----:B------:R0:W5:Y:S04]  /*1140*/  LDG.E.128 R100, desc[UR6][R134.64] ;  /* 0x0000000686647981 */ /* 0x000168000c1e1d00 */
[----:B------:R0:W5:Y:S04]  /*1150*/  LD.E.128 R128, desc[UR6][R140.64] ;  /* 0x000000068c807980 */ /* 0x000168000c101d00 */
[----:B------:R0:W5:Y:S01]  /*1160*/  LD.E.128 R124, desc[UR6][R140.64+0x10] ;  /* 0x000010068c7c7980 */ /* 0x000162000c101d00 */
[----:B------:R-:W-:Y:S05]  /*1170*/  BRA `(.L_x_7063) ;  /* 0x0000000400507947 */ /* 0x000fea0003800000 */
.L_x_7064:
        /* <DEDUP_REMOVED lines=16> */
[----:B------:R-:W4:Y:S08]  /*1280*/  @P2 LDC.64 R90, c[0x0][0x438] ;  /* 0x00010e00ff5a2b82 */ /* 0x000f300000000a00 */
[----:B------:R-:W4:Y:S01]  /*1290*/  LDC.64 R92, c[0x0][0x3d8] ;  /* 0x0000f600ff5c7b82 */ /* 0x000f220000000a00 */
[C---:B---3--:R-:W-:Y:S01]  /*12a0*/  @P1 IMAD.WIDE.U32 R82, R100.reuse, 0x20, R82 ;  /* 0x0000002064521825 */ /* 0x048fe200078e0052 */
[----:B------:R-:W5:Y:S03]  /*12b0*/  @P0 LD.E.128 R72, desc[UR6][R78.64] ;  /* 0x000000064e480980 */ /* 0x000f66000c101d00 */
[C---:B0-----:R-:W-:Y:S01]  /*12c0*/  @P1 IMAD.WIDE.U32 R86, R100.reuse, 0x20, R86 ;  /* 0x0000002064561825 */ /* 0x041fe200078e0056 */
[----:B------:R-:W5:Y:S03]  /*12d0*/  @P1 LDG.E.128 R20, desc[UR6][R82.64] ;  /* 0x0000000652141981 */ /* 0x000f66000c1e1d00 */
[C---:B--2---:R-:W-:Y:S01]  /*12e0*/  @P1 IMAD.WIDE.U32 R84, R100.reuse, 0x20, R84 ;  /* 0x0000002064541825 */ /* 0x044fe200078e0054 */
[----:B------:R-:W-:Y:S01]  /*12f0*/  @P1 IADD3 R100, PT, PT, R100, 0x80, RZ ;  /* 0x0000008064641810 */ /* 0x000fe20007ffe0ff */
[----:B------:R0:W5:Y:S04]  /*1300*/  @P1 LDG.E.128 R24, desc[UR6][R82.64+0x10] ;  /* 0x0000100652181981 */ /* 0x000168000c1e1d00 */
[----:B------:R-:W5:Y:S04]  /*1310*/  @P1 LD.E.128 R64, desc[UR6][R84.64] ;  /* 0x0000000654401980 */ /* 0x000f68000c101d00 */
[----:B------:R-:W5:Y:S04]  /*1320*/  @P1 LD.E.128 R60, desc[UR6][R84.64+0x10] ;  /* 0x00001006543c1980 */ /* 0x000f68000c101d00 */
[----:B------:R-:W5:Y:S04]  /*1330*/  @P1 LDG.E.128 R28, desc[UR6][R86.64] ;  /* 0x00000006561c1981 */ /* 0x000f68000c1e1d00 */
[----:B------:R-:W5:Y:S01]  /*1340*/  @P1 LDG.E.128 R32, desc[UR6][R86.64+0x10] ;  /* 0x0000100656201981 */ /* 0x000f62000c1e1d00 */
[----:B------:R-:W-:Y:S01]  /*1350*/  ISETP.GE.U32.AND P1, PT, R3, 0x200, PT ;  /* 0x000002000300780c */ /* 0x000fe20003f26070 */
[C---:B-1----:R-:W-:Y:S01]  /*1360*/  @P2 IMAD.WIDE.U32 R88, R100.reuse, 0x20, R88 ;  /* 0x0000002064582825 */ /* 0x042fe200078e0058 */
[----:B------:R-:W-:Y:S01]  /*1370*/  CS2R R94, SRZ ;  /* 0x00000000005e7805 */ /* 0x000fe2000001ff00 */
[----:B------:R1:W5:Y:S02]  /*1380*/  @P0 LD.E.128 R68, desc[UR6][R78.64+0x10] ;  /* 0x000010064e440980 */ /* 0x000364000c101d00 */
[C---:B----4-:R-:W-:Y:S01]  /*1390*/  @P2 IMAD.WIDE.U32 R90, R100.reuse, 0x20, R90 ;  /* 0x00000020645a2825 */ /* 0x050fe200078e005a */
[----:B------:R-:W-:Y:S01]  /*13a0*/  CS2R R98, SRZ ;  /* 0x0000000000627805 */ /* 0x000fe2000001ff00 */
[----:B------:R-:W5:Y:S02]  /*13b0*/  @P0 LDG.E.128 R12, desc[UR6][R80.64] ;  /* 0x00000006500c0981 */ /* 0x000f64000c1e1d00 */
[----:B------:R-:W-:Y:S01]  /*13c0*/  @P2 IMAD.WIDE.U32 R92, R100, 0x20, R92 ;  /* 0x00000020645c2825 */ /* 0x000fe200078e005c */
[----:B------:R-:W-:Y:S01]  /*13d0*/  CS2R R76, SRZ ;  /* 0x00000000004c7805 */ /* 0x000fe2000001ff00 */
[----:B------:R2:W5:Y:S01]  /*13e0*/  @P0 LDG.E.128 R16, desc[UR6][R80.64+0x10] ;  /* 0x0000100650100981 */ /* 0x000562000c1e1d00 */
[----:B0-----:R-:W-:-:S02]  /*13f0*/  CS2R R82, SRZ ;  /* 0x0000000000527805 */ /* 0x001fc4000001ff00 */
[----:B-1----:R-:W-:Y:S02]  /*1400*/  CS2R R78, SRZ ;  /* 0x00000000004e7805 */ /* 0x002fe4000001ff00 */
[----:B------:R-:W-:Y:S01]  /*1410*/  CS2R R86, SRZ ;  /* 0x0000000000567805 */ /* 0x000fe2000001ff00 */
[----:B------:R-:W5:Y:S01]  /*1420*/  @P2 LDG.E.128 R36, desc[UR6][R88.64] ;  /* 0x0000000658242981 */ /* 0x000f62000c1e1d00 */
[----:B------:R-:W-:Y:S02]  /*1430*/  CS2R R84, SRZ ;  /* 0x0000000000547805 */ /* 0x000fe4000001ff00 */
[----:B------:R-:W-:Y:S01]  /*1440*/  CS2R R96, SRZ ;  /* 0x0000000000607805 */ /* 0x000fe2000001ff00 */
[----:B------:R-:W-:Y:S01]  /*1450*/  @P2 VIADD R100, R100, 0x80 ;  /* 0x0000008064642836 */ /* 0x000fe20000000000 */
[----:B------:R0:W5:Y:S01]  /*1460*/  @P2 LDG.E.128 R40, desc[UR6][R88.64+0x10] ;  /* 0x0000100658282981 */ /* 0x000162000c1e1d00 */
[----:B--2---:R-:W-:-:S03]  /*1470*/  CS2R R80, SRZ ;  /* 0x0000000000507805 */ /* 0x004fc6000001ff00 */
[----:B------:R-:W5:Y:S04]  /*1480*/  @P2 LD.E.128 R56, desc[UR6][R90.64] ;  /* 0x000000065a382980 */ /* 0x000f68000c101d00 */
[----:B------:R1:W5:Y:S01]  /*1490*/  @P2 LD.E.128 R52, desc[UR6][R90.64+0x10] ;  /* 0x000010065a342980 */ /* 0x000362000c101d00 */
[----:B0-----:R-:W-:-:S03]  /*14a0*/  CS2R R88, SRZ ;  /* 0x0000000000587805 */ /* 0x001fc6000001ff00 */
[----:B------:R-:W5:Y:S04]  /*14b0*/  @P2 LDG.E.128 R44, desc[UR6][R92.64] ;  /* 0x000000065c2c2981 */ /* 0x000f68000c1e1d00 */
[----:B------:R0:W5:Y:S01]  /*14c0*/  @P2 LDG.E.128 R48, desc[UR6][R92.64+0x10] ;  /* 0x000010065c302981 */ /* 0x000162000c1e1d00 */
        /* <DEDUP_REMOVED lines=19> */
[----:B------:R-:W5:Y:S01]  /*1600*/  LD.E.128 R120, desc[UR6][R78.64] ;  /* 0x000000064e787980 */ /* 0x000f62000c101d00 */
[----:B--2---:R-:W-:-:S03]  /*1610*/  IMAD.WIDE.U32 R80, R100, 0x20, R80 ;  /* 0x0000002064507825 */ /* 0x004fc600078e0050 */
[----:B------:R0:W5:Y:S01]  /*1620*/  LD.E.128 R116, desc[UR6][R78.64+0x10] ;  /* 0x000010064e747980 */ /* 0x000162000c101d00 */
[----:B------:R-:W-:Y:S02]  /*1630*/  CS2R R92, SRZ ;  /* 0x00000000005c7805 */ /* 0x000fe4000001ff00 */
[----:B------:R-:W-:Y:S02]  /*1640*/  CS2R R98, SRZ ;  /* 0x0000000000627805 */ /* 0x000fe4000001ff00 */
[----:B------:R-:W-:Y:S01]  /*1650*/  CS2R R96, SRZ ;  /* 0x0000000000607805 */ /* 0x000fe2000001ff00 */
[----:B------:R1:W5:Y:S04]  /*1660*/  LDG.E.128 R100, desc[UR6][R76.64] ;  /* 0x000000064c647981 */ /* 0x000368000c1e1d00 */
[----:B------:R-:W5:Y:S01]  /*1670*/  LDG.E.128 R108, desc[UR6][R80.64] ;  /* 0x00000006506c7981 */ /* 0x000f62000c1e1d00 */
[----:B0-----:R-:W-:-:S03]  /*1680*/  CS2R R78, SRZ ;  /* 0x00000000004e7805 */ /* 0x001fc6000001ff00 */
[----:B------:R0:W5:Y:S01]  /*1690*/  LDG.E.128 R112, desc[UR6][R80.64+0x10] ;  /* 0x0000100650707981 */ /* 0x000162000c1e1d00 */
[----:B-1----:R-:W-:Y:S02]  /*16a0*/  CS2R R76, SRZ ;  /* 0x00000000004c7805 */ /* 0x002fe4000001ff00 */
[----:B0-----:R-:W-:-:S07]  /*16b0*/  CS2R R80, SRZ ;  /* 0x0000000000507805 */ /* 0x001fce000001ff00 */
.L_x_7063:
[----:B------:R-:W-:Y:S05]  /*16c0*/  BSYNC.RECONVERGENT B0 ;  /* 0x0000000000007941 */ /* 0x000fea0003800200 */
.L_x_7060:
        /* <DEDUP_REMOVED lines=23> */
.L_x_7101:
[----:B------:R-:W-:Y:S01]  /*1840*/  IMAD R174, R2, UR14, RZ ;  /* 0x0000000e02ae7c24 */ /* 0x000fe2000f8e02ff */
[----:B------:R-:W-:Y:S04]  /*1850*/  BSSY.RECONVERGENT B0, `(.L_x_7065) ;  /* 0x000008d000007945 */ /* 0x000fe80003800200 */
[----:B------:R-:W-:-:S04]  /*1860*/  SHF.R.S32.HI R175, RZ, 0x1f, R174 ;  /* 0x0000001fffaf7819 */ /* 0x000fc800000114ae */
[----:B------:R-:W-:-:S04]  /*1870*/  LEA.HI R175, R175, R174, RZ, 0x3 ;  /* 0x000000aeafaf7211 */ /* 0x000fc800078f18ff */
[----:B------:R-:W-:-:S05]  /*1880*/  LEA.HI.SX32 R174, R175, R0, 0x1d ;  /* 0x00000000afae7211 */ /* 0x000fca00078feaff */
[----:B------:R-:W-:Y:S01]  /*1890*/  IMAD.MOV.U32 R0, RZ, RZ, R174 ;  /* 0x000000ffff007224 */ /* 0x000fe200078e00ae */
[----:B-123--:R-:W-:Y:S06]  /*18a0*/  @!P0 BRA `(.L_x_7066) ;  /* 0x00000008001c8947 */ /* 0x00efec0003800000 */
[----:B---3--:R-:W-:Y:S01]  /*18b0*/  ISETP.NE.U32.AND P0, PT, RZ, UR8, PT ;  /* 0x00000008ff007c0c */ /* 0x008fe2000bf05070 */
[----:B------:R-:W1:Y:S01]  /*18c0*/  LDC.64 R144, c[0x0][0x390] ;  /* 0x0000e400ff907b82 */ /* 0x000e620000000a00 */
[----:B----4-:R-:W-:Y:S02]  /*18d0*/  ISETP.NE.U32.AND P1, PT, RZ, UR10, PT ;  /* 0x0000000aff007c0c */ /* 0x010fe4000bf25070 */
[----:B------:R-:W-:Y:S02]  /*18e0*/  ISETP.NE.AND.EX P0, PT, RZ, UR9, PT, P0 ;  /* 0x00000009ff007c0c */ /* 0x000fe4000bf05300 */
[----:B------:R-:W-:-:S11]  /*18f0*/  ISETP.NE.AND.EX P1, PT, RZ, UR11, PT, P1 ;  /* 0x0000000bff007c0c */ /* 0x000fd6000bf25310 */
[----:B------:R-:W3:Y:S08]  /*1900*/  @P0 LDC.64 R140, c[0x0][0x398] ;  /* 0x0000e600ff8c0b82 */ /* 0x000ef00000000a00 */
[----:B------:R-:W4:Y:S01]  /*1910*/  @P1 LDC.64 R142, c[0x0][0x3a0] ;  /* 0x0000e800ff8e1b82 */ /* 0x000f220000000a00 */
[----:B-1----:R-:W-:-:S06]  /*1920*/  IMAD.WIDE.U32 R144, R174, 0x10, R144 ;  /* 0x00000010ae907825 */ /* 0x002fcc00078e0090 */
[----:B------:R-:W5:Y:S01]  /*1930*/  LDG.E.128 R144, desc[UR6][R144.64] ;  /* 0x0000000690907981 */ /* 0x000f62000c1e1d00 */
[----:B---3--:R-:W-:-:S05]  /*1940*/  @P0 IMAD.WIDE.U32 R140, R174, 0x10, R140 ;  /* 0x00000010ae8c0825 */ /* 0x008fca00078e008c */
[----:B------:R1:W5:Y:S01]  /*1950*/  @P0 LDG.E.128 R192, desc[UR6][R140.64] ;  /* 0x000000068cc00981 */ /* 0x000362000c1e1d00 */
[----:B----4-:R-:W-:-:S05]  /*1960*/  @P1 IMAD.WIDE.U32 R142, R174, 0x20, R142 ;  /* 0x00000020ae8e1825 */ /* 0x010fca00078e008e */
[----:B0-----:R1:W5:Y:S04]  /*1970*/  @P1 LDG.E.128 R132, desc[UR6][R142.64] ;  /* 0x000000068e841981 */ /* 0x001368000c1e1d00 */
[----:B------:R1:W5:Y:S01]  /*1980*/  @P1 LDG.E.128 R136, desc[UR6][R142.64+0x10] ;  /* 0x000010068e881981 */ /* 0x000362000c1e1d00 */
[----:B------:R-:W-:-:S04]  /*1990*/  UISETP.NE.U32.AND UP0, UPT, UR8, URZ, UPT ;  /* 0x000000ff0800728c */ /* 0x000fc8000bf05070 */
[----:B------:R-:W-:-:S09]  /*19a0*/  UISETP.NE.AND.EX UP0, UPT, UR9, URZ, UPT, UP0 ;  /* 0x000000ff0900728c */ /* 0x000fd2000bf05300 */
[----:B-1----:R-:W-:Y:S05]  /*19b0*/  BRA.U UP0, `(.L_x_7067) ;  /* 0x0000000100947547 */ /* 0x002fea000b800000 */
        /* <DEDUP_REMOVED lines=16> */
.L_x_7068:
[C---:B-----5:R-:W-:Y:S02]  /*1ac0*/  PRMT R0, R144.reuse, 0x7632, R0 ;  /* 0x0000763290007816 */ /* 0x060fe40000000000 */
[----:B------:R-:W-:Y:S02]  /*1ad0*/  SHF.L.U32 R141, R144, 0x10, RZ ;  /* 0x00000010908d7819 */ /* 0x000fe400000006ff */
[C---:B------:R-:W-:Y:S01]  /*1ae0*/  PRMT R140, R145.reuse, 0x7632, R140 ;  /* 0x00007632918c7816 */ /* 0x040fe2000000008c */
[----:B------:R-:W-:Y:S01]  /*1af0*/  IMAD.U32 R145, R145, 0x10000, RZ ;  /* 0x0001000091917824 */ /* 0x000fe200078e00ff */
[C---:B------:R-:W-:Y:S02]  /*1b00*/  PRMT R142, R146.reuse, 0x7632, R142 ;  /* 0x00007632928e7816 */ /* 0x040fe4000000008e */
[C---:B------:R-:W-:Y:S02]  /*1b10*/  PRMT R144, R147.reuse, 0x7632, R144 ;  /* 0x0000763293907816 */ /* 0x040fe40000000090 */
        /* <DEDUP_REMOVED lines=15> */
.L_x_7067:
[----:B------:R-:W-:-:S04]  /*1c10*/  UISETP.NE.U32.AND UP0, UPT, UR10, URZ, UPT ;  /* 0x000000ff0a00728c */ /* 0x000fc8000bf05070 */
[----:B------:R-:W-:-:S09]  /*1c20*/  UISETP.NE.AND.EX UP0, UPT, UR11, URZ, UPT, UP0 ;  /* 0x000000ff0b00728c */ /* 0x000fd2000bf05300 */
[----:B------:R-:W-:Y:S05]  /*1c30*/  BRA.U UP0, `(.L_x_7070) ;  /* 0x0000000100847547 */ /* 0x000fea000b800000 */
[C---:B-----5:R-:W-:Y:S01]  /*1c40*/  PRMT R175, R145.reuse, 0x7632, R175 ;  /* 0x0000763291af7816 */ /* 0x060fe200000000af */
[----:B------:R-:W-:Y:S01]  /*1c50*/  IMAD.U32 R140, R192, 0x10000, RZ ;  /* 0x00010000c08c7824 */ /* 0x000fe200078e00ff */
[C---:B------:R-:W-:Y:S02]  /*1c60*/  SHF.L.U32 R141, R144.reuse, 0x10, RZ ;  /* 0x00000010908d7819 */ /* 0x040fe400000006ff */
[----:B------:R-:W-:Y:S02]  /*1c70*/  SHF.L.U32 R145, R145, 0x10, RZ ;  /* 0x0000001091917819 */ /* 0x000fe400000006ff */
[----:B------:R-:W-:Y:S01]  /*1c80*/  SHF.L.U32 R142, R193, 0x10, RZ ;  /* 0x00000010c18e7819 */ /* 0x000fe200000006ff */
[----:B------:R-:W-:Y:S01]  /*1c90*/  FADD.FTZ R140, R141, R140 ;  /* 0x0000008c8d8c7221 */ /* 0x000fe20000010000 */
[----:B------:R-:W-:Y:S02]  /*1ca0*/  PRMT R143, R144, 0x7632, R143 ;  /* 0x00007632908f7816 */ /* 0x000fe4000000008f */
        /* <DEDUP_REMOVED lines=23> */
[----:B------:R-:W-:-:S03]  /*1e20*/  FADD.FTZ R145, R178, R145 ;  /* 0x00000091b2917221 */ /* 0x000fc60000010000 */
[----:B------:R-:W-:Y:S01]  /*1e30*/  FADD.FTZ R147, R182, R175 ;  /* 0x000000afb6937221 */ /* 0x000fe20000010000 */
[----:B------:R-:W-:Y:S06]  /*1e40*/  BRA `(.L_x_7069) ;  /* 0x0000000000a07947 */ /* 0x000fec0003800000 */
.L_x_7070:
        /* <DEDUP_REMOVED lines=16> */
[----:B------:R-:W-:Y:S02]  /*1f50*/  PRMT R142, R195, 0x7632, R142 ;  /* 0x00007632c38e7816 */ /* 0x000fe4000000008e */
        /* <DEDUP_REMOVED lines=21> */
[----:B------:R-:W-:-:S02]  /*20b0*/  FADD.FTZ R145, R137, R178 ;  /* 0x000000b289917221 */ /* 0x000fc40000010000 */
[----:B------:R-:W-:-:S07]  /*20c0*/  FADD.FTZ R147, R139, R180 ;  /* 0x000000b48b937221 */ /* 0x000fce0000010000 */
.L_x_7069:
[----:B------:R-:W0:Y:S01]  /*20d0*/  LDC.64 R176, c[0x0][0x3a8] ;  /* 0x0000ea00ffb07b82 */ /* 0x000e220000000a00 */
[C---:B------:R-:W-:Y:S01]  /*20e0*/  IADD3 R0, PT, PT, R174.reuse, 0x80, RZ ;  /* 0x00000080ae007810 */ /* 0x040fe20007ffe0ff */
[----:B0-----:R-:W-:-:S05]  /*20f0*/  IMAD.WIDE.U32 R176, R174, 0x20, R176 ;  /* 0x00000020aeb07825 */ /* 0x001fca00078e00b0 */
[----:B------:R1:W-:Y:S04]  /*2100*/  STG.E.128 desc[UR6][R176.64], R140 ;  /* 0x0000008cb0007986 */ /* 0x0003e8000c101d06 */
[----:B------:R1:W-:Y:S02]  /*2110*/  STG.E.128 desc[UR6][R176.64+0x10], R144 ;  /* 0x00001090b0007986 */ /* 0x0003e4000c101d06 */
.L_x_7066:
[----:B0-234-:R-:W-:Y:S05]  /*2120*/  BSYNC.RECONVERGENT B0 ;  /* 0x0000000000007941 */ /* 0x01dfea0003800200 */
.L_x_7065:
[----:B------:R-:W-:Y:S01]  /*2130*/  ISETP.GE.U32.AND P2, PT, R3, 0x100, PT ;  /* 0x000001000300780c */ /* 0x000fe20003f46070 */
[----:B------:R-:W-:-:S12]  /*2140*/  BSSY.RECONVERGENT B0, `(.L_x_7071) ;  /* 0x0000083000007945 */ /* 0x000fd80003800200 */
[----:B------:R-:W-:Y:S05]  /*2150*/  @!P2 BRA `(.L_x_7072) ;  /* 0x000000080004a947 */ /* 0x000fea0003800000 */
[----:B------:R-:W-:Y:S01]  /*2160*/  ISETP.NE.U32.AND P0, PT, RZ, UR8, PT ;  /* 0x00000008ff007c0c */ /* 0x000fe2000bf05070 */
[----:B------:R-:W0:Y:S01]  /*2170*/  LDC.64 R152, c[0x0][0x390] ;  /* 0x0000e400ff987b82 */ /* 0x000e220000000a00 */
[----:B------:R-:W-:Y:S02]  /*2180*/  ISETP.NE.U32.AND P1, PT, RZ, UR10, PT ;  /* 0x0000000aff007c0c */ /* 0x000fe4000bf25070 */
[----:B------:R-:W-:Y:S02]  /*2190*/  ISETP.NE.AND.EX P0, PT, RZ, UR9, PT, P0 ;  /* 0x00000009ff007c0c */ /* 0x000fe4000bf05300 */
[----:B------:R-:W-:-:S11]  /*21a0*/  ISETP.NE.AND.EX P1, PT, RZ, UR11, PT, P1 ;  /* 0x0000000bff007c0c */ /* 0x000fd6000bf25310 */
[----:B------:R-:W2:Y:S08]  /*21b0*/  @P0 LDC.64 R148, c[0x0][0x398] ;  /* 0x0000e600ff940b82 */ /* 0x000eb00000000a00 */
[----:B------:R-:W3:Y:S01]  /*21c0*/  @P1 LDC.64 R150, c[0x0][0x3a0] ;  /* 0x0000e800ff961b82 */ /* 0x000ee20000000a00 */
[----:B0-----:R-:W-:-:S06]  /*21d0*/  IMAD.WIDE.U32 R152, R0, 0x10, R152 ;  /* 0x0000001000987825 */ /* 0x001fcc00078e0098 */
        /* <DEDUP_REMOVED lines=8> */
[C---:B0----5:R-:W-:Y:S01]  /*2260*/  PRMT R148, R152.reuse, 0x7632, R148 ;  /* 0x0000763298947816 */ /* 0x061fe20000000094 */
[----:B------:R-:W-:Y:S01]  /*2270*/  IMAD.U32 R152, R152, 0x10000, RZ ;  /* 0x0001000098987824 */ /* 0x000fe200078e00ff */
[----:B------:R-:W-:Y:S01]  /*2280*/  PRMT R175, R154, 0x7632, R175 ;  /* 0x000076329aaf7816 */ /* 0x000fe200000000af */
[----:B-1----:R-:W-:Y:S01]  /*2290*/  IMAD.U32 R177, R194, 0x10000, RZ ;  /* 0x00010000c2b17824 */ /* 0x002fe200078e00ff */
[----:B------:R-:W-:Y:S02]  /*22a0*/  SHF.L.U32 R151, R192, 0x10, RZ ;  /* 0x00000010c0977819 */ /* 0x000fe400000006ff */
[----:B------:R-:W-:Y:S02]  /*22b0*/  SHF.L.U32 R154, R154, 0x10, RZ ;  /* 0x000000109a9a7819 */ /* 0x000fe400000006ff */
[----:B------:R-:W-:Y:S01]  /*22c0*/  PRMT R150, R153, 0x7632, R150 ;  /* 0x0000763299967816 */ /* 0x000fe20000000096 */
[--C-:B------:R-:W-:Y:S01]  /*22d0*/  FADD.FTZ R151, R151, R152.reuse ;  /* 0x0000009897977221 */ /* 0x100fe20000010000 */
[----:B------:R-:W-:Y:S01]  /*22e0*/  PRMT R152, R193, 0x7632, R152 ;  /* 0x00007632c1987816 */ /* 0x000fe20000000098 */
[----:B------:R-:W-:Y:S01]  /*22f0*/  FADD.FTZ R177, R177, R154 ;  /* 0x0000009ab1b17221 */ /* 0x000fe20000010000 */
[----:B------:R-:W-:Y:S01]  /*2300*/  PRMT R176, R155, 0x7632, R176 ;  /* 0x000076329bb07816 */ /* 0x000fe200000000b0 */
[----:B------:R-:W-:Y:S01]  /*2310*/  IMAD.U32 R150, R150, 0x10000, RZ ;  /* 0x0001000096967824 */ /* 0x000fe200078e00ff */
[----:B------:R-:W-:-:S02]  /*2320*/  PRMT R149, R192, 0x7632, R149 ;  /* 0x00007632c0957816 */ /* 0x000fc40000000095 */
[----:B------:R-:W-:Y:S02]  /*2330*/  PRMT R154, R194, 0x7632, R154 ;  /* 0x00007632c29a7816 */ /* 0x000fe4000000009a */
[----:B------:R-:W-:Y:S02]  /*2340*/  PRMT R179, R195, 0x7632, R179 ;  /* 0x00007632c3b37816 */ /* 0x000fe400000000b3 */
[----:B------:R-:W-:Y:S02]  /*2350*/  SHF.L.U32 R178, R155, 0x10, RZ ;  /* 0x000000109bb27819 */ /* 0x000fe400000006ff */
[----:B------:R-:W-:Y:S01]  /*2360*/  SHF.L.U32 R153, R153, 0x10, RZ ;  /* 0x0000001099997819 */ /* 0x000fe200000006ff */
        /* <DEDUP_REMOVED lines=24> */
.L_x_7074:
[C---:B-----5:R-:W-:Y:S01]  /*24f0*/  PRMT R175, R152.reuse, 0x7632, R175 ;  /* 0x0000763298af7816 */ /* 0x060fe200000000af */
[----:B0-----:R-:W-:Y:S01]  /*2500*/  IMAD.U32 R151, R193, 0x10000, RZ ;  /* 0x00010000c1977824 */ /* 0x001fe200078e00ff */
[----:B------:R-:W-:Y:S02]  /*2510*/  SHF.L.U32 R148, R152, 0x10, RZ ;  /* 0x0000001098947819 */ /* 0x000fe400000006ff */
[C---:B-1----:R-:W-:Y:S02]  /*2520*/  PRMT R177, R153.reuse, 0x7632, R177 ;  /* 0x0000763299b17816 */ /* 0x042fe400000000b1 */
[----:B------:R-:W-:Y:S02]  /*2530*/  SHF.L.U32 R150, R153, 0x10, RZ ;  /* 0x0000001099967819 */ /* 0x000fe400000006ff */
[----:B------:R-:W-:Y:S02]  /*2540*/  SHF.L.U32 R152, R154, 0x10, RZ ;  /* 0x000000109a987819 */ /* 0x000fe400000006ff */
[----:B------:R-:W-:Y:S01]  /*2550*/  SHF.L.U32 R149, R192, 0x10, RZ ;  /* 0x00000010c0957819 */ /* 0x000fe200000006ff */
[----:B------:R-:W-:Y:S01]  /*2560*/  FADD.FTZ R150, R151, R150 ;  /* 0x0000009697967221 */ /* 0x000fe20000010000 */
[----:B------:R-:W-:-:S02]  /*2570*/  SHF.L.U32 R153, R194, 0x10, RZ ;  /* 0x00000010c2997819 */ /* 0x000fc400000006ff */
[----:B------:R-:W-:Y:S01]  /*2580*/  PRMT R179, R154, 0x7632, R179 ;  /* 0x000076329ab37816 */ /* 0x000fe200000000b3 */
[----:B------:R-:W-:Y:S01]  /*2590*/  FADD.FTZ R148, R149, R148 ;  /* 0x0000009495947221 */ /* 0x000fe20000010000 */
[----:B------:R-:W-:Y:S01]  /*25a0*/  PRMT R181, R155, 0x7632, R181 ;  /* 0x000076329bb57816 */ /* 0x000fe200000000b5 */
[----:B------:R-:W-:Y:S01]  /*25b0*/  FADD.FTZ R152, R153, R152 ;  /* 0x0000009899987221 */ /* 0x000fe20000010000 */
[----:B------:R-:W-:Y:S02]  /*25c0*/  PRMT R149, R192, 0x7632, R149 ;  /* 0x00007632c0957816 */ /* 0x000fe40000000095 */
        /* <DEDUP_REMOVED lines=15> */
[----:B------:R-:W-:Y:S02]  /*26c0*/  FADD.FTZ R154, R183, R182 ;  /* 0x000000b6b79a7221 */ /* 0x000fe40000010000 */
[----:B------:R-:W-:Y:S02]  /*26d0*/  FADD.FTZ R153, R180, R153 ;  /* 0x00000099b4997221 */ /* 0x000fe40000010000 */
[----:B------:R-:W-:Y:S01]  /*26e0*/  FADD.FTZ R155, R184, R155 ;  /* 0x0000009bb89b7221 */ /* 0x000fe20000010000 */
[----:B------:R-:W-:Y:S06]  /*26f0*/  BRA `(.L_x_7075) ;  /* 0x0000000000887947 */ /* 0x000fec0003800000 */
.L_x_7073:
[----:B------:R-:W-:Y:S05]  /*2700*/  @!P1 BRA `(.L_x_7076) ;  /* 0x0000000000549947 */ /* 0x000fea0003800000 */
[C---:B0----5:R-:W-:Y:S02]  /*2710*/  PRMT R148, R152.reuse, 0x7632, R148 ;  /* 0x0000763298947816 */ /* 0x061fe40000000094 */
        /* <DEDUP_REMOVED lines=8> */
[----:B-1----:R-:W-:Y:S01]  /*27a0*/  SHF.L.U32 R176, R148, 0x10, RZ ;  /* 0x0000001094b07819 */ /* 0x002fe200000006ff */
        /* <DEDUP_REMOVED lines=11> */
.L_x_7076:
[----:B0----5:R-:W-:Y:S01]  /*2860*/  PRMT R151, R153, 0x7632, R151 ;  /* 0x0000763299977816 */ /* 0x021fe20000000097 */
[C---:B------:R-:W-:Y:S01]  /*2870*/  IMAD.U32 R148, R152.reuse, 0x10000, RZ ;  /* 0x0001000098947824 */ /* 0x040fe200078e00ff */
[----:B------:R-:W-:Y:S02]  /*2880*/  PRMT R149, R152, 0x7632, R149 ;  /* 0x0000763298957816 */ /* 0x000fe40000000095 */
[C---:B------:R-:W-:Y:S01]  /*2890*/  PRMT R175, R154.reuse, 0x7632, R175 ;  /* 0x000076329aaf7816 */ /* 0x040fe200000000af */
[----:B------:R-:W-:Y:S01]  /*28a0*/  IMAD.U32 R151, R151, 0x10000, RZ ;  /* 0x0001000097977824 */ /* 0x000fe200078e00ff */
[----:B-1----:R-:W-:Y:S02]  /*28b0*/  PRMT R176, R155, 0x7632, R176 ;  /* 0x000076329bb07816 */ /* 0x002fe400000000b0 */
[----:B------:R-:W-:Y:S02]  /*28c0*/  SHF.L.U32 R152, R154, 0x10, RZ ;  /* 0x000000109a987819 */ /* 0x000fe400000006ff */
[----:B------:R-:W-:-:S02]  /*28d0*/  SHF.L.U32 R150, R153, 0x10, RZ ;  /* 0x0000001099967819 */ /* 0x000fc400000006ff */
[----:B------:R-:W-:Y:S02]  /*28e0*/  SHF.L.U32 R154, R155, 0x10, RZ ;  /* 0x000000109b9a7819 */ /* 0x000fe400000006ff */
[----:B------:R-:W-:Y:S02]  /*28f0*/  SHF.L.U32 R149, R149, 0x10, RZ ;  /* 0x0000001095957819 */ /* 0x000fe400000006ff */
[----:B------:R-:W-:Y:S02]  /*2900*/  SHF.L.U32 R153, R175, 0x10, RZ ;  /* 0x00000010af997819 */ /* 0x000fe400000006ff */
[----:B------:R-:W-:-:S07]  /*2910*/  SHF.L.U32 R155, R176, 0x10, RZ ;  /* 0x00000010b09b7819 */ /* 0x000fce00000006ff */
.L_x_7075:
[----:B------:R-:W0:Y:S02]  /*2920*/  LDC.64 R176, c[0x0][0x3a8] ;  /* 0x0000ea00ffb07b82 */ /* 0x000e240000000a00 */
[C---:B0-----:R-:W-:Y:S01]  /*2930*/  IMAD.WIDE.U32 R176, R0.reuse, 0x20, R176 ;  /* 0x0000002000b07825 */ /* 0x041fe200078e00b0 */
[----:B------:R-:W-:-:S04]  /*2940*/  IADD3 R0, PT, PT, R0, 0x80, RZ ;  /* 0x0000008000007810 */ /* 0x000fc80007ffe0ff */
[----:B------:R0:W-:Y:S04]  /*2950*/  STG.E.128 desc[UR6][R176.64], R148 ;  /* 0x00000094b0007986 */ /* 0x0001e8000c101d06 */
[----:B------:R0:W-:Y:S02]  /*2960*/  STG.E.128 desc[UR6][R176.64+0x10], R152 ;  /* 0x00001098b0007986 */ /* 0x0001e4000c101d06 */
.L_x_7072:
[----:B------:R-:W-:Y:S05]  /*2970*/  BSYNC.RECONVERGENT B0 ;  /* 0x0000000000007941 */ /* 0x000fea0003800200 */
.L_x_7071:
        /* <DEDUP_REMOVED lines=9> */
[----:B------:R-:W0:Y:S01]  /*2a10*/  @P1 LDC.64 R160, c[0x0][0x3a0] ;  /* 0x0000e800ffa01b82 */ /* 0x000e220000000a00 */
[----:B--2---:R-:W-:-:S04]  /*2a20*/  IMAD.WIDE.U32 R156, R0, 0x10, R156 ;  /* 0x00000010009c7825 */ /* 0x004fc800078e009c */
[----:B---3--:R-:W-:-:S05]  /*2a30*/  @P0 IMAD.WIDE.U32 R158, R0, 0x10, R158 ;  /* 0x00000010009e0825 */ /* 0x008fca00078e009e */
[----:B------:R2:W5:Y:S01]  /*2a40*/  @P0 LDG.E.128 R192, desc[UR6][R158.64] ;  /* 0x000000069ec00981 */ /* 0x000562000c1e1d00 */
[----:B01----:R-:W-:-:S03]  /*2a50*/  @P1 IMAD.WIDE.U32 R176, R0, 0x20, R160 ;  /* 0x0000002000b01825 */ /* 0x003fc600078e00a0 */
[----:B------:R2:W5:Y:S04]  /*2a60*/  LDG.E.128 R160, desc[UR6][R156.64] ;  /* 0x000000069ca07981 */ /* 0x000568000c1e1d00 */
[----:B------:R2:W5:Y:S04]  /*2a70*/  @P1 LDG.E.128 R132, desc[UR6][R176.64] ;  /* 0x00000006b0841981 */ /* 0x000568000c1e1d00 */
[----:B------:R2:W5:Y:S01]  /*2a80*/  @P1 LDG.E.128 R136, desc[UR6][R176.64+0x10] ;  /* 0x00001006b0881981 */ /* 0x000562000c1e1d00 */
[----:B------:R-:W-:Y:S05]  /*2a90*/  @!P0 BRA `(.L_x_7079) ;  /* 0x00000004002c8947 */ /* 0x000fea0003800000 */
[----:B------:R-:W-:Y:S05]  /*2aa0*/  @!P1 BRA `(.L_x_7080) ;  /* 0x0000000000a49947 */ /* 0x000fea0003800000 */
[C---:B--2--5:R-:W-:Y:S01]  /*2ab0*/  PRMT R156, R160.reuse, 0x7632, R156 ;  /* 0x00007632a09c7816 */ /* 0x064fe2000000009c */
[----:B------:R-:W-:Y:S01]  /*2ac0*/  IMAD.U32 R178, R163, 0x10000, RZ ;  /* 0x00010000a3b27824 */ /* 0x000fe200078e00ff */
[----:B------:R-:W-:Y:S02]  /*2ad0*/  SHF.L.U32 R160, R160, 0x10, RZ ;  /* 0x00000010a0a07819 */ /* 0x000fe400000006ff */
[----:B------:R-:W-:Y:S02]  /*2ae0*/  SHF.L.U32 R159, R192, 0x10, RZ ;  /* 0x00000010c09f7819 */ /* 0x000fe400000006ff */
[C---:B------:R-:W-:Y:S02]  /*2af0*/  PRMT R175, R162.reuse, 0x7632, R175 ;  /* 0x00007632a2af7816 */ /* 0x040fe400000000af */
        /* <DEDUP_REMOVED lines=36> */
.L_x_7080:
[C---:B-----5:R-:W-:Y:S01]  /*2d40*/  PRMT R175, R160.reuse, 0x7632, R175 ;  /* 0x00007632a0af7816 */ /* 0x060fe200000000af */
[----:B--2---:R-:W-:Y:S01]  /*2d50*/  IMAD.U32 R156, R160, 0x10000, RZ ;  /* 0x00010000a09c7824 */ /* 0x004fe200078e00ff */
[----:B------:R-:W-:Y:S01]  /*2d60*/  PRMT R177, R161, 0x7632, R177 ;  /* 0x00007632a1b17816 */ /* 0x000fe200000000b1 */
[----:B------:R-:W-:Y:S01]  /*2d70*/  IMAD.U32 R182, R163, 0x10000, RZ ;  /* 0x00010000a3b67824 */ /* 0x000fe200078e00ff */
[----:B------:R-:W-:Y:S02]  /*2d80*/  SHF.L.U32 R158, R161, 0x10, RZ ;  /* 0x00000010a19e7819 */ /* 0x000fe400000006ff */
        /* <DEDUP_REMOVED lines=28> */
.L_x_7079:
[----:B------:R-:W-:Y:S05]  /*2f50*/  @!P1 BRA `(.L_x_7082) ;  /* 0x0000000000549947 */ /* 0x000fea0003800000 */
[----:B--2--5:R-:W-:Y:S01]  /*2f60*/  PRMT R156, R160, 0x7632, R156 ;  /* 0x00007632a09c7816 */ /* 0x024fe2000000009c */
[----:B------:R-:W-:Y:S01]  /*2f70*/  IMAD.U32 R175, R162, 0x10000, RZ ;  /* 0x00010000a2af7824 */ /* 0x000fe200078e00ff */
[----:B------:R-:W-:Y:S02]  /*2f80*/  SHF.L.U32 R157, R160, 0x10, RZ ;  /* 0x00000010a09d7819 */ /* 0x000fe400000006ff */
[----:B------:R-:W-:Y:S02]  /*2f90*/  PRMT R158, R161, 0x7632, R158 ;  /* 0x00007632a19e7816 */ /* 0x000fe4000000009e */
[----:B------:R-:W-:Y:S02]  /*2fa0*/  PRMT R159, R162, 0x7632, R159 ;  /* 0x00007632a29f7816 */ /* 0x000fe4000000009f */
[----:B------:R-:W-:Y:S02]  /*2fb0*/  PRMT R160, R163, 0x7632, R160 ;  /* 0x00007632a3a07816 */ /* 0x000fe400000000a0 */
        /* <DEDUP_REMOVED lines=15> */
.L_x_7082:
[----:B-----5:R-:W-:Y:S01]  /*30b0*/  PRMT R175, R162, 0x7632, R175 ;  /* 0x00007632a2af7816 */ /* 0x020fe200000000af */
[C---:B--2---:R-:W-:Y:S01]  /*30c0*/  IMAD.U32 R156, R160.reuse, 0x10000, RZ ;  /* 0x00010000a09c7824 */ /* 0x044fe200078e00ff */
[----:B------:R-:W-:Y:S02]  /*30d0*/  PRMT R157, R160, 0x7632, R157 ;  /* 0x00007632a09d7816 */ /* 0x000fe4000000009d */
[----:B------:R-:W-:Y:S02]  /*30e0*/  PRMT R159, R161, 0x7632, R159 ;  /* 0x00007632a19f7816 */ /* 0x000fe4000000009f */
[----:B------:R-:W-:Y:S02]  /*30f0*/  PRMT R176, R163, 0x7632, R176 ;  /* 0x00007632a3b07816 */ /* 0x000fe400000000b0 */
[----:B------:R-:W-:Y:S02]  /*3100*/  SHF.L.U32 R160, R162, 0x10, RZ ;  /* 0x00000010a2a07819 */ /* 0x000fe400000006ff */
[----:B------:R-:W-:Y:S01]  /*3110*/  SHF.L.U32 R158, R161, 0x10, RZ ;  /* 0x00000010a19e7819 */ /* 0x000fe200000006ff */
[----:B------:R-:W-:Y:S01]  /*3120*/  IMAD.U32 R161, R175, 0x10000, RZ ;  /* 0x00010000afa17824 */ /* 0x000fe200078e00ff */
[----:B------:R-:W-:-:S02]  /*3130*/  SHF.L.U32 R162, R163, 0x10, RZ ;  /* 0x00000010a3a27819 */ /* 0x000fc400000006ff */
[----:B------:R-:W-:Y:S02]  /*3140*/  SHF.L.U32 R157, R157, 0x10, RZ ;  /* 0x000000109d9d7819 */ /* 0x000fe400000006ff */
[----:B------:R-:W-:Y:S02]  /*3150*/  SHF.L.U32 R159, R159, 0x10, RZ ;  /* 0x000000109f9f7819 */ /* 0x000fe400000006ff */
[----:B------:R-:W-:-:S07]  /*3160*/  SHF.L.U32 R163, R176, 0x10, RZ ;  /* 0x00000010b0a37819 */ /* 0x000fce00000006ff */
.L_x_7081:
[----:B------:R-:W0:Y:S02]  /*3170*/  LDC.64 R176, c[0x0][0x3a8] ;  /* 0x0000ea00ffb07b82 */ /* 0x000e240000000a00 */
[C---:B0-----:R-:W-:Y:S01]  /*3180*/  IMAD.WIDE.U32 R176, R0.reuse, 0x20, R176 ;  /* 0x0000002000b07825 */ /* 0x041fe200078e00b0 */
[----:B------:R-:W-:-:S04]  /*3190*/  IADD3 R0, PT, PT, R0, 0x80, RZ ;  /* 0x0000008000007810 */ /* 0x000fc80007ffe0ff */
[----:B------:R2:W-:Y:S04]  /*31a0*/  STG.E.128 desc[UR6][R176.64], R156 ;  /* 0x0000009cb0007986 */ /* 0x0005e8000c101d06 */
[----:B------:R2:W-:Y:S02]  /*31b0*/  STG.E.128 desc[UR6][R176.64+0x10], R160 ;  /* 0x000010a0b0007986 */ /* 0x0005e4000c101d06 */
.L_x_7078:
[----:B------:R-:W-:Y:S05]  /*31c0*/  BSYNC.RECONVERGENT B0 ;  /* 0x0000000000007941 */ /* 0x000fea0003800200 */
.L_x_7077:
        /* <DEDUP_REMOVED lines=19> */
[----:B---3-5:R-:W-:Y:S01]  /*3300*/  PRMT R164, R168, 0x7632, R164 ;  /* 0x00007632a8a47816 */ /* 0x028fe200000000a4 */
[----:B------:R-:W-:Y:S01]  /*3310*/  IMAD.U32 R167, R192, 0x10000, RZ ;  /* 0x00010000c0a77824 */ /* 0x000fe200078e00ff */
[----:B------:R-:W-:Y:S02]  /*3320*/  SHF.L.U32 R168, R168, 0x10, RZ ;  /* 0x00000010a8a87819 */ /* 0x000fe400000006ff */
[C---:B------:R-:W-:Y:S02]  /*3330*/  PRMT R175, R170.reuse, 0x7632, R175 ;  /* 0x00007632aaaf7816 */ /* 0x040fe400000000af */
[----:B------:R-:W-:Y:S01]  /*3340*/  SHF.L.U32 R170, R170, 0x10, RZ ;  /* 0x00000010aaaa7819 */ /* 0x000fe200000006ff */
[--C-:B------:R-:W-:Y:S01]  /*3350*/  FADD.FTZ R167, R167, R168.reuse ;  /* 0x000000a8a7a77221 */ /* 0x100fe20000010000 */
[----:B-12---:R-:W-:Y:S02]  /*3360*/  SHF.L.U32 R177, R194, 0x10, RZ ;  /* 0x00000010c2b17819 */ /* 0x006fe400000006ff */
[----:B------:R-:W-:-:S02]  /*3370*/  PRMT R168, R193, 0x7632, R168 ;  /* 0x00007632c1a87816 */ /* 0x000fc400000000a8 */
[----:B------:R-:W-:Y:S01]  /*3380*/  PRMT R166, R169, 0x7632, R166 ;  /* 0x00007632a9a67816 */ /* 0x000fe200000000a6 */
[----:B------:R-:W-:Y:S01]  /*3390*/  FADD.FTZ R177, R177, R170 ;  /* 0x000000aab1b17221 */ /* 0x000fe20000010000 */
[----:B------:R-:W-:Y:S02]  /*33a0*/  PRMT R176, R171, 0x7632, R176 ;  /* 0x00007632abb07816 */ /* 0x000fe400000000b0 */
[----:B------:R-:W-:Y:S02]  /*33b0*/  PRMT R165, R192, 0x7632, R165 ;  /* 0x00007632c0a57816 */ /* 0x000fe400000000a5 */
[----:B------:R-:W-:Y:S02]  /*33c0*/  PRMT R170, R194, 0x7632, R170 ;  /* 0x00007632c2aa7816 */ /* 0x000fe400000000aa */
[----:B------:R-:W-:Y:S01]  /*33d0*/  PRMT R179, R195, 0x7632, R179 ;  /* 0x00007632c3b37816 */ /* 0x000fe200000000b3 */
[----:B------:R-:W-:Y:S01]  /*33e0*/  IMAD.U32 R165, R165, 0x10000, RZ ;  /* 0x00010000a5a57824 */ /* 0x000fe200078e00ff */
[----:B------:R-:W-:-:S02]  /*33f0*/  SHF.L.U32 R178, R171, 0x10, RZ ;  /* 0x00000010abb27819 */ /* 0x000fc400000006ff */
        /* <DEDUP_REMOVED lines=25> */
.L_x_7086:
[C---:B-----5:R-:W-:Y:S02]  /*3590*/  PRMT R175, R168.reuse, 0x7632, R175 ;  /* 0x00007632a8af7816 */ /* 0x060fe400000000af */
[----:B---3--:R-:W-:Y:S02]  /*35a0*/  SHF.L.U32 R164, R168, 0x10, RZ ;  /* 0x00000010a8a47819 */ /* 0x008fe400000006ff */
[C---:B-12---:R-:W-:Y:S02]  /*35b0*/  PRMT R177, R169.reuse, 0x7632, R177 ;  /* 0x00007632a9b17816 */ /* 0x046fe400000000b1 */
[----:B------:R-:W-:Y:S01]  /*35c0*/  SHF.L.U32 R166, R169, 0x10, RZ ;  /* 0x00000010a9a67819 */ /* 0x000fe200000006ff */
[----:B------:R-:W-:Y:S01]  /*35d0*/  IMAD.U32 R169, R194, 0x10000, RZ ;  /* 0x00010000c2a97824 */ /* 0x000fe200078e00ff */
        /* <DEDUP_REMOVED lines=15> */
[----:B------:R-:W-:Y:S02]  /*36d0*/  SHF.L.U32 R176, R175, 0x10, RZ ;  /* 0x00000010afb07819 */ /* 0x000fe400000006ff */
[----:B------:R-:W-:Y:S02]  /*36e0*/  SHF.L.U32 R165, R165, 0x10, RZ ;  /* 0x00000010a5a57819 */ /* 0x000fe400000006ff */
        /* <DEDUP_REMOVED lines=8> */
[----:B------:R-:W-:-:S03]  /*3770*/  FADD.FTZ R169, R180, R169 ;  /* 0x000000a9b4a97221 */ /* 0x000fc60000010000 */
[----:B------:R-:W-:Y:S01]  /*3780*/  FADD.FTZ R171, R184, R171 ;  /* 0x000000abb8ab7221 */ /* 0x000fe20000010000 */
[----:B------:R-:W-:Y:S06]  /*3790*/  BRA `(.L_x_7087) ;  /* 0x0000000000887947 */ /* 0x000fec0003800000 */
.L_x_7085:
[----:B------:R-:W-:Y:S05]  /*37a0*/  @!P1 BRA `(.L_x_7088) ;  /* 0x0000000000549947 */ /* 0x000fea0003800000 */
[C---:B---3-5:R-:W-:Y:S02]  /*37b0*/  PRMT R164, R168.reuse, 0x7632, R164 ;  /* 0x00007632a8a47816 */ /* 0x068fe400000000a4 */
[----:B------:R-:W-:Y:S02]  /*37c0*/  SHF.L.U32 R165, R168, 0x10, RZ ;  /* 0x00000010a8a57819 */ /* 0x000fe400000006ff */
[C---:B------:R-:W-:Y:S01]  /*37d0*/  PRMT R166, R169.reuse, 0x7632, R166 ;  /* 0x00007632a9a67816 */ /* 0x040fe200000000a6 */
[----:B------:R-:W-:Y:S01]  /*37e0*/  IMAD.U32 R169, R169, 0x10000, RZ ;  /* 0x00010000a9a97824 */ /* 0x000fe200078e00ff */
[----:B------:R-:W-:Y:S02]  /*37f0*/  PRMT R167, R170, 0x7632, R167 ;  /* 0x00007632aaa77816 */ /* 0x000fe400000000a7 */
[C---:B------:R-:W-:Y:S02]  /*3800*/  PRMT R168, R171.reuse, 0x7632, R168 ;  /* 0x00007632aba87816 */ /* 0x040fe400000000a8 */
[----:B------:R-:W-:-:S02]  /*3810*/  SHF.L.U32 R171, R171, 0x10, RZ ;  /* 0x00000010abab7819 */ /* 0x000fc400000006ff */
[----:B------:R-:W-:Y:S01]  /*3820*/  SHF.L.U32 R175, R170, 0x10, RZ ;  /* 0x00000010aaaf7819 */ /* 0x000fe200000006ff */
[----:B------:R-:W-:Y:S01]  /*3830*/  IMAD.U32 R182, R168, 0x10000, RZ ;  /* 0x00010000a8b67824 */ /* 0x000fe200078e00ff */
[----:B-12---:R-:W-:Y:S01]  /*3840*/  SHF.L.U32 R176, R164, 0x10, RZ ;  /* 0x00000010a4b07819 */ /* 0x006fe200000006ff */
        /* <DEDUP_REMOVED lines=11> */
.L_x_7088:
[----:B---3-5:R-:W-:Y:S02]  /*3900*/  PRMT R167, R169, 0x7632, R167 ;  /* 0x00007632a9a77816 */ /* 0x028fe400000000a7 */
[----:B------:R-:W-:Y:S02]  /*3910*/  PRMT R165, R168, 0x7632, R165 ;  /* 0x00007632a8a57816 */ /* 0x000fe400000000a5 */
[----:B------:R-:W-:Y:S01]  /*3920*/  PRMT R175, R170, 0x7632, R175 ;  /* 0x00007632aaaf7816 */ /* 0x000fe200000000af */
[----:B------:R-:W-:Y:S01]  /*3930*/  IMAD.U32 R167, R167, 0x10000, RZ ;  /* 0x00010000a7a77824 */ /* 0x000fe200078e00ff */
[----:B-12---:R-:W-:Y:S02]  /*3940*/  PRMT R176, R171, 0x7632, R176 ;  /* 0x00007632abb07816 */ /* 0x006fe400000000b0 */
[----:B------:R-:W-:Y:S02]  /*3950*/  SHF.L.U32 R164, R168, 0x10, RZ ;  /* 0x00000010a8a47819 */ /* 0x000fe400000006ff */
[----:B------:R-:W-:-:S02]  /*3960*/  SHF.L.U32 R168, R170, 0x10, RZ ;  /* 0x00000010aaa87819 */ /* 0x000fc400000006ff */
[----:B------:R-:W-:Y:S02]  /*3970*/  SHF.L.U32 R166, R169, 0x10, RZ ;  /* 0x00000010a9a67819 */ /* 0x000fe400000006ff */
[----:B------:R-:W-:Y:S02]  /*3980*/  SHF.L.U32 R170, R171, 0x10, RZ ;  /* 0x00000010abaa7819 */ /* 0x000fe400000006ff */
[----:B------:R-:W-:Y:S02]  /*3990*/  SHF.L.U32 R165, R165, 0x10, RZ ;  /* 0x00000010a5a57819 */ /* 0x000fe400000006ff */
[----:B------:R-:W-:Y:S02]  /*39a0*/  SHF.L.U32 R169, R175, 0x10, RZ ;  /* 0x00000010afa97819 */ /* 0x000fe400000006ff */
[----:B------:R-:W-:-:S07]  /*39b0*/  SHF.L.U32 R171, R176, 0x10, RZ ;  /* 0x00000010b0ab7819 */ /* 0x000fce00000006ff */
.L_x_7087:
[----:B------:R-:W0:Y:S02]  /*39c0*/  LDC.64 R176, c[0x0][0x3a8] ;  /* 0x0000ea00ffb07b82 */ /* 0x000e240000000a00 */
[----:B0-----:R-:W-:-:S05]  /*39d0*/  IMAD.WIDE.U32 R176, R0, 0x20, R176 ;  /* 0x0000002000b07825 */ /* 0x001fca00078e00b0 */
[----:B------:R3:W-:Y:S04]  /*39e0*/  STG.E.128 desc[UR6][R176.64], R164 ;  /* 0x000000a4b0007986 */ /* 0x0007e8000c101d06 */
[----:B------:R3:W-:Y:S02]  /*39f0*/  STG.E.128 desc[UR6][R176.64+0x10], R168 ;  /* 0x000010a8b0007986 */ /* 0x0007e4000c101d06 */
.L_x_7084:
[----:B------:R-:W-:Y:S05]  /*3a00*/  BSYNC.RECONVERGENT B0 ;  /* 0x0000000000007941 */ /* 0x000fea0003800200 */
.L_x_7083:
[----:B------:R-:W-:Y:S01]  /*3a10*/  FADD.FTZ R0, RZ, R140 ;  /* 0x0000008cff007221 */ /* 0x000fe20000010000 */
[C---:B------:R-:W-:Y:S01]  /*3a20*/  ISETP.GE.U32.AND P0, PT, R3.reuse, 0x80, PT ;  /* 0x000000800300780c */ /* 0x040fe20003f06070 */
[----:B------:R-:W-:Y:S01]  /*3a30*/  BSSY.RECONVERGENT B0, `(.L_x_7089) ;  /* 0x0000087000007945 */ /* 0x000fe20003800200 */
[----:B------:R-:W-:Y:S01]  /*3a40*/  ISETP.GT.U32.AND P6, PT, R3, 0xff, PT ;  /* 0x000000ff0300780c */ /* 0x000fe20003fc4070 */
        /* <DEDUP_REMOVED lines=11> */
[----:B0123--:R-:W-:-:S04]  /*3b00*/  FADD.FTZ R177, R149, R0 ;  /* 0x0000000095b17221 */ /* 0x00ffc80000010000 */
        /* <DEDUP_REMOVED lines=51> */
[----:B------:R-:W-:-:S05]  /*3e40*/  FFMA.FTZ R0, R175, R175, R0 ;  /* 0x000000afaf007223 */ /* 0x000fca0000010000 */
        /* <DEDUP_REMOVED lines=69> */
.L_x_7090:
[----:B------:R-:W-:Y:S05]  /*42a0*/  BSYNC.RECONVERGENT B0 ;  /* 0x0000000000007941 */ /* 0x000fea0003800200 */
.L_x_7089:
        /* <DEDUP_REMOVED lines=11> */
[----:B------:R0:W1:Y:S03]  /*4360*/  LDS.64 R176, [R175+UR4] ;  /* 0x00000004afb07984 */ /* 0x0000660008000a00 */
.L_x_7092:
[----:B------:R-:W-:Y:S05]  /*4370*/  BSYNC.RECONVERGENT B0 ;  /* 0x0000000000007941 */ /* 0x000fea0003800200 */
.L_x_7091:
[----:B0-----:R-:W0:Y:S01]  /*4380*/  SHFL.DOWN PT, R175, R182, 0x2, 0x1f ;  /* 0x08401f00b6af7f89 */ /* 0x001e2200000e0000 */
[----:B------:R-:W-:Y:S01]  /*4390*/  ISETP.NE.AND P1, PT, R0, RZ, PT ;  /* 0x000000ff0000720c */ /* 0x000fe20003f25270 */
[----:B------:R-:W-:Y:S01]  /*43a0*/  BSSY.RECONVERGENT B0, `(.L_x_7093) ;  /* 0x0000061000007945 */ /* 0x000fe20003800200 */
[----:B------:R-:W-:Y:S01]  /*43b0*/  ISETP.NE.AND P5, PT, RZ, UR12, PT ;  /* 0x0000000cff007c0c */ /* 0x000fe2000bfa5270 */
[----:B-1----:R-:W1:Y:S04]  /*43c0*/  SHFL.DOWN PT, R179, R176, 0x2, 0x1f ;  /* 0x08401f00b0b37f89 */ /* 0x002e6800000e0000 */
[----:B------:R-:W2:Y:S01]  /*43d0*/  SHFL.DOWN PT, R178, R177, 0x2, 0x1f ;  /* 0x08401f00b1b27f89 */ /* 0x000ea200000e0000 */
[----:B0-----:R-:W-:Y:S01]  /*43e0*/  IMAD.IADD R180, R175, 0x1, R182 ;  /* 0x00000001afb47824 */ /* 0x001fe200078e02b6 */
[----:B------:R-:W-:-:S02]  /*43f0*/  I2FP.F32.S32 R184, R175 ;  /* 0x000000af00b87245 */ /* 0x000fc40000201400 */
[----:B------:R-:W-:Y:S02]  /*4400*/  I2FP.F32.S32 R175, R182 ;  /* 0x000000b600af7245 */ /* 0x000fe40000201400 */
[----:B------:R-:W-:Y:S01]  /*4410*/  I2FP.F32.S32 R181, R180 ;  /* 0x000000b400b57245 */ /* 0x000fe20000201400 */
[----:B------:R-:W0:Y:S01]  /*4420*/  SHFL.DOWN PT, R185, R180, 0x1, 0x1f ;  /* 0x08201f00b4b97f89 */ /* 0x000e2200000e0000 */
[C---:B-1----:R-:W-:Y:S01]  /*4430*/  FMUL.FTZ R186, R179.reuse, R184 ;  /* 0x000000b8b3ba7220 */ /* 0x042fe20000410000 */
[----:B------:R-:W-:Y:S01]  /*4440*/  FADD.FTZ R179, -R179, R176 ;  /* 0x000000b0b3b37221 */ /* 0x000fe20000010100 */
[----:B------:R-:W1:Y:S01]  /*4450*/  MUFU.RCP R183, R181 ;  /* 0x000000b500b77308 */ /* 0x000e620000001000 */
[----:B--2---:R-:W-:Y:S01]  /*4460*/  FADD.FTZ R178, R178, R177 ;  /* 0x000000b1b2b27221 */ /* 0x004fe20000010000 */
[----:B------:R-:W-:Y:S01]  /*4470*/  FFMA.FTZ R186, R175, R176, R186 ;  /* 0x000000b0afba7223 */ /* 0x000fe200000100ba */
[----:B------:R-:W-:-:S04]  /*4480*/  FMUL.FTZ R179, R179, R179 ;  /* 0x000000b3b3b37220 */ /* 0x000fc80000410000 */
[----:B------:R-:W-:-:S04]  /*4490*/  FMUL.FTZ R179, R179, R175 ;  /* 0x000000afb3b37220 */ /* 0x000fc80000410000 */
[----:B------:R-:W-:Y:S01]  /*44a0*/  FMUL.FTZ R179, R179, R184 ;  /* 0x000000b8b3b37220 */ /* 0x000fe20000410000 */
[----:B-1----:R-:W-:-:S03]  /*44b0*/  FMUL.FTZ R186, R183, R186 ;  /* 0x000000bab7ba7220 */ /* 0x002fc60000410000 */
[----:B------:R-:W-:Y:S02]  /*44c0*/  FFMA.FTZ R178, R183, R179, R178 ;  /* 0x000000b3b7b27223 */ /* 0x000fe400000100b2 */
[----:B------:R-:W1:Y:S01]  /*44d0*/  LDC R183, c[0x0][0x448] ;  /* 0x00011200ffb77b82 */ /* 0x000e620000000800 */
[-C--:B0-----:R-:W-:Y:S01]  /*44e0*/  IADD3 R180, PT, PT, R180, R185.reuse, RZ ;  /* 0x000000b9b4b47210 */ /* 0x081fe20007ffe0ff */
[----:B------:R-:W0:Y:S01]  /*44f0*/  SHFL.DOWN PT, R175, R186, 0x1, 0x1f ;  /* 0x08201f00baaf7f89 */ /* 0x000e2200000e0000 */
[----:B------:R-:W-:Y:S02]  /*4500*/  I2FP.F32.S32 R185, R185 ;  /* 0x000000b900b97245 */ /* 0x000fe40000201400 */
[----:B------:R-:W-:Y:S01]  /*4510*/  I2FP.F32.S32 R180, R180 ;  /* 0x000000b400b47245 */ /* 0x000fe20000201400 */
[----:B------:R-:W2:Y:S05]  /*4520*/  SHFL.DOWN PT, R177, R178, 0x1, 0x1f ;  /* 0x08201f00b2b17f89 */ /* 0x000eaa00000e0000 */
[----:B------:R-:W3:Y:S01]  /*4530*/  MUFU.RCP R180, R180 ;  /* 0x000000b400b47308 */ /* 0x000ee20000001000 */
[----:B0-----:R-:W-:Y:S01]  /*4540*/  FADD.FTZ R176, R186, -R175 ;  /* 0x800000afbab07221 */ /* 0x001fe20000010000 */
[----:B------:R-:W-:-:S03]  /*4550*/  FMUL.FTZ R182, R175, R185 ;  /* 0x000000b9afb67220 */ /* 0x000fc60000410000 */
[----:B------:R-:W-:Y:S01]  /*4560*/  FMUL.FTZ R176, R176, R176 ;  /* 0x000000b0b0b07220 */ /* 0x000fe20000410000 */
[C---:B------:R-:W-:Y:S01]  /*4570*/  FFMA.FTZ R175, R181.reuse, R186, R182 ;  /* 0x000000bab5af7223 */ /* 0x040fe200000100b6 */
[----:B--2---:R-:W-:Y:S02]  /*4580*/  FADD.FTZ R177, R178, R177 ;  /* 0x000000b1b2b17221 */ /* 0x004fe40000010000 */
[----:B------:R-:W-:Y:S01]  /*4590*/  FMUL.FTZ R176, R181, R176 ;  /* 0x000000b0b5b07220 */ /* 0x000fe20000410000 */
[----:B---3--:R-:W-:Y:S01]  /*45a0*/  FMUL.FTZ R175, R180, R175 ;  /* 0x000000afb4af7220 */ /* 0x008fe20000410000 */
[----:B------:R-:W0:Y:S02]  /*45b0*/  @!P1 LDC.64 R178, c[0x0][0x3c8] ;  /* 0x0000f200ffb29b82 */ /* 0x000e240000000a00 */
[----:B------:R-:W-:Y:S02]  /*45c0*/  FMUL.FTZ R176, R176, R185 ;  /* 0x000000b9b0b07220 */ /* 0x000fe40000410000 */
[----:B------:R-:W2:Y:S02]  /*45d0*/  SHFL.IDX PT, R185, R175, RZ, 0x1f ;  /* 0x00001fffafb97589 */ /* 0x000ea400000e0000 */
[----:B------:R-:W-:-:S02]  /*45e0*/  FFMA.FTZ R180, R180, R176, R177 ;  /* 0x000000b0b4b47223 */ /* 0x000fc400000100b1 */
[----:B------:R-:W3:Y:S04]  /*45f0*/  @!P1 LDC.64 R176, c[0x0][0x3c0] ;  /* 0x0000f000ffb09b82 */ /* 0x000ee80000000a00 */
[----:B------:R-:W1:Y:S01]  /*4600*/  SHFL.IDX PT, R180, R180, RZ, 0x1f ;  /* 0x00001fffb4b47589 */ /* 0x000e6200000e0000 */
[----:B0-----:R-:W-:-:S04]  /*4610*/  @!P1 IMAD.WIDE R178, R2, 0x4, R178 ;  /* 0x0000000402b29825 */ /* 0x001fc800078e02b2 */
[----:B--2---:R-:W-:Y:S01]  /*4620*/  FMUL.FTZ R181, R185, R185 ;  /* 0x000000b9b9b57220 */ /* 0x004fe20000410000 */
[----:B---3--:R-:W-:-:S04]  /*4630*/  @!P1 IMAD.WIDE R176, R2, 0x4, R176 ;  /* 0x0000000402b09825 */ /* 0x008fc800078e02b0 */
[----:B------:R-:W-:Y:S01]  /*4640*/  FSEL R182, R181, RZ, P5 ;  /* 0x000000ffb5b67208 */ /* 0x000fe20002800000 */
[----:B-1----:R-:W-:Y:S01]  /*4650*/  FFMA.FTZ R181, R180, UR13, R183 ;  /* 0x0000000db4b57c23 */ /* 0x002fe200080100b7 */
[----:B------:R0:W-:Y:S01]  /*4660*/  @!P1 STG.E desc[UR6][R176.64], R185 ;  /* 0x000000b9b0009986 */ /* 0x0001e2000c101906 */
[----:B------:R-:W-:Y:S02]  /*4670*/  FSEL R180, R185, RZ, !P5 ;  /* 0x000000ffb9b47208 */ /* 0x000fe40006800000 */
[----:B------:R-:W-:-:S06]  /*4680*/  FADD.FTZ R175, R181, R182 ;  /* 0x000000b6b5af7221 */ /* 0x000fcc0000010000 */
[----:B------:R-:W1:Y:S02]  /*4690*/  MUFU.RSQ R175, R175 ;  /* 0x000000af00af7308 */ /* 0x000e640000001400 */
        /* <DEDUP_REMOVED lines=8> */
[----:B------:R-:W-:Y:S01]  /*4720*/  FADD.FTZ R198, R145, -R180 ;  /* 0x800000b491c67221 */ /* 0x000fe20000010000 */
[C---:B------:R-:W-:Y:S01]  /*4730*/  FMUL.FTZ R179, R175.reuse, R176 ;  /* 0x000000b0afb37220 */ /* 0x040fe20000410000 */
[----:B------:R-:W0:Y:S01]  /*4740*/  LDC.64 R182, c[0x0][0x430] ;  /* 0x00010c00ffb67b82 */ /* 0x000e220000000a00 */
        /* <DEDUP_REMOVED lines=22> */
[C---:B------:R-:W-:Y:S01]  /*48b0*/  FFMA.FTZ R196, R200.reuse, R11, R71 ;  /* 0x0000000bc8c47223 */ /* 0x040fe20000010047 */
        /* <DEDUP_REMOVED lines=9> */
[----:B0-----:R-:W-:Y:S01]  /*4950*/  IMAD.WIDE.U32 R182, R174, 0x10, R182 ;  /* 0x00000010aeb67825 */ /* 0x001fe200078e00b6 */
[----:B------:R-:W-:Y:S01]  /*4960*/  F2FP.BF16.F32.PACK_AB R185, R190, R185 ;  /* 0x000000b9beb9723e */ /* 0x000fe200000010ff */
[----:B------:R1:W-:Y:S01]  /*4970*/  STG.E.128 desc[UR6][R188.64], R176 ;  /* 0x000000b0bc007986 */ /* 0x0003e2000c101d06 */
[----:B------:R-:W-:Y:S02]  /*4980*/  F2FP.BF16.F32.PACK_AB R184, R181, R184 ;  /* 0x000000b8b5b8723e */ /* 0x000fe400000010ff */
[----:B------:R-:W-:-:S03]  /*4990*/  IADD3 R174, PT, PT, R174, 0x80, RZ ;  /* 0x00000080aeae7810 */ /* 0x000fc60007ffe0ff */
[----:B------:R1:W-:Y:S04]  /*49a0*/  STG.E.128 desc[UR6][R182.64], R184 ;  /* 0x000000b8b6007986 */ /* 0x0003e8000c101d06 */
.L_x_7094:
[----:B------:R-:W-:Y:S05]  /*49b0*/  BSYNC.RECONVERGENT B0 ;  /* 0x0000000000007941 */ /* 0x000fea0003800200 */
.L_x_7093:
[----:B------:R-:W-:Y:S04]  /*49c0*/  BSSY.RECONVERGENT B0, `(.L_x_7095) ;  /* 0x0000031000007945 */ /* 0x000fe80003800200 */
[----:B------:R-:W-:Y:S05]  /*49d0*/  @!P2 BRA `(.L_x_7096) ;  /* 0x0000000000bca947 */ /* 0x000fea0003800000 */
[----:B-1----:R-:W1:Y:S01]  /*49e0*/  LDC.64 R188, c[0x0][0x428] ;  /* 0x00010a00ffbc7b82 */ /* 0x002e620000000a00 */
        /* <DEDUP_REMOVED lines=46> */
.L_x_7096:
[----:B------:R-:W-:Y:S05]  /*4cd0*/  BSYNC.RECONVERGENT B0 ;  /* 0x0000000000007941 */ /* 0x000fea0003800200 */
.L_x_7095:
[----:B------:R-:W-:Y:S04]  /*4ce0*/  BSSY.RECONVERGENT B0, `(.L_x_7097) ;  /* 0x0000031000007945 */ /* 0x000fe80003800200 */
[----:B------:R-:W-:Y:S05]  /*4cf0*/  @!P3 BRA `(.L_x_7098) ;  /* 0x0000000000bcb947 */ /* 0x000fea0003800000 */
[----:B-12---:R-:W1:Y:S01]  /*4d00*/  LDC.64 R188, c[0x0][0x428] ;  /* 0x00010a00ffbc7b82 */ /* 0x006e620000000a00 */
        /* <DEDUP_REMOVED lines=46> */
.L_x_7098:
[----:B------:R-:W-:Y:S05]  /*4ff0*/  BSYNC.RECONVERGENT B0 ;  /* 0x0000000000007941 */ /* 0x000fea0003800200 */
.L_x_7097:
[----:B------:R-:W-:Y:S04]  /*5000*/  BSSY.RECONVERGENT B0, `(.L_x_7099) ;  /* 0x0000030000007945 */ /* 0x000fe80003800200 */
[----:B------:R-:W-:Y:S05]  /*5010*/  @!P4 BRA `(.L_x_7100) ;  /* 0x0000000000b8c947 */ /* 0x000fea0003800000 */
[----:B0123--:R-:W0:Y:S01]  /*5020*/  LDC.64 R176, c[0x0][0x428] ;  /* 0x00010a00ffb07b82 */ /* 0x00fe220000000a00 */
[--C-:B------:R-:W-:Y:S01]  /*5030*/  FADD.FTZ R182, R164, -R180.reuse ;  /* 0x800000b4a4b67221 */ /* 0x100fe20000010000 */
[--C-:B------:R-:W-:Y:S01]  /*5040*/  FADD.FTZ R184, R165, -R180.reuse ;  /* 0x800000b4a5b87221 */ /* 0x100fe20000010000 */
[--C-:B------:R-:W-:Y:S01]  /*5050*/  FADD.FTZ R186, R166, -R180.reuse ;  /* 0x800000b4a6ba7221 */ /* 0x100fe20000010000 */
[--C-:B------:R-:W-:Y:S01]  /*5060*/  FADD.FTZ R188, R167, -R180.reuse ;  /* 0x800000b4a7bc7221 */ /* 0x100fe20000010000 */
[C---:B------:R-:W-:Y:S01]  /*5070*/  FMUL.FTZ R183, R175.reuse, R182 ;  /* 0x000000b6afb77220 */ /* 0x040fe20000410000 */
[----:B------:R-:W-:Y:S01]  /*5080*/  FMUL.FTZ R184, R175, R184 ;  /* 0x000000b8afb87220 */ /* 0x000fe20000410000 */
[--C-:B------:R-:W-:Y:S01]  /*5090*/  FADD.FTZ R190, R168, -R180.reuse ;  /* 0x800000b4a8be7221 */ /* 0x100fe20000010000 */
[----:B------:R-:W1:Y:S01]  /*50a0*/  LDC.64 R178, c[0x0][0x430] ;  /* 0x00010c00ffb27b82 */ /* 0x000e620000000a00 */
[--C-:B------:R-:W-:Y:S01]  /*50b0*/  FADD.FTZ R196, R169, -R180.reuse ;  /* 0x800000b4a9c47221 */ /* 0x100fe20000010000 */
[--C-:B------:R-:W-:Y:S01]  /*50c0*/  FADD.FTZ R198, R170, -R180.reuse ;  /* 0x800000b4aac67221 */ /* 0x100fe20000010000 */
[----:B------:R-:W-:Y:S01]  /*50d0*/  FADD.FTZ R180, R171, -R180 ;  /* 0x800000b4abb47221 */ /* 0x000fe20000010000 */
[----:B-----5:R-:W-:Y:S01]  /*50e0*/  FFMA.FTZ R182, R183, R100, R120 ;  /* 0x00000064b7b67223 */ /* 0x020fe20000010078 */
[----:B------:R-:W-:Y:S01]  /*50f0*/  FFMA.FTZ R185, R184, R101, R121 ;  /* 0x00000065b8b97223 */ /* 0x000fe20000010079 */
        /* <DEDUP_REMOVED lines=11> */
[----:B------:R-:W-:-:S03]  /*51b0*/  F2FP.BF16.F32.PACK_AB R176, R185, R182 ;  /* 0x000000b6b9b0723e */ /* 0x000fc600000010ff */
[C---:B------:R-:W-:Y:S01]  /*51c0*/  FFMA.FTZ R182, R198.reuse, R107, R119 ;  /* 0x0000006bc6b67223 */ /* 0x040fe20000010077 */
[----:B------:R-:W-:Y:S01]  /*51d0*/  FFMA.FTZ R198, R198, R115, R127 ;  /* 0x00000073c6c67223 */ /* 0x000fe2000001007f */
        /* <DEDUP_REMOVED lines=9> */
[----:B------:R-:W-:Y:S02]  /*5270*/  F2FP.BF16.F32.PACK_AB R177, R189, R186 ;  /* 0x000000babdb1723e */ /* 0x000fe400000010ff */
[----:B------:R-:W-:Y:S02]  /*5280*/  F2FP.BF16.F32.PACK_AB R199, R198, R199 ;  /* 0x000000c7c6c7723e */ /* 0x000fe400000010ff */
[----:B------:R-:W-:Y:S02]  /*5290*/  F2FP.BF16.F32.PACK_AB R178, R197, R190 ;  /* 0x000000bec5b2723e */ /* 0x000fe400000010ff */
[----:B------:R-:W-:-:S02]  /*52a0*/  F2FP.BF16.F32.PACK_AB R179, R182, R179 ;  /* 0x000000b3b6b3723e */ /* 0x000fc400000010ff */
[----:B------:R-:W-:Y:S02]  /*52b0*/  F2FP.BF16.F32.PACK_AB R198, R196, R191 ;  /* 0x000000bfc4c6723e */ /* 0x000fe400000010ff */
[----:B------:R-:W-:Y:S01]  /*52c0*/  F2FP.BF16.F32.PACK_AB R197, R188, R187 ;  /* 0x000000bbbcc5723e */ /* 0x000fe200000010ff */
[----:B------:R4:W-:Y:S01]  /*52d0*/  STG.E.128 desc[UR6][R180.64], R176 ;  /* 0x000000b0b4007986 */ /* 0x0009e2000c101d06 */
[----:B------:R-:W-:-:S05]  /*52e0*/  F2FP.BF16.F32.PACK_AB R196, R184, R183 ;  /* 0x000000b7b8c4723e */ /* 0x000fca00000010ff */
[----:B------:R4:W-:Y:S02]  /*52f0*/  STG.E.128 desc[UR6][R174.64], R196 ;  /* 0x000000c4ae007986 */ /* 0x0009e4000c101d06 */
.L_x_7100:
[----:B------:R-:W-:Y:S05]  /*5300*/  BSYNC.RECONVERGENT B0 ;  /* 0x0000000000007941 */ /* 0x000fea0003800200 */
.L_x_7099:
[----:B0---4-:R-:W0:Y:S01]  /*5310*/  LDC.64 R174, c[0x0][0x380] ;  /* 0x0000e000ffae7b82 */ /* 0x011e220000000a00 */
[----:B------:R-:W-:Y:S01]  /*5320*/  UPLOP3.LUT UP1, UPT, UPT, UPT, UP1, 0x40, 0x4 ;  /* 0x000000000004789c */ /* 0x000fe20003f2e810 */
[----:B0-----:R-:W-:-:S04]  /*5330*/  IADD3 R2, PT, PT, R2, R174, RZ ;  /* 0x000000ae02027210 */ /* 0x001fc80007ffe0ff */
[----:B------:R-:W-:-:S13]  /*5340*/  ISETP.GE.AND P1, PT, R2, R175, PT ;  /* 0x000000af0200720c */ /* 0x000fda0003f26270 */
[----:B------:R-:W-:Y:S05]  /*5350*/  @!P1 BRA `(.L_x_7101) ;  /* 0xffffffc400389947 */ /* 0x000fea000383ffff */
[----:B------:R-:W-:Y:S05]  /*5360*/  EXIT ;  /* 0x000000000000794d */ /* 0x000fea0003800000 */
.L_x_7102:
        /* <DEDUP_REMOVED lines=9> */
.L_x_17972:


//--------------------- .text._ZN10layer_norm31ln_parallel_residual_fwd_kernelINS_13Kernel_traitsIf13__nv_bfloat16fS2_fjLj4096ELj1ELj1ELj4ELj16ENS_18Kernel_traits_baseILj4096EfS2_fS2_fjLj128EEEEELb0ELb0ELb1EEEvNS_9FwdParamsE --------------------------
	.section	.text._ZN10layer_norm31ln_parallel_residual_fwd_kernelINS_13Kernel_traitsIf13__nv_bfloat16fS2_fjLj4096ELj1ELj1ELj4ELj16ENS_18Kernel_traits_baseILj4096EfS2_fS2_fjLj128EEEEELb0ELb0ELb1EEEvNS_9FwdParamsE,"ax",@progbits
	.align	128
        .global         _ZN10layer_norm31ln_parallel_residual_fwd_kernelINS_13Kernel_traitsIf13__nv_bfloat16fS2_fjLj4096ELj1ELj1ELj4ELj16ENS_18Kernel_traits_baseILj4096EfS2_fS2_fjLj128EEEEELb0ELb0ELb1EEEvNS_9FwdParamsE
        .type           _ZN10layer_norm31ln_parallel_residual_fwd_kernelINS_13Kernel_traitsIf13__nv_bfloat16fS2_fjLj4096ELj1ELj1ELj4ELj16ENS_18Kernel_traits_baseILj4096EfS2_fS2_fjLj128EEEEELb0ELb0ELb1EEEvNS_9FwdParamsE,@function
        .size           _ZN10layer_norm31ln_parallel_residual_fwd_kernelINS_13Kernel_traitsIf13__nv_bfloat16fS2_fjLj4096ELj1ELj1ELj4ELj16ENS_18Kernel_traits_baseILj4096EfS2_fS2_fjLj128EEEEELb0ELb0ELb1EEEvNS_9FwdParamsE,(.L_x_17973 - _ZN10layer_norm31ln_parallel_residual_fwd_kernelINS_13Kernel_traitsIf13__nv_bfloat16fS2_fjLj4096ELj1ELj1ELj4ELj16ENS_18Kernel_traits_baseILj4096EfS2_fS2_fjLj128EEEEELb0ELb0ELb1EEEvNS_9FwdParamsE)
        .other          _ZN10layer_norm31ln_parallel_residual_fwd_kernelINS_13Kernel_traitsIf13__nv_bfloat16fS2_fjLj4096ELj1ELj1ELj4ELj16ENS_18Kernel_traits_baseILj4096EfS2_fS2_fjLj128EEEEELb0ELb0ELb1EEEvNS_9FwdParamsE,@"STO_CUDA_ENTRY STV_DEFAULT"
_ZN10layer_norm31ln_parallel_residual_fwd_kernelINS_13Kernel_traitsIf13__nv_bfloat16fS2_fjLj4096ELj1ELj1ELj4ELj16ENS_18Kernel_traits_baseILj4096EfS2_fS2_fjLj128EEEEELb0ELb0ELb1EEEvNS_9FwdParamsE:
.text._ZN10layer_norm31ln_parallel_residual_fwd_kernelINS_13Kernel_traitsIf13__nv_bfloat16fS2_fjLj4096ELj1ELj1ELj4ELj16ENS_18Kernel_traits_baseILj4096EfS2_fS2_fjLj128EEEEELb0ELb0ELb1EEEvNS_9FwdParamsE:
        /* <DEDUP_REMOVED lines=29> */
[----:B------:R-:W2:Y:S08]  /*01d0*/  LDC.64 R100, c[0x0][0x3d0] ;  /* 0x0000f400ff647b82 */ /* 0x000eb00000000a00 */
[----:B------:R-:W0:Y:S01]  /*01e0*/  LDC.64 R108, c[0x0][0x3d8] ;  /* 0x0000f600ff6c7b82 */ /* 0x000e220000000a00 */
        /* <DEDUP_REMOVED lines=10> */
[C---:B--2---:R-:W-:Y:S01]  /*0290*/  IMAD.WIDE.U32 R100, R0.reuse, 0x20, R100 ;  /* 0x0000002000647825 */ /* 0x044fe200078e0064 */
[----:B------:R-:W-:Y:S02]  /*02a0*/  CS2R R126, SRZ ;  /* 0x00000000007e7805 */ /* 0x000fe4000001ff00 */
[----:B------:R-:W-:Y:S02]  /*02b0*/  CS2R R124, SRZ ;  /* 0x00000000007c7805 */ /* 0x000fe4000001ff00 */
[----:B------:R-:W-:Y:S02]  /*02c0*/  CS2R R130, SRZ ;  /* 0x0000000000827805 */ /* 0x000fe4000001ff00 */
[----:B------:R-:W-:Y:S01]  /*02d0*/  CS2R R128, SRZ ;  /* 0x0000000000807805 */ /* 0x000fe2000001ff00 */
[----:B------:R-:W5:Y:S01]  /*02e0*/  LDG.E.128 R36, desc[UR6][R100.64] ;  /* 0x0000000664247981 */ /* 0x000f62000c1e1d00 */
[----:B0-----:R-:W-:-:S03]  /*02f0*/  IMAD.WIDE.U32 R108, R0, 0x20, R108 ;  /* 0x00000020006c7825 */ /* 0x001fc600078e006c */
[----:B------:R-:W5:Y:S04]  /*0300*/  LDG.E.128 R40, desc[UR6][R100.64+0x10] ;  /* 0x0000100664287981 */ /* 0x000f68000c1e1d00 */
[----:B------:R-:W5:Y:S04]  /*0310*/  LDG.E.128 R44, desc[UR6][R100.64+0x1000] ;  /* 0x00100006642c7981 */ /* 0x000f68000c1e1d00 */
[----:B------:R-:W5:Y:S04]  /*0320*/  LDG.E.128 R48, desc[UR6][R100.64+0x1010] ;  /* 0x0010100664307981 */ /* 0x000f68000c1e1d00 */
[----:B------:R-:W5:Y:S04]  /*0330*/  LDG.E.128 R52, desc[UR6][R100.64+0x2000] ;  /* 0x0020000664347981 */ /* 0x000f68000c1e1d00 */
[----:B------:R-:W5:Y:S04]  /*0340*/  LDG.E.128 R56, desc[UR6][R100.64+0x2010] ;  /* 0x0020100664387981 */ /* 0x000f68000c1e1d00 */
[----:B------:R-:W5:Y:S04]  /*0350*/  LDG.E.128 R60, desc[UR6][R100.64+0x3000] ;  /* 0x00300006643c7981 */ /* 0x000f68000c1e1d00 */
[----:B------:R0:W5:Y:S04]  /*0360*/  LDG.E.128 R64, desc[UR6][R100.64+0x3010] ;  /* 0x0030100664407981 */ /* 0x000168000c1e1d00 */
[----:B------:R-:W5:Y:S04]  /*0370*/  LDG.E.128 R68, desc[UR6][R108.64] ;  /* 0x000000066c447981 */ /* 0x000f68000c1e1d00 */
[----:B------:R-:W5:Y:S01]  /*0380*/  LDG.E.128 R72, desc[UR6][R108.64+0x10] ;  /* 0x000010066c487981 */ /* 0x000f62000c1e1d00 */
[----:B0-----:R-:W-:-:S03]  /*0390*/  CS2R R100, SRZ ;  /* 0x0000000000647805 */ /* 0x001fc6000001ff00 */
[----:B------:R-:W5:Y:S04]  /*03a0*/  LDG.E.128 R76, desc[UR6][R108.64+0x1000] ;  /* 0x001000066c4c7981 */ /* 0x000f68000c1e1d00 */
[----:B------:R-:W5:Y:S04]  /*03b0*/  LDG.E.128 R80, desc[UR6][R108.64+0x1010] ;  /* 0x001010066c507981 */ /* 0x000f68000c1e1d00 */
[----:B------:R-:W5:Y:S04]  /*03c0*/  LDG.E.128 R84, desc[UR6][R108.64+0x2000] ;  /* 0x002000066c547981 */ /* 0x000f68000c1e1d00 */
[----:B------:R-:W5:Y:S04]  /*03d0*/  LDG.E.128 R88, desc[UR6][R108.64+0x2010] ;  /* 0x002010066c587981 */ /* 0x000f68000c1e1d00 */
[----:B------:R-:W5:Y:S04]  /*03e0*/  LDG.E.128 R92, desc[UR6][R108.64+0x3000] ;  /* 0x003000066c5c7981 */ /* 0x000f68000c1e1d00 */
[----:B------:R0:W5:Y:S02]  /*03f0*/  LDG.E.128 R96, desc[UR6][R108.64+0x3010] ;  /* 0x003010066c607981 */ /* 0x000164000c1e1d00 */
[----:B0-----:R-:W-:Y:S01]  /*0400*/  CS2R R108, SRZ ;  /* 0x00000000006c7805 */ /* 0x001fe2000001ff00 */
[----:B------:R-:W-:Y:S06]  /*0410*/  BRA `(.L_x_7105) ;  /* 0x0000000400e87947 */ /* 0x000fec0003800000 */
.L_x_7104:
[----:B------:R-:W2:Y:S08]  /*0420*/  LDC.64 R36, c[0x0][0x3d0] ;  /* 0x0000f400ff247b82 */ /* 0x000eb00000000a00 */
[----:B------:R-:W0:Y:S08]  /*0430*/  LDC.64 R38, c[0x0][0x3d8] ;  /* 0x0000f600ff267b82 */ /* 0x000e300000000a00 */
[----:B------:R-:W1:Y:S01]  /*0440*/  LDC.64 R132, c[0x0][0x440] ;  /* 0x00011000ff847b82 */ /* 0x000e620000000a00 */
[----:B--2---:R-:W-:-:S05]  /*0450*/  IMAD.WIDE.U32 R100, R0, 0x20, R36 ;  /* 0x0000002000647825 */ /* 0x004fca00078e0024 */
[----:B------:R2:W5:Y:S01]  /*0460*/  LDG.E.128 R40, desc[UR6][R100.64+0x10] ;  /* 0x0000100664287981 */ /* 0x000562000c1e1d00 */
[----:B0-----:R-:W-:-:S03]  /*0470*/  IMAD.WIDE.U32 R134, R0, 0x20, R38 ;  /* 0x0000002000867825 */ /* 0x001fc600078e0026 */
[----:B------:R2:W5:Y:S04]  /*0480*/  LDG.E.128 R44, desc[UR6][R100.64+0x1000] ;  /* 0x00100006642c7981 */ /* 0x000568000c1e1d00 */
        /* <DEDUP_REMOVED lines=24> */
.L_x_7103:
        /* <DEDUP_REMOVED lines=45> */
.L_x_7106:
[----:B------:R-:W2:Y:S08]  /*08e0*/  LDC.64 R4, c[0x0][0x3d0] ;  /* 0x0000f400ff047b82 */ /* 0x000eb00000000a00 */
[----:B------:R-:W0:Y:S08]  /*08f0*/  LDC.64 R6, c[0x0][0x438] ;  /* 0x00010e00ff067b82 */ /* 0x000e300000000a00 */
[----:B------:R-:W1:Y:S01]  /*0900*/  LDC.64 R8, c[0x0][0x3d8] ;  /* 0x0000f600ff087b82 */ /* 0x000e620000000a00 */
[----:B------:R-:W-:Y:S01]  /*0910*/  CS2R R102, SRZ ;  /* 0x0000000000667805 */ /* 0x000fe2000001ff00 */
[----:B--2---:R-:W-:Y:S01]  /*0920*/  IMAD.WIDE.U32 R76, R0, 0x20, R4 ;  /* 0x00000020004c7825 */ /* 0x004fe200078e0004 */
[----:B------:R-:W-:-:S02]  /*0930*/  CS2R R106, SRZ ;  /* 0x00000000006a7805 */ /* 0x000fc4000001ff00 */
[----:B------:R-:W-:Y:S02]  /*0940*/  CS2R R104, SRZ ;  /* 0x0000000000687805 */ /* 0x000fe4000001ff00 */
[----:B------:R-:W-:Y:S01]  /*0950*/  CS2R R110, SRZ ;  /* 0x00000000006e7805 */ /* 0x000fe2000001ff00 */
[----:B------:R-:W5:Y:S01]  /*0960*/  LDG.E.128 R36, desc[UR6][R76.64] ;  /* 0x000000064c247981 */ /* 0x000f62000c1e1d00 */
[----:B0-----:R-:W-:-:S03]  /*0970*/  IMAD.WIDE.U32 R100, R0, 0x20, R6 ;  /* 0x0000002000647825 */ /* 0x001fc600078e0006 */
[----:B------:R-:W5:Y:S01]  /*0980*/  LDG.E.128 R40, desc[UR6][R76.64+0x10] ;  /* 0x000010064c287981 */ /* 0x000f62000c1e1d00 */
[----:B------:R-:W-:Y:S02]  /*0990*/  CS2R R114, SRZ ;  /* 0x0000000000727805 */ /* 0x000fe4000001ff00 */
[----:B------:R-:W-:Y:S01]  /*09a0*/  CS2R R112, SRZ ;  /* 0x0000000000707805 */ /* 0x000fe2000001ff00 */
[----:B------:R-:W5:Y:S01]  /*09b0*/  LDG.E.128 R44, desc[UR6][R76.64+0x1000] ;  /* 0x001000064c2c7981 */ /* 0x000f62000c1e1d00 */
[----:B-1----:R-:W-:-:S03]  /*09c0*/  IMAD.WIDE.U32 R108, R0, 0x20, R8 ;  /* 0x00000020006c7825 */ /* 0x002fc600078e0008 */
[----:B------:R-:W5:Y:S01]  /*09d0*/  LDG.E.128 R48, desc[UR6][R76.64+0x1010] ;  /* 0x001010064c307981 */ /* 0x000f62000c1e1d00 */
[----:B------:R-:W-:Y:S02]  /*09e0*/  CS2R R118, SRZ ;  /* 0x0000000000767805 */ /* 0x000fe4000001ff00 */
[----:B------:R-:W-:Y:S01]  /*09f0*/  CS2R R116, SRZ ;  /* 0x0000000000747805 */ /* 0x000fe2000001ff00 */
[----:B------:R-:W5:Y:S01]  /*0a00*/  LDG.E.128 R52, desc[UR6][R76.64+0x2000] ;  /* 0x002000064c347981 */ /* 0x000f62000c1e1d00 */
[----:B------:R-:W-:Y:S02]  /*0a10*/  CS2R R122, SRZ ;  /* 0x00000000007a7805 */ /* 0x000fe4000001ff00 */
[----:B------:R-:W-:Y:S01]  /*0a20*/  CS2R R120, SRZ ;  /* 0x0000000000787805 */ /* 0x000fe2000001ff00 */
[----:B------:R-:W5:Y:S01]  /*0a30*/  LDG.E.128 R56, desc[UR6][R76.64+0x2010] ;  /* 0x002010064c387981 */ /* 0x000f62000c1e1d00 */
[----:B------:R-:W-:Y:S02]  /*0a40*/  CS2R R126, SRZ ;  /* 0x00000000007e7805 */ /* 0x000fe4000001ff00 */
[----:B------:R-:W-:Y:S01]  /*0a50*/  CS2R R124, SRZ ;  /* 0x00000000007c7805 */ /* 0x000fe2000001ff00 */
[----:B------:R-:W5:Y:S01]  /*0a60*/  LDG.E.128 R60, desc[UR6][R76.64+0x3000] ;  /* 0x003000064c3c7981 */ /* 0x000f62000c1e1d00 */
[----:B------:R-:W-:-:S02]  /*0a70*/  CS2R R130, SRZ ;  /* 0x0000000000827805 */ /* 0x000fc4000001ff00 */
[----:B------:R-:W-:Y:S01]  /*0a80*/  CS2R R128, SRZ ;  /* 0x0000000000807805 */ /* 0x000fe2000001ff00 */
        /* <DEDUP_REMOVED lines=18> */
[----:B0-----:R-:W-:-:S07]  /*0bb0*/  CS2R R108, SRZ ;  /* 0x00000000006c7805 */ /* 0x001fce000001ff00 */
.L_x_7105:
[----:B------:R-:W0:Y:S02]  /*0bc0*/  LDCU UR4, c[0x0][0x384] ;  /* 0x00007080ff0477ac */ /* 0x000e240008000800 */
[----:B0-----:R-:W-:-:S13]  /*0bd0*/  ISETP.GE.AND P0, PT, R2, UR4, PT ;  /* 0x0000000402007c0c */ /* 0x001fda000bf06270 */
[----:B------:R-:W-:Y:S05]  /*0be0*/  @P0 EXIT ;  /* 0x000000000000094d */ /* 0x000fea0003800000 */
[----:B------:R-:W0:Y:S01]  /*0bf0*/  LDCU.64 UR4, c[0x0][0x398] ;  /* 0x00007300ff0477ac */ /* 0x000e220008000a00 */
[----:B------:R-:W1:Y:S01]  /*0c00*/  LDCU UR8, c[0x0][0x388] ;  /* 0x00007100ff0877ac */ /* 0x000e620008000800 */
[----:B------:R-:W3:Y:S01]  /*0c10*/  LDCU.U8 UR12, c[0x0][0x410] ;  /* 0x00008200ff0c77ac */ /* 0x000ee20008000000 */
[----:B------:R-:W1:Y:S01]  /*0c20*/  LDCU UR9, c[0x0][0x400] ;  /* 0x00008000ff0977ac */ /* 0x000e620008000800 */
[----:B------:R-:W1:Y:S01]  /*0c30*/  LDCU.64 UR10, c[0x0][0x3a0] ;  /* 0x00007400ff0a77ac */ /* 0x000e620008000a00 */
[----:B0-----:R-:W-:Y:S02]  /*0c40*/  UISETP.NE.U32.AND UP0, UPT, UR4, URZ, UPT ;  /* 0x000000ff0400728c */ /* 0x001fe4000bf05070 */
[----:B------:R-:W-:Y:S02]  /*0c50*/  UPLOP3.LUT UP1, UPT, UPT, UPT, UPT, 0x40, 0x4 ;  /* 0x000000000004789c */ /* 0x000fe40003f2e870 */
[----:B------:R-:W-:-:S06]  /*0c60*/  UISETP.NE.AND.EX UP0, UPT, UR5, URZ, UPT, UP0 ;  /* 0x000000ff0500728c */ /* 0x000fcc000bf05300 */
[----:B-1-3--:R-:W-:-:S13]  /*0c70*/  PLOP3.LUT P1, PT, PT, PT, UP0, 0x80, 0x8 ;  /* 0x000000000008781c */ /* 0x00afda0003f2f008 */
.L_x_7127:
[----:B------:R-:W-:Y:S01]  /*0c80*/  ISETP.NE.U32.AND P0, PT, RZ, UR10, PT ;  /* 0x0000000aff007c0c */ /* 0x000fe2000bf05070 */
[----:B-1----:R-:W0:Y:S01]  /*0c90*/  LDC.64 R172, c[0x0][0x390] ;  /* 0x0000e400ffac7b82 */ /* 0x002e220000000a00 */
[----:B------:R-:W-:Y:S02]  /*0ca0*/  IMAD R3, R2, UR8, RZ ;  /* 0x0000000802037c24 */ /* 0x000fe4000f8e02ff */
[----:B------:R-:W-:-:S03]  /*0cb0*/  ISETP.NE.AND.EX P0, PT, RZ, UR11, PT, P0 ;  /* 0x0000000bff007c0c */ /* 0x000fc6000bf05300 */
[----:B------:R-:W-:Y:S02]  /*0cc0*/  SHF.R.S32.HI R148, RZ, 0x1f, R3 ;  /* 0x0000001fff947819 */ /* 0x000fe40000011403 */
[----:B------:R-:W1:Y:S02]  /*0cd0*/  @P1 LDC.64 R144, c[0x0][0x398] ;  /* 0x0000e600ff901b82 */ /* 0x000e640000000a00 */
[----:B------:R-:W-:-:S04]  /*0ce0*/  LEA.HI R3, R148, R3, RZ, 0x3 ;  /* 0x0000000394037211 */ /* 0x000fc800078f18ff */
[----:B------:R-:W-:Y:S02]  /*0cf0*/  LEA.HI.SX32 R3, R3, R0, 0x1d ;  /* 0x0000000003037211 */ /* 0x000fe400078feaff */
[----:B------:R-:W3:Y:S03]  /*0d00*/  @P0 LDC.64 R146, c[0x0][0x3a0] ;  /* 0x0000e800ff920b82 */ /* 0x000ee60000000a00 */
[----:B0-----:R-:W-:-:S05]  /*0d10*/  IMAD.WIDE.U32 R148, R3, 0x10, R172 ;  /* 0x0000001003947825 */ /* 0x001fca00078e00ac */
[----:B------:R-:W0:Y:S01]  /*0d20*/  LDC.64 R152, c[0x0][0x398] ;  /* 0x0000e600ff987b82 */ /* 0x000e220000000a00 */
[----:B-----5:R-:W5:Y:S01]  /*0d30*/  LDG.E.128 R148, desc[UR6][R148.64] ;  /* 0x0000000694947981 */ /* 0x020f62000c1e1d00 */
[----:B-1----:R-:W-:-:S05]  /*0d40*/  @P1 IMAD.WIDE.U32 R144, R3, 0x10, R144 ;  /* 0x0000001003901825 */ /* 0x002fca00078e0090 */
[----:B--2-4-:R1:W5:Y:S01]  /*0d50*/  @P1 LDG.E.128 R132, desc[UR6][R144.64] ;  /* 0x0000000690841981 */ /* 0x014362000c1e1d00 */
[----:B---3--:R-:W-:-:S05]  /*0d60*/  @P0 IMAD.WIDE.U32 R146, R3, 0x20, R146 ;  /* 0x0000002003920825 */ /* 0x008fca00078e0092 */
        /* <DEDUP_REMOVED lines=18> */
[----:B------:R-:W-:Y:S02]  /*0e90*/  SHF.L.U32 R149, R0, 0x10, RZ ;  /* 0x0000001000957819 */ /* 0x000fe400000006ff */
[----:B------:R-:W-:Y:S01]  /*0ea0*/  SHF.L.U32 R151, R154, 0x10, RZ ;  /* 0x000000109a977819 */ /* 0x000fe200000006ff */
[----:B------:R-:W-:Y:S06]  /*0eb0*/  BRA `(.L_x_7109) ;  /* 0x0000000400847947 */ /* 0x000fec0003800000 */
.L_x_7108:
[C---:B-----5:R-:W-:Y:S02]  /*0ec0*/  PRMT R0, R148.reuse, 0x7632, R0 ;  /* 0x0000763294007816 */ /* 0x060fe40000000000 */
[----:B------:R-:W-:Y:S02]  /*0ed0*/  SHF.L.U32 R145, R148, 0x10, RZ ;  /* 0x0000001094917819 */ /* 0x000fe400000006ff */
[----:B------:R-:W-:Y:S02]  /*0ee0*/  PRMT R144, R149, 0x7632, R144 ;  /* 0x0000763295907816 */ /* 0x000fe40000000090 */
[----:B------:R-:W-:Y:S02]  /*0ef0*/  PRMT R146, R150, 0x7632, R146 ;  /* 0x0000763296927816 */ /* 0x000fe40000000092 */
[----:B------:R-:W-:Y:S02]  /*0f00*/  PRMT R148, R151, 0x7632, R148 ;  /* 0x0000763297947816 */ /* 0x000fe40000000094 */
        /* <DEDUP_REMOVED lines=16> */
.L_x_7107:
[----:B------:R-:W-:-:S04]  /*1010*/  UISETP.NE.U32.AND UP0, UPT, UR10, URZ, UPT ;  /* 0x000000ff0a00728c */ /* 0x000fc8000bf05070 */
[----:B------:R-:W-:-:S09]  /*1020*/  UISETP.NE.AND.EX UP0, UPT, UR11, URZ, UPT, UP0 ;  /* 0x000000ff0b00728c */ /* 0x000fd2000bf05300 */
[----:B------:R-:W-:Y:S05]  /*1030*/  BRA.U UP0, `(.L_x_7110) ;  /* 0x0000000100847547 */ /* 0x000fea000b800000 */
[C---:B-----5:R-:W-:Y:S02]  /*1040*/  PRMT R154, R149.reuse, 0x7632, R154 ;  /* 0x00007632959a7816 */ /* 0x060fe4000000009a */
[----:B------:R-:W-:Y:S02]  /*1050*/  SHF.L.U32 R145, R148, 0x10, RZ ;  /* 0x0000001094917819 */ /* 0x000fe400000006ff */
[----:B------:R-:W-:Y:S02]  /*1060*/  SHF.L.U32 R149, R149, 0x10, RZ ;  /* 0x0000001095957819 */ /* 0x000fe400000006ff */
[----:B------:R-:W-:Y:S02]  /*1070*/  SHF.L.U32 R144, R132, 0x10, RZ ;  /* 0x0000001084907819 */ /* 0x000fe400000006ff */
        /* <DEDUP_REMOVED lines=29> */
.L_x_7110:
        /* <DEDUP_REMOVED lines=9> */
[----:B------:R-:W-:-:S02]  /*12e0*/  PRMT R158, R151, 0x7632, R158 ;  /* 0x00007632979e7816 */ /* 0x000fc4000000009e */
[----:B------:R-:W-:Y:S02]  /*12f0*/  PRMT R0, R132, 0x7632, R0 ;  /* 0x0000763284007816 */ /* 0x000fe40000000000 */
[----:B------:R-:W-:Y:S02]  /*1300*/  PRMT R144, R133, 0x7632, R144 ;  /* 0x0000763285907816 */ /* 0x000fe40000000090 */
[----:B------:R-:W-:Y:S02]  /*1310*/  PRMT R145, R134, 0x7632, R145 ;  /* 0x0000763286917816 */ /* 0x000fe40000000091 */
[----:B------:R-:W-:Y:S02]  /*1320*/  PRMT R146, R135, 0x7632, R146 ;  /* 0x0000763287927816 */ /* 0x000fe40000000092 */
[----:B------:R-:W-:Y:S02]  /*1330*/  SHF.L.U32 R159, R151, 0x10, RZ ;  /* 0x00000010979f7819 */ /* 0x000fe400000006ff */
        /* <DEDUP_REMOVED lines=22> */
[----:B------:R-:W-:Y:S01]  /*14a0*/  FADD.FTZ R146, R138, R155 ;  /* 0x0000009b8a927221 */ /* 0x000fe20000010000 */
[----:B------:R-:W-:Y:S02]  /*14b0*/  FADD.FTZ R149, R141, R156 ;  /* 0x0000009c8d957221 */ /* 0x000fe40000010000 */
[----:B------:R-:W-:-:S07]  /*14c0*/  FADD.FTZ R151, R143, R158 ;  /* 0x0000009e8f977221 */ /* 0x000fce0000010000 */
.L_x_7109:
[----:B------:R-:W-:Y:S01]  /*14d0*/  ISETP.NE.U32.AND P1, PT, R152, RZ, PT ;  /* 0x000000ff9800720c */ /* 0x000fe20003f25070 */
[----:B------:R-:W0:Y:S01]  /*14e0*/  LDC.64 R174, c[0x0][0x3a8] ;  /* 0x0000ea00ffae7b82 */ /* 0x000e220000000a00 */
[----:B------:R-:W-:Y:S02]  /*14f0*/  IADD3 R152, PT, PT, R3, 0x80, RZ ;  /* 0x0000008003987810 */ /* 0x000fe40007ffe0ff */
[----:B------:R-:W-:-:S03]  /*1500*/  ISETP.NE.AND.EX P1, PT, R153, RZ, PT, P1 ;  /* 0x000000ff9900720c */ /* 0x000fc60003f25310 */
        /* <DEDUP_REMOVED lines=9> */
[----:B------:R0:W5:Y:S04]  /*15a0*/  @P0 LDG.E.128 R140, desc[UR6][R158.64+0x10] ;  /* 0x000010069e8c0981 */ /* 0x000168000c1e1d00 */
[----:B------:R0:W5:Y:S04]  /*15b0*/  @P1 LDG.E.128 R132, desc[UR6][R156.64] ;  /* 0x000000069c841981 */ /* 0x000168000c1e1d00 */
[----:B------:R-:W5:Y:S01]  /*15c0*/  LDG.E.128 R160, desc[UR6][R160.64] ;  /* 0x00000006a0a07981 */ /* 0x000f62000c1e1d00 */
[----:B------:R-:W-:Y:S05]  /*15d0*/  @!P1 BRA `(.L_x_7111) ;  /* 0x00000004002c9947 */ /* 0x000fea0003800000 */
[----:B------:R-:W-:Y:S05]  /*15e0*/  @!P0 BRA `(.L_x_7112) ;  /* 0x0000000000a48947 */ /* 0x000fea0003800000 */
[C---:B0----5:R-:W-:Y:S02]  /*15f0*/  PRMT R154, R161.reuse, 0x7632, R154 ;  /* 0x00007632a19a7816 */ /* 0x061fe4000000009a */
[----:B------:R-:W-:Y:S02]  /*1600*/  PRMT R0, R160, 0x7632, R0 ;  /* 0x00007632a0007816 */ /* 0x000fe40000000000 */
[----:B------:R-:W-:Y:S02]  /*1610*/  SHF.L.U32 R161, R161, 0x10, RZ ;  /* 0x00000010a1a17819 */ /* 0x000fe400000006ff */
[----:B------:R-:W-:Y:S02]  /*1620*/  PRMT R158, R162, 0x7632, R158 ;  /* 0x00007632a29e7816 */ /* 0x000fe4000000009e */
[----:B------:R-:W-:Y:S02]  /*1630*/  SHF.L.U32 R156, R133, 0x10, RZ ;  /* 0x00000010859c7819 */ /* 0x000fe400000006ff */
[----:B------:R-:W-:-:S02]  /*1640*/  SHF.L.U32 R160, R160, 0x10, RZ ;  /* 0x00000010a0a07819 */ /* 0x000fc400000006ff */
[----:B------:R-:W-:Y:S01]  /*1650*/  SHF.L.U32 R162, R162, 0x10, RZ ;  /* 0x00000010a2a27819 */ /* 0x000fe200000006ff */
[----:B------:R-:W-:Y:S01]  /*1660*/  FADD.FTZ R161, R156, R161 ;  /* 0x000000a19ca17221 */ /* 0x000fe20000010000 */
[----:B------:R-:W-:Y:S02]  /*1670*/  SHF.L.U32 R155, R132, 0x10, RZ ;  /* 0x00000010849b7819 */ /* 0x000fe400000006ff */
[----:B------:R-:W-:Y:S02]  /*1680*/  SHF.L.U32 R153, R134, 0x10, RZ ;  /* 0x0000001086997819 */ /* 0x000fe400000006ff */
[----:B------:R-:W-:Y:S01]  /*1690*/  PRMT R164, R163, 0x7632, R164 ;  /* 0x00007632a3a47816 */ /* 0x000fe200000000a4 */
[----:B------:R-:W-:Y:S01]  /*16a0*/  FADD.FTZ R155, R155, R160 ;  /* 0x000000a09b9b7221 */ /* 0x000fe20000010000 */
[----:B------:R-:W-:Y:S01]  /*16b0*/  SHF.L.U32 R165, R163, 0x10, RZ ;  /* 0x00000010a3a57819 */ /* 0x000fe200000006ff */
[----:B------:R-:W-:Y:S01]  /*16c0*/  FADD.FTZ R163, R153, R162 ;  /* 0x000000a299a37221 */ /* 0x000fe20000010000 */
[----:B------:R-:W-:-:S02]  /*16d0*/  PRMT R156, R133, 0x7632, R156 ;  /* 0x00007632859c7816 */ /* 0x000fc4000000009c */
[----:B------:R-:W-:Y:S02]  /*16e0*/  PRMT R153, R132, 0x7632, R153 ;  /* 0x0000763284997816 */ /* 0x000fe40000000099 */
[----:B------:R-:W-:Y:S02]  /*16f0*/  PRMT R159, R134, 0x7632, R159 ;  /* 0x00007632869f7816 */ /* 0x000fe4000000009f */
[C---:B------:R-:W-:Y:S02]  /*1700*/  PRMT R160, R135.reuse, 0x7632, R160 ;  /* 0x0000763287a07816 */ /* 0x040fe400000000a0 */
[----:B------:R-:W-:Y:S02]  /*1710*/  SHF.L.U32 R157, R156, 0x10, RZ ;  /* 0x000000109c9d7819 */ /* 0x000fe400000006ff */
[----:B------:R-:W-:Y:S02]  /*1720*/  SHF.L.U32 R162, R135, 0x10, RZ ;  /* 0x0000001087a27819 */ /* 0x000fe400000006ff */
        /* <DEDUP_REMOVED lines=21> */
.L_x_7112:
[----:B0----5:R-:W-:Y:S02]  /*1880*/  SHF.L.U32 R156, R160, 0x10, RZ ;  /* 0x00000010a09c7819 */ /* 0x021fe400000006ff */
        /* <DEDUP_REMOVED lines=8> */
[----:B------:R-:W-:Y:S02]  /*1910*/  SHF.L.U32 R160, R162, 0x10, RZ ;  /* 0x00000010a2a07819 */ /* 0x000fe400000006ff */
[----:B------:R-:W-:Y:S02]  /*1920*/  PRMT R162, R163, 0x7632, R162 ;  /* 0x00007632a3a27816 */ /* 0x000fe400000000a2 */
        /* <DEDUP_REMOVED lines=19> */
[----:B------:R-:W-:-:S04]  /*1a60*/  FADD.FTZ R161, R161, R154 ;  /* 0x0000009aa1a17221 */ /* 0x000fc80000010000 */
[----:B------:R-:W-:Y:S01]  /*1a70*/  FADD.FTZ R163, R168, R155 ;  /* 0x0000009ba8a37221 */ /* 0x000fe20000010000 */
[----:B------:R-:W-:Y:S06]  /*1a80*/  BRA `(.L_x_7113) ;  /* 0x0000000000887947 */ /* 0x000fec0003800000 */
.L_x_7111:
[----:B------:R-:W-:Y:S05]  /*1a90*/  @!P0 BRA `(.L_x_7114) ;  /* 0x0000000000548947 */ /* 0x000fea0003800000 */
[----:B-----5:R-:W-:Y:S02]  /*1aa0*/  PRMT R0, R160, 0x7632, R0 ;  /* 0x00007632a0007816 */ /* 0x020fe40000000000 */
[----:B0-----:R-:W-:Y:S02]  /*1ab0*/  PRMT R154, R161, 0x7632, R154 ;  /* 0x00007632a19a7816 */ /* 0x001fe4000000009a */
[C---:B------:R-:W-:Y:S02]  /*1ac0*/  PRMT R155, R162.reuse, 0x7632, R155 ;  /* 0x00007632a29b7816 */ /* 0x040fe4000000009b */
[----:B------:R-:W-:Y:S02]  /*1ad0*/  PRMT R156, R163, 0x7632, R156 ;  /* 0x00007632a39c7816 */ /* 0x000fe4000000009c */
        /* <DEDUP_REMOVED lines=17> */
.L_x_7114:
[----:B0----5:R-:W-:Y:S02]  /*1bf0*/  PRMT R157, R160, 0x7632, R157 ;  /* 0x00007632a09d7816 */ /* 0x021fe4000000009d */
        /* <DEDUP_REMOVED lines=10> */
[----:B------:R-:W-:-:S07]  /*1ca0*/  SHF.L.U32 R163, R153, 0x10, RZ ;  /* 0x0000001099a37819 */ /* 0x000fce00000006ff */
.L_x_7113:
        /* <DEDUP_REMOVED lines=15> */
[----:B-----5:R-:W-:Y:S02]  /*1da0*/  PRMT R0, R168, 0x7632, R0 ;  /* 0x00007632a8007816 */ /* 0x020fe40000000000 */
[C---:B-1----:R-:W-:Y:S02]  /*1db0*/  PRMT R164, R169.reuse, 0x7632, R164 ;  /* 0x00007632a9a47816 */ /* 0x042fe400000000a4 */
[----:B------:R-:W-:Y:S02]  /*1dc0*/  PRMT R176, R170, 0x7632, R176 ;  /* 0x00007632aab07816 */ /* 0x000fe400000000b0 */
[----:B------:R-:W-:Y:S02]  /*1dd0*/  SHF.L.U32 R168, R168, 0x10, RZ ;  /* 0x00000010a8a87819 */ /* 0x000fe400000006ff */
[----:B------:R-:W-:Y:S02]  /*1de0*/  SHF.L.U32 R169, R169, 0x10, RZ ;  /* 0x00000010a9a97819 */ /* 0x000fe400000006ff */
[----:B------:R-:W-:-:S02]  /*1df0*/  SHF.L.U32 R170, R170, 0x10, RZ ;  /* 0x00000010aaaa7819 */ /* 0x000fc400000006ff */
[----:B------:R-:W-:Y:S02]  /*1e00*/  SHF.L.U32 R155, R132, 0x10, RZ ;  /* 0x00000010849b7819 */ /* 0x000fe400000006ff */
[----:B------:R-:W-:Y:S02]  /*1e10*/  SHF.L.U32 R154, R133, 0x10, RZ ;  /* 0x00000010859a7819 */ /* 0x000fe400000006ff */
[----:B------:R-:W-:Y:S01]  /*1e20*/  SHF.L.U32 R165, R134, 0x10, RZ ;  /* 0x0000001086a57819 */ /* 0x000fe200000006ff */
[----:B------:R-:W-:Y:S01]  /*1e30*/  FADD.FTZ R155, R155, R168 ;  /* 0x000000a89b9b7221 */ /* 0x000fe20000010000 */
[C---:B------:R-:W-:Y:S01]  /*1e40*/  PRMT R178, R171.reuse, 0x7632, R178 ;  /* 0x00007632abb27816 */ /* 0x040fe200000000b2 */
        /* <DEDUP_REMOVED lines=28> */
[----:B------:R-:W-:Y:S01]  /*2010*/  FADD.FTZ R171, R143, R178 ;  /* 0x000000b28fab7221 */ /* 0x000fe20000010000 */
[----:B------:R-:W-:Y:S06]  /*2020*/  BRA `(.L_x_7117) ;  /* 0x00000004000c7947 */ /* 0x000fec0003800000 */
.L_x_7116:
[----:B-1---5:R-:W-:Y:S02]  /*2030*/  SHF.L.U32 R164, R168, 0x10, RZ ;  /* 0x00000010a8a47819 */ /* 0x022fe400000006ff */
[----:B------:R-:W-:Y:S02]  /*2040*/  SHF.L.U32 R166, R169, 0x10, RZ ;  /* 0x00000010a9a67819 */ /* 0x000fe400000006ff */
[----:B------:R-:W-:Y:S02]  /*2050*/  SHF.L.U32 R155, R132, 0x10, RZ ;  /* 0x00000010849b7819 */ /* 0x000fe400000006ff */
[----:B------:R-:W-:Y:S02]  /*2060*/  SHF.L.U32 R165, R133, 0x10, RZ ;  /* 0x0000001085a57819 */ /* 0x000fe400000006ff */
[----:B------:R-:W-:Y:S01]  /*2070*/  PRMT R167, R168, 0x7632, R167 ;  /* 0x00007632a8a77816 */ /* 0x000fe200000000a7 */
[----:B------:R-:W-:Y:S01]  /*2080*/  FADD.FTZ R164, R155, R164 ;  /* 0x000000a49ba47221 */ /* 0x000fe20000010000 */
[----:B------:R-:W-:Y:S01]  /*2090*/  PRMT R176, R169, 0x7632, R176 ;  /* 0x00007632a9b07816 */ /* 0x000fe200000000b0 */
[----:B------:R-:W-:Y:S01]  /*20a0*/  FADD.FTZ R166, R165, R166 ;  /* 0x000000a6a5a67221 */ /* 0x000fe20000010000 */
[----:B------:R-:W-:-:S02]  /*20b0*/  SHF.L.U32 R168, R170, 0x10, RZ ;  /* 0x00000010aaa87819 */ /* 0x000fc400000006ff */
[----:B------:R-:W-:Y:S02]  /*20c0*/  SHF.L.U32 R169, R134, 0x10, RZ ;  /* 0x0000001086a97819 */ /* 0x000fe400000006ff */
[----:B------:R-:W-:Y:S02]  /*20d0*/  PRMT R0, R132, 0x7632, R0 ;  /* 0x0000763284007816 */ /* 0x000fe40000000000 */
[----:B------:R-:W-:Y:S01]  /*20e0*/  PRMT R177, R170, 0x7632, R177 ;  /* 0x00007632aab17816 */ /* 0x000fe200000000b1 */
[----:B------:R-:W-:Y:S01]  /*20f0*/  FADD.FTZ R168, R169, R168 ;  /* 0x000000a8a9a87221 */ /* 0x000fe20000010000 */
[----:B------:R-:W-:Y:S02]  /*2100*/  PRMT R154, R133, 0x7632, R154 ;  /* 0x00007632859a7816 */ /* 0x000fe4000000009a */
[----:B------:R-:W-:Y:S02]  /*2110*/  PRMT R170, R171, 0x7632, R170 ;  /* 0x00007632abaa7816 */ /* 0x000fe400000000aa */
[----:B------:R-:W-:-:S02]  /*2120*/  PRMT R155, R134, 0x7632, R155 ;  /* 0x00007632869b7816 */ /* 0x000fc4000000009b */
[----:B------:R-:W-:Y:S02]  /*2130*/  PRMT R165, R135, 0x7632, R165 ;  /* 0x0000763287a57816 */ /* 0x000fe400000000a5 */
[----:B------:R-:W-:Y:S02]  /*2140*/  SHF.L.U32 R167, R167, 0x10, RZ ;  /* 0x00000010a7a77819 */ /* 0x000fe400000006ff */
[----:B------:R-:W-:Y:S02]  /*2150*/  SHF.L.U32 R0, R0, 0x10, RZ ;  /* 0x0000001000007819 */ /* 0x000fe400000006ff */
[----:B------:R-:W-:Y:S02]  /*2160*/  SHF.L.U32 R178, R171, 0x10, RZ ;  /* 0x00000010abb27819 */ /* 0x000fe400000006ff */
[----:B------:R-:W-:Y:S02]  /*2170*/  SHF.L.U32 R169, R176, 0x10, RZ ;  /* 0x00000010b0a97819 */ /* 0x000fe400000006ff */
        /* <DEDUP_REMOVED lines=12> */
.L_x_7115:
[----:B------:R-:W-:Y:S05]  /*2240*/  @!P0 BRA `(.L_x_7118) ;  /* 0x0000000000548947 */ /* 0x000fea0003800000 */
[----:B-----5:R-:W-:Y:S02]  /*2250*/  PRMT R0, R168, 0x7632, R0 ;  /* 0x00007632a8007816 */ /* 0x020fe40000000000 */
[----:B-1----:R-:W-:Y:S02]  /*2260*/  PRMT R154, R169, 0x7632, R154 ;  /* 0x00007632a99a7816 */ /* 0x002fe4000000009a */
[C---:B------:R-:W-:Y:S02]  /*2270*/  PRMT R164, R170.reuse, 0x7632, R164 ;  /* 0x00007632aaa47816 */ /* 0x040fe400000000a4 */
        /* <DEDUP_REMOVED lines=18> */
.L_x_7118:
[----:B-1---5:R-:W-:Y:S02]  /*23a0*/  PRMT R165, R168, 0x7632, R165 ;  /* 0x00007632a8a57816 */ /* 0x022fe400000000a5 */
        /* <DEDUP_REMOVED lines=11> */
.L_x_7117:
        /* <DEDUP_REMOVED lines=15> */
[C---:B-----5:R-:W-:Y:S02]  /*2550*/  PRMT R172, R181.reuse, 0x7632, R172 ;  /* 0x00007632b5ac7816 */ /* 0x060fe400000000ac */
[----:B------:R-:W-:Y:S02]  /*2560*/  PRMT R0, R180, 0x7632, R0 ;  /* 0x00007632b4007816 */ /* 0x000fe40000000000 */
[----:B------:R-:W-:Y:S02]  /*2570*/  SHF.L.U32 R181, R181, 0x10, RZ ;  /* 0x00000010b5b57819 */ /* 0x000fe400000006ff */
[----:B-1----:R-:W-:Y:S02]  /*2580*/  PRMT R178, R182, 0x7632, R178 ;  /* 0x00007632b6b27816 */ /* 0x002fe400000000b2 */
        /* <DEDUP_REMOVED lines=37> */
.L_x_7120:
        /* <DEDUP_REMOVED lines=33> */
.L_x_7119:
[----:B------:R-:W-:Y:S05]  /*29f0*/  @!P0 BRA `(.L_x_7122) ;  /* 0x0000000000548947 */ /* 0x000fea0003800000 */
[----:B-----5:R-:W-:Y:S02]  /*2a00*/  PRMT R0, R180, 0x7632, R0 ;  /* 0x00007632b4007816 */ /* 0x020fe40000000000 */
[----:B------:R-:W-:Y:S02]  /*2a10*/  PRMT R172, R181, 0x7632, R172 ;  /* 0x00007632b5ac7816 */ /* 0x000fe400000000ac */
[C---:B------:R-:W-:Y:S02]  /*2a20*/  PRMT R173, R182.reuse, 0x7632, R173 ;  /* 0x00007632b6ad7816 */ /* 0x040fe400000000ad */
[----:B-1----:R-:W-:Y:S02]  /*2a30*/  PRMT R176, R183, 0x7632, R176 ;  /* 0x00007632b7b07816 */ /* 0x002fe400000000b0 */
        /* <DEDUP_REMOVED lines=17> */
.L_x_7122:
        /* <DEDUP_REMOVED lines=12> */
.L_x_7121:
        /* <DEDUP_REMOVED lines=131> */
.L_x_7124:
[----:B------:R-:W-:Y:S05]  /*3440*/  BSYNC.RECONVERGENT B0 ;  /* 0x0000000000007941 */ /* 0x000fea0003800200 */
.L_x_7123:
[----:B0-----:R-:W-:Y:S01]  /*3450*/  LOP3.LUT R155, R0, 0x1f, RZ, 0xc0, !PT ;  /* 0x0000001f009b7812 */ /* 0x001fe200078ec0ff */
[----:B------:R-:W-:Y:S01]  /*3460*/  BAR.SYNC.DEFER_BLOCKING 0x0 ;  /* 0x0000000000007b1d */ /* 0x000fe20000010000 */
[----:B------:R-:W-:Y:S02]  /*3470*/  CS2R R172, SRZ ;  /* 0x0000000000ac7805 */ /* 0x000fe4000001ff00 */
[----:B------:R-:W-:Y:S01]  /*3480*/  ISETP.GT.U32.AND P0, PT, R155, 0x3, PT ;  /* 0x000000039b00780c */ /* 0x000fe20003f04070 */
[----:B------:R-:W-:Y:S02]  /*3490*/  HFMA2 R155, -RZ, RZ, 0, 0 ;  /* 0x00000000ff9b7431 */ /* 0x000fe400000001ff */
[----:B------:R-:W-:Y:S10]  /*34a0*/  BSSY.RECONVERGENT B0, `(.L_x_7125) ;  /* 0x000000a000007945 */ /* 0x000ff40003800200 */
[----:B------:R-:W-:Y:S05]  /*34b0*/  @P0 BRA `(.L_x_7126) ;  /* 0x0000000000200947 */ /* 0x000fea0003800000 */
[----:B------:R-:W0:Y:S01]  /*34c0*/  S2UR UR5, SR_CgaCtaId ;  /* 0x00000000000579c3 */ /* 0x000e220000008800 */
[----:B------:R-:W-:Y:S01]  /*34d0*/  UMOV UR4, 0x400 ;  /* 0x0000040000047882 */ /* 0x000fe20000000000 */
[----:B------:R-:W-:-:S04]  /*34e0*/  SHF.L.U32 R155, R0, 0x3, RZ ;  /* 0x00000003009b7819 */ /* 0x000fc800000006ff */
[----:B------:R-:W-:Y:S02]  /*34f0*/  LOP3.LUT R172, R155, 0xf8, RZ, 0xc0, !PT ;  /* 0x000000f89bac7812 */ /* 0x000fe400078ec0ff */
[----:B------:R-:W-:Y:S01]  /*3500*/  MOV R155, 0x400 ;  /* 0x00000400009b7802 */ /* 0x000fe20000000f00 */
[----:B0-----:R-:W-:-:S04]  /*3510*/  ULEA UR4, UR5, UR4, 0x18 ;  /* 0x0000000405047291 */ /* 0x001fc8000f8ec0ff */
[----:B------:R-:W-:-:S09]  /*3520*/  @UP1 UIADD3 UR4, UPT, UPT, UR4, 0x20, URZ ;  /* 0x0000002004041890 */ /* 0x000fd2000fffe0ff */
[----:B------:R-:W0:Y:S03]  /*3530*/  LDS.64 R172, [R172+UR4] ;  /* 0x00000004acac7984 */ /* 0x000e260008000a00 */
.L_x_7126:
[----:B------:R-:W-:Y:S05]  /*3540*/  BSYNC.RECONVERGENT B0 ;  /* 0x0000000000007941 */ /* 0x000fea0003800200 */
.L_x_7125:
[----:B------:R-:W1:Y:S01]  /*3550*/  SHFL.DOWN PT, R174, R155, 0x2, 0x1f ;  /* 0x08401f009bae7f89 */ /* 0x000e6200000e0000 */
[-C--:B------:R-:W-:Y:S01]  /*3560*/  I2FP.F32.U32 R187, R155.reuse ;  /* 0x0000009b00bb7245 */ /* 0x080fe20000201000 */
[----:B------:R-:W-:Y:S01]  /*3570*/  UPLOP3.LUT UP1, UPT, UPT, UPT, UP1, 0x40, 0x4 ;  /* 0x000000000004789c */ /* 0x000fe20003f2e810 */
[----:B------:R-:W-:Y:S01]  /*3580*/  ISETP.NE.AND P2, PT, RZ, UR12, PT ;  /* 0x0000000cff007c0c */ /* 0x000fe2000bf45270 */
[----:B0-----:R-:W0:Y:S01]  /*3590*/  SHFL.DOWN PT, R175, R172, 0x2, 0x1f ;  /* 0x08401f00acaf7f89 */ /* 0x001e2200000e0000 */
[----:B------:R-:W-:Y:S02]  /*35a0*/  ISETP.NE.AND P0, PT, R0, RZ, PT ;  /* 0x000000ff0000720c */ /* 0x000fe40003f05270 */
        /* <DEDUP_REMOVED lines=13> */
[----:B-1----:R-:W-:-:S04]  /*3680*/  IADD3 R189, PT, PT, R184, R191, RZ ;  /* 0x000000bfb8bd7210 */ /* 0x002fc80007ffe0ff */
[----:B------:R-:W0:Y:S01]  /*3690*/  SHFL.DOWN PT, R175, R190, 0x1, 0x1f ;  /* 0x08201f00beaf7f89 */ /* 0x000e2200000e0000 */
[----:B------:R-:W-:Y:S01]  /*36a0*/  I2FP.F32.S32 R184, R191 ;  /* 0x000000bf00b87245 */ /* 0x000fe20000201400 */
[----:B--2---:R-:W-:Y:S01]  /*36b0*/  FADD.FTZ R155, R174, R173 ;  /* 0x000000adae9b7221 */ /* 0x004fe20000010000 */
[----:B------:R-:W-:-:S03]  /*36c0*/  I2FP.F32.S32 R189, R189 ;  /* 0x000000bd00bd7245 */ /* 0x000fc60000201400 */
[----:B------:R-:W-:-:S03]  /*36d0*/  FFMA.FTZ R172, R186, R172, R155 ;  /* 0x000000acbaac7223 */ /* 0x000fc6000001009b */
[----:B------:R-:W1:Y:S02]  /*36e0*/  MUFU.RCP R189, R189 ;  /* 0x000000bd00bd7308 */ /* 0x000e640000001000 */
[----:B------:R-:W2:Y:S01]  /*36f0*/  SHFL.DOWN PT, R173, R172, 0x1, 0x1f ;  /* 0x08201f00acad7f89 */ /* 0x000ea200000e0000 */
[----:B0-----:R-:W-:Y:S01]  /*3700*/  FMUL.FTZ R174, R175, R184 ;  /* 0x000000b8afae7220 */ /* 0x001fe20000410000 */
[----:B------:R-:W-:-:S03]  /*3710*/  FADD.FTZ R175, R190, -R175 ;  /* 0x800000afbeaf7221 */ /* 0x000fc60000010000 */
[----:B------:R-:W-:-:S04]  /*3720*/  FFMA.FTZ R174, R185, R190, R174 ;  /* 0x000000beb9ae7223 */ /* 0x000fc800000100ae */
[----:B-1----:R-:W-:Y:S01]  /*3730*/  FMUL.FTZ R155, R189, R174 ;  /* 0x000000aebd9b7220 */ /* 0x002fe20000410000 */
[----:B------:R-:W-:-:S04]  /*3740*/  FMUL.FTZ R174, R175, R175 ;  /* 0x000000afafae7220 */ /* 0x000fc80000410000 */
[----:B------:R-:W-:Y:S01]  /*3750*/  FMUL.FTZ R185, R185, R174 ;  /* 0x000000aeb9b97220 */ /* 0x000fe20000410000 */
[----:B------:R-:W0:Y:S01]  /*3760*/  SHFL.IDX PT, R155, R155, RZ, 0x1f ;  /* 0x00001fff9b9b7589 */ /* 0x000e2200000e0000 */
[----:B--2---:R-:W-:Y:S02]  /*3770*/  FADD.FTZ R174, R172, R173 ;  /* 0x000000adacae7221 */ /* 0x004fe40000010000 */
[----:B------:R-:W-:Y:S01]  /*3780*/  FMUL.FTZ R185, R185, R184 ;  /* 0x000000b8b9b97220 */ /* 0x000fe20000410000 */
[----:B------:R-:W1:Y:S03]  /*3790*/  LDC R173, c[0x0][0x448] ;  /* 0x00011200ffad7b82 */ /* 0x000e660000000800 */
[----:B------:R-:W-:-:S05]  /*37a0*/  FFMA.FTZ R174, R189, R185, R174 ;  /* 0x000000b9bdae7223 */ /* 0x000fca00000100ae */
[----:B------:R-:W1:Y:S01]  /*37b0*/  SHFL.IDX PT, R202, R174, RZ, 0x1f ;  /* 0x00001fffaeca7589 */ /* 0x000e6200000e0000 */
[----:B0-----:R-:W-:-:S05]  /*37c0*/  FSEL R172, R155, RZ, !P2 ;  /* 0x000000ff9bac7208 */ /* 0x001fca0005000000 */
[C---:B------:R-:W-:Y:S01]  /*37d0*/  FADD.FTZ R190, -R172.reuse, R147 ;  /* 0x00000093acbe7221 */ /* 0x040fe20000010100 */
[----:B------:R-:W-:Y:S01]  /*37e0*/  FMUL.FTZ R147, R155, R155 ;  /* 0x0000009b9b937220 */ /* 0x000fe20000410000 */
[C---:B------:R-:W-:Y:S01]  /*37f0*/  FADD.FTZ R188, -R172.reuse, R146 ;  /* 0x00000092acbc7221 */ /* 0x040fe20000010100 */
[C---:B------:R-:W-:Y:S01]  /*3800*/  FADD.FTZ R184, -R172.reuse, R144 ;  /* 0x00000090acb87221 */ /* 0x040fe20000010100 */
[C---:B------:R-:W-:Y:S01]  /*3810*/  FADD.FTZ R186, -R172.reuse, R145 ;  /* 0x00000091acba7221 */ /* 0x040fe20000010100 */
[----:B------:R-:W-:Y:S01]  /*3820*/  FADD.FTZ R148, -R172, R148 ;  /* 0x00000094ac947221 */ /* 0x000fe20000010100 */
[----:B------:R-:W-:Y:S01]  /*3830*/  FSEL R147, R147, RZ, P2 ;  /* 0x000000ff93937208 */ /* 0x000fe20001000000 */
[----:B-1----:R-:W-:Y:S01]  /*3840*/  FFMA.FTZ R146, R202, UR9, R173 ;  /* 0x00000009ca927c23 */ /* 0x002fe200080100ad */
[----:B------:R-:W0:Y:S01]  /*3850*/  @!P0 LDC.64 R144, c[0x0][0x3c0] ;  /* 0x0000f000ff908b82 */ /* 0x000e220000000a00 */
[C---:B------:R-:W-:Y:S01]  /*3860*/  FADD.FTZ R192, -R172.reuse, R149 ;  /* 0x00000095acc07221 */ /* 0x040fe20000010100 */
[----:B------:R-:W-:Y:S01]  /*3870*/  FADD.FTZ R206, -R172, R162 ;  /* 0x000000a2acce7221 */ /* 0x000fe20000010100 */
[----:B------:R-:W-:Y:S01]  /*3880*/  FADD.FTZ R146, R146, R147 ;  /* 0x0000009392927221 */ /* 0x000fe20000010000 */
[C---:B------:R-:W-:Y:S01]  /*3890*/  FADD.FTZ R208, -R172.reuse, R163 ;  /* 0x000000a3acd07221 */ /* 0x040fe20000010100 */
[C---:B------:R-:W-:Y:S01]  /*38a0*/  FADD.FTZ R150, -R172.reuse, R150 ;  /* 0x00000096ac967221 */ /* 0x040fe20000010100 */
[C---:B------:R-:W-:Y:S01]  /*38b0*/  FADD.FTZ R174, -R172.reuse, R151 ;  /* 0x00000097acae7221 */ /* 0x040fe20000010100 */
[----:B------:R-:W1:Y:S01]  /*38c0*/  MUFU.RSQ R175, R146 ;  /* 0x0000009200af7308 */ /* 0x000e620000001400 */
[C---:B------:R-:W-:Y:S01]  /*38d0*/  FADD.FTZ R194, -R172.reuse, R156 ;  /* 0x0000009cacc27221 */ /* 0x040fe20000010100 */
[C---:B------:R-:W-:Y:S01]  /*38e0*/  FADD.FTZ R196, -R172.reuse, R157 ;  /* 0x0000009dacc47221 */ /* 0x040fe20000010100 */
[----:B------:R-:W2:Y:S01]  /*38f0*/  @!P0 LDC.64 R162, c[0x0][0x3c8] ;  /* 0x0000f200ffa28b82 */ /* 0x000ea20000000a00 */
[C---:B------:R-:W-:Y:S01]  /*3900*/  FADD.FTZ R228, -R172.reuse, R181 ;  /* 0x000000b5ace47221 */ /* 0x040fe20000010100 */
[C---:B------:R-:W-:Y:S01]  /*3910*/  FADD.FTZ R198, -R172.reuse, R158 ;  /* 0x0000009eacc67221 */ /* 0x040fe20000010100 */
[C---:B------:R-:W-:Y:S01]  /*3920*/  FADD.FTZ R200, -R172.reuse, R159 ;  /* 0x0000009facc87221 */ /* 0x040fe20000010100 */
        /* <DEDUP_REMOVED lines=19> */
[C---:B------:R-:W-:Y:S01]  /*3a60*/  FMUL.FTZ R186, R175.reuse, R186 ;  /* 0x000000baafba7220 */ /* 0x040fe20000410000 */
[----:B------:R-:W-:Y:S01]  /*3a70*/  FMUL.FTZ R183, R175, R188 ;  /* 0x000000bcafb77220 */ /* 0x000fe20000410000 */
[----:B------:R-:W-:Y:S01]  /*3a80*/  F2FP.BF16.F32.PACK_AB R150, R151, R150 ;  /* 0x000000969796723e */ /* 0x000fe200000010ff */
[----:B------:R-:W-:Y:S01]  /*3a90*/  FMUL.FTZ R190, R175, R190 ;  /* 0x000000beafbe7220 */ /* 0x000fe20000410000 */
[----:B------:R-:W-:Y:S01]  /*3aa0*/  F2FP.BF16.F32.PACK_AB R151, R159, R158 ;  /* 0x0000009e9f97723e */ /* 0x000fe200000010ff */
[----:B0-----:R-:W-:Y:S01]  /*3ab0*/  @!P0 IMAD.WIDE R144, R2, 0x4, R144 ;  /* 0x0000000402908825 */ /* 0x001fe200078e0290 */
[----:B------:R-:W0:Y:S03]  /*3ac0*/  LDC.64 R158, c[0x0][0x430] ;  /* 0x00010c00ff9e7b82 */ /* 0x000e260000000a00 */
[----:B------:R-:W-:Y:S01]  /*3ad0*/  FFMA.FTZ R148, R181, R36, R32 ;  /* 0x00000024b5947223 */ /* 0x000fe20000010020 */
[----:B------:R-:W-:Y:S01]  /*3ae0*/  FFMA.FTZ R147, R186, R37, R33 ;  /* 0x00000025ba937223 */ /* 0x000fe20000010021 */
[----:B------:R-:W-:Y:S01]  /*3af0*/  FFMA.FTZ R149, R183, R38, R34 ;  /* 0x00000026b7957223 */ /* 0x000fe20000010022 */
[----:B------:R-:W-:Y:S01]  /*3b00*/  FFMA.FTZ R146, R190, R39, R35 ;  /* 0x00000027be927223 */ /* 0x000fe20000010023 */
[----:B--2---:R-:W-:Y:S01]  /*3b10*/  @!P0 IMAD.WIDE R162, R2, 0x4, R162 ;  /* 0x0000000402a28825 */ /* 0x004fe200078e02a2 */
[----:B------:R1:W-:Y:S01]  /*3b20*/  @!P0 STG.E desc[UR6][R144.64], R155 ;  /* 0x0000009b90008986 */ /* 0x0003e2000c101906 */
[----:B------:R-:W-:-:S02]  /*3b30*/  F2FP.BF16.F32.PACK_AB R148, R147, R148 ;  /* 0x000000949394723e */ /* 0x000fc400000010ff */
[----:B------:R-:W-:Y:S01]  /*3b40*/  FMUL.FTZ R193, R175, R202 ;  /* 0x000000caafc17220 */ /* 0x000fe20000410000 */
[----:B------:R-:W-:Y:S01]  /*3b50*/  F2FP.BF16.F32.PACK_AB R149, R146, R149 ;  /* 0x000000959295723e */ /* 0x000fe200000010ff */
[----:B---3--:R-:W-:-:S04]  /*3b60*/  IMAD.WIDE.U32 R160, R3, 0x10, R156 ;  /* 0x0000001003a07825 */ /* 0x008fc800078e009c */
[----:B------:R-:W-:Y:S01]  /*3b70*/  FMUL.FTZ R182, R175, R204 ;  /* 0x000000ccafb67220 */ /* 0x000fe20000410000 */
[----:B------:R-:W-:Y:S01]  /*3b80*/  FFMA.FTZ R146, R185, R72, R124 ;  /* 0x00000048b9927223 */ /* 0x000fe2000001007c */
[----:B------:R-:W-:Y:S01]  /*3b90*/  FFMA.FTZ R147, R187, R74, R126 ;  /* 0x0000004abb937223 */ /* 0x000fe2000001007e */
[----:B------:R-:W-:Y:S01]  /*3ba0*/  FFMA.FTZ R184, R184, R75, R127 ;  /* 0x0000004bb8b87223 */ /* 0x000fe2000001007f */
[C---:B------:R-:W-:Y:S01]  /*3bb0*/  FMUL.FTZ R191, R175.reuse, R198 ;  /* 0x000000c6afbf7220 */ /* 0x040fe20000410000 */
[C---:B------:R-:W-:Y:S01]  /*3bc0*/  FMUL.FTZ R180, R175.reuse, R200 ;  /* 0x000000c8afb47220 */ /* 0x040fe20000410000 */
[----:B------:R-:W-:Y:S01]  /*3bd0*/  FMUL.FTZ R195, R175, R206 ;  /* 0x000000ceafc37220 */ /* 0x000fe20000410000 */
[----:B-1----:R-:W-:Y:S01]  /*3be0*/  FFMA.FTZ R145, R183, R70, R130 ;  /* 0x00000046b7917223 */ /* 0x002fe20000010082 */
[----:B------:R-:W-:Y:S01]  /*3bf0*/  FFMA.FTZ R183, R192, R73, R125 ;  /* 0x00000049c0b77223 */ /* 0x000fe2000001007d */
[C---:B------:R-:W-:Y:S01]  /*3c00*/  FMUL.FTZ R208, R175.reuse, R208 ;  /* 0x000000d0afd07220 */ /* 0x040fe20000410000 */
[C---:B------:R-:W-:Y:S01]  /*3c10*/  FMUL.FTZ R189, R175.reuse, R194 ;  /* 0x000000c2afbd7220 */ /* 0x040fe20000410000 */
[----:B------:R-:W-:Y:S01]  /*3c20*/  FMUL.FTZ R196, R175, R196 ;  /* 0x000000c4afc47220 */ /* 0x000fe20000410000 */
[----:B------:R1:W-:Y:S01]  /*3c30*/  @!P0 STG.E desc[UR6][R162.64], R175 ;  /* 0x000000afa2008986 */ /* 0x0003e2000c101906 */
[----:B------:R-:W-:Y:S01]  /*3c40*/  FFMA.FTZ R144, R181, R68, R128 ;  /* 0x00000044b5907223 */ /* 0x000fe20000010080 */
[----:B------:R-:W-:Y:S01]  /*3c50*/  FFMA.FTZ R181, R186, R69, R129 ;  /* 0x00000045bab57223 */ /* 0x000fe20000010081 */
[----:B------:R-:W-:Y:S01]  /*3c60*/  F2FP.BF16.F32.PACK_AB R147, R184, R147 ;  /* 0x00000093b893723e */ /* 0x000fe200000010ff */
[----:B------:R2:W-:Y:S01]  /*3c70*/  STG.E.128 desc[UR6][R160.64], R148 ;  /* 0x00000094a0007986 */ /* 0x0005e2000c101d06 */
[----:B------:R-:W-:Y:S01]  /*3c80*/  F2FP.BF16.F32.PACK_AB R146, R183, R146 ;  /* 0x00000092b792723e */ /* 0x000fe200000010ff */
[----:B------:R-:W-:Y:S01]  /*3c90*/  FFMA.FTZ R185, R191, R46, R26 ;  /* 0x0000002ebfb97223 */ /* 0x000fe2000001001a */
[----:B------:R-:W-:Y:S01]  /*3ca0*/  FFMA.FTZ R186, R180, R47, R27 ;  /* 0x0000002fb4ba7223 */ /* 0x000fe2000001001b */
[----:B------:R-:W-:Y:S01]  /*3cb0*/  FFMA.FTZ R183, R189, R44, R24 ;  /* 0x0000002cbdb77223 */ /* 0x000fe20000010018 */
[----:B------:R-:W-:Y:S01]  /*3cc0*/  FFMA.FTZ R184, R196, R45, R25 ;  /* 0x0000002dc4b87223 */ /* 0x000fe20000010019 */
[----:B------:R-:W-:Y:S01]  /*3cd0*/  FFMA.FTZ R190, R190, R71, R131 ;  /* 0x00000047bebe7223 */ /* 0x000fe20000010083 */
[----:B------:R-:W-:Y:S01]  /*3ce0*/  FMUL.FTZ R171, R175, R164 ;  /* 0x000000a4afab7220 */ /* 0x000fe20000410000 */
[----:B-1----:R-:W-:Y:S01]  /*3cf0*/  FFMA.FTZ R162, R193, R48, R20 ;  /* 0x00000030c1a27223 */ /* 0x002fe20000010014 */
[----:B------:R-:W-:Y:S01]  /*3d00*/  FMUL.FTZ R174, R175, R210 ;  /* 0x000000d2afae7220 */ /* 0x000fe20000410000 */
[C---:B------:R-:W-:Y:S01]  /*3d10*/  FADD.FTZ R212, -R172.reuse, R167 ;  /* 0x000000a7acd47221 */ /* 0x040fe20000010100 */
[----:B------:R-:W-:Y:S01]  /*3d20*/  FADD.FTZ R168, -R172, R168 ;  /* 0x000000a8aca87221 */ /* 0x000fe20000010100 */
[----:B------:R-:W-:Y:S01]  /*3d30*/  F2FP.BF16.F32.PACK_AB R145, R190, R145 ;  /* 0x00000091be91723e */ /* 0x000fe200000010ff */
[----:B------:R-:W-:Y:S01]  /*3d40*/  FADD.FTZ R214, -R172, R169 ;  /* 0x000000a9acd67221 */ /* 0x000fe20000010100 */
[----:B------:R-:W-:Y:S01]  /*3d50*/  F2FP.BF16.F32.PACK_AB R144, R181, R144 ;  /* 0x00000090b590723e */ /* 0x000fe200000010ff */
[----:B------:R-:W-:Y:S01]  /*3d60*/  FFMA.FTZ R191, R191, R78, R122 ;  /* 0x0000004ebfbf7223 */ /* 0x000fe2000001007a */
[----:B------:R-:W-:Y:S01]  /*3d70*/  FFMA.FTZ R193, R193, R80, R116 ;  /* 0x00000050c1c17223 */ /* 0x000fe20000010074 */
[----:B------:R-:W-:Y:S01]  /*3d80*/  FFMA.FTZ R180, R180, R79, R123 ;  /* 0x0000004fb4b47223 */ /* 0x000fe2000001007b */
[----:B--2---:R-:W-:Y:S01]  /*3d90*/  FFMA.FTZ R151, R182, R49, R21 ;  /* 0x00000031b6977223 */ /* 0x004fe20000010015 */
        /* <DEDUP_REMOVED lines=9> */
[C---:B------:R-:W-:Y:S01]  /*3e30*/  FADD.FTZ R170, -R172.reuse, R170 ;  /* 0x000000aaacaa7221 */ /* 0x040fe20000010100 */
[----:B------:R-:W-:Y:S01]  /*3e40*/  FADD.FTZ R218, -R172, R176 ;  /* 0x000000b0acda7221 */ /* 0x000fe20000010100 */
[----:B0-----:R-:W-:-:S04]  /*3e50*/  IMAD.WIDE.U32 R162, R152, 0x10, R158 ;  /* 0x0000001098a27825 */ /* 0x001fc800078e009e */
[C---:B------:R-:W-:Y:S01]  /*3e60*/  FADD.FTZ R220, -R172.reuse, R177 ;  /* 0x000000b1acdc7221 */ /* 0x040fe20000010100 */
[C---:B------:R-:W-:Y:S01]  /*3e70*/  FADD.FTZ R222, -R172.reuse, R178 ;  /* 0x000000b2acde7221 */ /* 0x040fe20000010100 */
[----:B------:R-:W-:Y:S01]  /*3e80*/  FADD.FTZ R224, -R172, R179 ;  /* 0x000000b3ace07221 */ /* 0x000fe20000010100 */
[----:B------:R-:W-:-:S04]  /*3e90*/  IMAD.WIDE.U32 R184, R3, 0x10, R158 ;  /* 0x0000001003b87825 */ /* 0x000fc800078e009e */
[----:B------:R-:W-:Y:S01]  /*3ea0*/  FFMA.FTZ R3, R171, R52, R16 ;  /* 0x00000034ab037223 */ /* 0x000fe20000010010 */
[C---:B------:R-:W-:Y:S01]  /*3eb0*/  FMUL.FTZ R173, R175.reuse, R166 ;  /* 0x000000a6afad7220 */ /* 0x040fe20000410000 */
[----:B------:R-:W-:Y:S01]  /*3ec0*/  FMUL.FTZ R172, R175, R212 ;  /* 0x000000d4afac7220 */ /* 0x000fe20000410000 */
[----:B------:R-:W-:-:S04]  /*3ed0*/  IMAD.WIDE.U32 R152, R153, 0x10, R158 ;  /* 0x0000001099987825 */ /* 0x000fc800078e009e */
[C---:B------:R-:W-:Y:S01]  /*3ee0*/  FMUL.FTZ R177, R175.reuse, R168 ;  /* 0x000000a8afb17220 */ /* 0x040fe20000410000 */
[C---:B------:R-:W-:Y:S01]  /*3ef0*/  FMUL.FTZ R178, R175.reuse, R216 ;  /* 0x000000d8afb27220 */ /* 0x040fe20000410000 */
[C---:B------:R-:W-:Y:S01]  /*3f00*/  FMUL.FTZ R176, R175.reuse, R214 ;  /* 0x000000d6afb07220 */ /* 0x040fe20000410000 */
[C---:B------:R-:W-:Y:S01]  /*3f10*/  IMAD.WIDE.U32 R156, R154.reuse, 0x10, R156 ;  /* 0x000000109a9c7825 */ /* 0x040fe200078e009c */
[----:B------:R0:W-:Y:S03]  /*3f20*/  STG.E.128 desc[UR6][R184.64], R144 ;  /* 0x00000090b8007986 */ /* 0x0001e6000c101d06 */
[C---:B------:R-:W-:Y:S01]  /*3f30*/  FMUL.FTZ R179, R175.reuse, R170 ;  /* 0x000000aaafb37220 */ /* 0x040fe20000410000 */
[----:B------:R-:W-:Y:S01]  /*3f40*/  FMUL.FTZ R167, R175, R222 ;  /* 0x000000deafa77220 */ /* 0x000fe20000410000 */
[----:B------:R-:W-:-:S04]  /*3f50*/  IMAD.WIDE.U32 R158, R154, 0x10, R158 ;  /* 0x000000109a9e7825 */ /* 0x000fc800078e009e */
[----:B------:R-:W-:Y:S01]  /*3f60*/  FFMA.FTZ R154, R174, R53, R17 ;  /* 0x00000035ae9a7223 */ /* 0x000fe20000010011 */
[----:B------:R1:W-:Y:S01]  /*3f70*/  STG.E.128 desc[UR6][R186.64], R148 ;  /* 0x00000094ba007986 */ /* 0x0003e2000c101d06 */
        /* <DEDUP_REMOVED lines=16> */
[----:B------:R-:W-:Y:S01]  /*4080*/  FFMA.FTZ R178, R176, R89, R109 ;  /* 0x00000059b0b27223 */ /* 0x000fe2000001006d */
[----:B-1----:R-:W-:Y:S01]  /*4090*/  F2FP.BF16.F32.PACK_AB R148, R154, R3 ;  /* 0x000000039a94723e */ /* 0x002fe200000010ff */
        /* <DEDUP_REMOVED lines=53> */
.L_x_7128:
        /* <DEDUP_REMOVED lines=9> */
.L_x_17973:


//--------------------- .text._ZN10layer_norm31ln_parallel_residual_fwd_kernelINS_13Kernel_traitsIf13__nv_bfloat16fS2_fjLj4096ELj1ELj1ELj4ELj16ENS_18Kernel_traits_baseILj4096EfS2_fS2_fjLj128EEEEELb0ELb1ELb0EEEvNS_9FwdParamsE --------------------------
	.section	.text._ZN10layer_norm31ln_parallel_residual_fwd_kernelINS_13Kernel_traitsIf13__nv_bfloat16fS2_fjLj4096ELj1ELj1ELj4ELj16ENS_18Kernel_traits_baseILj4096EfS2_fS2_fjLj128EEEEELb0ELb1ELb0EEEvNS_9FwdParamsE,"ax",@progbits
	.align	128
        .global         _ZN10layer_norm31ln_parallel_residual_fwd_kernelINS_13Kernel_traitsIf13__nv_bfloat16fS2_fjLj4096ELj1ELj1ELj4ELj16ENS_18Kernel_traits_baseILj4096EfS2_fS2_fjLj128EEEEELb0ELb1ELb0EEEvNS_9FwdParamsE
        .type           _ZN10layer_norm31ln_parallel_residual_fwd_kernelINS_13Kernel_traitsIf13__nv_bfloat16fS2_fjLj4096ELj1ELj1ELj4ELj16ENS_18Kernel_traits_baseILj4096EfS2_fS2_fjLj128EEEEELb0ELb1ELb0EEEvNS_9FwdParamsE,@function
        .size           _ZN10layer_norm31ln_parallel_residual_fwd_kernelINS_13Kernel_traitsIf13__nv_bfloat16fS2_fjLj4096ELj1ELj1ELj4ELj16ENS_18Kernel_traits_baseILj4096EfS2_fS2_fjLj128EEEEELb0ELb1ELb0EEEvNS_9FwdParamsE,(.L_x_17974 - _ZN10layer_norm31ln_parallel_residual_fwd_kernelINS_13Kernel_traitsIf13__nv_bfloat16fS2_fjLj4096ELj1ELj1ELj4ELj16ENS_18Kernel_traits_baseILj4096EfS2_fS2_fjLj128EEEEELb0ELb1ELb0EEEvNS_9FwdParamsE)
        .other          _ZN10layer_norm31ln_parallel_residual_fwd_kernelINS_13Kernel_traitsIf13__nv_bfloat16fS2_fjLj4096ELj1ELj1ELj4ELj16ENS_18Kernel_traits_baseILj4096EfS2_fS2_fjLj128EEEEELb0ELb1ELb0EEEvNS_9FwdParamsE,@"STO_CUDA_ENTRY STV_DEFAULT"
_ZN10layer_norm31ln_parallel_residual_fwd_kernelINS_13Kernel_traitsIf13__nv_bfloat16fS2_fjLj4096ELj1ELj1ELj4ELj16ENS_18Kernel_traits_baseILj4096EfS2_fS2_fjLj128EEEEELb0ELb1ELb0EEEvNS_9FwdParamsE:
.text._ZN10layer_norm31ln_parallel_residual_fwd_kernelINS_13Kernel_traitsIf13__nv_bfloat16fS2_fjLj4096ELj1ELj1ELj4ELj16ENS_18Kernel_traits_baseILj4096EfS2_fS2_fjLj128EEEEELb0ELb1ELb0EEEvNS_9FwdParamsE:
        /* <DEDUP_REMOVED lines=12> */
[----:B------:R-:W-:-:S04]  /*00c0*/  LOP3.LUT R15, R117, 0x60, RZ, 0xc0, !PT ;  /* 0x00000060750f7812 */ /* 0x000fc800078ec0ff */
[C---:B------:R-:W-:Y:S02]  /*00d0*/  LOP3.LUT R3, R15.reuse, 0x7f, R0, 0x36, !PT ;  /* 0x0000007f0f037812 */ /* 0x040fe400078e3600 */
[----:B------:R-:W-:Y:S02]  /*00e0*/  LOP3.LUT R17, R15, R0, RZ, 0xfc, !PT ;  /* 0x000000000f117212 */ /* 0x000fe400078efcff */
[----:B------:R-:W-:Y:S01]  /*00f0*/  LEA.HI.SX32 R116, R14, R3, 0x1d ;  /* 0x000000030e747211 */ /* 0x000fe200078feaff */
[----:B---34-:R-:W-:Y:S06]  /*0100*/  BRA.U !UP0, `(.L_x_7130) ;  /* 0x0000000108a47547 */ /* 0x018fec000b800000 */
        /* <DEDUP_REMOVED lines=18> */
[C---:B---3--:R-:W-:Y:S01]  /*0230*/  @P1 IMAD.WIDE.U32 R8, R17.reuse, 0x20, R8 ;  /* 0x0000002011081825 */ /* 0x048fe200078e0008 */
[----:B------:R-:W-:Y:S02]  /*0240*/  @P1 IADD3 R17, PT, PT, R17, 0x80, RZ ;  /* 0x0000008011111810 */ /* 0x000fe40007ffe0ff */
        /* <DEDUP_REMOVED lines=9> */
[----:B------:R-:W-:Y:S02]  /*02e0*/  ISETP.GE.U32.AND P1, PT, R116, 0x200, PT ;  /* 0x000002007400780c */ /* 0x000fe40003f26070 */
[----:B------:R-:W-:-:S11]  /*02f0*/  @P2 IADD3 R17, PT, PT, R17, 0x80, RZ ;  /* 0x0000008011112810 */ /* 0x000fd60007ffe0ff */
        /* <DEDUP_REMOVED lines=10> */
.L_x_7130:
        /* <DEDUP_REMOVED lines=12> */
[----:B------:R-:W-:Y:S02]  /*0460*/  @P1 IADD3 R17, PT, PT, R17, 0x80, RZ ;  /* 0x0000008011111810 */ /* 0x000fe40007ffe0ff */
[----:B------:R0:W5:Y:S04]  /*0470*/  @P0 LDG.E.128 R96, desc[UR8][R4.64+0x10] ;  /* 0x0000100804600981 */ /* 0x000168000c1e1d00 */
[----:B------:R0:W5:Y:S01]  /*0480*/  @P1 LDG.E.128 R84, desc[UR8][R6.64] ;  /* 0x0000000806541981 */ /* 0x000162000c1e1d00 */
[C---:B--2---:R-:W-:Y:S01]  /*0490*/  @P2 IMAD.WIDE.U32 R8, R17.reuse, 0x20, R8 ;  /* 0x0000002011082825 */ /* 0x044fe200078e0008 */
[----:B------:R-:W-:-:S02]  /*04a0*/  @P2 IADD3 R17, PT, PT, R17, 0x80, RZ ;  /* 0x0000008011112810 */ /* 0x000fc40007ffe0ff */
        /* <DEDUP_REMOVED lines=22> */
.L_x_7131:
[----:B------:R-:W-:Y:S05]  /*0610*/  BSYNC.RECONVERGENT B0 ;  /* 0x0000000000007941 */ /* 0x000fea0003800200 */
.L_x_7129:
[----:B------:R-:W1:Y:S02]  /*0620*/  LDCU UR4, c[0x0][0x384] ;  /* 0x00007080ff0477ac */ /* 0x000e640008000800 */
[----:B-1----:R-:W-:-:S06]  /*0630*/  UISETP.GE.AND UP0, UPT, UR6, UR4, UPT ;  /* 0x000000040600728c */ /* 0x002fcc000bf06270 */
[----:B------:R-:W-:-:S13]  /*0640*/  PLOP3.LUT P1, PT, PT, PT, UP0, 0x80, 0x8 ;  /* 0x000000000008781c */ /* 0x000fda0003f2f008 */
[----:B------:R-:W-:Y:S05]  /*0650*/  @P1 EXIT ;  /* 0x000000000000194d */ /* 0x000fea0003800000 */
[----:B------:R-:W-:Y:S01]  /*0660*/  SHF.R.S32.HI R14, RZ, 0x3, R14 ;  /* 0x00000003ff0e7819 */ /* 0x000fe2000001140e */
[----:B------:R-:W1:Y:S03]  /*0670*/  LDCU UR15, c[0x0][0x388] ;  /* 0x00007100ff0f77ac */ /* 0x000e660008000800 */
[C---:B0-----:R-:W-:Y:S01]  /*0680*/  LOP3.LUT R2, R14.reuse, 0x7f, RZ, 0xc0, !PT ;  /* 0x0000007f0e027812 */ /* 0x041fe200078ec0ff */
[----:B------:R-:W0:Y:S01]  /*0690*/  LDCU.U8 UR7, c[0x0][0x410] ;  /* 0x00008200ff0777ac */ /* 0x000e220008000000 */
        /* <DEDUP_REMOVED lines=13> */
[----:B------:R-:W0:Y:S03]  /*0770*/  LDCU.64 UR16, c[0x0][0x380] ;  /* 0x00007000ff1077ac */ /* 0x000e260008000a00 */
[----:B------:R-:W0:Y:S01]  /*0780*/  MUFU.RCP R3, R3 ;  /* 0x0000000300037308 */ /* 0x000e220000001000 */
[----:B-1----:R-:W-:-:S11]  /*0790*/  UPLOP3.LUT UP1, UPT, UPT, UPT, UPT, 0x40, 0x4 ;  /* 0x000000000004789c */ /* 0x002fd60003f2e870 */
.L_x_7168:
[----:B------:R-:W-:Y:S01]  /*07a0*/  UIMAD UR4, UR6, UR15, URZ ;  /* 0x0000000f060472a4 */ /* 0x000fe2000f8e02ff */
[----:B------:R-:W-:Y:S03]  /*07b0*/  BSSY.RECONVERGENT B0, `(.L_x_7132) ;  /* 0x000008e000007945 */ /* 0x000fe60003800200 */
[----:B------:R-:W-:-:S04]  /*07c0*/  USHF.R.S32.HI UR5, URZ, 0x1f, UR4 ;  /* 0x0000001fff057899 */ /* 0x000fc80008011404 */
[----:B------:R-:W-:-:S06]  /*07d0*/  ULEA.HI UR5, UR5, UR4, URZ, 0x3 ;  /* 0x0000000405057291 */ /* 0x000fcc000f8f18ff */
[----:B------:R-:W-:-:S04]  /*07e0*/  MOV R2, UR5 ;  /* 0x0000000500027c02 */ /* 0x000fc80008000f00 */
[----:B------:R-:W-:-:S04]  /*07f0*/  LEA.HI.SX32 R2, R2, R117, 0x1d ;  /* 0x0000007502027211 */ /* 0x000fc800078feaff */
[----:B------:R-:W-:Y:S01]  /*0800*/  MOV R117, R2 ;  /* 0x0000000200757202 */ /* 0x000fe20000000f00 */
[----:B01234-:R-:W-:Y:S06]  /*0810*/  @!P0 BRA `(.L_x_7133) ;  /* 0x00000008001c8947 */ /* 0x01ffec0003800000 */
        /* <DEDUP_REMOVED lines=12> */
[----:B------:R1:W5:Y:S04]  /*08e0*/  @P1 LDG.E.128 R32, desc[UR8][R26.64] ;  /* 0x000000081a201981 */ /* 0x000368000c1e1d00 */
        /* <DEDUP_REMOVED lines=20> */
.L_x_7135:
[C---:B-----5:R-:W-:Y:S02]  /*0a30*/  PRMT R24, R20.reuse, 0x7632, R24 ;  /* 0x0000763214187816 */ /* 0x060fe40000000018 */
[----:B------:R-:W-:Y:S02]  /*0a40*/  SHF.L.U32 R25, R20, 0x10, RZ ;  /* 0x0000001014197819 */ /* 0x000fe400000006ff */
[C---:B------:R-:W-:Y:S02]  /*0a50*/  PRMT R26, R22.reuse, 0x7632, R26 ;  /* 0x00007632161a7816 */ /* 0x040fe4000000001a */
[----:B------:R-:W-:Y:S02]  /*0a60*/  SHF.L.U32 R27, R22, 0x10, RZ ;  /* 0x00000010161b7819 */ /* 0x000fe400000006ff */
[C---:B------:R-:W-:Y:S01]  /*0a70*/  PRMT R20, R21.reuse, 0x7632, R20 ;  /* 0x0000763215147816 */ /* 0x040fe20000000014 */
[----:B------:R-:W-:Y:S01]  /*0a80*/  IMAD.U32 R21, R21, 0x10000, RZ ;  /* 0x0001000015157824 */ /* 0x000fe200078e00ff */
[----:B------:R-:W-:-:S02]  /*0a90*/  PRMT R22, R23, 0x7632, R22 ;  /* 0x0000763217167816 */ /* 0x000fc40000000016 */
        /* <DEDUP_REMOVED lines=14> */
.L_x_7134:
[----:B------:R-:W-:-:S04]  /*0b80*/  UISETP.NE.U32.AND UP0, UPT, UR12, URZ, UPT ;  /* 0x000000ff0c00728c */ /* 0x000fc8000bf05070 */
[----:B------:R-:W-:-:S09]  /*0b90*/  UISETP.NE.AND.EX UP0, UPT, UR13, URZ, UPT, UP0 ;  /* 0x000000ff0d00728c */ /* 0x000fd2000bf05300 */
[----:B------:R-:W-:Y:S05]  /*0ba0*/  BRA.U UP0, `(.L_x_7137) ;  /* 0x0000000100847547 */ /* 0x000fea000b800000 */
[----:B-----5:R-:W-:Y:S02]  /*0bb0*/  PRMT R25, R20, 0x7632, R25 ;  /* 0x0000763214197816 */ /* 0x020fe40000000019 */
[----:B------:R-:W-:Y:S02]  /*0bc0*/  PRMT R24, R36, 0x7632, R24 ;  /* 0x0000763224187816 */ /* 0x000fe40000000018 */
[----:B------:R-:W-:Y:S02]  /*0bd0*/  SHF.L.U32 R25, R25, 0x10, RZ ;  /* 0x0000001019197819 */ /* 0x000fe400000006ff */
[----:B------:R-:W-:Y:S02]  /*0be0*/  SHF.L.U32 R24, R24, 0x10, RZ ;  /* 0x0000001018187819 */ /* 0x000fe400000006ff */
[----:B------:R-:W-:Y:S02]  /*0bf0*/  SHF.L.U32 R27, R20, 0x10, RZ ;  /* 0x00000010141b7819 */ /* 0x000fe400000006ff */
[----:B------:R-:W-:Y:S01]  /*0c00*/  PRMT R26, R21, 0x7632, R26 ;  /* 0x00007632151a7816 */ /* 0x000fe2000000001a */
[--C-:B------:R-:W-:Y:S01]  /*0c10*/  FADD.FTZ R25, R25, R24.reuse ;  /* 0x0000001819197221 */ /* 0x100fe20000010000 */
[----:B------:R-:W-:-:S02]  /*0c20*/  PRMT R24, R22, 0x7632, R24 ;  /* 0x0000763216187816 */ /* 0x000fc40000000018 */
[----:B------:R-:W-:Y:S02]  /*0c30*/  SHF.L.U32 R113, R21, 0x10, RZ ;  /* 0x0000001015717819 */ /* 0x000fe400000006ff */
[----:B------:R-:W-:Y:S02]  /*0c40*/  PRMT R20, R37, 0x7632, R20 ;  /* 0x0000763225147816 */ /* 0x000fe40000000014 */
[----:B------:R-:W-:Y:S02]  /*0c50*/  PRMT R21, R38, 0x7632, R21 ;  /* 0x0000763226157816 */ /* 0x000fe40000000015 */
[----:B------:R-:W-:Y:S02]  /*0c60*/  SHF.L.U32 R112, R24, 0x10, RZ ;  /* 0x0000001018707819 */ /* 0x000fe400000006ff */
[----:B------:R-:W-:Y:S02]  /*0c70*/  SHF.L.U32 R24, R36, 0x10, RZ ;  /* 0x0000001024187819 */ /* 0x000fe400000006ff */
[----:B------:R-:W-:-:S02]  /*0c80*/  SHF.L.U32 R115, R26, 0x10, RZ ;  /* 0x000000101a737819 */ /* 0x000fc400000006ff */
[----:B------:R-:W-:Y:S01]  /*0c90*/  SHF.L.U32 R20, R20, 0x10, RZ ;  /* 0x0000001014147819 */ /* 0x000fe200000006ff */
[----:B------:R-:W-:Y:S01]  /*0ca0*/  FADD.FTZ R24, R27, R24 ;  /* 0x000000181b187221 */ /* 0x000fe20000010000 */
[----:B------:R-:W-:Y:S02]  /*0cb0*/  SHF.L.U32 R21, R21, 0x10, RZ ;  /* 0x0000001015157819 */ /* 0x000fe400000006ff */
[----:B------:R-:W-:Y:S01]  /*0cc0*/  SHF.L.U32 R26, R37, 0x10, RZ ;  /* 0x00000010251a7819 */ /* 0x000fe200000006ff */
[--C-:B------:R-:W-:Y:S01]  /*0cd0*/  FADD.FTZ R27, R115, R20.reuse ;  /* 0x00000014731b7221 */ /* 0x100fe20000010000 */
[----:B------:R-:W-:Y:S01]  /*0ce0*/  PRMT R20, R39, 0x7632, R20 ;  /* 0x0000763227147816 */ /* 0x000fe20000000014 */
[----:B------:R-:W-:Y:S01]  /*0cf0*/  FADD.FTZ R21, R112, R21 ;  /* 0x0000001570157221 */ /* 0x000fe20000010000 */
[----:B------:R-:W-:Y:S01]  /*0d00*/  PRMT R112, R23, 0x7632, R112 ;  /* 0x0000763217707816 */ /* 0x000fe20000000070 */
[----:B------:R-:W-:Y:S01]  /*0d10*/  FADD.FTZ R26, R113, R26 ;  /* 0x0000001a711a7221 */ /* 0x000fe20000010000 */
[----:B------:R-:W-:Y:S01]  /*0d20*/  SHF.L.U32 R115, R23, 0x10, RZ ;  /* 0x0000001017737819 */ /* 0x000fe200000006ff */
[----:B------:R-:W-:Y:S01]  /*0d30*/  IMAD.U32 R113, R22, 0x10000, RZ ;  /* 0x0001000016717824 */ /* 0x000fe200078e00ff */
[----:B------:R-:W-:-:S02]  /*0d40*/  SHF.L.U32 R23, R20, 0x10, RZ ;  /* 0x0000001014177819 */ /* 0x000fc400000006ff */
[----:B------:R-:W-:Y:S02]  /*0d50*/  SHF.L.U32 R112, R112, 0x10, RZ ;  /* 0x0000001070707819 */ /* 0x000fe400000006ff */
[----:B------:R-:W-:Y:S02]  /*0d60*/  SHF.L.U32 R20, R38, 0x10, RZ ;  /* 0x0000001026147819 */ /* 0x000fe400000006ff */
[----:B------:R-:W-:Y:S01]  /*0d70*/  SHF.L.U32 R22, R39, 0x10, RZ ;  /* 0x0000001027167819 */ /* 0x000fe200000006ff */
[----:B------:R-:W-:Y:S02]  /*0d80*/  FADD.FTZ R23, R112, R23 ;  /* 0x0000001770177221 */ /* 0x000fe40000010000 */
[----:B------:R-:W-:Y:S02]  /*0d90*/  FADD.FTZ R20, R113, R20 ;  /* 0x0000001471147221 */ /* 0x000fe40000010000 */
[----:B------:R-:W-:Y:S01]  /*0da0*/  FADD.FTZ R22, R115, R22 ;  /* 0x0000001673167221 */ /* 0x000fe20000010000 */
[----:B------:R-:W-:Y:S06]  /*0db0*/  BRA `(.L_x_7136) ;  /* 0x0000000000a07947 */ /* 0x000fec0003800000 */
.L_x_7137:
        /* <DEDUP_REMOVED lines=8> */
[----:B------:R-:W-:Y:S02]  /*0e40*/  PRMT R20, R37, 0x7632, R20 ;  /* 0x0000763225147816 */ /* 0x000fe40000000014 */
[----:B------:R-:W-:Y:S02]  /*0e50*/  SHF.L.U32 R27, R21, 0x10, RZ ;  /* 0x00000010151b7819 */ /* 0x000fe400000006ff */
[----:B------:R-:W-:Y:S02]  /*0e60*/  SHF.L.U32 R115, R24, 0x10, RZ ;  /* 0x0000001018737819 */ /* 0x000fe400000006ff */
[----:B------:R-:W-:Y:S02]  /*0e70*/  PRMT R21, R38, 0x7632, R21 ;  /* 0x0000763226157816 */ /* 0x000fe40000000015 */
[----:B------:R-:W-:Y:S02]  /*0e80*/  SHF.L.U32 R113, R26, 0x10, RZ ;  /* 0x000000101a717819 */ /* 0x000fe400000006ff */
[----:B------:R-:W-:-:S02]  /*0e90*/  SHF.L.U32 R20, R20, 0x10, RZ ;  /* 0x0000001014147819 */ /* 0x000fc400000006ff */
[----:B------:R-:W-:Y:S02]  /*0ea0*/  SHF.L.U32 R24, R36, 0x10, RZ ;  /* 0x0000001024187819 */ /* 0x000fe400000006ff */
[----:B------:R-:W-:Y:S01]  /*0eb0*/  SHF.L.U32 R26, R37, 0x10, RZ ;  /* 0x00000010251a7819 */ /* 0x000fe200000006ff */
[----:B------:R-:W-:Y:S01]  /*0ec0*/  FADD.FTZ R114, R113, R20 ;  /* 0x0000001471727221 */ /* 0x000fe20000010000 */
[----:B------:R-:W-:Y:S01]  /*0ed0*/  SHF.L.U32 R118, R21, 0x10, RZ ;  /* 0x0000001015767819 */ /* 0x000fe200000006ff */
[--C-:B------:R-:W-:Y:S01]  /*0ee0*/  FADD.FTZ R21, R25, R24.reuse ;  /* 0x0000001819157221 */ /* 0x100fe20000010000 */
[----:B------:R-:W-:Y:S01]  /*0ef0*/  PRMT R24, R23, 0x7632, R24 ;  /* 0x0000763217187816 */ /* 0x000fe20000000018 */
[----:B------:R-:W-:Y:S01]  /*0f00*/  FADD.FTZ R25, R27, R26 ;  /* 0x0000001a1b197221 */ /* 0x000fe20000010000 */
[----:B------:R-:W-:Y:S01]  /*0f10*/  PRMT R20, R39, 0x7632, R20 ;  /* 0x0000763227147816 */ /* 0x000fe20000000014 */
        /* <DEDUP_REMOVED lines=18> */
.L_x_7136:
[----:B------:R-:W1:Y:S01]  /*1040*/  LDC.64 R112, c[0x0][0x3a8] ;  /* 0x0000ea00ff707b82 */ /* 0x000e620000000a00 */
[C---:B------:R-:W-:Y:S01]  /*1050*/  IADD3 R117, PT, PT, R2.reuse, 0x80, RZ ;  /* 0x0000008002757810 */ /* 0x040fe20007ffe0ff */
[----:B-1----:R-:W-:-:S05]  /*1060*/  IMAD.WIDE.U32 R112, R2, 0x20, R112 ;  /* 0x0000002002707825 */ /* 0x002fca00078e0070 */
[----:B------:R1:W-:Y:S04]  /*1070*/  STG.E.128 desc[UR8][R112.64], R24 ;  /* 0x0000001870007986 */ /* 0x0003e8000c101d08 */
[----:B------:R1:W-:Y:S02]  /*1080*/  STG.E.128 desc[UR8][R112.64+0x10], R20 ;  /* 0x0000101470007986 */ /* 0x0003e4000c101d08 */
.L_x_7133:
[----:B0-234-:R-:W-:Y:S05]  /*1090*/  BSYNC.RECONVERGENT B0 ;  /* 0x0000000000007941 */ /* 0x01dfea0003800200 */
.L_x_7132:
[----:B------:R-:W-:Y:S01]  /*10a0*/  ISETP.GE.U32.AND P2, PT, R116, 0x100, PT ;  /* 0x000001007400780c */ /* 0x000fe20003f46070 */
[----:B------:R-:W-:-:S12]  /*10b0*/  BSSY.RECONVERGENT B0, `(.L_x_7138) ;  /* 0x0000083000007945 */ /* 0x000fd80003800200 */
        /* <DEDUP_REMOVED lines=15> */
[----:B------:R-:W-:Y:S05]  /*11b0*/  @!P0 BRA `(.L_x_7140) ;  /* 0x00000004002c8947 */ /* 0x000fea0003800000 */
[----:B------:R-:W-:Y:S05]  /*11c0*/  @!P1 BRA `(.L_x_7141) ;  /* 0x0000000000a49947 */ /* 0x000fea0003800000 */
[----:B0----5:R-:W-:Y:S02]  /*11d0*/  PRMT R12, R112, 0x7632, R12 ;  /* 0x00007632700c7816 */ /* 0x021fe4000000000c */
[----:B------:R-:W-:Y:S02]  /*11e0*/  PRMT R13, R36, 0x7632, R13 ;  /* 0x00007632240d7816 */ /* 0x000fe4000000000d */
[----:B------:R-:W-:Y:S02]  /*11f0*/  SHF.L.U32 R12, R12, 0x10, RZ ;  /* 0x000000100c0c7819 */ /* 0x000fe400000006ff */
[----:B------:R-:W-:Y:S02]  /*1200*/  SHF.L.U32 R13, R13, 0x10, RZ ;  /* 0x000000100d0d7819 */ /* 0x000fe400000006ff */
[----:B------:R-:W-:Y:S02]  /*1210*/  PRMT R14, R113, 0x7632, R14 ;  /* 0x00007632710e7816 */ /* 0x000fe4000000000e */
[----:B------:R-:W-:Y:S01]  /*1220*/  PRMT R15, R37, 0x7632, R15 ;  /* 0x00007632250f7816 */ /* 0x000fe2000000000f */
[----:B------:R-:W-:Y:S01]  /*1230*/  FADD.FTZ R118, R12, R13 ;  /* 0x0000000d0c767221 */ /* 0x000fe20000010000 */
[C---:B------:R-:W-:Y:S01]  /*1240*/  PRMT R12, R114.reuse, 0x7632, R12 ;  /* 0x00007632720c7816 */ /* 0x040fe2000000000c */
[----:B------:R-:W-:Y:S01]  /*1250*/  IMAD.U32 R114, R114, 0x10000, RZ ;  /* 0x0001000072727824 */ /* 0x000fe200078e00ff */
[----:B------:R-:W-:-:S02]  /*1260*/  SHF.L.U32 R14, R14, 0x10, RZ ;  /* 0x000000100e0e7819 */ /* 0x000fc400000006ff */
[----:B------:R-:W-:Y:S02]  /*1270*/  SHF.L.U32 R124, R12, 0x10, RZ ;  /* 0x000000100c7c7819 */ /* 0x000fe400000006ff */
[----:B------:R-:W-:Y:S02]  /*1280*/  PRMT R12, R38, 0x7632, R12 ;  /* 0x00007632260c7816 */ /* 0x000fe4000000000c */
[----:B------:R-:W-:Y:S02]  /*1290*/  SHF.L.U32 R15, R15, 0x10, RZ ;  /* 0x000000100f0f7819 */ /* 0x000fe400000006ff */
[----:B------:R-:W-:Y:S02]  /*12a0*/  SHF.L.U32 R13, R12, 0x10, RZ ;  /* 0x000000100c0d7819 */ /* 0x000fe400000006ff */
        /* <DEDUP_REMOVED lines=27> */
.L_x_7141:
[----:B0----5:R-:W-:Y:S02]  /*1460*/  PRMT R13, R112, 0x7632, R13 ;  /* 0x00007632700d7816 */ /* 0x021fe4000000000d */
[----:B------:R-:W-:Y:S02]  /*1470*/  PRMT R12, R36, 0x7632, R12 ;  /* 0x00007632240c7816 */ /* 0x000fe4000000000c */
[----:B------:R-:W-:Y:S02]  /*1480*/  SHF.L.U32 R17, R13, 0x10, RZ ;  /* 0x000000100d117819 */ /* 0x000fe400000006ff */
[----:B------:R-:W-:Y:S02]  /*1490*/  SHF.L.U32 R12, R12, 0x10, RZ ;  /* 0x000000100c0c7819 */ /* 0x000fe400000006ff */
[----:B------:R-:W-:Y:S02]  /*14a0*/  PRMT R14, R113, 0x7632, R14 ;  /* 0x00007632710e7816 */ /* 0x000fe4000000000e */
[----:B------:R-:W-:Y:S01]  /*14b0*/  PRMT R13, R37, 0x7632, R13 ;  /* 0x00007632250d7816 */ /* 0x000fe2000000000d */
[--C-:B------:R-:W-:Y:S01]  /*14c0*/  FADD.FTZ R17, R17, R12.reuse ;  /* 0x0000000c11117221 */ /* 0x100fe20000010000 */
[----:B------:R-:W-:-:S02]  /*14d0*/  PRMT R12, R114, 0x7632, R12 ;  /* 0x00007632720c7816 */ /* 0x000fc4000000000c */
[----:B------:R-:W-:Y:S02]  /*14e0*/  SHF.L.U32 R16, R14, 0x10, RZ ;  /* 0x000000100e107819 */ /* 0x000fe400000006ff */
[----:B------:R-:W-:Y:S02]  /*14f0*/  SHF.L.U32 R15, R12, 0x10, RZ ;  /* 0x000000100c0f7819 */ /* 0x000fe400000006ff */
[----:B------:R-:W-:Y:S02]  /*1500*/  PRMT R12, R38, 0x7632, R12 ;  /* 0x00007632260c7816 */ /* 0x000fe4000000000c */
[----:B------:R-:W-:Y:S02]  /*1510*/  SHF.L.U32 R13, R13, 0x10, RZ ;  /* 0x000000100d0d7819 */ /* 0x000fe400000006ff */
[----:B------:R-:W-:Y:S02]  /*1520*/  PRMT R18, R115, 0x7632, R18 ;  /* 0x0000763273127816 */ /* 0x000fe40000000012 */
[----:B------:R-:W-:Y:S01]  /*1530*/  PRMT R14, R39, 0x7632, R14 ;  /* 0x00007632270e7816 */ /* 0x000fe2000000000e */
[----:B------:R-:W-:Y:S01]  /*1540*/  FADD.FTZ R19, R16, R13 ;  /* 0x0000000d10137221 */ /* 0x000fe20000010000 */
        /* <DEDUP_REMOVED lines=12> */
[----:B------:R-:W-:Y:S01]  /*1610*/  IMAD.U32 R113, R38, 0x10000, RZ ;  /* 0x0001000026717824 */ /* 0x000fe200078e00ff */
[----:B------:R-:W-:Y:S01]  /*1620*/  SHF.L.U32 R115, R39, 0x10, RZ ;  /* 0x0000001027737819 */ /* 0x000fe200000006ff */
[----:B------:R-:W-:Y:S02]  /*1630*/  FADD.FTZ R18, R119, R18 ;  /* 0x0000001277127221 */ /* 0x000fe40000010000 */
[----:B------:R-:W-:Y:S02]  /*1640*/  FADD.FTZ R12, R113, R12 ;  /* 0x0000000c710c7221 */ /* 0x000fe40000010000 */
[----:B------:R-:W-:Y:S01]  /*1650*/  FADD.FTZ R14, R115, R14 ;  /* 0x0000000e730e7221 */ /* 0x000fe20000010000 */
[----:B------:R-:W-:Y:S06]  /*1660*/  BRA `(.L_x_7142) ;  /* 0x0000000000887947 */ /* 0x000fec0003800000 */
.L_x_7140:
[----:B------:R-:W-:Y:S05]  /*1670*/  @!P1 BRA `(.L_x_7143) ;  /* 0x0000000000549947 */ /* 0x000fea0003800000 */
        /* <DEDUP_REMOVED lines=21> */
.L_x_7143:
[----:B-----5:R-:W-:Y:S02]  /*17d0*/  PRMT R17, R112, 0x7632, R17 ;  /* 0x0000763270117816 */ /* 0x020fe40000000011 */
[----:B------:R-:W-:Y:S02]  /*17e0*/  PRMT R19, R113, 0x7632, R19 ;  /* 0x0000763271137816 */ /* 0x000fe40000000013 */
[----:B0-----:R-:W-:Y:S02]  /*17f0*/  PRMT R13, R114, 0x7632, R13 ;  /* 0x00007632720d7816 */ /* 0x001fe4000000000d */
        /* <DEDUP_REMOVED lines=9> */
.L_x_7142:
[----:B------:R-:W0:Y:S02]  /*1890*/  LDC.64 R112, c[0x0][0x3a8] ;  /* 0x0000ea00ff707b82 */ /* 0x000e240000000a00 */
[----:B0-----:R-:W-:-:S04]  /*18a0*/  IMAD.WIDE.U32 R112, R117, 0x20, R112 ;  /* 0x0000002075707825 */ /* 0x001fc800078e0070 */
[----:B------:R-:W-:Y:S01]  /*18b0*/  VIADD R117, R117, 0x80 ;  /* 0x0000008075757836 */ /* 0x000fe20000000000 */
[----:B------:R0:W-:Y:S04]  /*18c0*/  STG.E.128 desc[UR8][R112.64], R16 ;  /* 0x0000001070007986 */ /* 0x0001e8000c101d08 */
[----:B------:R0:W-:Y:S02]  /*18d0*/  STG.E.128 desc[UR8][R112.64+0x10], R12 ;  /* 0x0000100c70007986 */ /* 0x0001e4000c101d08 */
.L_x_7139:
[----:B------:R-:W-:Y:S05]  /*18e0*/  BSYNC.RECONVERGENT B0 ;  /* 0x0000000000007941 */ /* 0x000fea0003800200 */
.L_x_7138:
        /* <DEDUP_REMOVED lines=10> */
[----:B--2---:R-:W-:-:S05]  /*1990*/  IMAD.WIDE.U32 R4, R117, 0x10, R4 ;  /* 0x0000001075047825 */ /* 0x004fca00078e0004 */
[----:B01----:R0:W5:Y:S01]  /*19a0*/  LDG.E.128 R112, desc[UR8][R4.64] ;  /* 0x0000000804707981 */ /* 0x003162000c1e1d00 */
[----:B---3--:R-:W-:-:S05]  /*19b0*/  @P0 IMAD.WIDE.U32 R6, R117, 0x10, R6 ;  /* 0x0000001075060825 */ /* 0x008fca00078e0006 */
[----:B------:R0:W5:Y:S01]  /*19c0*/  @P0 LDG.E.128 R36, desc[UR8][R6.64] ;  /* 0x0000000806240981 */ /* 0x000162000c1e1d00 */
[----:B----4-:R-:W-:-:S05]  /*19d0*/  @P1 IMAD.WIDE.U32 R8, R117, 0x20, R8 ;  /* 0x0000002075081825 */ /* 0x010fca00078e0008 */
        /* <DEDUP_REMOVED lines=11> */
[----:B------:R-:W-:-:S02]  /*1a90*/  PRMT R4, R114, 0x7632, R4 ;  /* 0x0000763272047816 */ /* 0x000fc40000000004 */
[----:B------:R-:W-:Y:S02]  /*1aa0*/  SHF.L.U32 R6, R6, 0x10, RZ ;  /* 0x0000001006067819 */ /* 0x000fe400000006ff */
        /* <DEDUP_REMOVED lines=32> */
.L_x_7147:
[----:B0----5:R-:W-:Y:S02]  /*1cb0*/  PRMT R5, R112, 0x7632, R5 ;  /* 0x0000763270057816 */ /* 0x021fe40000000005 */
[----:B------:R-:W-:Y:S02]  /*1cc0*/  PRMT R4, R36, 0x7632, R4 ;  /* 0x0000763224047816 */ /* 0x000fe40000000004 */
[----:B------:R-:W-:Y:S02]  /*1cd0*/  SHF.L.U32 R5, R5, 0x10, RZ ;  /* 0x0000001005057819 */ /* 0x000fe400000006ff */
[----:B------:R-:W-:Y:S01]  /*1ce0*/  PRMT R7, R113, 0x7632, R7 ;  /* 0x0000763271077816 */ /* 0x000fe20000000007 */
[----:B------:R-:W-:Y:S01]  /*1cf0*/  IMAD.U32 R4, R4, 0x10000, RZ ;  /* 0x0001000004047824 */ /* 0x000fe200078e00ff */
[----:B------:R-:W-:Y:S02]  /*1d00*/  PRMT R6, R37, 0x7632, R6 ;  /* 0x0000763225067816 */ /* 0x000fe40000000006 */
[----:B------:R-:W-:Y:S01]  /*1d10*/  SHF.L.U32 R9, R7, 0x10, RZ ;  /* 0x0000001007097819 */ /* 0x000fe200000006ff */
[--C-:B------:R-:W-:Y:S01]  /*1d20*/  FADD.FTZ R5, R5, R4.reuse ;  /* 0x0000000405057221 */ /* 0x100fe20000010000 */
[----:B------:R-:W-:-:S02]  /*1d30*/  PRMT R4, R114, 0x7632, R4 ;  /* 0x0000763272047816 */ /* 0x000fc40000000004 */
[----:B------:R-:W-:Y:S02]  /*1d40*/  SHF.L.U32 R6, R6, 0x10, RZ ;  /* 0x0000001006067819 */ /* 0x000fe400000006ff */
[----:B------:R-:W-:Y:S02]  /*1d50*/  SHF.L.U32 R119, R4, 0x10, RZ ;  /* 0x0000001004777819 */ /* 0x000fe400000006ff */
[----:B------:R-:W-:Y:S02]  /*1d60*/  PRMT R4, R38, 0x7632, R4 ;  /* 0x0000763226047816 */ /* 0x000fe40000000004 */
[----:B------:R-:W-:Y:S02]  /*1d70*/  PRMT R7, R39, 0x7632, R7 ;  /* 0x0000763227077816 */ /* 0x000fe40000000007 */
[----:B------:R-:W-:Y:S02]  /*1d80*/  SHF.L.U32 R4, R4, 0x10, RZ ;  /* 0x0000001004047819 */ /* 0x000fe400000006ff */
[----:B------:R-:W-:-:S02]  /*1d90*/  PRMT R8, R115, 0x7632, R8 ;  /* 0x0000763273087816 */ /* 0x000fc40000000008 */
[----:B------:R-:W-:Y:S01]  /*1da0*/  SHF.L.U32 R11, R7, 0x10, RZ ;  /* 0x00000010070b7819 */ /* 0x000fe200000006ff */
[----:B------:R-:W-:Y:S01]  /*1db0*/  FADD.FTZ R7, R9, R6 ;  /* 0x0000000609077221 */ /* 0x000fe20000010000 */
[----:B------:R-:W-:Y:S01]  /*1dc0*/  FADD.FTZ R9, R119, R4 ;  /* 0x0000000477097221 */ /* 0x000fe20000010000 */
        /* <DEDUP_REMOVED lines=11> */
[----:B------:R-:W-:-:S03]  /*1e80*/  SHF.L.U32 R115, R39, 0x10, RZ ;  /* 0x0000001027737819 */ /* 0x000fc600000006ff */
[----:B------:R-:W-:Y:S02]  /*1e90*/  FADD.FTZ R8, R113, R8 ;  /* 0x0000000871087221 */ /* 0x000fe40000010000 */
[----:B------:R-:W-:Y:S01]  /*1ea0*/  FADD.FTZ R10, R115, R10 ;  /* 0x0000000a730a7221 */ /* 0x000fe20000010000 */
[----:B------:R-:W-:Y:S06]  /*1eb0*/  BRA `(.L_x_7148) ;  /* 0x0000000000887947 */ /* 0x000fec0003800000 */
.L_x_7146:
[----:B------:R-:W-:Y:S05]  /*1ec0*/  @!P1 BRA `(.L_x_7149) ;  /* 0x0000000000549947 */ /* 0x000fea0003800000 */
[----:B0----5:R-:W-:Y:S02]  /*1ed0*/  PRMT R4, R112, 0x7632, R4 ;  /* 0x0000763270047816 */ /* 0x021fe40000000004 */
[----:B------:R-:W-:Y:S02]  /*1ee0*/  PRMT R6, R113, 0x7632, R6 ;  /* 0x0000763271067816 */ /* 0x000fe40000000006 */
[----:B------:R-:W-:Y:S02]  /*1ef0*/  PRMT R7, R114, 0x7632, R7 ;  /* 0x0000763272077816 */ /* 0x000fe40000000007 */
[C---:B------:R-:W-:Y:S01]  /*1f00*/  PRMT R8, R115.reuse, 0x7632, R8 ;  /* 0x0000763273087816 */ /* 0x040fe20000000008 */
[----:B------:R-:W-:Y:S01]  /*1f10*/  IMAD.U32 R115, R115, 0x10000, RZ ;  /* 0x0001000073737824 */ /* 0x000fe200078e00ff */
        /* <DEDUP_REMOVED lines=16> */
.L_x_7149:
        /* <DEDUP_REMOVED lines=12> */
.L_x_7148:
[----:B------:R-:W0:Y:S02]  /*20e0*/  LDC.64 R112, c[0x0][0x3a8] ;  /* 0x0000ea00ff707b82 */ /* 0x000e240000000a00 */
[C---:B0-----:R-:W-:Y:S01]  /*20f0*/  IMAD.WIDE.U32 R112, R117.reuse, 0x20, R112 ;  /* 0x0000002075707825 */ /* 0x041fe200078e0070 */
[----:B------:R-:W-:-:S04]  /*2100*/  IADD3 R117, PT, PT, R117, 0x80, RZ ;  /* 0x0000008075757810 */ /* 0x000fc80007ffe0ff */
[----:B------:R2:W-:Y:S04]  /*2110*/  STG.E.128 desc[UR8][R112.64], R4 ;  /* 0x0000000470007986 */ /* 0x0005e8000c101d08 */
[----:B------:R2:W-:Y:S02]  /*2120*/  STG.E.128 desc[UR8][R112.64+0x10], R8 ;  /* 0x0000100870007986 */ /* 0x0005e4000c101d08 */
.L_x_7145:
[----:B------:R-:W-:Y:S05]  /*2130*/  BSYNC.RECONVERGENT B0 ;  /* 0x0000000000007941 */ /* 0x000fea0003800200 */
.L_x_7144:
        /* <DEDUP_REMOVED lines=28> */
[----:B------:R-:W-:Y:S01]  /*2300*/  SHF.L.U32 R107, R107, 0x10, RZ ;  /* 0x000000106b6b7819 */ /* 0x000fe200000006ff */
[----:B------:R-:W-:Y:S01]  /*2310*/  IMAD.U32 R124, R104, 0x10000, RZ ;  /* 0x00010000687c7824 */ /* 0x000fe200078e00ff */
[----:B------:R-:W-:Y:S02]  /*2320*/  PRMT R104, R38, 0x7632, R104 ;  /* 0x0000763226687816 */ /* 0x000fe40000000068 */
        /* <DEDUP_REMOVED lines=29> */
.L_x_7153:
        /* <DEDUP_REMOVED lines=13> */
[----:B------:R-:W-:-:S02]  /*25d0*/  SHF.L.U32 R104, R104, 0x10, RZ ;  /* 0x0000001068687819 */ /* 0x000fc400000006ff */
[----:B------:R-:W-:Y:S02]  /*25e0*/  PRMT R108, R115, 0x7632, R108 ;  /* 0x00007632736c7816 */ /* 0x000fe4000000006c */
[----:B------:R-:W-:Y:S01]  /*25f0*/  SHF.L.U32 R111, R107, 0x10, RZ ;  /* 0x000000106b6f7819 */ /* 0x000fe200000006ff */
[----:B------:R-:W-:Y:S01]  /*2600*/  FADD.FTZ R107, R109, R106 ;  /* 0x0000006a6d6b7221 */ /* 0x000fe20000010000 */
[----:B------:R-:W-:Y:S01]  /*2610*/  FADD.FTZ R109, R119, R104 ;  /* 0x00000068776d7221 */ /* 0x000fe20000010000 */
[----:B------:R-:W-:Y:S01]  /*2620*/  SHF.L.U32 R106, R113, 0x10, RZ ;  /* 0x00000010716a7819 */ /* 0x000fe200000006ff */
[----:B------:R-:W-:Y:S01]  /*2630*/  IMAD.U32 R108, R108, 0x10000, RZ ;  /* 0x000100006c6c7824 */ /* 0x000fe200078e00ff */
        /* <DEDUP_REMOVED lines=13> */
.L_x_7152:
        /* <DEDUP_REMOVED lines=22> */
.L_x_7155:
[C---:B0----5:R-:W-:Y:S01]  /*2870*/  PRMT R105, R112.reuse, 0x7632, R105 ;  /* 0x0000763270697816 */ /* 0x061fe20000000069 */
[----:B------:R-:W-:Y:S01]  /*2880*/  IMAD.U32 R104, R112, 0x10000, RZ ;  /* 0x0001000070687824 */ /* 0x000fe200078e00ff */
[----:B------:R-:W-:Y:S02]  /*2890*/  PRMT R107, R113, 0x7632, R107 ;  /* 0x00007632716b7816 */ /* 0x000fe4000000006b */
[C---:B------:R-:W-:Y:S02]  /*28a0*/  PRMT R109, R114.reuse, 0x7632, R109 ;  /* 0x00007632726d7816 */ /* 0x040fe4000000006d */
        /* <DEDUP_REMOVED lines=8> */
.L_x_7154:
[----:B------:R-:W0:Y:S02]  /*2930*/  LDC.64 R112, c[0x0][0x3a8] ;  /* 0x0000ea00ff707b82 */ /* 0x000e240000000a00 */
[----:B0-----:R-:W-:-:S05]  /*2940*/  IMAD.WIDE.U32 R112, R117, 0x20, R112 ;  /* 0x0000002075707825 */ /* 0x001fca00078e0070 */
[----:B------:R3:W-:Y:S04]  /*2950*/  STG.E.128 desc[UR8][R112.64], R104 ;  /* 0x0000006870007986 */ /* 0x0007e8000c101d08 */
[----:B------:R3:W-:Y:S02]  /*2960*/  STG.E.128 desc[UR8][R112.64+0x10], R108 ;  /* 0x0000106c70007986 */ /* 0x0007e4000c101d08 */
.L_x_7151:
[----:B------:R-:W-:Y:S05]  /*2970*/  BSYNC.RECONVERGENT B0 ;  /* 0x0000000000007941 */ /* 0x000fea0003800200 */
.L_x_7150:
        /* <DEDUP_REMOVED lines=47> */
[----:B0-----:R-:W-:-:S04]  /*2c70*/  LOP3.LUT R121, R117, 0x1f, RZ, 0xc0, !PT ;  /* 0x0000001f75797812 */ /* 0x001fc800078ec0ff */
        /* <DEDUP_REMOVED lines=88> */
.L_x_7157:
[----:B------:R-:W-:Y:S05]  /*3200*/  BSYNC.RECONVERGENT B0 ;  /* 0x0000000000007941 */ /* 0x000fea0003800200 */
.L_x_7156:
[----:B------:R-:W-:Y:S01]  /*3210*/  BAR.SYNC.DEFER_BLOCKING 0x0 ;  /* 0x0000000000007b1d */ /* 0x000fe20000010000 */
[----:B------:R-:W-:Y:S01]  /*3220*/  HFMA2 R119, -RZ, RZ, 0, 0 ;  /* 0x00000000ff777431 */ /* 0x000fe200000001ff */
[----:B0-----:R-:W-:-:S04]  /*3230*/  CS2R R112, SRZ ;  /* 0x0000000000707805 */ /* 0x001fc8000001ff00 */
        /* <DEDUP_REMOVED lines=10> */
.L_x_7159:
[----:B------:R-:W-:Y:S05]  /*32e0*/  BSYNC.RECONVERGENT B0 ;  /* 0x0000000000007941 */ /* 0x000fea0003800200 */
.L_x_7158:
[----:B------:R-:W1:Y:S01]  /*32f0*/  SHFL.DOWN PT, R114, R119, 0x2, 0x1f ;  /* 0x08401f0077727f89 */ /* 0x000e6200000e0000 */
[-C--:B------:R-:W-:Y:S01]  /*3300*/  I2FP.F32.S32 R121, R119.reuse ;  /* 0x0000007700797245 */ /* 0x080fe20000201400 */
[----:B------:R-:W-:Y:S01]  /*3310*/  BSSY.RECONVERGENT B0, `(.L_x_7160) ;  /* 0x0000054000007945 */ /* 0x000fe20003800200 */
[----:B------:R-:W-:Y:S01]  /*3320*/  ISETP.NE.AND P1, PT, R117, RZ, PT ;  /* 0x000000ff7500720c */ /* 0x000fe20003f25270 */
[----:B0-----:R-:W0:Y:S01]  /*3330*/  SHFL.DOWN PT, R115, R112, 0x2, 0x1f ;  /* 0x08401f0070737f89 */ /* 0x001e2200000e0000 */
[----:B------:R-:W-:Y:S02]  /*3340*/  ISETP.NE.AND P5, PT, RZ, UR7, PT ;  /* 0x00000007ff007c0c */ /* 0x000fe4000bfa5270 */
[----:B------:R-:W-:Y:S02]  /*3350*/  MOV R125, UR6 ;  /* 0x00000006007d7c02 */ /* 0x000fe40008000f00 */
[----:B-1----:R-:W-:Y:S02]  /*3360*/  I2FP.F32.S32 R118, R114 ;  /* 0x0000007200767245 */ /* 0x002fe40000201400 */
[----:B------:R-:W-:Y:S01]  /*3370*/  IADD3 R114, PT, PT, R114, R119, RZ ;  /* 0x0000007772727210 */ /* 0x000fe20007ffe0ff */
[----:B0-----:R-:W-:-:S02]  /*3380*/  FADD.FTZ R120, -R115, R112 ;  /* 0x0000007073787221 */ /* 0x001fc40000010100 */
[----:B------:R-:W-:Y:S01]  /*3390*/  FMUL.FTZ R122, R115, R118 ;  /* 0x00000076737a7220 */ /* 0x000fe20000410000 */
[----:B------:R-:W-:Y:S01]  /*33a0*/  I2FP.F32.S32 R115, R114 ;  /* 0x0000007200737245 */ /* 0x000fe20000201400 */
[----:B------:R-:W-:Y:S01]  /*33b0*/  SHFL.DOWN PT, R119, R114, 0x1, 0x1f ;  /* 0x08201f0072777f89 */ /* 0x000fe200000e0000 */
[----:B------:R-:W-:Y:S01]  /*33c0*/  FMUL.FTZ R120, R120, R120 ;  /* 0x0000007878787220 */ /* 0x000fe20000410000 */
[----:B------:R-:W-:Y:S02]  /*33d0*/  FFMA.FTZ R123, R121, R112, R122 ;  /* 0x00000070797b7223 */ /* 0x000fe4000001007a */
[----:B------:R-:W0:Y:S01]  /*33e0*/  SHFL.DOWN PT, R122, R113, 0x2, 0x1f ;  /* 0x08401f00717a7f89 */ /* 0x000e2200000e0000 */
[----:B------:R-:W-:Y:S02]  /*33f0*/  FMUL.FTZ R121, R120, R121 ;  /* 0x0000007978797220 */ /* 0x000fe40000410000 */
[----:B------:R-:W1:Y:S02]  /*3400*/  MUFU.RCP R120, R115 ;  /* 0x0000007300787308 */ /* 0x000e640000001000 */
[----:B------:R-:W-:Y:S01]  /*3410*/  FMUL.FTZ R118, R121, R118 ;  /* 0x0000007679767220 */ /* 0x000fe20000410000 */
[----:B-1----:R-:W-:Y:S01]  /*3420*/  FMUL.FTZ R112, R120, R123 ;  /* 0x0000007b78707220 */ /* 0x002fe20000410000 */
[----:B0-----:R-:W-:-:S04]  /*3430*/  FADD.FTZ R123, R122, R113 ;  /* 0x000000717a7b7221 */ /* 0x001fc80000010000 */
[----:B------:R-:W0:Y:S01]  /*3440*/  SHFL.DOWN PT, R121, R112, 0x1, 0x1f ;  /* 0x08201f0070797f89 */ /* 0x000e2200000e0000 */
[-C--:B------:R-:W-:Y:S01]  /*3450*/  I2FP.F32.S32 R122, R119.reuse ;  /* 0x00000077007a7245 */ /* 0x080fe20000201400 */
[----:B------:R-:W-:Y:S01]  /*3460*/  FFMA.FTZ R120, R120, R118, R123 ;  /* 0x0000007678787223 */ /* 0x000fe2000001007b */
[----:B------:R-:W-:-:S04]  /*3470*/  IADD3 R118, PT, PT, R114, R119, RZ ;  /* 0x0000007772767210 */ /* 0x000fc80007ffe0ff */
[----:B------:R-:W1:Y:S01]  /*3480*/  SHFL.DOWN PT, R123, R120, 0x1, 0x1f ;  /* 0x08201f00787b7f89 */ /* 0x000e6200000e0000 */
[----:B------:R-:W-:-:S04]  /*3490*/  I2FP.F32.S32 R118, R118 ;  /* 0x0000007600767245 */ /* 0x000fc80000201400 */
[----:B------:R2:W3:Y:S02]  /*34a0*/  MUFU.RCP R113, R118 ;  /* 0x0000007600717308 */ /* 0x0004e40000001000 */
[----:B--2---:R-:W2:Y:S01]  /*34b0*/  LDC R118, c[0x0][0x448] ;  /* 0x00011200ff767b82 */ /* 0x004ea20000000800 */
[----:B0-----:R-:W-:Y:S01]  /*34c0*/  FADD.FTZ R119, R112, -R121 ;  /* 0x8000007970777221 */ /* 0x001fe20000010000 */
[----:B------:R-:W-:-:S03]  /*34d0*/  FMUL.FTZ R124, R121, R122 ;  /* 0x0000007a797c7220 */ /* 0x000fc60000410000 */
[----:B------:R-:W-:Y:S01]  /*34e0*/  FMUL.FTZ R114, R119, R119 ;  /* 0x0000007777727220 */ /* 0x000fe20000410000 */
[----:B------:R-:W-:-:S03]  /*34f0*/  FFMA.FTZ R124, R115, R112, R124 ;  /* 0x00000070737c7223 */ /* 0x000fc6000001007c */
[----:B------:R-:W-:Y:S01]  /*3500*/  FMUL.FTZ R114, R115, R114 ;  /* 0x0000007273727220 */ /* 0x000fe20000410000 */
[----:B---3--:R-:W-:Y:S01]  /*3510*/  FMUL.FTZ R121, R113, R124 ;  /* 0x0000007c71797220 */ /* 0x008fe20000410000 */
[----:B-1----:R-:W-:Y:S01]  /*3520*/  FADD.FTZ R112, R120, R123 ;  /* 0x0000007b78707221 */ /* 0x002fe20000010000 */
[----:B------:R-:W-:Y:S01]  /*3530*/  MOV R123, UR6 ;  /* 0x00000006007b7c02 */ /* 0x000fe20008000f00 */
[----:B------:R-:W-:-:S03]  /*3540*/  FMUL.FTZ R114, R114, R122 ;  /* 0x0000007a72727220 */ /* 0x000fc60000410000 */
[----:B------:R-:W0:Y:S01]  /*3550*/  SHFL.IDX PT, R121, R121, RZ, 0x1f ;  /* 0x00001fff79797589 */ /* 0x000e2200000e0000 */
[----:B------:R-:W-:Y:S02]  /*3560*/  FFMA.FTZ R120, R113, R114, R112 ;  /* 0x0000007271787223 */ /* 0x000fe40000010070 */
[----:B------:R-:W1:Y:S03]  /*3570*/  @!P1 LDC.64 R114, c[0x0][0x3c0] ;  /* 0x0000f000ff729b82 */ /* 0x000e660000000a00 */
[----:B------:R-:W2:Y:S01]  /*3580*/  SHFL.IDX PT, R113, R120, RZ, 0x1f ;  /* 0x00001fff78717589 */ /* 0x000ea200000e0000 */
[----:B0-----:R-:W-:Y:S01]  /*3590*/  FMUL.FTZ R112, R121, R121 ;  /* 0x0000007979707220 */ /* 0x001fe20000410000 */
[----:B-1----:R-:W-:-:S04]  /*35a0*/  @!P1 IMAD.WIDE R114, R123, 0x4, R114 ;  /* 0x000000047b729825 */ /* 0x002fc800078e0272 */
[----:B------:R-:W-:Y:S01]  /*35b0*/  FSEL R119, R112, RZ, P5 ;  /* 0x000000ff70777208 */ /* 0x000fe20002800000 */
[----:B--2---:R-:W-:Y:S02]  /*35c0*/  FFMA.FTZ R118, R113, UR14, R118 ;  /* 0x0000000e71767c23 */ /* 0x004fe40008010076 */
[----:B------:R-:W0:Y:S01]  /*35d0*/  @!P1 LDC.64 R112, c[0x0][0x3c8] ;  /* 0x0000f200ff709b82 */ /* 0x000e220000000a00 */
[----:B------:R1:W-:Y:S01]  /*35e0*/  @!P1 STG.E desc[UR8][R114.64], R121 ;  /* 0x0000007972009986 */ /* 0x0003e2000c101908 */
[----:B------:R-:W-:Y:S01]  /*35f0*/  FADD.FTZ R119, R118, R119 ;  /* 0x0000007776777221 */ /* 0x000fe20000010000 */
[----:B------:R-:W-:-:S05]  /*3600*/  FSEL R118, R121, RZ, !P5 ;  /* 0x000000ff79767208 */ /* 0x000fca0006800000 */
[----:B------:R-:W2:Y:S01]  /*3610*/  MUFU.RSQ R119, R119 ;  /* 0x0000007700777308 */ /* 0x000ea20000001400 */
[----:B0-----:R-:W-:-:S05]  /*3620*/  @!P1 IMAD.WIDE R112, R125, 0x4, R112 ;  /* 0x000000047d709825 */ /* 0x001fca00078e0270 */
[----:B--2---:R1:W-:Y:S01]  /*3630*/  @!P1 STG.E desc[UR8][R112.64], R119 ;  /* 0x0000007770009986 */ /* 0x0043e2000c101908 */
[----:B------:R-:W-:Y:S05]  /*3640*/  @!P0 BRA `(.L_x_7161) ;  /* 0x0000000000808947 */ /* 0x000fea0003800000 */
[--C-:B-1----:R-:W-:Y:S01]  /*3650*/  FADD.FTZ R112, R24, -R118.reuse ;  /* 0x8000007618707221 */ /* 0x102fe20000010000 */
[--C-:B------:R-:W-:Y:S01]  /*3660*/  FADD.FTZ R120, R26, -R118.reuse ;  /* 0x800000761a787221 */ /* 0x100fe20000010000 */
[--C-:B------:R-:W-:Y:S01]  /*3670*/  FADD.FTZ R122, R27, -R118.reuse ;  /* 0x800000761b7a7221 */ /* 0x100fe20000010000 */
[--C-:B------:R-:W-:Y:S01]  /*3680*/  FADD.FTZ R124, R23, -R118.reuse ;  /* 0x80000076177c7221 */ /* 0x100fe20000010000 */
[----:B------:R-:W-:Y:S01]  /*3690*/  FMUL.FTZ R113, R119, R112 ;  /* 0x0000007077717220 */ /* 0x000fe20000410000 */
[----:B------:R-:W-:Y:S01]  /*36a0*/  FADD.FTZ R112, R25, -R118 ;  /* 0x8000007619707221 */ /* 0x000fe20000010000 */
        /* <DEDUP_REMOVED lines=8> */
[----:B------:R-:W-:Y:S01]  /*3730*/  FADD.FTZ R114, R20, -R118 ;  /* 0x8000007614727221 */ /* 0x000fe20000010000 */
[----:B------:R-:W-:-:S03]  /*3740*/  FFMA.FTZ R124, R124, R99, R91 ;  /* 0x000000637c7c7223 */ /* 0x000fc6000001005b */
[----:B------:R-:W-:Y:S02]  /*3750*/  F2FP.BF16.F32.PACK_AB R112, R113, R112 ;  /* 0x000000707170723e */ /* 0x000fe400000010ff */
[----:B------:R-:W-:Y:S01]  /*3760*/  F2FP.BF16.F32.PACK_AB R113, R122, R115 ;  /* 0x000000737a71723e */ /* 0x000fe200000010ff */
[----:B------:R-:W-:Y:S01]  /*3770*/  FMUL.FTZ R115, R119, R114 ;  /* 0x0000007277737220 */ /* 0x000fe20000410000 */
[--C-:B------:R-:W-:Y:S01]  /*3780*/  FADD.FTZ R114, R21, -R118.reuse ;  /* 0x8000007615727221 */ /* 0x100fe20000010000 */
[----:B------:R-:W-:-:S03]  /*3790*/  FADD.FTZ R122, R22, -R118 ;  /* 0x80000076167a7221 */ /* 0x000fc60000010000 */
[C---:B------:R-:W-:Y:S01]  /*37a0*/  FMUL.FTZ R120, R119.reuse, R114 ;  /* 0x0000007277787220 */ /* 0x040fe20000410000 */
[----:B------:R-:W-:Y:S01]  /*37b0*/  FMUL.FTZ R121, R119, R122 ;  /* 0x0000007a77797220 */ /* 0x000fe20000410000 */
[----:B------:R-:W-:Y:S02]  /*37c0*/  FFMA.FTZ R114, R115, R96, R88 ;  /* 0x0000006073727223 */ /* 0x000fe40000010058 */
[----:B------:R-:W-:Y:S01]  /*37d0*/  FFMA.FTZ R115, R120, R97, R89 ;  /* 0x0000006178737223 */ /* 0x000fe20000010059 */
[----:B------:R-:W-:-:S04]  /*37e0*/  FFMA.FTZ R121, R121, R98, R90 ;  /* 0x0000006279797223 */ /* 0x000fc8000001005a */
[----:B------:R-:W-:Y:S02]  /*37f0*/  F2FP.BF16.F32.PACK_AB R114, R115, R114 ;  /* 0x000000727372723e */ /* 0x000fe400000010ff */
[----:B------:R-:W-:Y:S02]  /*3800*/  F2FP.BF16.F32.PACK_AB R115, R124, R121 ;  /* 0x000000797c73723e */ /* 0x000fe400000010ff */
[----:B------:R-:W0:Y:S02]  /*3810*/  LDC.64 R120, c[0x0][0x428] ;  /* 0x00010a00ff787b82 */ /* 0x000e240000000a00 */
[C---:B0-----:R-:W-:Y:S01]  /*3820*/  IMAD.WIDE.U32 R120, R2.reuse, 0x10, R120 ;  /* 0x0000001002787825 */ /* 0x041fe200078e0078 */
[----:B------:R-:W-:-:S04]  /*3830*/  IADD3 R2, PT, PT, R2, 0x80, RZ ;  /* 0x0000008002027810 */ /* 0x000fc80007ffe0ff */
[----:B------:R0:W-:Y:S03]  /*3840*/  STG.E.128 desc[UR8][R120.64], R112 ;  /* 0x0000007078007986 */ /* 0x0001e6000c101d08 */
.L_x_7161:
[----:B------:R-:W-:Y:S05]  /*3850*/  BSYNC.RECONVERGENT B0 ;  /* 0x0000000000007941 */ /* 0x000fea0003800200 */
.L_x_7160:
[----:B------:R-:W-:Y:S04]  /*3860*/  BSSY.RECONVERGENT B0, `(.L_x_7162) ;  /* 0x0000022000007945 */ /* 0x000fe80003800200 */
[----:B------:R-:W-:Y:S05]  /*3870*/  @!P2 BRA `(.L_x_7163) ;  /* 0x000000000080a947 */ /* 0x000fea0003800000 */
[--C-:B01----:R-:W-:Y:S01]  /*3880*/  FADD.FTZ R112, R16, -R118.reuse ;  /* 0x8000007610707221 */ /* 0x103fe20000010000 */
        /* <DEDUP_REMOVED lines=31> */
.L_x_7163:
[----:B------:R-:W-:Y:S05]  /*3a80*/  BSYNC.RECONVERGENT B0 ;  /* 0x0000000000007941 */ /* 0x000fea0003800200 */
.L_x_7162:
[----:B------:R-:W-:Y:S04]  /*3a90*/  BSSY.RECONVERGENT B0, `(.L_x_7164) ;  /* 0x0000022000007945 */ /* 0x000fe80003800200 */
[----:B------:R-:W-:Y:S05]  /*3aa0*/  @!P3 BRA `(.L_x_7165) ;  /* 0x000000000080b947 */ /* 0x000fea0003800000 */
[--C-:B012---:R-:W-:Y:S01]  /*3ab0*/  FADD.FTZ R112, R4, -R118.reuse ;  /* 0x8000007604707221 */ /* 0x107fe20000010000 */
        /* <DEDUP_REMOVED lines=31> */
.L_x_7165:
[----:B------:R-:W-:Y:S05]  /*3cb0*/  BSYNC.RECONVERGENT B0 ;  /* 0x0000000000007941 */ /* 0x000fea0003800200 */
.L_x_7164:
[----:B------:R-:W-:Y:S04]  /*3cc0*/  BSSY.RECONVERGENT B0, `(.L_x_7166) ;  /* 0x0000021000007945 */ /* 0x000fe80003800200 */
        /* <DEDUP_REMOVED lines=26> */
[----:B------:R-:W-:-:S02]  /*3e70*/  F2FP.BF16.F32.PACK_AB R114, R119, R114 ;  /* 0x000000727772723e */ /* 0x000fc400000010ff */
[----:B------:R-:W0:Y:S01]  /*3e80*/  LDC.64 R118, c[0x0][0x428] ;  /* 0x00010a00ff767b82 */ /* 0x000e220000000a00 */
[----:B------:R-:W-:Y:S02]  /*3e90*/  F2FP.BF16.F32.PACK_AB R113, R120, R113 ;  /* 0x000000717871723e */ /* 0x000fe400000010ff */
[----:B------:R-:W-:Y:S01]  /*3ea0*/  F2FP.BF16.F32.PACK_AB R112, R121, R122 ;  /* 0x0000007a7970723e */ /* 0x000fe200000010ff */
[----:B0-----:R-:W-:-:S05]  /*3eb0*/  IMAD.WIDE.U32 R118, R2, 0x10, R118 ;  /* 0x0000001002767825 */ /* 0x001fca00078e0076 */
[----:B------:R4:W-:Y:S02]  /*3ec0*/  STG.E.128 desc[UR8][R118.64], R112 ;  /* 0x0000007076007986 */ /* 0x0009e4000c101d08 */
.L_x_7167:
[----:B------:R-:W-:Y:S05]  /*3ed0*/  BSYNC.RECONVERGENT B0 ;  /* 0x0000000000007941 */ /* 0x000fea0003800200 */
.L_x_7166:
[----:B------:R-:W-:Y:S02]  /*3ee0*/  UIADD3 UR6, UPT, UPT, UR6, UR16, URZ ;  /* 0x0000001006067290 */ /* 0x000fe4000fffe0ff */
[----:B------:R-:W-:Y:S02]  /*3ef0*/  UPLOP3.LUT UP1, UPT, UPT, UPT, UP1, 0x40, 0x4 ;  /* 0x000000000004789c */ /* 0x000fe40003f2e810 */
[----:B------:R-:W-:-:S09]  /*3f00*/  UISETP.GE.AND UP0, UPT, UR6, UR17, UPT ;  /* 0x000000110600728c */ /* 0x000fd2000bf06270 */
[----:B------:R-:W-:Y:S05]  /*3f10*/  BRA.U !UP0, `(.L_x_7168) ;  /* 0xffffffc908207547 */ /* 0x000fea000b83ffff */
[----:B------:R-:W-:Y:S05]  /*3f20*/  EXIT ;  /* 0x000000000000794d */ /* 0x000fea0003800000 */
.L_x_7169:
        /* <DEDUP_REMOVED lines=13> */
.L_x_17974:


//--------------------- .text._ZN10layer_norm31ln_parallel_residual_fwd_kernelINS_13Kernel_traitsIf13__nv_bfloat16fS2_fjLj4096ELj1ELj1ELj4ELj16ENS_18Kernel_traits_baseILj4096EfS2_fS2_fjLj128EEEEELb0ELb1ELb1EEEvNS_9FwdParamsE --------------------------
	.section	.text._ZN10layer_norm31ln_parallel_residual_fwd_kernelINS_13Kernel_traitsIf13__nv_bfloat16fS2_fjLj4096ELj1ELj1ELj4ELj16ENS_18Kernel_traits_baseILj4096EfS2_fS2_fjLj128EEEEELb0ELb1ELb1EEEvNS_9FwdParamsE,"ax",@progbits
	.align	128
        .global         _ZN10layer_norm31ln_parallel_residual_fwd_kernelINS_13Kernel_traitsIf13__nv_bfloat16fS2_fjLj4096ELj1ELj1ELj4ELj16ENS_18Kernel_traits_baseILj4096EfS2_fS2_fjLj128EEEEELb0ELb1ELb1EEEvNS_9FwdParamsE
        .type           _ZN10layer_norm31ln_parallel_residual_fwd_kernelINS_13Kernel_traitsIf13__nv_bfloat16fS2_fjLj4096ELj1ELj1ELj4ELj16ENS_18Kernel_traits_baseILj4096EfS2_fS2_fjLj128EEEEELb0ELb1ELb1EEEvNS_9FwdParamsE,@function
        .size           _ZN10layer_norm31ln_parallel_residual_fwd_kernelINS_13Kernel_traitsIf13__nv_bfloat16fS2_fjLj4096ELj1ELj1ELj4ELj16ENS_18Kernel_traits_baseILj4096EfS2_fS2_fjLj128EEEEELb0ELb1ELb1EEEvNS_9FwdParamsE,(.L_x_17975 - _ZN10layer_norm31ln_parallel_residual_fwd_kernelINS_13Kernel_traitsIf13__nv_bfloat16fS2_fjLj4096ELj1ELj1ELj4ELj16ENS_18Kernel_traits_baseILj4096EfS2_fS2_fjLj128EEEEELb0ELb1ELb1EEEvNS_9FwdParamsE)
        .other          _ZN10layer_norm31ln_parallel_residual_fwd_kernelINS_13Kernel_traitsIf13__nv_bfloat16fS2_fjLj4096ELj1ELj1ELj4ELj16ENS_18Kernel_traits_baseILj4096EfS2_fS2_fjLj128EEEEELb0ELb1ELb1EEEvNS_9FwdParamsE,@"STO_CUDA_ENTRY STV_DEFAULT"
_ZN10layer_norm31ln_parallel_residual_fwd_kernelINS_13Kernel_traitsIf13__nv_bfloat16fS2_fjLj4096ELj1ELj1ELj4ELj16ENS_18Kernel_traits_baseILj4096EfS2_fS2_fjLj128EEEEELb0ELb1ELb1EEEvNS_9FwdParamsE:
.text._ZN10layer_norm31ln_parallel_residual_fwd_kernelINS_13Kernel_traitsIf13__nv_bfloat16fS2_fjLj4096ELj1ELj1ELj4ELj16ENS_18Kernel_traits_baseILj4096EfS2_fS2_fjLj128EEEEELb0ELb1ELb1EEEvNS_9FwdParamsE:
        /* <DEDUP_REMOVED lines=8> */
[----:B---3--:R-:W-:Y:S05]  /*0080*/  BRA.U !UP0, `(.L_x_7170) ;  /* 0x0000000108547547 */ /* 0x008fea000b800000 */
[----:B------:R-:W2:Y:S08]  /*0090*/  LDC.64 R68, c[0x0][0x3d0] ;  /* 0x0000f400ff447b82 */ /* 0x000eb00000000a00 */
[----:B------:R-:W0:Y:S01]  /*00a0*/  LDC.64 R70, c[0x0][0x438] ;  /* 0x00010e00ff467b82 */ /* 0x000e220000000a00 */
[----:B--2---:R-:W-:-:S05]  /*00b0*/  IMAD.WIDE.U32 R68, R0, 0x20, R68 ;  /* 0x0000002000447825 */ /* 0x004fca00078e0044 */
[----:B------:R1:W5:Y:S01]  /*00c0*/  LDG.E.128 R64, desc[UR6][R68.64] ;  /* 0x0000000644407981 */ /* 0x000362000c1e1d00 */
[----:B0-----:R-:W-:-:S03]  /*00d0*/  IMAD.WIDE.U32 R70, R0, 0x20, R70 ;  /* 0x0000002000467825 */ /* 0x001fc600078e0046 */
        /* <DEDUP_REMOVED lines=16> */
.L_x_7170:
[----:B------:R-:W2:Y:S01]  /*01e0*/  LDC.64 R4, c[0x0][0x3d0] ;  /* 0x0000f400ff047b82 */ /* 0x000ea20000000a00 */
        /* <DEDUP_REMOVED lines=14> */
[----:B--2---:R-:W-:Y:S01]  /*02d0*/  IMAD.WIDE.U32 R12, R0, 0x20, R4 ;  /* 0x00000020000c7825 */ /* 0x004fe200078e0004 */
[----:B------:R-:W-:-:S04]  /*02e0*/  CS2R R4, SRZ ;  /* 0x0000000000047805 */ /* 0x000fc8000001ff00 */
[----:B------:R-:W5:Y:S04]  /*02f0*/  LDG.E.128 R64, desc[UR6][R12.64] ;  /* 0x000000060c407981 */ /* 0x000f68000c1e1d00 */
[----:B------:R-:W5:Y:S04]  /*0300*/  LDG.E.128 R60, desc[UR6][R12.64+0x10] ;  /* 0x000010060c3c7981 */ /* 0x000f68000c1e1d00 */
[----:B------:R-:W5:Y:S04]  /*0310*/  LDG.E.128 R56, desc[UR6][R12.64+0x1000] ;  /* 0x001000060c387981 */ /* 0x000f68000c1e1d00 */
[----:B------:R-:W5:Y:S04]  /*0320*/  LDG.E.128 R52, desc[UR6][R12.64+0x1010] ;  /* 0x001010060c347981 */ /* 0x000f68000c1e1d00 */
[----:B------:R-:W5:Y:S04]  /*0330*/  LDG.E.128 R48, desc[UR6][R12.64+0x2000] ;  /* 0x002000060c307981 */ /* 0x000f68000c1e1d00 */
[----:B------:R-:W5:Y:S04]  /*0340*/  LDG.E.128 R44, desc[UR6][R12.64+0x2010] ;  /* 0x002010060c2c7981 */ /* 0x000f68000c1e1d00 */
[----:B------:R-:W5:Y:S04]  /*0350*/  LDG.E.128 R40, desc[UR6][R12.64+0x3000] ;  /* 0x003000060c287981 */ /* 0x000f68000c1e1d00 */
[----:B------:R0:W5:Y:S02]  /*0360*/  LDG.E.128 R36, desc[UR6][R12.64+0x3010] ;  /* 0x003010060c247981 */ /* 0x000164000c1e1d00 */
[----:B0-----:R-:W-:-:S07]  /*0370*/  CS2R R12, SRZ ;  /* 0x00000000000c7805 */ /* 0x001fce000001ff00 */
.L_x_7171:
[----:B------:R-:W0:Y:S02]  /*0380*/  LDCU UR4, c[0x0][0x384] ;  /* 0x00007080ff0477ac */ /* 0x000e240008000800 */
[----:B0-----:R-:W-:-:S13]  /*0390*/  ISETP.GE.AND P0, PT, R2, UR4, PT ;  /* 0x0000000402007c0c */ /* 0x001fda000bf06270 */
[----:B------:R-:W-:Y:S05]  /*03a0*/  @P0 EXIT ;  /* 0x000000000000094d */ /* 0x000fea0003800000 */
[----:B------:R-:W0:Y:S01]  /*03b0*/  LDCU.64 UR4, c[0x0][0x398] ;  /* 0x00007300ff0477ac */ /* 0x000e220008000a00 */
[----:B------:R-:W2:Y:S01]  /*03c0*/  LDCU UR8, c[0x0][0x388] ;  /* 0x00007100ff0877ac */ /* 0x000ea20008000800 */
[----:B------:R-:W3:Y:S01]  /*03d0*/  LDCU.U8 UR14, c[0x0][0x410] ;  /* 0x00008200ff0e77ac */ /* 0x000ee20008000000 */
[----:B------:R-:W4:Y:S01]  /*03e0*/  LDCU UR9, c[0x0][0x400] ;  /* 0x00008000ff0977ac */ /* 0x000f220008000800 */
[----:B------:R-:W1:Y:S01]  /*03f0*/  LDCU.64 UR12, c[0x0][0x398] ;  /* 0x00007300ff0c77ac */ /* 0x000e620008000a00 */
[----:B0-----:R-:W-:Y:S01]  /*0400*/  ISETP.NE.U32.AND P0, PT, RZ, UR4, PT ;  /* 0x00000004ff007c0c */ /* 0x001fe2000bf05070 */
[----:B------:R-:W0:Y:S03]  /*0410*/  LDCU.64 UR10, c[0x0][0x3a0] ;  /* 0x00007400ff0a77ac */ /* 0x000e260008000a00 */
[----:B------:R-:W-:Y:S01]  /*0420*/  ISETP.NE.AND.EX P0, PT, RZ, UR5, PT, P0 ;  /* 0x00000005ff007c0c */ /* 0x000fe2000bf05300 */
[----:B-1234-:R-:W-:-:S12]  /*0430*/  UPLOP3.LUT UP1, UPT, UPT, UPT, UPT, 0x40, 0x4 ;  /* 0x000000000004789c */ /* 0x01efd80003f2e870 */
.L_x_7192:
[----:B0-----:R-:W-:Y:S01]  /*0440*/  ISETP.NE.U32.AND P1, PT, RZ, UR10, PT ;  /* 0x0000000aff007c0c */ /* 0x001fe2000bf25070 */
[----:B--2---:R-:W0:Y:S01]  /*0450*/  @P0 LDC.64 R80, c[0x0][0x398] ;  /* 0x0000e600ff500b82 */ /* 0x004e220000000a00 */
        /* <DEDUP_REMOVED lines=10> */
[----:B-----5:R-:W5:Y:S01]  /*0500*/  LDG.E.128 R84, desc[UR6][R84.64] ;  /* 0x0000000654547981 */ /* 0x020f62000c1e1d00 */
        /* <DEDUP_REMOVED lines=26> */
.L_x_7173:
        /* <DEDUP_REMOVED lines=21> */
.L_x_7172:
[----:B------:R-:W-:-:S04]  /*0800*/  UISETP.NE.U32.AND UP0, UPT, UR10, URZ, UPT ;  /* 0x000000ff0a00728c */ /* 0x000fc8000bf05070 */
[----:B------:R-:W-:-:S09]  /*0810*/  UISETP.NE.AND.EX UP0, UPT, UR11, URZ, UPT, UP0 ;  /* 0x000000ff0b00728c */ /* 0x000fd2000bf05300 */
[----:B------:R-:W-:Y:S05]  /*0820*/  BRA.U UP0, `(.L_x_7175) ;  /* 0x0000000100747547 */ /* 0x000fea000b800000 */
[----:B-----5:R-:W-:Y:S02]  /*0830*/  SHF.L.U32 R83, R84, 0x10, RZ ;  /* 0x0000001054537819 */ /* 0x020fe400000006ff */
[C---:B------:R-:W-:Y:S02]  /*0840*/  PRMT R92, R85.reuse, 0x7632, R92 ;  /* 0x00007632555c7816 */ /* 0x040fe4000000005c */
[----:B------:R-:W-:Y:S02]  /*0850*/  SHF.L.U32 R80, R68, 0x10, RZ ;  /* 0x0000001044507819 */ /* 0x000fe400000006ff */
[----:B------:R-:W-:Y:S02]  /*0860*/  SHF.L.U32 R85, R85, 0x10, RZ ;  /* 0x0000001055557819 */ /* 0x000fe400000006ff */
[----:B------:R-:W-:Y:S01]  /*0870*/  SHF.L.U32 R82, R69, 0x10, RZ ;  /* 0x0000001045527819 */ /* 0x000fe200000006ff */
[----:B------:R-:W-:Y:S01]  /*0880*/  FADD.FTZ R80, R83, R80 ;  /* 0x0000005053507221 */ /* 0x000fe20000010000 */
[----:B------:R-:W-:-:S02]  /*0890*/  PRMT R91, R84, 0x7632, R91 ;  /* 0x00007632545b7816 */ /* 0x000fc4000000005b */
[C---:B------:R-:W-:Y:S01]  /*08a0*/  PRMT R93, R86.reuse, 0x7632, R93 ;  /* 0x00007632565d7816 */ /* 0x040fe2000000005d */
[----:B------:R-:W-:Y:S01]  /*08b0*/  FADD.FTZ R82, R85, R82 ;  /* 0x0000005255527221 */ /* 0x000fe20000010000 */
[C---:B------:R-:W-:Y:S02]  /*08c0*/  PRMT R94, R87.reuse, 0x7632, R94 ;  /* 0x00007632575e7816 */ /* 0x040fe4000000005e */
[----:B------:R-:W-:Y:S02]  /*08d0*/  SHF.L.U32 R97, R87, 0x10, RZ ;  /* 0x0000001057617819 */ /* 0x000fe400000006ff */
[----:B------:R-:W-:Y:S02]  /*08e0*/  SHF.L.U32 R95, R86, 0x10, RZ ;  /* 0x00000010565f7819 */ /* 0x000fe400000006ff */
[----:B------:R-:W-:Y:S02]  /*08f0*/  SHF.L.U32 R83, R90, 0x10, RZ ;  /* 0x000000105a537819 */ /* 0x000fe400000006ff */
[----:B------:R-:W-:-:S02]  /*0900*/  SHF.L.U32 R87, R88, 0x10, RZ ;  /* 0x0000001058577819 */ /* 0x000fc400000006ff */
[----:B------:R-:W-:Y:S02]  /*0910*/  SHF.L.U32 R84, R70, 0x10, RZ ;  /* 0x0000001046547819 */ /* 0x000fe400000006ff */
        /* <DEDUP_REMOVED lines=14> */
.L_x_7175:
[C---:B-----5:R-:W-:Y:S02]  /*0a00*/  PRMT R80, R84.reuse, 0x7632, R80 ;  /* 0x0000763254507816 */ /* 0x060fe40000000050 */
[----:B------:R-:W-:Y:S02]  /*0a10*/  SHF.L.U32 R84, R84, 0x10, RZ ;  /* 0x0000001054547819 */ /* 0x000fe400000006ff */
[----:B------:R-:W-:Y:S02]  /*0a20*/  PRMT R82, R85, 0x7632, R82 ;  /* 0x0000763255527816 */ /* 0x000fe40000000052 */
[C---:B------:R-:W-:Y:S02]  /*0a30*/  PRMT R91, R86.reuse, 0x7632, R91 ;  /* 0x00007632565b7816 */ /* 0x040fe4000000005b */
[----:B------:R-:W-:Y:S02]  /*0a40*/  SHF.L.U32 R92, R86, 0x10, RZ ;  /* 0x00000010565c7819 */ /* 0x000fe400000006ff */
[----:B------:R-:W-:-:S02]  /*0a50*/  SHF.L.U32 R83, R68, 0x10, RZ ;  /* 0x0000001044537819 */ /* 0x000fc400000006ff */
[----:B------:R-:W-:Y:S02]  /*0a60*/  SHF.L.U32 R85, R85, 0x10, RZ ;  /* 0x0000001055557819 */ /* 0x000fe400000006ff */
[----:B------:R-:W-:Y:S01]  /*0a70*/  SHF.L.U32 R86, R69, 0x10, RZ ;  /* 0x0000001045567819 */ /* 0x000fe200000006ff */
[----:B------:R-:W-:Y:S01]  /*0a80*/  FADD.FTZ R83, R84, R83 ;  /* 0x0000005354537221 */ /* 0x000fe20000010000 */
[----:B------:R-:W-:Y:S02]  /*0a90*/  PRMT R94, R87, 0x7632, R94 ;  /* 0x00007632575e7816 */ /* 0x000fe4000000005e */
[----:B------:R-:W-:Y:S01]  /*0aa0*/  SHF.L.U32 R93, R70, 0x10, RZ ;  /* 0x00000010465d7819 */ /* 0x000fe200000006ff */
[----:B------:R-:W-:Y:S01]  /*0ab0*/  FADD.FTZ R85, R85, R86 ;  /* 0x0000005655557221 */ /* 0x000fe20000010000 */
[----:B------:R-:W-:Y:S02]  /*0ac0*/  SHF.L.U32 R95, R87, 0x10, RZ ;  /* 0x00000010575f7819 */ /* 0x000fe400000006ff */
[----:B------:R-:W-:Y:S01]  /*0ad0*/  SHF.L.U32 R84, R89, 0x10, RZ ;  /* 0x0000001059547819 */ /* 0x000fe200000006ff */
[----:B------:R-:W-:Y:S01]  /*0ae0*/  FADD.FTZ R93, R92, R93 ;  /* 0x0000005d5c5d7221 */ /* 0x000fe20000010000 */
[----:B------:R-:W-:-:S02]  /*0af0*/  SHF.L.U32 R81, R81, 0x10, RZ ;  /* 0x0000001051517819 */ /* 0x000fc400000006ff */
        /* <DEDUP_REMOVED lines=20> */
.L_x_7174:
        /* <DEDUP_REMOVED lines=20> */
[----:B------:R-:W-:Y:S02]  /*0d80*/  SHF.L.U32 R91, R68, 0x10, RZ ;  /* 0x00000010445b7819 */ /* 0x000fe400000006ff */
[----:B------:R-:W-:-:S02]  /*0d90*/  SHF.L.U32 R97, R70, 0x10, RZ ;  /* 0x0000001046617819 */ /* 0x000fc400000006ff */
[----:B------:R-:W-:Y:S01]  /*0da0*/  PRMT R90, R93, 0x7632, R90 ;  /* 0x000076325d5a7816 */ /* 0x000fe2000000005a */
[--C-:B------:R-:W-:Y:S01]  /*0db0*/  FADD.FTZ R91, R91, R92.reuse ;  /* 0x0000005c5b5b7221 */ /* 0x100fe20000010000 */
[----:B------:R-:W-:Y:S01]  /*0dc0*/  PRMT R92, R69, 0x7632, R92 ;  /* 0x00007632455c7816 */ /* 0x000fe2000000005c */
[--C-:B------:R-:W-:Y:S01]  /*0dd0*/  FADD.FTZ R97, R97, R94.reuse ;  /* 0x0000005e61617221 */ /* 0x100fe20000010000 */
        /* <DEDUP_REMOVED lines=31> */
.L_x_7177:
[C---:B0----5:R-:W-:Y:S02]  /*0fd0*/  PRMT R96, R92.reuse, 0x7632, R96 ;  /* 0x000076325c607816 */ /* 0x061fe40000000060 */
[----:B------:R-:W-:Y:S02]  /*0fe0*/  SHF.L.U32 R88, R92, 0x10, RZ ;  /* 0x000000105c587819 */ /* 0x000fe400000006ff */
[C---:B------:R-:W-:Y:S02]  /*0ff0*/  PRMT R97, R93.reuse, 0x7632, R97 ;  /* 0x000076325d617816 */ /* 0x040fe40000000061 */
        /* <DEDUP_REMOVED lines=10> */
[----:B------:R-:W-:Y:S02]  /*10a0*/  PRMT R89, R68, 0x7632, R89 ;  /* 0x0000763244597816 */ /* 0x000fe40000000059 */
[----:B------:R-:W-:-:S02]  /*10b0*/  PRMT R91, R69, 0x7632, R91 ;  /* 0x00007632455b7816 */ /* 0x000fc4000000005b */
[----:B------:R-:W-:Y:S02]  /*10c0*/  PRMT R93, R70, 0x7632, R93 ;  /* 0x00007632465d7816 */ /* 0x000fe4000000005d */
[----:B------:R-:W-:Y:S02]  /*10d0*/  PRMT R94, R71, 0x7632, R94 ;  /* 0x00007632475e7816 */ /* 0x000fe4000000005e */
[----:B------:R-:W-:Y:S02]  /*10e0*/  SHF.L.U32 R102, R95, 0x10, RZ ;  /* 0x000000105f667819 */ /* 0x000fe400000006ff */
[----:B------:R-:W-:Y:S02]  /*10f0*/  SHF.L.U32 R103, R71, 0x10, RZ ;  /* 0x0000001047677819 */ /* 0x000fe400000006ff */
        /* <DEDUP_REMOVED lines=14> */
.L_x_7176:
[----:B------:R-:W-:Y:S05]  /*11e0*/  @!P1 BRA `(.L_x_7179) ;  /* 0x0000000000549947 */ /* 0x000fea0003800000 */
[C---:B0----5:R-:W-:Y:S02]  /*11f0*/  PRMT R88, R92.reuse, 0x7632, R88 ;  /* 0x000076325c587816 */ /* 0x061fe40000000058 */
        /* <DEDUP_REMOVED lines=20> */
.L_x_7179:
        /* <DEDUP_REMOVED lines=12> */
.L_x_7178:
        /* <DEDUP_REMOVED lines=15> */
[C---:B-1---5:R-:W-:Y:S02]  /*14f0*/  PRMT R106, R100.reuse, 0x7632, R106 ;  /* 0x00007632646a7816 */ /* 0x062fe4000000006a */
[C---:B------:R-:W-:Y:S02]  /*1500*/  PRMT R108, R101.reuse, 0x7632, R108 ;  /* 0x00007632656c7816 */ /* 0x040fe4000000006c */
[----:B------:R-:W-:Y:S02]  /*1510*/  SHF.L.U32 R97, R101, 0x10, RZ ;  /* 0x0000001065617819 */ /* 0x000fe400000006ff */
[----:B------:R-:W-:Y:S02]  /*1520*/  SHF.L.U32 R100, R100, 0x10, RZ ;  /* 0x0000001064647819 */ /* 0x000fe400000006ff */
[----:B------:R-:W-:Y:S02]  /*1530*/  SHF.L.U32 R101, R68, 0x10, RZ ;  /* 0x0000001044657819 */ /* 0x000fe400000006ff */
[----:B------:R-:W-:-:S02]  /*1540*/  PRMT R98, R102, 0x7632, R98 ;  /* 0x0000763266627816 */ /* 0x000fc40000000062 */
[----:B------:R-:W-:Y:S01]  /*1550*/  SHF.L.U32 R99, R102, 0x10, RZ ;  /* 0x0000001066637819 */ /* 0x000fe200000006ff */
[--C-:B------:R-:W-:Y:S01]  /*1560*/  FADD.FTZ R101, R101, R100.reuse ;  /* 0x0000006465657221 */ /* 0x100fe20000010000 */
[----:B------:R-:W-:Y:S02]  /*1570*/  SHF.L.U32 R102, R69, 0x10, RZ ;  /* 0x0000001045667819 */ /* 0x000fe400000006ff */
[----:B------:R-:W-:Y:S02]  /*1580*/  SHF.L.U32 R110, R70, 0x10, RZ ;  /* 0x00000010466e7819 */ /* 0x000fe400000006ff */
[----:B------:R-:W-:Y:S01]  /*1590*/  PRMT R100, R68, 0x7632, R100 ;  /* 0x0000763244647816 */ /* 0x000fe20000000064 */
[----:B------:R-:W-:Y:S01]  /*15a0*/  FADD.FTZ R97, R102, R97 ;  /* 0x0000006166617221 */ /* 0x000fe20000010000 */
[----:B------:R-:W-:Y:S01]  /*15b0*/  PRMT R96, R103, 0x7632, R96 ;  /* 0x0000763267607816 */ /* 0x000fe20000000060 */
[----:B------:R-:W-:Y:S01]  /*15c0*/  FADD.FTZ R99, R110, R99 ;  /* 0x000000636e637221 */ /* 0x000fe20000010000 */
[----:B------:R-:W-:-:S02]  /*15d0*/  SHF.L.U32 R107, R100, 0x10, RZ ;  /* 0x00000010646b7819 */ /* 0x000fc400000006ff */
[----:B------:R-:W-:Y:S02]  /*15e0*/  PRMT R102, R69, 0x7632, R102 ;  /* 0x0000763245667816 */ /* 0x000fe40000000066 */
[----:B------:R-:W-:Y:S02]  /*15f0*/  PRMT R110, R70, 0x7632, R110 ;  /* 0x00007632466e7816 */ /* 0x000fe4000000006e */
        /* <DEDUP_REMOVED lines=24> */
.L_x_7181:
[C---:B-----5:R-:W-:Y:S02]  /*1780*/  PRMT R109, R101.reuse, 0x7632, R109 ;  /* 0x00007632656d7816 */ /* 0x060fe4000000006d */
[----:B-1----:R-:W-:Y:S02]  /*1790*/  SHF.L.U32 R98, R101, 0x10, RZ ;  /* 0x0000001065627819 */ /* 0x002fe400000006ff */
[----:B------:R-:W-:Y:S02]  /*17a0*/  SHF.L.U32 R96, R100, 0x10, RZ ;  /* 0x0000001064607819 */ /* 0x000fe400000006ff */
[----:B------:R-:W-:Y:S02]  /*17b0*/  SHF.L.U32 R101, R68, 0x10, RZ ;  /* 0x0000001044657819 */ /* 0x000fe400000006ff */
[----:B------:R-:W-:Y:S02]  /*17c0*/  PRMT R107, R100, 0x7632, R107 ;  /* 0x00007632646b7816 */ /* 0x000fe4000000006b */
[C---:B------:R-:W-:Y:S01]  /*17d0*/  PRMT R99, R102.reuse, 0x7632, R99 ;  /* 0x0000763266637816 */ /* 0x040fe20000000063 */
[----:B------:R-:W-:Y:S01]  /*17e0*/  FADD.FTZ R96, R101, R96 ;  /* 0x0000006065607221 */ /* 0x000fe20000010000 */
[----:B------:R-:W-:-:S02]  /*17f0*/  SHF.L.U32 R100, R102, 0x10, RZ ;  /* 0x0000001066647819 */ /* 0x000fc400000006ff */
[----:B------:R-:W-:Y:S02]  /*1800*/  SHF.L.U32 R111, R69, 0x10, RZ ;  /* 0x00000010456f7819 */ /* 0x000fe400000006ff */
[C---:B------:R-:W-:Y:S02]  /*1810*/  PRMT R97, R103.reuse, 0x7632, R97 ;  /* 0x0000763267617816 */ /* 0x040fe40000000061 */
[----:B------:R-:W-:Y:S01]  /*1820*/  SHF.L.U32 R102, R103, 0x10, RZ ;  /* 0x0000001067667819 */ /* 0x000fe200000006ff */
[----:B------:R-:W-:Y:S01]  /*1830*/  FADD.FTZ R98, R111, R98 ;  /* 0x000000626f627221 */ /* 0x000fe20000010000 */
[----:B------:R-:W-:Y:S02]  /*1840*/  PRMT R101, R68, 0x7632, R101 ;  /* 0x0000763244657816 */ /* 0x000fe40000000065 */
[----:B------:R-:W-:Y:S02]  /*1850*/  PRMT R103, R69, 0x7632, R103 ;  /* 0x0000763245677816 */ /* 0x000fe40000000067 */
[----:B------:R-:W-:-:S02]  /*1860*/  SHF.L.U32 R108, R107, 0x10, RZ ;  /* 0x000000106b6c7819 */ /* 0x000fc400000006ff */
[C---:B------:R-:W-:Y:S02]  /*1870*/  PRMT R106, R70.reuse, 0x7632, R106 ;  /* 0x00007632466a7816 */ /* 0x040fe4000000006a */
        /* <DEDUP_REMOVED lines=17> */
.L_x_7180:
[----:B------:R-:W-:Y:S05]  /*1990*/  @!P1 BRA `(.L_x_7183) ;  /* 0x0000000000549947 */ /* 0x000fea0003800000 */
[C---:B-1---5:R-:W-:Y:S02]  /*19a0*/  PRMT R96, R100.reuse, 0x7632, R96 ;  /* 0x0000763264607816 */ /* 0x062fe40000000060 */
        /* <DEDUP_REMOVED lines=20> */
.L_x_7183:
        /* <DEDUP_REMOVED lines=12> */
.L_x_7182:
        /* <DEDUP_REMOVED lines=15> */
[----:B-1---5:R-:W-:Y:S02]  /*1ca0*/  PRMT R108, R104, 0x7632, R108 ;  /* 0x00007632686c7816 */ /* 0x022fe4000000006c */
[----:B------:R-:W-:Y:S02]  /*1cb0*/  PRMT R109, R68, 0x7632, R109 ;  /* 0x00007632446d7816 */ /* 0x000fe4000000006d */
[----:B------:R-:W-:Y:S02]  /*1cc0*/  SHF.L.U32 R108, R108, 0x10, RZ ;  /* 0x000000106c6c7819 */ /* 0x000fe400000006ff */
[----:B------:R-:W-:Y:S02]  /*1cd0*/  SHF.L.U32 R109, R109, 0x10, RZ ;  /* 0x000000106d6d7819 */ /* 0x000fe400000006ff */
        /* <DEDUP_REMOVED lines=16> */
[----:B------:R-:W-:Y:S02]  /*1de0*/  SHF.L.U32 R113, R110, 0x10, RZ ;  /* 0x000000106e717819 */ /* 0x000fe400000006ff */
        /* <DEDUP_REMOVED lines=20> */
.L_x_7185:
[----:B-1---5:R-:W-:Y:S02]  /*1f30*/  PRMT R109, R104, 0x7632, R109 ;  /* 0x00007632686d7816 */ /* 0x022fe4000000006d */
        /* <DEDUP_REMOVED lines=8> */
[----:B------:R-:W-:Y:S02]  /*1fc0*/  PRMT R110, R70, 0x7632, R110 ;  /* 0x00007632466e7816 */ /* 0x000fe4000000006e */
[----:B------:R-:W-:Y:S02]  /*1fd0*/  SHF.L.U32 R119, R111, 0x10, RZ ;  /* 0x000000106f777819 */ /* 0x000fe400000006ff */
[----:B------:R-:W-:Y:S02]  /*1fe0*/  SHF.L.U32 R108, R108, 0x10, RZ ;  /* 0x000000106c6c7819 */ /* 0x000fe400000006ff */
[----:B------:R-:W-:Y:S02]  /*1ff0*/  PRMT R111, R71, 0x7632, R111 ;  /* 0x00007632476f7816 */ /* 0x000fe4000000006f */
[----:B------:R-:W-:-:S02]  /*2000*/  SHF.L.U32 R110, R110, 0x10, RZ ;  /* 0x000000106e6e7819 */ /* 0x000fc400000006ff */
[----:B------:R-:W-:Y:S01]  /*2010*/  SHF.L.U32 R115, R111, 0x10, RZ ;  /* 0x000000106f737819 */ /* 0x000fe200000006ff */
[----:B------:R-:W-:Y:S01]  /*2020*/  FADD.FTZ R111, R113, R108 ;  /* 0x0000006c716f7221 */ /* 0x000fe20000010000 */
[----:B------:R-:W-:Y:S01]  /*2030*/  SHF.L.U32 R104, R104, 0x10, RZ ;  /* 0x0000001068687819 */ /* 0x000fe200000006ff */
[----:B------:R-:W-:Y:S01]  /*2040*/  FADD.FTZ R113, R119, R110 ;  /* 0x0000006e77717221 */ /* 0x000fe20000010000 */
[----:B------:R-:W-:Y:S02]  /*2050*/  SHF.L.U32 R110, R105, 0x10, RZ ;  /* 0x00000010696e7819 */ /* 0x000fe400000006ff */
[----:B------:R-:W-:Y:S02]  /*2060*/  SHF.L.U32 R105, R68, 0x10, RZ ;  /* 0x0000001044697819 */ /* 0x000fe400000006ff */
[----:B------:R-:W-:Y:S02]  /*2070*/  PRMT R112, R107, 0x7632, R112 ;  /* 0x000076326b707816 */ /* 0x000fe40000000070 */
        /* <DEDUP_REMOVED lines=8> */
[----:B------:R-:W-:-:S03]  /*2100*/  SHF.L.U32 R114, R71, 0x10, RZ ;  /* 0x0000001047727819 */ /* 0x000fc600000006ff */
[----:B------:R-:W-:Y:S02]  /*2110*/  FADD.FTZ R112, R105, R106 ;  /* 0x0000006a69707221 */ /* 0x000fe40000010000 */
[----:B------:R-:W-:Y:S01]  /*2120*/  FADD.FTZ R114, R114, R107 ;  /* 0x0000006b72727221 */ /* 0x000fe20000010000 */
[----:B------:R-:W-:Y:S06]  /*2130*/  BRA `(.L_x_7186) ;  /* 0x0000000000887947 */ /* 0x000fec0003800000 */
.L_x_7184:
[----:B------:R-:W-:Y:S05]  /*2140*/  @!P1 BRA `(.L_x_7187) ;  /* 0x0000000000549947 */ /* 0x000fea0003800000 */
        /* <DEDUP_REMOVED lines=21> */
.L_x_7187:
        /* <DEDUP_REMOVED lines=12> */
.L_x_7186:
        /* <DEDUP_REMOVED lines=130> */
.L_x_7189:
[----:B------:R-:W-:Y:S05]  /*2b80*/  BSYNC.RECONVERGENT B0 ;  /* 0x0000000000007941 */ /* 0x000fea0003800200 */
.L_x_7188:
        /* <DEDUP_REMOVED lines=15> */
.L_x_7191:
[----:B------:R-:W-:Y:S05]  /*2c80*/  BSYNC.RECONVERGENT B0 ;  /* 0x0000000000007941 */ /* 0x000fea0003800200 */
.L_x_7190:
[----:B0-----:R-:W0:Y:S01]  /*2c90*/  SHFL.DOWN PT, R121, R104, 0x2, 0x1f ;  /* 0x08401f0068797f89 */ /* 0x001e2200000e0000 */
[----:B------:R-:W-:Y:S01]  /*2ca0*/  I2FP.F32.U32 R120, R107 ;  /* 0x0000006b00787245 */ /* 0x000fe20000201000 */
[----:B------:R-:W-:Y:S01]  /*2cb0*/  UPLOP3.LUT UP1, UPT, UPT, UPT, UP1, 0x40, 0x4 ;  /* 0x000000000004789c */ /* 0x000fe20003f2e810 */
[----:B------:R-:W-:Y:S01]  /*2cc0*/  ISETP.NE.AND P1, PT, R0, RZ, PT ;  /* 0x000000ff0000720c */ /* 0x000fe20003f25270 */
[----:B------:R-:W1:Y:S01]  /*2cd0*/  SHFL.DOWN PT, R106, R107, 0x2, 0x1f ;  /* 0x08401f006b6a7f89 */ /* 0x000e6200000e0000 */
[----:B------:R-:W-:Y:S01]  /*2ce0*/  ISETP.NE.AND P2, PT, RZ, UR14, PT ;  /* 0x0000000eff007c0c */ /* 0x000fe2000bf45270 */
[----:B0-----:R-:W-:-:S04]  /*2cf0*/  FADD.FTZ R119, -R121, R104 ;  /* 0x0000006879777221 */ /* 0x001fc80000010100 */
[----:B------:R-:W-:Y:S01]  /*2d00*/  FMUL.FTZ R119, R119, R119 ;  /* 0x0000007777777220 */ /* 0x000fe20000410000 */
[----:B-1----:R-:W-:Y:S02]  /*2d10*/  I2FP.F32.S32 R122, R106 ;  /* 0x0000006a007a7245 */ /* 0x002fe40000201400 */
[-C--:B------:R-:W-:Y:S01]  /*2d20*/  IADD3 R124, PT, PT, R106, R107.reuse, RZ ;  /* 0x0000006b6a7c7210 */ /* 0x080fe20007ffe0ff */
[----:B------:R-:W-:Y:S02]  /*2d30*/  FMUL.FTZ R119, R119, R120 ;  /* 0x0000007877777220 */ /* 0x000fe40000410000 */
[-C--:B------:R-:W-:Y:S02]  /*2d40*/  FMUL.FTZ R121, R121, R122.reuse ;  /* 0x0000007a79797220 */ /* 0x080fe40000410000 */
[----:B------:R-:W-:Y:S02]  /*2d50*/  FMUL.FTZ R119, R119, R122 ;  /* 0x0000007a77777220 */ /* 0x000fe40000410000 */
[----:B------:R-:W0:Y:S01]  /*2d60*/  SHFL.DOWN PT, R122, R105, 0x2, 0x1f ;  /* 0x08401f00697a7f89 */ /* 0x000e2200000e0000 */
[----:B------:R-:W-:Y:S01]  /*2d70*/  FFMA.FTZ R120, R120, R104, R121 ;  /* 0x0000006878787223 */ /* 0x000fe20000010079 */
[----:B------:R-:W-:-:S02]  /*2d80*/  IADD3 R104, PT, PT, R106, R107, RZ ;  /* 0x0000006b6a687210 */ /* 0x000fc40007ffe0ff */
[----:B------:R-:W1:Y:S02]  /*2d90*/  SHFL.DOWN PT, R107, R124, 0x1, 0x1f ;  /* 0x08201f007c6b7f89 */ /* 0x000e6400000e0000 */
[----:B------:R-:W-:-:S04]  /*2da0*/  I2FP.F32.S32 R104, R104 ;  /* 0x0000006800687245 */ /* 0x000fc80000201400 */
[----:B------:R-:W2:Y:S01]  /*2db0*/  MUFU.RCP R121, R104 ;  /* 0x0000006800797308 */ /* 0x000ea20000001000 */
[----:B0-----:R-:W-:-:S04]  /*2dc0*/  FADD.FTZ R122, R122, R105 ;  /* 0x000000697a7a7221 */ /* 0x001fc80000010000 */
[C---:B--2---:R-:W-:Y:S01]  /*2dd0*/  FFMA.FTZ R119, R121.reuse, R119, R122 ;  /* 0x0000007779777223 */ /* 0x044fe2000001007a */
[----:B------:R-:W-:Y:S01]  /*2de0*/  FMUL.FTZ R121, R121, R120 ;  /* 0x0000007879797220 */ /* 0x000fe20000410000 */
[-C--:B-1----:R-:W-:Y:S02]  /*2df0*/  I2FP.F32.S32 R106, R107.reuse ;  /* 0x0000006b006a7245 */ /* 0x082fe40000201400 */
[----:B------:R-:W-:Y:S02]  /*2e00*/  IADD3 R107, PT, PT, R124, R107, RZ ;  /* 0x0000006b7c6b7210 */ /* 0x000fe40007ffe0ff */
[----:B------:R-:W0:Y:S02]  /*2e10*/  SHFL.DOWN PT, R120, R121, 0x1, 0x1f ;  /* 0x08201f0079787f89 */ /* 0x000e2400000e0000 */
[----:B------:R-:W-:-:S04]  /*2e20*/  I2FP.F32.S32 R107, R107 ;  /* 0x0000006b006b7245 */ /* 0x000fc80000201400 */
[----:B------:R-:W1:Y:S01]  /*2e30*/  MUFU.RCP R122, R107 ;  /* 0x0000006b007a7308 */ /* 0x000e620000001000 */
[----:B0-----:R-:W-:Y:S01]  /*2e40*/  FMUL.FTZ R105, R120, R106 ;  /* 0x0000006a78697220 */ /* 0x001fe20000410000 */
[----:B------:R-:W-:Y:S02]  /*2e50*/  FADD.FTZ R123, R121, -R120 ;  /* 0x80000078797b7221 */ /* 0x000fe40000010000 */
[----:B------:R-:W0:Y:S01]  /*2e60*/  SHFL.DOWN PT, R120, R119, 0x1, 0x1f ;  /* 0x08201f0077787f89 */ /* 0x000e2200000e0000 */
[----:B------:R-:W-:Y:S01]  /*2e70*/  FFMA.FTZ R105, R104, R121, R105 ;  /* 0x0000007968697223 */ /* 0x000fe20000010069 */
[----:B------:R-:W-:-:S04]  /*2e80*/  FMUL.FTZ R123, R123, R123 ;  /* 0x0000007b7b7b7220 */ /* 0x000fc80000410000 */
[----:B------:R-:W-:-:S04]  /*2e90*/  FMUL.FTZ R123, R104, R123 ;  /* 0x0000007b687b7220 */ /* 0x000fc80000410000 */
[----:B------:R-:W-:Y:S01]  /*2ea0*/  FMUL.FTZ R123, R123, R106 ;  /* 0x0000006a7b7b7220 */ /* 0x000fe20000410000 */
[----:B0-----:R-:W-:Y:S02]  /*2eb0*/  FADD.FTZ R121, R119, R120 ;  /* 0x0000007877797221 */ /* 0x001fe40000010000 */
[----:B------:R-:W0:Y:S02]  /*2ec0*/  LDC R119, c[0x0][0x448] ;  /* 0x00011200ff777b82 */ /* 0x000e240000000800 */
[C---:B-1----:R-:W-:Y:S01]  /*2ed0*/  FFMA.FTZ R121, R122.reuse, R123, R121 ;  /* 0x0000007b7a797223 */ /* 0x042fe20000010079 */
[----:B------:R-:W-:-:S04]  /*2ee0*/  FMUL.FTZ R122, R122, R105 ;  /* 0x000000697a7a7220 */ /* 0x000fc80000410000 */
[----:B------:R-:W0:Y:S01]  /*2ef0*/  SHFL.IDX PT, R120, R121, RZ, 0x1f ;  /* 0x00001fff79787589 */ /* 0x000e2200000e0000 */
[----:B------:R-:W1:Y:S03]  /*2f00*/  @!P1 LDC.64 R104, c[0x0][0x3c0] ;  /* 0x0000f000ff689b82 */ /* 0x000e660000000a00 */
[----:B------:R-:W2:Y:S01]  /*2f10*/  SHFL.IDX PT, R123, R122, RZ, 0x1f ;  /* 0x00001fff7a7b7589 */ /* 0x000ea200000e0000 */
[----:B-1----:R-:W-:-:S04]  /*2f20*/  @!P1 IMAD.WIDE R106, R2, 0x4, R104 ;  /* 0x00000004026a9825 */ /* 0x002fc800078e0268 */
[----:B0-----:R-:W-:Y:S01]  /*2f30*/  FFMA.FTZ R105, R120, UR9, R119 ;  /* 0x0000000978697c23 */ /* 0x001fe20008010077 */
[C---:B--2---:R-:W-:Y:S01]  /*2f40*/  FMUL.FTZ R104, R123.reuse, R123 ;  /* 0x0000007b7b687220 */ /* 0x044fe20000410000 */
[----:B------:R0:W-:Y:S04]  /*2f50*/  @!P1 STG.E desc[UR6][R106.64], R123 ;  /* 0x0000007b6a009986 */ /* 0x0001e8000c101906 */
[----:B------:R-:W-:Y:S02]  /*2f60*/  FSEL R120, R104, RZ, P2 ;  /* 0x000000ff68787208 */ /* 0x000fe40001000000 */
[----:B------:R-:W-:-:S03]  /*2f70*/  FSEL R104, R123, RZ, !P2 ;  /* 0x000000ff7b687208 */ /* 0x000fc60005000000 */
[----:B------:R-:W-:Y:S02]  /*2f80*/  FADD.FTZ R105, R105, R120 ;  /* 0x0000007869697221 */ /* 0x000fe40000010000 */
[C---:B------:R-:W-:Y:S01]  /*2f90*/  FADD.FTZ R84, -R104.reuse, R84 ;  /* 0x0000005468547221 */ /* 0x040fe20000010100 */
[C---:B------:R-:W-:Y:S01]  /*2fa0*/  FADD.FTZ R85, -R104.reuse, R85 ;  /* 0x0000005568557221 */ /* 0x040fe20000010100 */
[----:B0-----:R-:W0:Y:S01]  /*2fb0*/  LDC.64 R106, c[0x0][0x428] ;  /* 0x00010a00ff6a7b82 */ /* 0x001e220000000a00 */
        /* <DEDUP_REMOVED lines=35> */
[----:B------:R-:W-:Y:S01]  /*31f0*/  FFMA.FTZ R86, R115, R60, R28 ;  /* 0x0000003c73567223 */ /* 0x000fe2000001001c */
[----:B------:R-:W-:Y:S01]  /*3200*/  FFMA.FTZ R85, R84, R61, R29 ;  /* 0x0000003d54557223 */ /* 0x000fe2000001001d */
[----:B------:R-:W-:Y:S01]  /*3210*/  FFMA.FTZ R84, R120, R63, R31 ;  /* 0x0000003f78547223 */ /* 0x000fe2000001001f */
[----:B------:R-:W-:Y:S01]  /*3220*/  FFMA.FTZ R87, R119, R62, R30 ;  /* 0x0000003e77577223 */ /* 0x000fe2000001001e */
[----:B0-----:R-:W-:-:S04]  /*3230*/  IMAD.WIDE.U32 R120, R3, 0x10, R106 ;  /* 0x0000001003787825 */ /* 0x001fc800078e006a */
[C---:B------:R-:W-:Y:S01]  /*3240*/  FMUL.FTZ R3, R105.reuse, R80 ;  /* 0x0000005069037220 */ /* 0x040fe20000410000 */
[C---:B------:R-:W-:Y:S01]  /*3250*/  FMUL.FTZ R80, R105.reuse, R81 ;  /* 0x0000005169507220 */ /* 0x040fe20000410000 */
[C---:B------:R-:W-:Y:S01]  /*3260*/  FMUL.FTZ R81, R105.reuse, R82 ;  /* 0x0000005269517220 */ /* 0x040fe20000410000 */
[----:B------:R-:W-:Y:S01]  /*3270*/  F2FP.BF16.F32.PACK_AB R87, R84, R87 ;  /* 0x000000575457723e */ /* 0x000fe200000010ff */
[----:B------:R-:W-:Y:S01]  /*3280*/  FMUL.FTZ R84, R105, R95 ;  /* 0x0000005f69547220 */ /* 0x000fe20000410000 */
[----:B------:R-:W-:Y:S01]  /*3290*/  FFMA.FTZ R3, R3, R64, R32 ;  /* 0x0000004003037223 */ /* 0x000fe20000010020 */
[----:B------:R-:W-:Y:S01]  /*32a0*/  FFMA.FTZ R80, R80, R65, R33 ;  /* 0x0000004150507223 */ /* 0x000fe20000010021 */
[C---:B------:R-:W-:Y:S01]  /*32b0*/  FMUL.FTZ R82, R105.reuse, R83 ;  /* 0x0000005369527220 */ /* 0x040fe20000410000 */
[----:B------:R-:W-:Y:S01]  /*32c0*/  FMUL.FTZ R83, R105, R94 ;  /* 0x0000005e69537220 */ /* 0x000fe20000410000 */
[----:B------:R-:W-:Y:S01]  /*32d0*/  FFMA.FTZ R94, R84, R55, R23 ;  /* 0x00000037545e7223 */ /* 0x000fe20000010017 */
[----:B------:R-:W-:Y:S01]  /*32e0*/  FFMA.FTZ R81, R81, R66, R34 ;  /* 0x0000004251517223 */ /* 0x000fe20000010022 */
[----:B------:R-:W-:Y:S01]  /*32f0*/  FFMA.FTZ R82, R82, R67, R35 ;  /* 0x0000004352527223 */ /* 0x000fe20000010023 */
[----:B------:R-:W-:Y:S01]  /*3300*/  F2FP.BF16.F32.PACK_AB R84, R80, R3 ;  /* 0x000000035054723e */ /* 0x000fe200000010ff */
[C---:B------:R-:W-:Y:S01]  /*3310*/  FMUL.FTZ R3, R105.reuse, R88 ;  /* 0x0000005869037220 */ /* 0x040fe20000410000 */
[----:B------:R-:W-:Y:S01]  /*3320*/  FMUL.FTZ R80, R105, R89 ;  /* 0x0000005969507220 */ /* 0x000fe20000410000 */
[----:B------:R-:W-:Y:S01]  /*3330*/  F2FP.BF16.F32.PACK_AB R86, R85, R86 ;  /* 0x000000565556723e */ /* 0x000fe200000010ff */
        /* <DEDUP_REMOVED lines=16> */
[----:B------:R-:W0:Y:S01]  /*3440*/  @!P1 LDC.64 R92, c[0x0][0x3c8] ;  /* 0x0000f200ff5c9b82 */ /* 0x000e220000000a00 */
[C---:B------:R-:W-:Y:S01]  /*3450*/  FMUL.FTZ R91, R105.reuse, R100 ;  /* 0x00000064695b7220 */ /* 0x040fe20000410000 */
[C---:B------:R-:W-:Y:S01]  /*3460*/  FMUL.FTZ R94, R105.reuse, R101 ;  /* 0x00000065695e7220 */ /* 0x040fe20000410000 */
[----:B------:R-:W-:Y:S01]  /*3470*/  F2FP.BF16.F32.PACK_AB R82, R90, R89 ;  /* 0x000000595a52723e */ /* 0x000fe200000010ff */
[C---:B------:R-:W-:Y:S01]  /*3480*/  FMUL.FTZ R89, R105.reuse, R98 ;  /* 0x0000006269597220 */ /* 0x040fe20000410000 */
[----:B------:R-:W-:Y:S01]  /*3490*/  F2FP.BF16.F32.PACK_AB R81, R88, R81 ;  /* 0x000000515851723e */ /* 0x000fe200000010ff */
[C---:B------:R-:W-:Y:S01]  /*34a0*/  FMUL.FTZ R88, R105.reuse, R97 ;  /* 0x0000006169587220 */ /* 0x040fe20000410000 */
        /* <DEDUP_REMOVED lines=11> */
[----:B------:R-:W1:Y:S01]  /*3560*/  LDC.64 R96, c[0x0][0x380] ;  /* 0x0000e000ff607b82 */ /* 0x000e620000000a00 */
[----:B------:R-:W-:Y:S01]  /*3570*/  F2FP.BF16.F32.PACK_AB R89, R94, R89 ;  /* 0x000000595e59723e */ /* 0x000fe200000010ff */
        /* <DEDUP_REMOVED lines=25> */
[--C-:B------:R-:W-:Y:S01]  /*3710*/  IMAD.WIDE.U32 R116, R116, 0x10, R106.reuse ;  /* 0x0000001074747825 */ /* 0x100fe200078e006a */
[----:B-1----:R-:W-:Y:S01]  /*3720*/  IADD3 R2, PT, PT, R2, R96, RZ ;  /* 0x0000006002027210 */ /* 0x002fe20007ffe0ff */
[----:B------:R2:W-:Y:S02]  /*3730*/  STG.E.128 desc[UR6][R120.64], R84 ;  /* 0x0000005478007986 */ /* 0x0005e4000c101d06 */
[----:B------:R-:W-:Y:S01]  /*3740*/  IMAD.WIDE.U32 R106, R118, 0x10, R106 ;  /* 0x00000010766a7825 */ /* 0x000fe200078e006a */
[----:B------:R-:W-:Y:S01]  /*3750*/  ISETP.GE.AND P1, PT, R2, R97, PT ;  /* 0x000000610200720c */ /* 0x000fe20003f26270 */
[----:B------:R2:W-:Y:S04]  /*3760*/  STG.E.128 desc[UR6][R122.64], R80 ;  /* 0x000000507a007986 */ /* 0x0005e8000c101d06 */
[----:B------:R2:W-:Y:S04]  /*3770*/  STG.E.128 desc[UR6][R116.64], R88 ;  /* 0x0000005874007986 */ /* 0x0005e8000c101d06 */
[----:B------:R2:W-:Y:S04]  /*3780*/  STG.E.128 desc[UR6][R106.64], R92 ;  /* 0x0000005c6a007986 */ /* 0x0005e8000c101d06 */
[----:B------:R-:W-:Y:S05]  /*3790*/  @!P1 BRA `(.L_x_7192) ;  /* 0xffffffcc00289947 */ /* 0x000fea000383ffff */
[----:B------:R-:W-:Y:S05]  /*37a0*/  EXIT ;  /* 0x000000000000794d */ /* 0x000fea0003800000 */
.L_x_7193:
        /* <DEDUP_REMOVED lines=13> */
.L_x_17975:


//--------------------- .text._ZN10layer_norm31ln_parallel_residual_fwd_kernelINS_13Kernel_traitsIf13__nv_bfloat16fS2_fjLj4096ELj1ELj1ELj4ELj16ENS_18Kernel_traits_baseILj4096EfS2_fS2_fjLj128EEEEELb1ELb0ELb0EEEvNS_9FwdParamsE --------------------------
	.section	.text._ZN10layer_norm31ln_parallel_residual_fwd_kernelINS_13Kernel_traitsIf13__nv_bfloat16fS2_fjLj4096ELj1ELj1ELj4ELj16ENS_18Kernel_traits_baseILj4096EfS2_fS2_fjLj128EEEEELb1ELb0ELb0EEEvNS_9FwdParamsE,"ax",@progbits
	.align	128
        .global         _ZN10layer_norm31ln_parallel_residual_fwd_kernelINS_13Kernel_traitsIf13__nv_bfloat16fS2_fjLj4096ELj1ELj1ELj4ELj16ENS_18Kernel_traits_baseILj4096EfS2_fS2_fjLj128EEEEELb1ELb0ELb0EEEvNS_9FwdParamsE
        .type           _ZN10layer_norm31ln_parallel_residual_fwd_kernelINS_13Kernel_traitsIf13__nv_bfloat16fS2_fjLj4096ELj1ELj1ELj4ELj16ENS_18Kernel_traits_baseILj4096EfS2_fS2_fjLj128EEEEELb1ELb0ELb0EEEvNS_9FwdParamsE,@function
        .size           _ZN10layer_norm31ln_parallel_residual_fwd_kernelINS_13Kernel_traitsIf13__nv_bfloat16fS2_fjLj4096ELj1ELj1ELj4ELj16ENS_18Kernel_traits_baseILj4096EfS2_fS2_fjLj128EEEEELb1ELb0ELb0EEEvNS_9FwdParamsE,(.L_x_17976 - _ZN10layer_norm31ln_parallel_residual_fwd_kernelINS_13Kernel_traitsIf13__nv_bfloat16fS2_fjLj4096ELj1ELj1ELj4ELj16ENS_18Kernel_traits_baseILj4096EfS2_fS2_fjLj128EEEEELb1ELb0ELb0EEEvNS_9FwdParamsE)
        .other          _ZN10layer_norm31ln_parallel_residual_fwd_kernelINS_13Kernel_traitsIf13__nv_bfloat16fS2_fjLj4096ELj1ELj1ELj4ELj16ENS_18Kernel_traits_baseILj4096EfS2_fS2_fjLj128EEEEELb1ELb0ELb0EEEvNS_9FwdParamsE,@"STO_CUDA_ENTRY STV_DEFAULT"
_ZN10layer_norm31ln_parallel_residual_fwd_kernelINS_13Kernel_traitsIf13__nv_bfloat16fS2_fjLj4096ELj1ELj1ELj4ELj16ENS_18Kernel_traits_baseILj4096EfS2_fS2_fjLj128EEEEELb1ELb0ELb0EEEvNS_9FwdParamsE:
.text._ZN10layer_norm31ln_parallel_residual_fwd_kernelINS_13Kernel_traitsIf13__nv_bfloat16fS2_fjLj4096ELj1ELj1ELj4ELj16ENS_18Kernel_traits_baseILj4096EfS2_fS2_fjLj128EEEEELb1ELb0ELb0EEEvNS_9FwdParamsE:
        /* <DEDUP_REMOVED lines=20> */
[----:B-----5:R-:W-:Y:S02]  /*0140*/  SHF.R.S32.HI R132, RZ, 0x1f, R9 ;  /* 0x0000001fff847819 */ /* 0x020fe40000011409 */
[----:B------:R-:W-:Y:S02]  /*0150*/  LOP3.LUT R182, R0, 0x1f, R183, 0xf8, !PT ;  /* 0x0000001f00b67812 */ /* 0x000fe400078ef8b7 */
[----:B------:R-:W-:Y:S02]  /*0160*/  LEA.HI R132, R132, R9, RZ, 0x3 ;  /* 0x0000000984847211 */ /* 0x000fe400078f18ff */
[----:B------:R-:W-:-:S02]  /*0170*/  LOP3.LUT R180, R183, 0x1f, RZ, 0xc0, !PT ;  /* 0x0000001fb7b47812 */ /* 0x000fc400078ec0ff */
[----:B--2---:R-:W-:Y:S02]  /*0180*/  @P0 R2UR UR6, R2 ;  /* 0x00000000020602ca */ /* 0x004fe400000e0000 */
[----:B------:R-:W0:Y:S01]  /*0190*/  LDC R2, c[0x0][0x360] ;  /* 0x0000d800ff027b82 */ /* 0x000e220000000800 */
[----:B------:R-:W-:Y:S02]  /*01a0*/  @P0 R2UR UR7, R3 ;  /* 0x00000000030702ca */ /* 0x000fe400000e0000 */
[----:B---3--:R-:W-:Y:S02]  /*01b0*/  @P0 IADD3 R194, P1, PT, R4, R7, RZ ;  /* 0x0000000704c20210 */ /* 0x008fe40007f3e0ff */
[----:B------:R-:W-:-:S03]  /*01c0*/  LOP3.LUT R3, R182, 0x7f, RZ, 0x3c, !PT ;  /* 0x0000007fb6037812 */ /* 0x000fc600078e3cff */
[----:B------:R-:W-:Y:S01]  /*01d0*/  @P0 IMAD.X R195, RZ, RZ, R5, P1 ;  /* 0x000000ffffc30224 */ /* 0x000fe200008e0605 */
[----:B------:R-:W-:Y:S02]  /*01e0*/  LEA.HI.SX32 R3, R132, R3, 0x1d ;  /* 0x0000000384037211 */ /* 0x000fe400078feaff */
[----:B------:R-:W-:Y:S02]  /*01f0*/  UIADD3 UR17, UPT, UPT, UR6, -0x61c88647, URZ ;  /* 0x9e3779b906117890 */ /* 0x000fe4000fffe0ff */
[----:B------:R-:W-:Y:S01]  /*0200*/  SHF.R.U64 R205, R194, 0x2, R195 ;  /* 0x00000002c2cd7819 */ /* 0x000fe200000012c3 */
[----:B------:R-:W-:Y:S02]  /*0210*/  UIADD3 UR20, UPT, UPT, UR7, -0x4498517b, URZ ;  /* 0xbb67ae8507147890 */ /* 0x000fe4000fffe0ff */
[----:B------:R-:W-:Y:S02]  /*0220*/  UIADD3 UR21, UPT, UPT, UR6, 0x3c6ef372, URZ ;  /* 0x3c6ef37206157890 */ /* 0x000fe4000fffe0ff */
[----:B------:R-:W-:-:S02]  /*0230*/  UIADD3 UR22, UPT, UPT, UR7, 0x76cf5d0a, URZ ;  /* 0x76cf5d0a07167890 */ /* 0x000fc4000fffe0ff */
[----:B------:R-:W-:Y:S02]  /*0240*/  UIADD3 UR23, UPT, UPT, UR6, -0x255992d5, URZ ;  /* 0xdaa66d2b06177890 */ /* 0x000fe4000fffe0ff */
[----:B------:R-:W-:Y:S01]  /*0250*/  UIADD3 UR24, UPT, UPT, UR7, 0x32370b8f, URZ ;  /* 0x32370b8f07187890 */ /* 0x000fe2000fffe0ff */
[----:B0-----:R-:W-:Y:S01]  /*0260*/  IMAD R181, R2, UR10, R183 ;  /* 0x0000000a02b57c24 */ /* 0x001fe2000f8e02b7 */
[----:B------:R-:W-:Y:S01]  /*0270*/  SHF.R.U32.HI R2, RZ, 0x2, R195 ;  /* 0x00000002ff027819 */ /* 0x000fe200000116c3 */
        /* <DEDUP_REMOVED lines=92> */
[----:B-1----:R-:W-:-:S03]  /*0840*/  IMAD.WIDE.U32 R6, R17, 0x20, R6 ;  /* 0x0000002011067825 */ /* 0x002fc600078e0006 */
        /* <DEDUP_REMOVED lines=19> */
[----:B------:R-:W-:Y:S02]  /*0980*/  CS2R R38, SRZ ;  /* 0x0000000000267805 */ /* 0x000fe4000001ff00 */
[----:B------:R-:W-:Y:S01]  /*0990*/  CS2R R36, SRZ ;  /* 0x0000000000247805 */ /* 0x000fe2000001ff00 */
[----:B------:R-:W-:Y:S06]  /*09a0*/  BRA `(.L_x_7197) ;  /* 0x0000000c00e47947 */ /* 0x000fec0003800000 */
.L_x_7196:
        /* <DEDUP_REMOVED lines=10> */
[----:B------:R0:W5:Y:S02]  /*0a50*/  @P0 LDG.E.128 R128, desc[UR8][R12.64] ;  /* 0x000000080c800981 */ /* 0x000164000c1e1d00 */
[----:B------:R-:W4:Y:S01]  /*0a60*/  @P1 LDC.64 R18, c[0x0][0x440] ;  /* 0x00011000ff121b82 */ /* 0x000f220000000a00 */
[C---:B-1----:R-:W-:Y:S01]  /*0a70*/  @P0 IMAD.WIDE.U32 R14, R182.reuse, 0x20, R8 ;  /* 0x00000020b60e0825 */ /* 0x042fe200078e0008 */
[----:B------:R0:W5:Y:S04]  /*0a80*/  @P0 LDG.E.128 R124, desc[UR8][R12.64+0x10] ;  /* 0x000010080c7c0981 */ /* 0x000168000c1e1d00 */
[----:B------:R0:W5:Y:S02]  /*0a90*/  @P0 LDG.E.128 R120, desc[UR8][R14.64] ;  /* 0x000000080e780981 */ /* 0x000164000c1e1d00 */
[----:B------:R-:W1:Y:S08]  /*0aa0*/  @P0 LDC.64 R4, c[0x0][0x440] ;  /* 0x00011000ff040b82 */ /* 0x000e700000000a00 */
[----:B------:R-:W0:Y:S08]  /*0ab0*/  LDC.64 R20, c[0x0][0x3d0] ;  /* 0x0000f400ff147b82 */ /* 0x000e300000000a00 */
[----:B------:R-:W0:Y:S08]  /*0ac0*/  LDC.64 R22, c[0x0][0x3d8] ;  /* 0x0000f600ff167b82 */ /* 0x000e300000000a00 */
[----:B------:R-:W0:Y:S01]  /*0ad0*/  @P2 LDC.64 R24, c[0x0][0x440] ;  /* 0x00011000ff182b82 */ /* 0x000e220000000a00 */
[C---:B--2---:R-:W-:Y:S01]  /*0ae0*/  @P1 IMAD.WIDE.U32 R6, R27.reuse, 0x20, R10 ;  /* 0x000000201b061825 */ /* 0x044fe200078e000a */
[----:B------:R2:W5:Y:S03]  /*0af0*/  @P0 LDG.E.128 R116, desc[UR8][R14.64+0x10] ;  /* 0x000010080e740981 */ /* 0x000566000c1e1d00 */
[C---:B---3--:R-:W-:Y:S01]  /*0b00*/  @P1 IMAD.WIDE.U32 R8, R27.reuse, 0x20, R16 ;  /* 0x000000201b081825 */ /* 0x048fe200078e0010 */
[----:B------:R2:W5:Y:S03]  /*0b10*/  @P1 LDG.E.128 R112, desc[UR8][R6.64] ;  /* 0x0000000806701981 */ /* 0x000566000c1e1d00 */
[C---:B----4-:R-:W-:Y:S01]  /*0b20*/  @P1 IMAD.WIDE.U32 R10, R27.reuse, 0x20, R18 ;  /* 0x000000201b0a1825 */ /* 0x050fe200078e0012 */
[----:B------:R-:W-:Y:S01]  /*0b30*/  @P1 IADD3 R27, PT, PT, R27, 0x80, RZ ;  /* 0x000000801b1b1810 */ /* 0x000fe20007ffe0ff */
[----:B------:R2:W5:Y:S02]  /*0b40*/  @P1 LDG.E.128 R108, desc[UR8][R6.64+0x10] ;  /* 0x00001008066c1981 */ /* 0x000564000c1e1d00 */
[----:B-1----:R-:W-:-:S02]  /*0b50*/  @P0 IMAD.WIDE.U32 R4, R182, 0x20, R4 ;  /* 0x00000020b6040825 */ /* 0x002fc400078e0004 */
[----:B------:R2:W5:Y:S02]  /*0b60*/  @P1 LDG.E.128 R104, desc[UR8][R8.64] ;  /* 0x0000000808681981 */ /* 0x000564000c1e1d00 */
[C---:B0-----:R-:W-:Y:S02]  /*0b70*/  @P2 IMAD.WIDE.U32 R20, R27.reuse, 0x20, R20 ;  /* 0x000000201b142825 */ /* 0x041fe400078e0014 */
[----:B------:R2:W5:Y:S02]  /*0b80*/  @P0 LD.E.128 R36, desc[UR8][R4.64] ;  /* 0x0000000804240980 */ /* 0x000564000c101d00 */
[C---:B------:R-:W-:Y:S02]  /*0b90*/  @P2 IMAD.WIDE.U32 R22, R27.reuse, 0x20, R22 ;  /* 0x000000201b162825 */ /* 0x040fe400078e0016 */
[----:B------:R2:W5:Y:S02]  /*0ba0*/  @P0 LD.E.128 R40, desc[UR8][R4.64+0x10] ;  /* 0x0000100804280980 */ /* 0x000564000c101d00 */
[----:B------:R-:W-:-:S02]  /*0bb0*/  @P2 IMAD.WIDE.U32 R24, R27, 0x20, R24 ;  /* 0x000000201b182825 */ /* 0x000fc400078e0018 */
[----:B------:R2:W5:Y:S04]  /*0bc0*/  @P2 LDG.E.128 R96, desc[UR8][R20.64] ;  /* 0x0000000814602981 */ /* 0x000568000c1e1d00 */
[----:B------:R2:W5:Y:S04]  /*0bd0*/  @P2 LDG.E.128 R92, desc[UR8][R20.64+0x10] ;  /* 0x00001008145c2981 */ /* 0x000568000c1e1d00 */
[----:B------:R2:W5:Y:S04]  /*0be0*/  @P2 LDG.E.128 R88, desc[UR8][R22.64] ;  /* 0x0000000816582981 */ /* 0x000568000c1e1d00 */
[----:B------:R2:W5:Y:S04]  /*0bf0*/  @P2 LDG.E.128 R84, desc[UR8][R22.64+0x10] ;  /* 0x0000100816542981 */ /* 0x000568000c1e1d00 */
[----:B------:R2:W5:Y:S04]  /*0c00*/  @P2 LD.E.128 R52, desc[UR8][R24.64] ;  /* 0x0000000818342980 */ /* 0x000568000c101d00 */
[----:B------:R2:W5:Y:S04]  /*0c10*/  @P2 LD.E.128 R56, desc[UR8][R24.64+0x10] ;  /* 0x0000100818382980 */ /* 0x000568000c101d00 */
        /* <DEDUP_REMOVED lines=17> */
[----:B--2---:R-:W-:Y:S06]  /*0d30*/  @!P1 BRA `(.L_x_7197) ;  /* 0x0000000c00009947 */ /* 0x004fec0003800000 */
        /* <DEDUP_REMOVED lines=17> */
[----:B--2---:R-:W-:Y:S01]  /*0e50*/  IMAD.WIDE.U32 R62, R27, 0x20, R62 ;  /* 0x000000201b3e7825 */ /* 0x004fe200078e003e */
[----:B------:R-:W-:Y:S02]  /*0e60*/  CS2R R70, SRZ ;  /* 0x0000000000467805 */ /* 0x000fe4000001ff00 */
[----:B------:R1:W5:Y:S01]  /*0e70*/  LDG.E.128 R24, desc[UR8][R60.64] ;  /* 0x000000083c187981 */ /* 0x000362000c1e1d00 */
[----:B0-----:R-:W-:-:S02]  /*0e80*/  CS2R R12, SRZ ;  /* 0x00000000000c7805 */ /* 0x001fc4000001ff00 */
[----:B------:R-:W-:Y:S02]  /*0e90*/  CS2R R68, SRZ ;  /* 0x0000000000447805 */ /* 0x000fe4000001ff00 */
[----:B------:R-:W-:Y:S01]  /*0ea0*/  CS2R R66, SRZ ;  /* 0x0000000000427805 */ /* 0x000fe2000001ff00 */
[----:B------:R-:W5:Y:S01]  /*0eb0*/  LD.E.128 R4, desc[UR8][R62.64] ;  /* 0x000000083e047980 */ /* 0x000f62000c101d00 */
[----:B------:R-:W-:-:S03]  /*0ec0*/  CS2R R64, SRZ ;  /* 0x0000000000407805 */ /* 0x000fc6000001ff00 */
[----:B------:R0:W5:Y:S01]  /*0ed0*/  LD.E.128 R8, desc[UR8][R62.64+0x10] ;  /* 0x000010083e087980 */ /* 0x000162000c101d00 */
[----:B-1----:R-:W-:Y:S02]  /*0ee0*/  CS2R R60, SRZ ;  /* 0x00000000003c7805 */ /* 0x002fe4000001ff00 */
[----:B0-----:R-:W-:Y:S01]  /*0ef0*/  CS2R R62, SRZ ;  /* 0x00000000003e7805 */ /* 0x001fe2000001ff00 */
[----:B------:R-:W-:Y:S06]  /*0f00*/  BRA `(.L_x_7197) ;  /* 0x00000008008c7947 */ /* 0x000fec0003800000 */
.L_x_7195:
        /* <DEDUP_REMOVED lines=78> */
.L_x_7198:
        /* <DEDUP_REMOVED lines=16> */
[----:B--2---:R-:W-:Y:S01]  /*14f0*/  @P0 IMAD.WIDE.U32 R12, R182, 0x20, R6 ;  /* 0x00000020b60c0825 */ /* 0x004fe200078e0006 */
[----:B------:R0:W5:Y:S04]  /*1500*/  @P0 LDG.E.128 R116, desc[UR8][R14.64+0x10] ;  /* 0x000010080e740981 */ /* 0x000168000c1e1d00 */
[----:B------:R0:W5:Y:S02]  /*1510*/  @P0 LD.E.128 R60, desc[UR8][R12.64] ;  /* 0x000000080c3c0980 */ /* 0x000164000c101d00 */
[----:B------:R-:W2:Y:S08]  /*1520*/  LDC.64 R22, c[0x0][0x3d0] ;  /* 0x0000f400ff167b82 */ /* 0x000eb00000000a00 */
[----:B------:R-:W0:Y:S08]  /*1530*/  @P2 LDC.64 R24, c[0x0][0x438] ;  /* 0x00010e00ff182b82 */ /* 0x000e300000000a00 */
[----:B------:R-:W0:Y:S01]  /*1540*/  LDC.64 R26, c[0x0][0x3d8] ;  /* 0x0000f600ff1a7b82 */ /* 0x000e220000000a00 */
[C---:B---3--:R-:W-:Y:S01]  /*1550*/  @P1 IMAD.WIDE.U32 R4, R29.reuse, 0x20, R16 ;  /* 0x000000201d041825 */ /* 0x048fe200078e0010 */
[----:B------:R3:W5:Y:S03]  /*1560*/  @P0 LD.E.128 R64, desc[UR8][R12.64+0x10] ;  /* 0x000010080c400980 */ /* 0x000766000c101d00 */
[C---:B----4-:R-:W-:Y:S01]  /*1570*/  @P1 IMAD.WIDE.U32 R6, R29.reuse, 0x20, R18 ;  /* 0x000000201d061825 */ /* 0x050fe200078e0012 */
[----:B------:R3:W5:Y:S03]  /*1580*/  @P1 LDG.E.128 R112, desc[UR8][R4.64] ;  /* 0x0000000804701981 */ /* 0x000766000c1e1d00 */
[C---:B-1----:R-:W-:Y:S01]  /*1590*/  @P1 IMAD.WIDE.U32 R8, R29.reuse, 0x20, R20 ;  /* 0x000000201d081825 */ /* 0x042fe200078e0014 */
[----:B------:R3:W5:Y:S03]  /*15a0*/  @P1 LDG.E.128 R108, desc[UR8][R4.64+0x10] ;  /* 0x00001008046c1981 */ /* 0x000766000c1e1d00 */
[----:B------:R-:W-:Y:S01]  /*15b0*/  @P1 VIADD R29, R29, 0x80 ;  /* 0x000000801d1d1836 */ /* 0x000fe20000000000 */
[----:B------:R3:W5:Y:S03]  /*15c0*/  @P1 LD.E.128 R68, desc[UR8][R6.64] ;  /* 0x0000000806441980 */ /* 0x000766000c101d00 */
[C---:B--2---:R-:W-:Y:S01]  /*15d0*/  @P2 IMAD.WIDE.U32 R22, R29.reuse, 0x20, R22 ;  /* 0x000000201d162825 */ /* 0x044fe200078e0016 */
[----:B------:R3:W5:Y:S03]  /*15e0*/  @P1 LD.E.128 R72, desc[UR8][R6.64+0x10] ;  /* 0x0000100806481980 */ /* 0x000766000c101d00 */
        /* <DEDUP_REMOVED lines=53> */
.L_x_7197:
[----:B------:R-:W-:Y:S05]  /*1940*/  BSYNC.RECONVERGENT B0 ;  /* 0x0000000000007941 */ /* 0x000fea0003800200 */
.L_x_7194:
[----:B------:R-:W1:Y:S02]  /*1950*/  LDCU UR4, c[0x0][0x384] ;  /* 0x00007080ff0477ac */ /* 0x000e640008000800 */
[----:B-1----:R-:W-:-:S06]  /*1960*/  UISETP.GE.AND UP0, UPT, UR10, UR4, UPT ;  /* 0x000000040a00728c */ /* 0x002fcc000bf06270 */
[----:B------:R-:W-:-:S13]  /*1970*/  PLOP3.LUT P1, PT, PT, PT, UP0, 0x80, 0x8 ;  /* 0x000000000008781c */ /* 0x000fda0003f2f008 */
[----:B------:R-:W-:Y:S05]  /*1980*/  @P1 EXIT ;  /* 0x000000000000194d */ /* 0x000fea0003800000 */
[----:B------:R-:W-:Y:S01]  /*1990*/  IMAD.HI.U32 R133, R181, -0x326172a9, RZ ;  /* 0xcd9e8d57b5857827 */ /* 0x000fe200078e00ff */
[----:B------:R-:W1:Y:S01]  /*19a0*/  LDCU.U8 UR4, c[0x0][0x410] ;  /* 0x00008200ff0477ac */ /* 0x000e620008000000 */
[----:B------:R-:W-:Y:S02]  /*19b0*/  LOP3.LUT R194, R194, 0x3, RZ, 0xc0, !PT ;  /* 0x00000003c2c27812 */ /* 0x000fe400078ec0ff */
[C---:B0-----:R-:W-:Y:S01]  /*19c0*/  IMAD.HI.U32 R134, R205.reuse, -0x2daee0ad, RZ ;  /* 0xd2511f53cd867827 */ /* 0x041fe200078e00ff */
[----:B------:R-:W-:Y:S01]  /*19d0*/  LOP3.LUT R133, R2, UR6, R133, 0x96, !PT ;  /* 0x0000000602857c12 */ /* 0x000fe2000f8e9685 */
[----:B------:R-:W0:Y:S02]  /*19e0*/  LDCU UR11, c[0x0][0x408] ;  /* 0x00008100ff0b77ac */ /* 0x000e240008000800 */
        /* <DEDUP_REMOVED lines=18> */
[----:B------:R-:W-:Y:S01]  /*1b10*/  IMAD.HI.U32 R138, R134, -0x2daee0ad, RZ ;  /* 0xd2511f53868a7827 */ /* 0x000fe200078e00ff */
[----:B------:R-:W0:Y:S03]  /*1b20*/  LDCU.64 UR18, c[0x0][0x380] ;  /* 0x00007000ff1277ac */ /* 0x000e260008000a00 */
[----:B------:R-:W-:Y:S01]  /*1b30*/  IMAD R136, R137, -0x326172a9, RZ ;  /* 0xcd9e8d5789887824 */ /* 0x000fe200078e02ff */
[----:B------:R-:W-:Y:S01]  /*1b40*/  LOP3.LUT R138, R139, UR24, R138, 0x96, !PT ;  /* 0x000000188b8a7c12 */ /* 0x000fe2000f8e968a */
[----:B------:R-:W-:Y:S01]  /*1b50*/  IMAD.HI.U32 R135, R133, -0x326172a9, RZ ;  /* 0xcd9e8d5785877827 */ /* 0x000fe200078e00ff */
[----:B------:R-:W-:Y:S01]  /*1b60*/  SHF.R.S32.HI R139, RZ, 0x3, R132 ;  /* 0x00000003ff8b7819 */ /* 0x000fe20000011484 */
[----:B------:R-:W-:-:S02]  /*1b70*/  UPLOP3.LUT UP1, UPT, UPT, UPT, UPT, 0x40, 0x4 ;  /* 0x000000000004789c */ /* 0x000fc40003f2e870 */
[----:B------:R-:W-:Y:S01]  /*1b80*/  IMAD R137, R134, -0x2daee0ad, RZ ;  /* 0xd2511f5386897824 */ /* 0x000fe200078e02ff */
[----:B------:R-:W-:Y:S01]  /*1b90*/  LOP3.LUT R135, R136, UR23, R135, 0x96, !PT ;  /* 0x0000001788877c12 */ /* 0x000fe2000f8e9687 */
[----:B------:R-:W-:Y:S01]  /*1ba0*/  IMAD R136, R133, -0x326172a9, RZ ;  /* 0xcd9e8d5785887824 */ /* 0x000fe200078e02ff */
[C---:B------:R-:W-:Y:S01]  /*1bb0*/  LOP3.LUT R141, R139.reuse, 0x7f, RZ, 0xc0, !PT ;  /* 0x0000007f8b8d7812 */ /* 0x040fe200078ec0ff */
[----:B------:R-:W-:Y:S01]  /*1bc0*/  IMAD.HI.U32 R133, R138, -0x326172a9, RZ ;  /* 0xcd9e8d578a857827 */ /* 0x000fe200078e00ff */
[----:B------:R-:W-:Y:S01]  /*1bd0*/  SHF.L.U32 R139, R139, 0x1, RZ ;  /* 0x000000018b8b7819 */ /* 0x000fe200000006ff */
[----:B-1----:R-:W-:Y:S02]  /*1be0*/  UISETP.NE.AND UP2, UPT, UR4, URZ, UPT ;  /* 0x000000ff0400728c */ /* 0x002fe4000bf45270 */
[----:B------:R-:W-:Y:S01]  /*1bf0*/  IMAD.HI.U32 R134, R135, -0x2daee0ad, RZ ;  /* 0xd2511f5387867827 */ /* 0x000fe200078e00ff */
[----:B------:R-:W-:Y:S02]  /*1c00*/  LOP3.LUT R133, R136, UR25, R133, 0x96, !PT ;  /* 0x0000001988857c12 */ /* 0x000fe4000f8e9685 */
[----:B------:R-:W-:Y:S01]  /*1c10*/  LOP3.LUT R139, R139, 0xffffff00, RZ, 0xc0, !PT ;  /* 0xffffff008b8b7812 */ /* 0x000fe200078ec0ff */
[----:B------:R-:W-:Y:S01]  /*1c20*/  IMAD R138, R138, -0x326172a9, RZ ;  /* 0xcd9e8d578a8a7824 */ /* 0x000fe200078e02ff */
[----:B------:R-:W-:Y:S01]  /*1c30*/  LOP3.LUT R134, R137, UR26, R134, 0x96, !PT ;  /* 0x0000001a89867c12 */ /* 0x000fe2000f8e9686 */
[----:B------:R-:W-:-:S02]  /*1c40*/  IMAD R137, R135, -0x2daee0ad, RZ ;  /* 0xd2511f5387897824 */ /* 0x000fc400078e02ff */
        /* <DEDUP_REMOVED lines=15> */
[----:B------:R-:W-:Y:S01]  /*1d40*/  VIADDMNMX R138, R141, -R0, RZ, !PT ;  /* 0x800000008d8a7246 */ /* 0x000fe200078001ff */
[----:B------:R-:W-:Y:S01]  /*1d50*/  IMAD R136, R133, -0x326172a9, RZ ;  /* 0xcd9e8d5785887824 */ /* 0x000fe200078e02ff */
[----:B------:R-:W-:Y:S01]  /*1d60*/  LOP3.LUT R132, R135, UR31, R132, 0x96, !PT ;  /* 0x0000001f87847c12 */ /* 0x000fe2000f8e9684 */
[----:B------:R-:W-:Y:S01]  /*1d70*/  IMAD.HI.U32 R133, R137, -0x326172a9, RZ ;  /* 0xcd9e8d5789857827 */ /* 0x000fe200078e00ff */
[----:B------:R-:W-:-:S03]  /*1d80*/  VIMNMX R138, PT, PT, R138, 0x20, PT ;  /* 0x000000208a8a7848 */ /* 0x000fc60003fe0100 */
[----:B------:R-:W-:Y:S01]  /*1d90*/  IMAD R135, R134, -0x2daee0ad, RZ ;  /* 0xd2511f5386877824 */ /* 0x000fe200078e02ff */
[----:B------:R-:W-:Y:S01]  /*1da0*/  LOP3.LUT R133, R136, UR33, R133, 0x96, !PT ;  /* 0x0000002188857c12 */ /* 0x000fe2000f8e9685 */
[----:B------:R-:W-:Y:S02]  /*1db0*/  IMAD R138, R138, 0x8, R139 ;  /* 0x000000088a8a7824 */ /* 0x000fe400078e028b */
[----:B------:R-:W-:-:S03]  /*1dc0*/  IMAD.HI.U32 R0, R132, -0x2daee0ad, RZ ;  /* 0xd2511f5384007827 */ /* 0x000fc600078e00ff */
[----:B------:R-:W-:Y:S01]  /*1dd0*/  I2FP.F32.U32 R138, R138 ;  /* 0x0000008a008a7245 */ /* 0x000fe20000201000 */
[----:B------:R-:W-:Y:S01]  /*1de0*/  IMAD R141, R180, -0x20, R141 ;  /* 0xffffffe0b48d7824 */ /* 0x000fe200078e028d */
[----:B------:R-:W-:Y:S01]  /*1df0*/  LOP3.LUT R0, R135, UR34, R0, 0x96, !PT ;  /* 0x0000002287007c12 */ /* 0x000fe2000f8e9600 */
[----:B------:R-:W-:Y:S01]  /*1e00*/  IMAD R135, R132, -0x2daee0ad, RZ ;  /* 0xd2511f5384877824 */ /* 0x000fe200078e02ff */
[----:B------:R1:W0:Y:S01]  /*1e10*/  MUFU.RCP R188, R138 ;  /* 0x0000008a00bc7308 */ /* 0x0002220000001000 */
[----:B------:R-:W-:Y:S01]  /*1e20*/  IMAD.HI.U32 R190, R133, -0x2daee0ad, RZ ;  /* 0xd2511f5385be7827 */ /* 0x000fe200078e00ff */
[----:B------:R-:W-:-:S03]  /*1e30*/  VIMNMX R141, PT, PT, RZ, R141, !PT ;  /* 0x0000008dff8d7248 */ /* 0x000fc60007fe0100 */
[----:B------:R-:W-:Y:S01]  /*1e40*/  IMAD R132, R137, -0x326172a9, RZ ;  /* 0xcd9e8d5789847824 */ /* 0x000fe200078e02ff */
[----:B------:R-:W-:Y:S01]  /*1e50*/  VIMNMX R134, PT, PT, R141, 0x20, PT ;  /* 0x000000208d867848 */ /* 0x000fe20003fe0100 */
[----:B------:R-:W-:Y:S01]  /*1e60*/  IMAD.HI.U32 R189, R0, -0x326172a9, RZ ;  /* 0xcd9e8d5700bd7827 */ /* 0x000fe200078e00ff */
[----:B------:R-:W-:-:S03]  /*1e70*/  LOP3.LUT R190, R135, UR36, R190, 0x96, !PT ;  /* 0x0000002487be7c12 */ /* 0x000fc6000f8e96be */
[----:B------:R-:W-:Y:S01]  /*1e80*/  IMAD R191, R134, 0x8, R139 ;  /* 0x0000000886bf7824 */ /* 0x000fe200078e028b */
[----:B------:R-:W-:Y:S01]  /*1e90*/  LOP3.LUT R189, R132, UR35, R189, 0x96, !PT ;  /* 0x0000002384bd7c12 */ /* 0x000fe2000f8e96bd */
[----:B------:R-:W-:Y:S02]  /*1ea0*/  IMAD.MOV.U32 R193, RZ, RZ, RZ ;  /* 0x000000ffffc17224 */ /* 0x000fe400078e00ff */
[----:B------:R-:W-:Y:S02]  /*1eb0*/  IMAD R204, R133, -0x2daee0ad, RZ ;  /* 0xd2511f5385cc7824 */ /* 0x000fe400078e02ff */
[----:B01234-:R-:W-:-:S07]  /*1ec0*/  IMAD R192, R0, -0x326172a9, RZ ;  /* 0xcd9e8d5700c07824 */ /* 0x01ffce00078e02ff */
.L_x_7706:
[----:B------:R-:W-:Y:S01]  /*1ed0*/  UIMAD UR4, UR10, UR37, URZ ;  /* 0x000000250a0472a4 */ /* 0x000fe2000f8e02ff */
[----:B------:R-:W-:Y:S03]  /*1ee0*/  BSSY.RECONVERGENT B0, `(.L_x_7199) ;  /* 0x00007d1000007945 */ /* 0x000fe60003800200 */
[----:B------:R-:W-:-:S04]  /*1ef0*/  USHF.R.S32.HI UR5, URZ, 0x1f, UR4 ;  /* 0x0000001fff057899 */ /* 0x000fc80008011404 */
[----:B------:R-:W-:-:S06]  /*1f00*/  ULEA.HI UR5, UR5, UR4, URZ, 0x3 ;  /* 0x0000000405057291 */ /* 0x000fcc000f8f18ff */
[----:B------:R-:W-:-:S04]  /*1f10*/  MOV R203, UR5 ;  /* 0x0000000500cb7c02 */ /* 0x000fc80008000f00 */
[----:B------:R-:W-:-:S05]  /*1f20*/  LEA.HI.SX32 R203, R203, R182, 0x1d ;  /* 0x000000b6cbcb7211 */ /* 0x000fca00078feaff */
[----:B-1----:R-:W-:Y:S01]  /*1f30*/  IMAD.MOV.U32 R0, RZ, RZ, R203 ;  /* 0x000000ffff007224 */ /* 0x002fe200078e00cb */
[----:B0-234-:R-:W-:Y:S06]  /*1f40*/  @!P0 BRA `(.L_x_7200) ;  /* 0x0000007c00288947 */ /* 0x01dfec0003800000 */
        /* <DEDUP_REMOVED lines=37> */
.L_x_7204:
        /* <DEDUP_REMOVED lines=13> */
.L_x_7206:
[----:B------:R-:W-:Y:S05]  /*2270*/  BSYNC.RECONVERGENT B2 ;  /* 0x0000000000027941 */ /* 0x000fea0003800200 */
.L_x_7205:
        /* <DEDUP_REMOVED lines=43> */
.L_x_7203:
[----:B------:R-:W-:Y:S05]  /*2530*/  BSYNC.RECONVERGENT B1 ;  /* 0x0000000000017941 */ /* 0x000fea0003800200 */
.L_x_7202:
[----:B------:R-:W0:Y:S01]  /*2540*/  LDC R172, c[0x0][0x404] ;  /* 0x00010100ffac7b82 */ /* 0x000e220000000800 */
[----:B------:R-:W-:Y:S01]  /*2550*/  I2FP.F32.U32 R141, R140 ;  /* 0x0000008c008d7245 */ /* 0x000fe20000201000 */
[----:B------:R-:W-:Y:S01]  /*2560*/  IMAD.MOV.U32 R140, RZ, RZ, 0x2f800000 ;  /* 0x2f800000ff8c7424 */ /* 0x000fe200078e00ff */
[----:B------:R-:W-:Y:S01]  /*2570*/  ISETP.NE.AND P2, PT, R173, 0x1, PT ;  /* 0x00000001ad00780c */ /* 0x000fe20003f45270 */
[----:B------:R-:W-:Y:S01]  /*2580*/  BSSY.RECONVERGENT B1, `(.L_x_7207) ;  /* 0x000004b000017945 */ /* 0x000fe20003800200 */
[----:B------:R-:W-:Y:S01]  /*2590*/  LOP3.LUT R206, R206, 0xffffffef, RZ, 0xc0, !PT ;  /* 0xffffffefcece7812 */ /* 0x000fe200078ec0ff */
[----:B------:R-:W-:Y:S01]  /*25a0*/  FFMA.FTZ R141, R141, R140, 1.1641532182693481445e-10 ;  /* 0x2f0000008d8d7423 */ /* 0x000fe2000001008c */
[----:B-----5:R-:W-:Y:S01]  /*25b0*/  PRMT R142, R156, 0x7632, R142 ;  /* 0x000076329c8e7816 */ /* 0x020fe2000000008e */
[----:B------:R-:W-:-:S03]  /*25c0*/  IMAD.MOV.U32 R143, RZ, RZ, R192 ;  /* 0x000000ffff8f7224 */ /* 0x000fc600078e00c0 */
[----:B0-----:R-:W-:Y:S01]  /*25d0*/  FSETP.LE.FTZ.AND P3, PT, R141, R172, PT ;  /* 0x000000ac8d00720b */ /* 0x001fe20003f73000 */
[----:B------:R-:W-:Y:S02]  /*25e0*/  IMAD.U32 R141, R156, 0x10000, RZ ;  /* 0x000100009c8d7824 */ /* 0x000fe400078e00ff */
[----:B------:R-:W-:-:S10]  /*25f0*/  HFMA2 R156, -RZ, RZ, 0, 1.1920928955078125e-07 ;  /* 0x00000002ff9c7431 */ /* 0x000fd400000001ff */
        /* <DEDUP_REMOVED lines=10> */
.L_x_7209:
        /* <DEDUP_REMOVED lines=13> */
.L_x_7211:
[----:B------:R-:W-:Y:S05]  /*2770*/  BSYNC.RECONVERGENT B2 ;  /* 0x0000000000027941 */ /* 0x000fea0003800200 */
.L_x_7210:
        /* <DEDUP_REMOVED lines=43> */
.L_x_7208:
[----:B------:R-:W-:Y:S05]  /*2a30*/  BSYNC.RECONVERGENT B1 ;  /* 0x0000000000017941 */ /* 0x000fea0003800200 */
.L_x_7207:
[----:B------:R-:W-:Y:S01]  /*2a40*/  I2FP.F32.U32 R143, R143 ;  /* 0x0000008f008f7245 */ /* 0x000fe20000201000 */
[----:B------:R-:W-:Y:S01]  /*2a50*/  BSSY.RECONVERGENT B1, `(.L_x_7212) ;  /* 0x000004b000017945 */ /* 0x000fe20003800200 */
[----:B------:R-:W-:Y:S01]  /*2a60*/  ISETP.NE.AND P2, PT, R156, 0x1, PT ;  /* 0x000000019c00780c */ /* 0x000fe20003f45270 */
[----:B------:R-:W-:Y:S01]  /*2a70*/  IMAD.U32 R142, R142, 0x10000, RZ ;  /* 0x000100008e8e7824 */ /* 0x000fe200078e00ff */
[----:B------:R-:W-:Y:S01]  /*2a80*/  LOP3.LUT R206, R206, 0xfffffff7, RZ, 0xc0, !PT ;  /* 0xfffffff7cece7812 */ /* 0x000fe200078ec0ff */
[----:B------:R-:W-:Y:S01]  /*2a90*/  FFMA.FTZ R143, R143, R140, 1.1641532182693481445e-10 ;  /* 0x2f0000008f8f7423 */ /* 0x000fe2000001008c */
[----:B------:R-:W-:-:S04]  /*2aa0*/  IMAD.MOV.U32 R173, RZ, RZ, 0x2 ;  /* 0x00000002ffad7424 */ /* 0x000fc800078e00ff */
        /* <DEDUP_REMOVED lines=12> */
.L_x_7214:
        /* <DEDUP_REMOVED lines=13> */
.L_x_7216:
[----:B------:R-:W-:Y:S05]  /*2c40*/  BSYNC.RECONVERGENT B2 ;  /* 0x0000000000027941 */ /* 0x000fea0003800200 */
.L_x_7215:
        /* <DEDUP_REMOVED lines=43> */
.L_x_7213:
[----:B------:R-:W-:Y:S05]  /*2f00*/  BSYNC.RECONVERGENT B1 ;  /* 0x0000000000017941 */ /* 0x000fea0003800200 */
.L_x_7212:
[----:B------:R-:W-:Y:S01]  /*2f10*/  I2FP.F32.U32 R143, R143 ;  /* 0x0000008f008f7245 */ /* 0x000fe20000201000 */
[----:B------:R-:W-:Y:S01]  /*2f20*/  BSSY.RECONVERGENT B1, `(.L_x_7217) ;  /* 0x000004c000017945 */ /* 0x000fe20003800200 */
[----:B------:R-:W-:Y:S01]  /*2f30*/  ISETP.NE.AND P2, PT, R173, 0x1, PT ;  /* 0x00000001ad00780c */ /* 0x000fe20003f45270 */
[----:B------:R-:W-:Y:S01]  /*2f40*/  HFMA2 R174, -RZ, RZ, 0, 1.1920928955078125e-07 ;  /* 0x00000002ffae7431 */ /* 0x000fe200000001ff */
[----:B------:R-:W-:Y:S01]  /*2f50*/  LOP3.LUT R206, R206, 0xfffffffb, RZ, 0xc0, !PT ;  /* 0xfffffffbcece7812 */ /* 0x000fe200078ec0ff */
[----:B------:R-:W-:Y:S01]  /*2f60*/  FFMA.FTZ R143, R143, R140, 1.1641532182693481445e-10 ;  /* 0x2f0000008f8f7423 */ /* 0x000fe2000001008c */
[----:B------:R-:W-:-:S04]  /*2f70*/  PRMT R156, R157, 0x7632, R156 ;  /* 0x000076329d9c7816 */ /* 0x000fc8000000009c */
[----:B------:R-:W-:Y:S01]  /*2f80*/  FSETP.LE.FTZ.AND P3, PT, R143, R172, PT ;  /* 0x000000ac8f00720b */ /* 0x000fe20003f73000 */
[----:B------:R-:W-:Y:S02]  /*2f90*/  IMAD.U32 R143, R157, 0x10000, RZ ;  /* 0x000100009d8f7824 */ /* 0x000fe400078e00ff */
[----:B------:R-:W-:-:S10]  /*2fa0*/  IMAD.MOV.U32 R157, RZ, RZ, R192 ;  /* 0x000000ffff9d7224 */ /* 0x000fd400078e00c0 */
        /* <DEDUP_REMOVED lines=10> */
.L_x_7219:
        /* <DEDUP_REMOVED lines=13> */
.L_x_7221:
[----:B------:R-:W-:Y:S05]  /*3120*/  BSYNC.RECONVERGENT B2 ;  /* 0x0000000000027941 */ /* 0x000fea0003800200 */
.L_x_7220:
        /* <DEDUP_REMOVED lines=43> */
.L_x_7218:
[----:B------:R-:W-:Y:S05]  /*33e0*/  BSYNC.RECONVERGENT B1 ;  /* 0x0000000000017941 */ /* 0x000fea0003800200 */
.L_x_7217:
        /* <DEDUP_REMOVED lines=19> */
.L_x_7224:
        /* <DEDUP_REMOVED lines=13> */
.L_x_7226:
[----:B------:R-:W-:Y:S05]  /*35f0*/  BSYNC.RECONVERGENT B2 ;  /* 0x0000000000027941 */ /* 0x000fea0003800200 */
.L_x_7225:
        /* <DEDUP_REMOVED lines=43> */
.L_x_7223:
[----:B------:R-:W-:Y:S05]  /*38b0*/  BSYNC.RECONVERGENT B1 ;  /* 0x0000000000017941 */ /* 0x000fea0003800200 */
.L_x_7222:
[----:B------:R-:W-:Y:S01]  /*38c0*/  ISETP.NE.AND P3, PT, R175, 0x1, PT ;  /* 0x00000001af00780c */ /* 0x000fe20003f65270 */
[----:B------:R-:W-:Y:S01]  /*38d0*/  BSSY.RECONVERGENT B1, `(.L_x_7227) ;  /* 0x000004a000017945 */ /* 0x000fe20003800200 */
[----:B------:R-:W-:Y:S01]  /*38e0*/  I2FP.F32.U32 R157, R157 ;  /* 0x0000009d009d7245 */ /* 0x000fe20000201000 */
[----:B------:R-:W-:-:S04]  /*38f0*/  HFMA2 R176, -RZ, RZ, 0, 1.1920928955078125e-07 ;  /* 0x00000002ffb07431 */ /* 0x000fc800000001ff */
[----:B------:R-:W-:Y:S01]  /*3900*/  FFMA.FTZ R173, R157, R140, 1.1641532182693481445e-10 ;  /* 0x2f0000009dad7423 */ /* 0x000fe2000001008c */
[C---:B------:R-:W-:Y:S01]  /*3910*/  IMAD.U32 R157, R158.reuse, 0x10000, RZ ;  /* 0x000100009e9d7824 */ /* 0x040fe200078e00ff */
[----:B------:R-:W-:-:S03]  /*3920*/  PRMT R158, R158, 0x7632, R158 ;  /* 0x000076329e9e7816 */ /* 0x000fc6000000009e */
[----:B------:R-:W-:Y:S01]  /*3930*/  FSETP.LE.FTZ.AND P2, PT, R173, R172, PT ;  /* 0x000000acad00720b */ /* 0x000fe20003f53000 */
        /* <DEDUP_REMOVED lines=10> */
.L_x_7229:
        /* <DEDUP_REMOVED lines=13> */
.L_x_7231:
[----:B------:R-:W-:Y:S05]  /*3ab0*/  BSYNC.RECONVERGENT B2 ;  /* 0x0000000000027941 */ /* 0x000fea0003800200 */
.L_x_7230:
        /* <DEDUP_REMOVED lines=43> */
.L_x_7228:
[----:B------:R-:W-:Y:S05]  /*3d70*/  BSYNC.RECONVERGENT B1 ;  /* 0x0000000000017941 */ /* 0x000fea0003800200 */
.L_x_7227:
        /* <DEDUP_REMOVED lines=17> */
.L_x_7234:
        /* <DEDUP_REMOVED lines=13> */
.L_x_7236:
[----:B------:R-:W-:Y:S05]  /*3f60*/  BSYNC.RECONVERGENT B2 ;  /* 0x0000000000027941 */ /* 0x000fea0003800200 */
.L_x_7235:
        /* <DEDUP_REMOVED lines=43> */
.L_x_7233:
[----:B------:R-:W-:Y:S05]  /*4220*/  BSYNC.RECONVERGENT B1 ;  /* 0x0000000000017941 */ /* 0x000fea0003800200 */
.L_x_7232:
[----:B------:R-:W-:Y:S01]  /*4230*/  ISETP.NE.AND P5, PT, R177, 0x1, PT ;  /* 0x00000001b100780c */ /* 0x000fe20003fa5270 */
[----:B------:R-:W-:Y:S01]  /*4240*/  BSSY.RECONVERGENT B1, `(.L_x_7237) ;  /* 0x000004a000017945 */ /* 0x000fe20003800200 */
[----:B------:R-:W-:Y:S01]  /*4250*/  I2FP.F32.U32 R173, R174 ;  /* 0x000000ae00ad7245 */ /* 0x000fe20000201000 */
[----:B------:R-:W-:Y:S02]  /*4260*/  HFMA2 R194, -RZ, RZ, 0, 1.1920928955078125e-07 ;  /* 0x00000002ffc27431 */ /* 0x000fe400000001ff */
[----:B------:R-:W-:Y:S02]  /*4270*/  IMAD.MOV.U32 R174, RZ, RZ, R192 ;  /* 0x000000ffffae7224 */ /* 0x000fe400078e00c0 */
[----:B------:R-:W-:Y:S01]  /*4280*/  FFMA.FTZ R175, R173, R140, 1.1641532182693481445e-10 ;  /* 0x2f000000adaf7423 */ /* 0x000fe2000001008c */
[C---:B------:R-:W-:Y:S01]  /*4290*/  IMAD.U32 R173, R159.reuse, 0x10000, RZ ;  /* 0x000100009fad7824 */ /* 0x040fe200078e00ff */
[----:B------:R-:W-:-:S03]  /*42a0*/  PRMT R159, R159, 0x7632, R159 ;  /* 0x000076329f9f7816 */ /* 0x000fc6000000009f */
        /* <DEDUP_REMOVED lines=10> */
.L_x_7239:
        /* <DEDUP_REMOVED lines=13> */
.L_x_7241:
[----:B------:R-:W-:Y:S05]  /*4420*/  BSYNC.RECONVERGENT B2 ;  /* 0x0000000000027941 */ /* 0x000fea0003800200 */
.L_x_7240:
        /* <DEDUP_REMOVED lines=43> */
.L_x_7238:
[----:B------:R-:W-:Y:S05]  /*46e0*/  BSYNC.RECONVERGENT B1 ;  /* 0x0000000000017941 */ /* 0x000fea0003800200 */
.L_x_7237:
[----:B------:R-:W-:Y:S01]  /*46f0*/  I2FP.F32.U32 R175, R174 ;  /* 0x000000ae00af7245 */ /* 0x000fe20000201000 */
[----:B------:R-:W-:Y:S01]  /*4700*/  FMUL.FTZ R141, R141, UR11 ;  /* 0x0000000b8d8d7c20 */ /* 0x000fe20008410000 */
[----:B------:R-:W-:Y:S01]  /*4710*/  P2R R178, PR, RZ, 0x2 ;  /* 0x00000002ffb27803 */ /* 0x000fe20000000000 */
[----:B------:R-:W-:Y:S01]  /*4720*/  FMUL.FTZ R142, R142, UR11 ;  /* 0x0000000b8e8e7c20 */ /* 0x000fe20008410000 */
[C---:B------:R-:W-:Y:S01]  /*4730*/  LOP3.LUT P1, RZ, R206.reuse, 0x10, RZ, 0xc0, !PT ;  /* 0x00000010ceff7812 */ /* 0x040fe2000782c0ff */
[----:B------:R-:W-:Y:S01]  /*4740*/  FFMA.FTZ R177, R175, R140, 1.1641532182693481445e-10 ;  /* 0x2f000000afb17423 */ /* 0x000fe2000001008c */
[----:B------:R-:W-:Y:S01]  /*4750*/  IMAD.U32 R140, R159, 0x10000, RZ ;  /* 0x000100009f8c7824 */ /* 0x000fe200078e00ff */
[----:B------:R-:W-:Y:S01]  /*4760*/  P2R R179, PR, RZ, 0x1 ;  /* 0x00000001ffb37803 */ /* 0x000fe20000000000 */
[----:B------:R-:W-:Y:S01]  /*4770*/  FMUL.FTZ R143, R143, UR11 ;  /* 0x0000000b8f8f7c20 */ /* 0x000fe20008410000 */
[----:B------:R-:W-:Y:S01]  /*4780*/  LOP3.LUT P0, RZ, R206, 0x8, RZ, 0xc0, !PT ;  /* 0x00000008ceff7812 */ /* 0x000fe2000780c0ff */
[----:B------:R-:W-:Y:S01]  /*4790*/  FMUL.FTZ R159, R156, UR11 ;  /* 0x0000000b9c9f7c20 */ /* 0x000fe20008410000 */
[----:B------:R-:W-:Y:S01]  /*47a0*/  LOP3.LUT P6, RZ, R206, 0x4, RZ, 0xc0, !PT ;  /* 0x00000004ceff7812 */ /* 0x000fe200078cc0ff */
        /* <DEDUP_REMOVED lines=8> */
[----:B------:R-:W-:Y:S02]  /*4830*/  FSEL R142, R143, RZ, P6 ;  /* 0x000000ff8f8e7208 */ /* 0x000fe40003000000 */
[----:B------:R-:W-:Y:S02]  /*4840*/  FSEL R143, R159, RZ, P5 ;  /* 0x000000ff9f8f7208 */ /* 0x000fe40002800000 */
[----:B------:R-:W-:Y:S02]  /*4850*/  FSETP.GTU.FTZ.AND P5, PT, R177, R172, PT ;  /* 0x000000acb100720b */ /* 0x000fe40003fbc000 */
[----:B------:R-:W-:Y:S02]  /*4860*/  FSEL R158, R173, RZ, P4 ;  /* 0x000000ffad9e7208 */ /* 0x000fe40002000000 */
[----:B------:R-:W-:Y:S01]  /*4870*/  FSEL R157, R174, RZ, P3 ;  /* 0x000000ffae9d7208 */ /* 0x000fe20001800000 */
[----:B------:R-:W-:Y:S01]  /*4880*/  @P1 FADD.FTZ R140, R132, R140 ;  /* 0x0000008c848c1221 */ /* 0x000fe20000010000 */
[----:B------:R-:W-:Y:S01]  /*4890*/  FSEL R156, R175, RZ, P2 ;  /* 0x000000ffaf9c7208 */ /* 0x000fe20001000000 */
[----:B------:R-:W-:Y:S01]  /*48a0*/  @P1 FADD.FTZ R141, R133, R141 ;  /* 0x0000008d858d1221 */ /* 0x000fe20000010000 */
[----:B------:R-:W-:Y:S01]  /*48b0*/  FSEL R159, R176, RZ, !P5 ;  /* 0x000000ffb09f7208 */ /* 0x000fe20006800000 */
[----:B------:R-:W-:Y:S01]  /*48c0*/  @P1 FADD.FTZ R142, R134, R142 ;  /* 0x0000008e868e1221 */ /* 0x000fe20000010000 */
[----:B------:R-:W-:Y:S01]  /*48d0*/  ISETP.NE.AND P0, PT, R179, RZ, PT ;  /* 0x000000ffb300720c */ /* 0x000fe20003f05270 */
[----:B------:R-:W-:Y:S01]  /*48e0*/  @P1 FADD.FTZ R143, R135, R143 ;  /* 0x0000008f878f1221 */ /* 0x000fe20000010000 */
[----:B------:R-:W-:Y:S01]  /*48f0*/  @P1 FADD.FTZ R156, R136, R156 ;  /* 0x0000009c889c1221 */ /* 0x000fe20000010000 */
[----:B------:R-:W-:Y:S01]  /*4900*/  @P1 FADD.FTZ R157, R137, R157 ;  /* 0x0000009d899d1221 */ /* 0x000fe20000010000 */
[----:B------:R-:W-:Y:S01]  /*4910*/  @P1 FADD.FTZ R158, R138, R158 ;  /* 0x0000009e8a9e1221 */ /* 0x000fe20000010000 */
[----:B------:R-:W-:Y:S01]  /*4920*/  @P1 FADD.FTZ R159, R139, R159 ;  /* 0x0000009f8b9f1221 */ /* 0x000fe20000010000 */
[----:B------:R-:W-:Y:S01]  /*4930*/  PLOP3.LUT P5, PT, P5, PT, PT, 0x8, 0x80 ;  /* 0x000000000080781c */ /* 0x000fe20002fae170 */
[----:B------:R-:W-:-:S12]  /*4940*/  BRA `(.L_x_7242) ;  /* 0x0000004c00f07947 */ /* 0x000fd80003800000 */
.L_x_7201:
        /* <DEDUP_REMOVED lines=16> */
.L_x_7245:
        /* <DEDUP_REMOVED lines=13> */
.L_x_7247:
[----:B------:R-:W-:Y:S05]  /*4b20*/  BSYNC.RECONVERGENT B2 ;  /* 0x0000000000027941 */ /* 0x000fea0003800200 */
.L_x_7246:
        /* <DEDUP_REMOVED lines=43> */
.L_x_7244:
[----:B------:R-:W-:Y:S05]  /*4de0*/  BSYNC.RECONVERGENT B1 ;  /* 0x0000000000017941 */ /* 0x000fea0003800200 */
.L_x_7243:
        /* <DEDUP_REMOVED lines=11> */
[----:B------:R-:W-:Y:S01]  /*4ea0*/  IMAD.MOV.U32 R142, RZ, RZ, R192 ;  /* 0x000000ffff8e7224 */ /* 0x000fe200078e00c0 */
        /* <DEDUP_REMOVED lines=12> */
.L_x_7250:
        /* <DEDUP_REMOVED lines=13> */
.L_x_7252:
[----:B------:R-:W-:Y:S05]  /*5040*/  BSYNC.RECONVERGENT B2 ;  /* 0x0000000000027941 */ /* 0x000fea0003800200 */
.L_x_7251:
        /* <DEDUP_REMOVED lines=43> */
.L_x_7249:
[----:B------:R-:W-:Y:S05]  /*5300*/  BSYNC.RECONVERGENT B1 ;  /* 0x0000000000017941 */ /* 0x000fea0003800200 */
.L_x_7248:
        /* <DEDUP_REMOVED lines=23> */
.L_x_7255:
        /* <DEDUP_REMOVED lines=13> */
.L_x_7257:
[----:B------:R-:W-:Y:S05]  /*5550*/  BSYNC.RECONVERGENT B2 ;  /* 0x0000000000027941 */ /* 0x000fea0003800200 */
.L_x_7256:
        /* <DEDUP_REMOVED lines=43> */
.L_x_7254:
[----:B------:R-:W-:Y:S05]  /*5810*/  BSYNC.RECONVERGENT B1 ;  /* 0x0000000000017941 */ /* 0x000fea0003800200 */
.L_x_7253:
        /* <DEDUP_REMOVED lines=20> */
.L_x_7260:
        /* <DEDUP_REMOVED lines=13> */
.L_x_7262:
[----:B------:R-:W-:Y:S05]  /*5a30*/  BSYNC.RECONVERGENT B2 ;  /* 0x0000000000027941 */ /* 0x000fea0003800200 */
.L_x_7261:
        /* <DEDUP_REMOVED lines=43> */
.L_x_7259:
[----:B------:R-:W-:Y:S05]  /*5cf0*/  BSYNC.RECONVERGENT B1 ;  /* 0x0000000000017941 */ /* 0x000fea0003800200 */
.L_x_7258:
[----:B------:R-:W-:Y:S01]  /*5d00*/  I2FP.F32.U32 R177, R156 ;  /* 0x0000009c00b17245 */ /* 0x000fe20000201000 */
[----:B------:R-:W-:Y:S01]  /*5d10*/  IMAD.U32 R156, R141, 0x10000, RZ ;  /* 0x000100008d9c7824 */ /* 0x000fe200078e00ff */
[----:B------:R-:W-:Y:S01]  /*5d20*/  ISETP.NE.AND P3, PT, R179, 0x1, PT ;  /* 0x00000001b300780c */ /* 0x000fe20003f65270 */
[----:B------:R-:W-:Y:S01]  /*5d30*/  BSSY.RECONVERGENT B1, `(.L_x_7263) ;  /* 0x000004d000017945 */ /* 0x000fe20003800200 */
[----:B------:R-:W-:Y:S01]  /*5d40*/  FSEL R141, R142, RZ, P4 ;  /* 0x000000ff8e8d7208 */ /* 0x000fe20002000000 */
[----:B------:R-:W-:Y:S01]  /*5d50*/  FFMA.FTZ R177, R177, R176, 1.1641532182693481445e-10 ;  /* 0x2f000000b1b17423 */ /* 0x000fe200000100b0 */
[----:B------:R-:W-:Y:S01]  /*5d60*/  FMUL.FTZ R156, R156, R175 ;  /* 0x000000af9c9c7220 */ /* 0x000fe20000410000 */
[----:B------:R-:W-:Y:S02]  /*5d70*/  IMAD.MOV.U32 R178, RZ, RZ, 0x2 ;  /* 0x00000002ffb27424 */ /* 0x000fe400078e00ff */
[----:B------:R-:W-:Y:S01]  /*5d80*/  IMAD.MOV.U32 R142, RZ, RZ, R192 ;  /* 0x000000ffff8e7224 */ /* 0x000fe200078e00c0 */
[----:B------:R-:W-:-:S04]  /*5d90*/  FSETP.GTU.FTZ.AND P2, PT, R177, R174, PT ;  /* 0x000000aeb100720b */ /* 0x000fc80003f5c000 */
        /* <DEDUP_REMOVED lines=13> */
.L_x_7265:
        /* <DEDUP_REMOVED lines=13> */
.L_x_7267:
[----:B------:R-:W-:Y:S05]  /*5f40*/  BSYNC.RECONVERGENT B2 ;  /* 0x0000000000027941 */ /* 0x000fea0003800200 */
.L_x_7266:
        /* <DEDUP_REMOVED lines=43> */
.L_x_7264:
[----:B------:R-:W-:Y:S05]  /*6200*/  BSYNC.RECONVERGENT B1 ;  /* 0x0000000000017941 */ /* 0x000fea0003800200 */
.L_x_7263:
[----:B------:R-:W-:Y:S01]  /*6210*/  I2FP.F32.U32 R177, R142 ;  /* 0x0000008e00b17245 */ /* 0x000fe20000201000 */
[----:B------:R-:W-:Y:S01]  /*6220*/  IMAD.U32 R142, R157, 0x10000, RZ ;  /* 0x000100009d8e7824 */ /* 0x000fe200078e00ff */
[----:B------:R-:W-:Y:S01]  /*6230*/  ISETP.NE.AND P2, PT, R178, 0x1, PT ;  /* 0x00000001b200780c */ /* 0x000fe20003f45270 */
[----:B------:R-:W-:Y:S01]  /*6240*/  BSSY.RECONVERGENT B1, `(.L_x_7268) ;  /* 0x000004b000017945 */ /* 0x000fe20003800200 */
[----:B------:R-:W-:Y:S01]  /*6250*/  LOP3.LUT R206, R206, 0xfffffffb, RZ, 0xc0, !PT ;  /* 0xfffffffbcece7812 */ /* 0x000fe200078ec0ff */
[----:B------:R-:W-:Y:S01]  /*6260*/  FFMA.FTZ R177, R177, R176, 1.1641532182693481445e-10 ;  /* 0x2f000000b1b17423 */ /* 0x000fe200000100b0 */
[----:B------:R-:W-:Y:S01]  /*6270*/  HFMA2 R179, -RZ, RZ, 0, 1.1920928955078125e-07 ;  /* 0x00000002ffb37431 */ /* 0x000fe200000001ff */
[----:B------:R-:W-:Y:S01]  /*6280*/  PRMT R157, R157, 0x7632, R157 ;  /* 0x000076329d9d7816 */ /* 0x000fe2000000009d */
        /* <DEDUP_REMOVED lines=13> */
.L_x_7270:
        /* <DEDUP_REMOVED lines=13> */
.L_x_7272:
[----:B------:R-:W-:Y:S05]  /*6430*/  BSYNC.RECONVERGENT B2 ;  /* 0x0000000000027941 */ /* 0x000fea0003800200 */
.L_x_7271:
        /* <DEDUP_REMOVED lines=43> */
.L_x_7269:
[----:B------:R-:W-:Y:S05]  /*66f0*/  BSYNC.RECONVERGENT B1 ;  /* 0x0000000000017941 */ /* 0x000fea0003800200 */
.L_x_7268:
        /* <DEDUP_REMOVED lines=23> */
.L_x_7275:
        /* <DEDUP_REMOVED lines=13> */
.L_x_7277:
[----:B------:R-:W-:Y:S05]  /*6940*/  BSYNC.RECONVERGENT B2 ;  /* 0x0000000000027941 */ /* 0x000fea0003800200 */
.L_x_7276:
        /* <DEDUP_REMOVED lines=43> */
.L_x_7274:
[----:B------:R-:W-:Y:S05]  /*6c00*/  BSYNC.RECONVERGENT B1 ;  /* 0x0000000000017941 */ /* 0x000fea0003800200 */
.L_x_7273:
[----:B------:R-:W-:Y:S01]  /*6c10*/  I2FP.F32.U32 R177, R156 ;  /* 0x0000009c00b17245 */ /* 0x000fe20000201000 */
[----:B------:R-:W-:Y:S01]  /*6c20*/  IMAD.U32 R156, R157, 0x10000, RZ ;  /* 0x000100009d9c7824 */ /* 0x000fe200078e00ff */
[----:B------:R-:W-:Y:S01]  /*6c30*/  ISETP.NE.AND P2, PT, R178, 0x1, PT ;  /* 0x00000001b200780c */ /* 0x000fe20003f45270 */
[----:B------:R-:W-:Y:S01]  /*6c40*/  BSSY.RECONVERGENT B1, `(.L_x_7278) ;  /* 0x000004a000017945 */ /* 0x000fe20003800200 */
[----:B------:R-:W-:Y:S01]  /*6c50*/  LOP3.LUT R206, R206, 0xfffffffd, RZ, 0xc0, !PT ;  /* 0xfffffffdcece7812 */ /* 0x000fe200078ec0ff */
[----:B------:R-:W-:Y:S01]  /*6c60*/  FFMA.FTZ R177, R177, R176, 1.1641532182693481445e-10 ;  /* 0x2f000000b1b17423 */ /* 0x000fe200000100b0 */
[----:B------:R-:W-:Y:S02]  /*6c70*/  IMAD.MOV.U32 R157, RZ, RZ, R192 ;  /* 0x000000ffff9d7224 */ /* 0x000fe400078e00c0 */
[----:B------:R-:W-:Y:S02]  /*6c80*/  FMUL.FTZ R156, R156, R175 ;  /* 0x000000af9c9c7220 */ /* 0x000fe40000410000 */
[----:B------:R-:W-:Y:S01]  /*6c90*/  FSETP.LE.FTZ.AND P4, PT, R177, R174, PT ;  /* 0x000000aeb100720b */ /* 0x000fe20003f93000 */
[----:B------:R-:W-:-:S12]  /*6ca0*/  HFMA2 R177, -RZ, RZ, 0, 1.1920928955078125e-07 ;  /* 0x00000002ffb17431 */ /* 0x000fd800000001ff */
        /* <DEDUP_REMOVED lines=10> */
.L_x_7280:
        /* <DEDUP_REMOVED lines=13> */
.L_x_7282:
[----:B------:R-:W-:Y:S05]  /*6e20*/  BSYNC.RECONVERGENT B2 ;  /* 0x0000000000027941 */ /* 0x000fea0003800200 */
.L_x_7281:
        /* <DEDUP_REMOVED lines=43> */
.L_x_7279:
[----:B------:R-:W-:Y:S05]  /*70e0*/  BSYNC.RECONVERGENT B1 ;  /* 0x0000000000017941 */ /* 0x000fea0003800200 */
.L_x_7278:
[----:B------:R-:W-:Y:S01]  /*70f0*/  I2FP.F32.U32 R157, R157 ;  /* 0x0000009d009d7245 */ /* 0x000fe20000201000 */
[----:B------:R-:W-:Y:S01]  /*7100*/  IMAD.U32 R178, R143, 0x10000, RZ ;  /* 0x000100008fb27824 */ /* 0x000fe200078e00ff */
[----:B------:R-:W-:Y:S01]  /*7110*/  FSEL R143, R156, RZ, P4 ;  /* 0x000000ff9c8f7208 */ /* 0x000fe20002000000 */
[----:B------:R-:W-:Y:S01]  /*7120*/  BSSY.RECONVERGENT B1, `(.L_x_7283) ;  /* 0x000004d000017945 */ /* 0x000fe20003800200 */
[----:B------:R-:W-:Y:S02]  /*7130*/  IMAD.MOV.U32 R156, RZ, RZ, R192 ;  /* 0x000000ffff9c7224 */ /* 0x000fe400078e00c0 */
[----:B------:R-:W-:Y:S01]  /*7140*/  FFMA.FTZ R157, R157, R176, 1.1641532182693481445e-10 ;  /* 0x2f0000009d9d7423 */ /* 0x000fe200000100b0 */
[----:B------:R-:W-:-:S04]  /*7150*/  FMUL.FTZ R178, R178, R175 ;  /* 0x000000afb2b27220 */ /* 0x000fc80000410000 */
[----:B------:R-:W-:-:S04]  /*7160*/  FSETP.GTU.FTZ.AND P2, PT, R157, R174, PT ;  /* 0x000000ae9d00720b */ /* 0x000fc80003f5c000 */
        /* <DEDUP_REMOVED lines=15> */
.L_x_7285:
        /* <DEDUP_REMOVED lines=13> */
.L_x_7287:
[----:B------:R-:W-:Y:S05]  /*7330*/  BSYNC.RECONVERGENT B2 ;  /* 0x0000000000027941 */ /* 0x000fea0003800200 */
.L_x_7286:
        /* <DEDUP_REMOVED lines=43> */
.L_x_7284:
[----:B------:R-:W-:Y:S05]  /*75f0*/  BSYNC.RECONVERGENT B1 ;  /* 0x0000000000017941 */ /* 0x000fea0003800200 */
.L_x_7283:
[----:B------:R-:W-:Y:S01]  /*7600*/  ISETP.NE.AND P3, PT, R178, 0x1, PT ;  /* 0x00000001b200780c */ /* 0x000fe20003f65270 */
[----:B------:R-:W-:Y:S01]  /*7610*/  BSSY.RECONVERGENT B1, `(.L_x_7288) ;  /* 0x000004b000017945 */ /* 0x000fe20003800200 */
[----:B------:R-:W-:Y:S01]  /*7620*/  I2FP.F32.U32 R157, R156 ;  /* 0x0000009c009d7245 */ /* 0x000fe20000201000 */
[C---:B------:R-:W-:Y:S02]  /*7630*/  IMAD.U32 R156, R158.reuse, 0x10000, RZ ;  /* 0x000100009e9c7824 */ /* 0x040fe400078e00ff */
[----:B------:R-:W-:Y:S01]  /*7640*/  HFMA2 R177, -RZ, RZ, 0, 1.1920928955078125e-07 ;  /* 0x00000002ffb17431 */ /* 0x000fe200000001ff */
[----:B------:R-:W-:Y:S01]  /*7650*/  PRMT R158, R158, 0x7632, R158 ;  /* 0x000076329e9e7816 */ /* 0x000fe2000000009e */
[----:B------:R-:W-:Y:S01]  /*7660*/  FFMA.FTZ R157, R157, R176, 1.1641532182693481445e-10 ;  /* 0x2f0000009d9d7423 */ /* 0x000fe200000100b0 */
[----:B------:R-:W-:-:S04]  /*7670*/  FMUL.FTZ R156, R175, R156 ;  /* 0x0000009caf9c7220 */ /* 0x000fc80000410000 */
        /* <DEDUP_REMOVED lines=11> */
.L_x_7290:
        /* <DEDUP_REMOVED lines=13> */
.L_x_7292:
[----:B------:R-:W-:Y:S05]  /*7800*/  BSYNC.RECONVERGENT B2 ;  /* 0x0000000000027941 */ /* 0x000fea0003800200 */
.L_x_7291:
        /* <DEDUP_REMOVED lines=43> */
.L_x_7289:
[----:B------:R-:W-:Y:S05]  /*7ac0*/  BSYNC.RECONVERGENT B1 ;  /* 0x0000000000017941 */ /* 0x000fea0003800200 */
.L_x_7288:
        /* <DEDUP_REMOVED lines=23> */
.L_x_7295:
        /* <DEDUP_REMOVED lines=13> */
.L_x_7297:
[----:B------:R-:W-:Y:S05]  /*7d10*/  BSYNC.RECONVERGENT B2 ;  /* 0x0000000000027941 */ /* 0x000fea0003800200 */
.L_x_7296:
        /* <DEDUP_REMOVED lines=43> */
.L_x_7294:
[----:B------:R-:W-:Y:S05]  /*7fd0*/  BSYNC.RECONVERGENT B1 ;  /* 0x0000000000017941 */ /* 0x000fea0003800200 */
.L_x_7293:
[----:B------:R-:W-:Y:S01]  /*7fe0*/  ISETP.NE.AND P4, PT, R179, 0x1, PT ;  /* 0x00000001b300780c */ /* 0x000fe20003f85270 */
[----:B------:R-:W-:Y:S01]  /*7ff0*/  IMAD.U32 R158, R158, 0x10000, RZ ;  /* 0x000100009e9e7824 */ /* 0x000fe200078e00ff */
[----:B------:R-:W-:Y:S01]  /*8000*/  I2FP.F32.U32 R157, R157 ;  /* 0x0000009d009d7245 */ /* 0x000fe20000201000 */
[----:B------:R-:W-:Y:S01]  /*8010*/  BSSY.RECONVERGENT B1, `(.L_x_7298) ;  /* 0x0000048000017945 */ /* 0x000fe20003800200 */
[----:B------:R-:W-:Y:S02]  /*8020*/  HFMA2 R194, -RZ, RZ, 0, 1.1920928955078125e-07 ;  /* 0x00000002ffc27431 */ /* 0x000fe400000001ff */
        /* <DEDUP_REMOVED lines=13> */
.L_x_7300:
        /* <DEDUP_REMOVED lines=13> */
.L_x_7302:
[----:B------:R-:W-:Y:S05]  /*81d0*/  BSYNC.RECONVERGENT B2 ;  /* 0x0000000000027941 */ /* 0x000fea0003800200 */
.L_x_7301:
        /* <DEDUP_REMOVED lines=43> */
.L_x_7299:
[----:B------:R-:W-:Y:S05]  /*8490*/  BSYNC.RECONVERGENT B1 ;  /* 0x0000000000017941 */ /* 0x000fea0003800200 */
.L_x_7298:
        /* <DEDUP_REMOVED lines=23> */
.L_x_7305:
        /* <DEDUP_REMOVED lines=13> */
.L_x_7307:
[----:B------:R-:W-:Y:S05]  /*86e0*/  BSYNC.RECONVERGENT B2 ;  /* 0x0000000000027941 */ /* 0x000fea0003800200 */
.L_x_7306:
        /* <DEDUP_REMOVED lines=43> */
.L_x_7304:
[----:B------:R-:W-:Y:S05]  /*89a0*/  BSYNC.RECONVERGENT B1 ;  /* 0x0000000000017941 */ /* 0x000fea0003800200 */
.L_x_7303:
[----:B------:R-:W-:Y:S01]  /*89b0*/  ISETP.NE.AND P5, PT, R178, 0x1, PT ;  /* 0x00000001b200780c */ /* 0x000fe20003fa5270 */
[----:B------:R-:W-:Y:S01]  /*89c0*/  BSSY.RECONVERGENT B1, `(.L_x_7308) ;  /* 0x000004b000017945 */ /* 0x000fe20003800200 */
[----:B------:R-:W-:Y:S01]  /*89d0*/  I2FP.F32.U32 R173, R158 ;  /* 0x0000009e00ad7245 */ /* 0x000fe20000201000 */
[C---:B------:R-:W-:Y:S02]  /*89e0*/  IMAD.U32 R158, R159.reuse, 0x10000, RZ ;  /* 0x000100009f9e7824 */ /* 0x040fe400078e00ff */
        /* <DEDUP_REMOVED lines=15> */
.L_x_7310:
        /* <DEDUP_REMOVED lines=13> */
.L_x_7312:
[----:B------:R-:W-:Y:S05]  /*8bb0*/  BSYNC.RECONVERGENT B2 ;  /* 0x0000000000027941 */ /* 0x000fea0003800200 */
.L_x_7311:
        /* <DEDUP_REMOVED lines=43> */
.L_x_7309:
[----:B------:R-:W-:Y:S05]  /*8e70*/  BSYNC.RECONVERGENT B1 ;  /* 0x0000000000017941 */ /* 0x000fea0003800200 */
.L_x_7308:
        /* <DEDUP_REMOVED lines=23> */
.L_x_7315:
        /* <DEDUP_REMOVED lines=13> */
.L_x_7317:
[----:B------:R-:W-:Y:S05]  /*90c0*/  BSYNC.RECONVERGENT B2 ;  /* 0x0000000000027941 */ /* 0x000fea0003800200 */
.L_x_7316:
        /* <DEDUP_REMOVED lines=43> */
.L_x_7314:
[----:B------:R-:W-:Y:S05]  /*9380*/  BSYNC.RECONVERGENT B1 ;  /* 0x0000000000017941 */ /* 0x000fea0003800200 */
.L_x_7313:
[----:B------:R-:W-:Y:S01]  /*9390*/  ISETP.NE.AND P6, PT, R202, 0x1, PT ;  /* 0x00000001ca00780c */ /* 0x000fe20003fc5270 */
[----:B------:R-:W-:Y:S01]  /*93a0*/  IMAD.U32 R178, R159, 0x10000, RZ ;  /* 0x000100009fb27824 */ /* 0x000fe200078e00ff */
[----:B------:R-:W-:Y:S01]  /*93b0*/  I2FP.F32.U32 R173, R173 ;  /* 0x000000ad00ad7245 */ /* 0x000fe20000201000 */
[----:B------:R-:W-:Y:S01]  /*93c0*/  BSSY.RECONVERGENT B1, `(.L_x_7318) ;  /* 0x000004a000017945 */ /* 0x000fe20003800200 */
[----:B------:R-:W-:Y:S02]  /*93d0*/  HFMA2 R194, -RZ, RZ, 0, 1.1920928955078125e-07 ;  /* 0x00000002ffc27431 */ /* 0x000fe400000001ff */
[----:B------:R-:W-:Y:S02]  /*93e0*/  IMAD.MOV.U32 R177, RZ, RZ, R192 ;  /* 0x000000ffffb17224 */ /* 0x000fe400078e00c0 */
        /* <DEDUP_REMOVED lines=12> */
.L_x_7320:
        /* <DEDUP_REMOVED lines=15> */
.L_x_7322:
[----:B------:R-:W-:Y:S05]  /*95a0*/  BSYNC.RECONVERGENT B2 ;  /* 0x0000000000027941 */ /* 0x000fea0003800200 */
.L_x_7321:
        /* <DEDUP_REMOVED lines=43> */
.L_x_7319:
[----:B------:R-:W-:Y:S05]  /*9860*/  BSYNC.RECONVERGENT B1 ;  /* 0x0000000000017941 */ /* 0x000fea0003800200 */
.L_x_7318:
        /* <DEDUP_REMOVED lines=10> */
.L_x_7242:
        /* <DEDUP_REMOVED lines=44> */
.L_x_7323:
[----:B------:R-:W-:Y:S01]  /*9bd0*/  IMAD.MOV.U32 R204, RZ, RZ, R0 ;  /* 0x000000ffffcc7224 */ /* 0x000fe200078e0000 */
[----:B------:R-:W-:-:S07]  /*9be0*/  IADD3 R0, PT, PT, R203, 0x80, RZ ;  /* 0x00000080cb007810 */ /* 0x000fce0007ffe0ff */
.L_x_7200:
[----:B------:R-:W-:Y:S05]  /*9bf0*/  BSYNC.RECONVERGENT B0 ;  /* 0x0000000000007941 */ /* 0x000fea0003800200 */
.L_x_7199:
        /* <DEDUP_REMOVED lines=25> */
[----:B--2---:R-:W-:Y:S01]  /*9d90*/  IMAD.MOV.U32 R144, RZ, RZ, R192 ;  /* 0x000000ffff907224 */ /* 0x004fe200078e00c0 */
[----:B------:R-:W-:Y:S01]  /*9da0*/  PRMT R147, R185, 0x7632, R147 ;  /* 0x00007632b9937816 */ /* 0x000fe20000000093 */
[----:B------:R-:W-:Y:S01]  /*9db0*/  IMAD.MOV.U32 R174, RZ, RZ, R204 ;  /* 0x000000ffffae7224 */ /* 0x000fe200078e00cc */
        /* <DEDUP_REMOVED lines=12> */
.L_x_7329:
        /* <DEDUP_REMOVED lines=13> */
.L_x_7331:
[----:B------:R-:W-:Y:S05]  /*9f50*/  BSYNC.RECONVERGENT B2 ;  /* 0x0000000000027941 */ /* 0x000fea0003800200 */
.L_x_7330:
        /* <DEDUP_REMOVED lines=43> */
.L_x_7328:
[----:B------:R-:W-:Y:S05]  /*a210*/  BSYNC.RECONVERGENT B1 ;  /* 0x0000000000017941 */ /* 0x000fea0003800200 */
.L_x_7327:
[----:B------:R-:W0:Y:S01]  /*a220*/  LDC R175, c[0x0][0x404] ;  /* 0x00010100ffaf7b82 */ /* 0x000e220000000800 */
[----:B------:R-:W-:Y:S01]  /*a230*/  I2FP.F32.U32 R144, R144 ;  /* 0x0000009000907245 */ /* 0x000fe20000201000 */
[----:B------:R-:W-:Y:S01]  /*a240*/  IMAD.MOV.U32 R177, RZ, RZ, 0x2f800000 ;  /* 0x2f800000ffb17424 */ /* 0x000fe200078e00ff */
[----:B------:R-:W-:Y:S01]  /*a250*/  ISETP.NE.AND P2, PT, R178, 0x1, PT ;  /* 0x00000001b200780c */ /* 0x000fe20003f45270 */
[----:B------:R-:W-:Y:S01]  /*a260*/  IMAD.U32 R179, R160, 0x10000, RZ ;  /* 0x00010000a0b37824 */ /* 0x000fe200078e00ff */
[----:B------:R-:W-:Y:S01]  /*a270*/  LOP3.LUT R206, R206, 0xffffffef, RZ, 0xc0, !PT ;  /* 0xffffffefcece7812 */ /* 0x000fe200078ec0ff */
[----:B------:R-:W-:Y:S01]  /*a280*/  FFMA.FTZ R144, R144, R177, 1.1641532182693481445e-10 ;  /* 0x2f00000090907423 */ /* 0x000fe200000100b1 */
[----:B------:R-:W-:Y:S01]  /*a290*/  BSSY.RECONVERGENT B1, `(.L_x_7332) ;  /* 0x000004a000017945 */ /* 0x000fe20003800200 */
[----:B------:R-:W1:Y:S01]  /*a2a0*/  LDC R176, c[0x0][0x408] ;  /* 0x00010200ffb07b82 */ /* 0x000e620000000800 */
[----:B------:R-:W-:Y:S01]  /*a2b0*/  PRMT R160, R160, 0x7632, R160 ;  /* 0x00007632a0a07816 */ /* 0x000fe200000000a0 */
[----:B------:R-:W-:Y:S01]  /*a2c0*/  IMAD.MOV.U32 R194, RZ, RZ, 0x2 ;  /* 0x00000002ffc27424 */ /* 0x000fe200078e00ff */
[----:B------:R-:W-:-:S02]  /*a2d0*/  MOV R146, R192 ;  /* 0x000000c000927202 */ /* 0x000fc40000000f00 */
[----:B0-----:R-:W-:Y:S01]  /*a2e0*/  FSETP.LE.FTZ.AND P4, PT, R144, R175, PT ;  /* 0x000000af9000720b */ /* 0x001fe20003f93000 */
[----:B-1----:R-:W-:-:S12]  /*a2f0*/  FMUL.FTZ R144, R179, R176 ;  /* 0x000000b0b3907220 */ /* 0x002fd80000410000 */
        /* <DEDUP_REMOVED lines=10> */
.L_x_7334:
        /* <DEDUP_REMOVED lines=13> */
.L_x_7336:
[----:B------:R-:W-:Y:S05]  /*a470*/  BSYNC.RECONVERGENT B2 ;  /* 0x0000000000027941 */ /* 0x000fea0003800200 */
.L_x_7335:
        /* <DEDUP_REMOVED lines=43> */
.L_x_7333:
[----:B------:R-:W-:Y:S05]  /*a730*/  BSYNC.RECONVERGENT B1 ;  /* 0x0000000000017941 */ /* 0x000fea0003800200 */
.L_x_7332:
[----:B------:R-:W-:Y:S01]  /*a740*/  I2FP.F32.U32 R146, R146 ;  /* 0x0000009200927245 */ /* 0x000fe20000201000 */
[----:B------:R-:W-:Y:S01]  /*a750*/  BSSY.RECONVERGENT B1, `(.L_x_7337) ;  /* 0x000004f000017945 */ /* 0x000fe20003800200 */
[----:B------:R-:W-:Y:S02]  /*a760*/  SHF.L.U32 R179, R184, 0x10, RZ ;  /* 0x00000010b8b37819 */ /* 0x000fe400000006ff */
[----:B------:R-:W-:Y:S01]  /*a770*/  ISETP.NE.AND P3, PT, R194, 0x1, PT ;  /* 0x00000001c200780c */ /* 0x000fe20003f65270 */
[----:B------:R-:W-:Y:S02]  /*a780*/  FFMA.FTZ R146, R146, R177, 1.1641532182693481445e-10 ;  /* 0x2f00000092927423 */ /* 0x000fe400000100b1 */
[----:B------:R-:W-:Y:S01]  /*a790*/  FMUL.FTZ R178, R179, R176 ;  /* 0x000000b0b3b27220 */ /* 0x000fe20000410000 */
[----:B------:R-:W-:Y:S02]  /*a7a0*/  FSEL R179, R144, RZ, P4 ;  /* 0x000000ff90b37208 */ /* 0x000fe40002000000 */
[----:B------:R-:W-:Y:S01]  /*a7b0*/  FSETP.GTU.FTZ.AND P2, PT, R146, R175, PT ;  /* 0x000000af9200720b */ /* 0x000fe20003f5c000 */
[----:B------:R-:W-:-:S03]  /*a7c0*/  IMAD.MOV.U32 R146, RZ, RZ, R192 ;  /* 0x000000ffff927224 */ /* 0x000fc600078e00c0 */
[----:B------:R-:W-:Y:S01]  /*a7d0*/  FSEL R144, R178, RZ, !P2 ;  /* 0x000000ffb2907208 */ /* 0x000fe20005000000 */
[----:B------:R-:W-:Y:S01]  /*a7e0*/  IMAD.MOV.U32 R178, RZ, RZ, 0x2 ;  /* 0x00000002ffb27424 */ /* 0x000fe200078e00ff */
        /* <DEDUP_REMOVED lines=12> */
.L_x_7339:
        /* <DEDUP_REMOVED lines=13> */
.L_x_7341:
[----:B------:R-:W-:Y:S05]  /*a980*/  BSYNC.RECONVERGENT B2 ;  /* 0x0000000000027941 */ /* 0x000fea0003800200 */
.L_x_7340:
        /* <DEDUP_REMOVED lines=43> */
.L_x_7338:
[----:B------:R-:W-:Y:S05]  /*ac40*/  BSYNC.RECONVERGENT B1 ;  /* 0x0000000000017941 */ /* 0x000fea0003800200 */
.L_x_7337:
[----:B------:R-:W-:Y:S01]  /*ac50*/  I2FP.F32.U32 R146, R146 ;  /* 0x0000009200927245 */ /* 0x000fe20000201000 */
[----:B------:R-:W-:Y:S01]  /*ac60*/  IMAD.U32 R179, R160, 0x10000, RZ ;  /* 0x00010000a0b37824 */ /* 0x000fe200078e00ff */
[----:B------:R-:W-:Y:S01]  /*ac70*/  ISETP.NE.AND P2, PT, R178, 0x1, PT ;  /* 0x00000001b200780c */ /* 0x000fe20003f45270 */
[----:B------:R-:W-:Y:S01]  /*ac80*/  BSSY.RECONVERGENT B1, `(.L_x_7342) ;  /* 0x000004a000017945 */ /* 0x000fe20003800200 */
[----:B------:R-:W-:Y:S01]  /*ac90*/  LOP3.LUT R206, R206, 0xfffffff7, RZ, 0xc0, !PT ;  /* 0xfffffff7cece7812 */ /* 0x000fe200078ec0ff */
[----:B------:R-:W-:Y:S01]  /*aca0*/  FFMA.FTZ R146, R146, R177, 1.1641532182693481445e-10 ;  /* 0x2f00000092927423 */ /* 0x000fe200000100b1 */
[----:B------:R-:W-:Y:S01]  /*acb0*/  IMAD.MOV.U32 R194, RZ, RZ, 0x2 ;  /* 0x00000002ffc27424 */ /* 0x000fe200078e00ff */
[----:B------:R-:W-:-:S03]  /*acc0*/  MOV R160, R192 ;  /* 0x000000c000a07202 */ /* 0x000fc60000000f00 */
[----:B------:R-:W-:Y:S01]  /*acd0*/  FSETP.LE.FTZ.AND P4, PT, R146, R175, PT ;  /* 0x000000af9200720b */ /* 0x000fe20003f93000 */
[----:B------:R-:W-:-:S12]  /*ace0*/  FMUL.FTZ R146, R179, R176 ;  /* 0x000000b0b3927220 */ /* 0x000fd80000410000 */
        /* <DEDUP_REMOVED lines=10> */
.L_x_7344:
        /* <DEDUP_REMOVED lines=13> */
.L_x_7346:
[----:B------:R-:W-:Y:S05]  /*ae60*/  BSYNC.RECONVERGENT B2 ;  /* 0x0000000000027941 */ /* 0x000fea0003800200 */
.L_x_7345:
        /* <DEDUP_REMOVED lines=43> */
.L_x_7343:
[----:B------:R-:W-:Y:S05]  /*b120*/  BSYNC.RECONVERGENT B1 ;  /* 0x0000000000017941 */ /* 0x000fea0003800200 */
.L_x_7342:
        /* <DEDUP_REMOVED lines=23> */
.L_x_7349:
        /* <DEDUP_REMOVED lines=13> */
.L_x_7351:
[----:B------:R-:W-:Y:S05]  /*b370*/  BSYNC.RECONVERGENT B2 ;  /* 0x0000000000027941 */ /* 0x000fea0003800200 */
.L_x_7350:
        /* <DEDUP_REMOVED lines=43> */
.L_x_7348:
[----:B------:R-:W-:Y:S05]  /*b630*/  BSYNC.RECONVERGENT B1 ;  /* 0x0000000000017941 */ /* 0x000fea0003800200 */
.L_x_7347:
[----:B------:R-:W-:Y:S01]  /*b640*/  I2FP.F32.U32 R146, R146 ;  /* 0x0000009200927245 */ /* 0x000fe20000201000 */
[C---:B------:R-:W-:Y:S01]  /*b650*/  IMAD.U32 R179, R161.reuse, 0x10000, RZ ;  /* 0x00010000a1b37824 */ /* 0x040fe200078e00ff */
[----:B------:R-:W-:Y:S01]  /*b660*/  ISETP.NE.AND P2, PT, R178, 0x1, PT ;  /* 0x00000001b200780c */ /* 0x000fe20003f45270 */
[----:B------:R-:W-:Y:S01]  /*b670*/  BSSY.RECONVERGENT B1, `(.L_x_7352) ;  /* 0x000004b000017945 */ /* 0x000fe20003800200 */
[----:B------:R-:W-:Y:S01]  /*b680*/  LOP3.LUT R206, R206, 0xfffffffb, RZ, 0xc0, !PT ;  /* 0xfffffffbcece7812 */ /* 0x000fe200078ec0ff */
[----:B------:R-:W-:Y:S01]  /*b690*/  FFMA.FTZ R146, R146, R177, 1.1641532182693481445e-10 ;  /* 0x2f00000092927423 */ /* 0x000fe200000100b1 */
[----:B------:R-:W-:Y:S01]  /*b6a0*/  PRMT R161, R161, 0x7632, R161 ;  /* 0x00007632a1a17816 */ /* 0x000fe200000000a1 */
[----:B------:R-:W-:Y:S01]  /*b6b0*/  IMAD.MOV.U32 R194, RZ, RZ, 0x2 ;  /* 0x00000002ffc27424 */ /* 0x000fe200078e00ff */
[----:B------:R-:W-:Y:S02]  /*b6c0*/  MOV R160, R192 ;  /* 0x000000c000a07202 */ /* 0x000fe40000000f00 */
        /* <DEDUP_REMOVED lines=12> */
.L_x_7354:
        /* <DEDUP_REMOVED lines=13> */
.L_x_7356:
[----:B------:R-:W-:Y:S05]  /*b860*/  BSYNC.RECONVERGENT B2 ;  /* 0x0000000000027941 */ /* 0x000fea0003800200 */
.L_x_7355:
        /* <DEDUP_REMOVED lines=43> */
.L_x_7353:
[----:B------:R-:W-:Y:S05]  /*bb20*/  BSYNC.RECONVERGENT B1 ;  /* 0x0000000000017941 */ /* 0x000fea0003800200 */
.L_x_7352:
[----:B------:R-:W-:Y:S01]  /*bb30*/  I2FP.F32.U32 R160, R160 ;  /* 0x000000a000a07245 */ /* 0x000fe20000201000 */
[----:B------:R-:W-:Y:S01]  /*bb40*/  BSSY.RECONVERGENT B1, `(.L_x_7357) ;  /* 0x000004f000017945 */ /* 0x000fe20003800200 */
[----:B------:R-:W-:-:S03]  /*bb50*/  SHF.L.U32 R179, R185, 0x10, RZ ;  /* 0x00000010b9b37819 */ /* 0x000fc600000006ff */
[----:B------:R-:W-:Y:S02]  /*bb60*/  FFMA.FTZ R160, R160, R177, 1.1641532182693481445e-10 ;  /* 0x2f000000a0a07423 */ /* 0x000fe400000100b1 */
[----:B------:R-:W-:Y:S01]  /*bb70*/  FMUL.FTZ R178, R179, R176 ;  /* 0x000000b0b3b27220 */ /* 0x000fe20000410000 */
[----:B------:R-:W-:Y:S02]  /*bb80*/  FSEL R179, R146, RZ, P4 ;  /* 0x000000ff92b37208 */ /* 0x000fe40002000000 */
[----:B------:R-:W-:Y:S01]  /*bb90*/  FSETP.GTU.FTZ.AND P2, PT, R160, R175, PT ;  /* 0x000000afa000720b */ /* 0x000fe20003f5c000 */
[----:B------:R-:W-:-:S03]  /*bba0*/  IMAD.MOV.U32 R160, RZ, RZ, R192 ;  /* 0x000000ffffa07224 */ /* 0x000fc600078e00c0 */
        /* <DEDUP_REMOVED lines=15> */
.L_x_7359:
        /* <DEDUP_REMOVED lines=13> */
.L_x_7361:
[----:B------:R-:W-:Y:S05]  /*bd70*/  BSYNC.RECONVERGENT B2 ;  /* 0x0000000000027941 */ /* 0x000fea0003800200 */
.L_x_7360:
        /* <DEDUP_REMOVED lines=43> */
.L_x_7358:
[----:B------:R-:W-:Y:S05]  /*c030*/  BSYNC.RECONVERGENT B1 ;  /* 0x0000000000017941 */ /* 0x000fea0003800200 */
.L_x_7357:
        /* <DEDUP_REMOVED lines=20> */
.L_x_7364:
        /* <DEDUP_REMOVED lines=13> */
.L_x_7366:
[----:B------:R-:W-:Y:S05]  /*c250*/  BSYNC.RECONVERGENT B2 ;  /* 0x0000000000027941 */ /* 0x000fea0003800200 */
.L_x_7365:
        /* <DEDUP_REMOVED lines=43> */
.L_x_7363:
[----:B------:R-:W-:Y:S05]  /*c510*/  BSYNC.RECONVERGENT B1 ;  /* 0x0000000000017941 */ /* 0x000fea0003800200 */
.L_x_7362:
        /* <DEDUP_REMOVED lines=23> */
.L_x_7369:
        /* <DEDUP_REMOVED lines=13> */
.L_x_7371:
[----:B------:R-:W-:Y:S05]  /*c760*/  BSYNC.RECONVERGENT B2 ;  /* 0x0000000000027941 */ /* 0x000fea0003800200 */
.L_x_7370:
        /* <DEDUP_REMOVED lines=43> */
.L_x_7368:
[----:B------:R-:W-:Y:S05]  /*ca20*/  BSYNC.RECONVERGENT B1 ;  /* 0x0000000000017941 */ /* 0x000fea0003800200 */
.L_x_7367:
        /* <DEDUP_REMOVED lines=19> */
.L_x_7374:
        /* <DEDUP_REMOVED lines=13> */
.L_x_7376:
[----:B------:R-:W-:Y:S05]  /*cc30*/  BSYNC.RECONVERGENT B2 ;  /* 0x0000000000027941 */ /* 0x000fea0003800200 */
.L_x_7375:
        /* <DEDUP_REMOVED lines=42> */
[----:B------:R-:W-:-:S07]  /*cee0*/  LOP3.LUT R190, R178, UR36, R209, 0x96, !PT ;  /* 0x00000024b2be7c12 */ /* 0x000fce000f8e96d1 */
.L_x_7373:
[----:B------:R-:W-:Y:S05]  /*cef0*/  BSYNC.RECONVERGENT B1 ;  /* 0x0000000000017941 */ /* 0x000fea0003800200 */
.L_x_7372:
        /* <DEDUP_REMOVED lines=23> */
.L_x_7379:
        /* <DEDUP_REMOVED lines=13> */
.L_x_7381:
[----:B------:R-:W-:Y:S05]  /*d140*/  BSYNC.RECONVERGENT B2 ;  /* 0x0000000000027941 */ /* 0x000fea0003800200 */
.L_x_7380:
        /* <DEDUP_REMOVED lines=43> */
.L_x_7378:
[----:B------:R-:W-:Y:S05]  /*d400*/  BSYNC.RECONVERGENT B1 ;  /* 0x0000000000017941 */ /* 0x000fea0003800200 */
.L_x_7377:
[----:B------:R-:W-:Y:S01]  /*d410*/  ISETP.NE.AND P4, PT, R179, 0x1, PT ;  /* 0x00000001b300780c */ /* 0x000fe20003f85270 */
[----:B------:R-:W-:Y:S01]  /*d420*/  BSSY.RECONVERGENT B1, `(.L_x_7382) ;  /* 0x000004a000017945 */ /* 0x000fe20003800200 */
[----:B------:R-:W-:Y:S01]  /*d430*/  I2FP.F32.U32 R178, R161 ;  /* 0x000000a100b27245 */ /* 0x000fe20000201000 */
[----:B------:R-:W-:Y:S01]  /*d440*/  IMAD.U32 R161, R162, 0x10000, RZ ;  /* 0x00010000a2a17824 */ /* 0x000fe200078e00ff */
[----:B------:R-:W-:Y:S01]  /*d450*/  MOV R162, R192 ;  /* 0x000000c000a27202 */ /* 0x000fe20000000f00 */
[----:B------:R-:W-:Y:S02]  /*d460*/  IMAD.MOV.U32 R194, RZ, RZ, 0x2 ;  /* 0x00000002ffc27424 */ /* 0x000fe400078e00ff */
        /* <DEDUP_REMOVED lines=12> */
.L_x_7384:
        /* <DEDUP_REMOVED lines=13> */
.L_x_7386:
[----:B------:R-:W-:Y:S05]  /*d600*/  BSYNC.RECONVERGENT B2 ;  /* 0x0000000000027941 */ /* 0x000fea0003800200 */
.L_x_7385:
        /* <DEDUP_REMOVED lines=43> */
.L_x_7383:
[----:B------:R-:W-:Y:S05]  /*d8c0*/  BSYNC.RECONVERGENT B1 ;  /* 0x0000000000017941 */ /* 0x000fea0003800200 */
.L_x_7382:
        /* <DEDUP_REMOVED lines=23> */
.L_x_7389:
        /* <DEDUP_REMOVED lines=13> */
.L_x_7391:
[----:B------:R-:W-:Y:S05]  /*db10*/  BSYNC.RECONVERGENT B2 ;  /* 0x0000000000027941 */ /* 0x000fea0003800200 */
.L_x_7390:
        /* <DEDUP_REMOVED lines=43> */
.L_x_7388:
[----:B------:R-:W-:Y:S05]  /*ddd0*/  BSYNC.RECONVERGENT B1 ;  /* 0x0000000000017941 */ /* 0x000fea0003800200 */
.L_x_7387:
        /* <DEDUP_REMOVED lines=19> */
.L_x_7394:
        /* <DEDUP_REMOVED lines=13> */
.L_x_7396:
[----:B------:R-:W-:Y:S05]  /*dfe0*/  BSYNC.RECONVERGENT B2 ;  /* 0x0000000000027941 */ /* 0x000fea0003800200 */
.L_x_7395:
        /* <DEDUP_REMOVED lines=43> */
.L_x_7393:
[----:B------:R-:W-:Y:S05]  /*e2a0*/  BSYNC.RECONVERGENT B1 ;  /* 0x0000000000017941 */ /* 0x000fea0003800200 */
.L_x_7392:
        /* <DEDUP_REMOVED lines=23> */
.L_x_7399:
        /* <DEDUP_REMOVED lines=13> */
.L_x_7401:
[----:B------:R-:W-:Y:S05]  /*e4f0*/  BSYNC.RECONVERGENT B2 ;  /* 0x0000000000027941 */ /* 0x000fea0003800200 */
.L_x_7400:
        /* <DEDUP_REMOVED lines=43> */
.L_x_7398:
[----:B------:R-:W-:Y:S05]  /*e7b0*/  BSYNC.RECONVERGENT B1 ;  /* 0x0000000000017941 */ /* 0x000fea0003800200 */
.L_x_7397:
        /* <DEDUP_REMOVED lines=18> */
.L_x_7404:
        /* <DEDUP_REMOVED lines=15> */
.L_x_7406:
[----:B------:R-:W-:Y:S05]  /*e9d0*/  BSYNC.RECONVERGENT B2 ;  /* 0x0000000000027941 */ /* 0x000fea0003800200 */
.L_x_7405:
        /* <DEDUP_REMOVED lines=43> */
.L_x_7403:
[----:B------:R-:W-:Y:S05]  /*ec90*/  BSYNC.RECONVERGENT B1 ;  /* 0x0000000000017941 */ /* 0x000fea0003800200 */
.L_x_7402:
[----:B------:R-:W-:Y:S02]  /*eca0*/  I2FP.F32.U32 R178, R173 ;  /* 0x000000ad00b27245 */ /* 0x000fe40000201000 */
[----:B------:R-:W-:Y:S02]  /*ecb0*/  SHF.L.U32 R173, R172, 0x10, RZ ;  /* 0x00000010acad7819 */ /* 0x000fe400000006ff */
[----:B------:R-:W-:Y:S01]  /*ecc0*/  FSEL R172, R163, RZ, P5 ;  /* 0x000000ffa3ac7208 */ /* 0x000fe20002800000 */
[----:B------:R-:W-:Y:S02]  /*ecd0*/  FFMA.FTZ R178, R178, R177, 1.1641532182693481445e-10 ;  /* 0x2f000000b2b27423 */ /* 0x000fe400000100b1 */
[----:B------:R-:W-:-:S03]  /*ece0*/  FMUL.FTZ R173, R173, R176 ;  /* 0x000000b0adad7220 */ /* 0x000fc60000410000 */
[----:B------:R-:W-:-:S04]  /*ecf0*/  FSETP.GTU.FTZ.AND P6, PT, R178, R175, PT ;  /* 0x000000afb200720b */ /* 0x000fc80003fdc000 */
[----:B------:R-:W-:Y:S02]  /*ed00*/  FSEL R173, R173, RZ, !P6 ;  /* 0x000000ffadad7208 */ /* 0x000fe40007000000 */
[----:B------:R-:W-:-:S03]  /*ed10*/  SEL R202, RZ, 0x1, P6 ;  /* 0x00000001ffca7807 */ /* 0x000fc60003000000 */
[----:B------:R-:W-:-:S04]  /*ed20*/  FADD.FTZ R163, R173, R172 ;  /* 0x000000acada37221 */ /* 0x000fc80000010000 */
[----:B------:R-:W-:Y:S01]  /*ed30*/  @P1 FADD.FTZ R163, R139, R163 ;  /* 0x000000a38ba31221 */ /* 0x000fe20000010000 */
[----:B------:R-:W-:Y:S06]  /*ed40*/  BRA `(.L_x_7407) ;  /* 0x0000002800247947 */ /* 0x000fec0003800000 */
.L_x_7326:
[----:B------:R-:W-:Y:S01]  /*ed50*/  ISETP.NE.AND P2, PT, R194, 0x1, PT ;  /* 0x00000001c200780c */ /* 0x000fe20003f45270 */
[----:B------:R-:W-:Y:S01]  /*ed60*/  BSSY.RECONVERGENT B1, `(.L_x_7408) ;  /* 0x0000047000017945 */ /* 0x000fe20003800200 */
[----:B01----:R-:W-:Y:S02]  /*ed70*/  IMAD.MOV.U32 R173, RZ, RZ, 0x2 ;  /* 0x00000002ffad7424 */ /* 0x003fe400078e00ff */
[----:B--2---:R-:W-:Y:S02]  /*ed80*/  IMAD.MOV.U32 R144, RZ, RZ, R192 ;  /* 0x000000ffff907224 */ /* 0x004fe400078e00c0 */
        /* <DEDUP_REMOVED lines=12> */
.L_x_7410:
        /* <DEDUP_REMOVED lines=13> */
.L_x_7412:
[----:B------:R-:W-:Y:S05]  /*ef20*/  BSYNC.RECONVERGENT B2 ;  /* 0x0000000000027941 */ /* 0x000fea0003800200 */
.L_x_7411:
        /* <DEDUP_REMOVED lines=42> */
.L_x_7409:
[----:B------:R-:W-:Y:S05]  /*f1d0*/  BSYNC.RECONVERGENT B1 ;  /* 0x0000000000017941 */ /* 0x000fea0003800200 */
.L_x_7408:
[----:B------:R-:W0:Y:S01]  /*f1e0*/  LDC R172, c[0x0][0x404] ;  /* 0x00010100ffac7b82 */ /* 0x000e220000000800 */
[----:B------:R-:W-:Y:S01]  /*f1f0*/  I2FP.F32.U32 R145, R144 ;  /* 0x0000009000917245 */ /* 0x000fe20000201000 */
[----:B------:R-:W-:Y:S01]  /*f200*/  HFMA2 R144, -RZ, RZ, 0.1171875, 0 ;  /* 0x2f800000ff907431 */ /* 0x000fe200000001ff */
[----:B------:R-:W-:Y:S01]  /*f210*/  ISETP.NE.AND P2, PT, R173, 0x1, PT ;  /* 0x00000001ad00780c */ /* 0x000fe20003f45270 */
[----:B------:R-:W-:Y:S01]  /*f220*/  BSSY.RECONVERGENT B1, `(.L_x_7413) ;  /* 0x000004b000017945 */ /* 0x000fe20003800200 */
[----:B------:R-:W-:Y:S01]  /*f230*/  LOP3.LUT R206, R206, 0xffffffef, RZ, 0xc0, !PT ;  /* 0xffffffefcece7812 */ /* 0x000fe200078ec0ff */
[----:B------:R-:W-:Y:S01]  /*f240*/  IMAD.MOV.U32 R147, RZ, RZ, R192 ;  /* 0x000000ffff937224 */ /* 0x000fe200078e00c0 */
[----:B-----5:R-:W-:Y:S01]  /*f250*/  PRMT R146, R160, 0x7632, R146 ;  /* 0x00007632a0927816 */ /* 0x020fe20000000092 */
[----:B------:R-:W-:-:S05]  /*f260*/  FFMA.FTZ R145, R145, R144, 1.1641532182693481445e-10 ;  /* 0x2f00000091917423 */ /* 0x000fca0000010090 */
[----:B0-----:R-:W-:Y:S01]  /*f270*/  FSETP.LE.FTZ.AND P3, PT, R145, R172, PT ;  /* 0x000000ac9100720b */ /* 0x001fe20003f73000 */
[----:B------:R-:W-:Y:S02]  /*f280*/  IMAD.U32 R145, R160, 0x10000, RZ ;  /* 0x00010000a0917824 */ /* 0x000fe400078e00ff */
[----:B------:R-:W-:-:S10]  /*f290*/  IMAD.MOV.U32 R160, RZ, RZ, 0x2 ;  /* 0x00000002ffa07424 */ /* 0x000fd400078e00ff */
        /* <DEDUP_REMOVED lines=10> */
.L_x_7415:
        /* <DEDUP_REMOVED lines=13> */
.L_x_7417:
[----:B------:R-:W-:Y:S05]  /*f410*/  BSYNC.RECONVERGENT B2 ;  /* 0x0000000000027941 */ /* 0x000fea0003800200 */
.L_x_7416:
        /* <DEDUP_REMOVED lines=43> */
.L_x_7414:
[----:B------:R-:W-:Y:S05]  /*f6d0*/  BSYNC.RECONVERGENT B1 ;  /* 0x0000000000017941 */ /* 0x000fea0003800200 */
.L_x_7413:
[----:B------:R-:W-:Y:S01]  /*f6e0*/  I2FP.F32.U32 R147, R147 ;  /* 0x0000009300937245 */ /* 0x000fe20000201000 */
[----:B------:R-:W-:Y:S01]  /*f6f0*/  BSSY.RECONVERGENT B1, `(.L_x_7418) ;  /* 0x000004b000017945 */ /* 0x000fe20003800200 */
[----:B------:R-:W-:Y:S01]  /*f700*/  ISETP.NE.AND P2, PT, R160, 0x1, PT ;  /* 0x00000001a000780c */ /* 0x000fe20003f45270 */
[----:B------:R-:W-:Y:S01]  /*f710*/  HFMA2 R173, -RZ, RZ, 0, 1.1920928955078125e-07 ;  /* 0x00000002ffad7431 */ /* 0x000fe200000001ff */
[----:B------:R-:W-:Y:S01]  /*f720*/  LOP3.LUT R206, R206, 0xfffffff7, RZ, 0xc0, !PT ;  /* 0xfffffff7cece7812 */ /* 0x000fe200078ec0ff */
[----:B------:R-:W-:Y:S01]  /*f730*/  FFMA.FTZ R147, R147, R144, 1.1641532182693481445e-10 ;  /* 0x2f00000093937423 */ /* 0x000fe20000010090 */
[----:B------:R-:W-:-:S04]  /*f740*/  IMAD.U32 R146, R146, 0x10000, RZ ;  /* 0x0001000092927824 */ /* 0x000fc800078e00ff */
        /* <DEDUP_REMOVED lines=12> */
.L_x_7420:
        /* <DEDUP_REMOVED lines=13> */
.L_x_7422:
[----:B------:R-:W-:Y:S05]  /*f8e0*/  BSYNC.RECONVERGENT B2 ;  /* 0x0000000000027941 */ /* 0x000fea0003800200 */
.L_x_7421:
        /* <DEDUP_REMOVED lines=43> */
.L_x_7419:
[----:B------:R-:W-:Y:S05]  /*fba0*/  BSYNC.RECONVERGENT B1 ;  /* 0x0000000000017941 */ /* 0x000fea0003800200 */
.L_x_7418:
[----:B------:R-:W-:Y:S01]  /*fbb0*/  I2FP.F32.U32 R147, R147 ;  /* 0x0000009300937245 */ /* 0x000fe20000201000 */
[----:B------:R-:W-:Y:S01]  /*fbc0*/  BSSY.RECONVERGENT B1, `(.L_x_7423) ;  /* 0x000004c000017945 */ /* 0x000fe20003800200 */
[----:B------:R-:W-:Y:S01]  /*fbd0*/  ISETP.NE.AND P2, PT, R173, 0x1, PT ;  /* 0x00000001ad00780c */ /* 0x000fe20003f45270 */
[----:B------:R-:W-:Y:S01]  /*fbe0*/  IMAD.MOV.U32 R175, RZ, RZ, 0x2 ;  /* 0x00000002ffaf7424 */ /* 0x000fe200078e00ff */
        /* <DEDUP_REMOVED lines=16> */
.L_x_7425:
        /* <DEDUP_REMOVED lines=13> */
.L_x_7427:
[----:B------:R-:W-:Y:S05]  /*fdc0*/  BSYNC.RECONVERGENT B2 ;  /* 0x0000000000027941 */ /* 0x000fea0003800200 */
.L_x_7426:
        /* <DEDUP_REMOVED lines=43> */
.L_x_7424:
[----:B------:R-:W-:Y:S05]  /*10080*/  BSYNC.RECONVERGENT B1 ;  /* 0x0000000000017941 */ /* 0x000fea0003800200 */
.L_x_7423:
        /* <DEDUP_REMOVED lines=19> */
.L_x_7430:
        /* <DEDUP_REMOVED lines=13> */
.L_x_7432:
[----:B------:R-:W-:Y:S05]  /*10290*/  BSYNC.RECONVERGENT B2 ;  /* 0x0000000000027941 */ /* 0x000fea0003800200 */
.L_x_7431:
        /* <DEDUP_REMOVED lines=43> */
.L_x_7429:
[----:B------:R-:W-:Y:S05]  /*10550*/  BSYNC.RECONVERGENT B1 ;  /* 0x0000000000017941 */ /* 0x000fea0003800200 */
.L_x_7428:
[----:B------:R-:W-:Y:S01]  /*10560*/  ISETP.NE.AND P3, PT, R176, 0x1, PT ;  /* 0x00000001b000780c */ /* 0x000fe20003f65270 */
[----:B------:R-:W-:Y:S01]  /*10570*/  BSSY.RECONVERGENT B1, `(.L_x_7433) ;  /* 0x000004a000017945 */ /* 0x000fe20003800200 */
[----:B------:R-:W-:Y:S01]  /*10580*/  I2FP.F32.U32 R161, R161 ;  /* 0x000000a100a17245 */ /* 0x000fe20000201000 */
[----:B------:R-:W-:Y:S02]  /*10590*/  IMAD.MOV.U32 R177, RZ, RZ, 0x2 ;  /* 0x00000002ffb17424 */ /* 0x000fe400078e00ff */
        /* <DEDUP_REMOVED lines=14> */
.L_x_7435:
        /* <DEDUP_REMOVED lines=13> */
.L_x_7437:
[----:B------:R-:W-:Y:S05]  /*10750*/  BSYNC.RECONVERGENT B2 ;  /* 0x0000000000027941 */ /* 0x000fea0003800200 */
.L_x_7436:
        /* <DEDUP_REMOVED lines=43> */
.L_x_7434:
[----:B------:R-:W-:Y:S05]  /*10a10*/  BSYNC.RECONVERGENT B1 ;  /* 0x0000000000017941 */ /* 0x000fea0003800200 */
.L_x_7433:
        /* <DEDUP_REMOVED lines=17> */
.L_x_7440:
        /* <DEDUP_REMOVED lines=13> */
.L_x_7442:
[----:B------:R-:W-:Y:S05]  /*10c00*/  BSYNC.RECONVERGENT B2 ;  /* 0x0000000000027941 */ /* 0x000fea0003800200 */
.L_x_7441:
        /* <DEDUP_REMOVED lines=43> */
.L_x_7439:
[----:B------:R-:W-:Y:S05]  /*10ec0*/  BSYNC.RECONVERGENT B1 ;  /* 0x0000000000017941 */ /* 0x000fea0003800200 */
.L_x_7438:
[----:B------:R-:W-:Y:S01]  /*10ed0*/  ISETP.NE.AND P5, PT, R178, 0x1, PT ;  /* 0x00000001b200780c */ /* 0x000fe20003fa5270 */
[----:B------:R-:W-:Y:S01]  /*10ee0*/  BSSY.RECONVERGENT B1, `(.L_x_7443) ;  /* 0x000004a000017945 */ /* 0x000fe20003800200 */
[----:B------:R-:W-:Y:S01]  /*10ef0*/  I2FP.F32.U32 R173, R175 ;  /* 0x000000af00ad7245 */ /* 0x000fe20000201000 */
[----:B------:R-:W-:Y:S02]  /*10f00*/  IMAD.MOV.U32 R194, RZ, RZ, 0x2 ;  /* 0x00000002ffc27424 */ /* 0x000fe400078e00ff */
[----:B------:R-:W-:Y:S02]  /*10f10*/  IMAD.MOV.U32 R176, RZ, RZ, R192 ;  /* 0x000000ffffb07224 */ /* 0x000fe400078e00c0 */
[----:B------:R-:W-:Y:S01]  /*10f20*/  FFMA.FTZ R175, R173, R144, 1.1641532182693481445e-10 ;  /* 0x2f000000adaf7423 */ /* 0x000fe20000010090 */
[C---:B------:R-:W-:Y:S02]  /*10f30*/  SHF.L.U32 R173, R163.reuse, 0x10, RZ ;  /* 0x00000010a3ad7819 */ /* 0x040fe400000006ff */
[----:B------:R-:W-:-:S02]  /*10f40*/  PRMT R163, R163, 0x7632, R163 ;  /* 0x00007632a3a37816 */ /* 0x000fc400000000a3 */
        /* <DEDUP_REMOVED lines=10> */
.L_x_7445:
        /* <DEDUP_REMOVED lines=13> */
.L_x_7447:
[----:B------:R-:W-:Y:S05]  /*110c0*/  BSYNC.RECONVERGENT B2 ;  /* 0x0000000000027941 */ /* 0x000fea0003800200 */
.L_x_7446:
        /* <DEDUP_REMOVED lines=43> */
.L_x_7444:
[----:B------:R-:W-:Y:S05]  /*11380*/  BSYNC.RECONVERGENT B1 ;  /* 0x0000000000017941 */ /* 0x000fea0003800200 */
.L_x_7443:
[----:B------:R-:W-:Y:S01]  /*11390*/  I2FP.F32.U32 R177, R176 ;  /* 0x000000b000b17245 */ /* 0x000fe20000201000 */
[----:B------:R-:W-:Y:S01]  /*113a0*/  FMUL.FTZ R145, R145, UR11 ;  /* 0x0000000b91917c20 */ /* 0x000fe20008410000 */
[----:B------:R-:W-:Y:S01]  /*113b0*/  P2R R179, PR, RZ, 0x2 ;  /* 0x00000002ffb37803 */ /* 0x000fe20000000000 */
[----:B------:R-:W-:Y:S01]  /*113c0*/  FMUL.FTZ R146, R146, UR11 ;  /* 0x0000000b92927c20 */ /* 0x000fe20008410000 */
[----:B------:R-:W-:Y:S01]  /*113d0*/  LOP3.LUT P1, RZ, R206, 0x10, RZ, 0xc0, !PT ;  /* 0x00000010ceff7812 */ /* 0x000fe2000782c0ff */
[----:B------:R-:W-:Y:S01]  /*113e0*/  FFMA.FTZ R177, R177, R144, 1.1641532182693481445e-10 ;  /* 0x2f000000b1b17423 */ /* 0x000fe20000010090 */
[----:B------:R-:W-:Y:S01]  /*113f0*/  SHF.L.U32 R144, R163, 0x10, RZ ;  /* 0x00000010a3907819 */ /* 0x000fe200000006ff */
[----:B------:R-:W-:Y:S01]  /*11400*/  FMUL.FTZ R147, R147, UR11 ;  /* 0x0000000b93937c20 */ /* 0x000fe20008410000 */
[----:B------:R-:W-:Y:S01]  /*11410*/  P2R R204, PR, RZ, 0x1 ;  /* 0x00000001ffcc7803 */ /* 0x000fe20000000000 */
[----:B------:R-:W-:Y:S01]  /*11420*/  FMUL.FTZ R163, R160, UR11 ;  /* 0x0000000ba0a37c20 */ /* 0x000fe20008410000 */
[----:B------:R-:W-:Y:S01]  /*11430*/  LOP3.LUT P0, RZ, R206, 0x8, RZ, 0xc0, !PT ;  /* 0x00000008ceff7812 */ /* 0x000fe2000780c0ff */
[----:B------:R-:W-:Y:S01]  /*11440*/  FMUL.FTZ R178, R144, UR11 ;  /* 0x0000000b90b27c20 */ /* 0x000fe20008410000 */
[C---:B------:R-:W-:Y:S01]  /*11450*/  LOP3.LUT P6, RZ, R206.reuse, 0x4, RZ, 0xc0, !PT ;  /* 0x00000004ceff7812 */ /* 0x040fe200078cc0ff */
[----:B------:R-:W-:Y:S01]  /*11460*/  FMUL.FTZ R173, R173, UR11 ;  /* 0x0000000badad7c20 */ /* 0x000fe20008410000 */
[----:B------:R-:W-:Y:S01]  /*11470*/  LOP3.LUT P5, RZ, R206, 0x2, RZ, 0xc0, !PT ;  /* 0x00000002ceff7812 */ /* 0x000fe200078ac0ff */
[----:B------:R-:W-:Y:S01]  /*11480*/  FMUL.FTZ R175, R162, UR11 ;  /* 0x0000000ba2af7c20 */ /* 0x000fe20008410000 */
[----:B------:R-:W-:Y:S01]  /*11490*/  FSEL R144, R145, RZ, P1 ;  /* 0x000000ff91907208 */ /* 0x000fe20000800000 */
[----:B------:R-:W-:Y:S01]  /*114a0*/  FMUL.FTZ R176, R161, UR11 ;  /* 0x0000000ba1b07c20 */ /* 0x000fe20008410000 */
[----:B------:R-:W-:-:S02]  /*114b0*/  ISETP.NE.AND P1, PT, R179, RZ, PT ;  /* 0x000000ffb300720c */ /* 0x000fc40003f25270 */
[----:B------:R-:W-:Y:S02]  /*114c0*/  FSEL R145, R146, RZ, P0 ;  /* 0x000000ff92917208 */ /* 0x000fe40000000000 */
        /* <DEDUP_REMOVED lines=16> */
[----:B------:R-:W-:-:S13]  /*115d0*/  PLOP3.LUT P5, PT, P5, PT, PT, 0x8, 0x80 ;  /* 0x000000000080781c */ /* 0x000fda0002fae170 */
.L_x_7407:
        /* <DEDUP_REMOVED lines=44> */
.L_x_7448:
[----:B------:R-:W-:Y:S01]  /*118a0*/  IMAD.MOV.U32 R204, RZ, RZ, R174 ;  /* 0x000000ffffcc7224 */ /* 0x000fe200078e00ae */
[----:B------:R-:W-:-:S07]  /*118b0*/  IADD3 R0, PT, PT, R0, 0x80, RZ ;  /* 0x0000008000007810 */ /* 0x000fce0007ffe0ff */
.L_x_7325:
[----:B------:R-:W-:Y:S05]  /*118c0*/  BSYNC.RECONVERGENT B0 ;  /* 0x0000000000007941 */ /* 0x000fea0003800200 */
.L_x_7324:
        /* <DEDUP_REMOVED lines=20> */
[----:B------:R-:W-:Y:S01]  /*11a10*/  ISETP.NE.AND P2, PT, R194, 0x1, PT ;  /* 0x00000001c200780c */ /* 0x000fe20003f45270 */
[----:B------:R-:W-:Y:S01]  /*11a20*/  BSSY.RECONVERGENT B1, `(.L_x_7452) ;  /* 0x000004c000017945 */ /* 0x000fe20003800200 */
[----:B--2--5:R-:W-:Y:S01]  /*11a30*/  PRMT R172, R187, 0x7632, R172 ;  /* 0x00007632bbac7816 */ /* 0x024fe200000000ac */
[----:B------:R-:W-:Y:S01]  /*11a40*/  IMAD.MOV.U32 R178, RZ, RZ, 0x2 ;  /* 0x00000002ffb27424 */ /* 0x000fe200078e00ff */
[----:B------:R-:W-:Y:S01]  /*11a50*/  PRMT R173, R186, 0x7632, R173 ;  /* 0x00007632baad7816 */ /* 0x000fe200000000ad */
[----:B------:R-:W-:Y:S01]  /*11a60*/  IMAD.MOV.U32 R148, RZ, RZ, R192 ;  /* 0x000000ffff947224 */ /* 0x000fe200078e00c0 */
        /* <DEDUP_REMOVED lines=14> */
.L_x_7454:
        /* <DEDUP_REMOVED lines=13> */
.L_x_7456:
[----:B------:R-:W-:Y:S05]  /*11c20*/  BSYNC.RECONVERGENT B2 ;  /* 0x0000000000027941 */ /* 0x000fea0003800200 */
.L_x_7455:
        /* <DEDUP_REMOVED lines=42> */
[----:B------:R-:W-:-:S07]  /*11ed0*/  IMAD.MOV.U32 R178, RZ, RZ, RZ ;  /* 0x000000ffffb27224 */ /* 0x000fce00078e00ff */
.L_x_7453:
[----:B------:R-:W-:Y:S05]  /*11ee0*/  BSYNC.RECONVERGENT B1 ;  /* 0x0000000000017941 */ /* 0x000fea0003800200 */
.L_x_7452:
        /* <DEDUP_REMOVED lines=24> */
.L_x_7459:
        /* <DEDUP_REMOVED lines=13> */
.L_x_7461:
[----:B------:R-:W-:Y:S05]  /*12140*/  BSYNC.RECONVERGENT B2 ;  /* 0x0000000000027941 */ /* 0x000fea0003800200 */
.L_x_7460:
        /* <DEDUP_REMOVED lines=43> */
.L_x_7458:
[----:B------:R-:W-:Y:S05]  /*12400*/  BSYNC.RECONVERGENT B1 ;  /* 0x0000000000017941 */ /* 0x000fea0003800200 */
.L_x_7457:
[----:B------:R-:W-:Y:S01]  /*12410*/  I2FP.F32.U32 R150, R150 ;  /* 0x0000009600967245 */ /* 0x000fe20000201000 */
[----:B------:R-:W-:Y:S01]  /*12420*/  IMAD.U32 R179, R184, 0x10000, RZ ;  /* 0x00010000b8b37824 */ /* 0x000fe200078e00ff */
[----:B------:R-:W-:Y:S01]  /*12430*/  ISETP.NE.AND P3, PT, R194, 0x1, PT ;  /* 0x00000001c200780c */ /* 0x000fe20003f65270 */
[----:B------:R-:W-:Y:S02]  /*12440*/  BSSY.RECONVERGENT B1, `(.L_x_7462) ;  /* 0x000004d000017945 */ /* 0x000fe40003800200 */
[----:B------:R-:W-:Y:S01]  /*12450*/  FFMA.FTZ R150, R150, R177, 1.1641532182693481445e-10 ;  /* 0x2f00000096967423 */ /* 0x000fe200000100b1 */
[----:B------:R-:W-:Y:S01]  /*12460*/  FMUL.FTZ R178, R179, R176 ;  /* 0x000000b0b3b27220 */ /* 0x000fe20000410000 */
[----:B------:R-:W-:-:S03]  /*12470*/  FSEL R179, R148, RZ, P4 ;  /* 0x000000ff94b37208 */ /* 0x000fc60002000000 */
[----:B------:R-:W-:Y:S02]  /*12480*/  FSETP.GTU.FTZ.AND P2, PT, R150, R175, PT ;  /* 0x000000af9600720b */ /* 0x000fe40003f5c000 */
[----:B------:R-:W-:Y:S02]  /*12490*/  MOV R150, R192 ;  /* 0x000000c000967202 */ /* 0x000fe40000000f00 */
        /* <DEDUP_REMOVED lines=14> */
.L_x_7464:
        /* <DEDUP_REMOVED lines=13> */
.L_x_7466:
[----:B------:R-:W-:Y:S05]  /*12650*/  BSYNC.RECONVERGENT B2 ;  /* 0x0000000000027941 */ /* 0x000fea0003800200 */
.L_x_7465:
        /* <DEDUP_REMOVED lines=43> */
.L_x_7463:
[----:B------:R-:W-:Y:S05]  /*12910*/  BSYNC.RECONVERGENT B1 ;  /* 0x0000000000017941 */ /* 0x000fea0003800200 */
.L_x_7462:
        /* <DEDUP_REMOVED lines=20> */
.L_x_7469:
        /* <DEDUP_REMOVED lines=13> */
.L_x_7471:
[----:B------:R-:W-:Y:S05]  /*12b30*/  BSYNC.RECONVERGENT B2 ;  /* 0x0000000000027941 */ /* 0x000fea0003800200 */
.L_x_7470:
        /* <DEDUP_REMOVED lines=43> */
.L_x_7468:
[----:B------:R-:W-:Y:S05]  /*12df0*/  BSYNC.RECONVERGENT B1 ;  /* 0x0000000000017941 */ /* 0x000fea0003800200 */
.L_x_7467:
        /* <DEDUP_REMOVED lines=23> */
.L_x_7474:
        /* <DEDUP_REMOVED lines=13> */
.L_x_7476:
[----:B------:R-:W-:Y:S05]  /*13040*/  BSYNC.RECONVERGENT B2 ;  /* 0x0000000000027941 */ /* 0x000fea0003800200 */
.L_x_7475:
        /* <DEDUP_REMOVED lines=43> */
.L_x_7473:
[----:B------:R-:W-:Y:S05]  /*13300*/  BSYNC.RECONVERGENT B1 ;  /* 0x0000000000017941 */ /* 0x000fea0003800200 */
.L_x_7472:
        /* <DEDUP_REMOVED lines=21> */
.L_x_7479:
        /* <DEDUP_REMOVED lines=13> */
.L_x_7481:
[----:B------:R-:W-:Y:S05]  /*13530*/  BSYNC.RECONVERGENT B2 ;  /* 0x0000000000027941 */ /* 0x000fea0003800200 */
.L_x_7480:
        /* <DEDUP_REMOVED lines=43> */
.L_x_7478:
[----:B------:R-:W-:Y:S05]  /*137f0*/  BSYNC.RECONVERGENT B1 ;  /* 0x0000000000017941 */ /* 0x000fea0003800200 */
.L_x_7477:
[----:B------:R-:W-:Y:S01]  /*13800*/  I2FP.F32.U32 R164, R164 ;  /* 0x000000a400a47245 */ /* 0x000fe20000201000 */
[----:B------:R-:W-:Y:S01]  /*13810*/  IMAD.U32 R179, R185, 0x10000, RZ ;  /* 0x00010000b9b37824 */ /* 0x000fe200078e00ff */
[----:B------:R-:W-:Y:S01]  /*13820*/  BSSY.RECONVERGENT B1, `(.L_x_7482) ;  /* 0x000004e000017945 */ /* 0x000fe20003800200 */
[----:B------:R-:W-:Y:S02]  /*13830*/  IMAD.MOV.U32 R198, RZ, RZ, 0x2 ;  /* 0x00000002ffc67424 */ /* 0x000fe400078e00ff */
[----:B------:R-:W-:Y:S01]  /*13840*/  FFMA.FTZ R164, R164, R177, 1.1641532182693481445e-10 ;  /* 0x2f000000a4a47423 */ /* 0x000fe200000100b1 */
[----:B------:R-:W-:-:S04]  /*13850*/  FMUL.FTZ R179, R179, R176 ;  /* 0x000000b0b3b37220 */ /* 0x000fc80000410000 */
[----:B------:R-:W-:-:S04]  /*13860*/  FSETP.GTU.FTZ.AND P2, PT, R164, R175, PT ;  /* 0x000000afa400720b */ /* 0x000fc80003f5c000 */
[----:B------:R-:W-:Y:S02]  /*13870*/  FSEL R164, R179, RZ, !P2 ;  /* 0x000000ffb3a47208 */ /* 0x000fe40005000000 */
[----:B------:R-:W-:Y:S02]  /*13880*/  SEL R197, RZ, 0x1, P2 ;  /* 0x00000001ffc57807 */ /* 0x000fe40001000000 */
[----:B------:R-:W-:Y:S02]  /*13890*/  ISETP.NE.AND P2, PT, R194, 0x1, PT ;  /* 0x00000001c200780c */ /* 0x000fe40003f45270 */
[----:B------:R-:W-:-:S05]  /*138a0*/  FSEL R179, R150, RZ, P4 ;  /* 0x000000ff96b37208 */ /* 0x000fca0002000000 */
[----:B------:R-:W-:Y:S01]  /*138b0*/  FADD.FTZ R150, R164, R179 ;  /* 0x000000b3a4967221 */ /* 0x000fe20000010000 */
[----:B------:R-:W-:-:S03]  /*138c0*/  MOV R164, R192 ;  /* 0x000000c000a47202 */ /* 0x000fc60000000f00 */
[----:B------:R-:W-:Y:S02]  /*138d0*/  @P1 FADD.FTZ R150, R134, R150 ;  /* 0x0000009686961221 */ /* 0x000fe40000010000 */
        /* <DEDUP_REMOVED lines=9> */
.L_x_7484:
        /* <DEDUP_REMOVED lines=13> */
.L_x_7486:
[----:B------:R-:W-:Y:S05]  /*13a40*/  BSYNC.RECONVERGENT B2 ;  /* 0x0000000000027941 */ /* 0x000fea0003800200 */
.L_x_7485:
        /* <DEDUP_REMOVED lines=43> */
.L_x_7483:
[----:B------:R-:W-:Y:S05]  /*13d00*/  BSYNC.RECONVERGENT B1 ;  /* 0x0000000000017941 */ /* 0x000fea0003800200 */
.L_x_7482:
        /* <DEDUP_REMOVED lines=20> */
.L_x_7489:
        /* <DEDUP_REMOVED lines=13> */
.L_x_7491:
[----:B------:R-:W-:Y:S05]  /*13f20*/  BSYNC.RECONVERGENT B2 ;  /* 0x0000000000027941 */ /* 0x000fea0003800200 */
.L_x_7490:
        /* <DEDUP_REMOVED lines=43> */
.L_x_7488:
[----:B------:R-:W-:Y:S05]  /*141e0*/  BSYNC.RECONVERGENT B1 ;  /* 0x0000000000017941 */ /* 0x000fea0003800200 */
.L_x_7487:
        /* <DEDUP_REMOVED lines=23> */
.L_x_7494:
        /* <DEDUP_REMOVED lines=13> */
.L_x_7496:
[----:B------:R-:W-:Y:S05]  /*14430*/  BSYNC.RECONVERGENT B2 ;  /* 0x0000000000027941 */ /* 0x000fea0003800200 */
.L_x_7495:
        /* <DEDUP_REMOVED lines=43> */
.L_x_7493:
[----:B------:R-:W-:Y:S05]  /*146f0*/  BSYNC.RECONVERGENT B1 ;  /* 0x0000000000017941 */ /* 0x000fea0003800200 */
.L_x_7492:
        /* <DEDUP_REMOVED lines=19> */
.L_x_7499:
        /* <DEDUP_REMOVED lines=13> */
.L_x_7501:
[----:B------:R-:W-:Y:S05]  /*14900*/  BSYNC.RECONVERGENT B2 ;  /* 0x0000000000027941 */ /* 0x000fea0003800200 */
.L_x_7500:
        /* <DEDUP_REMOVED lines=43> */
.L_x_7498:
[----:B------:R-:W-:Y:S05]  /*14bc0*/  BSYNC.RECONVERGENT B1 ;  /* 0x0000000000017941 */ /* 0x000fea0003800200 */
.L_x_7497:
        /* <DEDUP_REMOVED lines=23> */
.L_x_7504:
        /* <DEDUP_REMOVED lines=13> */
.L_x_7506:
[----:B------:R-:W-:Y:S05]  /*14e10*/  BSYNC.RECONVERGENT B2 ;  /* 0x0000000000027941 */ /* 0x000fea0003800200 */
.L_x_7505:
        /* <DEDUP_REMOVED lines=43> */
.L_x_7503:
[----:B------:R-:W-:Y:S05]  /*150d0*/  BSYNC.RECONVERGENT B1 ;  /* 0x0000000000017941 */ /* 0x000fea0003800200 */
.L_x_7502:
        /* <DEDUP_REMOVED lines=18> */
.L_x_7509:
        /* <DEDUP_REMOVED lines=13> */
.L_x_7511:
[----:B------:R-:W-:Y:S05]  /*152d0*/  BSYNC.RECONVERGENT B2 ;  /* 0x0000000000027941 */ /* 0x000fea0003800200 */
.L_x_7510:
        /* <DEDUP_REMOVED lines=43> */
.L_x_7508:
[----:B------:R-:W-:Y:S05]  /*15590*/  BSYNC.RECONVERGENT B1 ;  /* 0x0000000000017941 */ /* 0x000fea0003800200 */
.L_x_7507:
        /* <DEDUP_REMOVED lines=23> */
.L_x_7514:
        /* <DEDUP_REMOVED lines=13> */
.L_x_7516:
[----:B------:R-:W-:Y:S05]  /*157e0*/  BSYNC.RECONVERGENT B2 ;  /* 0x0000000000027941 */ /* 0x000fea0003800200 */
.L_x_7515:
        /* <DEDUP_REMOVED lines=43> */
.L_x_7513:
[----:B------:R-:W-:Y:S05]  /*15aa0*/  BSYNC.RECONVERGENT B1 ;  /* 0x0000000000017941 */ /* 0x000fea0003800200 */
.L_x_7512:
        /* <DEDUP_REMOVED lines=19> */
.L_x_7519:
        /* <DEDUP_REMOVED lines=13> */
.L_x_7521:
[----:B------:R-:W-:Y:S05]  /*15cb0*/  BSYNC.RECONVERGENT B2 ;  /* 0x0000000000027941 */ /* 0x000fea0003800200 */
.L_x_7520:
        /* <DEDUP_REMOVED lines=43> */
.L_x_7518:
[----:B------:R-:W-:Y:S05]  /*15f70*/  BSYNC.RECONVERGENT B1 ;  /* 0x0000000000017941 */ /* 0x000fea0003800200 */
.L_x_7517:
        /* <DEDUP_REMOVED lines=23> */
.L_x_7524:
        /* <DEDUP_REMOVED lines=13> */
.L_x_7526:
[----:B------:R-:W-:Y:S05]  /*161c0*/  BSYNC.RECONVERGENT B2 ;  /* 0x0000000000027941 */ /* 0x000fea0003800200 */
.L_x_7525:
        /* <DEDUP_REMOVED lines=43> */
.L_x_7523:
[----:B------:R-:W-:Y:S05]  /*16480*/  BSYNC.RECONVERGENT B1 ;  /* 0x0000000000017941 */ /* 0x000fea0003800200 */
.L_x_7522:
        /* <DEDUP_REMOVED lines=18> */
.L_x_7529:
        /* <DEDUP_REMOVED lines=15> */
.L_x_7531:
[----:B------:R-:W-:Y:S05]  /*166a0*/  BSYNC.RECONVERGENT B2 ;  /* 0x0000000000027941 */ /* 0x000fea0003800200 */
.L_x_7530:
        /* <DEDUP_REMOVED lines=43> */
.L_x_7528:
[----:B------:R-:W-:Y:S05]  /*16960*/  BSYNC.RECONVERGENT B1 ;  /* 0x0000000000017941 */ /* 0x000fea0003800200 */
.L_x_7527:
        /* <DEDUP_REMOVED lines=9> */
[----:B------:R-:W-:Y:S01]  /*16a00*/  @P1 FADD.FTZ R167, R139, R167 ;  /* 0x000000a78ba71221 */ /* 0x000fe20000010000 */
[----:B------:R-:W-:Y:S06]  /*16a10*/  BRA `(.L_x_7532) ;  /* 0x0000002800247947 */ /* 0x000fec0003800000 */
.L_x_7451:
        /* <DEDUP_REMOVED lines=16> */
.L_x_7535:
        /* <DEDUP_REMOVED lines=13> */
.L_x_7537:
[----:B------:R-:W-:Y:S05]  /*16bf0*/  BSYNC.RECONVERGENT B2 ;  /* 0x0000000000027941 */ /* 0x000fea0003800200 */
.L_x_7536:
        /* <DEDUP_REMOVED lines=41> */
[----:B------:R-:W-:-:S07]  /*16e90*/  IMAD.MOV.U32 R148, RZ, RZ, R204 ;  /* 0x000000ffff947224 */ /* 0x000fce00078e00cc */
.L_x_7534:
[----:B------:R-:W-:Y:S05]  /*16ea0*/  BSYNC.RECONVERGENT B1 ;  /* 0x0000000000017941 */ /* 0x000fea0003800200 */
.L_x_7533:
[----:B------:R-:W0:Y:S01]  /*16eb0*/  LDC R172, c[0x0][0x404] ;  /* 0x00010100ffac7b82 */ /* 0x000e220000000800 */
[----:B------:R-:W-:Y:S01]  /*16ec0*/  I2FP.F32.U32 R149, R148 ;  /* 0x0000009400957245 */ /* 0x000fe20000201000 */
[----:B------:R-:W-:Y:S01]  /*16ed0*/  HFMA2 R148, -RZ, RZ, 0.1171875, 0 ;  /* 0x2f800000ff947431 */ /* 0x000fe200000001ff */
[----:B------:R-:W-:Y:S01]  /*16ee0*/  ISETP.NE.AND P2, PT, R173, 0x1, PT ;  /* 0x00000001ad00780c */ /* 0x000fe20003f45270 */
[----:B------:R-:W-:Y:S01]  /*16ef0*/  BSSY.RECONVERGENT B1, `(.L_x_7538) ;  /* 0x000004b000017945 */ /* 0x000fe20003800200 */
[----:B------:R-:W-:Y:S02]  /*16f00*/  LOP3.LUT R206, R206, 0xffffffef, RZ, 0xc0, !PT ;  /* 0xffffffefcece7812 */ /* 0x000fe400078ec0ff */
[----:B-----5:R-:W-:Y:S02]  /*16f10*/  PRMT R150, R164, 0x7632, R150 ;  /* 0x00007632a4967816 */ /* 0x020fe40000000096 */
[----:B------:R-:W-:Y:S01]  /*16f20*/  MOV R151, R192 ;  /* 0x000000c000977202 */ /* 0x000fe20000000f00 */
        /* <DEDUP_REMOVED lines=14> */
.L_x_7540:
        /* <DEDUP_REMOVED lines=13> */
.L_x_7542:
[----:B------:R-:W-:Y:S05]  /*170e0*/  BSYNC.RECONVERGENT B2 ;  /* 0x0000000000027941 */ /* 0x000fea0003800200 */
.L_x_7541:
        /* <DEDUP_REMOVED lines=43> */
.L_x_7539:
[----:B------:R-:W-:Y:S05]  /*173a0*/  BSYNC.RECONVERGENT B1 ;  /* 0x0000000000017941 */ /* 0x000fea0003800200 */
.L_x_7538:
        /* <DEDUP_REMOVED lines=19> */
.L_x_7545:
        /* <DEDUP_REMOVED lines=13> */
.L_x_7547:
[----:B------:R-:W-:Y:S05]  /*175b0*/  BSYNC.RECONVERGENT B2 ;  /* 0x0000000000027941 */ /* 0x000fea0003800200 */
.L_x_7546:
        /* <DEDUP_REMOVED lines=43> */
.L_x_7544:
[----:B------:R-:W-:Y:S05]  /*17870*/  BSYNC.RECONVERGENT B1 ;  /* 0x0000000000017941 */ /* 0x000fea0003800200 */
.L_x_7543:
[----:B------:R-:W-:Y:S01]  /*17880*/  I2FP.F32.U32 R151, R151 ;  /* 0x0000009700977245 */ /* 0x000fe20000201000 */
[----:B------:R-:W-:Y:S01]  /*17890*/  BSSY.RECONVERGENT B1, `(.L_x_7548) ;  /* 0x000004c000017945 */ /* 0x000fe20003800200 */
[----:B------:R-:W-:Y:S01]  /*178a0*/  LOP3.LUT R206, R206, 0xfffffffb, RZ, 0xc0, !PT ;  /* 0xfffffffbcece7812 */ /* 0x000fe200078ec0ff */
[----:B------:R-:W-:Y:S01]  /*178b0*/  IMAD.MOV.U32 R176, RZ, RZ, 0x2 ;  /* 0x00000002ffb07424 */ /* 0x000fe200078e00ff */
[----:B------:R-:W-:Y:S01]  /*178c0*/  PRMT R164, R165, 0x7632, R164 ;  /* 0x00007632a5a47816 */ /* 0x000fe200000000a4 */
[----:B------:R-:W-:Y:S01]  /*178d0*/  FFMA.FTZ R173, R151, R148, 1.1641532182693481445e-10 ;  /* 0x2f00000097ad7423 */ /* 0x000fe20000010094 */
[----:B------:R-:W-:Y:S01]  /*178e0*/  IMAD.U32 R151, R165, 0x10000, RZ ;  /* 0x00010000a5977824 */ /* 0x000fe200078e00ff */
[----:B------:R-:W-:-:S03]  /*178f0*/  MOV R165, R192 ;  /* 0x000000c000a57202 */ /* 0x000fc60000000f00 */
        /* <DEDUP_REMOVED lines=12> */
.L_x_7550:
        /* <DEDUP_REMOVED lines=13> */
.L_x_7552:
[----:B------:R-:W-:Y:S05]  /*17a90*/  BSYNC.RECONVERGENT B2 ;  /* 0x0000000000027941 */ /* 0x000fea0003800200 */
.L_x_7551:
        /* <DEDUP_REMOVED lines=43> */
.L_x_7549:
[----:B------:R-:W-:Y:S05]  /*17d50*/  BSYNC.RECONVERGENT B1 ;  /* 0x0000000000017941 */ /* 0x000fea0003800200 */
.L_x_7548:
        /* <DEDUP_REMOVED lines=19> */
.L_x_7555:
        /* <DEDUP_REMOVED lines=13> */
.L_x_7557:
[----:B------:R-:W-:Y:S05]  /*17f60*/  BSYNC.RECONVERGENT B2 ;  /* 0x0000000000027941 */ /* 0x000fea0003800200 */
.L_x_7556:
        /* <DEDUP_REMOVED lines=43> */
.L_x_7554:
[----:B------:R-:W-:Y:S05]  /*18220*/  BSYNC.RECONVERGENT B1 ;  /* 0x0000000000017941 */ /* 0x000fea0003800200 */
.L_x_7553:
[----:B------:R-:W-:Y:S01]  /*18230*/  ISETP.NE.AND P3, PT, R177, 0x1, PT ;  /* 0x00000001b100780c */ /* 0x000fe20003f65270 */
[----:B------:R-:W-:Y:S01]  /*18240*/  BSSY.RECONVERGENT B1, `(.L_x_7558) ;  /* 0x000004a000017945 */ /* 0x000fe20003800200 */
[----:B------:R-:W-:Y:S01]  /*18250*/  I2FP.F32.U32 R165, R173 ;  /* 0x000000ad00a57245 */ /* 0x000fe20000201000 */
[----:B------:R-:W-:Y:S01]  /*18260*/  IMAD.MOV.U32 R176, RZ, RZ, 0x2 ;  /* 0x00000002ffb07424 */ /* 0x000fe200078e00ff */
[----:B------:R-:W-:-:S03]  /*18270*/  MOV R175, R192 ;  /* 0x000000c000af7202 */ /* 0x000fc60000000f00 */
        /* <DEDUP_REMOVED lines=13> */
.L_x_7560:
        /* <DEDUP_REMOVED lines=13> */
.L_x_7562:
[----:B------:R-:W-:Y:S05]  /*18420*/  BSYNC.RECONVERGENT B2 ;  /* 0x0000000000027941 */ /* 0x000fea0003800200 */
.L_x_7561:
        /* <DEDUP_REMOVED lines=43> */
.L_x_7559:
[----:B------:R-:W-:Y:S05]  /*186e0*/  BSYNC.RECONVERGENT B1 ;  /* 0x0000000000017941 */ /* 0x000fea0003800200 */
.L_x_7558:
        /* <DEDUP_REMOVED lines=17> */
.L_x_7565:
        /* <DEDUP_REMOVED lines=13> */
.L_x_7567:
[----:B------:R-:W-:Y:S05]  /*188d0*/  BSYNC.RECONVERGENT B2 ;  /* 0x0000000000027941 */ /* 0x000fea0003800200 */
.L_x_7566:
        /* <DEDUP_REMOVED lines=43> */
.L_x_7564:
[----:B------:R-:W-:Y:S05]  /*18b90*/  BSYNC.RECONVERGENT B1 ;  /* 0x0000000000017941 */ /* 0x000fea0003800200 */
.L_x_7563:
        /* <DEDUP_REMOVED lines=18> */
.L_x_7570:
        /* <DEDUP_REMOVED lines=13> */
.L_x_7572:
[----:B------:R-:W-:Y:S05]  /*18d90*/  BSYNC.RECONVERGENT B2 ;  /* 0x0000000000027941 */ /* 0x000fea0003800200 */
.L_x_7571:
        /* <DEDUP_REMOVED lines=43> */
.L_x_7569:
[----:B------:R-:W-:Y:S05]  /*19050*/  BSYNC.RECONVERGENT B1 ;  /* 0x0000000000017941 */ /* 0x000fea0003800200 */
.L_x_7568:
        /* <DEDUP_REMOVED lines=37> */
.L_x_7532:
        /* <DEDUP_REMOVED lines=44> */
.L_x_7573:
[----:B------:R-:W-:Y:S01]  /*19570*/  MOV R204, R174 ;  /* 0x000000ae00cc7202 */ /* 0x000fe20000000f00 */
[----:B------:R-:W-:-:S07]  /*19580*/  VIADD R0, R0, 0x80 ;  /* 0x0000008000007836 */ /* 0x000fce0000000000 */
.L_x_7450:
[----:B------:R-:W-:Y:S05]  /*19590*/  BSYNC.RECONVERGENT B0 ;  /* 0x0000000000007941 */ /* 0x000fea0003800200 */
.L_x_7449:
        /* <DEDUP_REMOVED lines=40> */
.L_x_7579:
        /* <DEDUP_REMOVED lines=13> */
.L_x_7581:
[----:B------:R-:W-:Y:S05]  /*198f0*/  BSYNC.RECONVERGENT B2 ;  /* 0x0000000000027941 */ /* 0x000fea0003800200 */
.L_x_7580:
        /* <DEDUP_REMOVED lines=42> */
[----:B------:R-:W-:-:S07]  /*19ba0*/  HFMA2 R178, -RZ, RZ, 0, 0 ;  /* 0x00000000ffb27431 */ /* 0x000fce00000001ff */
.L_x_7578:
[----:B------:R-:W-:Y:S05]  /*19bb0*/  BSYNC.RECONVERGENT B1 ;  /* 0x0000000000017941 */ /* 0x000fea0003800200 */
.L_x_7577:
        /* <DEDUP_REMOVED lines=10> */
[----:B------:R-:W-:Y:S01]  /*19c60*/  IMAD.MOV.U32 R154, RZ, RZ, R192 ;  /* 0x000000ffff9a7224 */ /* 0x000fe200078e00c0 */
[----:B------:R-:W-:-:S02]  /*19c70*/  MOV R194, 0x2 ;  /* 0x0000000200c27802 */ /* 0x000fc40000000f00 */
        /* <DEDUP_REMOVED lines=12> */
.L_x_7584:
        /* <DEDUP_REMOVED lines=13> */
.L_x_7586:
[----:B------:R-:W-:Y:S05]  /*19e10*/  BSYNC.RECONVERGENT B2 ;  /* 0x0000000000027941 */ /* 0x000fea0003800200 */
.L_x_7585:
        /* <DEDUP_REMOVED lines=43> */
.L_x_7583:
[----:B------:R-:W-:Y:S05]  /*1a0d0*/  BSYNC.RECONVERGENT B1 ;  /* 0x0000000000017941 */ /* 0x000fea0003800200 */
.L_x_7582:
[----:B------:R-:W-:Y:S01]  /*1a0e0*/  I2FP.F32.U32 R154, R154 ;  /* 0x0000009a009a7245 */ /* 0x000fe20000201000 */
[----:B------:R-:W-:Y:S01]  /*1a0f0*/  IMAD.U32 R179, R184, 0x10000, RZ ;  /* 0x00010000b8b37824 */ /* 0x000fe200078e00ff */
[----:B------:R-:W-:Y:S03]  /*1a100*/  BSSY.RECONVERGENT B1, `(.L_x_7587) ;  /* 0x000004e000017945 */ /* 0x000fe60003800200 */
[----:B------:R-:W-:Y:S01]  /*1a110*/  FFMA.FTZ R154, R154, R177, 1.1641532182693481445e-10 ;  /* 0x2f0000009a9a7423 */ /* 0x000fe200000100b1 */
[----:B------:R-:W-:Y:S01]  /*1a120*/  FMUL.FTZ R178, R179, R176 ;  /* 0x000000b0b3b27220 */ /* 0x000fe20000410000 */
[----:B------:R-:W-:-:S03]  /*1a130*/  FSEL R179, R152, RZ, P4 ;  /* 0x000000ff98b37208 */ /* 0x000fc60002000000 */
[----:B------:R-:W-:Y:S01]  /*1a140*/  FSETP.GTU.FTZ.AND P2, PT, R154, R175, PT ;  /* 0x000000af9a00720b */ /* 0x000fe20003f5c000 */
[----:B------:R-:W-:-:S03]  /*1a150*/  IMAD.MOV.U32 R154, RZ, RZ, R192 ;  /* 0x000000ffff9a7224 */ /* 0x000fc600078e00c0 */
[----:B------:R-:W-:Y:S01]  /*1a160*/  FSEL R152, R178, RZ, !P2 ;  /* 0x000000ffb2987208 */ /* 0x000fe20005000000 */
[----:B------:R-:W-:Y:S01]  /*1a170*/  HFMA2 R178, -RZ, RZ, 0, 1.1920928955078125e-07 ;  /* 0x00000002ffb27431 */ /* 0x000fe200000001ff */
        /* <DEDUP_REMOVED lines=13> */
.L_x_7589:
        /* <DEDUP_REMOVED lines=13> */
.L_x_7591:
[----:B------:R-:W-:Y:S05]  /*1a320*/  BSYNC.RECONVERGENT B2 ;  /* 0x0000000000027941 */ /* 0x000fea0003800200 */
.L_x_7590:
        /* <DEDUP_REMOVED lines=43> */
.L_x_7588:
[----:B------:R-:W-:Y:S05]  /*1a5e0*/  BSYNC.RECONVERGENT B1 ;  /* 0x0000000000017941 */ /* 0x000fea0003800200 */
.L_x_7587:
        /* <DEDUP_REMOVED lines=20> */
.L_x_7594:
        /* <DEDUP_REMOVED lines=13> */
.L_x_7596:
[----:B------:R-:W-:Y:S05]  /*1a800*/  BSYNC.RECONVERGENT B2 ;  /* 0x0000000000027941 */ /* 0x000fea0003800200 */
.L_x_7595:
        /* <DEDUP_REMOVED lines=43> */
.L_x_7593:
[----:B------:R-:W-:Y:S05]  /*1aac0*/  BSYNC.RECONVERGENT B1 ;  /* 0x0000000000017941 */ /* 0x000fea0003800200 */
.L_x_7592:
        /* <DEDUP_REMOVED lines=23> */
.L_x_7599:
        /* <DEDUP_REMOVED lines=13> */
.L_x_7601:
[----:B------:R-:W-:Y:S05]  /*1ad10*/  BSYNC.RECONVERGENT B2 ;  /* 0x0000000000027941 */ /* 0x000fea0003800200 */
.L_x_7600:
        /* <DEDUP_REMOVED lines=43> */
.L_x_7598:
[----:B------:R-:W-:Y:S05]  /*1afd0*/  BSYNC.RECONVERGENT B1 ;  /* 0x0000000000017941 */ /* 0x000fea0003800200 */
.L_x_7597:
        /* <DEDUP_REMOVED lines=21> */
.L_x_7604:
        /* <DEDUP_REMOVED lines=13> */
.L_x_7606:
[----:B------:R-:W-:Y:S05]  /*1b200*/  BSYNC.RECONVERGENT B2 ;  /* 0x0000000000027941 */ /* 0x000fea0003800200 */
.L_x_7605:
        /* <DEDUP_REMOVED lines=43> */
.L_x_7603:
[----:B------:R-:W-:Y:S05]  /*1b4c0*/  BSYNC.RECONVERGENT B1 ;  /* 0x0000000000017941 */ /* 0x000fea0003800200 */
.L_x_7602:
[----:B------:R-:W-:Y:S01]  /*1b4d0*/  I2FP.F32.U32 R168, R178 ;  /* 0x000000b200a87245 */ /* 0x000fe20000201000 */
[----:B------:R-:W-:Y:S01]  /*1b4e0*/  IMAD.U32 R179, R185, 0x10000, RZ ;  /* 0x00010000b9b37824 */ /* 0x000fe200078e00ff */
[----:B------:R-:W-:Y:S01]  /*1b4f0*/  BSSY.RECONVERGENT B1, `(.L_x_7607) ;  /* 0x000004e000017945 */ /* 0x000fe20003800200 */
[----:B------:R-:W-:Y:S02]  /*1b500*/  HFMA2 R198, -RZ, RZ, 0, 1.1920928955078125e-07 ;  /* 0x00000002ffc67431 */ /* 0x000fe400000001ff */
        /* <DEDUP_REMOVED lines=19> */
.L_x_7609:
        /* <DEDUP_REMOVED lines=13> */
.L_x_7611:
[----:B------:R-:W-:Y:S05]  /*1b710*/  BSYNC.RECONVERGENT B2 ;  /* 0x0000000000027941 */ /* 0x000fea0003800200 */
.L_x_7610:
        /* <DEDUP_REMOVED lines=43> */
.L_x_7608:
[----:B------:R-:W-:Y:S05]  /*1b9d0*/  BSYNC.RECONVERGENT B1 ;  /* 0x0000000000017941 */ /* 0x000fea0003800200 */
.L_x_7607:
        /* <DEDUP_REMOVED lines=20> */
.L_x_7614:
        /* <DEDUP_REMOVED lines=13> */
.L_x_7616:
[----:B------:R-:W-:Y:S05]  /*1bbf0*/  BSYNC.RECONVERGENT B2 ;  /* 0x0000000000027941 */ /* 0x000fea0003800200 */
.L_x_7615:
        /* <DEDUP_REMOVED lines=41> */
[----:B------:R-:W-:Y:S02]  /*1be90*/  LOP3.LUT R190, R178, UR36, R201, 0x96, !PT ;  /* 0x00000024b2be7c12 */ /* 0x000fe4000f8e96c9 */
[----:B------:R-:W-:-:S07]  /*1bea0*/  MOV R174, R200 ;  /* 0x000000c800ae7202 */ /* 0x000fce0000000f00 */
.L_x_7613:
[----:B------:R-:W-:Y:S05]  /*1beb0*/  BSYNC.RECONVERGENT B1 ;  /* 0x0000000000017941 */ /* 0x000fea0003800200 */
.L_x_7612:
        /* <DEDUP_REMOVED lines=23> */
.L_x_7619:
        /* <DEDUP_REMOVED lines=13> */
.L_x_7621:
[----:B------:R-:W-:Y:S05]  /*1c100*/  BSYNC.RECONVERGENT B2 ;  /* 0x0000000000027941 */ /* 0x000fea0003800200 */
.L_x_7620:
        /* <DEDUP_REMOVED lines=43> */
.L_x_7618:
[----:B------:R-:W-:Y:S05]  /*1c3c0*/  BSYNC.RECONVERGENT B1 ;  /* 0x0000000000017941 */ /* 0x000fea0003800200 */
.L_x_7617:
        /* <DEDUP_REMOVED lines=19> */
.L_x_7624:
        /* <DEDUP_REMOVED lines=13> */
.L_x_7626:
[----:B------:R-:W-:Y:S05]  /*1c5d0*/  BSYNC.RECONVERGENT B2 ;  /* 0x0000000000027941 */ /* 0x000fea0003800200 */
.L_x_7625:
        /* <DEDUP_REMOVED lines=43> */
.L_x_7623:
[----:B------:R-:W-:Y:S05]  /*1c890*/  BSYNC.RECONVERGENT B1 ;  /* 0x0000000000017941 */ /* 0x000fea0003800200 */
.L_x_7622:
        /* <DEDUP_REMOVED lines=23> */
.L_x_7629:
        /* <DEDUP_REMOVED lines=13> */
.L_x_7631:
[----:B------:R-:W-:Y:S05]  /*1cae0*/  BSYNC.RECONVERGENT B2 ;  /* 0x0000000000027941 */ /* 0x000fea0003800200 */
.L_x_7630:
        /* <DEDUP_REMOVED lines=43> */
.L_x_7628:
[----:B------:R-:W-:Y:S05]  /*1cda0*/  BSYNC.RECONVERGENT B1 ;  /* 0x0000000000017941 */ /* 0x000fea0003800200 */
.L_x_7627:
[----:B------:R-:W-:Y:S01]  /*1cdb0*/  ISETP.NE.AND P4, PT, R179, 0x1, PT ;  /* 0x00000001b300780c */ /* 0x000fe20003f85270 */
[----:B------:R-:W-:Y:S01]  /*1cdc0*/  BSSY.RECONVERGENT B1, `(.L_x_7632) ;  /* 0x000004a000017945 */ /* 0x000fe20003800200 */
[----:B------:R-:W-:Y:S01]  /*1cdd0*/  I2FP.F32.U32 R178, R169 ;  /* 0x000000a900b27245 */ /* 0x000fe20000201000 */
[----:B------:R-:W-:Y:S02]  /*1cde0*/  IMAD.U32 R169, R170, 0x10000, RZ ;  /* 0x00010000aaa97824 */ /* 0x000fe400078e00ff */
        /* <DEDUP_REMOVED lines=14> */
.L_x_7634:
        /* <DEDUP_REMOVED lines=13> */
.L_x_7636:
[----:B------:R-:W-:Y:S05]  /*1cfa0*/  BSYNC.RECONVERGENT B2 ;  /* 0x0000000000027941 */ /* 0x000fea0003800200 */
.L_x_7635:
        /* <DEDUP_REMOVED lines=43> */
.L_x_7633:
[----:B------:R-:W-:Y:S05]  /*1d260*/  BSYNC.RECONVERGENT B1 ;  /* 0x0000000000017941 */ /* 0x000fea0003800200 */
.L_x_7632:
[----:B------:R-:W-:Y:S01]  /*1d270*/  I2FP.F32.U32 R170, R170 ;  /* 0x000000aa00aa7245 */ /* 0x000fe20000201000 */
[----:B------:R-:W-:Y:S01]  /*1d280*/  IMAD.U32 R173, R173, 0x10000, RZ ;  /* 0x00010000adad7824 */ /* 0x000fe200078e00ff */
[----:B------:R-:W-:Y:S01]  /*1d290*/  BSSY.RECONVERGENT B1, `(.L_x_7637) ;  /* 0x000004e000017945 */ /* 0x000fe20003800200 */
[----:B------:R-:W-:Y:S02]  /*1d2a0*/  HFMA2 R201, -RZ, RZ, 0, 1.1920928955078125e-07 ;  /* 0x00000002ffc97431 */ /* 0x000fe400000001ff */
        /* <DEDUP_REMOVED lines=19> */
.L_x_7639:
        /* <DEDUP_REMOVED lines=13> */
.L_x_7641:
[----:B------:R-:W-:Y:S05]  /*1d4b0*/  BSYNC.RECONVERGENT B2 ;  /* 0x0000000000027941 */ /* 0x000fea0003800200 */
.L_x_7640:
        /* <DEDUP_REMOVED lines=43> */
.L_x_7638:
[----:B------:R-:W-:Y:S05]  /*1d770*/  BSYNC.RECONVERGENT B1 ;  /* 0x0000000000017941 */ /* 0x000fea0003800200 */
.L_x_7637:
        /* <DEDUP_REMOVED lines=19> */
.L_x_7644:
        /* <DEDUP_REMOVED lines=13> */
.L_x_7646:
[----:B------:R-:W-:Y:S05]  /*1d980*/  BSYNC.RECONVERGENT B2 ;  /* 0x0000000000027941 */ /* 0x000fea0003800200 */
.L_x_7645:
        /* <DEDUP_REMOVED lines=43> */
.L_x_7643:
[----:B------:R-:W-:Y:S05]  /*1dc40*/  BSYNC.RECONVERGENT B1 ;  /* 0x0000000000017941 */ /* 0x000fea0003800200 */
.L_x_7642:
        /* <DEDUP_REMOVED lines=23> */
.L_x_7649:
        /* <DEDUP_REMOVED lines=13> */
.L_x_7651:
[----:B------:R-:W-:Y:S05]  /*1de90*/  BSYNC.RECONVERGENT B2 ;  /* 0x0000000000027941 */ /* 0x000fea0003800200 */
.L_x_7650:
        /* <DEDUP_REMOVED lines=43> */
.L_x_7648:
[----:B------:R-:W-:Y:S05]  /*1e150*/  BSYNC.RECONVERGENT B1 ;  /* 0x0000000000017941 */ /* 0x000fea0003800200 */
.L_x_7647:
        /* <DEDUP_REMOVED lines=18> */
.L_x_7654:
        /* <DEDUP_REMOVED lines=15> */
.L_x_7656:
[----:B------:R-:W-:Y:S05]  /*1e370*/  BSYNC.RECONVERGENT B2 ;  /* 0x0000000000027941 */ /* 0x000fea0003800200 */
.L_x_7655:
        /* <DEDUP_REMOVED lines=43> */
.L_x_7653:
[----:B------:R-:W-:Y:S05]  /*1e630*/  BSYNC.RECONVERGENT B1 ;  /* 0x0000000000017941 */ /* 0x000fea0003800200 */
.L_x_7652:
        /* <DEDUP_REMOVED lines=11> */
.L_x_7576:
[----:B------:R-:W-:Y:S01]  /*1e6f0*/  ISETP.NE.AND P2, PT, R194, 0x1, PT ;  /* 0x00000001c200780c */ /* 0x000fe20003f45270 */
[----:B------:R-:W-:Y:S01]  /*1e700*/  BSSY.RECONVERGENT B1, `(.L_x_7658) ;  /* 0x0000047000017945 */ /* 0x000fe20003800200 */
[----:B01----:R-:W-:Y:S02]  /*1e710*/  HFMA2 R173, -RZ, RZ, 0, 1.1920928955078125e-07 ;  /* 0x00000002ffad7431 */ /* 0x003fe400000001ff */
        /* <DEDUP_REMOVED lines=13> */
.L_x_7660:
        /* <DEDUP_REMOVED lines=13> */
.L_x_7662:
[----:B------:R-:W-:Y:S05]  /*1e8c0*/  BSYNC.RECONVERGENT B2 ;  /* 0x0000000000027941 */ /* 0x000fea0003800200 */
.L_x_7661:
        /* <DEDUP_REMOVED lines=42> */
.L_x_7659:
[----:B------:R-:W-:Y:S05]  /*1eb70*/  BSYNC.RECONVERGENT B1 ;  /* 0x0000000000017941 */ /* 0x000fea0003800200 */
.L_x_7658:
        /* <DEDUP_REMOVED lines=10> */
[----:B------:R-:W-:Y:S01]  /*1ec20*/  IMAD.U32 R153, R168, 0x10000, RZ ;  /* 0x00010000a8997824 */ /* 0x000fe200078e00ff */
[----:B------:R-:W-:-:S11]  /*1ec30*/  MOV R168, 0x2 ;  /* 0x0000000200a87802 */ /* 0x000fd60000000f00 */
        /* <DEDUP_REMOVED lines=10> */
.L_x_7665:
        /* <DEDUP_REMOVED lines=13> */
.L_x_7667:
[----:B------:R-:W-:Y:S05]  /*1edb0*/  BSYNC.RECONVERGENT B2 ;  /* 0x0000000000027941 */ /* 0x000fea0003800200 */
.L_x_7666:
        /* <DEDUP_REMOVED lines=43> */
.L_x_7664:
[----:B------:R-:W-:Y:S05]  /*1f070*/  BSYNC.RECONVERGENT B1 ;  /* 0x0000000000017941 */ /* 0x000fea0003800200 */
.L_x_7663:
        /* <DEDUP_REMOVED lines=19> */
.L_x_7670:
        /* <DEDUP_REMOVED lines=13> */
.L_x_7672:
[----:B------:R-:W-:Y:S05]  /*1f280*/  BSYNC.RECONVERGENT B2 ;  /* 0x0000000000027941 */ /* 0x000fea0003800200 */
.L_x_7671:
        /* <DEDUP_REMOVED lines=43> */
.L_x_7669:
[----:B------:R-:W-:Y:S05]  /*1f540*/  BSYNC.RECONVERGENT B1 ;  /* 0x0000000000017941 */ /* 0x000fea0003800200 */
.L_x_7668:
        /* <DEDUP_REMOVED lines=20> */
.L_x_7675:
        /* <DEDUP_REMOVED lines=13> */
.L_x_7677:
[----:B------:R-:W-:Y:S05]  /*1f760*/  BSYNC.RECONVERGENT B2 ;  /* 0x0000000000027941 */ /* 0x000fea0003800200 */
.L_x_7676:
        /* <DEDUP_REMOVED lines=43> */
.L_x_7674:
[----:B------:R-:W-:Y:S05]  /*1fa20*/  BSYNC.RECONVERGENT B1 ;  /* 0x0000000000017941 */ /* 0x000fea0003800200 */
.L_x_7673:
        /* <DEDUP_REMOVED lines=19> */
.L_x_7680:
        /* <DEDUP_REMOVED lines=13> */
.L_x_7682:
[----:B------:R-:W-:Y:S05]  /*1fc30*/  BSYNC.RECONVERGENT B2 ;  /* 0x0000000000027941 */ /* 0x000fea0003800200 */
.L_x_7681:
        /* <DEDUP_REMOVED lines=43> */
.L_x_7679:
[----:B------:R-:W-:Y:S05]  /*1fef0*/  BSYNC.RECONVERGENT B1 ;  /* 0x0000000000017941 */ /* 0x000fea0003800200 */
.L_x_7678:
        /* <DEDUP_REMOVED lines=18> */
.L_x_7685:
        /* <DEDUP_REMOVED lines=13> */
.L_x_7687:
[----:B------:R-:W-:Y:S05]  /*200f0*/  BSYNC.RECONVERGENT B2 ;  /* 0x0000000000027941 */ /* 0x000fea0003800200 */
.L_x_7686:
        /* <DEDUP_REMOVED lines=43> */
.L_x_7684:
[----:B------:R-:W-:Y:S05]  /*203b0*/  BSYNC.RECONVERGENT B1 ;  /* 0x0000000000017941 */ /* 0x000fea0003800200 */
.L_x_7683:
        /* <DEDUP_REMOVED lines=17> */
.L_x_7690:
        /* <DEDUP_REMOVED lines=13> */
.L_x_7692:
[----:B------:R-:W-:Y:S05]  /*205a0*/  BSYNC.RECONVERGENT B2 ;  /* 0x0000000000027941 */ /* 0x000fea0003800200 */
.L_x_7691:
        /* <DEDUP_REMOVED lines=43> */
.L_x_7689:
[----:B------:R-:W-:Y:S05]  /*20860*/  BSYNC.RECONVERGENT B1 ;  /* 0x0000000000017941 */ /* 0x000fea0003800200 */
.L_x_7688:
        /* <DEDUP_REMOVED lines=18> */
.L_x_7695:
        /* <DEDUP_REMOVED lines=13> */
.L_x_7697:
[----:B------:R-:W-:Y:S05]  /*20a60*/  BSYNC.RECONVERGENT B2 ;  /* 0x0000000000027941 */ /* 0x000fea0003800200 */
.L_x_7696:
        /* <DEDUP_REMOVED lines=43> */
.L_x_7694:
[----:B------:R-:W-:Y:S05]  /*20d20*/  BSYNC.RECONVERGENT B1 ;  /* 0x0000000000017941 */ /* 0x000fea0003800200 */
.L_x_7693:
        /* <DEDUP_REMOVED lines=37> */
.L_x_7657:
        /* <DEDUP_REMOVED lines=20> */
[----:B-1----:R-:W-:Y:S01]  /*210c0*/  IMAD.WIDE.U32 R172, R0, 0x8, R172 ;  /* 0x0000000800ac7825 */ /* 0x002fe200078e00ac */
[----:B------:R-:W-:Y:S01]  /*210d0*/  MOV R204, R174 ;  /* 0x000000ae00cc7202 */ /* 0x000fe20000000f00 */
[----:B------:R2:W-:Y:S04]  /*210e0*/  STG.E.128 desc[UR8][R176.64+0x10], R168 ;  /* 0x000010a8b0007986 */ /* 0x0005e8000c101d08 */
[----:B------:R2:W-:Y:S01]  /*210f0*/  STG.E.64 desc[UR8][R172.64], R178 ;  /* 0x000000b2ac007986 */ /* 0x0005e2000c101b08 */
[----:B------:R-:W-:Y:S05]  /*21100*/  @!P0 BRA `(.L_x_7575) ;  /* 0x0000000000508947 */ /* 0x000fea0003800000 */
[----:B------:R-:W-:Y:S01]  /*21110*/  IMAD.U32 R175, R201, 0x10000, RZ ;  /* 0x00010000c9af7824 */ /* 0x000fe200078e00ff */
[----:B--2---:R-:W0:Y:S01]  /*21120*/  LDC.64 R172, c[0x0][0x3b8] ;  /* 0x0000ee00ffac7b82 */ /* 0x004e220000000a00 */
        /* <DEDUP_REMOVED lines=18> */
.L_x_7575:
[----:B------:R-:W-:Y:S05]  /*21250*/  BSYNC.RECONVERGENT B0 ;  /* 0x0000000000007941 */ /* 0x000fea0003800200 */
.L_x_7574:
[----:B------:R-:W-:Y:S01]  /*21260*/  FADD.FTZ R0, RZ, R140 ;  /* 0x0000008cff007221 */ /* 0x000fe20000010000 */
[C---:B------:R-:W-:Y:S01]  /*21270*/  ISETP.GE.U32.AND P0, PT, R3.reuse, 0x80, PT ;  /* 0x000000800300780c */ /* 0x040fe20003f06070 */
[----:B------:R-:W4:Y:S01]  /*21280*/  S2UR UR5, SR_CgaCtaId ;  /* 0x00000000000579c3 */ /* 0x000f220000008800 */
[----:B------:R-:W-:Y:S01]  /*21290*/  ISETP.GT.U32.AND P3, PT, R3, 0xff, PT ;  /* 0x000000ff0300780c */ /* 0x000fe20003f64070 */
[----:B0123--:R-:W-:Y:S01]  /*212a0*/  FADD.FTZ R173, R141, R0 ;  /* 0x000000008dad7221 */ /* 0x00ffe20000010000 */
        /* <DEDUP_REMOVED lines=54> */
[----:B------:R-:W-:Y:S02]  /*21610*/  FADD.FTZ R176, R146, -R172 ;  /* 0x800000ac92b07221 */ /* 0x000fe40000010000 */
        /* <DEDUP_REMOVED lines=61> */
[----:B0-----:R-:W-:-:S07]  /*219f0*/  FADD.FTZ R173, R0, R173 ;  /* 0x000000ad00ad7221 */ /* 0x001fce0000010000 */
[----:B------:R-:W-:Y:S01]  /*21a00*/  @!P1 SHF.R.U32.HI R0, RZ, 0x2, R183 ;  /* 0x00000002ff009819 */ /* 0x000fe200000116b7 */
[----:B------:R-:W0:Y:S03]  /*21a10*/  SHFL.BFLY PT, R174, R173, 0x2, 0x1f ;  /* 0x0c401f00adae7f89 */ /* 0x000e2600000e0000 */
[----:B------:R-:W-:Y:S01]  /*21a20*/  @!P1 LOP3.LUT R0, R0, 0x18, RZ, 0xc0, !PT ;  /* 0x0000001800009812 */ /* 0x000fe200078ec0ff */
        /* <DEDUP_REMOVED lines=8> */
[----:B------:R-:W-:Y:S01]  /*21ab0*/  @!P2 LEA R177, R180, UR4, 0x3 ;  /* 0x00000004b4b1ac11 */ /* 0x000fe2000f8e18ff */
[----:B------:R-:W-:Y:S01]  /*21ac0*/  IMAD.MOV.U32 R176, RZ, RZ, RZ ;  /* 0x000000ffffb07224 */ /* 0x000fe200078e00ff */
[----:B------:R-:W-:Y:S02]  /*21ad0*/  @!P2 MOV R176, R191 ;  /* 0x000000bf00b0a202 */ /* 0x000fe40000000f00 */
[----:B------:R0:W-:Y:S01]  /*21ae0*/  @!P1 STS.64 [R0+UR4], R172 ;  /* 0x000000ac00009988 */ /* 0x0001e20008000a04 */
[----:B------:R-:W-:Y:S01]  /*21af0*/  BAR.SYNC.DEFER_BLOCKING 0x0 ;  /* 0x0000000000007b1d */ /* 0x000fe20000010000 */
[----:B------:R-:W-:-:S05]  /*21b00*/  ISETP.NE.AND P1, PT, R183, RZ, PT ;  /* 0x000000ffb700720c */ /* 0x000fca0003f25270 */
        /* <DEDUP_REMOVED lines=21> */
[----:B------:R-:W-:Y:S01]  /*21c60*/  FMUL.FTZ R207, R207, R0 ;  /* 0x00000000cfcf7220 */ /* 0x000fe20000410000 */
[----:B------:R-:W0:Y:S03]  /*21c70*/  LDC R178, c[0x0][0x448] ;  /* 0x00011200ffb27b82 */ /* 0x000e260000000800 */
        /* <DEDUP_REMOVED lines=9> */
[----:B---3--:R-:W-:Y:S01]  /*21d10*/  FMUL.FTZ R176, R208, R173 ;  /* 0x000000add0b07220 */ /* 0x008fe20000410000 */
[----:B--2---:R-:W-:Y:S02]  /*21d20*/  FADD.FTZ R173, R175, R0 ;  /* 0x00000000afad7221 */ /* 0x004fe40000010000 */
[----:B------:R-:W-:Y:S01]  /*21d30*/  FMUL.FTZ R172, R172, R179 ;  /* 0x000000b3acac7220 */ /* 0x000fe20000410000 */
[----:B------:R-:W1:Y:S01]  /*21d40*/  @!P1 LDC.64 R174, c[0x0][0x3c8] ;  /* 0x0000f200ffae9b82 */ /* 0x000e620000000a00 */
[----:B------:R-:W2:Y:S02]  /*21d50*/  SHFL.IDX PT, R179, R176, RZ, 0x1f ;  /* 0x00001fffb0b37589 */ /* 0x000ea400000e0000 */
[----:B------:R-:W-:-:S05]  /*21d60*/  FFMA.FTZ R208, R208, R172, R173 ;  /* 0x000000acd0d07223 */ /* 0x000fca00000100ad */
[----:B------:R-:W0:Y:S01]  /*21d70*/  SHFL.IDX PT, R207, R208, RZ, 0x1f ;  /* 0x00001fffd0cf7589 */ /* 0x000e2200000e0000 */
[----:B------:R-:W3:Y:S01]  /*21d80*/  @!P1 LDC.64 R172, c[0x0][0x3c0] ;  /* 0x0000f000ffac9b82 */ /* 0x000ee20000000a00 */
[----:B--2---:R-:W-:-:S05]  /*21d90*/  FMUL.FTZ R0, R179, R179 ;  /* 0x000000b3b3007220 */ /* 0x004fca0000410000 */
[----:B------:R-:W-:Y:S01]  /*21da0*/  FSEL R177, R0, RZ, !P2 ;  /* 0x000000ff00b17208 */ /* 0x000fe20005000000 */
[----:B0-----:R-:W-:Y:S01]  /*21db0*/  FFMA.FTZ R0, R207, UR16, R178 ;  /* 0x00000010cf007c23 */ /* 0x001fe200080100b2 */
[----:B------:R-:W-:Y:S01]  /*21dc0*/  IMAD.U32 R207, RZ, RZ, UR10 ;  /* 0x0000000affcf7e24 */ /* 0x000fe2000f8e00ff */
[----:B------:R-:W-:Y:S02]  /*21dd0*/  PLOP3.LUT P2, PT, PT, PT, UP2, 0x40, 0x4 ;  /* 0x000000000004781c */ /* 0x000fe40003f4e828 */
[----:B------:R-:W-:Y:S01]  /*21de0*/  FADD.FTZ R0, R0, R177 ;  /* 0x000000b100007221 */ /* 0x000fe20000010000 */
[----:B------:R-:W-:Y:S01]  /*21df0*/  MOV R177, UR10 ;  /* 0x0000000a00b17c02 */ /* 0x000fe20008000f00 */
[----:B-1----:R-:W-:Y:S01]  /*21e00*/  @!P1 IMAD.WIDE R174, R207, 0x4, R174 ;  /* 0x00000004cfae9825 */ /* 0x002fe200078e02ae */
[----:B------:R-:W-:-:S03]  /*21e10*/  FSEL R207, R179, RZ, P2 ;  /* 0x000000ffb3cf7208 */ /* 0x000fc60001000000 */
[----:B------:R-:W0:Y:S01]  /*21e20*/  MUFU.RSQ R0, R0 ;  /* 0x0000000000007308 */ /* 0x000e220000001400 */
[----:B---3--:R-:W-:-:S05]  /*21e30*/  @!P1 IMAD.WIDE R172, R177, 0x4, R172 ;  /* 0x00000004b1ac9825 */ /* 0x008fca00078e02ac */
        /* <DEDUP_REMOVED lines=50> */
.L_x_7699:
[----:B------:R-:W-:Y:S05]  /*22160*/  BSYNC.RECONVERGENT B0 ;  /* 0x0000000000007941 */ /* 0x000fea0003800200 */
.L_x_7698:
        /* <DEDUP_REMOVED lines=50> */
.L_x_7701:
[----:B------:R-:W-:Y:S05]  /*22490*/  BSYNC.RECONVERGENT B0 ;  /* 0x0000000000007941 */ /* 0x000fea0003800200 */
.L_x_7700:
        /* <DEDUP_REMOVED lines=50> */
.L_x_7703:
[----:B------:R-:W-:Y:S05]  /*227c0*/  BSYNC.RECONVERGENT B0 ;  /* 0x0000000000007941 */ /* 0x000fea0003800200 */
.L_x_7702:
[----:B------:R-:W-:Y:S01]  /*227d0*/  ISETP.GE.U32.AND P1, PT, R3, 0x200, PT ;  /* 0x000002000300780c */ /* 0x000fe20003f26070 */
[----:B------:R-:W-:-:S12]  /*227e0*/  BSSY.RECONVERGENT B0, `(.L_x_7704) ;  /* 0x0000030000007945 */ /* 0x000fd80003800200 */
        /* <DEDUP_REMOVED lines=20> */
[----:B------:R-:W-:Y:S01]  /*22930*/  FMUL.FTZ R217, R0, R217 ;  /* 0x000000d900d97220 */ /* 0x000fe20000410000 */
        /* <DEDUP_REMOVED lines=9> */
[----:B------:R-:W-:Y:S01]  /*229d0*/  F2FP.BF16.F32.PACK_AB R172, R177, R0 ;  /* 0x00000000b1ac723e */ /* 0x000fe200000010ff */
        /* <DEDUP_REMOVED lines=16> */
.L_x_7705:
[----:B------:R-:W-:Y:S05]  /*22ae0*/  BSYNC.RECONVERGENT B0 ;  /* 0x0000000000007941 */ /* 0x000fea0003800200 */
.L_x_7704:
[----:B------:R-:W-:Y:S02]  /*22af0*/  UIADD3 UR10, UPT, UPT, UR10, UR18, URZ ;  /* 0x000000120a0a7290 */ /* 0x000fe4000fffe0ff */
[----:B------:R-:W-:Y:S02]  /*22b00*/  UPLOP3.LUT UP1, UPT, UPT, UPT, UP1, 0x40, 0x4 ;  /* 0x000000000004789c */ /* 0x000fe40003f2e810 */
[----:B------:R-:W-:-:S09]  /*22b10*/  UISETP.GE.AND UP0, UPT, UR10, UR19, UPT ;  /* 0x000000130a00728c */ /* 0x000fd2000bf06270 */
[----:B------:R-:W-:Y:S05]  /*22b20*/  BRA.U !UP0, `(.L_x_7706) ;  /* 0xfffffdf108e87547 */ /* 0x000fea000b83ffff */
[----:B------:R-:W-:Y:S05]  /*22b30*/  EXIT ;  /* 0x000000000000794d */ /* 0x000fea0003800000 */
.L_x_7707:
        /* <DEDUP_REMOVED lines=12> */
.L_x_17976:


//--------------------- .text._ZN10layer_norm31ln_parallel_residual_fwd_kernelINS_13Kernel_traitsIf13__nv_bfloat16fS2_fjLj4096ELj1ELj1ELj4ELj16ENS_18Kernel_traits_baseILj4096EfS2_fS2_fjLj128EEEEELb1ELb0ELb1EEEvNS_9FwdParamsE --------------------------
	.section	.text._ZN10layer_norm31ln_parallel_residual_fwd_kernelINS_13Kernel_traitsIf13__nv_bfloat16fS2_fjLj4096ELj1ELj1ELj4ELj16ENS_18Kernel_traits_baseILj4096EfS2_fS2_fjLj128EEEEELb1ELb0ELb1EEEvNS_9FwdParamsE,"ax",@progbits
	.align	128
        .global         _ZN10layer_norm31ln_parallel_residual_fwd_kernelINS_13Kernel_traitsIf13__nv_bfloat16fS2_fjLj4096ELj1ELj1ELj4ELj16ENS_18Kernel_traits_baseILj4096EfS2_fS2_fjLj128EEEEELb1ELb0ELb1EEEvNS_9FwdParamsE
        .type           _ZN10layer_norm31ln_parallel_residual_fwd_kernelINS_13Kernel_traitsIf13__nv_bfloat16fS2_fjLj4096ELj1ELj1ELj4ELj16ENS_18Kernel_traits_baseILj4096EfS2_fS2_fjLj128EEEEELb1ELb0ELb1EEEvNS_9FwdParamsE,@function
        .size           _ZN10layer_norm31ln_parallel_residual_fwd_kernelINS_13Kernel_traitsIf13__nv_bfloat16fS2_fjLj4096ELj1ELj1ELj4ELj16ENS_18Kernel_traits_baseILj4096EfS2_fS2_fjLj128EEEEELb1ELb0ELb1EEEvNS_9FwdParamsE,(.L_x_17977 - _ZN10layer_norm31ln_parallel_residual_fwd_kernelINS_13Kernel_traitsIf13__nv_bfloat16fS2_fjLj4096ELj1ELj1ELj4ELj16ENS_18Kernel_traits_baseILj4096EfS2_fS2_fjLj128EEEEELb1ELb0ELb1EEEvNS_9FwdParamsE)
        .other          _ZN10layer_norm31ln_parallel_residual_fwd_kernelINS_13Kernel_traitsIf13__nv_bfloat16fS2_fjLj4096ELj1ELj1ELj4ELj16ENS_18Kernel_traits_baseILj4096EfS2_fS2_fjLj128EEEEELb1ELb0ELb1EEEvNS_9FwdParamsE,@"STO_CUDA_ENTRY STV_DEFAULT"
_ZN10layer_norm31ln_parallel_residual_fwd_kernelINS_13Kernel_traitsIf13__nv_bfloat16fS2_fjLj4096ELj1ELj1ELj4ELj16ENS_18Kernel_traits_baseILj4096EfS2_fS2_fjLj128EEEEELb1ELb0ELb1EEEvNS_9FwdParamsE:
.text._ZN10layer_norm31ln_parallel_residual_fwd_kernelINS_13Kernel_traitsIf13__nv_bfloat16fS2_fjLj4096ELj1ELj1ELj4ELj16ENS_18Kernel_traits_baseILj4096EfS2_fS2_fjLj128EEEEELb1ELb0ELb1EEEvNS_9FwdParamsE:
[----:B------:R-:W-:Y:S01]  /*0000*/  LDC R1, c[0x0][0x37c] ;  /* 0x0000df00ff017b82 */ /* 0x000fe20000000800 */
[----:B------:R-:W0:Y:S01]  /*0010*/  LDCU.U8 UR4, c[0x0][0x464] ;  /* 0x00008c80ff0477ac */ /* 0x000e220008000000 */
[----:B------:R-:W1:Y:S01]  /*0020*/  LDCU.64 UR10, c[0x0][0x450] ;  /* 0x00008a00ff0a77ac */ /* 0x000e620008000a00 */
[----:B------:R-:W2:Y:S05]  /*0030*/  LDCU.64 UR8, c[0x0][0x358] ;  /* 0x00006b00ff0877ac */ /* 0x000eaa0008000a00 */
[----:B------:R-:W3:Y:S01]  /*0040*/  LDC R185, c[0x0][0x458] ;  /* 0x00011600ffb97b82 */ /* 0x000ee20000000800 */
[----:B0-----:R-:W-:-:S07]  /*0050*/  ISETP.NE.AND P0, PT, RZ, UR4, PT ;  /* 0x00000004ff007c0c */ /* 0x001fce000bf05270 */
[----:B------:R-:W0:Y:S01]  /*0060*/  LDC R172, c[0x0][0x45c] ;  /* 0x00011700ffac7b82 */ /* 0x000e220000000800 */
[----:B------:R-:W4:Y:S01]  /*0070*/  LDCU.64 UR4, c[0x0][0x438] ;  /* 0x00008700ff0477ac */ /* 0x000f220008000a00 */
[----:B-1----:R-:W-:Y:S02]  /*0080*/  IMAD.U32 R6, RZ, RZ, UR10 ;  /* 0x0000000aff067e24 */ /* 0x002fe4000f8e00ff */
[----:B------:R-:W-:-:S05]  /*0090*/  IMAD.U32 R7, RZ, RZ, UR11 ;  /* 0x0000000bff077e24 */ /* 0x000fca000f8e00ff */
[----:B--2---:R-:W2:Y:S01]  /*00a0*/  @P0 LDG.E.64 R2, desc[UR8][R6.64] ;  /* 0x0000000806020981 */ /* 0x004ea2000c1e1b00 */
[----:B---3--:R-:W-:Y:S01]  /*00b0*/  @P0 IMAD.MOV.U32 R4, RZ, RZ, R185 ;  /* 0x000000ffff040224 */ /* 0x008fe200078e00b9 */
[----:B0-----:R-:W-:-:S06]  /*00c0*/  @P0 MOV R5, R172 ;  /* 0x000000ac00050202 */ /* 0x001fcc0000000f00 */
[----:B------:R-:W3:Y:S01]  /*00d0*/  @P0 LDG.E.64 R4, desc[UR8][R4.64] ;  /* 0x0000000804040981 */ /* 0x000ee2000c1e1b00 */
[----:B------:R-:W0:Y:S01]  /*00e0*/  S2UR UR18, SR_CTAID.X ;  /* 0x00000000001279c3 */ /* 0x000e220000002500 */
[----:B----4-:R-:W-:-:S04]  /*00f0*/  UISETP.NE.U32.AND UP0, UPT, UR4, URZ, UPT ;  /* 0x000000ff0400728c */ /* 0x010fc8000bf05070 */
[----:B------:R-:W-:-:S03]  /*0100*/  UISETP.NE.AND.EX UP0, UPT, UR5, URZ, UPT, UP0 ;  /* 0x000000ff0500728c */ /* 0x000fc6000bf05300 */
[----:B------:R-:W0:Y:S01]  /*0110*/  LDC R9, c[0x0][0x360] ;  /* 0x0000d800ff097b82 */ /* 0x000e220000000800 */
[----:B--2---:R-:W-:-:S07]  /*0120*/  @P0 R2UR UR11, R3 ;  /* 0x00000000030b02ca */ /* 0x004fce00000e0000 */
[----:B------:R-:W3:Y:S01]  /*0130*/  @P0 LDC R3, c[0x0][0x460] ;  /* 0x00011800ff030b82 */ /* 0x000ee20000000800 */
[----:B------:R-:W-:Y:S02]  /*0140*/  @P0 R2UR UR10, R2 ;  /* 0x00000000020a02ca */ /* 0x000fe400000e0000 */
[----:B------:R-:W0:Y:S03]  /*0150*/  S2R R2, SR_TID.X ;  /* 0x0000000000027919 */ /* 0x000e260000002100 */
[----:B------:R-:W-:Y:S02]  /*0160*/  UIADD3 UR24, UPT, UPT, UR11, -0x4498517b, URZ ;  /* 0xbb67ae850b187890 */ /* 0x000fe4000fffe0ff */
[----:B------:R-:W-:-:S06]  /*0170*/  UIADD3 UR26, UPT, UPT, UR11, 0x76cf5d0a, URZ ;  /* 0x76cf5d0a0b1a7890 */ /* 0x000fcc000fffe0ff */
[----:B------:R-:W-:Y:S02]  /*0180*/  UIADD3 UR23, UPT, UPT, UR10, -0x61c88647, URZ ;  /* 0x9e3779b90a177890 */ /* 0x000fe4000fffe0ff */
[----:B------:R-:W-:Y:S02]  /*0190*/  UIADD3 UR25, UPT, UPT, UR10, 0x3c6ef372, URZ ;  /* 0x3c6ef3720a197890 */ /* 0x000fe4000fffe0ff */
[----:B------:R-:W-:Y:S02]  /*01a0*/  UIADD3 UR27, UPT, UPT, UR10, -0x255992d5, URZ ;  /* 0xdaa66d2b0a1b7890 */ /* 0x000fe4000fffe0ff */
[----:B------:R-:W-:Y:S02]  /*01b0*/  UIADD3 UR28, UPT, UPT, UR11, 0x32370b8f, URZ ;  /* 0x32370b8f0b1c7890 */ /* 0x000fe4000fffe0ff */
[----:B------:R-:W-:Y:S01]  /*01c0*/  UIADD3 UR29, UPT, UPT, UR10, 0x78dde6e4, URZ ;  /* 0x78dde6e40a1d7890 */ /* 0x000fe2000fffe0ff */
[----:B---3--:R-:W-:Y:S01]  /*01d0*/  @P0 IADD3 R185, P1, PT, R4, R3, RZ ;  /* 0x0000000304b90210 */ /* 0x008fe20007f3e0ff */
[----:B------:R-:W-:-:S02]  /*01e0*/  UIADD3 UR30, UPT, UPT, UR11, -0x126145ec, URZ ;  /* 0xed9eba140b1e7890 */ /* 0x000fc4000fffe0ff */
[----:B------:R-:W-:Y:S02]  /*01f0*/  UIADD3 UR31, UPT, UPT, UR10, 0x1715609d, URZ ;  /* 0x1715609d0a1f7890 */ /* 0x000fe4000fffe0ff */
[----:B------:R-:W-:Y:S01]  /*0200*/  @P0 IMAD.X R172, RZ, RZ, R5, P1 ;  /* 0x000000ffffac0224 */ /* 0x000fe200008e0605 */
[----:B------:R-:W-:Y:S02]  /*0210*/  UIADD3 UR32, UPT, UPT, UR11, -0x56f99767, URZ ;  /* 0xa90668990b207890 */ /* 0x000fe4000fffe0ff */
[----:B------:R-:W-:Y:S02]  /*0220*/  UIADD3 UR33, UPT, UPT, UR10, -0x4ab325aa, URZ ;  /* 0xb54cda560a217890 */ /* 0x000fe4000fffe0ff */
[----:B------:R-:W-:Y:S01]  /*0230*/  SHF.R.U64 R198, R185, 0x2, R172 ;  /* 0x00000002b9c67819 */ /* 0x000fe200000012ac */
[----:B0-----:R-:W-:Y:S01]  /*0240*/  IMAD R3, R9, UR18, R2 ;  /* 0x0000001209037c24 */ /* 0x001fe2000f8e0202 */
[----:B------:R-:W-:Y:S01]  /*0250*/  LOP3.LUT R192, R2, 0x1f, RZ, 0xc0, !PT ;  /* 0x0000001f02c07812 */ /* 0x000fe200078ec0ff */
[----:B------:R-:W-:Y:S01]  /*0260*/  UIADD3 UR34, UPT, UPT, UR11, 0x646e171e, URZ ;  /* 0x646e171e0b227890 */ /* 0x000fe2000fffe0ff */
[----:B------:R-:W-:Y:S01]  /*0270*/  SHF.R.U32.HI R172, RZ, 0x2, R172 ;  /* 0x00000002ffac7819 */ /* 0x000fe200000116ac */
[----:B------:R-:W-:-:S02]  /*0280*/  UIADD3 UR35, UPT, UPT, UR10, 0x5384540f, URZ ;  /* 0x5384540f0a237890 */ /* 0x000fc4000fffe0ff */
[----:B------:R-:W-:Y:S02]  /*0290*/  UIADD3 UR36, UPT, UPT, UR11, 0x1fd5c5a3, URZ ;  /* 0x1fd5c5a30b247890 */ /* 0x000fe4000fffe0ff */
[----:B------:R-:W-:Y:S02]  /*02a0*/  UIADD3 UR37, UPT, UPT, UR10, -0xe443238, URZ ;  /* 0xf1bbcdc80a257890 */ /* 0x000fe4000fffe0ff */
[----:B------:R-:W-:Y:S02]  /*02b0*/  UIADD3 UR38, UPT, UPT, UR11, -0x24c28bd8, URZ ;  /* 0xdb3d74280b267890 */ /* 0x000fe4000fffe0ff */
[----:B------:R-:W-:Y:S02]  /*02c0*/  UIADD3 UR39, UPT, UPT, UR10, -0x700cb87f, URZ ;  /* 0x8ff347810a277890 */ /* 0x000fe4000fffe0ff */
[----:B------:R-:W-:Y:S01]  /*02d0*/  UIADD3 UR40, UPT, UPT, UR11, -0x695add53, URZ ;  /* 0x96a522ad0b287890 */ /* 0x000fe2000fffe0ff */
[----:B------:R-:W-:Y:S11]  /*02e0*/  BRA.U UP0, `(.L_x_7708) ;  /* 0x0000000500607547 */ /* 0x000ff6000b800000 */
        /* <DEDUP_REMOVED lines=57> */
.L_x_7709:
        /* <DEDUP_REMOVED lines=31> */
.L_x_7708:
        /* <DEDUP_REMOVED lines=45> */
.L_x_7711:
[----:B------:R-:W0:Y:S08]  /*0b40*/  LDC.64 R4, c[0x0][0x3d0] ;  /* 0x0000f400ff047b82 */ /* 0x000e300000000a00 */
[----:B------:R-:W1:Y:S08]  /*0b50*/  LDC.64 R6, c[0x0][0x438] ;  /* 0x00010e00ff067b82 */ /* 0x000e700000000a00 */
[----:B------:R-:W2:Y:S01]  /*0b60*/  LDC.64 R8, c[0x0][0x3d8] ;  /* 0x0000f600ff087b82 */ /* 0x000ea20000000a00 */
[----:B------:R-:W-:Y:S01]  /*0b70*/  CS2R R102, SRZ ;  /* 0x0000000000667805 */ /* 0x000fe2000001ff00 */
[----:B0-----:R-:W-:Y:S01]  /*0b80*/  IMAD.WIDE.U32 R76, R2, 0x20, R4 ;  /* 0x00000020024c7825 */ /* 0x001fe200078e0004 */
[----:B------:R-:W-:-:S02]  /*0b90*/  CS2R R106, SRZ ;  /* 0x00000000006a7805 */ /* 0x000fc4000001ff00 */
        /* <DEDUP_REMOVED lines=8> */
[----:B--2---:R-:W-:-:S03]  /*0c20*/  IMAD.WIDE.U32 R108, R2, 0x20, R8 ;  /* 0x00000020026c7825 */ /* 0x004fc600078e0008 */
        /* <DEDUP_REMOVED lines=31> */
.L_x_7710:
[----:B------:R-:W1:Y:S02]  /*0e20*/  LDCU UR4, c[0x0][0x384] ;  /* 0x00007080ff0477ac */ /* 0x000e640008000800 */
[----:B-1----:R-:W-:-:S06]  /*0e30*/  UISETP.GE.AND UP0, UPT, UR18, UR4, UPT ;  /* 0x000000041200728c */ /* 0x002fcc000bf06270 */
[----:B------:R-:W-:-:S13]  /*0e40*/  PLOP3.LUT P0, PT, PT, PT, UP0, 0x80, 0x8 ;  /* 0x000000000008781c */ /* 0x000fda0003f0f008 */
[----:B------:R-:W-:Y:S05]  /*0e50*/  @P0 EXIT ;  /* 0x000000000000094d */ /* 0x000fea0003800000 */
[----:B0---4-:R-:W-:Y:S01]  /*0e60*/  IMAD.HI.U32 R133, R3, -0x326172a9, RZ ;  /* 0xcd9e8d5703857827 */ /* 0x011fe200078e00ff */
[----:B------:R-:W0:Y:S01]  /*0e70*/  LDCU.64 UR20, c[0x0][0x398] ;  /* 0x00007300ff1477ac */ /* 0x000e220008000a00 */
[----:B------:R-:W-:Y:S02]  /*0e80*/  LOP3.LUT R185, R185, 0x3, RZ, 0xc0, !PT ;  /* 0x00000003b9b97812 */ /* 0x000fe400078ec0ff */
[----:B------:R-:W-:Y:S01]  /*0e90*/  IMAD.HI.U32 R0, R198, -0x2daee0ad, RZ ;  /* 0xd2511f53c6007827 */ /* 0x000fe200078e00ff */
        /* <DEDUP_REMOVED lines=16> */
[C---:B------:R-:W-:Y:S01]  /*0fa0*/  IMAD.HI.U32 R133, R132.reuse, -0x2daee0ad, RZ ;  /* 0xd2511f5384857827 */ /* 0x040fe200078e00ff */
[----:B------:R-:W-:Y:S01]  /*0fb0*/  LOP3.LUT R0, R135, UR25, R0, 0x96, !PT ;  /* 0x0000001987007c12 */ /* 0x000fe2000f8e9600 */
[----:B------:R-:W4:Y:S02]  /*0fc0*/  LDCU UR22, c[0x0][0x400] ;  /* 0x00008000ff1677ac */ /* 0x000f240008000800 */
[----:B------:R-:W-:Y:S01]  /*0fd0*/  IMAD R137, R132, -0x2daee0ad, RZ ;  /* 0xd2511f5384897824 */ /* 0x000fe200078e02ff */
[----:B------:R-:W-:Y:S01]  /*0fe0*/  LOP3.LUT R133, R136, UR26, R133, 0x96, !PT ;  /* 0x0000001a88857c12 */ /* 0x000fe2000f8e9685 */
[----:B------:R-:W-:Y:S01]  /*0ff0*/  IMAD.HI.U32 R136, R0, -0x2daee0ad, RZ ;  /* 0xd2511f5300887827 */ /* 0x000fe200078e00ff */
[----:B------:R-:W0:Y:S03]  /*1000*/  LDCU.64 UR12, c[0x0][0x398] ;  /* 0x00007300ff0c77ac */ /* 0x000e260008000a00 */
[----:B------:R-:W-:Y:S01]  /*1010*/  IMAD R135, R134, -0x326172a9, RZ ;  /* 0xcd9e8d5786877824 */ /* 0x000fe200078e02ff */
[----:B------:R-:W-:Y:S01]  /*1020*/  LOP3.LUT R136, R137, UR28, R136, 0x96, !PT ;  /* 0x0000001c89887c12 */ /* 0x000fe2000f8e9688 */
[C---:B------:R-:W-:Y:S01]  /*1030*/  IMAD.HI.U32 R132, R133.reuse, -0x326172a9, RZ ;  /* 0xcd9e8d5785847827 */ /* 0x040fe200078e00ff */
[----:B------:R-:W0:Y:S03]  /*1040*/  LDCU.64 UR14, c[0x0][0x3a0] ;  /* 0x00007400ff0e77ac */ /* 0x000e260008000a00 */
[----:B------:R-:W-:Y:S01]  /*1050*/  IMAD R134, R133, -0x326172a9, RZ ;  /* 0xcd9e8d5785867824 */ /* 0x000fe200078e02ff */
[----:B------:R-:W-:Y:S01]  /*1060*/  LOP3.LUT R132, R135, UR27, R132, 0x96, !PT ;  /* 0x0000001b87847c12 */ /* 0x000fe2000f8e9684 */
[----:B------:R-:W-:Y:S01]  /*1070*/  IMAD R135, R0, -0x2daee0ad, RZ ;  /* 0xd2511f5300877824 */ /* 0x000fe200078e02ff */
[----:B------:R-:W0:Y:S01]  /*1080*/  LDCU.64 UR16, c[0x0][0x380] ;  /* 0x00007000ff1077ac */ /* 0x000e220008000a00 */
[----:B------:R-:W-:Y:S01]  /*1090*/  IMAD.HI.U32 R133, R136, -0x326172a9, RZ ;  /* 0xcd9e8d5788857827 */ /* 0x000fe200078e00ff */
[----:B------:R-:W-:-:S03]  /*10a0*/  UISETP.NE.AND.EX UP0, UPT, UR21, URZ, UPT, UP0 ;  /* 0x000000ff1500728c */ /* 0x000fc6000bf05300 */
[----:B------:R-:W-:Y:S01]  /*10b0*/  IMAD.HI.U32 R0, R132, -0x2daee0ad, RZ ;  /* 0xd2511f5384007827 */ /* 0x000fe200078e00ff */
[----:B------:R-:W-:Y:S01]  /*10c0*/  LOP3.LUT R133, R134, UR29, R133, 0x96, !PT ;  /* 0x0000001d86857c12 */ /* 0x000fe2000f8e9685 */
[----:B------:R-:W-:Y:S02]  /*10d0*/  UPLOP3.LUT UP1, UPT, UPT, UPT, UPT, 0x40, 0x4 ;  /* 0x000000000004789c */ /* 0x000fe40003f2e870 */
[----:B------:R-:W-:Y:S01]  /*10e0*/  IMAD R137, R132, -0x2daee0ad, RZ ;  /* 0xd2511f5384897824 */ /* 0x000fe200078e02ff */
[----:B------:R-:W-:Y:S01]  /*10f0*/  LOP3.LUT R0, R135, UR30, R0, 0x96, !PT ;  /* 0x0000001e87007c12 */ /* 0x000fe2000f8e9600 */
[----:B------:R-:W-:Y:S01]  /*1100*/  IMAD.HI.U32 R134, R133, -0x2daee0ad, RZ ;  /* 0xd2511f5385867827 */ /* 0x000fe200078e00ff */
[----:B-1----:R-:W-:-:S03]  /*1110*/  UISETP.NE.AND UP2, UPT, UR4, URZ, UPT ;  /* 0x000000ff0400728c */ /* 0x002fc6000bf45270 */
        /* <DEDUP_REMOVED lines=31> */
.L_x_8012:
        /* <DEDUP_REMOVED lines=16> */
[----:B-----5:R-:W5:Y:S01]  /*1410*/  LDG.E.128 R144, desc[UR8][R144.64] ;  /* 0x0000000890907981 */ /* 0x020f62000c1e1d00 */
        /* <DEDUP_REMOVED lines=26> */
.L_x_7714:
        /* <DEDUP_REMOVED lines=12> */
.L_x_7715:
        /* <DEDUP_REMOVED lines=40> */
[----:B------:R-:W-:Y:S01]  /*1900*/  LOP3.LUT R173, R140, UR40, R149, 0x96, !PT ;  /* 0x000000288cad7c12 */ /* 0x000fe2000f8e9695 */
[----:B------:R-:W-:-:S07]  /*1910*/  IMAD.MOV.U32 R140, RZ, RZ, R186 ;  /* 0x000000ffff8c7224 */ /* 0x000fce00078e00ba */
.L_x_7713:
[----:B------:R-:W-:Y:S01]  /*1920*/  I2FP.F32.U32 R141, R140 ;  /* 0x0000008c008d7245 */ /* 0x000fe20000201000 */
[----:B------:R-:W-:Y:S01]  /*1930*/  UMOV UR4, UR6 ;  /* 0x0000000600047c82 */ /* 0x000fe20008000000 */
[----:B------:R-:W-:Y:S01]  /*1940*/  ISETP.NE.AND P1, PT, R143, 0x1, PT ;  /* 0x000000018f00780c */ /* 0x000fe20003f25270 */
[----:B-----5:R-:W-:Y:S01]  /*1950*/  IMAD.U32 R140, R144, 0x10000, RZ ;  /* 0x00010000908c7824 */ /* 0x020fe200078e00ff */
[----:B------:R-:W-:Y:S01]  /*1960*/  LOP3.LUT R200, R200, 0xfffffff7, RZ, 0xc0, !PT ;  /* 0xfffffff7c8c87812 */ /* 0x000fe200078ec0ff */
[----:B------:R-:W-:Y:S01]  /*1970*/  FFMA.FTZ R141, R141, R0, 1.1641532182693481445e-10 ;  /* 0x2f0000008d8d7423 */ /* 0x000fe20000010000 */
[----:B------:R-:W-:-:S04]  /*1980*/  IMAD.MOV.U32 R142, RZ, RZ, R176 ;  /* 0x000000ffff8e7224 */ /* 0x000fc800078e00b0 */
[----:B------:R-:W-:Y:S02]  /*1990*/  FSETP.LE.FTZ.AND P2, PT, R141, UR4, PT ;  /* 0x000000048d007c0b */ /* 0x000fe4000bf53000 */
[----:B------:R-:W-:Y:S01]  /*19a0*/  PRMT R141, R144, 0x7632, R141 ;  /* 0x00007632908d7816 */ /* 0x000fe2000000008d */
        /* <DEDUP_REMOVED lines=11> */
.L_x_7717:
        /* <DEDUP_REMOVED lines=12> */
.L_x_7718:
        /* <DEDUP_REMOVED lines=43> */
.L_x_7716:
[----:B------:R-:W-:Y:S01]  /*1dd0*/  I2FP.F32.U32 R143, R142 ;  /* 0x0000008e008f7245 */ /* 0x000fe20000201000 */
[----:B------:R-:W-:Y:S01]  /*1de0*/  HFMA2 R149, -RZ, RZ, 0, 1.1920928955078125e-07 ;  /* 0x00000002ff957431 */ /* 0x000fe200000001ff */
[----:B------:R-:W-:Y:S01]  /*1df0*/  ISETP.NE.AND P1, PT, R144, 0x1, PT ;  /* 0x000000019000780c */ /* 0x000fe20003f25270 */
[----:B------:R-:W-:Y:S01]  /*1e00*/  IMAD.U32 R141, R141, 0x10000, RZ ;  /* 0x000100008d8d7824 */ /* 0x000fe200078e00ff */
[----:B------:R-:W-:Y:S01]  /*1e10*/  LOP3.LUT R200, R200, 0xfffffffb, RZ, 0xc0, !PT ;  /* 0xfffffffbc8c87812 */ /* 0x000fe200078ec0ff */
[----:B------:R-:W-:Y:S01]  /*1e20*/  FFMA.FTZ R143, R143, R0, 1.1641532182693481445e-10 ;  /* 0x2f0000008f8f7423 */ /* 0x000fe20000010000 */
[----:B------:R-:W-:-:S04]  /*1e30*/  IMAD.MOV.U32 R142, RZ, RZ, R176 ;  /* 0x000000ffff8e7224 */ /* 0x000fc800078e00b0 */
        /* <DEDUP_REMOVED lines=11> */
.L_x_7720:
        /* <DEDUP_REMOVED lines=12> */
.L_x_7721:
        /* <DEDUP_REMOVED lines=43> */
.L_x_7719:
[----:B------:R-:W-:Y:S01]  /*2260*/  I2FP.F32.U32 R143, R142 ;  /* 0x0000008e008f7245 */ /* 0x000fe20000201000 */
[----:B------:R-:W-:Y:S01]  /*2270*/  IMAD.U32 R142, R145, 0x10000, RZ ;  /* 0x00010000918e7824 */ /* 0x000fe200078e00ff */
[----:B------:R-:W-:Y:S01]  /*2280*/  ISETP.NE.AND P1, PT, R149, 0x1, PT ;  /* 0x000000019500780c */ /* 0x000fe20003f25270 */
[----:B------:R-:W-:Y:S01]  /*2290*/  IMAD.MOV.U32 R150, RZ, RZ, 0x2 ;  /* 0x00000002ff967424 */ /* 0x000fe200078e00ff */
[----:B------:R-:W-:Y:S01]  /*22a0*/  LOP3.LUT R200, R200, 0xfffffffd, RZ, 0xc0, !PT ;  /* 0xfffffffdc8c87812 */ /* 0x000fe200078ec0ff */
[----:B------:R-:W-:Y:S01]  /*22b0*/  FFMA.FTZ R143, R143, R0, 1.1641532182693481445e-10 ;  /* 0x2f0000008f8f7423 */ /* 0x000fe20000010000 */
[----:B------:R-:W-:-:S04]  /*22c0*/  IMAD.MOV.U32 R144, RZ, RZ, R176 ;  /* 0x000000ffff907224 */ /* 0x000fc800078e00b0 */
[----:B------:R-:W-:Y:S02]  /*22d0*/  FSETP.LE.FTZ.AND P2, PT, R143, UR4, PT ;  /* 0x000000048f007c0b */ /* 0x000fe4000bf53000 */
[----:B------:R-:W-:-:S11]  /*22e0*/  PRMT R143, R145, 0x7632, R143 ;  /* 0x00007632918f7816 */ /* 0x000fd6000000008f */
        /* <DEDUP_REMOVED lines=10> */
.L_x_7723:
        /* <DEDUP_REMOVED lines=12> */
.L_x_7724:
        /* <DEDUP_REMOVED lines=43> */
.L_x_7722:
[----:B------:R-:W-:Y:S01]  /*2700*/  ISETP.NE.AND P2, PT, R150, 0x1, PT ;  /* 0x000000019600780c */ /* 0x000fe20003f45270 */
[----:B------:R-:W-:Y:S01]  /*2710*/  HFMA2 R149, -RZ, RZ, 0, 1.1920928955078125e-07 ;  /* 0x00000002ff957431 */ /* 0x000fe200000001ff */
[----:B------:R-:W-:Y:S01]  /*2720*/  I2FP.F32.U32 R145, R144 ;  /* 0x0000009000917245 */ /* 0x000fe20000201000 */
[----:B------:R-:W-:Y:S02]  /*2730*/  IMAD.U32 R143, R143, 0x10000, RZ ;  /* 0x000100008f8f7824 */ /* 0x000fe400078e00ff */
[----:B------:R-:W-:Y:S02]  /*2740*/  IMAD.MOV.U32 R144, RZ, RZ, R176 ;  /* 0x000000ffff907224 */ /* 0x000fe400078e00b0 */
        /* <DEDUP_REMOVED lines=11> */
.L_x_7726:
        /* <DEDUP_REMOVED lines=12> */
.L_x_7727:
        /* <DEDUP_REMOVED lines=43> */
.L_x_7725:
[----:B------:R-:W-:Y:S01]  /*2b70*/  ISETP.NE.AND P3, PT, R149, 0x1, PT ;  /* 0x000000019500780c */ /* 0x000fe20003f65270 */
[----:B------:R-:W-:Y:S01]  /*2b80*/  IMAD.MOV.U32 R150, RZ, RZ, 0x2 ;  /* 0x00000002ff967424 */ /* 0x000fe200078e00ff */
[----:B------:R-:W-:Y:S01]  /*2b90*/  I2FP.F32.U32 R145, R144 ;  /* 0x0000009000917245 */ /* 0x000fe20000201000 */
[----:B------:R-:W-:-:S04]  /*2ba0*/  IMAD.U32 R144, R146, 0x10000, RZ ;  /* 0x0001000092907824 */ /* 0x000fc800078e00ff */
[----:B------:R-:W-:-:S05]  /*2bb0*/  FFMA.FTZ R145, R145, R0, 1.1641532182693481445e-10 ;  /* 0x2f00000091917423 */ /* 0x000fca0000010000 */
[----:B------:R-:W-:Y:S02]  /*2bc0*/  FSETP.LE.FTZ.AND P2, PT, R145, UR4, PT ;  /* 0x0000000491007c0b */ /* 0x000fe4000bf53000 */
[----:B------:R-:W-:Y:S01]  /*2bd0*/  PRMT R145, R146, 0x7632, R145 ;  /* 0x0000763292917816 */ /* 0x000fe20000000091 */
[----:B------:R-:W-:Y:S01]  /*2be0*/  IMAD.MOV.U32 R146, RZ, RZ, R176 ;  /* 0x000000ffff927224 */ /* 0x000fe200078e00b0 */
[----:B------:R-:W-:Y:S09]  /*2bf0*/  @!P3 BRA `(.L_x_7728) ;  /* 0x0000000000fcb947 */ /* 0x000ff20003800000 */
        /* <DEDUP_REMOVED lines=8> */
.L_x_7729:
        /* <DEDUP_REMOVED lines=12> */
.L_x_7730:
        /* <DEDUP_REMOVED lines=43> */
.L_x_7728:
        /* <DEDUP_REMOVED lines=16> */
.L_x_7732:
        /* <DEDUP_REMOVED lines=12> */
.L_x_7733:
        /* <DEDUP_REMOVED lines=43> */
.L_x_7731:
[----:B------:R-:W-:Y:S01]  /*3460*/  ISETP.NE.AND P5, PT, R151, 0x1, PT ;  /* 0x000000019700780c */ /* 0x000fe20003fa5270 */
[C---:B------:R-:W-:Y:S01]  /*3470*/  IMAD.U32 R157, R147.reuse, 0x10000, RZ ;  /* 0x00010000939d7824 */ /* 0x040fe200078e00ff */
[----:B------:R-:W-:Y:S01]  /*3480*/  I2FP.F32.U32 R149, R146 ;  /* 0x0000009200957245 */ /* 0x000fe20000201000 */
[----:B------:R-:W-:Y:S01]  /*3490*/  IMAD.MOV.U32 R166, RZ, RZ, 0x2 ;  /* 0x00000002ffa67424 */ /* 0x000fe200078e00ff */
[----:B------:R-:W-:Y:S01]  /*34a0*/  PRMT R156, R147, 0x7632, R156 ;  /* 0x00007632939c7816 */ /* 0x000fe2000000009c */
[----:B------:R-:W-:Y:S02]  /*34b0*/  IMAD.MOV.U32 R146, RZ, RZ, R176 ;  /* 0x000000ffff927224 */ /* 0x000fe400078e00b0 */
[----:B------:R-:W-:-:S05]  /*34c0*/  FFMA.FTZ R149, R149, R0, 1.1641532182693481445e-10 ;  /* 0x2f00000095957423 */ /* 0x000fca0000010000 */
[----:B------:R-:W-:Y:S01]  /*34d0*/  FSETP.LE.FTZ.AND P4, PT, R149, UR4, PT ;  /* 0x0000000495007c0b */ /* 0x000fe2000bf93000 */
        /* <DEDUP_REMOVED lines=9> */
.L_x_7735:
        /* <DEDUP_REMOVED lines=12> */
.L_x_7736:
        /* <DEDUP_REMOVED lines=43> */
.L_x_7734:
[----:B------:R-:W-:Y:S01]  /*38e0*/  UMOV UR5, UR7 ;  /* 0x0000000700057c82 */ /* 0x000fe20008000000 */
        /* <DEDUP_REMOVED lines=35> */
.L_x_7712:
        /* <DEDUP_REMOVED lines=15> */
.L_x_7739:
        /* <DEDUP_REMOVED lines=12> */
.L_x_7740:
        /* <DEDUP_REMOVED lines=42> */
.L_x_7738:
[----:B------:R-:W-:Y:S01]  /*3f70*/  I2FP.F32.U32 R151, R140 ;  /* 0x0000008c00977245 */ /* 0x000fe20000201000 */
[----:B------:R-:W-:Y:S01]  /*3f80*/  UMOV UR4, UR6 ;  /* 0x0000000600047c82 */ /* 0x000fe20008000000 */
[----:B------:R-:W-:Y:S01]  /*3f90*/  ISETP.NE.AND P1, PT, R152, 0x1, PT ;  /* 0x000000019800780c */ /* 0x000fe20003f25270 */
[----:B-----5:R-:W-:Y:S01]  /*3fa0*/  IMAD.U32 R142, R144, 0x10000, RZ ;  /* 0x00010000908e7824 */ /* 0x020fe200078e00ff */
[----:B------:R-:W-:Y:S01]  /*3fb0*/  UMOV UR5, UR7 ;  /* 0x0000000700057c82 */ /* 0x000fe20008000000 */
[----:B------:R-:W-:Y:S01]  /*3fc0*/  FFMA.FTZ R151, R151, R0, 1.1641532182693481445e-10 ;  /* 0x2f00000097977423 */ /* 0x000fe20000010000 */
[----:B------:R-:W-:Y:S01]  /*3fd0*/  LOP3.LUT R200, R200, 0xfffffff7, RZ, 0xc0, !PT ;  /* 0xfffffff7c8c87812 */ /* 0x000fe200078ec0ff */
[----:B------:R-:W-:Y:S01]  /*3fe0*/  FMUL.FTZ R142, R142, UR5 ;  /* 0x000000058e8e7c20 */ /* 0x000fe20008410000 */
[----:B------:R-:W-:Y:S01]  /*3ff0*/  HFMA2 R153, -RZ, RZ, 0, 1.1920928955078125e-07 ;  /* 0x00000002ff997431 */ /* 0x000fe200000001ff */
[----:B------:R-:W-:Y:S01]  /*4000*/  PRMT R144, R144, 0x7632, R144 ;  /* 0x0000763290907816 */ /* 0x000fe20000000090 */
[----:B------:R-:W-:Y:S01]  /*4010*/  IMAD.MOV.U32 R140, RZ, RZ, R176 ;  /* 0x000000ffff8c7224 */ /* 0x000fe200078e00b0 */
        /* <DEDUP_REMOVED lines=11> */
.L_x_7742:
        /* <DEDUP_REMOVED lines=12> */
.L_x_7743:
        /* <DEDUP_REMOVED lines=41> */
[----:B------:R-:W-:-:S07]  /*4420*/  LOP3.LUT R173, R152, UR40, R157, 0x96, !PT ;  /* 0x0000002898ad7c12 */ /* 0x000fce000f8e969d */
.L_x_7741:
[----:B------:R-:W-:Y:S01]  /*4430*/  I2FP.F32.U32 R151, R140 ;  /* 0x0000008c00977245 */ /* 0x000fe20000201000 */
[----:B------:R-:W-:Y:S01]  /*4440*/  IMAD.MOV.U32 R152, RZ, RZ, 0x2 ;  /* 0x00000002ff987424 */ /* 0x000fe200078e00ff */
[----:B------:R-:W-:Y:S02]  /*4450*/  SHF.L.U32 R140, R188, 0x10, RZ ;  /* 0x00000010bc8c7819 */ /* 0x000fe400000006ff */
[----:B------:R-:W-:Y:S01]  /*4460*/  ISETP.NE.AND P2, PT, R153, 0x1, PT ;  /* 0x000000019900780c */ /* 0x000fe20003f45270 */
[----:B------:R-:W-:Y:S02]  /*4470*/  FFMA.FTZ R151, R151, R0, 1.1641532182693481445e-10 ;  /* 0x2f00000097977423 */ /* 0x000fe40000010000 */
[----:B------:R-:W-:-:S03]  /*4480*/  FMUL.FTZ R140, R140, UR5 ;  /* 0x000000058c8c7c20 */ /* 0x000fc60008410000 */
        /* <DEDUP_REMOVED lines=16> */
.L_x_7745:
        /* <DEDUP_REMOVED lines=12> */
.L_x_7746:
        /* <DEDUP_REMOVED lines=43> */
.L_x_7744:
        /* <DEDUP_REMOVED lines=19> */
.L_x_7748:
        /* <DEDUP_REMOVED lines=12> */
.L_x_7749:
        /* <DEDUP_REMOVED lines=43> */
.L_x_7747:
[----:B------:R-:W-:Y:S01]  /*4da0*/  I2FP.F32.U32 R151, R142 ;  /* 0x0000008e00977245 */ /* 0x000fe20000201000 */
[----:B------:R-:W-:Y:S01]  /*4db0*/  IMAD.MOV.U32 R152, RZ, RZ, 0x2 ;  /* 0x00000002ff987424 */ /* 0x000fe200078e00ff */
[----:B------:R-:W-:Y:S02]  /*4dc0*/  SHF.L.U32 R141, R141, 0x10, RZ ;  /* 0x000000108d8d7819 */ /* 0x000fe400000006ff */
[----:B------:R-:W-:Y:S01]  /*4dd0*/  ISETP.NE.AND P2, PT, R153, 0x1, PT ;  /* 0x000000019900780c */ /* 0x000fe20003f45270 */
[----:B------:R-:W-:Y:S01]  /*4de0*/  FFMA.FTZ R151, R151, R0, 1.1641532182693481445e-10 ;  /* 0x2f00000097977423 */ /* 0x000fe20000010000 */
[----:B------:R-:W-:Y:S01]  /*4df0*/  FSEL R142, R144, RZ, P3 ;  /* 0x000000ff908e7208 */ /* 0x000fe20001800000 */
[----:B------:R-:W-:-:S03]  /*4e00*/  FMUL.FTZ R141, R141, UR5 ;  /* 0x000000058d8d7c20 */ /* 0x000fc60008410000 */
        /* <DEDUP_REMOVED lines=15> */
.L_x_7751:
        /* <DEDUP_REMOVED lines=12> */
.L_x_7752:
        /* <DEDUP_REMOVED lines=43> */
.L_x_7750:
        /* <DEDUP_REMOVED lines=9> */
[----:B------:R-:W-:-:S13]  /*5300*/  FSETP.LE.FTZ.AND P3, PT, R151, UR4, PT ;  /* 0x0000000497007c0b */ /* 0x000fda000bf73000 */
        /* <DEDUP_REMOVED lines=10> */
.L_x_7754:
        /* <DEDUP_REMOVED lines=12> */
.L_x_7755:
        /* <DEDUP_REMOVED lines=43> */
.L_x_7753:
        /* <DEDUP_REMOVED lines=22> */
.L_x_7757:
        /* <DEDUP_REMOVED lines=12> */
.L_x_7758:
        /* <DEDUP_REMOVED lines=43> */
.L_x_7756:
[----:B------:R-:W-:Y:S01]  /*5bf0*/  ISETP.NE.AND P2, PT, R152, 0x1, PT ;  /* 0x000000019800780c */ /* 0x000fe20003f45270 */
[----:B------:R-:W-:Y:S01]  /*5c00*/  IMAD.MOV.U32 R153, RZ, RZ, 0x2 ;  /* 0x00000002ff997424 */ /* 0x000fe200078e00ff */
[----:B------:R-:W-:Y:S01]  /*5c10*/  I2FP.F32.U32 R151, R144 ;  /* 0x0000009000977245 */ /* 0x000fe20000201000 */
[----:B------:R-:W-:Y:S01]  /*5c20*/  IMAD.MOV.U32 R144, RZ, RZ, R176 ;  /* 0x000000ffff907224 */ /* 0x000fe200078e00b0 */
[----:B------:R-:W-:-:S03]  /*5c30*/  SHF.L.U32 R145, R145, 0x10, RZ ;  /* 0x0000001091917819 */ /* 0x000fc600000006ff */
[----:B------:R-:W-:-:S05]  /*5c40*/  FFMA.FTZ R151, R151, R0, 1.1641532182693481445e-10 ;  /* 0x2f00000097977423 */ /* 0x000fca0000010000 */
[----:B------:R-:W-:Y:S01]  /*5c50*/  FSETP.LE.FTZ.AND P1, PT, R151, UR4, PT ;  /* 0x0000000497007c0b */ /* 0x000fe2000bf33000 */
[----:B------:R-:W-:Y:S01]  /*5c60*/  FMUL.FTZ R151, R145, UR5 ;  /* 0x0000000591977c20 */ /* 0x000fe20008410000 */
        /* <DEDUP_REMOVED lines=9> */
.L_x_7760:
        /* <DEDUP_REMOVED lines=12> */
.L_x_7761:
        /* <DEDUP_REMOVED lines=43> */
.L_x_7759:
        /* <DEDUP_REMOVED lines=22> */
.L_x_7763:
        /* <DEDUP_REMOVED lines=12> */
.L_x_7764:
        /* <DEDUP_REMOVED lines=43> */
.L_x_7762:
[----:B------:R-:W-:Y:S01]  /*6540*/  ISETP.NE.AND P3, PT, R152, 0x1, PT ;  /* 0x000000019800780c */ /* 0x000fe20003f65270 */
[----:B------:R-:W-:Y:S01]  /*6550*/  IMAD.MOV.U32 R153, RZ, RZ, 0x2 ;  /* 0x00000002ff997424 */ /* 0x000fe200078e00ff */
[----:B------:R-:W-:Y:S01]  /*6560*/  I2FP.F32.U32 R145, R144 ;  /* 0x0000009000917245 */ /* 0x000fe20000201000 */
[----:B------:R-:W-:Y:S01]  /*6570*/  IMAD.MOV.U32 R144, RZ, RZ, R176 ;  /* 0x000000ffff907224 */ /* 0x000fe200078e00b0 */
[C---:B------:R-:W-:Y:S02]  /*6580*/  SHF.L.U32 R151, R146.reuse, 0x10, RZ ;  /* 0x0000001092977819 */ /* 0x040fe400000006ff */
[----:B------:R-:W-:Y:S01]  /*6590*/  PRMT R146, R146, 0x7632, R146 ;  /* 0x0000763292927816 */ /* 0x000fe20000000092 */
        /* <DEDUP_REMOVED lines=12> */
.L_x_7766:
        /* <DEDUP_REMOVED lines=12> */
.L_x_7767:
        /* <DEDUP_REMOVED lines=43> */
.L_x_7765:
[----:B------:R-:W-:Y:S02]  /*69d0*/  I2FP.F32.U32 R145, R144 ;  /* 0x0000009000917245 */ /* 0x000fe40000201000 */
[----:B------:R-:W-:-:S03]  /*69e0*/  SHF.L.U32 R144, R190, 0x10, RZ ;  /* 0x00000010be907819 */ /* 0x000fc600000006ff */
[----:B------:R-:W-:Y:S02]  /*69f0*/  FFMA.FTZ R145, R145, R0, 1.1641532182693481445e-10 ;  /* 0x2f00000091917423 */ /* 0x000fe40000010000 */
[----:B------:R-:W-:-:S03]  /*6a00*/  FMUL.FTZ R144, R144, UR5 ;  /* 0x0000000590907c20 */ /* 0x000fc60008410000 */
[----:B------:R-:W-:Y:S02]  /*6a10*/  FSETP.GTU.FTZ.AND P3, PT, R145, UR4, PT ;  /* 0x0000000491007c0b */ /* 0x000fe4000bf7c000 */
[----:B------:R-:W-:Y:S01]  /*6a20*/  FSEL R145, R151, RZ, P2 ;  /* 0x000000ff97917208 */ /* 0x000fe20001000000 */
[----:B------:R-:W-:Y:S01]  /*6a30*/  IMAD.MOV.U32 R151, RZ, RZ, 0x2 ;  /* 0x00000002ff977424 */ /* 0x000fe200078e00ff */
        /* <DEDUP_REMOVED lines=15> */
.L_x_7769:
        /* <DEDUP_REMOVED lines=12> */
.L_x_7770:
        /* <DEDUP_REMOVED lines=43> */
.L_x_7768:
        /* <DEDUP_REMOVED lines=17> */
.L_x_7772:
        /* <DEDUP_REMOVED lines=12> */
.L_x_7773:
        /* <DEDUP_REMOVED lines=43> */
.L_x_7771:
[----:B------:R-:W-:Y:S02]  /*7320*/  I2FP.F32.U32 R145, R145 ;  /* 0x0000009100917245 */ /* 0x000fe40000201000 */
[----:B------:R-:W-:-:S03]  /*7330*/  SHF.L.U32 R150, R150, 0x10, RZ ;  /* 0x0000001096967819 */ /* 0x000fc600000006ff */
[----:B------:R-:W-:Y:S02]  /*7340*/  FFMA.FTZ R145, R145, R0, 1.1641532182693481445e-10 ;  /* 0x2f00000091917423 */ /* 0x000fe40000010000 */
[----:B------:R-:W-:-:S03]  /*7350*/  FMUL.FTZ R150, R150, UR5 ;  /* 0x0000000596967c20 */ /* 0x000fc60008410000 */
[----:B------:R-:W-:Y:S02]  /*7360*/  FSETP.GTU.FTZ.AND P4, PT, R145, UR4, PT ;  /* 0x0000000491007c0b */ /* 0x000fe4000bf9c000 */
[----:B------:R-:W-:Y:S01]  /*7370*/  FSEL R145, R146, RZ, P3 ;  /* 0x000000ff92917208 */ /* 0x000fe20001800000 */
[----:B------:R-:W-:Y:S01]  /*7380*/  IMAD.MOV.U32 R146, RZ, RZ, R176 ;  /* 0x000000ffff927224 */ /* 0x000fe200078e00b0 */
        /* <DEDUP_REMOVED lines=15> */
.L_x_7775:
        /* <DEDUP_REMOVED lines=12> */
.L_x_7776:
        /* <DEDUP_REMOVED lines=43> */
.L_x_7774:
        /* <DEDUP_REMOVED lines=18> */
.L_x_7778:
        /* <DEDUP_REMOVED lines=12> */
.L_x_7779:
        /* <DEDUP_REMOVED lines=43> */
.L_x_7777:
[----:B------:R-:W-:Y:S01]  /*7c80*/  I2FP.F32.U32 R151, R146 ;  /* 0x0000009200977245 */ /* 0x000fe20000201000 */
[----:B------:R-:W-:Y:S01]  /*7c90*/  IMAD.MOV.U32 R153, RZ, RZ, 0x2 ;  /* 0x00000002ff997424 */ /* 0x000fe200078e00ff */
[----:B------:R-:W-:Y:S01]  /*7ca0*/  SHF.L.U32 R146, R191, 0x10, RZ ;  /* 0x00000010bf927819 */ /* 0x000fe200000006ff */
[----:B------:R-:W-:Y:S02]  /*7cb0*/  IMAD.MOV.U32 R150, RZ, RZ, R176 ;  /* 0x000000ffff967224 */ /* 0x000fe400078e00b0 */
[----:B------:R-:W-:Y:S02]  /*7cc0*/  FFMA.FTZ R151, R151, R0, 1.1641532182693481445e-10 ;  /* 0x2f00000097977423 */ /* 0x000fe40000010000 */
[----:B------:R-:W-:-:S03]  /*7cd0*/  FMUL.FTZ R146, R146, UR5 ;  /* 0x0000000592927c20 */ /* 0x000fc60008410000 */
[----:B------:R-:W-:Y:S02]  /*7ce0*/  FSETP.GTU.FTZ.AND P5, PT, R151, UR4, PT ;  /* 0x0000000497007c0b */ /* 0x000fe4000bfbc000 */
[----:B------:R-:W-:Y:S02]  /*7cf0*/  FSEL R151, R158, RZ, P4 ;  /* 0x000000ff9e977208 */ /* 0x000fe40002000000 */
        /* <DEDUP_REMOVED lines=14> */
.L_x_7781:
        /* <DEDUP_REMOVED lines=12> */
.L_x_7782:
        /* <DEDUP_REMOVED lines=43> */
.L_x_7780:
        /* <DEDUP_REMOVED lines=17> */
.L_x_7784:
        /* <DEDUP_REMOVED lines=14> */
.L_x_7785:
        /* <DEDUP_REMOVED lines=43> */
.L_x_7783:
        /* <DEDUP_REMOVED lines=10> */
.L_x_7737:
[----:B------:R-:W0:Y:S01]  /*8690*/  LDC.64 R196, c[0x0][0x3a8] ;  /* 0x0000ea00ffc47b82 */ /* 0x000e220000000a00 */
[----:B------:R-:W-:Y:S01]  /*86a0*/  SEL R153, RZ, 0x1000000, !P5 ;  /* 0x01000000ff997807 */ /* 0x000fe20006800000 */
[----:B------:R-:W-:Y:S01]  /*86b0*/  UISETP.NE.U32.AND UP0, UPT, UR12, URZ, UPT ;  /* 0x000000ff0c00728c */ /* 0x000fe2000bf05070 */
[----:B------:R-:W-:Y:S01]  /*86c0*/  SEL R152, RZ, 0x10000, !P4 ;  /* 0x00010000ff987807 */ /* 0x000fe20006000000 */
[----:B------:R-:W-:Y:S01]  /*86d0*/  VIADD R193, R187, 0x80 ;  /* 0x00000080bbc17836 */ /* 0x000fe20000000000 */
[C---:B------:R-:W-:Y:S01]  /*86e0*/  LOP3.LUT P5, RZ, R200.reuse, 0x4, RZ, 0xc0, !PT ;  /* 0x00000004c8ff7812 */ /* 0x040fe200078ac0ff */
[----:B------:R-:W-:Y:S01]  /*86f0*/  UISETP.NE.AND.EX UP0, UPT, UR13, URZ, UPT, UP0 ;  /* 0x000000ff0d00728c */ /* 0x000fe2000bf05300 */
[C---:B------:R-:W-:Y:S01]  /*8700*/  LOP3.LUT P4, RZ, R200.reuse, 0x2, RZ, 0xc0, !PT ;  /* 0x00000002c8ff7812 */ /* 0x040fe2000788c0ff */
[----:B------:R-:W1:Y:S01]  /*8710*/  LDC.64 R194, c[0x0][0x3b0] ;  /* 0x0000ec00ffc27b82 */ /* 0x000e620000000a00 */
[----:B------:R-:W-:Y:S01]  /*8720*/  SEL R155, RZ, 0x100, !P3 ;  /* 0x00000100ff9b7807 */ /* 0x000fe20005800000 */
[----:B------:R-:W-:Y:S01]  /*8730*/  IMAD.MOV.U32 R158, RZ, RZ, 0x10 ;  /* 0x00000010ff9e7424 */ /* 0x000fe200078e00ff */
[----:B------:R-:W-:Y:S01]  /*8740*/  LOP3.LUT P6, RZ, R200, 0x8, RZ, 0xc0, !PT ;  /* 0x00000008c8ff7812 */ /* 0x000fe200078cc0ff */
[----:B------:R-:W-:Y:S01]  /*8750*/  IMAD.WIDE.U32 R156, R193, 0x10, R164 ;  /* 0x00000010c19c7825 */ /* 0x000fe200078e00a4 */
[----:B------:R-:W-:-:S02]  /*8760*/  SEL R151, RZ, 0x1000000, !P1 ;  /* 0x01000000ff977807 */ /* 0x000fc40004800000 */
[----:B------:R-:W-:Y:S01]  /*8770*/  SEL R150, RZ, 0x10000, !P4 ;  /* 0x00010000ff967807 */ /* 0x000fe20006000000 */
[----:B------:R-:W2:Y:S01]  /*8780*/  @P0 LDC.64 R160, c[0x0][0x3a0] ;  /* 0x0000e800ffa00b82 */ /* 0x000ea20000000a00 */
[----:B------:R-:W-:Y:S01]  /*8790*/  SEL R149, RZ, 0x100, !P5 ;  /* 0x00000100ff957807 */ /* 0x000fe20006800000 */
[----:B------:R-:W3:Y:S01]  /*87a0*/  @UP0 LDCU.64 UR20, c[0x0][0x398] ;  /* 0x00007300ff1407ac */ /* 0x000ee20008000a00 */
[----:B------:R-:W-:Y:S02]  /*87b0*/  LOP3.LUT R155, R155, R153, R152, 0xfe, !PT ;  /* 0x000000999b9b7212 */ /* 0x000fe400078efe98 */
[----:B------:R-:W-:Y:S02]  /*87c0*/  SEL R154, RZ, 0x1, !P2 ;  /* 0x00000001ff9a7807 */ /* 0x000fe40005000000 */
[----:B------:R-:W-:Y:S01]  /*87d0*/  LOP3.LUT R149, R149, R151, R150, 0xfe, !PT ;  /* 0x0000009795957212 */ /* 0x000fe200078efe96 */
[----:B0-----:R-:W-:Y:S01]  /*87e0*/  IMAD.WIDE.U32 R150, R187, 0x20, R196 ;  /* 0x00000020bb967825 */ /* 0x001fe200078e00c4 */
[----:B------:R-:W-:-:S02]  /*87f0*/  SEL R152, RZ, 0x1, !P6 ;  /* 0x00000001ff987807 */ /* 0x000fc40007000000 */
[----:B------:R-:W-:Y:S02]  /*8800*/  LOP3.LUT R155, R155, R154, RZ, 0xfc, !PT ;  /* 0x0000009a9b9b7212 */ /* 0x000fe400078efcff */
[----:B------:R-:W-:Y:S01]  /*8810*/  LOP3.LUT R154, R149, R152, RZ, 0xfc, !PT ;  /* 0x00000098959a7212 */ /* 0x000fe200078efcff */
[----:B------:R0:W-:Y:S01]  /*8820*/  STG.E.128 desc[UR8][R150.64], R140 ;  /* 0x0000008c96007986 */ /* 0x0001e2000c101d08 */
[----:B------:R-:W-:Y:S01]  /*8830*/  PLOP3.LUT P1, PT, PT, PT, UP0, 0x80, 0x8 ;  /* 0x000000000008781c */ /* 0x000fe20003f2f008 */
[----:B-1----:R-:W-:Y:S01]  /*8840*/  IMAD.WIDE.U32 R152, R187, 0x8, R194 ;  /* 0x00000008bb987825 */ /* 0x002fe200078e00c2 */
[----:B------:R-:W-:Y:S01]  /*8850*/  PLOP3.LUT P2, PT, PT, PT, UP0, 0x80, 0x8 ;  /* 0x000000000008781c */ /* 0x000fe20003f4f008 */
[----:B------:R0:W-:Y:S04]  /*8860*/  STG.E.128 desc[UR8][R150.64+0x10], R144 ;  /* 0x0000109096007986 */ /* 0x0001e8000c101d08 */
[----:B------:R0:W-:Y:S01]  /*8870*/  STG.E.64 desc[UR8][R152.64], R154 ;  /* 0x0000009a98007986 */ /* 0x0001e2000c101b08 */
[----:B--2---:R-:W-:-:S05]  /*8880*/  @P0 IMAD.WIDE.U32 R160, R193, 0x20, R160 ;  /* 0x00000020c1a00825 */ /* 0x004fca00078e00a0 */
        /* <DEDUP_REMOVED lines=10> */
[----:B------:R-:W-:Y:S02]  /*8930*/  LOP3.LUT R154, R178, 0xff, RZ, 0xc0, !PT ;  /* 0x000000ffb29a7812 */ /* 0x000fe400078ec0ff */
[----:B------:R-:W-:Y:S01]  /*8940*/  LOP3.LUT R168, R168, 0xff00, R151, 0xf8, !PT ;  /* 0x0000ff00a8a87812 */ /* 0x000fe200078ef897 */
[----:B------:R-:W-:-:S03]  /*8950*/  IMAD.WIDE.U32 R150, R150, 0x1000000, RZ ;  /* 0x0100000096967825 */ /* 0x000fc600078e00ff */
[----:B------:R-:W-:Y:S01]  /*8960*/  LOP3.LUT R149, R168, 0xff, R181, 0xf8, !PT ;  /* 0x000000ffa8957812 */ /* 0x000fe200078ef8b5 */
[----:B------:R-:W-:-:S04]  /*8970*/  IMAD.WIDE.U32 R152, R152, 0x10000, RZ ;  /* 0x0001000098987825 */ /* 0x000fc800078e00ff */
[----:B------:R-:W-:Y:S01]  /*8980*/  IMAD.WIDE.U32 R154, R154, 0x100, RZ ;  /* 0x000001009a9a7825 */ /* 0x000fe200078e00ff */
[----:B------:R-:W-:Y:S02]  /*8990*/  LOP3.LUT R151, R153, R149, R151, 0xfe, !PT ;  /* 0x0000009599977212 */ /* 0x000fe400078efe97 */
[----:B------:R-:W-:Y:S02]  /*89a0*/  LOP3.LUT R152, R154, R150, R152, 0xfe, !PT ;  /* 0x000000969a987212 */ /* 0x000fe400078efe98 */
[----:B------:R-:W-:Y:S01]  /*89b0*/  LOP3.LUT R153, R151, R155, RZ, 0xfc, !PT ;  /* 0x0000009b97997212 */ /* 0x000fe200078efcff */
[----:B0-----:R-:W-:Y:S01]  /*89c0*/  IMAD.WIDE.U32 R150, R187, 0x8, R162 ;  /* 0x00000008bb967825 */ /* 0x001fe200078e00a2 */
[----:B------:R-:W-:-:S05]  /*89d0*/  LOP3.LUT R152, R152, 0xff, R177, 0xf8, !PT ;  /* 0x000000ff98987812 */ /* 0x000fca00078ef8b1 */
[----:B------:R1:W-:Y:S02]  /*89e0*/  STG.E.64 desc[UR8][R150.64], R152 ;  /* 0x0000009896007986 */ /* 0x0003e4000c101b08 */
.L_x_7786:
[----:B------:R2:W5:Y:S04]  /*89f0*/  @P2 LDG.E.128 R188, desc[UR8][R158.64] ;  /* 0x000000089ebc2981 */ /* 0x000568000c1e1d00 */
[----:B------:R2:W5:Y:S04]  /*8a00*/  @P0 LDG.E.128 R132, desc[UR8][R160.64] ;  /* 0x00000008a0840981 */ /* 0x000568000c1e1d00 */
[----:B------:R2:W5:Y:S04]  /*8a10*/  @P0 LDG.E.128 R136, desc[UR8][R160.64+0x10] ;  /* 0x00001008a0880981 */ /* 0x000568000c1e1d00 */
[----:B01----:R2:W5:Y:S01]  /*8a20*/  LDG.E.128 R152, desc[UR8][R156.64] ;  /* 0x000000089c987981 */ /* 0x003562000c1e1d00 */
        /* <DEDUP_REMOVED lines=20> */
.L_x_7789:
        /* <DEDUP_REMOVED lines=12> */
.L_x_7790:
        /* <DEDUP_REMOVED lines=42> */
.L_x_7788:
[----:B------:R-:W-:Y:S01]  /*8ed0*/  I2FP.F32.U32 R159, R150 ;  /* 0x00000096009f7245 */ /* 0x000fe20000201000 */
[----:B------:R-:W-:Y:S01]  /*8ee0*/  IMAD.U32 R148, R152, 0x10000, RZ ;  /* 0x0001000098947824 */ /* 0x000fe200078e00ff */
[----:B------:R-:W-:Y:S01]  /*8ef0*/  ISETP.NE.AND P1, PT, R160, 0x1, PT ;  /* 0x00000001a000780c */ /* 0x000fe20003f25270 */
[----:B------:R-:W-:Y:S01]  /*8f00*/  HFMA2 R161, -RZ, RZ, 0, 1.1920928955078125e-07 ;  /* 0x00000002ffa17431 */ /* 0x000fe200000001ff */
[----:B------:R-:W-:Y:S01]  /*8f10*/  LOP3.LUT R200, R200, 0xfffffff7, RZ, 0xc0, !PT ;  /* 0xfffffff7c8c87812 */ /* 0x000fe200078ec0ff */
[----:B------:R-:W-:Y:S01]  /*8f20*/  FFMA.FTZ R159, R159, R0, 1.1641532182693481445e-10 ;  /* 0x2f0000009f9f7423 */ /* 0x000fe20000010000 */
[----:B------:R-:W-:Y:S01]  /*8f30*/  FMUL.FTZ R148, R148, UR5 ;  /* 0x0000000594947c20 */ /* 0x000fe20008410000 */
[----:B------:R-:W-:Y:S01]  /*8f40*/  PRMT R152, R152, 0x7632, R152 ;  /* 0x0000763298987816 */ /* 0x000fe20000000098 */
[----:B------:R-:W-:Y:S02]  /*8f50*/  IMAD.MOV.U32 R150, RZ, RZ, R176 ;  /* 0x000000ffff967224 */ /* 0x000fe400078e00b0 */
[----:B------:R-:W-:-:S13]  /*8f60*/  FSETP.LE.FTZ.AND P3, PT, R159, UR4, PT ;  /* 0x000000049f007c0b */ /* 0x000fda000bf73000 */
        /* <DEDUP_REMOVED lines=10> */
.L_x_7792:
        /* <DEDUP_REMOVED lines=12> */
.L_x_7793:
        /* <DEDUP_REMOVED lines=42> */
.L_x_7791:
        /* <DEDUP_REMOVED lines=22> */
.L_x_7795:
        /* <DEDUP_REMOVED lines=12> */
.L_x_7796:
        /* <DEDUP_REMOVED lines=43> */
.L_x_7794:
        /* <DEDUP_REMOVED lines=19> */
.L_x_7798:
        /* <DEDUP_REMOVED lines=12> */
.L_x_7799:
        /* <DEDUP_REMOVED lines=43> */
.L_x_7797:
        /* <DEDUP_REMOVED lines=22> */
.L_x_7801:
        /* <DEDUP_REMOVED lines=12> */
.L_x_7802:
        /* <DEDUP_REMOVED lines=43> */
.L_x_7800:
        /* <DEDUP_REMOVED lines=20> */
.L_x_7804:
        /* <DEDUP_REMOVED lines=12> */
.L_x_7805:
        /* <DEDUP_REMOVED lines=43> */
.L_x_7803:
        /* <DEDUP_REMOVED lines=22> */
.L_x_7807:
        /* <DEDUP_REMOVED lines=12> */
.L_x_7808:
        /* <DEDUP_REMOVED lines=43> */
.L_x_7806:
        /* <DEDUP_REMOVED lines=17> */
.L_x_7810:
        /* <DEDUP_REMOVED lines=12> */
.L_x_7811:
        /* <DEDUP_REMOVED lines=43> */
.L_x_7809:
        /* <DEDUP_REMOVED lines=22> */
.L_x_7813:
        /* <DEDUP_REMOVED lines=12> */
.L_x_7814:
        /* <DEDUP_REMOVED lines=43> */
.L_x_7812:
[----:B------:R-:W-:Y:S01]  /*b480*/  ISETP.NE.AND P3, PT, R160, 0x1, PT ;  /* 0x00000001a000780c */ /* 0x000fe20003f65270 */
[----:B------:R-:W-:Y:S01]  /*b490*/  IMAD.MOV.U32 R161, RZ, RZ, 0x2 ;  /* 0x00000002ffa17424 */ /* 0x000fe200078e00ff */
[----:B------:R-:W-:Y:S01]  /*b4a0*/  I2FP.F32.U32 R153, R152 ;  /* 0x0000009800997245 */ /* 0x000fe20000201000 */
[C---:B------:R-:W-:Y:S01]  /*b4b0*/  IMAD.U32 R152, R154.reuse, 0x10000, RZ ;  /* 0x000100009a987824 */ /* 0x040fe200078e00ff */
[----:B------:R-:W-:-:S03]  /*b4c0*/  PRMT R154, R154, 0x7632, R154 ;  /* 0x000076329a9a7816 */ /* 0x000fc6000000009a */
[----:B------:R-:W-:Y:S01]  /*b4d0*/  FFMA.FTZ R153, R153, R0, 1.1641532182693481445e-10 ;  /* 0x2f00000099997423 */ /* 0x000fe20000010000 */
[----:B------:R-:W-:-:S04]  /*b4e0*/  FMUL.FTZ R159, R152, UR5 ;  /* 0x00000005989f7c20 */ /* 0x000fc80008410000 */
        /* <DEDUP_REMOVED lines=11> */
.L_x_7816:
        /* <DEDUP_REMOVED lines=12> */
.L_x_7817:
        /* <DEDUP_REMOVED lines=43> */
.L_x_7815:
        /* <DEDUP_REMOVED lines=22> */
.L_x_7819:
        /* <DEDUP_REMOVED lines=12> */
.L_x_7820:
        /* <DEDUP_REMOVED lines=43> */
.L_x_7818:
        /* <DEDUP_REMOVED lines=17> */
.L_x_7822:
        /* <DEDUP_REMOVED lines=12> */
.L_x_7823:
        /* <DEDUP_REMOVED lines=43> */
.L_x_7821:
        /* <DEDUP_REMOVED lines=22> */
.L_x_7825:
        /* <DEDUP_REMOVED lines=12> */
.L_x_7826:
        /* <DEDUP_REMOVED lines=43> */
.L_x_7824:
        /* <DEDUP_REMOVED lines=18> */
.L_x_7828:
        /* <DEDUP_REMOVED lines=12> */
.L_x_7829:
        /* <DEDUP_REMOVED lines=43> */
.L_x_7827:
        /* <DEDUP_REMOVED lines=22> */
.L_x_7831:
        /* <DEDUP_REMOVED lines=12> */
.L_x_7832:
        /* <DEDUP_REMOVED lines=43> */
.L_x_7830:
        /* <DEDUP_REMOVED lines=17> */
.L_x_7834:
        /* <DEDUP_REMOVED lines=14> */
.L_x_7835:
        /* <DEDUP_REMOVED lines=43> */
.L_x_7833:
        /* <DEDUP_REMOVED lines=11> */
.L_x_7787:
[----:B------:R-:W-:Y:S01]  /*d5e0*/  ISETP.NE.AND P1, PT, R166, 0x1, PT ;  /* 0x00000001a600780c */ /* 0x000fe20003f25270 */
[----:B------:R-:W-:Y:S01]  /*d5f0*/  IMAD.MOV.U32 R151, RZ, RZ, 0x2 ;  /* 0x00000002ff977424 */ /* 0x000fe200078e00ff */
[----:B------:R-:W-:Y:S01]  /*d600*/  MOV R149, R176 ;  /* 0x000000b000957202 */ /* 0x000fe20000000f00 */
[----:B--2---:R-:W-:-:S10]  /*d610*/  IMAD.MOV.U32 R158, RZ, RZ, R148 ;  /* 0x000000ffff9e7224 */ /* 0x004fd400078e0094 */
        /* <DEDUP_REMOVED lines=11> */
.L_x_7838:
        /* <DEDUP_REMOVED lines=12> */
.L_x_7839:
        /* <DEDUP_REMOVED lines=41> */
[----:B------:R-:W-:-:S07]  /*da20*/  LOP3.LUT R173, R150, UR40, R159, 0x96, !PT ;  /* 0x0000002896ad7c12 */ /* 0x000fce000f8e969f */
.L_x_7837:
[----:B------:R-:W-:Y:S01]  /*da30*/  I2FP.F32.U32 R149, R149 ;  /* 0x0000009500957245 */ /* 0x000fe20000201000 */
[----:B------:R-:W-:Y:S01]  /*da40*/  IMAD.MOV.U32 R150, RZ, RZ, R176 ;  /* 0x000000ffff967224 */ /* 0x000fe200078e00b0 */
[----:B------:R-:W-:Y:S02]  /*da50*/  ISETP.NE.AND P1, PT, R151, 0x1, PT ;  /* 0x000000019700780c */ /* 0x000fe40003f25270 */
[----:B------:R-:W-:Y:S01]  /*da60*/  LOP3.LUT R200, R200, 0xfffffff7, RZ, 0xc0, !PT ;  /* 0xfffffff7c8c87812 */ /* 0x000fe200078ec0ff */
[----:B------:R-:W-:Y:S01]  /*da70*/  FFMA.FTZ R149, R149, R0, 1.1641532182693481445e-10 ;  /* 0x2f00000095957423 */ /* 0x000fe20000010000 */
[----:B-----5:R-:W-:-:S04]  /*da80*/  SHF.L.U32 R148, R152, 0x10, RZ ;  /* 0x0000001098947819 */ /* 0x020fc800000006ff */
        /* <DEDUP_REMOVED lines=13> */
.L_x_7841:
        /* <DEDUP_REMOVED lines=12> */
.L_x_7842:
        /* <DEDUP_REMOVED lines=43> */
.L_x_7840:
[----:B------:R-:W-:Y:S01]  /*ded0*/  I2FP.F32.U32 R151, R150 ;  /* 0x0000009600977245 */ /* 0x000fe20000201000 */
[----:B------:R-:W-:Y:S01]  /*dee0*/  IMAD.MOV.U32 R156, RZ, RZ, 0x2 ;  /* 0x00000002ff9c7424 */ /* 0x000fe200078e00ff */
[----:B------:R-:W-:Y:S01]  /*def0*/  ISETP.NE.AND P1, PT, R152, 0x1, PT ;  /* 0x000000019800780c */ /* 0x000fe20003f25270 */
[----:B------:R-:W-:Y:S01]  /*df00*/  IMAD.MOV.U32 R150, RZ, RZ, R176 ;  /* 0x000000ffff967224 */ /* 0x000fe200078e00b0 */
[----:B------:R-:W-:Y:S01]  /*df10*/  LOP3.LUT R200, R200, 0xfffffffb, RZ, 0xc0, !PT ;  /* 0xfffffffbc8c87812 */ /* 0x000fe200078ec0ff */
[----:B------:R-:W-:Y:S01]  /*df20*/  FFMA.FTZ R151, R151, R0, 1.1641532182693481445e-10 ;  /* 0x2f00000097977423 */ /* 0x000fe20000010000 */
[----:B------:R-:W-:-:S04]  /*df30*/  SHF.L.U32 R149, R149, 0x10, RZ ;  /* 0x0000001095957819 */ /* 0x000fc800000006ff */
        /* <DEDUP_REMOVED lines=11> */
.L_x_7844:
        /* <DEDUP_REMOVED lines=12> */
.L_x_7845:
        /* <DEDUP_REMOVED lines=43> */
.L_x_7843:
[----:B------:R-:W-:Y:S01]  /*e360*/  I2FP.F32.U32 R151, R150 ;  /* 0x0000009600977245 */ /* 0x000fe20000201000 */
[----:B------:R-:W-:Y:S01]  /*e370*/  IMAD.MOV.U32 R157, RZ, RZ, 0x2 ;  /* 0x00000002ff9d7424 */ /* 0x000fe200078e00ff */
[----:B------:R-:W-:Y:S01]  /*e380*/  ISETP.NE.AND P1, PT, R156, 0x1, PT ;  /* 0x000000019c00780c */ /* 0x000fe20003f25270 */
[----:B------:R-:W-:Y:S01]  /*e390*/  IMAD.MOV.U32 R152, RZ, RZ, R176 ;  /* 0x000000ffff987224 */ /* 0x000fe200078e00b0 */
[----:B------:R-:W-:Y:S01]  /*e3a0*/  LOP3.LUT R200, R200, 0xfffffffd, RZ, 0xc0, !PT ;  /* 0xfffffffdc8c87812 */ /* 0x000fe200078ec0ff */
[----:B------:R-:W-:Y:S01]  /*e3b0*/  FFMA.FTZ R151, R151, R0, 1.1641532182693481445e-10 ;  /* 0x2f00000097977423 */ /* 0x000fe20000010000 */
[----:B------:R-:W-:-:S04]  /*e3c0*/  SHF.L.U32 R150, R153, 0x10, RZ ;  /* 0x0000001099967819 */ /* 0x000fc800000006ff */
        /* <DEDUP_REMOVED lines=12> */
.L_x_7847:
        /* <DEDUP_REMOVED lines=12> */
.L_x_7848:
        /* <DEDUP_REMOVED lines=43> */
.L_x_7846:
[----:B------:R-:W-:Y:S01]  /*e800*/  ISETP.NE.AND P2, PT, R157, 0x1, PT ;  /* 0x000000019d00780c */ /* 0x000fe20003f45270 */
[----:B------:R-:W-:Y:S01]  /*e810*/  IMAD.MOV.U32 R156, RZ, RZ, 0x2 ;  /* 0x00000002ff9c7424 */ /* 0x000fe200078e00ff */
[----:B------:R-:W-:Y:S01]  /*e820*/  I2FP.F32.U32 R153, R152 ;  /* 0x0000009800997245 */ /* 0x000fe20000201000 */
[----:B------:R-:W-:Y:S01]  /*e830*/  IMAD.MOV.U32 R152, RZ, RZ, R176 ;  /* 0x000000ffff987224 */ /* 0x000fe200078e00b0 */
[----:B------:R-:W-:-:S03]  /*e840*/  SHF.L.U32 R151, R151, 0x10, RZ ;  /* 0x0000001097977819 */ /* 0x000fc600000006ff */
[----:B------:R-:W-:-:S05]  /*e850*/  FFMA.FTZ R153, R153, R0, 1.1641532182693481445e-10 ;  /* 0x2f00000099997423 */ /* 0x000fca0000010000 */
        /* <DEDUP_REMOVED lines=10> */
.L_x_7850:
        /* <DEDUP_REMOVED lines=12> */
.L_x_7851:
        /* <DEDUP_REMOVED lines=43> */
.L_x_7849:
[----:B------:R-:W-:Y:S01]  /*ec70*/  ISETP.NE.AND P3, PT, R156, 0x1, PT ;  /* 0x000000019c00780c */ /* 0x000fe20003f65270 */
[----:B------:R-:W-:Y:S01]  /*ec80*/  IMAD.MOV.U32 R159, RZ, RZ, 0x2 ;  /* 0x00000002ff9f7424 */ /* 0x000fe200078e00ff */
[----:B------:R-:W-:Y:S02]  /*ec90*/  I2FP.F32.U32 R153, R152 ;  /* 0x0000009800997245 */ /* 0x000fe40000201000 */
[----:B------:R-:W-:-:S03]  /*eca0*/  SHF.L.U32 R152, R154, 0x10, RZ ;  /* 0x000000109a987819 */ /* 0x000fc600000006ff */
        /* <DEDUP_REMOVED lines=13> */
.L_x_7853:
        /* <DEDUP_REMOVED lines=12> */
.L_x_7854:
        /* <DEDUP_REMOVED lines=43> */
.L_x_7852:
        /* <DEDUP_REMOVED lines=16> */
.L_x_7856:
        /* <DEDUP_REMOVED lines=12> */
.L_x_7857:
        /* <DEDUP_REMOVED lines=43> */
.L_x_7855:
[----:B------:R-:W-:Y:S01]  /*f560*/  ISETP.NE.AND P5, PT, R156, 0x1, PT ;  /* 0x000000019c00780c */ /* 0x000fe20003fa5270 */
[----:B------:R-:W-:Y:S01]  /*f570*/  IMAD.MOV.U32 R185, RZ, RZ, 0x2 ;  /* 0x00000002ffb97424 */ /* 0x000fe200078e00ff */
[----:B------:R-:W-:Y:S01]  /*f580*/  I2FP.F32.U32 R157, R154 ;  /* 0x0000009a009d7245 */ /* 0x000fe20000201000 */
[----:B------:R-:W-:Y:S01]  /*f590*/  IMAD.MOV.U32 R154, RZ, RZ, R176 ;  /* 0x000000ffff9a7224 */ /* 0x000fe200078e00b0 */
[C---:B------:R-:W-:Y:S02]  /*f5a0*/  SHF.L.U32 R159, R155.reuse, 0x10, RZ ;  /* 0x000000109b9f7819 */ /* 0x040fe400000006ff */
[----:B------:R-:W-:Y:S01]  /*f5b0*/  PRMT R155, R155, 0x7632, R155 ;  /* 0x000076329b9b7816 */ /* 0x000fe2000000009b */
        /* <DEDUP_REMOVED lines=11> */
.L_x_7859:
        /* <DEDUP_REMOVED lines=12> */
.L_x_7860:
        /* <DEDUP_REMOVED lines=43> */
.L_x_7858:
[----:B------:R-:W-:Y:S01]  /*f9e0*/  P2R R160, PR, RZ, 0x1 ;  /* 0x00000001ffa07803 */ /* 0x000fe20000000000 */
[----:B------:R-:W-:Y:S01]  /*f9f0*/  FMUL.FTZ R148, R148, UR5 ;  /* 0x0000000594947c20 */ /* 0x000fe20008410000 */
[----:B------:R-:W-:Y:S01]  /*fa00*/  I2FP.F32.U32 R157, R154 ;  /* 0x0000009a009d7245 */ /* 0x000fe20000201000 */
[----:B------:R-:W-:Y:S01]  /*fa10*/  FMUL.FTZ R150, R150, UR5 ;  /* 0x0000000596967c20 */ /* 0x000fe20008410000 */
[C---:B------:R-:W-:Y:S01]  /*fa20*/  LOP3.LUT P0, RZ, R200.reuse, 0x8, RZ, 0xc0, !PT ;  /* 0x00000008c8ff7812 */ /* 0x040fe2000780c0ff */
[----:B------:R-:W-:Y:S01]  /*fa30*/  FMUL.FTZ R156, R159, UR5 ;  /* 0x000000059f9c7c20 */ /* 0x000fe20008410000 */
[----:B------:R-:W-:Y:S01]  /*fa40*/  SHF.L.U32 R155, R155, 0x10, RZ ;  /* 0x000000109b9b7819 */ /* 0x000fe200000006ff */
[----:B------:R-:W-:Y:S01]  /*fa50*/  FFMA.FTZ R157, R157, R0, 1.1641532182693481445e-10 ;  /* 0x2f0000009d9d7423 */ /* 0x000fe20000010000 */
[----:B------:R-:W-:Y:S01]  /*fa60*/  LOP3.LUT P5, RZ, R200, 0x2, RZ, 0xc0, !PT ;  /* 0x00000002c8ff7812 */ /* 0x000fe200078ac0ff */
        /* <DEDUP_REMOVED lines=8> */
[----:B------:R-:W-:Y:S02]  /*faf0*/  LOP3.LUT P6, RZ, R200, 0x4, RZ, 0xc0, !PT ;  /* 0x00000004c8ff7812 */ /* 0x000fe400078cc0ff */
        /* <DEDUP_REMOVED lines=16> */
.L_x_7836:
[----:B------:R-:W-:Y:S01]  /*fc00*/  SEL R163, RZ, 0x1000000, !P5 ;  /* 0x01000000ffa37807 */ /* 0x000fe20006800000 */
[----:B------:R-:W-:Y:S01]  /*fc10*/  IMAD.WIDE.U32 R156, R193, 0x20, R196 ;  /* 0x00000020c19c7825 */ /* 0x000fe200078e00c4 */
[----:B------:R-:W-:Y:S01]  /*fc20*/  SEL R162, RZ, 0x10000, !P4 ;  /* 0x00010000ffa27807 */ /* 0x000fe20006000000 */
[----:B------:R-:W0:Y:S01]  /*fc30*/  @P0 LDC.64 R166, c[0x0][0x3a0] ;  /* 0x0000e800ffa60b82 */ /* 0x000e220000000a00 */
[C---:B------:R-:W-:Y:S01]  /*fc40*/  LOP3.LUT P5, RZ, R200.reuse, 0x4, RZ, 0xc0, !PT ;  /* 0x00000004c8ff7812 */ /* 0x040fe200078ac0ff */
[----:B------:R-:W1:Y:S01]  /*fc50*/  @UP0 LDCU.64 UR20, c[0x0][0x398] ;  /* 0x00007300ff1407ac */ /* 0x000e620008000a00 */
[----:B------:R-:W-:Y:S01]  /*fc60*/  LOP3.LUT P4, RZ, R200, 0x2, RZ, 0xc0, !PT ;  /* 0x00000002c8ff7812 */ /* 0x000fe2000788c0ff */
[----:B------:R-:W-:Y:S01]  /*fc70*/  STG.E.128 desc[UR8][R156.64], R148 ;  /* 0x000000949c007986 */ /* 0x000fe2000c101d08 */
[----:B------:R-:W-:Y:S01]  /*fc80*/  SEL R169, RZ, 0x100, !P3 ;  /* 0x00000100ffa97807 */ /* 0x000fe20005800000 */
[----:B------:R-:W-:Y:S01]  /*fc90*/  VIADD R199, R187, 0x100 ;  /* 0x00000100bbc77836 */ /* 0x000fe20000000000 */
[----:B------:R-:W-:Y:S01]  /*fca0*/  SEL R161, RZ, 0x1000000, !P1 ;  /* 0x01000000ffa17807 */ /* 0x000fe20004800000 */
[----:B------:R1:W-:Y:S01]  /*fcb0*/  STG.E.128 desc[UR8][R156.64+0x10], R152 ;  /* 0x000010989c007986 */ /* 0x0003e2000c101d08 */
[----:B------:R-:W-:Y:S01]  /*fcc0*/  SEL R160, RZ, 0x10000, !P4 ;  /* 0x00010000ffa07807 */ /* 0x000fe20006000000 */
[----:B------:R-:W-:Y:S01]  /*fcd0*/  IMAD.MOV.U32 R170, RZ, RZ, 0x10 ;  /* 0x00000010ffaa7424 */ /* 0x000fe200078e00ff */
[----:B------:R-:W-:-:S02]  /*fce0*/  SEL R159, RZ, 0x100, !P5 ;  /* 0x00000100ff9f7807 */ /* 0x000fc40006800000 */
[----:B------:R-:W-:Y:S02]  /*fcf0*/  LOP3.LUT P6, RZ, R200, 0x8, RZ, 0xc0, !PT ;  /* 0x00000008c8ff7812 */ /* 0x000fe400078cc0ff */
[----:B------:R-:W-:Y:S01]  /*fd00*/  LOP3.LUT R169, R169, R163, R162, 0xfe, !PT ;  /* 0x000000a3a9a97212 */ /* 0x000fe200078efea2 */
[----:B------:R-:W-:Y:S01]  /*fd10*/  IMAD.WIDE.U32 R162, R193, 0x8, R194 ;  /* 0x00000008c1a27825 */ /* 0x000fe200078e00c2 */
[----:B------:R-:W-:Y:S02]  /*fd20*/  LOP3.LUT R159, R159, R161, R160, 0xfe, !PT ;  /* 0x000000a19f9f7212 */ /* 0x000fe400078efea0 */
[----:B------:R-:W-:Y:S02]  /*fd30*/  SEL R168, RZ, 0x1, !P2 ;  /* 0x00000001ffa87807 */ /* 0x000fe40005000000 */
[----:B------:R-:W-:Y:S02]  /*fd40*/  SEL R160, RZ, 0x1, !P6 ;  /* 0x00000001ffa07807 */ /* 0x000fe40007000000 */
[----:B------:R-:W-:Y:S01]  /*fd50*/  LOP3.LUT R169, R169, R168, RZ, 0xfc, !PT ;  /* 0x000000a8a9a97212 */ /* 0x000fe200078efcff */
[----:B0-----:R-:W-:Y:S01]  /*fd60*/  @P0 IMAD.WIDE.U32 R166, R199, 0x20, R166 ;  /* 0x00000020c7a60825 */ /* 0x001fe200078e00a6 */
[----:B------:R-:W-:-:S02]  /*fd70*/  LOP3.LUT R168, R159, R160, RZ, 0xfc, !PT ;  /* 0x000000a09fa87212 */ /* 0x000fc400078efcff */
[----:B------:R-:W-:Y:S01]  /*fd80*/  PLOP3.LUT P3, PT, PT, PT, UP0, 0x80, 0x8 ;  /* 0x000000000008781c */ /* 0x000fe20003f6f008 */
[C---:B------:R-:W-:Y:S01]  /*fd90*/  IMAD.WIDE.U32 R160, R199.reuse, 0x10, R164 ;  /* 0x00000010c7a07825 */ /* 0x040fe200078e00a4 */
[----:B------:R-:W-:Y:S01]  /*fda0*/  PLOP3.LUT P1, PT, PT, PT, UP0, 0x80, 0x8 ;  /* 0x000000000008781c */ /* 0x000fe20003f2f008 */
[----:B------:R0:W-:Y:S10]  /*fdb0*/  STG.E.64 desc[UR8][R162.64], R168 ;  /* 0x000000a8a2007986 */ /* 0x0001f4000c101b08 */
[----:B-1----:R-:W-:Y:S01]  /*fdc0*/  @P3 IMAD.WIDE.U32 R156, R199, R170, UR20 ;  /* 0x00000014c79c3e25 */ /* 0x002fe2000f8e00aa */
        /* <DEDUP_REMOVED lines=15> */
[----:B------:R-:W-:Y:S02]  /*fec0*/  LOP3.LUT R159, R169, R159, R163, 0xfe, !PT ;  /* 0x0000009fa99f7212 */ /* 0x000fe400078efea3 */
[----:B------:R-:W-:Y:S01]  /*fed0*/  LOP3.LUT R168, R170, R162, R168, 0xfe, !PT ;  /* 0x000000a2aaa87212 */ /* 0x000fe200078efea8 */
[----:B0-----:R-:W-:Y:S01]  /*fee0*/  IMAD.WIDE.U32 R162, R193, 0x8, R202 ;  /* 0x00000008c1a27825 */ /* 0x001fe200078e00ca */
[----:B------:R-:W-:Y:S02]  /*fef0*/  LOP3.LUT R169, R159, R171, RZ, 0xfc, !PT ;  /* 0x000000ab9fa97212 */ /* 0x000fe400078efcff */
[----:B------:R-:W-:-:S05]  /*ff00*/  LOP3.LUT R168, R168, 0xff, R177, 0xf8, !PT ;  /* 0x000000ffa8a87812 */ /* 0x000fca00078ef8b1 */
[----:B------:R1:W-:Y:S02]  /*ff10*/  STG.E.64 desc[UR8][R162.64], R168 ;  /* 0x000000a8a2007986 */ /* 0x0003e4000c101b08 */
.L_x_7861:
        /* <DEDUP_REMOVED lines=24> */
.L_x_7864:
        /* <DEDUP_REMOVED lines=12> */
.L_x_7865:
        /* <DEDUP_REMOVED lines=43> */
.L_x_7863:
        /* <DEDUP_REMOVED lines=20> */
.L_x_7867:
        /* <DEDUP_REMOVED lines=12> */
.L_x_7868:
        /* <DEDUP_REMOVED lines=43> */
.L_x_7866:
[----:B------:R-:W-:Y:S01]  /*108c0*/  I2FP.F32.U32 R169, R158 ;  /* 0x0000009e00a97245 */ /* 0x000fe20000201000 */
[----:B------:R-:W-:Y:S01]  /*108d0*/  IMAD.MOV.U32 R170, RZ, RZ, 0x2 ;  /* 0x00000002ffaa7424 */ /* 0x000fe200078e00ff */
[----:B------:R-:W-:Y:S02]  /*108e0*/  SHF.L.U32 R158, R188, 0x10, RZ ;  /* 0x00000010bc9e7819 */ /* 0x000fe400000006ff */
[----:B------:R-:W-:Y:S01]  /*108f0*/  ISETP.NE.AND P2, PT, R171, 0x1, PT ;  /* 0x00000001ab00780c */ /* 0x000fe20003f45270 */
[----:B------:R-:W-:Y:S02]  /*10900*/  FFMA.FTZ R169, R169, R0, 1.1641532182693481445e-10 ;  /* 0x2f000000a9a97423 */ /* 0x000fe40000010000 */
[----:B------:R-:W-:-:S03]  /*10910*/  FMUL.FTZ R158, R158, UR5 ;  /* 0x000000059e9e7c20 */ /* 0x000fc60008410000 */
[----:B------:R-:W-:Y:S02]  /*10920*/  FSETP.GTU.FTZ.AND P1, PT, R169, UR4, PT ;  /* 0x00000004a9007c0b */ /* 0x000fe4000bf3c000 */
[----:B------:R-:W-:Y:S02]  /*10930*/  FSEL R169, R156, RZ, P3 ;  /* 0x000000ff9ca97208 */ /* 0x000fe40001800000 */
[----:B------:R-:W-:Y:S01]  /*10940*/  FSEL R156, R158, RZ, !P1 ;  /* 0x000000ff9e9c7208 */ /* 0x000fe20004800000 */
[----:B------:R-:W-:Y:S01]  /*10950*/  IMAD.MOV.U32 R158, RZ, RZ, R176 ;  /* 0x000000ffff9e7224 */ /* 0x000fe200078e00b0 */
        /* <DEDUP_REMOVED lines=12> */
.L_x_7870:
        /* <DEDUP_REMOVED lines=12> */
.L_x_7871:
        /* <DEDUP_REMOVED lines=43> */
.L_x_7869:
[----:B------:R-:W-:Y:S01]  /*10d90*/  I2FP.F32.U32 R169, R158 ;  /* 0x0000009e00a97245 */ /* 0x000fe20000201000 */
[----:B------:R-:W-:Y:S01]  /*10da0*/  IMAD.MOV.U32 R171, RZ, RZ, 0x2 ;  /* 0x00000002ffab7424 */ /* 0x000fe200078e00ff */
[----:B------:R-:W-:Y:S02]  /*10db0*/  ISETP.NE.AND P1, PT, R170, 0x1, PT ;  /* 0x00000001aa00780c */ /* 0x000fe40003f25270 */
[----:B------:R-:W-:Y:S01]  /*10dc0*/  SHF.L.U32 R158, R160, 0x10, RZ ;  /* 0x00000010a09e7819 */ /* 0x000fe200000006ff */
[----:B------:R-:W-:Y:S01]  /*10dd0*/  FFMA.FTZ R169, R169, R0, 1.1641532182693481445e-10 ;  /* 0x2f000000a9a97423 */ /* 0x000fe20000010000 */
[----:B------:R-:W-:Y:S01]  /*10de0*/  LOP3.LUT R200, R200, 0xfffffffb, RZ, 0xc0, !PT ;  /* 0xfffffffbc8c87812 */ /* 0x000fe200078ec0ff */
[----:B------:R-:W-:Y:S02]  /*10df0*/  IMAD.MOV.U32 R160, RZ, RZ, R176 ;  /* 0x000000ffffa07224 */ /* 0x000fe400078e00b0 */
        /* <DEDUP_REMOVED lines=12> */
.L_x_7873:
        /* <DEDUP_REMOVED lines=12> */
.L_x_7874:
        /* <DEDUP_REMOVED lines=43> */
.L_x_7872:
        /* <DEDUP_REMOVED lines=22> */
.L_x_7876:
        /* <DEDUP_REMOVED lines=12> */
.L_x_7877:
        /* <DEDUP_REMOVED lines=43> */
.L_x_7875:
        /* <DEDUP_REMOVED lines=20> */
.L_x_7879:
        /* <DEDUP_REMOVED lines=12> */
.L_x_7880:
        /* <DEDUP_REMOVED lines=43> */
.L_x_7878:
        /* <DEDUP_REMOVED lines=22> */
.L_x_7882:
        /* <DEDUP_REMOVED lines=12> */
.L_x_7883:
        /* <DEDUP_REMOVED lines=43> */
.L_x_7881:
[----:B------:R-:W-:Y:S02]  /*12080*/  ISETP.NE.AND P2, PT, R170, 0x1, PT ;  /* 0x00000001aa00780c */ /* 0x000fe40003f45270 */
[----:B------:R-:W-:Y:S02]  /*12090*/  I2FP.F32.U32 R169, R160 ;  /* 0x000000a000a97245 */ /* 0x000fe40000201000 */
[----:B------:R-:W-:Y:S01]  /*120a0*/  SHF.L.U32 R160, R161, 0x10, RZ ;  /* 0x00000010a1a07819 */ /* 0x000fe200000006ff */
[----:B------:R-:W-:Y:S02]  /*120b0*/  IMAD.MOV.U32 R161, RZ, RZ, R176 ;  /* 0x000000ffffa17224 */ /* 0x000fe400078e00b0 */
[----:B------:R-:W-:Y:S02]  /*120c0*/  FFMA.FTZ R169, R169, R0, 1.1641532182693481445e-10 ;  /* 0x2f000000a9a97423 */ /* 0x000fe40000010000 */
[----:B------:R-:W-:-:S03]  /*120d0*/  FMUL.FTZ R160, R160, UR5 ;  /* 0x00000005a0a07c20 */ /* 0x000fc60008410000 */
[----:B------:R-:W-:Y:S01]  /*120e0*/  FSETP.LE.FTZ.AND P1, PT, R169, UR4, PT ;  /* 0x00000004a9007c0b */ /* 0x000fe2000bf33000 */
[----:B------:R-:W-:Y:S01]  /*120f0*/  IMAD.MOV.U32 R169, RZ, RZ, 0x2 ;  /* 0x00000002ffa97424 */ /* 0x000fe200078e00ff */
        /* <DEDUP_REMOVED lines=9> */
.L_x_7885:
        /* <DEDUP_REMOVED lines=12> */
.L_x_7886:
        /* <DEDUP_REMOVED lines=43> */
.L_x_7884:
        /* <DEDUP_REMOVED lines=22> */
.L_x_7888:
        /* <DEDUP_REMOVED lines=12> */
.L_x_7889:
        /* <DEDUP_REMOVED lines=43> */
.L_x_7887:
        /* <DEDUP_REMOVED lines=18> */
.L_x_7891:
        /* <DEDUP_REMOVED lines=12> */
.L_x_7892:
        /* <DEDUP_REMOVED lines=43> */
.L_x_7890:
[----:B------:R-:W-:Y:S01]  /*12e60*/  I2FP.F32.U32 R161, R161 ;  /* 0x000000a100a17245 */ /* 0x000fe20000201000 */
[----:B------:R-:W-:Y:S01]  /*12e70*/  IMAD.MOV.U32 R170, RZ, RZ, 0x2 ;  /* 0x00000002ffaa7424 */ /* 0x000fe200078e00ff */
        /* <DEDUP_REMOVED lines=20> */
.L_x_7894:
        /* <DEDUP_REMOVED lines=12> */
.L_x_7895:
        /* <DEDUP_REMOVED lines=43> */
.L_x_7893:
        /* <DEDUP_REMOVED lines=17> */
.L_x_7897:
        /* <DEDUP_REMOVED lines=12> */
.L_x_7898:
        /* <DEDUP_REMOVED lines=43> */
.L_x_7896:
[----:B------:R-:W-:Y:S01]  /*137b0*/  I2FP.F32.U32 R169, R169 ;  /* 0x000000a900a97245 */ /* 0x000fe20000201000 */
[----:B------:R-:W-:Y:S01]  /*137c0*/  IMAD.MOV.U32 R170, RZ, RZ, 0x2 ;  /* 0x00000002ffaa7424 */ /* 0x000fe200078e00ff */
[----:B------:R-:W-:Y:S01]  /*137d0*/  SHF.L.U32 R168, R168, 0x10, RZ ;  /* 0x00000010a8a87819 */ /* 0x000fe200000006ff */
[----:B------:R-:W-:Y:S01]  /*137e0*/  IMAD.MOV.U32 R162, RZ, RZ, R176 ;  /* 0x000000ffffa27224 */ /* 0x000fe200078e00b0 */
[----:B------:R-:W-:Y:S01]  /*137f0*/  FSEL R161, R161, RZ, P3 ;  /* 0x000000ffa1a17208 */ /* 0x000fe20001800000 */
[----:B------:R-:W-:Y:S02]  /*13800*/  FFMA.FTZ R169, R169, R0, 1.1641532182693481445e-10 ;  /* 0x2f000000a9a97423 */ /* 0x000fe40000010000 */
[----:B------:R-:W-:-:S03]  /*13810*/  FMUL.FTZ R168, R168, UR5 ;  /* 0x00000005a8a87c20 */ /* 0x000fc60008410000 */
        /* <DEDUP_REMOVED lines=15> */
.L_x_7900:
        /* <DEDUP_REMOVED lines=12> */
.L_x_7901:
        /* <DEDUP_REMOVED lines=43> */
.L_x_7899:
        /* <DEDUP_REMOVED lines=18> */
.L_x_7903:
        /* <DEDUP_REMOVED lines=12> */
.L_x_7904:
        /* <DEDUP_REMOVED lines=43> */
.L_x_7902:
        /* <DEDUP_REMOVED lines=22> */
.L_x_7906:
        /* <DEDUP_REMOVED lines=12> */
.L_x_7907:
        /* <DEDUP_REMOVED lines=43> */
.L_x_7905:
        /* <DEDUP_REMOVED lines=17> */
.L_x_7909:
        /* <DEDUP_REMOVED lines=14> */
.L_x_7910:
        /* <DEDUP_REMOVED lines=43> */
.L_x_7908:
        /* <DEDUP_REMOVED lines=9> */
[----:B------:R-:W-:Y:S01]  /*14b10*/  @P0 FADD.FTZ R163, R139, R163 ;  /* 0x000000a38ba30221 */ /* 0x000fe20000010000 */
[----:B------:R-:W-:Y:S06]  /*14b20*/  BRA `(.L_x_7911) ;  /* 0x00000024008c7947 */ /* 0x000fec0003800000 */
.L_x_7862:
[----:B------:R-:W-:Y:S01]  /*14b30*/  ISETP.NE.AND P1, PT, R185, 0x1, PT ;  /* 0x00000001b900780c */ /* 0x000fe20003f25270 */
[----:B------:R-:W-:Y:S01]  /*14b40*/  IMAD.MOV.U32 R159, RZ, RZ, 0x2 ;  /* 0x00000002ff9f7424 */ /* 0x000fe200078e00ff */
[----:B--2---:R-:W-:Y:S01]  /*14b50*/  MOV R166, R158 ;  /* 0x0000009e00a67202 */ /* 0x004fe20000000f00 */
        /* <DEDUP_REMOVED lines=12> */
.L_x_7913:
        /* <DEDUP_REMOVED lines=12> */
.L_x_7914:
        /* <DEDUP_REMOVED lines=43> */
.L_x_7912:
        /* <DEDUP_REMOVED lines=19> */
.L_x_7916:
        /* <DEDUP_REMOVED lines=12> */
.L_x_7917:
        /* <DEDUP_REMOVED lines=43> */
.L_x_7915:
        /* <DEDUP_REMOVED lines=18> */
.L_x_7919:
        /* <DEDUP_REMOVED lines=12> */
.L_x_7920:
        /* <DEDUP_REMOVED lines=43> */
.L_x_7918:
        /* <DEDUP_REMOVED lines=19> */
.L_x_7922:
        /* <DEDUP_REMOVED lines=12> */
.L_x_7923:
        /* <DEDUP_REMOVED lines=43> */
.L_x_7921:
        /* <DEDUP_REMOVED lines=16> */
.L_x_7925:
        /* <DEDUP_REMOVED lines=12> */
.L_x_7926:
        /* <DEDUP_REMOVED lines=43> */
.L_x_7924:
        /* <DEDUP_REMOVED lines=17> */
.L_x_7928:
        /* <DEDUP_REMOVED lines=12> */
.L_x_7929:
        /* <DEDUP_REMOVED lines=43> */
.L_x_7927:
        /* <DEDUP_REMOVED lines=16> */
.L_x_7931:
        /* <DEDUP_REMOVED lines=12> */
.L_x_7932:
        /* <DEDUP_REMOVED lines=43> */
.L_x_7930:
        /* <DEDUP_REMOVED lines=17> */
.L_x_7934:
        /* <DEDUP_REMOVED lines=12> */
.L_x_7935:
        /* <DEDUP_REMOVED lines=43> */
.L_x_7933:
[----:B------:R-:W-:Y:S01]  /*16f40*/  P2R R169, PR, RZ, 0x1 ;  /* 0x00000001ffa97803 */ /* 0x000fe20000000000 */
[----:B------:R-:W-:Y:S01]  /*16f50*/  FMUL.FTZ R156, R156, UR5 ;  /* 0x000000059c9c7c20 */ /* 0x000fe20008410000 */
[----:B------:R-:W-:Y:S01]  /*16f60*/  I2FP.F32.U32 R167, R168 ;  /* 0x000000a800a77245 */ /* 0x000fe20000201000 */
[----:B------:R-:W-:Y:S01]  /*16f70*/  FMUL.FTZ R158, R158, UR5 ;  /* 0x000000059e9e7c20 */ /* 0x000fe20008410000 */
[----:B------:R-:W-:Y:S01]  /*16f80*/  LOP3.LUT P0, RZ, R200, 0x8, RZ, 0xc0, !PT ;  /* 0x00000008c8ff7812 */ /* 0x000fe2000780c0ff */
        /* <DEDUP_REMOVED lines=29> */
.L_x_7911:
[----:B------:R-:W-:Y:S01]  /*17160*/  SEL R167, RZ, 0x1000000, !P5 ;  /* 0x01000000ffa77807 */ /* 0x000fe20006800000 */
[C---:B------:R-:W-:Y:S01]  /*17170*/  IMAD.WIDE.U32 R202, R199.reuse, 0x20, R196 ;  /* 0x00000020c7ca7825 */ /* 0x040fe200078e00c4 */
[----:B------:R-:W-:Y:S01]  /*17180*/  SEL R170, RZ, 0x10000, !P4 ;  /* 0x00010000ffaa7807 */ /* 0x000fe20006000000 */
[----:B------:R-:W0:Y:S01]  /*17190*/  @P0 LDC.64 R168, c[0x0][0x3a0] ;  /* 0x0000e800ffa80b82 */ /* 0x000e220000000a00 */
[----:B------:R-:W-:Y:S01]  /*171a0*/  SEL R207, RZ, 0x100, !P3 ;  /* 0x00000100ffcf7807 */ /* 0x000fe20005800000 */
[----:B------:R-:W-:Y:S01]  /*171b0*/  IMAD.WIDE.U32 R204, R199, 0x8, R194 ;  /* 0x00000008c7cc7825 */ /* 0x000fe200078e00c2 */
[C---:B------:R-:W-:Y:S01]  /*171c0*/  LOP3.LUT P5, RZ, R200.reuse, 0x4, RZ, 0xc0, !PT ;  /* 0x00000004c8ff7812 */ /* 0x040fe200078ac0ff */
[----:B------:R-:W-:Y:S01]  /*171d0*/  STG.E.128 desc[UR8][R202.64], R156 ;  /* 0x0000009cca007986 */ /* 0x000fe2000c101d08 */
[----:B------:R-:W-:Y:S01]  /*171e0*/  LOP3.LUT P4, RZ, R200, 0x2, RZ, 0xc0, !PT ;  /* 0x00000002c8ff7812 */ /* 0x000fe2000788c0ff */
[----:B------:R-:W1:Y:S01]  /*171f0*/  @UP0 LDCU.64 UR20, c[0x0][0x398] ;  /* 0x00007300ff1407ac */ /* 0x000e620008000a00 */
[----:B------:R-:W-:Y:S01]  /*17200*/  LOP3.LUT R207, R207, R167, R170, 0xfe, !PT ;  /* 0x000000a7cfcf7212 */ /* 0x000fe200078efeaa */
[----:B------:R0:W-:Y:S01]  /*17210*/  STG.E.128 desc[UR8][R202.64+0x10], R160 ;  /* 0x000010a0ca007986 */ /* 0x0001e2000c101d08 */
[----:B------:R-:W-:Y:S01]  /*17220*/  SEL R171, RZ, 0x1000000, !P1 ;  /* 0x01000000ffab7807 */ /* 0x000fe20004800000 */
[----:B------:R-:W-:Y:S01]  /*17230*/  VIADD R201, R187, 0x180 ;  /* 0x00000180bbc97836 */ /* 0x000fe20000000000 */
[----:B------:R-:W-:Y:S01]  /*17240*/  SEL R170, RZ, 0x10000, !P4 ;  /* 0x00010000ffaa7807 */ /* 0x000fe20006000000 */
[----:B------:R-:W-:Y:S01]  /*17250*/  IMAD.MOV.U32 R186, RZ, RZ, 0x10 ;  /* 0x00000010ffba7424 */ /* 0x000fe200078e00ff */
[----:B------:R-:W-:-:S02]  /*17260*/  SEL R167, RZ, 0x100, !P5 ;  /* 0x00000100ffa77807 */ /* 0x000fc40006800000 */
[----:B------:R-:W-:Y:S02]  /*17270*/  LOP3.LUT P6, RZ, R200, 0x8, RZ, 0xc0, !PT ;  /* 0x00000008c8ff7812 */ /* 0x000fe400078cc0ff */
[----:B------:R-:W-:Y:S02]  /*17280*/  SEL R206, RZ, 0x1, !P2 ;  /* 0x00000001ffce7807 */ /* 0x000fe40005000000 */
[----:B------:R-:W-:Y:S02]  /*17290*/  LOP3.LUT R167, R167, R171, R170, 0xfe, !PT ;  /* 0x000000aba7a77212 */ /* 0x000fe400078efeaa */
[----:B------:R-:W-:Y:S02]  /*172a0*/  SEL R170, RZ, 0x1, !P6 ;  /* 0x00000001ffaa7807 */ /* 0x000fe40007000000 */
[----:B------:R-:W-:Y:S02]  /*172b0*/  LOP3.LUT R207, R207, R206, RZ, 0xfc, !PT ;  /* 0x000000cecfcf7212 */ /* 0x000fe400078efcff */
[----:B------:R-:W-:Y:S01]  /*172c0*/  LOP3.LUT R206, R167, R170, RZ, 0xfc, !PT ;  /* 0x000000aaa7ce7212 */ /* 0x000fe200078efcff */
[----:B------:R-:W-:Y:S01]  /*172d0*/  IMAD.WIDE.U32 R170, R201, 0x10, R164 ;  /* 0x00000010c9aa7825 */ /* 0x000fe200078e00a4 */
[----:B------:R-:W-:-:S02]  /*172e0*/  PLOP3.LUT P3, PT, PT, PT, UP0, 0x80, 0x8 ;  /* 0x000000000008781c */ /* 0x000fc40003f6f008 */
[----:B------:R-:W-:Y:S01]  /*172f0*/  PLOP3.LUT P1, PT, PT, PT, UP0, 0x80, 0x8 ;  /* 0x000000000008781c */ /* 0x000fe20003f2f008 */
[----:B------:R2:W-:Y:S01]  /*17300*/  STG.E.64 desc[UR8][R204.64], R206 ;  /* 0x000000cecc007986 */ /* 0x0005e2000c101b08 */
[----:B0-----:R-:W-:-:S09]  /*17310*/  @P0 IMAD.WIDE.U32 R202, R201, 0x20, R168 ;  /* 0x00000020c9ca0825 */ /* 0x001fd200078e00a8 */
[----:B-1----:R-:W-:Y:S01]  /*17320*/  @P3 IMAD.WIDE.U32 R164, R201, R186, UR20 ;  /* 0x00000014c9a43e25 */ /* 0x002fe2000f8e00ba */
[----:B--2---:R-:W-:Y:S06]  /*17330*/  BRA.U !UP0, `(.L_x_7936) ;  /* 0x0000000108507547 */ /* 0x004fec000b800000 */
[----:B------:R-:W-:Y:S01]  /*17340*/  SHF.L.U32 R186, R183, 0x10, RZ ;  /* 0x00000010b7ba7819 */ /* 0x000fe200000006ff */
        /* <DEDUP_REMOVED lines=19> */
.L_x_7936:
[----:B------:R1:W5:Y:S04]  /*17480*/  @P1 LDG.E.128 R188, desc[UR8][R164.64] ;  /* 0x00000008a4bc1981 */ /* 0x000368000c1e1d00 */
[----:B------:R1:W5:Y:S04]  /*17490*/  @P0 LDG.E.128 R132, desc[UR8][R202.64] ;  /* 0x00000008ca840981 */ /* 0x000368000c1e1d00 */
[----:B------:R1:W5:Y:S04]  /*174a0*/  @P0 LDG.E.128 R136, desc[UR8][R202.64+0x10] ;  /* 0x00001008ca880981 */ /* 0x000368000c1e1d00 */
[----:B0-----:R-:W5:Y:S01]  /*174b0*/  LDG.E.128 R168, desc[UR8][R170.64] ;  /* 0x00000008aaa87981 */ /* 0x001f62000c1e1d00 */
[----:B------:R-:W-:Y:S05]  /*174c0*/  BRA.U !UP0, `(.L_x_7937) ;  /* 0x0000004908f07547 */ /* 0x000fea000b800000 */
[----:B------:R-:W-:Y:S01]  /*174d0*/  ISETP.NE.AND P1, PT, R185, 0x1, PT ;  /* 0x00000001b900780c */ /* 0x000fe20003f25270 */
[----:B------:R-:W-:Y:S01]  /*174e0*/  IMAD.MOV.U32 R178, RZ, RZ, 0x2 ;  /* 0x00000002ffb27424 */ /* 0x000fe200078e00ff */
[----:B-----5:R-:W-:Y:S01]  /*174f0*/  PRMT R184, R191, 0x7632, R184 ;  /* 0x00007632bfb87816 */ /* 0x020fe200000000b8 */
[----:B-1----:R-:W-:Y:S01]  /*17500*/  IMAD.MOV.U32 R164, RZ, RZ, R176 ;  /* 0x000000ffffa47224 */ /* 0x002fe200078e00b0 */
        /* <DEDUP_REMOVED lines=15> */
.L_x_7939:
        /* <DEDUP_REMOVED lines=12> */
.L_x_7940:
        /* <DEDUP_REMOVED lines=43> */
.L_x_7938:
        /* <DEDUP_REMOVED lines=20> */
.L_x_7942:
        /* <DEDUP_REMOVED lines=12> */
.L_x_7943:
        /* <DEDUP_REMOVED lines=43> */
.L_x_7941:
        /* <DEDUP_REMOVED lines=22> */
.L_x_7945:
        /* <DEDUP_REMOVED lines=12> */
.L_x_7946:
        /* <DEDUP_REMOVED lines=43> */
.L_x_7944:
        /* <DEDUP_REMOVED lines=19> */
.L_x_7948:
        /* <DEDUP_REMOVED lines=12> */
.L_x_7949:
        /* <DEDUP_REMOVED lines=43> */
.L_x_7947:
        /* <DEDUP_REMOVED lines=22> */
.L_x_7951:
        /* <DEDUP_REMOVED lines=12> */
.L_x_7952:
        /* <DEDUP_REMOVED lines=43> */
.L_x_7950:
        /* <DEDUP_REMOVED lines=20> */
.L_x_7954:
        /* <DEDUP_REMOVED lines=12> */
.L_x_7955:
        /* <DEDUP_REMOVED lines=43> */
.L_x_7953:
        /* <DEDUP_REMOVED lines=22> */
.L_x_7957:
        /* <DEDUP_REMOVED lines=12> */
.L_x_7958:
        /* <DEDUP_REMOVED lines=43> */
.L_x_7956:
        /* <DEDUP_REMOVED lines=17> */
.L_x_7960:
        /* <DEDUP_REMOVED lines=12> */
.L_x_7961:
        /* <DEDUP_REMOVED lines=43> */
.L_x_7959:
        /* <DEDUP_REMOVED lines=22> */
.L_x_7963:
        /* <DEDUP_REMOVED lines=12> */
.L_x_7964:
        /* <DEDUP_REMOVED lines=43> */
.L_x_7962:
        /* <DEDUP_REMOVED lines=18> */
.L_x_7966:
        /* <DEDUP_REMOVED lines=12> */
.L_x_7967:
        /* <DEDUP_REMOVED lines=43> */
.L_x_7965:
        /* <DEDUP_REMOVED lines=22> */
.L_x_7969:
        /* <DEDUP_REMOVED lines=12> */
.L_x_7970:
        /* <DEDUP_REMOVED lines=43> */
.L_x_7968:
        /* <DEDUP_REMOVED lines=17> */
.L_x_7972:
        /* <DEDUP_REMOVED lines=12> */
.L_x_7973:
        /* <DEDUP_REMOVED lines=43> */
.L_x_7971:
[----:B------:R-:W-:Y:S01]  /*1ad10*/  I2FP.F32.U32 R183, R183 ;  /* 0x000000b700b77245 */ /* 0x000fe20000201000 */
[----:B------:R-:W-:Y:S01]  /*1ad20*/  IMAD.MOV.U32 R202, RZ, RZ, 0x2 ;  /* 0x00000002ffca7424 */ /* 0x000fe200078e00ff */
[----:B------:R-:W-:Y:S02]  /*1ad30*/  SHF.L.U32 R182, R182, 0x10, RZ ;  /* 0x00000010b6b67819 */ /* 0x000fe400000006ff */
[----:B------:R-:W-:Y:S01]  /*1ad40*/  FSEL R169, R169, RZ, P3 ;  /* 0x000000ffa9a97208 */ /* 0x000fe20001800000 */
        /* <DEDUP_REMOVED lines=18> */
.L_x_7975:
        /* <DEDUP_REMOVED lines=12> */
.L_x_7976:
        /* <DEDUP_REMOVED lines=43> */
.L_x_7974:
        /* <DEDUP_REMOVED lines=18> */
.L_x_7978:
        /* <DEDUP_REMOVED lines=12> */
.L_x_7979:
        /* <DEDUP_REMOVED lines=43> */
.L_x_7977:
        /* <DEDUP_REMOVED lines=22> */
.L_x_7981:
        /* <DEDUP_REMOVED lines=12> */
.L_x_7982:
        /* <DEDUP_REMOVED lines=43> */
.L_x_7980:
[----:B------:R-:W-:Y:S01]  /*1bb40*/  ISETP.NE.AND P6, PT, R204, 0x1, PT ;  /* 0x00000001cc00780c */ /* 0x000fe20003fc5270 */
[----:B------:R-:W-:Y:S01]  /*1bb50*/  IMAD.MOV.U32 R203, RZ, RZ, R176 ;  /* 0x000000ffffcb7224 */ /* 0x000fe200078e00b0 */
[----:B------:R-:W-:Y:S02]  /*1bb60*/  I2FP.F32.U32 R185, R185 ;  /* 0x000000b900b97245 */ /* 0x000fe40000201000 */
[----:B------:R-:W-:-:S03]  /*1bb70*/  SHF.L.U32 R171, R171, 0x10, RZ ;  /* 0x00000010abab7819 */ /* 0x000fc600000006ff */
[----:B------:R-:W-:Y:S01]  /*1bb80*/  FFMA.FTZ R202, R185, R0, 1.1641532182693481445e-10 ;  /* 0x2f000000b9ca7423 */ /* 0x000fe20000010000 */
[----:B------:R-:W-:Y:S02]  /*1bb90*/  IMAD.MOV.U32 R185, RZ, RZ, 0x2 ;  /* 0x00000002ffb97424 */ /* 0x000fe400078e00ff */
[----:B------:R-:W-:Y:S02]  /*1bba0*/  FMUL.FTZ R171, R171, UR5 ;  /* 0x00000005abab7c20 */ /* 0x000fe40008410000 */
        /* <DEDUP_REMOVED lines=10> */
.L_x_7984:
        /* <DEDUP_REMOVED lines=14> */
.L_x_7985:
        /* <DEDUP_REMOVED lines=41> */
[----:B------:R-:W-:Y:S01]  /*1bfc0*/  LOP3.LUT R173, R202, UR40, R207, 0x96, !PT ;  /* 0x00000028caad7c12 */ /* 0x000fe2000f8e96cf */
[----:B------:R-:W-:-:S07]  /*1bfd0*/  IMAD.MOV.U32 R186, RZ, RZ, R206 ;  /* 0x000000ffffba7224 */ /* 0x000fce00078e00ce */
.L_x_7983:
        /* <DEDUP_REMOVED lines=11> */
.L_x_7937:
[----:B------:R-:W-:Y:S01]  /*1c090*/  ISETP.NE.AND P1, PT, R185, 0x1, PT ;  /* 0x00000001b900780c */ /* 0x000fe20003f25270 */
[----:B------:R-:W-:Y:S01]  /*1c0a0*/  IMAD.MOV.U32 R167, RZ, RZ, 0x2 ;  /* 0x00000002ffa77424 */ /* 0x000fe200078e00ff */
[----:B------:R-:W-:Y:S01]  /*1c0b0*/  MOV R186, R166 ;  /* 0x000000a600ba7202 */ /* 0x000fe20000000f00 */
[----:B-1----:R-:W-:-:S10]  /*1c0c0*/  IMAD.MOV.U32 R164, RZ, RZ, R176 ;  /* 0x000000ffffa47224 */ /* 0x002fd400078e00b0 */
        /* <DEDUP_REMOVED lines=11> */
.L_x_7988:
        /* <DEDUP_REMOVED lines=12> */
.L_x_7989:
        /* <DEDUP_REMOVED lines=43> */
.L_x_7987:
        /* <DEDUP_REMOVED lines=19> */
.L_x_7991:
        /* <DEDUP_REMOVED lines=12> */
.L_x_7992:
        /* <DEDUP_REMOVED lines=43> */
.L_x_7990:
        /* <DEDUP_REMOVED lines=18> */
.L_x_7994:
        /* <DEDUP_REMOVED lines=12> */
.L_x_7995:
        /* <DEDUP_REMOVED lines=43> */
.L_x_7993:
        /* <DEDUP_REMOVED lines=19> */
.L_x_7997:
        /* <DEDUP_REMOVED lines=12> */
.L_x_7998:
        /* <DEDUP_REMOVED lines=43> */
.L_x_7996:
        /* <DEDUP_REMOVED lines=16> */
.L_x_8000:
        /* <DEDUP_REMOVED lines=12> */
.L_x_8001:
        /* <DEDUP_REMOVED lines=43> */
.L_x_7999:
        /* <DEDUP_REMOVED lines=17> */
.L_x_8003:
        /* <DEDUP_REMOVED lines=12> */
.L_x_8004:
        /* <DEDUP_REMOVED lines=43> */
.L_x_8002:
        /* <DEDUP_REMOVED lines=16> */
.L_x_8006:
        /* <DEDUP_REMOVED lines=12> */
.L_x_8007:
        /* <DEDUP_REMOVED lines=43> */
.L_x_8005:
[----:B------:R-:W-:Y:S01]  /*1e020*/  ISETP.NE.AND P5, PT, R204, 0x1, PT ;  /* 0x00000001cc00780c */ /* 0x000fe20003fa5270 */
[----:B------:R-:W-:Y:S01]  /*1e030*/  IMAD.MOV.U32 R203, RZ, RZ, R176 ;  /* 0x000000ffffcb7224 */ /* 0x000fe200078e00b0 */
[----:B------:R-:W-:Y:S02]  /*1e040*/  I2FP.F32.U32 R185, R170 ;  /* 0x000000aa00b97245 */ /* 0x000fe40000201000 */
[C---:B------:R-:W-:Y:S02]  /*1e050*/  SHF.L.U32 R170, R171.reuse, 0x10, RZ ;  /* 0x00000010abaa7819 */ /* 0x040fe400000006ff */
[----:B------:R-:W-:Y:S01]  /*1e060*/  PRMT R171, R171, 0x7632, R171 ;  /* 0x00007632abab7816 */ /* 0x000fe200000000ab */
[----:B------:R-:W-:Y:S01]  /*1e070*/  FFMA.FTZ R202, R185, R0, 1.1641532182693481445e-10 ;  /* 0x2f000000b9ca7423 */ /* 0x000fe20000010000 */
[----:B------:R-:W-:-:S04]  /*1e080*/  IMAD.MOV.U32 R185, RZ, RZ, 0x2 ;  /* 0x00000002ffb97424 */ /* 0x000fc800078e00ff */
        /* <DEDUP_REMOVED lines=10> */
.L_x_8009:
        /* <DEDUP_REMOVED lines=12> */
.L_x_8010:
        /* <DEDUP_REMOVED lines=43> */
.L_x_8008:
        /* <DEDUP_REMOVED lines=34> */
.L_x_7986:
[----:B------:R-:W-:Y:S01]  /*1e6c0*/  SEL R205, RZ, 0x1000000, !P5 ;  /* 0x01000000ffcd7807 */ /* 0x000fe20006800000 */
[C---:B------:R-:W-:Y:S01]  /*1e6d0*/  IMAD.WIDE.U32 R196, R201.reuse, 0x20, R196 ;  /* 0x00000020c9c47825 */ /* 0x040fe200078e00c4 */
[C---:B------:R-:W-:Y:S02]  /*1e6e0*/  LOP3.LUT P6, RZ, R200.reuse, 0x4, RZ, 0xc0, !PT ;  /* 0x00000004c8ff7812 */ /* 0x040fe400078cc0ff */
[C---:B------:R-:W-:Y:S01]  /*1e6f0*/  LOP3.LUT P5, RZ, R200.reuse, 0x2, RZ, 0xc0, !PT ;  /* 0x00000002c8ff7812 */ /* 0x040fe200078ac0ff */
[----:B------:R-:W-:Y:S01]  /*1e700*/  IMAD.WIDE.U32 R194, R201, 0x8, R194 ;  /* 0x00000008c9c27825 */ /* 0x000fe200078e00c2 */
[----:B------:R-:W-:Y:S01]  /*1e710*/  SEL R204, RZ, 0x10000, !P4 ;  /* 0x00010000ffcc7807 */ /* 0x000fe20006000000 */
[----:B------:R0:W-:Y:S01]  /*1e720*/  STG.E.128 desc[UR8][R196.64], R164 ;  /* 0x000000a4c4007986 */ /* 0x0001e2000c101d08 */
[----:B------:R-:W-:Y:S02]  /*1e730*/  SEL R207, RZ, 0x100, !P3 ;  /* 0x00000100ffcf7807 */ /* 0x000fe40005800000 */
[----:B------:R-:W-:Y:S01]  /*1e740*/  LOP3.LUT P0, RZ, R200, 0x8, RZ, 0xc0, !PT ;  /* 0x00000008c8ff7812 */ /* 0x000fe2000780c0ff */
[----:B------:R0:W-:Y:S01]  /*1e750*/  STG.E.128 desc[UR8][R196.64+0x10], R168 ;  /* 0x000010a8c4007986 */ /* 0x0001e2000c101d08 */
[----:B------:R-:W-:-:S02]  /*1e760*/  SEL R202, RZ, 0x1000000, !P1 ;  /* 0x01000000ffca7807 */ /* 0x000fc40004800000 */
[----:B------:R-:W-:Y:S02]  /*1e770*/  SEL R203, RZ, 0x10000, !P5 ;  /* 0x00010000ffcb7807 */ /* 0x000fe40006800000 */
[----:B------:R-:W-:Y:S02]  /*1e780*/  SEL R0, RZ, 0x100, !P6 ;  /* 0x00000100ff007807 */ /* 0x000fe40007000000 */
[----:B------:R-:W-:Y:S02]  /*1e790*/  LOP3.LUT R207, R207, R205, R204, 0xfe, !PT ;  /* 0x000000cdcfcf7212 */ /* 0x000fe400078efecc */
[----:B------:R-:W-:Y:S02]  /*1e7a0*/  SEL R204, RZ, 0x1, !P2 ;  /* 0x00000001ffcc7807 */ /* 0x000fe40005000000 */
[----:B------:R-:W-:Y:S02]  /*1e7b0*/  LOP3.LUT R0, R0, R202, R203, 0xfe, !PT ;  /* 0x000000ca00007212 */ /* 0x000fe400078efecb */
[----:B------:R-:W-:-:S02]  /*1e7c0*/  SEL R205, RZ, 0x1, !P0 ;  /* 0x00000001ffcd7807 */ /* 0x000fc40004000000 */
        /* <DEDUP_REMOVED lines=24> */
.L_x_8011:
[----:B------:R-:W-:Y:S01]  /*1e950*/  FADD.FTZ R0, RZ, R140 ;  /* 0x0000008cff007221 */ /* 0x000fe20000010000 */
[----:B------:R-:W2:Y:S01]  /*1e960*/  S2UR UR5, SR_CgaCtaId ;  /* 0x00000000000579c3 */ /* 0x000ea20000008800 */
[----:B------:R-:W-:Y:S01]  /*1e970*/  ISETP.NE.AND P0, PT, R192, RZ, PT ;  /* 0x000000ffc000720c */ /* 0x000fe20003f05270 */
[----:B------:R-:W-:Y:S01]  /*1e980*/  UMOV UR4, 0x400 ;  /* 0x0000040000047882 */ /* 0x000fe20000000000 */
[----:B01----:R-:W-:Y:S01]  /*1e990*/  FADD.FTZ R195, R0, R141 ;  /* 0x0000008d00c37221 */ /* 0x003fe20000010000 */
[----:B------:R-:W-:-:S03]  /*1e9a0*/  ISETP.GT.U32.AND P1, PT, R192, 0x3, PT ;  /* 0x00000003c000780c */ /* 0x000fc60003f24070 */
[----:B------:R-:W-:-:S04]  /*1e9b0*/  FADD.FTZ R0, R195, R142 ;  /* 0x0000008ec3007221 */ /* 0x000fc80000010000 */
[----:B------:R-:W-:-:S04]  /*1e9c0*/  FADD.FTZ R195, R0, R143 ;  /* 0x0000008f00c37221 */ /* 0x000fc80000010000 */
[----:B------:R-:W-:-:S04]  /*1e9d0*/  FADD.FTZ R0, R195, R144 ;  /* 0x00000090c3007221 */ /* 0x000fc80000010000 */
[----:B------:R-:W-:-:S04]  /*1e9e0*/  FADD.FTZ R195, R0, R145 ;  /* 0x0000009100c37221 */ /* 0x000fc80000010000 */
[----:B------:R-:W-:Y:S01]  /*1e9f0*/  FADD.FTZ R0, R195, R146 ;  /* 0x00000092c3007221 */ /* 0x000fe20000010000 */
[----:B--2---:R-:W-:-:S03]  /*1ea00*/  ULEA UR4, UR5, UR4, 0x18 ;  /* 0x0000000405047291 */ /* 0x004fc6000f8ec0ff */
        /* <DEDUP_REMOVED lines=103> */
[----:B0-----:R-:W-:Y:S01]  /*1f080*/  FADD.FTZ R195, R0, R195 ;  /* 0x000000c300c37221 */ /* 0x001fe20000010000 */
[----:B------:R-:W-:-:S04]  /*1f090*/  @!P0 SHF.R.U32.HI R0, RZ, 0x2, R2 ;  /* 0x00000002ff008819 */ /* 0x000fc80000011602 */
[----:B------:R-:W0:Y:S01]  /*1f0a0*/  SHFL.BFLY PT, R196, R195, 0x2, 0x1f ;  /* 0x0c401f00c3c47f89 */ /* 0x000e2200000e0000 */
        /* <DEDUP_REMOVED lines=11> */
[----:B------:R-:W-:Y:S02]  /*1f160*/  @!P1 MOV R202, 0x400 ;  /* 0x0000040000ca9802 */ /* 0x000fe40000000f00 */
        /* <DEDUP_REMOVED lines=18> */
[----:B0-----:R-:W-:-:S04]  /*1f290*/  FMUL.FTZ R194, R207, R205 ;  /* 0x000000cdcfc27220 */ /* 0x001fc80000410000 */
[----:B------:R-:W-:Y:S01]  /*1f2a0*/  FFMA.FTZ R203, R195, R196, R194 ;  /* 0x000000c4c3cb7223 */ /* 0x000fe200000100c2 */
[----:B------:R-:W-:-:S03]  /*1f2b0*/  FADD.FTZ R196, -R207, R196 ;  /* 0x000000c4cfc47221 */ /* 0x000fc60000010100 */
[----:B-1----:R-:W-:Y:S01]  /*1f2c0*/  FMUL.FTZ R203, R208, R203 ;  /* 0x000000cbd0cb7220 */ /* 0x002fe20000410000 */
[----:B------:R-:W-:-:S04]  /*1f2d0*/  FMUL.FTZ R196, R196, R196 ;  /* 0x000000c4c4c47220 */ /* 0x000fc80000410000 */
[----:B------:R-:W0:Y:S01]  /*1f2e0*/  SHFL.DOWN PT, R194, R203, 0x1, 0x1f ;  /* 0x08201f00cbc27f89 */ /* 0x000e2200000e0000 */
[----:B------:R-:W-:Y:S01]  /*1f2f0*/  FMUL.FTZ R196, R196, R195 ;  /* 0x000000c3c4c47220 */ /* 0x000fe20000410000 */
[----:B--2---:R-:W-:-:S03]  /*1f300*/  FADD.FTZ R195, R0, R197 ;  /* 0x000000c500c37221 */ /* 0x004fc60000010000 */
[----:B------:R-:W-:-:S04]  /*1f310*/  FMUL.FTZ R196, R196, R205 ;  /* 0x000000cdc4c47220 */ /* 0x000fc80000410000 */
[----:B------:R-:W-:-:S05]  /*1f320*/  FFMA.FTZ R196, R208, R196, R195 ;  /* 0x000000c4d0c47223 */ /* 0x000fca00000100c3 */
[----:B------:R-:W1:Y:S01]  /*1f330*/  SHFL.DOWN PT, R197, R196, 0x1, 0x1f ;  /* 0x08201f00c4c57f89 */ /* 0x000e6200000e0000 */
[----:B0-----:R-:W-:Y:S01]  /*1f340*/  FMUL.FTZ R195, R194, R209 ;  /* 0x000000d1c2c37220 */ /* 0x001fe20000410000 */
[----:B------:R-:W-:-:S03]  /*1f350*/  FADD.FTZ R194, R203, -R194 ;  /* 0x800000c2cbc27221 */ /* 0x000fc60000010000 */
[----:B------:R-:W-:Y:S01]  /*1f360*/  FFMA.FTZ R195, R206, R203, R195 ;  /* 0x000000cbcec37223 */ /* 0x000fe200000100c3 */
[----:B------:R-:W-:-:S03]  /*1f370*/  FMUL.FTZ R203, R194, R194 ;  /* 0x000000c2c2cb7220 */ /* 0x000fc60000410000 */
[----:B---3--:R-:W-:Y:S01]  /*1f380*/  FMUL.FTZ R195, R202, R195 ;  /* 0x000000c3cac37220 */ /* 0x008fe20000410000 */
[----:B------:R-:W-:-:S04]  /*1f390*/  FMUL.FTZ R203, R206, R203 ;  /* 0x000000cbcecb7220 */ /* 0x000fc80000410000 */
[----:B------:R-:W-:Y:S01]  /*1f3a0*/  FMUL.FTZ R203, R203, R209 ;  /* 0x000000d1cbcb7220 */ /* 0x000fe20000410000 */
[----:B------:R-:W0:Y:S01]  /*1f3b0*/  SHFL.IDX PT, R195, R195, RZ, 0x1f ;  /* 0x00001fffc3c37589 */ /* 0x000e2200000e0000 */
[----:B-1----:R-:W-:Y:S02]  /*1f3c0*/  FADD.FTZ R197, R196, R197 ;  /* 0x000000c5c4c57221 */ /* 0x002fe40000010000 */
[----:B------:R-:W1:Y:S02]  /*1f3d0*/  LDC R196, c[0x0][0x448] ;  /* 0x00011200ffc47b82 */ /* 0x000e640000000800 */
[----:B------:R-:W-:-:S06]  /*1f3e0*/  FFMA.FTZ R197, R202, R203, R197 ;  /* 0x000000cbcac57223 */ /* 0x000fcc00000100c5 */
[----:B------:R-:W1:Y:S01]  /*1f3f0*/  SHFL.IDX PT, R197, R197, RZ, 0x1f ;  /* 0x00001fffc5c57589 */ /* 0x000e6200000e0000 */
[----:B0-----:R-:W-:Y:S02]  /*1f400*/  FSEL R228, R195, RZ, P0 ;  /* 0x000000ffc3e47208 */ /* 0x001fe40000000000 */
[----:B------:R-:W-:-:S03]  /*1f410*/  ISETP.NE.AND P0, PT, R2, RZ, PT ;  /* 0x000000ff0200720c */ /* 0x000fc60003f05270 */
[C---:B------:R-:W-:Y:S01]  /*1f420*/  FADD.FTZ R236, -R228.reuse, R143 ;  /* 0x0000008fe4ec7221 */ /* 0x040fe20000010100 */
[----:B------:R-:W-:Y:S01]  /*1f430*/  FMUL.FTZ R143, R195, R195 ;  /* 0x000000c3c38f7220 */ /* 0x000fe20000410000 */
[C---:B------:R-:W-:Y:S01]  /*1f440*/  FADD.FTZ R230, -R228.reuse, R140 ;  /* 0x0000008ce4e67221 */ /* 0x040fe20000010100 */
[C---:B------:R-:W-:Y:S01]  /*1f450*/  FADD.FTZ R232, -R228.reuse, R141 ;  /* 0x0000008de4e87221 */ /* 0x040fe20000010100 */
[C---:B------:R-:W-:Y:S01]  /*1f460*/  FADD.FTZ R234, -R228.reuse, R142 ;  /* 0x0000008ee4ea7221 */ /* 0x040fe20000010100 */
[C---:B------:R-:W-:Y:S01]  /*1f470*/  FADD.FTZ R208, -R228.reuse, R157 ;  /* 0x0000009de4d07221 */ /* 0x040fe20000010100 */
[----:B------:R-:W-:Y:S01]  /*1f480*/  FSEL R143, R143, RZ, !P1 ;  /* 0x000000ff8f8f7208 */ /* 0x000fe20004800000 */
[----:B-1----:R-:W-:Y:S01]  /*1f490*/  FFMA.FTZ R142, R197, UR22, R196 ;  /* 0x00000016c58e7c23 */ /* 0x002fe200080100c4 */
[C---:B------:R-:W-:Y:S01]  /*1f4a0*/  FADD.FTZ R238, -R228.reuse, R144 ;  /* 0x00000090e4ee7221 */ /* 0x040fe20000010100 */
[----:B------:R-:W-:Y:S01]  /*1f4b0*/  FADD.FTZ R144, -R228, R150 ;  /* 0x00000096e4907221 */ /* 0x000fe20000010100 */
[----:B------:R-:W0:Y:S01]  /*1f4c0*/  @!P0 LDC.64 R140, c[0x0][0x3c0] ;  /* 0x0000f000ff8c8b82 */ /* 0x000e220000000a00 */
[----:B------:R-:W-:Y:S01]  /*1f4d0*/  FADD.FTZ R142, R142, R143 ;  /* 0x0000008f8e8e7221 */ /* 0x000fe20000010000 */
[----:B------:R-:W-:Y:S01]  /*1f4e0*/  MOV R143, UR18 ;  /* 0x00000012008f7c02 */ /* 0x000fe20008000f00 */
        /* <DEDUP_REMOVED lines=16> */
[----:B------:R-:W-:Y:S01]  /*1f5f0*/  FADD.FTZ R196, -R228, R155 ;  /* 0x0000009be4c47221 */ /* 0x000fe20000010100 */
[----:B------:R-:W-:-:S02]  /*1f600*/  IMAD.U32 R155, RZ, RZ, UR18 ;  /* 0x00000012ff9b7e24 */ /* 0x000fc4000f8e00ff */
[----:B------:R-:W-:Y:S01]  /*1f610*/  FADD.FTZ R154, -R228, R154 ;  /* 0x0000009ae49a7221 */ /* 0x000fe20000010100 */
[C---:B-1----:R-:W-:Y:S01]  /*1f620*/  FMUL.FTZ R161, R157.reuse, R230 ;  /* 0x000000e69da17220 */ /* 0x042fe20000410000 */
[----:B------:R-:W-:Y:S01]  /*1f630*/  FMUL.FTZ R164, R157, R232 ;  /* 0x000000e89da47220 */ /* 0x000fe20000410000 */
[----:B0-----:R-:W-:-:S04]  /*1f640*/  @!P0 IMAD.WIDE R140, R143, 0x4, R140 ;  /* 0x000000048f8c8825 */ /* 0x001fc800078e028c */
[C---:B------:R-:W-:Y:S01]  /*1f650*/  FMUL.FTZ R145, R157.reuse, R234 ;  /* 0x000000ea9d917220 */ /* 0x040fe20000410000 */
[C---:B------:R-:W-:Y:S01]  /*1f660*/  FMUL.FTZ R230, R157.reuse, R236 ;  /* 0x000000ec9de67220 */ /* 0x040fe20000410000 */
[C---:B------:R-:W-:Y:S01]  /*1f670*/  FMUL.FTZ R147, R157.reuse, R238 ;  /* 0x000000ee9d937220 */ /* 0x040fe20000410000 */
[----:B------:R-:W-:Y:S01]  /*1f680*/  FMUL.FTZ R240, R157, R240 ;  /* 0x000000f09df07220 */ /* 0x000fe20000410000 */
[----:B------:R0:W-:Y:S01]  /*1f690*/  @!P0 STG.E desc[UR8][R140.64], R195 ;  /* 0x000000c38c008986 */ /* 0x0001e2000c101908 */
[----:B------:R-:W-:Y:S01]  /*1f6a0*/  FFMA.FTZ R142, R145, R38, R34 ;  /* 0x00000026918e7223 */ /* 0x000fe20000010022 */
[----:B------:R-:W-:Y:S01]  /*1f6b0*/  FFMA.FTZ R143, R230, R39, R35 ;  /* 0x00000027e68f7223 */ /* 0x000fe20000010023 */
[----:B------:R-:W-:Y:S01]  /*1f6c0*/  FFMA.FTZ R148, R147, R40, R28 ;  /* 0x0000002893947223 */ /* 0x000fe2000001001c */
[----:B------:R-:W-:Y:S01]  /*1f6d0*/  FFMA.FTZ R149, R240, R41, R29 ;  /* 0x00000029f0957223 */ /* 0x000fe2000001001d */
[C---:B------:R-:W-:Y:S01]  /*1f6e0*/  FMUL.FTZ R165, R157.reuse, R242 ;  /* 0x000000f29da57220 */ /* 0x040fe20000410000 */
[----:B------:R-:W-:Y:S01]  /*1f6f0*/  FMUL.FTZ R244, R157, R244 ;  /* 0x000000f49df47220 */ /* 0x000fe20000410000 */
[----:B--2---:R-:W-:-:S04]  /*1f700*/  @!P0 IMAD.WIDE R150, R155, 0x4, R150 ;  /* 0x000000049b968825 */ /* 0x004fc800078e0296 */
[----:B------:R-:W-:Y:S01]  /*1f710*/  FADD.FTZ R212, -R228, R156 ;  /* 0x0000009ce4d47221 */ /* 0x000fe20000010100 */
[----:B------:R-:W-:Y:S01]  /*1f720*/  FFMA.FTZ R152, R165, R42, R30 ;  /* 0x0000002aa5987223 */ /* 0x000fe2000001001e */
[----:B------:R-:W-:Y:S01]  /*1f730*/  FFMA.FTZ R153, R244, R43, R31 ;  /* 0x0000002bf4997223 */ /* 0x000fe2000001001f */
[----:B------:R-:W-:Y:S01]  /*1f740*/  FMUL.FTZ R205, R157, R202 ;  /* 0x000000ca9dcd7220 */ /* 0x000fe20000410000 */
[----:B0-----:R-:W-:Y:S01]  /*1f750*/  FFMA.FTZ R140, R161, R36, R32 ;  /* 0x00000024a18c7223 */ /* 0x001fe20000010020 */
[----:B------:R-:W-:Y:S01]  /*1f760*/  FFMA.FTZ R141, R164, R37, R33 ;  /* 0x00000025a48d7223 */ /* 0x000fe20000010021 */
[C---:B------:R-:W-:Y:S01]  /*1f770*/  FMUL.FTZ R204, R157.reuse, R204 ;  /* 0x000000cc9dcc7220 */ /* 0x040fe20000410000 */
[C---:B------:R-:W-:Y:S01]  /*1f780*/  FMUL.FTZ R156, R157.reuse, R146 ;  /* 0x000000929d9c7220 */ /* 0x040fe20000410000 */
[C---:B------:R-:W-:Y:S01]  /*1f790*/  FMUL.FTZ R209, R157.reuse, R154 ;  /* 0x0000009a9dd17220 */ /* 0x040fe20000410000 */
[----:B------:R-:W-:Y:S01]  /*1f7a0*/  FMUL.FTZ R202, R157, R196 ;  /* 0x000000c49dca7220 */ /* 0x000fe20000410000 */
[----:B------:R-:W-:Y:S01]  /*1f7b0*/  F2FP.BF16.F32.PACK_AB R140, R141, R140 ;  /* 0x0000008c8d8c723e */ /* 0x000fe200000010ff */
[----:B------:R-:W-:Y:S01]  /*1f7c0*/  FFMA.FTZ R146, R147, R72, R124 ;  /* 0x0000004893927223 */ /* 0x000fe2000001007c */
[----:B------:R-:W-:Y:S01]  /*1f7d0*/  F2FP.BF16.F32.PACK_AB R141, R143, R142 ;  /* 0x0000008e8f8d723e */ /* 0x000fe200000010ff */
[----:B------:R0:W-:Y:S01]  /*1f7e0*/  @!P0 STG.E desc[UR8][R150.64], R157 ;  /* 0x0000009d96008986 */ /* 0x0001e2000c101908 */
[----:B------:R-:W-:Y:S01]  /*1f7f0*/  F2FP.BF16.F32.PACK_AB R142, R149, R148 ;  /* 0x00000094958e723e */ /* 0x000fe200000010ff */
[----:B------:R-:W-:Y:S01]  /*1f800*/  FFMA.FTZ R147, R165, R74, R126 ;  /* 0x0000004aa5937223 */ /* 0x000fe2000001007e */
[----:B------:R-:W1:Y:S01]  /*1f810*/  LDC.64 R148, c[0x0][0x430] ;  /* 0x00010c00ff947b82 */ /* 0x000e620000000a00 */
[----:B------:R-:W-:Y:S01]  /*1f820*/  F2FP.BF16.F32.PACK_AB R143, R153, R152 ;  /* 0x00000098998f723e */ /* 0x000fe200000010ff */
[----:B---3--:R-:W-:-:S04]  /*1f830*/  IMAD.WIDE.U32 R152, R187, 0x10, R162 ;  /* 0x00000010bb987825 */ /* 0x008fc800078e00a2 */
[C---:B------:R-:W-:Y:S01]  /*1f840*/  FADD.FTZ R158, -R228.reuse, R158 ;  /* 0x0000009ee49e7221 */ /* 0x040fe20000010100 */
[C---:B------:R-:W-:Y:S01]  /*1f850*/  FADD.FTZ R206, -R228.reuse, R159 ;  /* 0x0000009fe4ce7221 */ /* 0x040fe20000010100 */
[C---:B------:R-:W-:Y:S01]  /*1f860*/  FADD.FTZ R160, -R228.reuse, R160 ;  /* 0x000000a0e4a07221 */ /* 0x040fe20000010100 */
[C---:B------:R-:W-:Y:S01]  /*1f870*/  FADD.FTZ R166, -R228.reuse, R166 ;  /* 0x000000a6e4a67221 */ /* 0x040fe20000010100 */
[----:B------:R2:W-:Y:S01]  /*1f880*/  STG.E.128 desc[UR8][R152.64], R140 ;  /* 0x0000008c98007986 */ /* 0x0005e2000c101d08 */
[C---:B------:R-:W-:Y:S01]  /*1f890*/  FADD.FTZ R222, -R228.reuse, R167 ;  /* 0x000000a7e4de7221 */ /* 0x040fe20000010100 */
[C---:B------:R-:W-:Y:S01]  /*1f8a0*/  FADD.FTZ R168, -R228.reuse, R168 ;  /* 0x000000a8e4a87221 */ /* 0x040fe20000010100 */
[C---:B------:R-:W-:Y:S01]  /*1f8b0*/  FADD.FTZ R226, -R228.reuse, R169 ;  /* 0x000000a9e4e27221 */ /* 0x040fe20000010100 */
[----:B------:R-:W-:Y:S01]  /*1f8c0*/  FADD.FTZ R224, -R228, R170 ;  /* 0x000000aae4e07221 */ /* 0x000fe20000010100 */
[----:B------:R-:W-:Y:S01]  /*1f8d0*/  FMUL.FTZ R197, R157, R144 ;  /* 0x000000909dc57220 */ /* 0x000fe20000410000 */
[----:B------:R-:W-:Y:S01]  /*1f8e0*/  FFMA.FTZ R165, R240, R73, R125 ;  /* 0x00000049f0a57223 */ /* 0x000fe2000001007d */
[----:B0-----:R-:W-:Y:S01]  /*1f8f0*/  FFMA.FTZ R150, R205, R48, R20 ;  /* 0x00000030cd967223 */ /* 0x001fe20000010014 */
[----:B------:R-:W-:Y:S01]  /*1f900*/  FADD.FTZ R228, -R228, R171 ;  /* 0x000000abe4e47221 */ /* 0x000fe20000010100 */
        /* <DEDUP_REMOVED lines=8> */
[----:B------:R-:W-:Y:S01]  /*1f990*/  FMUL.FTZ R213, R157, R160 ;  /* 0x000000a09dd57220 */ /* 0x000fe20000410000 */
[----:B--2---:R-:W-:Y:S01]  /*1f9a0*/  FFMA.FTZ R143, R204, R49, R21 ;  /* 0x00000031cc8f7223 */ /* 0x004fe20000010015 */
[----:B------:R-:W-:Y:S01]  /*1f9b0*/  FFMA.FTZ R152, R202, R51, R23 ;  /* 0x00000033ca987223 */ /* 0x000fe20000010017 */
[----:B------:R-:W-:Y:S01]  /*1f9c0*/  F2FP.BF16.F32.PACK_AB R146, R165, R146 ;  /* 0x00000092a592723e */ /* 0x000fe200000010ff */
[----:B------:R-:W-:Y:S01]  /*1f9d0*/  FFMA.FTZ R160, R171, R44, R24 ;  /* 0x0000002caba07223 */ /* 0x000fe20000010018 */
[----:B------:R-:W-:Y:S01]  /*1f9e0*/  FFMA.FTZ R165, R156, R45, R25 ;  /* 0x0000002d9ca57223 */ /* 0x000fe20000010019 */
[----:B------:R-:W-:Y:S01]  /*1f9f0*/  F2FP.BF16.F32.PACK_AB R142, R143, R150 ;  /* 0x000000968f8e723e */ /* 0x000fe200000010ff */
[----:B------:R-:W-:Y:S01]  /*1fa00*/  FFMA.FTZ R164, R197, R46, R26 ;  /* 0x0000002ec5a47223 */ /* 0x000fe2000001001a */
[----:B------:R-:W-:Y:S01]  /*1fa10*/  FFMA.FTZ R167, R170, R47, R27 ;  /* 0x0000002faaa77223 */ /* 0x000fe2000001001b */
[----:B------:R-:W-:Y:S01]  /*1fa20*/  F2FP.BF16.F32.PACK_AB R143, R152, R151 ;  /* 0x00000097988f723e */ /* 0x000fe200000010ff */
[----:B-1----:R-:W-:Y:S01]  /*1fa30*/  IMAD.WIDE.U32 R152, R187, 0x10, R148 ;  /* 0x00000010bb987825 */ /* 0x002fe200078e0094 */
[----:B------:R-:W-:-:S03]  /*1fa40*/  F2FP.BF16.F32.PACK_AB R147, R244, R147 ;  /* 0x00000093f493723e */ /* 0x000fc600000010ff */
[C---:B------:R-:W-:Y:S01]  /*1fa50*/  FMUL.FTZ R155, R157.reuse, R212 ;  /* 0x000000d49d9b7220 */ /* 0x040fe20000410000 */
[----:B------:R-:W-:Y:S01]  /*1fa60*/  F2FP.BF16.F32.PACK_AB R145, R230, R145 ;  /* 0x00000091e691723e */ /* 0x000fe200000010ff */
[----:B------:R-:W-:Y:S01]  /*1fa70*/  FMUL.FTZ R0, R157, R208 ;  /* 0x000000d09d007220 */ /* 0x000fe20000410000 */
[----:B------:R-:W-:Y:S01]  /*1fa80*/  F2FP.BF16.F32.PACK_AB R144, R161, R144 ;  /* 0x00000090a190723e */ /* 0x000fe200000010ff */
[C---:B------:R-:W-:Y:S01]  /*1fa90*/  FMUL.FTZ R203, R157.reuse, R166 ;  /* 0x000000a69dcb7220 */ /* 0x040fe20000410000 */
[----:B------:R-:W-:Y:S01]  /*1faa0*/  FMUL.FTZ R207, R157, R168 ;  /* 0x000000a89dcf7220 */ /* 0x000fe20000410000 */
[----:B------:R-:W-:Y:S01]  /*1fab0*/  F2FP.BF16.F32.PACK_AB R140, R165, R160 ;  /* 0x000000a0a58c723e */ /* 0x000fe200000010ff */
[--C-:B------:R-:W-:Y:S01]  /*1fac0*/  IMAD.WIDE.U32 R168, R201, 0x10, R148.reuse ;  /* 0x00000010c9a87825 */ /* 0x100fe200078e0094 */
[----:B------:R-:W-:Y:S01]  /*1fad0*/  F2FP.BF16.F32.PACK_AB R141, R167, R164 ;  /* 0x000000a4a78d723e */ /* 0x000fe200000010ff */
[----:B------:R0:W-:Y:S02]  /*1fae0*/  STG.E.128 desc[UR8][R152.64], R144 ;  /* 0x0000009098007986 */ /* 0x0001e4000c101d08 */
[----:B------:R-:W-:Y:S01]  /*1faf0*/  FMUL.FTZ R159, R157, R158 ;  /* 0x0000009e9d9f7220 */ /* 0x000fe20000410000 */
[----:B------:R-:W-:-:S04]  /*1fb00*/  IMAD.WIDE.U32 R164, R193, 0x10, R148 ;  /* 0x00000010c1a47825 */ /* 0x000fc800078e0094 */
[C---:B------:R-:W-:Y:S01]  /*1fb10*/  FMUL.FTZ R154, R157.reuse, R206 ;  /* 0x000000ce9d9a7220 */ /* 0x040fe20000410000 */
[C---:B------:R-:W-:Y:S01]  /*1fb20*/  FMUL.FTZ R210, R157.reuse, R210 ;  /* 0x000000d29dd27220 */ /* 0x040fe20000410000 */
[----:B------:R-:W-:Y:S01]  /*1fb30*/  FMUL.FTZ R215, R157, R220 ;  /* 0x000000dc9dd77220 */ /* 0x000fe20000410000 */
[----:B------:R-:W-:-:S04]  /*1fb40*/  IMAD.WIDE.U32 R166, R199, 0x10, R148 ;  /* 0x00000010c7a67825 */ /* 0x000fc800078e0094 */
[----:B------:R-:W-:Y:S01]  /*1fb50*/  FFMA.FTZ R148, R155, R52, R16 ;  /* 0x000000349b947223 */ /* 0x000fe20000010010 */
[----:B------:R-:W-:Y:S01]  /*1fb60*/  FMUL.FTZ R216, R157, R216 ;  /* 0x000000d89dd87220 */ /* 0x000fe20000410000 */
[----:B------:R-:W-:Y:S01]  /*1fb70*/  FFMA.FTZ R149, R210, R89, R109 ;  /* 0x00000059d2957223 */ /* 0x000fe2000001006d */
[----:B------:R-:W-:-:S04]  /*1fb80*/  IMAD.WIDE.U32 R150, R193, 0x10, R162 ;  /* 0x00000010c1967825 */ /* 0x000fc800078e00a2 */
[----:B------:R-:W-:Y:S01]  /*1fb90*/  FFMA.FTZ R171, R171, R76, R120 ;  /* 0x0000004cabab7223 */ /* 0x000fe20000010078 */
[----:B------:R-:W-:Y:S01]  /*1fba0*/  FFMA.FTZ R156, R156, R77, R121 ;  /* 0x0000004d9c9c7223 */ /* 0x000fe20000010079 */
[C---:B------:R-:W-:Y:S01]  /*1fbb0*/  FMUL.FTZ R195, R157.reuse, R218 ;  /* 0x000000da9dc37220 */ /* 0x040fe20000410000 */
[C---:B------:R-:W-:Y:S01]  /*1fbc0*/  FMUL.FTZ R158, R157.reuse, R214 ;  /* 0x000000d69d9e7220 */ /* 0x040fe20000410000 */
[----:B------:R1:W-:Y:S01]  /*1fbd0*/  STG.E.128 desc[UR8][R150.64], R140 ;  /* 0x0000008c96007986 */ /* 0x0003e2000c101d08 */
[C---:B------:R-:W-:Y:S01]  /*1fbe0*/  FMUL.FTZ R194, R157.reuse, R222 ;  /* 0x000000de9dc27220 */ /* 0x040fe20000410000 */
[----:B------:R-:W-:Y:S01]  /*1fbf0*/  FMUL.FTZ R196, R157, R226 ;  /* 0x000000e29dc47220 */ /* 0x000fe20000410000 */
[----:B0-----:R-:W-:Y:S01]  /*1fc00*/  FFMA.FTZ R145, R0, R53, R17 ;  /* 0x0000003500917223 */ /* 0x001fe20000010011 */
[----:B------:R-:W-:Y:S01]  /*1fc10*/  FFMA.FTZ R146, R154, R55, R19 ;  /* 0x000000379a927223 */ /* 0x000fe20000010013 */
[----:B------:R-:W-:Y:S01]  /*1fc20*/  FFMA.FTZ R147, R213, R56, R12 ;  /* 0x00000038d5937223 */ /* 0x000fe2000001000c */
[----:B------:R-:W-:Y:S01]  /*1fc30*/  FFMA.FTZ R152, R216, R59, R15 ;  /* 0x0000003bd8987223 */ /* 0x000fe2000001000f */
[----:B------:R-:W-:Y:S01]  /*1fc40*/  FMUL.FTZ R211, R157, R224 ;  /* 0x000000e09dd37220 */ /* 0x000fe20000410000 */
[----:B------:R-:W-:Y:S01]  /*1fc50*/  F2FP.BF16.F32.PACK_AB R144, R145, R148 ;  /* 0x000000949190723e */ /* 0x000fe200000010ff */
[----:B------:R-:W-:Y:S01]  /*1fc60*/  FFMA.FTZ R145, R159, R54, R18 ;  /* 0x000000369f917223 */ /* 0x000fe20000010012 */
[----:B------:R-:W-:Y:S01]  /*1fc70*/  FFMA.FTZ R148, R210, R57, R13 ;  /* 0x00000039d2947223 */ /* 0x000fe2000001000d */
[----:B------:R-:W-:Y:S01]  /*1fc80*/  FMUL.FTZ R206, R157, R228 ;  /* 0x000000e49dce7220 */ /* 0x000fe20000410000 */
[----:B------:R-:W-:Y:S01]  /*1fc90*/  FFMA.FTZ R153, R0, R85, R113 ;  /* 0x0000005500997223 */ /* 0x000fe20000010071 */
[----:B------:R-:W-:Y:S01]  /*1fca0*/  FFMA.FTZ R154, R154, R87, R115 ;  /* 0x000000579a9a7223 */ /* 0x000fe20000010073 */
[----:B------:R-:W-:Y:S01]  /*1fcb0*/  F2FP.BF16.F32.PACK_AB R145, R146, R145 ;  /* 0x000000919291723e */ /* 0x000fe200000010ff */
[----:B------:R-:W-:Y:S01]  /*1fcc0*/  FFMA.FTZ R0, R203, R62, R10 ;  /* 0x0000003ecb007223 */ /* 0x000fe2000001000a */
[----:B------:R-:W-:Y:S01]  /*1fcd0*/  F2FP.BF16.F32.PACK_AB R146, R148, R147 ;  /* 0x000000939492723e */ /* 0x000fe200000010ff */
[----:B------:R-:W-:Y:S01]  /*1fce0*/  FFMA.FTZ R148, R155, R84, R112 ;  /* 0x000000549b947223 */ /* 0x000fe20000010070 */
[----:B-1----:R-:W-:Y:S01]  /*1fcf0*/  FFMA.FTZ R150, R213, R88, R108 ;  /* 0x00000058d5967223 */ /* 0x002fe2000001006c */
[----:B------:R-:W-:Y:S01]  /*1fd00*/  FFMA.FTZ R151, R215, R58, R14 ;  /* 0x0000003ad7977223 */ /* 0x000fe2000001000e */
[----:B------:R-:W-:Y:S01]  /*1fd10*/  F2FP.BF16.F32.PACK_AB R140, R156, R171 ;  /* 0x000000ab9c8c723e */ /* 0x000fe200000010ff */
[----:B------:R-:W-:Y:S01]  /*1fd20*/  FFMA.FTZ R155, R158, R61, R9 ;  /* 0x0000003d9e9b7223 */ /* 0x000fe20000010009 */
        /* <DEDUP_REMOVED lines=20> */
[----:B------:R-:W-:Y:S01]  /*1fe70*/  F2FP.BF16.F32.PACK_AB R153, R157, R0 ;  /* 0x000000009d99723e */ /* 0x000fe200000010ff */
[C---:B------:R-:W-:Y:S01]  /*1fe80*/  FFMA.FTZ R0, R206.reuse, R67, R7 ;  /* 0x00000043ce007223 */ /* 0x040fe20000010007 */
        /* <DEDUP_REMOVED lines=9> */
[--C-:B------:R-:W-:Y:S01]  /*1ff20*/  IMAD.WIDE.U32 R160, R199, 0x10, R162.reuse ;  /* 0x00000010c7a07825 */ /* 0x100fe200078e00a2 */
[----:B------:R-:W-:Y:S01]  /*1ff30*/  F2FP.BF16.F32.PACK_AB R142, R204, R205 ;  /* 0x000000cdcc8e723e */ /* 0x000fe200000010ff */
[----:B------:R-:W-:Y:S01]  /*1ff40*/  UIADD3 UR18, UPT, UPT, UR18, UR16, URZ ;  /* 0x0000001012127290 */ /* 0x000fe2000fffe0ff */
[----:B------:R-:W-:Y:S01]  /*1ff50*/  F2FP.BF16.F32.PACK_AB R141, R170, R197 ;  /* 0x000000c5aa8d723e */ /* 0x000fe200000010ff */
[----:B------:R-:W-:Y:S01]  /*1ff60*/  IMAD.WIDE.U32 R162, R201, 0x10, R162 ;  /* 0x00000010c9a27825 */ /* 0x000fe200078e00a2 */
[----:B------:R-:W-:Y:S01]  /*1ff70*/  F2FP.BF16.F32.PACK_AB R151, R216, R215 ;  /* 0x000000d7d897723e */ /* 0x000fe200000010ff */
[----:B------:R-:W-:Y:S01]  /*1ff80*/  UISETP.GE.AND UP3, UPT, UR18, UR17, UPT ;  /* 0x000000111200728c */ /* 0x000fe2000bf66270 */
        /* <DEDUP_REMOVED lines=8> */
[----:B------:R0:W-:Y:S04]  /*20010*/  STG.E.128 desc[UR8][R162.64], R152 ;  /* 0x00000098a2007986 */ /* 0x0001e8000c101d08 */
[----:B------:R0:W-:Y:S01]  /*20020*/  STG.E.128 desc[UR8][R168.64], R156 ;  /* 0x0000009ca8007986 */ /* 0x0001e2000c101d08 */
[----:B------:R-:W-:Y:S05]  /*20030*/  BRA.U !UP3, `(.L_x_8012) ;  /* 0xfffffe110bb47547 */ /* 0x000fea000b83ffff */
[----:B------:R-:W-:Y:S05]  /*20040*/  EXIT ;  /* 0x000000000000794d */ /* 0x000fea0003800000 */
.L_x_8013:
        /* <DEDUP_REMOVED lines=11> */
.L_x_17977:


//--------------------- .text._ZN10layer_norm31ln_parallel_residual_fwd_kernelINS_13Kernel_traitsIf13__nv_bfloat16fS2_fjLj4096ELj1ELj1ELj4ELj16ENS_18Kernel_traits_baseILj4096EfS2_fS2_fjLj128EEEEELb1ELb1ELb0EEEvNS_9FwdParamsE --------------------------
	.section	.text._ZN10layer_norm31ln_parallel_residual_fwd_kernelINS_13Kernel_traitsIf13__nv_bfloat16fS2_fjLj4096ELj1ELj1ELj4ELj16ENS_18Kernel_traits_baseILj4096EfS2_fS2_fjLj128EEEEELb1ELb1ELb0EEEvNS_9FwdParamsE,"ax",@progbits
	.align	128
        .global         _ZN10layer_norm31ln_parallel_residual_fwd_kernelINS_13Kernel_traitsIf13__nv_bfloat16fS2_fjLj4096ELj1ELj1ELj4ELj16ENS_18Kernel_traits_baseILj4096EfS2_fS2_fjLj128EEEEELb1ELb1ELb0EEEvNS_9FwdParamsE
        .type           _ZN10layer_norm31ln_parallel_residual_fwd_kernelINS_13Kernel_traitsIf13__nv_bfloat16fS2_fjLj4096ELj1ELj1ELj4ELj16ENS_18Kernel_traits_baseILj4096EfS2_fS2_fjLj128EEEEELb1ELb1ELb0EEEvNS_9FwdParamsE,@function
        .size           _ZN10layer_norm31ln_parallel_residual_fwd_kernelINS_13Kernel_traitsIf13__nv_bfloat16fS2_fjLj4096ELj1ELj1ELj4ELj16ENS_18Kernel_traits_baseILj4096EfS2_fS2_fjLj128EEEEELb1ELb1ELb0EEEvNS_9FwdParamsE,(.L_x_17978 - _ZN10layer_norm31ln_parallel_residual_fwd_kernelINS_13Kernel_traitsIf13__nv_bfloat16fS2_fjLj4096ELj1ELj1ELj4ELj16ENS_18Kernel_traits_baseILj4096EfS2_fS2_fjLj128EEEEELb1ELb1ELb0EEEvNS_9FwdParamsE)
        .other          _ZN10layer_norm31ln_parallel_residual_fwd_kernelINS_13Kernel_traitsIf13__nv_bfloat16fS2_fjLj4096ELj1ELj1ELj4ELj16ENS_18Kernel_traits_baseILj4096EfS2_fS2_fjLj128EEEEELb1ELb1ELb0EEEvNS_9FwdParamsE,@"STO_CUDA_ENTRY STV_DEFAULT"
_ZN10layer_norm31ln_parallel_residual_fwd_kernelINS_13Kernel_traitsIf13__nv_bfloat16fS2_fjLj4096ELj1ELj1ELj4ELj16ENS_18Kernel_traits_baseILj4096EfS2_fS2_fjLj128EEEEELb1ELb1ELb0EEEvNS_9FwdParamsE:
.text._ZN10layer_norm31ln_parallel_residual_fwd_kernelINS_13Kernel_traitsIf13__nv_bfloat16fS2_fjLj4096ELj1ELj1ELj4ELj16ENS_18Kernel_traits_baseILj4096EfS2_fS2_fjLj128EEEEELb1ELb1ELb0EEEvNS_9FwdParamsE:
        /* <DEDUP_REMOVED lines=17> */
[----:B0-----:R-:W-:Y:S01]  /*0110*/  UISETP.NE.U32.AND UP0, UPT, UR4, URZ, UPT ;  /* 0x000000ff0400728c */ /* 0x001fe2000bf05070 */
[----:B------:R-:W-:Y:S01]  /*0120*/  BSSY.RECONVERGENT B0, `(.L_x_8014) ;  /* 0x000007a000007945 */ /* 0x000fe20003800200 */
[----:B------:R-:W5:Y:S02]  /*0130*/  S2UR UR6, SR_CTAID.X ;  /* 0x00000000000679c3 */ /* 0x000f640000002500 */
[----:B------:R-:W-:-:S06]  /*0140*/  UISETP.NE.AND.EX UP0, UPT, UR5, URZ, UPT, UP0 ;  /* 0x000000ff0500728c */ /* 0x000fcc000bf05300 */
[----:B------:R-:W5:Y:S02]  /*0150*/  LDC R132, c[0x0][0x360] ;  /* 0x0000d800ff847b82 */ /* 0x000f640000000800 */
[----:B-----5:R-:W-:Y:S01]  /*0160*/  IMAD R132, R132, UR6, R135 ;  /* 0x0000000684847c24 */ /* 0x020fe2000f8e0287 */
[----:B--2---:R-:W-:Y:S02]  /*0170*/  @P0 R2UR UR8, R2 ;  /* 0x00000000020802ca */ /* 0x004fe400000e0000 */
[----:B------:R-:W-:Y:S02]  /*0180*/  @P0 R2UR UR9, R3 ;  /* 0x00000000030902ca */ /* 0x000fe400000e0000 */
[C---:B------:R-:W-:Y:S02]  /*0190*/  LOP3.LUT R2, R135.reuse, 0x1f, RZ, 0xc0, !PT ;  /* 0x0000001f87027812 */ /* 0x040fe400078ec0ff */
[----:B------:R-:W-:Y:S02]  /*01a0*/  LOP3.LUT R3, R135, 0x60, RZ, 0xc0, !PT ;  /* 0x0000006087037812 */ /* 0x000fe400078ec0ff */
[----:B-1----:R-:W-:-:S02]  /*01b0*/  @P0 IADD3 R0, P1, PT, R4, R7, RZ ;  /* 0x0000000704000210 */ /* 0x002fc40007f3e0ff */
[----:B------:R-:W-:Y:S02]  /*01c0*/  SHF.R.S32.HI R4, RZ, 0x1f, R9 ;  /* 0x0000001fff047819 */ /* 0x000fe40000011409 */
[----:B------:R-:W-:Y:S01]  /*01d0*/  LOP3.LUT R81, R3, R2, RZ, 0xfc, !PT ;  /* 0x0000000203517212 */ /* 0x000fe200078efcff */
[----:B------:R-:W-:Y:S01]  /*01e0*/  @P0 IMAD.X R129, RZ, RZ, R5, P1 ;  /* 0x000000ffff810224 */ /* 0x000fe200008e0605 */
[----:B------:R-:W-:Y:S01]  /*01f0*/  LEA.HI R4, R4, R9, RZ, 0x3 ;  /* 0x0000000904047211 */ /* 0x000fe200078f18ff */
[----:B------:R-:W-:Y:S01]  /*0200*/  UIADD3 UR20, UPT, UPT, UR8, -0x61c88647, URZ ;  /* 0x9e3779b908147890 */ /* 0x000fe2000fffe0ff */
[----:B------:R-:W-:Y:S01]  /*0210*/  LOP3.LUT R131, R81, 0x7f, RZ, 0x3c, !PT ;  /* 0x0000007f51837812 */ /* 0x000fe200078e3cff */
[----:B------:R-:W-:Y:S01]  /*0220*/  UIADD3 UR21, UPT, UPT, UR9, -0x4498517b, URZ ;  /* 0xbb67ae8509157890 */ /* 0x000fe2000fffe0ff */
[----:B------:R-:W-:Y:S01]  /*0230*/  SHF.R.S32.HI R4, RZ, 0x3, R4 ;  /* 0x00000003ff047819 */ /* 0x000fe20000011404 */
[----:B------:R-:W-:Y:S01]  /*0240*/  UIADD3 UR22, UPT, UPT, UR8, 0x3c6ef372, URZ ;  /* 0x3c6ef37208167890 */ /* 0x000fe2000fffe0ff */
[--C-:B------:R-:W-:Y:S01]  /*0250*/  SHF.R.U64 R130, R0, 0x2, R129.reuse ;  /* 0x0000000200827819 */ /* 0x100fe20000001281 */
[----:B------:R-:W-:Y:S01]  /*0260*/  UIADD3 UR23, UPT, UPT, UR9, 0x76cf5d0a, URZ ;  /* 0x76cf5d0a09177890 */ /* 0x000fe2000fffe0ff */
[----:B------:R-:W-:Y:S01]  /*0270*/  SHF.R.U32.HI R129, RZ, 0x2, R129 ;  /* 0x00000002ff817819 */ /* 0x000fe20000011681 */
[----:B------:R-:W-:Y:S01]  /*0280*/  IMAD.IADD R131, R4, 0x1, R131 ;  /* 0x0000000104837824 */ /* 0x000fe200078e0283 */
        /* <DEDUP_REMOVED lines=58> */
.L_x_8015:
        /* <DEDUP_REMOVED lines=17> */
[----:B--2---:R-:W-:-:S03]  /*0740*/  @P1 IMAD.WIDE.U32 R12, R81, 0x20, R12 ;  /* 0x00000020510c1825 */ /* 0x004fc600078e000c */
[----:B------:R0:W5:Y:S01]  /*0750*/  @P0 LDG.E.128 R36, desc[UR10][R10.64+0x10] ;  /* 0x0000100a0a240981 */ /* 0x000162000c1e1d00 */
[----:B------:R-:W-:-:S03]  /*0760*/  @P1 VIADD R81, R81, 0x80 ;  /* 0x0000008051511836 */ /* 0x000fc60000000000 */
        /* <DEDUP_REMOVED lines=21> */
.L_x_8016:
[----:B------:R-:W-:Y:S05]  /*08c0*/  BSYNC.RECONVERGENT B0 ;  /* 0x0000000000007941 */ /* 0x000fea0003800200 */
.L_x_8014:
[----:B------:R-:W1:Y:S02]  /*08d0*/  LDCU UR4, c[0x0][0x384] ;  /* 0x00007080ff0477ac */ /* 0x000e640008000800 */
[----:B-1----:R-:W-:-:S06]  /*08e0*/  UISETP.GE.AND UP0, UPT, UR6, UR4, UPT ;  /* 0x000000040600728c */ /* 0x002fcc000bf06270 */
[----:B------:R-:W-:-:S13]  /*08f0*/  PLOP3.LUT P0, PT, PT, PT, UP0, 0x80, 0x8 ;  /* 0x000000000008781c */ /* 0x000fda0003f0f008 */
[----:B------:R-:W-:Y:S05]  /*0900*/  @P0 EXIT ;  /* 0x000000000000094d */ /* 0x000fea0003800000 */
[----:B0-----:R-:W-:Y:S01]  /*0910*/  IMAD.HI.U32 R6, R132, -0x326172a9, RZ ;  /* 0xcd9e8d5784067827 */ /* 0x001fe200078e00ff */
[----:B------:R-:W0:Y:S03]  /*0920*/  LDCU UR7, c[0x0][0x408] ;  /* 0x00008100ff0777ac */ /* 0x000e260008000800 */
[C---:B------:R-:W-:Y:S01]  /*0930*/  IMAD.HI.U32 R5, R130.reuse, -0x2daee0ad, RZ ;  /* 0xd2511f5382057827 */ /* 0x040fe200078e00ff */
[----:B------:R-:W-:Y:S01]  /*0940*/  LOP3.LUT R6, R129, UR8, R6, 0x96, !PT ;  /* 0x0000000881067c12 */ /* 0x000fe2000f8e9606 */
[----:B------:R-:W1:Y:S02]  /*0950*/  LDCU UR38, c[0x0][0x388] ;  /* 0x00007100ff2677ac */ /* 0x000e640008000800 */
[----:B------:R-:W-:Y:S01]  /*0960*/  IMAD R10, R130, -0x2daee0ad, RZ ;  /* 0xd2511f53820a7824 */ /* 0x000fe200078e02ff */
[----:B------:R-:W-:Y:S01]  /*0970*/  LOP3.LUT R5, R5, UR9, RZ, 0x3c, !PT ;  /* 0x0000000905057c12 */ /* 0x000fe2000f8e3cff */
[----:B------:R-:W-:Y:S01]  /*0980*/  IMAD.HI.U32 R9, R6, -0x2daee0ad, RZ ;  /* 0xd2511f5306097827 */ /* 0x000fe200078e00ff */
[----:B------:R-:W2:Y:S03]  /*0990*/  LDCU.U8 UR16, c[0x0][0x410] ;  /* 0x00008200ff1077ac */ /* 0x000ea60008000000 */
[----:B------:R-:W-:Y:S01]  /*09a0*/  IMAD R8, R132, -0x326172a9, RZ ;  /* 0xcd9e8d5784087824 */ /* 0x000fe200078e02ff */
[----:B------:R-:W-:Y:S01]  /*09b0*/  LOP3.LUT R9, R10, UR21, R9, 0x96, !PT ;  /* 0x000000150a097c12 */ /* 0x000fe2000f8e9609 */
[C---:B------:R-:W-:Y:S01]  /*09c0*/  IMAD.HI.U32 R7, R5.reuse, -0x326172a9, RZ ;  /* 0xcd9e8d5705077827 */ /* 0x040fe200078e00ff */
[----:B------:R-:W3:Y:S03]  /*09d0*/  LDCU UR17, c[0x0][0x400] ;  /* 0x00008000ff1177ac */ /* 0x000ee60008000800 */
        /* <DEDUP_REMOVED lines=8> */
[----:B------:R-:W0:Y:S02]  /*0a60*/  LDCU.64 UR18, c[0x0][0x380] ;  /* 0x00007000ff1277ac */ /* 0x000e240008000a00 */
        /* <DEDUP_REMOVED lines=33> */
[----:B------:R-:W-:Y:S01]  /*0c80*/  VIADDMNMX R12, R10, -R3, RZ, !PT ;  /* 0x800000030a0c7246 */ /* 0x000fe200078001ff */
[----:B------:R-:W-:Y:S01]  /*0c90*/  IMAD R11, R6, -0x326172a9, RZ ;  /* 0xcd9e8d57060b7824 */ /* 0x000fe200078e02ff */
[----:B------:R-:W-:Y:S01]  /*0ca0*/  LOP3.LUT R7, R8, UR32, R7, 0x96, !PT ;  /* 0x0000002008077c12 */ /* 0x000fe2000f8e9607 */
[----:B------:R-:W-:Y:S01]  /*0cb0*/  IMAD.HI.U32 R6, R9, -0x326172a9, RZ ;  /* 0xcd9e8d5709067827 */ /* 0x000fe200078e00ff */
[----:B------:R-:W-:Y:S02]  /*0cc0*/  LOP3.LUT R15, R4, 0xffffff00, RZ, 0xc0, !PT ;  /* 0xffffff00040f7812 */ /* 0x000fe400078ec0ff */
[----:B------:R-:W-:Y:S01]  /*0cd0*/  VIMNMX R12, PT, PT, R12, 0x20, PT ;  /* 0x000000200c0c7848 */ /* 0x000fe20003fe0100 */
[----:B------:R-:W-:Y:S01]  /*0ce0*/  IMAD R8, R5, -0x2daee0ad, RZ ;  /* 0xd2511f5305087824 */ /* 0x000fe200078e02ff */
[----:B------:R-:W-:Y:S01]  /*0cf0*/  LOP3.LUT R6, R11, UR34, R6, 0x96, !PT ;  /* 0x000000220b067c12 */ /* 0x000fe2000f8e9606 */
[----:B------:R-:W-:Y:S01]  /*0d00*/  IMAD.HI.U32 R3, R7, -0x2daee0ad, RZ ;  /* 0xd2511f5307037827 */ /* 0x000fe200078e00ff */
[----:B------:R-:W-:-:S02]  /*0d10*/  LEA R12, R12, R15, 0x3 ;  /* 0x0000000f0c0c7211 */ /* 0x000fc400078e18ff */
[----:B------:R-:W-:Y:S01]  /*0d20*/  LOP3.LUT R11, R0, 0x3, RZ, 0xc0, !PT ;  /* 0x00000003000b7812 */ /* 0x000fe200078ec0ff */
[----:B------:R-:W-:Y:S01]  /*0d30*/  IMAD R2, R2, -0x20, R10 ;  /* 0xffffffe002027824 */ /* 0x000fe200078e020a */
[----:B------:R-:W-:Y:S01]  /*0d40*/  I2FP.F32.U32 R12, R12 ;  /* 0x0000000c000c7245 */ /* 0x000fe20000201000 */
[----:B------:R-:W-:Y:S01]  /*0d50*/  IMAD R4, R9, -0x326172a9, RZ ;  /* 0xcd9e8d5709047824 */ /* 0x000fe200078e02ff */
[----:B------:R-:W-:Y:S01]  /*0d60*/  LOP3.LUT R3, R8, UR35, R3, 0x96, !PT ;  /* 0x0000002308037c12 */ /* 0x000fe2000f8e9603 */
[----:B------:R-:W-:Y:S01]  /*0d70*/  IMAD R7, R7, -0x2daee0ad, RZ ;  /* 0xd2511f5307077824 */ /* 0x000fe200078e02ff */
[----:B------:R-:W-:Y:S01]  /*0d80*/  VIMNMX R2, PT, PT, RZ, R2, !PT ;  /* 0x00000002ff027248 */ /* 0x000fe20007fe0100 */
[----:B------:R-:W-:Y:S01]  /*0d90*/  IMAD.HI.U32 R14, R6, -0x2daee0ad, RZ ;  /* 0xd2511f53060e7827 */ /* 0x000fe200078e00ff */
[----:B------:R-:W0:Y:S02]  /*0da0*/  MUFU.RCP R12, R12 ;  /* 0x0000000c000c7308 */ /* 0x000e240000001000 */
[----:B------:R-:W-:Y:S01]  /*0db0*/  VIMNMX R2, PT, PT, R2, 0x20, PT ;  /* 0x0000002002027848 */ /* 0x000fe20003fe0100 */
[----:B------:R-:W-:Y:S01]  /*0dc0*/  IMAD.HI.U32 R13, R3, -0x326172a9, RZ ;  /* 0xcd9e8d57030d7827 */ /* 0x000fe200078e00ff */
[----:B------:R-:W-:-:S03]  /*0dd0*/  LOP3.LUT R14, R7, UR37, R14, 0x96, !PT ;  /* 0x00000025070e7c12 */ /* 0x000fc6000f8e960e */
[----:B------:R-:W-:Y:S01]  /*0de0*/  IMAD R15, R2, 0x8, R15 ;  /* 0x00000008020f7824 */ /* 0x000fe200078e020f */
[----:B------:R-:W-:Y:S01]  /*0df0*/  LOP3.LUT R13, R4, UR36, R13, 0x96, !PT ;  /* 0x00000024040d7c12 */ /* 0x000fe2000f8e960d */
[----:B------:R-:W-:Y:S02]  /*0e00*/  IMAD.MOV.U32 R9, RZ, RZ, RZ ;  /* 0x000000ffff097224 */ /* 0x000fe400078e00ff */
[----:B------:R-:W-:Y:S02]  /*0e10*/  IMAD R134, R6, -0x2daee0ad, RZ ;  /* 0xd2511f5306867824 */ /* 0x000fe400078e02ff */
[----:B-1234-:R-:W-:-:S07]  /*0e20*/  IMAD R10, R3, -0x326172a9, RZ ;  /* 0xcd9e8d57030a7824 */ /* 0x01efce00078e02ff */
.L_x_8524:
        /* <DEDUP_REMOVED lines=11> */
[----:B0-----:R-:W-:Y:S02]  /*0ee0*/  ISETP.NE.U32.AND P1, PT, RZ, UR14, PT ;  /* 0x0000000eff007c0c */ /* 0x001fe4000bf25070 */
[----:B------:R-:W-:Y:S02]  /*0ef0*/  ISETP.NE.AND.EX P0, PT, RZ, UR13, PT, P0 ;  /* 0x0000000dff007c0c */ /* 0x000fe4000bf05300 */
[----:B------:R-:W-:-:S11]  /*0f00*/  ISETP.NE.AND.EX P1, PT, RZ, UR15, PT, P1 ;  /* 0x0000000fff007c0c */ /* 0x000fd6000bf25310 */
[----:B------:R-:W0:Y:S08]  /*0f10*/  @P0 LDC.64 R92, c[0x0][0x398] ;  /* 0x0000e600ff5c0b82 */ /* 0x000e300000000a00 */
[----:B------:R-:W2:Y:S01]  /*0f20*/  @P1 LDC.64 R94, c[0x0][0x3a0] ;  /* 0x0000e800ff5e1b82 */ /* 0x000ea20000000a00 */
[----:B-1----:R-:W-:-:S06]  /*0f30*/  IMAD.WIDE.U32 R96, R133, 0x10, R96 ;  /* 0x0000001085607825 */ /* 0x002fcc00078e0060 */
[----:B------:R-:W5:Y:S01]  /*0f40*/  LDG.E.128 R96, desc[UR10][R96.64] ;  /* 0x0000000a60607981 */ /* 0x000f62000c1e1d00 */
[----:B0-----:R-:W-:-:S05]  /*0f50*/  @P0 IMAD.WIDE.U32 R92, R133, 0x10, R92 ;  /* 0x00000010855c0825 */ /* 0x001fca00078e005c */
        /* <DEDUP_REMOVED lines=23> */
.L_x_8022:
        /* <DEDUP_REMOVED lines=13> */
.L_x_8024:
[----:B------:R-:W-:Y:S05]  /*11a0*/  BSYNC.RECONVERGENT B2 ;  /* 0x0000000000027941 */ /* 0x000fea0003800200 */
.L_x_8023:
        /* <DEDUP_REMOVED lines=42> */
.L_x_8021:
[----:B------:R-:W-:Y:S05]  /*1450*/  BSYNC.RECONVERGENT B1 ;  /* 0x0000000000017941 */ /* 0x000fea0003800200 */
.L_x_8020:
[----:B------:R-:W0:Y:S01]  /*1460*/  LDC R125, c[0x0][0x404] ;  /* 0x00010100ff7d7b82 */ /* 0x000e220000000800 */
[----:B------:R-:W-:Y:S01]  /*1470*/  HFMA2 R126, -RZ, RZ, 0.1171875, 0 ;  /* 0x2f800000ff7e7431 */ /* 0x000fe200000001ff */
[----:B------:R-:W-:Y:S01]  /*1480*/  I2FP.F32.U32 R11, R92 ;  /* 0x0000005c000b7245 */ /* 0x000fe20000201000 */
[----:B------:R-:W-:Y:S01]  /*1490*/  BSSY.RECONVERGENT B1, `(.L_x_8025) ;  /* 0x000004b000017945 */ /* 0x000fe20003800200 */
[----:B------:R-:W-:Y:S01]  /*14a0*/  ISETP.NE.AND P2, PT, R93, 0x1, PT ;  /* 0x000000015d00780c */ /* 0x000fe20003f45270 */
[----:B-----5:R-:W-:Y:S01]  /*14b0*/  IMAD.U32 R127, R96, 0x10000, RZ ;  /* 0x00010000607f7824 */ /* 0x020fe200078e00ff */
[----:B------:R-:W-:Y:S01]  /*14c0*/  LOP3.LUT R128, R128, 0xffffffef, RZ, 0xc0, !PT ;  /* 0xffffffef80807812 */ /* 0x000fe200078ec0ff */
[----:B------:R-:W-:Y:S01]  /*14d0*/  IMAD.MOV.U32 R94, RZ, RZ, 0x2 ;  /* 0x00000002ff5e7424 */ /* 0x000fe200078e00ff */
[----:B------:R-:W-:Y:S01]  /*14e0*/  PRMT R134, R96, 0x7632, R134 ;  /* 0x0000763260867816 */ /* 0x000fe20000000086 */
[----:B------:R-:W-:Y:S01]  /*14f0*/  FFMA.FTZ R92, R11, R126, 1.1641532182693481445e-10 ;  /* 0x2f0000000b5c7423 */ /* 0x000fe2000001007e */
[----:B------:R-:W-:-:S04]  /*1500*/  IMAD.MOV.U32 R11, RZ, RZ, R10 ;  /* 0x000000ffff0b7224 */ /* 0x000fc800078e000a */
        /* <DEDUP_REMOVED lines=11> */
.L_x_8027:
        /* <DEDUP_REMOVED lines=13> */
.L_x_8029:
[----:B------:R-:W-:Y:S05]  /*1690*/  BSYNC.RECONVERGENT B2 ;  /* 0x0000000000027941 */ /* 0x000fea0003800200 */
.L_x_8028:
        /* <DEDUP_REMOVED lines=42> */
.L_x_8026:
[----:B------:R-:W-:Y:S05]  /*1940*/  BSYNC.RECONVERGENT B1 ;  /* 0x0000000000017941 */ /* 0x000fea0003800200 */
.L_x_8025:
        /* <DEDUP_REMOVED lines=19> */
.L_x_8032:
        /* <DEDUP_REMOVED lines=13> */
.L_x_8034:
[----:B------:R-:W-:Y:S05]  /*1b50*/  BSYNC.RECONVERGENT B2 ;  /* 0x0000000000027941 */ /* 0x000fea0003800200 */
.L_x_8033:
        /* <DEDUP_REMOVED lines=42> */
.L_x_8031:
[----:B------:R-:W-:Y:S05]  /*1e00*/  BSYNC.RECONVERGENT B1 ;  /* 0x0000000000017941 */ /* 0x000fea0003800200 */
.L_x_8030:
        /* <DEDUP_REMOVED lines=20> */
.L_x_8037:
        /* <DEDUP_REMOVED lines=13> */
.L_x_8039:
[----:B------:R-:W-:Y:S05]  /*2020*/  BSYNC.RECONVERGENT B2 ;  /* 0x0000000000027941 */ /* 0x000fea0003800200 */
.L_x_8038:
        /* <DEDUP_REMOVED lines=42> */
.L_x_8036:
[----:B------:R-:W-:Y:S05]  /*22d0*/  BSYNC.RECONVERGENT B1 ;  /* 0x0000000000017941 */ /* 0x000fea0003800200 */
.L_x_8035:
        /* <DEDUP_REMOVED lines=19> */
.L_x_8042:
        /* <DEDUP_REMOVED lines=13> */
.L_x_8044:
[----:B------:R-:W-:Y:S05]  /*24e0*/  BSYNC.RECONVERGENT B2 ;  /* 0x0000000000027941 */ /* 0x000fea0003800200 */
.L_x_8043:
        /* <DEDUP_REMOVED lines=42> */
.L_x_8041:
[----:B------:R-:W-:Y:S05]  /*2790*/  BSYNC.RECONVERGENT B1 ;  /* 0x0000000000017941 */ /* 0x000fea0003800200 */
.L_x_8040:
        /* <DEDUP_REMOVED lines=18> */
.L_x_8047:
        /* <DEDUP_REMOVED lines=13> */
.L_x_8049:
[----:B------:R-:W-:Y:S05]  /*2990*/  BSYNC.RECONVERGENT B2 ;  /* 0x0000000000027941 */ /* 0x000fea0003800200 */
.L_x_8048:
        /* <DEDUP_REMOVED lines=42> */
.L_x_8046:
[----:B------:R-:W-:Y:S05]  /*2c40*/  BSYNC.RECONVERGENT B1 ;  /* 0x0000000000017941 */ /* 0x000fea0003800200 */
.L_x_8045:
[----:B------:R-:W-:Y:S01]  /*2c50*/  ISETP.NE.AND P4, PT, R94, 0x1, PT ;  /* 0x000000015e00780c */ /* 0x000fe20003f85270 */
[----:B------:R-:W-:Y:S01]  /*2c60*/  BSSY.RECONVERGENT B1, `(.L_x_8050) ;  /* 0x0000049000017945 */ /* 0x000fe20003800200 */
[----:B------:R-:W-:Y:S01]  /*2c70*/  I2FP.F32.U32 R11, R11 ;  /* 0x0000000b000b7245 */ /* 0x000fe20000201000 */
[----:B------:R-:W-:Y:S02]  /*2c80*/  IMAD.U32 R98, R98, 0x10000, RZ ;  /* 0x0001000062627824 */ /* 0x000fe400078e00ff */
        /* <DEDUP_REMOVED lines=13> */
.L_x_8052:
        /* <DEDUP_REMOVED lines=13> */
.L_x_8054:
[----:B------:R-:W-:Y:S05]  /*2e30*/  BSYNC.RECONVERGENT B2 ;  /* 0x0000000000027941 */ /* 0x000fea0003800200 */
.L_x_8053:
        /* <DEDUP_REMOVED lines=43> */
.L_x_8051:
[----:B------:R-:W-:Y:S05]  /*30f0*/  BSYNC.RECONVERGENT B1 ;  /* 0x0000000000017941 */ /* 0x000fea0003800200 */
.L_x_8050:
[----:B------:R-:W-:Y:S01]  /*3100*/  ISETP.NE.AND P5, PT, R95, 0x1, PT ;  /* 0x000000015f00780c */ /* 0x000fe20003fa5270 */
[----:B------:R-:W-:Y:S01]  /*3110*/  BSSY.RECONVERGENT B1, `(.L_x_8055) ;  /* 0x000004a000017945 */ /* 0x000fe20003800200 */
[----:B------:R-:W-:Y:S01]  /*3120*/  I2FP.F32.U32 R11, R11 ;  /* 0x0000000b000b7245 */ /* 0x000fe20000201000 */
[----:B------:R-:W-:Y:S01]  /*3130*/  IMAD.MOV.U32 R93, RZ, RZ, R10 ;  /* 0x000000ffff5d7224 */ /* 0x000fe200078e000a */
[C---:B------:R-:W-:Y:S02]  /*3140*/  SHF.L.U32 R138, R99.reuse, 0x10, RZ ;  /* 0x00000010638a7819 */ /* 0x040fe400000006ff */
[----:B------:R-:W-:Y:S01]  /*3150*/  PRMT R99, R99, 0x7632, R99 ;  /* 0x0000763263637816 */ /* 0x000fe20000000063 */
        /* <DEDUP_REMOVED lines=12> */
.L_x_8057:
        /* <DEDUP_REMOVED lines=13> */
.L_x_8059:
[----:B------:R-:W-:Y:S05]  /*32f0*/  BSYNC.RECONVERGENT B2 ;  /* 0x0000000000027941 */ /* 0x000fea0003800200 */
.L_x_8058:
        /* <DEDUP_REMOVED lines=43> */
.L_x_8056:
[----:B------:R-:W-:Y:S05]  /*35b0*/  BSYNC.RECONVERGENT B1 ;  /* 0x0000000000017941 */ /* 0x000fea0003800200 */
.L_x_8055:
        /* <DEDUP_REMOVED lines=8> */
[C---:B------:R-:W-:Y:S01]  /*3640*/  LOP3.LUT P0, RZ, R128.reuse, 0x8, RZ, 0xc0, !PT ;  /* 0x0000000880ff7812 */ /* 0x040fe2000780c0ff */
        /* <DEDUP_REMOVED lines=29> */
.L_x_8019:
        /* <DEDUP_REMOVED lines=16> */
.L_x_8063:
        /* <DEDUP_REMOVED lines=13> */
.L_x_8065:
[----:B------:R-:W-:Y:S05]  /*39f0*/  BSYNC.RECONVERGENT B2 ;  /* 0x0000000000027941 */ /* 0x000fea0003800200 */
.L_x_8064:
        /* <DEDUP_REMOVED lines=40> */
[----:B------:R-:W-:-:S07]  /*3c80*/  IMAD.MOV.U32 R2, RZ, RZ, R134 ;  /* 0x000000ffff027224 */ /* 0x000fce00078e0086 */
.L_x_8062:
[----:B------:R-:W-:Y:S05]  /*3c90*/  BSYNC.RECONVERGENT B1 ;  /* 0x0000000000017941 */ /* 0x000fea0003800200 */
.L_x_8061:
        /* <DEDUP_REMOVED lines=24> */
.L_x_8068:
        /* <DEDUP_REMOVED lines=13> */
.L_x_8070:
[----:B------:R-:W-:Y:S05]  /*3ef0*/  BSYNC.RECONVERGENT B2 ;  /* 0x0000000000027941 */ /* 0x000fea0003800200 */
.L_x_8069:
        /* <DEDUP_REMOVED lines=42> */
.L_x_8067:
[----:B------:R-:W-:Y:S05]  /*41a0*/  BSYNC.RECONVERGENT B1 ;  /* 0x0000000000017941 */ /* 0x000fea0003800200 */
.L_x_8066:
[----:B------:R-:W-:Y:S01]  /*41b0*/  I2FP.F32.U32 R3, R3 ;  /* 0x0000000300037245 */ /* 0x000fe20000201000 */
[----:B------:R-:W-:Y:S01]  /*41c0*/  IMAD.U32 R4, R80, 0x10000, RZ ;  /* 0x0001000050047824 */ /* 0x000fe200078e00ff */
[----:B------:R-:W-:Y:S01]  /*41d0*/  ISETP.NE.AND P3, PT, R5, 0x1, PT ;  /* 0x000000010500780c */ /* 0x000fe20003f65270 */
[----:B------:R-:W-:Y:S02]  /*41e0*/  BSSY.RECONVERGENT B1, `(.L_x_8071) ;  /* 0x000004c000017945 */ /* 0x000fe40003800200 */
[----:B------:R-:W-:Y:S01]  /*41f0*/  FFMA.FTZ R3, R3, R126, 1.1641532182693481445e-10 ;  /* 0x2f00000003037423 */ /* 0x000fe2000001007e */
[----:B------:R-:W-:-:S04]  /*4200*/  FMUL.FTZ R4, R4, R125 ;  /* 0x0000007d04047220 */ /* 0x000fc80000410000 */
[----:B------:R-:W-:Y:S02]  /*4210*/  FSETP.GTU.FTZ.AND P2, PT, R3, R0, PT ;  /* 0x000000000300720b */ /* 0x000fe40003f5c000 */
[----:B------:R-:W-:Y:S01]  /*4220*/  FSEL R3, R2, RZ, P4 ;  /* 0x000000ff02037208 */ /* 0x000fe20002000000 */
[----:B------:R-:W-:Y:S01]  /*4230*/  IMAD.MOV.U32 R2, RZ, RZ, R10 ;  /* 0x000000ffff027224 */ /* 0x000fe200078e000a */
        /* <DEDUP_REMOVED lines=14> */
.L_x_8073:
        /* <DEDUP_REMOVED lines=13> */
.L_x_8075:
[----:B------:R-:W-:Y:S05]  /*43f0*/  BSYNC.RECONVERGENT B2 ;  /* 0x0000000000027941 */ /* 0x000fea0003800200 */
.L_x_8074:
        /* <DEDUP_REMOVED lines=42> */
.L_x_8072:
[----:B------:R-:W-:Y:S05]  /*46a0*/  BSYNC.RECONVERGENT B1 ;  /* 0x0000000000017941 */ /* 0x000fea0003800200 */
.L_x_8071:
        /* <DEDUP_REMOVED lines=20> */
.L_x_8078:
        /* <DEDUP_REMOVED lines=13> */
.L_x_8080:
[----:B------:R-:W-:Y:S05]  /*48c0*/  BSYNC.RECONVERGENT B2 ;  /* 0x0000000000027941 */ /* 0x000fea0003800200 */
.L_x_8079:
        /* <DEDUP_REMOVED lines=42> */
.L_x_8077:
[----:B------:R-:W-:Y:S05]  /*4b70*/  BSYNC.RECONVERGENT B1 ;  /* 0x0000000000017941 */ /* 0x000fea0003800200 */
.L_x_8076:
[----:B------:R-:W-:Y:S01]  /*4b80*/  I2FP.F32.U32 R3, R3 ;  /* 0x0000000300037245 */ /* 0x000fe20000201000 */
[----:B------:R-:W-:Y:S01]  /*4b90*/  BSSY.RECONVERGENT B1, `(.L_x_8081) ;  /* 0x000004f000017945 */ /* 0x000fe20003800200 */
[----:B------:R-:W-:Y:S02]  /*4ba0*/  PRMT R4, R80, 0x7632, R4 ;  /* 0x0000763250047816 */ /* 0x000fe40000000004 */
[----:B------:R-:W-:Y:S01]  /*4bb0*/  ISETP.NE.AND P3, PT, R5, 0x1, PT ;  /* 0x000000010500780c */ /* 0x000fe20003f65270 */
[----:B------:R-:W-:Y:S01]  /*4bc0*/  FFMA.FTZ R3, R3, R126, 1.1641532182693481445e-10 ;  /* 0x2f00000003037423 */ /* 0x000fe2000001007e */
[----:B------:R-:W-:Y:S01]  /*4bd0*/  FSEL R93, R2, RZ, P4 ;  /* 0x000000ff025d7208 */ /* 0x000fe20002000000 */
[----:B------:R-:W-:Y:S02]  /*4be0*/  IMAD.U32 R4, R4, 0x10000, RZ ;  /* 0x0001000004047824 */ /* 0x000fe400078e00ff */
[----:B------:R-:W-:Y:S01]  /*4bf0*/  IMAD.MOV.U32 R2, RZ, RZ, R10 ;  /* 0x000000ffff027224 */ /* 0x000fe200078e000a */
[----:B------:R-:W-:Y:S01]  /*4c00*/  FSETP.GTU.FTZ.AND P2, PT, R3, R0, PT ;  /* 0x000000000300720b */ /* 0x000fe20003f5c000 */
[----:B------:R-:W-:-:S03]  /*4c10*/  FMUL.FTZ R4, R4, R125 ;  /* 0x0000007d04047220 */ /* 0x000fc60000410000 */
        /* <DEDUP_REMOVED lines=14> */
.L_x_8083:
        /* <DEDUP_REMOVED lines=13> */
.L_x_8085:
[----:B------:R-:W-:Y:S05]  /*4dd0*/  BSYNC.RECONVERGENT B2 ;  /* 0x0000000000027941 */ /* 0x000fea0003800200 */
.L_x_8084:
        /* <DEDUP_REMOVED lines=42> */
.L_x_8082:
[----:B------:R-:W-:Y:S05]  /*5080*/  BSYNC.RECONVERGENT B1 ;  /* 0x0000000000017941 */ /* 0x000fea0003800200 */
.L_x_8081:
[----:B------:R-:W-:Y:S01]  /*5090*/  I2FP.F32.U32 R3, R2 ;  /* 0x0000000200037245 */ /* 0x000fe20000201000 */
[----:B------:R-:W-:Y:S01]  /*50a0*/  IMAD.U32 R2, R97, 0x10000, RZ ;  /* 0x0001000061027824 */ /* 0x000fe200078e00ff */
[----:B------:R-:W-:Y:S01]  /*50b0*/  ISETP.NE.AND P2, PT, R4, 0x1, PT ;  /* 0x000000010400780c */ /* 0x000fe20003f45270 */
[----:B------:R-:W-:Y:S01]  /*50c0*/  BSSY.RECONVERGENT B1, `(.L_x_8086) ;  /* 0x000004b000017945 */ /* 0x000fe20003800200 */
[----:B------:R-:W-:Y:S01]  /*50d0*/  LOP3.LUT R128, R128, 0xfffffffb, RZ, 0xc0, !PT ;  /* 0xfffffffb80807812 */ /* 0x000fe200078ec0ff */
[----:B------:R-:W-:Y:S01]  /*50e0*/  FFMA.FTZ R3, R3, R126, 1.1641532182693481445e-10 ;  /* 0x2f00000003037423 */ /* 0x000fe2000001007e */
[----:B------:R-:W-:Y:S01]  /*50f0*/  PRMT R97, R97, 0x7632, R97 ;  /* 0x0000763261617816 */ /* 0x000fe20000000061 */
[----:B------:R-:W-:Y:S02]  /*5100*/  IMAD.MOV.U32 R5, RZ, RZ, 0x2 ;  /* 0x00000002ff057424 */ /* 0x000fe400078e00ff */
[----:B------:R-:W-:Y:S01]  /*5110*/  FMUL.FTZ R2, R125, R2 ;  /* 0x000000027d027220 */ /* 0x000fe20000410000 */
[----:B------:R-:W-:-:S02]  /*5120*/  FSETP.LE.FTZ.AND P4, PT, R3, R0, PT ;  /* 0x000000000300720b */ /* 0x000fc40003f93000 */
        /* <DEDUP_REMOVED lines=11> */
.L_x_8088:
        /* <DEDUP_REMOVED lines=13> */
.L_x_8090:
[----:B------:R-:W-:Y:S05]  /*52b0*/  BSYNC.RECONVERGENT B2 ;  /* 0x0000000000027941 */ /* 0x000fea0003800200 */
.L_x_8089:
        /* <DEDUP_REMOVED lines=43> */
.L_x_8087:
[----:B------:R-:W-:Y:S05]  /*5570*/  BSYNC.RECONVERGENT B1 ;  /* 0x0000000000017941 */ /* 0x000fea0003800200 */
.L_x_8086:
[----:B------:R-:W-:Y:S01]  /*5580*/  I2FP.F32.U32 R3, R3 ;  /* 0x0000000300037245 */ /* 0x000fe20000201000 */
[----:B------:R-:W-:Y:S01]  /*5590*/  BSSY.RECONVERGENT B1, `(.L_x_8091) ;  /* 0x000004e000017945 */ /* 0x000fe20003800200 */
[----:B------:R-:W-:-:S03]  /*55a0*/  SHF.L.U32 R4, R81, 0x10, RZ ;  /* 0x0000001051047819 */ /* 0x000fc600000006ff */
[----:B------:R-:W-:Y:S02]  /*55b0*/  FFMA.FTZ R3, R3, R126, 1.1641532182693481445e-10 ;  /* 0x2f00000003037423 */ /* 0x000fe4000001007e */
[----:B------:R-:W-:-:S03]  /*55c0*/  FMUL.FTZ R4, R4, R125 ;  /* 0x0000007d04047220 */ /* 0x000fc60000410000 */
[----:B------:R-:W-:Y:S02]  /*55d0*/  FSETP.GTU.FTZ.AND P2, PT, R3, R0, PT ;  /* 0x000000000300720b */ /* 0x000fe40003f5c000 */
        /* <DEDUP_REMOVED lines=17> */
.L_x_8093:
        /* <DEDUP_REMOVED lines=13> */
.L_x_8095:
[----:B------:R-:W-:Y:S05]  /*57c0*/  BSYNC.RECONVERGENT B2 ;  /* 0x0000000000027941 */ /* 0x000fea0003800200 */
.L_x_8094:
        /* <DEDUP_REMOVED lines=42> */
.L_x_8092:
[----:B------:R-:W-:Y:S05]  /*5a70*/  BSYNC.RECONVERGENT B1 ;  /* 0x0000000000017941 */ /* 0x000fea0003800200 */
.L_x_8091:
        /* <DEDUP_REMOVED lines=20> */
.L_x_8098:
        /* <DEDUP_REMOVED lines=13> */
.L_x_8100:
[----:B------:R-:W-:Y:S05]  /*5c90*/  BSYNC.RECONVERGENT B2 ;  /* 0x0000000000027941 */ /* 0x000fea0003800200 */
.L_x_8099:
        /* <DEDUP_REMOVED lines=43> */
.L_x_8097:
[----:B------:R-:W-:Y:S05]  /*5f50*/  BSYNC.RECONVERGENT B1 ;  /* 0x0000000000017941 */ /* 0x000fea0003800200 */
.L_x_8096:
[----:B------:R-:W-:Y:S01]  /*5f60*/  I2FP.F32.U32 R3, R3 ;  /* 0x0000000300037245 */ /* 0x000fe20000201000 */
[----:B------:R-:W-:Y:S01]  /*5f70*/  BSSY.RECONVERGENT B1, `(.L_x_8101) ;  /* 0x0000050000017945 */ /* 0x000fe20003800200 */
[----:B------:R-:W-:Y:S01]  /*5f80*/  PRMT R4, R81, 0x7632, R4 ;  /* 0x0000763251047816 */ /* 0x000fe20000000004 */
[----:B------:R-:W-:Y:S01]  /*5f90*/  HFMA2 R96, -RZ, RZ, 0, 1.1920928955078125e-07 ;  /* 0x00000002ff607431 */ /* 0x000fe200000001ff */
[----:B------:R-:W-:Y:S01]  /*5fa0*/  FSEL R95, R2, RZ, P4 ;  /* 0x000000ff025f7208 */ /* 0x000fe20002000000 */
[----:B------:R-:W-:Y:S01]  /*5fb0*/  FFMA.FTZ R3, R3, R126, 1.1641532182693481445e-10 ;  /* 0x2f00000003037423 */ /* 0x000fe2000001007e */
[----:B------:R-:W-:Y:S02]  /*5fc0*/  IMAD.MOV.U32 R2, RZ, RZ, R10 ;  /* 0x000000ffff027224 */ /* 0x000fe400078e000a */
[----:B------:R-:W-:Y:S02]  /*5fd0*/  IMAD.U32 R4, R4, 0x10000, RZ ;  /* 0x0001000004047824 */ /* 0x000fe400078e00ff */
[----:B------:R-:W-:-:S02]  /*5fe0*/  FSETP.GTU.FTZ.AND P2, PT, R3, R0, PT ;  /* 0x000000000300720b */ /* 0x000fc40003f5c000 */
[----:B------:R-:W-:Y:S02]  /*5ff0*/  FMUL.FTZ R4, R4, R125 ;  /* 0x0000007d04047220 */ /* 0x000fe40000410000 */
[----:B------:R-:W-:-:S03]  /*6000*/  SEL R5, RZ, 0x1, P2 ;  /* 0x00000001ff057807 */ /* 0x000fc60001000000 */
        /* <DEDUP_REMOVED lines=13> */
.L_x_8103:
        /* <DEDUP_REMOVED lines=13> */
.L_x_8105:
[----:B------:R-:W-:Y:S05]  /*61b0*/  BSYNC.RECONVERGENT B2 ;  /* 0x0000000000027941 */ /* 0x000fea0003800200 */
.L_x_8104:
        /* <DEDUP_REMOVED lines=43> */
.L_x_8102:
[----:B------:R-:W-:Y:S05]  /*6470*/  BSYNC.RECONVERGENT B1 ;  /* 0x0000000000017941 */ /* 0x000fea0003800200 */
.L_x_8101:
[----:B------:R-:W-:Y:S01]  /*6480*/  ISETP.NE.AND P3, PT, R96, 0x1, PT ;  /* 0x000000016000780c */ /* 0x000fe20003f65270 */
[----:B------:R-:W-:Y:S01]  /*6490*/  BSSY.RECONVERGENT B1, `(.L_x_8106) ;  /* 0x000004b000017945 */ /* 0x000fe20003800200 */
[----:B------:R-:W-:Y:S01]  /*64a0*/  I2FP.F32.U32 R3, R2 ;  /* 0x0000000200037245 */ /* 0x000fe20000201000 */
[C---:B------:R-:W-:Y:S01]  /*64b0*/  IMAD.U32 R2, R98.reuse, 0x10000, RZ ;  /* 0x0001000062027824 */ /* 0x040fe200078e00ff */
[----:B------:R-:W-:Y:S01]  /*64c0*/  PRMT R98, R98, 0x7632, R98 ;  /* 0x0000763262627816 */ /* 0x000fe20000000062 */
[----:B------:R-:W-:Y:S02]  /*64d0*/  IMAD.MOV.U32 R11, RZ, RZ, 0x2 ;  /* 0x00000002ff0b7424 */ /* 0x000fe400078e00ff */
        /* <DEDUP_REMOVED lines=13> */
.L_x_8108:
        /* <DEDUP_REMOVED lines=13> */
.L_x_8110:
[----:B------:R-:W-:Y:S05]  /*6680*/  BSYNC.RECONVERGENT B2 ;  /* 0x0000000000027941 */ /* 0x000fea0003800200 */
.L_x_8109:
        /* <DEDUP_REMOVED lines=43> */
.L_x_8107:
[----:B------:R-:W-:Y:S05]  /*6940*/  BSYNC.RECONVERGENT B1 ;  /* 0x0000000000017941 */ /* 0x000fea0003800200 */
.L_x_8106:
[----:B------:R-:W-:Y:S01]  /*6950*/  I2FP.F32.U32 R3, R4 ;  /* 0x0000000400037245 */ /* 0x000fe20000201000 */
[----:B------:R-:W-:Y:S01]  /*6960*/  IMAD.U32 R4, R82, 0x10000, RZ ;  /* 0x0001000052047824 */ /* 0x000fe200078e00ff */
[----:B------:R-:W-:Y:S01]  /*6970*/  BSSY.RECONVERGENT B1, `(.L_x_8111) ;  /* 0x000004e000017945 */ /* 0x000fe20003800200 */
[----:B------:R-:W-:Y:S02]  /*6980*/  HFMA2 R97, -RZ, RZ, 0, 1.1920928955078125e-07 ;  /* 0x00000002ff617431 */ /* 0x000fe400000001ff */
[----:B------:R-:W-:Y:S01]  /*6990*/  FFMA.FTZ R3, R3, R126, 1.1641532182693481445e-10 ;  /* 0x2f00000003037423 */ /* 0x000fe2000001007e */
[----:B------:R-:W-:-:S04]  /*69a0*/  FMUL.FTZ R4, R4, R125 ;  /* 0x0000007d04047220 */ /* 0x000fc80000410000 */
[----:B------:R-:W-:Y:S02]  /*69b0*/  FSETP.GTU.FTZ.AND P3, PT, R3, R0, PT ;  /* 0x000000000300720b */ /* 0x000fe40003f7c000 */
[----:B------:R-:W-:Y:S01]  /*69c0*/  FSEL R3, R2, RZ, P2 ;  /* 0x000000ff02037208 */ /* 0x000fe20001000000 */
[----:B------:R-:W-:Y:S01]  /*69d0*/  IMAD.MOV.U32 R2, RZ, RZ, R10 ;  /* 0x000000ffff027224 */ /* 0x000fe200078e000a */
        /* <DEDUP_REMOVED lines=14> */
.L_x_8113:
        /* <DEDUP_REMOVED lines=13> */
.L_x_8115:
[----:B------:R-:W-:Y:S05]  /*6b90*/  BSYNC.RECONVERGENT B2 ;  /* 0x0000000000027941 */ /* 0x000fea0003800200 */
.L_x_8114:
        /* <DEDUP_REMOVED lines=43> */
.L_x_8112:
[----:B------:R-:W-:Y:S05]  /*6e50*/  BSYNC.RECONVERGENT B1 ;  /* 0x0000000000017941 */ /* 0x000fea0003800200 */
.L_x_8111:
[----:B------:R-:W-:Y:S01]  /*6e60*/  ISETP.NE.AND P4, PT, R97, 0x1, PT ;  /* 0x000000016100780c */ /* 0x000fe20003f85270 */
[----:B------:R-:W-:Y:S01]  /*6e70*/  BSSY.RECONVERGENT B1, `(.L_x_8116) ;  /* 0x0000049000017945 */ /* 0x000fe20003800200 */
[----:B------:R-:W-:Y:S01]  /*6e80*/  I2FP.F32.U32 R3, R2 ;  /* 0x0000000200037245 */ /* 0x000fe20000201000 */
[----:B------:R-:W-:Y:S02]  /*6e90*/  IMAD.U32 R2, R98, 0x10000, RZ ;  /* 0x0001000062027824 */ /* 0x000fe400078e00ff */
        /* <DEDUP_REMOVED lines=14> */
.L_x_8118:
        /* <DEDUP_REMOVED lines=13> */
.L_x_8120:
[----:B------:R-:W-:Y:S05]  /*7050*/  BSYNC.RECONVERGENT B2 ;  /* 0x0000000000027941 */ /* 0x000fea0003800200 */
.L_x_8119:
        /* <DEDUP_REMOVED lines=42> */
.L_x_8117:
[----:B------:R-:W-:Y:S05]  /*7300*/  BSYNC.RECONVERGENT B1 ;  /* 0x0000000000017941 */ /* 0x000fea0003800200 */
.L_x_8116:
[----:B------:R-:W-:Y:S01]  /*7310*/  I2FP.F32.U32 R3, R11 ;  /* 0x0000000b00037245 */ /* 0x000fe20000201000 */
[----:B------:R-:W-:Y:S01]  /*7320*/  BSSY.RECONVERGENT B1, `(.L_x_8121) ;  /* 0x000004f000017945 */ /* 0x000fe20003800200 */
[----:B------:R-:W-:Y:S01]  /*7330*/  PRMT R11, R82, 0x7632, R11 ;  /* 0x00007632520b7816 */ /* 0x000fe2000000000b */
[----:B------:R-:W-:Y:S01]  /*7340*/  IMAD.MOV.U32 R134, RZ, RZ, 0x2 ;  /* 0x00000002ff867424 */ /* 0x000fe200078e00ff */
[----:B------:R-:W-:Y:S01]  /*7350*/  FSEL R97, R2, RZ, P3 ;  /* 0x000000ff02617208 */ /* 0x000fe20001800000 */
[----:B------:R-:W-:Y:S01]  /*7360*/  FFMA.FTZ R3, R3, R126, 1.1641532182693481445e-10 ;  /* 0x2f00000003037423 */ /* 0x000fe2000001007e */
[----:B------:R-:W-:Y:S01]  /*7370*/  MOV R2, R10 ;  /* 0x0000000a00027202 */ /* 0x000fe20000000f00 */
[----:B------:R-:W-:-:S03]  /*7380*/  IMAD.U32 R98, R11, 0x10000, RZ ;  /* 0x000100000b627824 */ /* 0x000fc600078e00ff */
[----:B------:R-:W-:Y:S01]  /*7390*/  FSETP.GTU.FTZ.AND P4, PT, R3, R0, PT ;  /* 0x000000000300720b */ /* 0x000fe20003f9c000 */
[----:B------:R-:W-:-:S03]  /*73a0*/  FMUL.FTZ R98, R98, R125 ;  /* 0x0000007d62627220 */ /* 0x000fc60000410000 */
        /* <DEDUP_REMOVED lines=14> */
.L_x_8123:
        /* <DEDUP_REMOVED lines=13> */
.L_x_8125:
[----:B------:R-:W-:Y:S05]  /*7560*/  BSYNC.RECONVERGENT B2 ;  /* 0x0000000000027941 */ /* 0x000fea0003800200 */
.L_x_8124:
        /* <DEDUP_REMOVED lines=42> */
.L_x_8122:
[----:B------:R-:W-:Y:S05]  /*7810*/  BSYNC.RECONVERGENT B1 ;  /* 0x0000000000017941 */ /* 0x000fea0003800200 */
.L_x_8121:
        /* <DEDUP_REMOVED lines=19> */
.L_x_8128:
        /* <DEDUP_REMOVED lines=13> */
.L_x_8130:
[----:B------:R-:W-:Y:S05]  /*7a20*/  BSYNC.RECONVERGENT B2 ;  /* 0x0000000000027941 */ /* 0x000fea0003800200 */
.L_x_8129:
        /* <DEDUP_REMOVED lines=42> */
.L_x_8127:
[----:B------:R-:W-:Y:S05]  /*7cd0*/  BSYNC.RECONVERGENT B1 ;  /* 0x0000000000017941 */ /* 0x000fea0003800200 */
.L_x_8126:
        /* <DEDUP_REMOVED lines=24> */
.L_x_8133:
        /* <DEDUP_REMOVED lines=13> */
.L_x_8135:
[----:B------:R-:W-:Y:S05]  /*7f30*/  BSYNC.RECONVERGENT B2 ;  /* 0x0000000000027941 */ /* 0x000fea0003800200 */
.L_x_8134:
        /* <DEDUP_REMOVED lines=42> */
.L_x_8132:
[----:B------:R-:W-:Y:S05]  /*81e0*/  BSYNC.RECONVERGENT B1 ;  /* 0x0000000000017941 */ /* 0x000fea0003800200 */
.L_x_8131:
[----:B------:R-:W-:Y:S01]  /*81f0*/  ISETP.NE.AND P6, PT, R136, 0x1, PT ;  /* 0x000000018800780c */ /* 0x000fe20003fc5270 */
[----:B------:R-:W-:Y:S01]  /*8200*/  IMAD.U32 R134, R99, 0x10000, RZ ;  /* 0x0001000063867824 */ /* 0x000fe200078e00ff */
[----:B------:R-:W-:Y:S01]  /*8210*/  I2FP.F32.U32 R11, R127 ;  /* 0x0000007f000b7245 */ /* 0x000fe20000201000 */
[----:B------:R-:W-:Y:S01]  /*8220*/  BSSY.RECONVERGENT B1, `(.L_x_8136) ;  /* 0x0000049000017945 */ /* 0x000fe20003800200 */
[----:B------:R-:W-:Y:S02]  /*8230*/  IMAD.MOV.U32 R135, RZ, RZ, R10 ;  /* 0x000000ffff877224 */ /* 0x000fe400078e000a */
[----:B------:R-:W-:Y:S01]  /*8240*/  FMUL.FTZ R99, R134, R125 ;  /* 0x0000007d86637220 */ /* 0x000fe20000410000 */
[----:B------:R-:W-:Y:S01]  /*8250*/  FFMA.FTZ R127, R11, R126, 1.1641532182693481445e-10 ;  /* 0x2f0000000b7f7423 */ /* 0x000fe2000001007e */
[----:B------:R-:W-:-:S04]  /*8260*/  IMAD.MOV.U32 R11, RZ, RZ, 0x2 ;  /* 0x00000002ff0b7424 */ /* 0x000fc800078e00ff */
        /* <DEDUP_REMOVED lines=10> */
.L_x_8138:
        /* <DEDUP_REMOVED lines=15> */
.L_x_8140:
[----:B------:R-:W-:Y:S05]  /*8400*/  BSYNC.RECONVERGENT B2 ;  /* 0x0000000000027941 */ /* 0x000fea0003800200 */
.L_x_8139:
        /* <DEDUP_REMOVED lines=40> */
[----:B------:R-:W-:Y:S02]  /*8690*/  LOP3.LUT R14, R134, UR37, R137, 0x96, !PT ;  /* 0x00000025860e7c12 */ /* 0x000fe4000f8e9689 */
[----:B------:R-:W-:-:S07]  /*86a0*/  MOV R124, R136 ;  /* 0x00000088007c7202 */ /* 0x000fce0000000f00 */
.L_x_8137:
[----:B------:R-:W-:Y:S05]  /*86b0*/  BSYNC.RECONVERGENT B1 ;  /* 0x0000000000017941 */ /* 0x000fea0003800200 */
.L_x_8136:
        /* <DEDUP_REMOVED lines=11> */
.L_x_8060:
        /* <DEDUP_REMOVED lines=44> */
.L_x_8141:
[----:B01----:R-:W-:Y:S01]  /*8a30*/  MOV R134, R124 ;  /* 0x0000007c00867202 */ /* 0x003fe20000000f00 */
[----:B------:R-:W-:-:S07]  /*8a40*/  VIADD R124, R133, 0x80 ;  /* 0x00000080857c7836 */ /* 0x000fce0000000000 */
.L_x_8018:
[----:B0-----:R-:W-:Y:S05]  /*8a50*/  BSYNC.RECONVERGENT B0 ;  /* 0x0000000000007941 */ /* 0x001fea0003800200 */
.L_x_8017:
[----:B------:R-:W-:Y:S01]  /*8a60*/  ISETP.GE.U32.AND P0, PT, R131, 0x100, PT ;  /* 0x000001008300780c */ /* 0x000fe20003f06070 */
[----:B------:R-:W-:Y:S01]  /*8a70*/  BSSY.RECONVERGENT B0, `(.L_x_8142) ;  /* 0x00007ba000007945 */ /* 0x000fe20003800200 */
[----:B------:R-:W-:-:S11]  /*8a80*/  LOP3.LUT R128, R128, 0xffffff7f, RZ, 0xc0, !PT ;  /* 0xffffff7f80807812 */ /* 0x000fd600078ec0ff */
[----:B------:R-:W-:Y:S01]  /*8a90*/  @P0 LOP3.LUT R128, R128, 0x80, RZ, 0xfc, !PT ;  /* 0x0000008080800812 */ /* 0x000fe200078efcff */
        /* <DEDUP_REMOVED lines=32> */
.L_x_8147:
        /* <DEDUP_REMOVED lines=13> */
.L_x_8149:
[----:B------:R-:W-:Y:S05]  /*8d70*/  BSYNC.RECONVERGENT B2 ;  /* 0x0000000000027941 */ /* 0x000fea0003800200 */
.L_x_8148:
        /* <DEDUP_REMOVED lines=41> */
.L_x_8146:
[----:B------:R-:W-:Y:S05]  /*9010*/  BSYNC.RECONVERGENT B1 ;  /* 0x0000000000017941 */ /* 0x000fea0003800200 */
.L_x_8145:
[----:B------:R-:W1:Y:S01]  /*9020*/  LDC R0, c[0x0][0x404] ;  /* 0x00010100ff007b82 */ /* 0x000e620000000800 */
[----:B------:R-:W-:Y:S01]  /*9030*/  HFMA2 R127, -RZ, RZ, 0.1171875, 0 ;  /* 0x2f800000ff7f7431 */ /* 0x000fe200000001ff */
[----:B------:R-:W-:Y:S01]  /*9040*/  I2FP.F32.U32 R2, R2 ;  /* 0x0000000200027245 */ /* 0x000fe20000201000 */
[----:B------:R-:W-:Y:S01]  /*9050*/  BSSY.RECONVERGENT B1, `(.L_x_8150) ;  /* 0x000004d000017945 */ /* 0x000fe20003800200 */
[----:B------:R-:W-:Y:S01]  /*9060*/  ISETP.NE.AND P2, PT, R4, 0x1, PT ;  /* 0x000000010400780c */ /* 0x000fe20003f45270 */
[----:B------:R-:W-:Y:S01]  /*9070*/  IMAD.MOV.U32 R5, RZ, RZ, 0x2 ;  /* 0x00000002ff057424 */ /* 0x000fe200078e00ff */
[----:B------:R-:W-:Y:S02]  /*9080*/  LOP3.LUT R128, R128, 0xffffffef, RZ, 0xc0, !PT ;  /* 0xffffffef80807812 */ /* 0x000fe400078ec0ff */
[----:B------:R-:W2:Y:S01]  /*9090*/  LDC R125, c[0x0][0x408] ;  /* 0x00010200ff7d7b82 */ /* 0x000ea20000000800 */
[----:B------:R-:W-:Y:S01]  /*90a0*/  FFMA.FTZ R3, R2, R127, 1.1641532182693481445e-10 ;  /* 0x2f00000002037423 */ /* 0x000fe2000001007f */
[C---:B-----5:R-:W-:Y:S01]  /*90b0*/  IMAD.U32 R2, R104.reuse, 0x10000, RZ ;  /* 0x0001000068027824 */ /* 0x060fe200078e00ff */
[----:B------:R-:W-:-:S03]  /*90c0*/  PRMT R104, R104, 0x7632, R104 ;  /* 0x0000763268687816 */ /* 0x000fc60000000068 */
[----:B-1----:R-:W-:Y:S01]  /*90d0*/  FSETP.LE.FTZ.AND P4, PT, R3, R0, PT ;  /* 0x000000000300720b */ /* 0x002fe20003f93000 */
[----:B------:R-:W-:Y:S02]  /*90e0*/  IMAD.MOV.U32 R3, RZ, RZ, R10 ;  /* 0x000000ffff037224 */ /* 0x000fe400078e000a */
[----:B--2---:R-:W-:-:S10]  /*90f0*/  FMUL.FTZ R2, R2, R125 ;  /* 0x0000007d02027220 */ /* 0x004fd40000410000 */
        /* <DEDUP_REMOVED lines=10> */
.L_x_8152:
        /* <DEDUP_REMOVED lines=13> */
.L_x_8154:
[----:B------:R-:W-:Y:S05]  /*9270*/  BSYNC.RECONVERGENT B2 ;  /* 0x0000000000027941 */ /* 0x000fea0003800200 */
.L_x_8153:
[----:B------:R-:W-:Y:S01]  /*9280*/  IMAD.WIDE.U32 R6, R132, -0x326172a9, RZ ;  /* 0xcd9e8d5784067825 */ /* 0x000fe200078e00ff */
[----:B0-----:R-:W-:-:S03]  /*9290*/  LOP3.LUT R100, R9, UR9, R5, 0x96, !PT ;  /* 0x0000000909647c12 */ /* 0x001fc6000f8e9605 */
        /* <DEDUP_REMOVED lines=40> */
.L_x_8151:
[----:B------:R-:W-:Y:S05]  /*9520*/  BSYNC.RECONVERGENT B1 ;  /* 0x0000000000017941 */ /* 0x000fea0003800200 */
.L_x_8150:
[----:B------:R-:W-:Y:S01]  /*9530*/  I2FP.F32.U32 R4, R3 ;  /* 0x0000000300047245 */ /* 0x000fe20000201000 */
[----:B------:R-:W-:Y:S01]  /*9540*/  IMAD.U32 R6, R80, 0x10000, RZ ;  /* 0x0001000050067824 */ /* 0x000fe200078e00ff */
[----:B------:R-:W-:Y:S01]  /*9550*/  ISETP.NE.AND P3, PT, R5, 0x1, PT ;  /* 0x000000010500780c */ /* 0x000fe20003f65270 */
[----:B------:R-:W-:Y:S02]  /*9560*/  BSSY.RECONVERGENT B1, `(.L_x_8155) ;  /* 0x000004c000017945 */ /* 0x000fe40003800200 */
[----:B------:R-:W-:Y:S01]  /*9570*/  FFMA.FTZ R3, R4, R127, 1.1641532182693481445e-10 ;  /* 0x2f00000004037423 */ /* 0x000fe2000001007f */
[----:B------:R-:W-:Y:S01]  /*9580*/  FMUL.FTZ R6, R6, R125 ;  /* 0x0000007d06067220 */ /* 0x000fe20000410000 */
[----:B------:R-:W-:-:S03]  /*9590*/  IMAD.MOV.U32 R4, RZ, RZ, 0x2 ;  /* 0x00000002ff047424 */ /* 0x000fc600078e00ff */
[----:B------:R-:W-:Y:S02]  /*95a0*/  FSETP.GTU.FTZ.AND P2, PT, R3, R0, PT ;  /* 0x000000000300720b */ /* 0x000fe40003f5c000 */
[----:B------:R-:W-:Y:S02]  /*95b0*/  FSEL R3, R2, RZ, P4 ;  /* 0x000000ff02037208 */ /* 0x000fe40002000000 */
[----:B0-----:R-:W-:Y:S02]  /*95c0*/  FSEL R100, R6, RZ, !P2 ;  /* 0x000000ff06647208 */ /* 0x001fe40005000000 */
        /* <DEDUP_REMOVED lines=13> */
.L_x_8157:
        /* <DEDUP_REMOVED lines=13> */
.L_x_8159:
[----:B------:R-:W-:Y:S05]  /*9770*/  BSYNC.RECONVERGENT B2 ;  /* 0x0000000000027941 */ /* 0x000fea0003800200 */
.L_x_8158:
        /* <DEDUP_REMOVED lines=42> */
.L_x_8156:
[----:B------:R-:W-:Y:S05]  /*9a20*/  BSYNC.RECONVERGENT B1 ;  /* 0x0000000000017941 */ /* 0x000fea0003800200 */
.L_x_8155:
        /* <DEDUP_REMOVED lines=8> */
[----:B------:R-:W-:Y:S02]  /*9ab0*/  IMAD.MOV.U32 R3, RZ, RZ, R10 ;  /* 0x000000ffff037224 */ /* 0x000fe400078e000a */
[----:B------:R-:W-:-:S10]  /*9ac0*/  FMUL.FTZ R2, R2, R125 ;  /* 0x0000007d02027220 */ /* 0x000fd40000410000 */
        /* <DEDUP_REMOVED lines=10> */
.L_x_8162:
        /* <DEDUP_REMOVED lines=13> */
.L_x_8164:
[----:B------:R-:W-:Y:S05]  /*9c40*/  BSYNC.RECONVERGENT B2 ;  /* 0x0000000000027941 */ /* 0x000fea0003800200 */
.L_x_8163:
        /* <DEDUP_REMOVED lines=42> */
.L_x_8161:
[----:B------:R-:W-:Y:S05]  /*9ef0*/  BSYNC.RECONVERGENT B1 ;  /* 0x0000000000017941 */ /* 0x000fea0003800200 */
.L_x_8160:
[----:B------:R-:W-:Y:S01]  /*9f00*/  I2FP.F32.U32 R4, R3 ;  /* 0x0000000300047245 */ /* 0x000fe20000201000 */
[----:B------:R-:W-:Y:S01]  /*9f10*/  BSSY.RECONVERGENT B1, `(.L_x_8165) ;  /* 0x000004f000017945 */ /* 0x000fe20003800200 */
[----:B------:R-:W-:Y:S02]  /*9f20*/  PRMT R3, R80, 0x7632, R3 ;  /* 0x0000763250037816 */ /* 0x000fe40000000003 */
[----:B------:R-:W-:Y:S01]  /*9f30*/  FSEL R101, R2, RZ, P4 ;  /* 0x000000ff02657208 */ /* 0x000fe20002000000 */
[----:B------:R-:W-:Y:S01]  /*9f40*/  IMAD.MOV.U32 R2, RZ, RZ, R10 ;  /* 0x000000ffff027224 */ /* 0x000fe200078e000a */
[----:B------:R-:W-:Y:S01]  /*9f50*/  SHF.L.U32 R6, R3, 0x10, RZ ;  /* 0x0000001003067819 */ /* 0x000fe200000006ff */
[----:B------:R-:W-:Y:S01]  /*9f60*/  FFMA.FTZ R3, R4, R127, 1.1641532182693481445e-10 ;  /* 0x2f00000004037423 */ /* 0x000fe2000001007f */
[----:B------:R-:W-:-:S03]  /*9f70*/  IMAD.MOV.U32 R4, RZ, RZ, 0x2 ;  /* 0x00000002ff047424 */ /* 0x000fc600078e00ff */
[----:B------:R-:W-:Y:S01]  /*9f80*/  FMUL.FTZ R6, R6, R125 ;  /* 0x0000007d06067220 */ /* 0x000fe20000410000 */
        /* <DEDUP_REMOVED lines=15> */
.L_x_8167:
        /* <DEDUP_REMOVED lines=13> */
.L_x_8169:
[----:B------:R-:W-:Y:S05]  /*a150*/  BSYNC.RECONVERGENT B2 ;  /* 0x0000000000027941 */ /* 0x000fea0003800200 */
.L_x_8168:
        /* <DEDUP_REMOVED lines=42> */
.L_x_8166:
[----:B------:R-:W-:Y:S05]  /*a400*/  BSYNC.RECONVERGENT B1 ;  /* 0x0000000000017941 */ /* 0x000fea0003800200 */
.L_x_8165:
[----:B------:R-:W-:Y:S01]  /*a410*/  I2FP.F32.U32 R2, R2 ;  /* 0x0000000200027245 */ /* 0x000fe20000201000 */
[----:B------:R-:W-:Y:S01]  /*a420*/  BSSY.RECONVERGENT B1, `(.L_x_8170) ;  /* 0x000004d000017945 */ /* 0x000fe20003800200 */
[----:B------:R-:W-:Y:S01]  /*a430*/  ISETP.NE.AND P2, PT, R4, 0x1, PT ;  /* 0x000000010400780c */ /* 0x000fe20003f45270 */
[----:B------:R-:W-:Y:S01]  /*a440*/  IMAD.MOV.U32 R5, RZ, RZ, 0x2 ;  /* 0x00000002ff057424 */ /* 0x000fe200078e00ff */
[----:B------:R-:W-:Y:S01]  /*a450*/  LOP3.LUT R128, R128, 0xfffffffb, RZ, 0xc0, !PT ;  /* 0xfffffffb80807812 */ /* 0x000fe200078ec0ff */
[----:B------:R-:W-:Y:S01]  /*a460*/  FFMA.FTZ R3, R2, R127, 1.1641532182693481445e-10 ;  /* 0x2f00000002037423 */ /* 0x000fe2000001007f */
[C---:B------:R-:W-:Y:S01]  /*a470*/  IMAD.U32 R2, R105.reuse, 0x10000, RZ ;  /* 0x0001000069027824 */ /* 0x040fe200078e00ff */
[----:B------:R-:W-:-:S03]  /*a480*/  PRMT R105, R105, 0x7632, R105 ;  /* 0x0000763269697816 */ /* 0x000fc60000000069 */
        /* <DEDUP_REMOVED lines=13> */
.L_x_8172:
        /* <DEDUP_REMOVED lines=13> */
.L_x_8174:
[----:B------:R-:W-:Y:S05]  /*a630*/  BSYNC.RECONVERGENT B2 ;  /* 0x0000000000027941 */ /* 0x000fea0003800200 */
.L_x_8173:
        /* <DEDUP_REMOVED lines=43> */
.L_x_8171:
[----:B------:R-:W-:Y:S05]  /*a8f0*/  BSYNC.RECONVERGENT B1 ;  /* 0x0000000000017941 */ /* 0x000fea0003800200 */
.L_x_8170:
        /* <DEDUP_REMOVED lines=23> */
.L_x_8177:
        /* <DEDUP_REMOVED lines=13> */
.L_x_8179:
[----:B------:R-:W-:Y:S05]  /*ab40*/  BSYNC.RECONVERGENT B2 ;  /* 0x0000000000027941 */ /* 0x000fea0003800200 */
.L_x_8178:
        /* <DEDUP_REMOVED lines=42> */
.L_x_8176:
[----:B------:R-:W-:Y:S05]  /*adf0*/  BSYNC.RECONVERGENT B1 ;  /* 0x0000000000017941 */ /* 0x000fea0003800200 */
.L_x_8175:
[----:B------:R-:W-:Y:S01]  /*ae00*/  I2FP.F32.U32 R2, R2 ;  /* 0x0000000200027245 */ /* 0x000fe20000201000 */
[----:B------:R-:W-:Y:S01]  /*ae10*/  BSSY.RECONVERGENT B1, `(.L_x_8180) ;  /* 0x000004c000017945 */ /* 0x000fe20003800200 */
[----:B------:R-:W-:Y:S01]  /*ae20*/  ISETP.NE.AND P2, PT, R11, 0x1, PT ;  /* 0x000000010b00780c */ /* 0x000fe20003f45270 */
[----:B------:R-:W-:Y:S01]  /*ae30*/  IMAD.MOV.U32 R5, RZ, RZ, R10 ;  /* 0x000000ffff057224 */ /* 0x000fe200078e000a */
[----:B------:R-:W-:Y:S01]  /*ae40*/  SHF.L.U32 R4, R105, 0x10, RZ ;  /* 0x0000001069047819 */ /* 0x000fe200000006ff */
[----:B------:R-:W-:Y:S01]  /*ae50*/  FFMA.FTZ R3, R2, R127, 1.1641532182693481445e-10 ;  /* 0x2f00000002037423 */ /* 0x000fe2000001007f */
[----:B------:R-:W-:Y:S01]  /*ae60*/  LOP3.LUT R128, R128, 0xfffffffd, RZ, 0xc0, !PT ;  /* 0xfffffffd80807812 */ /* 0x000fe200078ec0ff */
[----:B------:R-:W-:Y:S02]  /*ae70*/  IMAD.MOV.U32 R105, RZ, RZ, 0x2 ;  /* 0x00000002ff697424 */ /* 0x000fe400078e00ff */
        /* <DEDUP_REMOVED lines=12> */
.L_x_8182:
        /* <DEDUP_REMOVED lines=13> */
.L_x_8184:
[----:B------:R-:W-:Y:S05]  /*b010*/  BSYNC.RECONVERGENT B2 ;  /* 0x0000000000027941 */ /* 0x000fea0003800200 */
.L_x_8183:
        /* <DEDUP_REMOVED lines=43> */
.L_x_8181:
[----:B------:R-:W-:Y:S05]  /*b2d0*/  BSYNC.RECONVERGENT B1 ;  /* 0x0000000000017941 */ /* 0x000fea0003800200 */
.L_x_8180:
[----:B------:R-:W-:Y:S01]  /*b2e0*/  PRMT R3, R81, 0x7632, R3 ;  /* 0x0000763251037816 */ /* 0x000fe20000000003 */
[----:B------:R-:W-:Y:S01]  /*b2f0*/  BSSY.RECONVERGENT B1, `(.L_x_8185) ;  /* 0x0000050000017945 */ /* 0x000fe20003800200 */
[----:B------:R-:W-:Y:S02]  /*b300*/  I2FP.F32.U32 R4, R5 ;  /* 0x0000000500047245 */ /* 0x000fe40000201000 */
[----:B------:R-:W-:Y:S01]  /*b310*/  FSEL R103, R2, RZ, P4 ;  /* 0x000000ff02677208 */ /* 0x000fe20002000000 */
[----:B------:R-:W-:Y:S01]  /*b320*/  IMAD.U32 R104, R3, 0x10000, RZ ;  /* 0x0001000003687824 */ /* 0x000fe200078e00ff */
[----:B------:R-:W-:Y:S01]  /*b330*/  MOV R2, R10 ;  /* 0x0000000a00027202 */ /* 0x000fe20000000f00 */
[----:B------:R-:W-:Y:S02]  /*b340*/  FFMA.FTZ R3, R4, R127, 1.1641532182693481445e-10 ;  /* 0x2f00000004037423 */ /* 0x000fe4000001007f */
[----:B------:R-:W-:-:S03]  /*b350*/  FMUL.FTZ R104, R104, R125 ;  /* 0x0000007d68687220 */ /* 0x000fc60000410000 */
        /* <DEDUP_REMOVED lines=16> */
.L_x_8187:
        /* <DEDUP_REMOVED lines=13> */
.L_x_8189:
[----:B------:R-:W-:Y:S05]  /*b530*/  BSYNC.RECONVERGENT B2 ;  /* 0x0000000000027941 */ /* 0x000fea0003800200 */
.L_x_8188:
        /* <DEDUP_REMOVED lines=43> */
.L_x_8186:
[----:B------:R-:W-:Y:S05]  /*b7f0*/  BSYNC.RECONVERGENT B1 ;  /* 0x0000000000017941 */ /* 0x000fea0003800200 */
.L_x_8185:
        /* <DEDUP_REMOVED lines=19> */
.L_x_8192:
        /* <DEDUP_REMOVED lines=13> */
.L_x_8194:
[----:B------:R-:W-:Y:S05]  /*ba00*/  BSYNC.RECONVERGENT B2 ;  /* 0x0000000000027941 */ /* 0x000fea0003800200 */
.L_x_8193:
        /* <DEDUP_REMOVED lines=42> */
.L_x_8191:
[----:B------:R-:W-:Y:S05]  /*bcb0*/  BSYNC.RECONVERGENT B1 ;  /* 0x0000000000017941 */ /* 0x000fea0003800200 */
.L_x_8190:
        /* <DEDUP_REMOVED lines=23> */
.L_x_8197:
        /* <DEDUP_REMOVED lines=13> */
.L_x_8199:
[----:B------:R-:W-:Y:S05]  /*bf00*/  BSYNC.RECONVERGENT B2 ;  /* 0x0000000000027941 */ /* 0x000fea0003800200 */
.L_x_8198:
        /* <DEDUP_REMOVED lines=43> */
.L_x_8196:
[----:B------:R-:W-:Y:S05]  /*c1c0*/  BSYNC.RECONVERGENT B1 ;  /* 0x0000000000017941 */ /* 0x000fea0003800200 */
.L_x_8195:
        /* <DEDUP_REMOVED lines=18> */
.L_x_8202:
        /* <DEDUP_REMOVED lines=13> */
.L_x_8204:
[----:B------:R-:W-:Y:S05]  /*c3c0*/  BSYNC.RECONVERGENT B2 ;  /* 0x0000000000027941 */ /* 0x000fea0003800200 */
.L_x_8203:
        /* <DEDUP_REMOVED lines=42> */
.L_x_8201:
[----:B------:R-:W-:Y:S05]  /*c670*/  BSYNC.RECONVERGENT B1 ;  /* 0x0000000000017941 */ /* 0x000fea0003800200 */
.L_x_8200:
[----:B------:R-:W-:Y:S01]  /*c680*/  I2FP.F32.U32 R106, R11 ;  /* 0x0000000b006a7245 */ /* 0x000fe20000201000 */
[----:B------:R-:W-:Y:S01]  /*c690*/  BSSY.RECONVERGENT B1, `(.L_x_8205) ;  /* 0x000004f000017945 */ /* 0x000fe20003800200 */
[----:B------:R-:W-:Y:S01]  /*c6a0*/  PRMT R3, R82, 0x7632, R3 ;  /* 0x0000763252037816 */ /* 0x000fe20000000003 */
[----:B------:R-:W-:Y:S01]  /*c6b0*/  IMAD.MOV.U32 R136, RZ, RZ, 0x2 ;  /* 0x00000002ff887424 */ /* 0x000fe200078e00ff */
[----:B------:R-:W-:Y:S01]  /*c6c0*/  FSEL R105, R2, RZ, P3 ;  /* 0x000000ff02697208 */ /* 0x000fe20001800000 */
[----:B------:R-:W-:Y:S01]  /*c6d0*/  IMAD.MOV.U32 R2, RZ, RZ, R10 ;  /* 0x000000ffff027224 */ /* 0x000fe200078e000a */
[----:B------:R-:W-:Y:S01]  /*c6e0*/  SHF.L.U32 R134, R3, 0x10, RZ ;  /* 0x0000001003867819 */ /* 0x000fe200000006ff */
[----:B------:R-:W-:-:S04]  /*c6f0*/  FFMA.FTZ R3, R106, R127, 1.1641532182693481445e-10 ;  /* 0x2f0000006a037423 */ /* 0x000fc8000001007f */
        /* <DEDUP_REMOVED lines=16> */
.L_x_8207:
        /* <DEDUP_REMOVED lines=13> */
.L_x_8209:
[----:B------:R-:W-:Y:S05]  /*c8d0*/  BSYNC.RECONVERGENT B2 ;  /* 0x0000000000027941 */ /* 0x000fea0003800200 */
.L_x_8208:
        /* <DEDUP_REMOVED lines=41> */
[----:B------:R-:W-:-:S07]  /*cb70*/  LOP3.LUT R14, R134, UR37, R139, 0x96, !PT ;  /* 0x00000025860e7c12 */ /* 0x000fce000f8e968b */
.L_x_8206:
[----:B------:R-:W-:Y:S05]  /*cb80*/  BSYNC.RECONVERGENT B1 ;  /* 0x0000000000017941 */ /* 0x000fea0003800200 */
.L_x_8205:
[----:B------:R-:W-:Y:S01]  /*cb90*/  ISETP.NE.AND P5, PT, R136, 0x1, PT ;  /* 0x000000018800780c */ /* 0x000fe20003fa5270 */
[C---:B------:R-:W-:Y:S01]  /*cba0*/  IMAD.U32 R106, R107.reuse, 0x10000, RZ ;  /* 0x000100006b6a7824 */ /* 0x040fe200078e00ff */
[----:B------:R-:W-:Y:S01]  /*cbb0*/  I2FP.F32.U32 R2, R2 ;  /* 0x0000000200027245 */ /* 0x000fe20000201000 */
[----:B------:R-:W-:Y:S01]  /*cbc0*/  BSSY.RECONVERGENT B1, `(.L_x_8210) ;  /* 0x0000048000017945 */ /* 0x000fe20003800200 */
        /* <DEDUP_REMOVED lines=15> */
.L_x_8212:
        /* <DEDUP_REMOVED lines=13> */
.L_x_8214:
[----:B------:R-:W-:Y:S05]  /*cd90*/  BSYNC.RECONVERGENT B2 ;  /* 0x0000000000027941 */ /* 0x000fea0003800200 */
.L_x_8213:
        /* <DEDUP_REMOVED lines=42> */
.L_x_8211:
[----:B------:R-:W-:Y:S05]  /*d040*/  BSYNC.RECONVERGENT B1 ;  /* 0x0000000000017941 */ /* 0x000fea0003800200 */
.L_x_8210:
[----:B------:R-:W-:Y:S01]  /*d050*/  I2FP.F32.U32 R106, R134 ;  /* 0x00000086006a7245 */ /* 0x000fe20000201000 */
[----:B------:R-:W-:Y:S01]  /*d060*/  IMAD.U32 R134, R83, 0x10000, RZ ;  /* 0x0001000053867824 */ /* 0x000fe200078e00ff */
[----:B------:R-:W-:Y:S01]  /*d070*/  FSEL R135, R2, RZ, P4 ;  /* 0x000000ff02877208 */ /* 0x000fe20002000000 */
[----:B------:R-:W-:Y:S01]  /*d080*/  BSSY.RECONVERGENT B1, `(.L_x_8215) ;  /* 0x000004d000017945 */ /* 0x000fe20003800200 */
[----:B------:R-:W-:Y:S02]  /*d090*/  IMAD.MOV.U32 R138, RZ, RZ, 0x2 ;  /* 0x00000002ff8a7424 */ /* 0x000fe400078e00ff */
[----:B------:R-:W-:Y:S01]  /*d0a0*/  FFMA.FTZ R11, R106, R127, 1.1641532182693481445e-10 ;  /* 0x2f0000006a0b7423 */ /* 0x000fe2000001007f */
[----:B------:R-:W-:Y:S01]  /*d0b0*/  FMUL.FTZ R106, R134, R125 ;  /* 0x0000007d866a7220 */ /* 0x000fe20000410000 */
[----:B------:R-:W-:-:S03]  /*d0c0*/  MOV R134, R10 ;  /* 0x0000000a00867202 */ /* 0x000fc60000000f00 */
[----:B------:R-:W-:-:S04]  /*d0d0*/  FSETP.GTU.FTZ.AND P5, PT, R11, R0, PT ;  /* 0x000000000b00720b */ /* 0x000fc80003fbc000 */
[----:B------:R-:W-:Y:S02]  /*d0e0*/  FSEL R106, R106, RZ, !P5 ;  /* 0x000000ff6a6a7208 */ /* 0x000fe40006800000 */
[----:B------:R-:W-:Y:S02]  /*d0f0*/  SEL R11, RZ, 0x1, P5 ;  /* 0x00000001ff0b7807 */ /* 0x000fe40002800000 */
[----:B------:R-:W-:Y:S01]  /*d100*/  ISETP.NE.AND P5, PT, R137, 0x1, PT ;  /* 0x000000018900780c */ /* 0x000fe20003fa5270 */
[----:B------:R-:W-:Y:S01]  /*d110*/  FADD.FTZ R106, R106, R135 ;  /* 0x000000876a6a7221 */ /* 0x000fe20000010000 */
[----:B------:R-:W-:-:S03]  /*d120*/  PRMT R2, R11, 0x7610, R2 ;  /* 0x000076100b027816 */ /* 0x000fc60000000002 */
        /* <DEDUP_REMOVED lines=10> */
.L_x_8217:
        /* <DEDUP_REMOVED lines=13> */
.L_x_8219:
[----:B------:R-:W-:Y:S05]  /*d2a0*/  BSYNC.RECONVERGENT B2 ;  /* 0x0000000000027941 */ /* 0x000fea0003800200 */
.L_x_8218:
        /* <DEDUP_REMOVED lines=42> */
.L_x_8216:
[----:B------:R-:W-:Y:S05]  /*d550*/  BSYNC.RECONVERGENT B1 ;  /* 0x0000000000017941 */ /* 0x000fea0003800200 */
.L_x_8215:
[----:B------:R-:W-:Y:S01]  /*d560*/  ISETP.NE.AND P6, PT, R138, 0x1, PT ;  /* 0x000000018a00780c */ /* 0x000fe20003fc5270 */
[----:B------:R-:W-:Y:S01]  /*d570*/  IMAD.U32 R136, R107, 0x10000, RZ ;  /* 0x000100006b887824 */ /* 0x000fe200078e00ff */
[----:B------:R-:W-:Y:S01]  /*d580*/  I2FP.F32.U32 R134, R134 ;  /* 0x0000008600867245 */ /* 0x000fe20000201000 */
[----:B------:R-:W-:Y:S01]  /*d590*/  BSSY.RECONVERGENT B1, `(.L_x_8220) ;  /* 0x0000049000017945 */ /* 0x000fe20003800200 */
[----:B------:R-:W-:Y:S02]  /*d5a0*/  HFMA2 R11, -RZ, RZ, 0, 1.1920928955078125e-07 ;  /* 0x00000002ff0b7431 */ /* 0x000fe400000001ff */
[----:B------:R-:W-:Y:S01]  /*d5b0*/  FMUL.FTZ R107, R136, R125 ;  /* 0x0000007d886b7220 */ /* 0x000fe20000410000 */
        /* <DEDUP_REMOVED lines=12> */
.L_x_8222:
        /* <DEDUP_REMOVED lines=15> */
.L_x_8224:
[----:B------:R-:W-:Y:S05]  /*d770*/  BSYNC.RECONVERGENT B2 ;  /* 0x0000000000027941 */ /* 0x000fea0003800200 */
.L_x_8223:
        /* <DEDUP_REMOVED lines=42> */
.L_x_8221:
[----:B------:R-:W-:Y:S05]  /*da20*/  BSYNC.RECONVERGENT B1 ;  /* 0x0000000000017941 */ /* 0x000fea0003800200 */
.L_x_8220:
[----:B------:R-:W-:Y:S02]  /*da30*/  I2FP.F32.U32 R134, R134 ;  /* 0x0000008600867245 */ /* 0x000fe40000201000 */
[----:B------:R-:W-:Y:S02]  /*da40*/  PRMT R135, R83, 0x7632, R135 ;  /* 0x0000763253877816 */ /* 0x000fe40000000087 */
[----:B------:R-:W-:Y:S01]  /*da50*/  FSEL R107, R107, RZ, P5 ;  /* 0x000000ff6b6b7208 */ /* 0x000fe20002800000 */
[----:B------:R-:W-:Y:S01]  /*da60*/  FFMA.FTZ R127, R134, R127, 1.1641532182693481445e-10 ;  /* 0x2f000000867f7423 */ /* 0x000fe2000001007f */
[----:B------:R-:W-:-:S04]  /*da70*/  SHF.L.U32 R136, R135, 0x10, RZ ;  /* 0x0000001087887819 */ /* 0x000fc800000006ff */
[----:B------:R-:W-:Y:S01]  /*da80*/  FSETP.GTU.FTZ.AND P6, PT, R127, R0, PT ;  /* 0x000000007f00720b */ /* 0x000fe20003fdc000 */
[----:B------:R-:W-:-:S03]  /*da90*/  FMUL.FTZ R136, R136, R125 ;  /* 0x0000007d88887220 */ /* 0x000fc60000410000 */
[----:B------:R-:W-:Y:S02]  /*daa0*/  SEL R0, RZ, 0x1, P6 ;  /* 0x00000001ff007807 */ /* 0x000fe40003000000 */
[----:B------:R-:W-:-:S05]  /*dab0*/  FSEL R136, R136, RZ, !P6 ;  /* 0x000000ff88887208 */ /* 0x000fca0007000000 */
[----:B------:R-:W-:-:S04]  /*dac0*/  FADD.FTZ R107, R136, R107 ;  /* 0x0000006b886b7221 */ /* 0x000fc80000010000 */
[----:B------:R-:W-:Y:S01]  /*dad0*/  @P1 FADD.FTZ R107, R91, R107 ;  /* 0x0000006b5b6b1221 */ /* 0x000fe20000010000 */
[----:B------:R-:W-:Y:S06]  /*dae0*/  BRA `(.L_x_8225) ;  /* 0x0000002800107947 */ /* 0x000fec0003800000 */
.L_x_8144:
[----:B------:R-:W-:Y:S01]  /*daf0*/  ISETP.NE.AND P2, PT, R11, 0x1, PT ;  /* 0x000000010b00780c */ /* 0x000fe20003f45270 */
[----:B------:R-:W-:Y:S01]  /*db00*/  BSSY.RECONVERGENT B1, `(.L_x_8226) ;  /* 0x0000047000017945 */ /* 0x000fe20003800200 */
[----:B0-----:R-:W-:Y:S02]  /*db10*/  IMAD.MOV.U32 R103, RZ, RZ, 0x2 ;  /* 0x00000002ff677424 */ /* 0x001fe400078e00ff */
        /* <DEDUP_REMOVED lines=13> */
.L_x_8228:
        /* <DEDUP_REMOVED lines=13> */
.L_x_8230:
[----:B------:R-:W-:Y:S05]  /*dcc0*/  BSYNC.RECONVERGENT B2 ;  /* 0x0000000000027941 */ /* 0x000fea0003800200 */
.L_x_8229:
        /* <DEDUP_REMOVED lines=42> */
.L_x_8227:
[----:B------:R-:W-:Y:S05]  /*df70*/  BSYNC.RECONVERGENT B1 ;  /* 0x0000000000017941 */ /* 0x000fea0003800200 */
.L_x_8226:
[----:B------:R-:W0:Y:S01]  /*df80*/  LDC R125, c[0x0][0x404] ;  /* 0x00010100ff7d7b82 */ /* 0x000e220000000800 */
[----:B------:R-:W-:Y:S01]  /*df90*/  I2FP.F32.U32 R11, R100 ;  /* 0x00000064000b7245 */ /* 0x000fe20000201000 */
[----:B------:R-:W-:Y:S01]  /*dfa0*/  HFMA2 R100, -RZ, RZ, 0.1171875, 0 ;  /* 0x2f800000ff647431 */ /* 0x000fe200000001ff */
[----:B------:R-:W-:Y:S01]  /*dfb0*/  ISETP.NE.AND P2, PT, R103, 0x1, PT ;  /* 0x000000016700780c */ /* 0x000fe20003f45270 */
[----:B------:R-:W-:Y:S01]  /*dfc0*/  BSSY.RECONVERGENT B1, `(.L_x_8231) ;  /* 0x000004a000017945 */ /* 0x000fe20003800200 */
[----:B------:R-:W-:Y:S01]  /*dfd0*/  LOP3.LUT R128, R128, 0xffffffef, RZ, 0xc0, !PT ;  /* 0xffffffef80807812 */ /* 0x000fe200078ec0ff */
[----:B-----5:R-:W-:Y:S02]  /*dfe0*/  IMAD.U32 R101, R104, 0x10000, RZ ;  /* 0x0001000068657824 */ /* 0x020fe400078e00ff */
[----:B------:R-:W-:Y:S02]  /*dff0*/  IMAD.MOV.U32 R127, RZ, RZ, 0x2 ;  /* 0x00000002ff7f7424 */ /* 0x000fe400078e00ff */
[----:B------:R-:W-:Y:S01]  /*e000*/  FFMA.FTZ R102, R11, R100, 1.1641532182693481445e-10 ;  /* 0x2f0000000b667423 */ /* 0x000fe20000010064 */
[----:B------:R-:W-:-:S04]  /*e010*/  IMAD.MOV.U32 R11, RZ, RZ, R10 ;  /* 0x000000ffff0b7224 */ /* 0x000fc800078e000a */
[----:B0-----:R-:W-:Y:S02]  /*e020*/  FSETP.LE.FTZ.AND P3, PT, R102, R125, PT ;  /* 0x0000007d6600720b */ /* 0x001fe40003f73000 */
        /* <DEDUP_REMOVED lines=11> */
.L_x_8233:
        /* <DEDUP_REMOVED lines=13> */
.L_x_8235:
[----:B------:R-:W-:Y:S05]  /*e1b0*/  BSYNC.RECONVERGENT B2 ;  /* 0x0000000000027941 */ /* 0x000fea0003800200 */
.L_x_8234:
        /* <DEDUP_REMOVED lines=42> */
.L_x_8232:
[----:B------:R-:W-:Y:S05]  /*e460*/  BSYNC.RECONVERGENT B1 ;  /* 0x0000000000017941 */ /* 0x000fea0003800200 */
.L_x_8231:
        /* <DEDUP_REMOVED lines=19> */
.L_x_8238:
        /* <DEDUP_REMOVED lines=13> */
.L_x_8240:
[----:B------:R-:W-:Y:S05]  /*e670*/  BSYNC.RECONVERGENT B2 ;  /* 0x0000000000027941 */ /* 0x000fea0003800200 */
.L_x_8239:
        /* <DEDUP_REMOVED lines=42> */
.L_x_8237:
[----:B------:R-:W-:Y:S05]  /*e920*/  BSYNC.RECONVERGENT B1 ;  /* 0x0000000000017941 */ /* 0x000fea0003800200 */
.L_x_8236:
[----:B------:R-:W-:Y:S01]  /*e930*/  I2FP.F32.U32 R11, R11 ;  /* 0x0000000b000b7245 */ /* 0x000fe20000201000 */
[----:B------:R-:W-:Y:S01]  /*e940*/  BSSY.RECONVERGENT B1, `(.L_x_8241) ;  /* 0x000004c000017945 */ /* 0x000fe20003800200 */
[----:B------:R-:W-:Y:S01]  /*e950*/  LOP3.LUT R128, R128, 0xfffffffb, RZ, 0xc0, !PT ;  /* 0xfffffffb80807812 */ /* 0x000fe200078ec0ff */
[----:B------:R-:W-:Y:S02]  /*e960*/  HFMA2 R127, -RZ, RZ, 0, 1.1920928955078125e-07 ;  /* 0x00000002ff7f7431 */ /* 0x000fe400000001ff */
[----:B------:R-:W-:Y:S02]  /*e970*/  IMAD.U32 R103, R105, 0x10000, RZ ;  /* 0x0001000069677824 */ /* 0x000fe400078e00ff */
[----:B------:R-:W-:Y:S01]  /*e980*/  FFMA.FTZ R104, R11, R100, 1.1641532182693481445e-10 ;  /* 0x2f0000000b687423 */ /* 0x000fe20000010064 */
[----:B------:R-:W-:-:S04]  /*e990*/  PRMT R11, R105, 0x7632, R11 ;  /* 0x00007632690b7816 */ /* 0x000fc8000000000b */
[----:B------:R-:W-:Y:S01]  /*e9a0*/  FSETP.LE.FTZ.AND P2, PT, R104, R125, PT ;  /* 0x0000007d6800720b */ /* 0x000fe20003f53000 */
[----:B------:R-:W-:-:S12]  /*e9b0*/  IMAD.MOV.U32 R104, RZ, RZ, R10 ;  /* 0x000000ffff687224 */ /* 0x000fd800078e000a */
[----:B------:R-:W-:Y:S02]  /*e9c0*/  @P2 LOP3.LUT R128, R128, 0x4, RZ, 0xfc, !PT ;  /* 0x0000000480802812 */ /* 0x000fe400078efcff */
[----:B------:R-:W-:-:S13]  /*e9d0*/  ISETP.NE.AND P2, PT, R134, 0x1, PT ;  /* 0x000000018600780c */ /* 0x000fda0003f45270 */
        /* <DEDUP_REMOVED lines=9> */
.L_x_8243:
        /* <DEDUP_REMOVED lines=13> */
.L_x_8245:
[----:B------:R-:W-:Y:S05]  /*eb40*/  BSYNC.RECONVERGENT B2 ;  /* 0x0000000000027941 */ /* 0x000fea0003800200 */
.L_x_8244:
        /* <DEDUP_REMOVED lines=43> */
.L_x_8242:
[----:B------:R-:W-:Y:S05]  /*ee00*/  BSYNC.RECONVERGENT B1 ;  /* 0x0000000000017941 */ /* 0x000fea0003800200 */
.L_x_8241:
        /* <DEDUP_REMOVED lines=19> */
.L_x_8248:
        /* <DEDUP_REMOVED lines=13> */
.L_x_8250:
[----:B------:R-:W-:Y:S05]  /*f010*/  BSYNC.RECONVERGENT B2 ;  /* 0x0000000000027941 */ /* 0x000fea0003800200 */
.L_x_8249:
        /* <DEDUP_REMOVED lines=42> */
.L_x_8247:
[----:B------:R-:W-:Y:S05]  /*f2c0*/  BSYNC.RECONVERGENT B1 ;  /* 0x0000000000017941 */ /* 0x000fea0003800200 */
.L_x_8246:
        /* <DEDUP_REMOVED lines=18> */
.L_x_8253:
        /* <DEDUP_REMOVED lines=13> */
.L_x_8255:
[----:B------:R-:W-:Y:S05]  /*f4c0*/  BSYNC.RECONVERGENT B2 ;  /* 0x0000000000027941 */ /* 0x000fea0003800200 */
.L_x_8254:
        /* <DEDUP_REMOVED lines=43> */
.L_x_8252:
[----:B------:R-:W-:Y:S05]  /*f780*/  BSYNC.RECONVERGENT B1 ;  /* 0x0000000000017941 */ /* 0x000fea0003800200 */
.L_x_8251:
        /* <DEDUP_REMOVED lines=17> */
.L_x_8258:
        /* <DEDUP_REMOVED lines=13> */
.L_x_8260:
[----:B------:R-:W-:Y:S05]  /*f970*/  BSYNC.RECONVERGENT B2 ;  /* 0x0000000000027941 */ /* 0x000fea0003800200 */
.L_x_8259:
        /* <DEDUP_REMOVED lines=42> */
.L_x_8257:
[----:B------:R-:W-:Y:S05]  /*fc20*/  BSYNC.RECONVERGENT B1 ;  /* 0x0000000000017941 */ /* 0x000fea0003800200 */
.L_x_8256:
        /* <DEDUP_REMOVED lines=18> */
.L_x_8263:
        /* <DEDUP_REMOVED lines=13> */
.L_x_8265:
[----:B------:R-:W-:Y:S05]  /*fe20*/  BSYNC.RECONVERGENT B2 ;  /* 0x0000000000027941 */ /* 0x000fea0003800200 */
.L_x_8264:
        /* <DEDUP_REMOVED lines=42> */
.L_x_8262:
[----:B------:R-:W-:Y:S05]  /*100d0*/  BSYNC.RECONVERGENT B1 ;  /* 0x0000000000017941 */ /* 0x000fea0003800200 */
.L_x_8261:
        /* <DEDUP_REMOVED lines=37> */
.L_x_8225:
        /* <DEDUP_REMOVED lines=44> */
.L_x_8266:
[----:B01----:R-:W-:Y:S02]  /*105f0*/  IMAD.MOV.U32 R134, RZ, RZ, R126 ;  /* 0x000000ffff867224 */ /* 0x003fe400078e007e */
[----:B------:R-:W-:-:S07]  /*10600*/  VIADD R124, R124, 0x80 ;  /* 0x000000807c7c7836 */ /* 0x000fce0000000000 */
.L_x_8143:
[----:B------:R-:W-:Y:S05]  /*10610*/  BSYNC.RECONVERGENT B0 ;  /* 0x0000000000007941 */ /* 0x000fea0003800200 */
.L_x_8142:
        /* <DEDUP_REMOVED lines=12> */
[----:B0-----:R-:W-:-:S04]  /*106e0*/  IMAD.WIDE.U32 R108, R124, 0x10, R108 ;  /* 0x000000107c6c7825 */ /* 0x001fc800078e006c */
[----:B-1----:R-:W-:-:S05]  /*106f0*/  @P0 IMAD.WIDE.U32 R110, R124, 0x10, R110 ;  /* 0x000000107c6e0825 */ /* 0x002fca00078e006e */
[----:B------:R0:W5:Y:S01]  /*10700*/  @P0 LDG.E.128 R80, desc[UR10][R110.64] ;  /* 0x0000000a6e500981 */ /* 0x000162000c1e1d00 */
[----:B--2---:R-:W-:-:S03]  /*10710*/  @P1 IMAD.WIDE.U32 R126, R124, 0x20, R112 ;  /* 0x000000207c7e1825 */ /* 0x004fc600078e0070 */
[----:B------:R0:W5:Y:S04]  /*10720*/  LDG.E.128 R112, desc[UR10][R108.64] ;  /* 0x0000000a6c707981 */ /* 0x000168000c1e1d00 */
[----:B------:R0:W5:Y:S04]  /*10730*/  @P1 LDG.E.128 R84, desc[UR10][R126.64] ;  /* 0x0000000a7e541981 */ /* 0x000168000c1e1d00 */
        /* <DEDUP_REMOVED lines=18> */
.L_x_8272:
        /* <DEDUP_REMOVED lines=13> */
.L_x_8274:
[----:B------:R-:W-:Y:S05]  /*10930*/  BSYNC.RECONVERGENT B2 ;  /* 0x0000000000027941 */ /* 0x000fea0003800200 */
.L_x_8273:
        /* <DEDUP_REMOVED lines=41> */
.L_x_8271:
[----:B------:R-:W-:Y:S05]  /*10bd0*/  BSYNC.RECONVERGENT B1 ;  /* 0x0000000000017941 */ /* 0x000fea0003800200 */
.L_x_8270:
        /* <DEDUP_REMOVED lines=8> */
[----:B------:R-:W-:Y:S01]  /*10c60*/  FFMA.FTZ R3, R2, R127, 1.1641532182693481445e-10 ;  /* 0x2f00000002037423 */ /* 0x000fe2000001007f */
[C---:B-----5:R-:W-:Y:S01]  /*10c70*/  IMAD.U32 R2, R112.reuse, 0x10000, RZ ;  /* 0x0001000070027824 */ /* 0x060fe200078e00ff */
[----:B------:R-:W-:-:S03]  /*10c80*/  PRMT R112, R112, 0x7632, R112 ;  /* 0x0000763270707816 */ /* 0x000fc60000000070 */
[----:B0-----:R-:W-:Y:S02]  /*10c90*/  FSETP.LE.FTZ.AND P4, PT, R3, R0, PT ;  /* 0x000000000300720b */ /* 0x001fe40003f93000 */
[----:B------:R-:W-:Y:S01]  /*10ca0*/  MOV R3, R10 ;  /* 0x0000000a00037202 */ /* 0x000fe20000000f00 */
        /* <DEDUP_REMOVED lines=11> */
.L_x_8277:
        /* <DEDUP_REMOVED lines=13> */
.L_x_8279:
[----:B------:R-:W-:Y:S05]  /*10e30*/  BSYNC.RECONVERGENT B2 ;  /* 0x0000000000027941 */ /* 0x000fea0003800200 */
.L_x_8278:
        /* <DEDUP_REMOVED lines=42> */
.L_x_8276:
[----:B------:R-:W-:Y:S05]  /*110e0*/  BSYNC.RECONVERGENT B1 ;  /* 0x0000000000017941 */ /* 0x000fea0003800200 */
.L_x_8275:
[----:B------:R-:W-:Y:S01]  /*110f0*/  I2FP.F32.U32 R4, R3 ;  /* 0x0000000300047245 */ /* 0x000fe20000201000 */
[----:B------:R-:W-:Y:S01]  /*11100*/  BSSY.RECONVERGENT B1, `(.L_x_8280) ;  /* 0x000004e000017945 */ /* 0x000fe20003800200 */
[----:B------:R-:W-:-:S03]  /*11110*/  SHF.L.U32 R6, R80, 0x10, RZ ;  /* 0x0000001050067819 */ /* 0x000fc600000006ff */
[----:B------:R-:W-:Y:S01]  /*11120*/  FFMA.FTZ R3, R4, R127, 1.1641532182693481445e-10 ;  /* 0x2f00000004037423 */ /* 0x000fe2000001007f */
[----:B------:R-:W-:Y:S02]  /*11130*/  IMAD.MOV.U32 R4, RZ, RZ, 0x2 ;  /* 0x00000002ff047424 */ /* 0x000fe400078e00ff */
[----:B------:R-:W-:Y:S02]  /*11140*/  FMUL.FTZ R6, R6, R125 ;  /* 0x0000007d06067220 */ /* 0x000fe40000410000 */
[----:B------:R-:W-:Y:S02]  /*11150*/  FSETP.GTU.FTZ.AND P2, PT, R3, R0, PT ;  /* 0x000000000300720b */ /* 0x000fe40003f5c000 */
[----:B------:R-:W-:Y:S01]  /*11160*/  FSEL R3, R2, RZ, P4 ;  /* 0x000000ff02037208 */ /* 0x000fe20002000000 */
[----:B------:R-:W-:Y:S01]  /*11170*/  IMAD.MOV.U32 R2, RZ, RZ, R10 ;  /* 0x000000ffff027224 */ /* 0x000fe200078e000a */
[----:B------:R-:W-:Y:S02]  /*11180*/  FSEL R108, R6, RZ, !P2 ;  /* 0x000000ff066c7208 */ /* 0x000fe40005000000 */
[----:B------:R-:W-:-:S02]  /*11190*/  SEL R8, RZ, 0x1, P2 ;  /* 0x00000001ff087807 */ /* 0x000fc40001000000 */
        /* <DEDUP_REMOVED lines=12> */
.L_x_8282:
        /* <DEDUP_REMOVED lines=13> */
.L_x_8284:
[----:B------:R-:W-:Y:S05]  /*11330*/  BSYNC.RECONVERGENT B2 ;  /* 0x0000000000027941 */ /* 0x000fea0003800200 */
.L_x_8283:
        /* <DEDUP_REMOVED lines=42> */
.L_x_8281:
[----:B------:R-:W-:Y:S05]  /*115e0*/  BSYNC.RECONVERGENT B1 ;  /* 0x0000000000017941 */ /* 0x000fea0003800200 */
.L_x_8280:
        /* <DEDUP_REMOVED lines=20> */
.L_x_8287:
        /* <DEDUP_REMOVED lines=13> */
.L_x_8289:
[----:B------:R-:W-:Y:S05]  /*11800*/  BSYNC.RECONVERGENT B2 ;  /* 0x0000000000027941 */ /* 0x000fea0003800200 */
.L_x_8288:
        /* <DEDUP_REMOVED lines=42> */
.L_x_8286:
[----:B------:R-:W-:Y:S05]  /*11ab0*/  BSYNC.RECONVERGENT B1 ;  /* 0x0000000000017941 */ /* 0x000fea0003800200 */
.L_x_8285:
[----:B------:R-:W-:Y:S01]  /*11ac0*/  I2FP.F32.U32 R4, R3 ;  /* 0x0000000300047245 */ /* 0x000fe20000201000 */
[----:B------:R-:W-:Y:S01]  /*11ad0*/  BSSY.RECONVERGENT B1, `(.L_x_8290) ;  /* 0x000004f000017945 */ /* 0x000fe20003800200 */
[----:B------:R-:W-:Y:S02]  /*11ae0*/  PRMT R3, R80, 0x7632, R3 ;  /* 0x0000763250037816 */ /* 0x000fe40000000003 */
[----:B------:R-:W-:Y:S02]  /*11af0*/  FSEL R109, R2, RZ, P4 ;  /* 0x000000ff026d7208 */ /* 0x000fe40002000000 */
[----:B------:R-:W-:Y:S01]  /*11b00*/  MOV R2, R10 ;  /* 0x0000000a00027202 */ /* 0x000fe20000000f00 */
[----:B------:R-:W-:Y:S02]  /*11b10*/  IMAD.U32 R6, R3, 0x10000, RZ ;  /* 0x0001000003067824 */ /* 0x000fe400078e00ff */
        /* <DEDUP_REMOVED lines=18> */
.L_x_8292:
        /* <DEDUP_REMOVED lines=13> */
.L_x_8294:
[----:B------:R-:W-:Y:S05]  /*11d10*/  BSYNC.RECONVERGENT B2 ;  /* 0x0000000000027941 */ /* 0x000fea0003800200 */
.L_x_8293:
        /* <DEDUP_REMOVED lines=42> */
.L_x_8291:
[----:B------:R-:W-:Y:S05]  /*11fc0*/  BSYNC.RECONVERGENT B1 ;  /* 0x0000000000017941 */ /* 0x000fea0003800200 */
.L_x_8290:
[----:B------:R-:W-:Y:S01]  /*11fd0*/  I2FP.F32.U32 R2, R2 ;  /* 0x0000000200027245 */ /* 0x000fe20000201000 */
[----:B------:R-:W-:Y:S01]  /*11fe0*/  BSSY.RECONVERGENT B1, `(.L_x_8295) ;  /* 0x000004d000017945 */ /* 0x000fe20003800200 */
[----:B------:R-:W-:Y:S01]  /*11ff0*/  ISETP.NE.AND P2, PT, R6, 0x1, PT ;  /* 0x000000010600780c */ /* 0x000fe20003f45270 */
[----:B------:R-:W-:Y:S01]  /*12000*/  IMAD.MOV.U32 R11, RZ, RZ, 0x2 ;  /* 0x00000002ff0b7424 */ /* 0x000fe200078e00ff */
[C---:B------:R-:W-:Y:S01]  /*12010*/  SHF.L.U32 R4, R113.reuse, 0x10, RZ ;  /* 0x0000001071047819 */ /* 0x040fe200000006ff */
[----:B------:R-:W-:Y:S01]  /*12020*/  FFMA.FTZ R3, R2, R127, 1.1641532182693481445e-10 ;  /* 0x2f00000002037423 */ /* 0x000fe2000001007f */
[----:B------:R-:W-:Y:S01]  /*12030*/  LOP3.LUT R128, R128, 0xfffffffb, RZ, 0xc0, !PT ;  /* 0xfffffffb80807812 */ /* 0x000fe200078ec0ff */
[----:B------:R-:W-:Y:S01]  /*12040*/  IMAD.MOV.U32 R5, RZ, RZ, R10 ;  /* 0x000000ffff057224 */ /* 0x000fe200078e000a */
[----:B------:R-:W-:Y:S01]  /*12050*/  PRMT R113, R113, 0x7632, R113 ;  /* 0x0000763271717816 */ /* 0x000fe20000000071 */
        /* <DEDUP_REMOVED lines=12> */
.L_x_8297:
        /* <DEDUP_REMOVED lines=13> */
.L_x_8299:
[----:B------:R-:W-:Y:S05]  /*121f0*/  BSYNC.RECONVERGENT B2 ;  /* 0x0000000000027941 */ /* 0x000fea0003800200 */
.L_x_8298:
        /* <DEDUP_REMOVED lines=43> */
.L_x_8296:
[----:B------:R-:W-:Y:S05]  /*124b0*/  BSYNC.RECONVERGENT B1 ;  /* 0x0000000000017941 */ /* 0x000fea0003800200 */
.L_x_8295:
[----:B------:R-:W-:Y:S01]  /*124c0*/  I2FP.F32.U32 R4, R5 ;  /* 0x0000000500047245 */ /* 0x000fe20000201000 */
[----:B------:R-:W-:Y:S01]  /*124d0*/  BSSY.RECONVERGENT B1, `(.L_x_8300) ;  /* 0x000004e000017945 */ /* 0x000fe20003800200 */
[----:B------:R-:W-:Y:S01]  /*124e0*/  SHF.L.U32 R6, R81, 0x10, RZ ;  /* 0x0000001051067819 */ /* 0x000fe200000006ff */
[----:B------:R-:W-:Y:S02]  /*124f0*/  IMAD.MOV.U32 R111, RZ, RZ, 0x2 ;  /* 0x00000002ff6f7424 */ /* 0x000fe400078e00ff */
        /* <DEDUP_REMOVED lines=19> */
.L_x_8302:
        /* <DEDUP_REMOVED lines=13> */
.L_x_8304:
[----:B------:R-:W-:Y:S05]  /*12700*/  BSYNC.RECONVERGENT B2 ;  /* 0x0000000000027941 */ /* 0x000fea0003800200 */
.L_x_8303:
        /* <DEDUP_REMOVED lines=42> */
.L_x_8301:
[----:B------:R-:W-:Y:S05]  /*129b0*/  BSYNC.RECONVERGENT B1 ;  /* 0x0000000000017941 */ /* 0x000fea0003800200 */
.L_x_8300:
        /* <DEDUP_REMOVED lines=20> */
.L_x_8307:
        /* <DEDUP_REMOVED lines=13> */
.L_x_8309:
[----:B------:R-:W-:Y:S05]  /*12bd0*/  BSYNC.RECONVERGENT B2 ;  /* 0x0000000000027941 */ /* 0x000fea0003800200 */
.L_x_8308:
        /* <DEDUP_REMOVED lines=43> */
.L_x_8306:
[----:B------:R-:W-:Y:S05]  /*12e90*/  BSYNC.RECONVERGENT B1 ;  /* 0x0000000000017941 */ /* 0x000fea0003800200 */
.L_x_8305:
        /* <DEDUP_REMOVED lines=24> */
.L_x_8312:
        /* <DEDUP_REMOVED lines=13> */
.L_x_8314:
[----:B------:R-:W-:Y:S05]  /*130f0*/  BSYNC.RECONVERGENT B2 ;  /* 0x0000000000027941 */ /* 0x000fea0003800200 */
.L_x_8313:
        /* <DEDUP_REMOVED lines=43> */
.L_x_8311:
[----:B------:R-:W-:Y:S05]  /*133b0*/  BSYNC.RECONVERGENT B1 ;  /* 0x0000000000017941 */ /* 0x000fea0003800200 */
.L_x_8310:
        /* <DEDUP_REMOVED lines=19> */
.L_x_8317:
        /* <DEDUP_REMOVED lines=13> */
.L_x_8319:
[----:B------:R-:W-:Y:S05]  /*135c0*/  BSYNC.RECONVERGENT B2 ;  /* 0x0000000000027941 */ /* 0x000fea0003800200 */
.L_x_8318:
        /* <DEDUP_REMOVED lines=42> */
.L_x_8316:
[----:B------:R-:W-:Y:S05]  /*13870*/  BSYNC.RECONVERGENT B1 ;  /* 0x0000000000017941 */ /* 0x000fea0003800200 */
.L_x_8315:
        /* <DEDUP_REMOVED lines=23> */
.L_x_8322:
        /* <DEDUP_REMOVED lines=13> */
.L_x_8324:
[----:B------:R-:W-:Y:S05]  /*13ac0*/  BSYNC.RECONVERGENT B2 ;  /* 0x0000000000027941 */ /* 0x000fea0003800200 */
.L_x_8323:
        /* <DEDUP_REMOVED lines=43> */
.L_x_8321:
[----:B------:R-:W-:Y:S05]  /*13d80*/  BSYNC.RECONVERGENT B1 ;  /* 0x0000000000017941 */ /* 0x000fea0003800200 */
.L_x_8320:
        /* <DEDUP_REMOVED lines=18> */
.L_x_8327:
        /* <DEDUP_REMOVED lines=13> */
.L_x_8329:
[----:B------:R-:W-:Y:S05]  /*13f80*/  BSYNC.RECONVERGENT B2 ;  /* 0x0000000000027941 */ /* 0x000fea0003800200 */
.L_x_8328:
        /* <DEDUP_REMOVED lines=42> */
.L_x_8326:
[----:B------:R-:W-:Y:S05]  /*14230*/  BSYNC.RECONVERGENT B1 ;  /* 0x0000000000017941 */ /* 0x000fea0003800200 */
.L_x_8325:
        /* <DEDUP_REMOVED lines=24> */
.L_x_8332:
        /* <DEDUP_REMOVED lines=13> */
.L_x_8334:
[----:B------:R-:W-:Y:S05]  /*14490*/  BSYNC.RECONVERGENT B2 ;  /* 0x0000000000027941 */ /* 0x000fea0003800200 */
.L_x_8333:
        /* <DEDUP_REMOVED lines=42> */
.L_x_8331:
[----:B------:R-:W-:Y:S05]  /*14740*/  BSYNC.RECONVERGENT B1 ;  /* 0x0000000000017941 */ /* 0x000fea0003800200 */
.L_x_8330:
        /* <DEDUP_REMOVED lines=19> */
.L_x_8337:
        /* <DEDUP_REMOVED lines=13> */
.L_x_8339:
[----:B------:R-:W-:Y:S05]  /*14950*/  BSYNC.RECONVERGENT B2 ;  /* 0x0000000000027941 */ /* 0x000fea0003800200 */
.L_x_8338:
        /* <DEDUP_REMOVED lines=42> */
.L_x_8336:
[----:B------:R-:W-:Y:S05]  /*14c00*/  BSYNC.RECONVERGENT B1 ;  /* 0x0000000000017941 */ /* 0x000fea0003800200 */
.L_x_8335:
        /* <DEDUP_REMOVED lines=24> */
.L_x_8342:
        /* <DEDUP_REMOVED lines=13> */
.L_x_8344:
[----:B------:R-:W-:Y:S05]  /*14e60*/  BSYNC.RECONVERGENT B2 ;  /* 0x0000000000027941 */ /* 0x000fea0003800200 */
.L_x_8343:
        /* <DEDUP_REMOVED lines=42> */
.L_x_8341:
[----:B------:R-:W-:Y:S05]  /*15110*/  BSYNC.RECONVERGENT B1 ;  /* 0x0000000000017941 */ /* 0x000fea0003800200 */
.L_x_8340:
[----:B------:R-:W-:Y:S01]  /*15120*/  ISETP.NE.AND P6, PT, R138, 0x1, PT ;  /* 0x000000018a00780c */ /* 0x000fe20003fc5270 */
[----:B------:R-:W-:Y:S01]  /*15130*/  BSSY.RECONVERGENT B1, `(.L_x_8345) ;  /* 0x000004b000017945 */ /* 0x000fe20003800200 */
[----:B------:R-:W-:Y:S01]  /*15140*/  I2FP.F32.U32 R134, R134 ;  /* 0x0000008600867245 */ /* 0x000fe20000201000 */
[----:B------:R-:W-:Y:S01]  /*15150*/  IMAD.MOV.U32 R11, RZ, RZ, 0x2 ;  /* 0x00000002ff0b7424 */ /* 0x000fe200078e00ff */
[----:B------:R-:W-:-:S03]  /*15160*/  SHF.L.U32 R136, R115, 0x10, RZ ;  /* 0x0000001073887819 */ /* 0x000fc600000006ff */
[----:B------:R-:W-:Y:S01]  /*15170*/  FFMA.FTZ R135, R134, R127, 1.1641532182693481445e-10 ;  /* 0x2f00000086877423 */ /* 0x000fe2000001007f */
[----:B------:R-:W-:Y:S02]  /*15180*/  IMAD.MOV.U32 R134, RZ, RZ, R10 ;  /* 0x000000ffff867224 */ /* 0x000fe400078e000a */
        /* <DEDUP_REMOVED lines=11> */
.L_x_8347:
        /* <DEDUP_REMOVED lines=15> */
.L_x_8349:
[----:B------:R-:W-:Y:S05]  /*15330*/  BSYNC.RECONVERGENT B2 ;  /* 0x0000000000027941 */ /* 0x000fea0003800200 */
.L_x_8348:
        /* <DEDUP_REMOVED lines=42> */
.L_x_8346:
[----:B------:R-:W-:Y:S05]  /*155e0*/  BSYNC.RECONVERGENT B1 ;  /* 0x0000000000017941 */ /* 0x000fea0003800200 */
.L_x_8345:
        /* <DEDUP_REMOVED lines=12> */
.L_x_8269:
[----:B------:R-:W-:Y:S01]  /*156b0*/  ISETP.NE.AND P2, PT, R11, 0x1, PT ;  /* 0x000000010b00780c */ /* 0x000fe20003f45270 */
[----:B------:R-:W-:Y:S01]  /*156c0*/  BSSY.RECONVERGENT B1, `(.L_x_8351) ;  /* 0x0000047000017945 */ /* 0x000fe20003800200 */
[----:B0-----:R-:W-:Y:S02]  /*156d0*/  HFMA2 R111, -RZ, RZ, 0, 1.1920928955078125e-07 ;  /* 0x00000002ff6f7431 */ /* 0x001fe400000001ff */
        /* <DEDUP_REMOVED lines=13> */
.L_x_8353:
        /* <DEDUP_REMOVED lines=13> */
.L_x_8355:
[----:B------:R-:W-:Y:S05]  /*15880*/  BSYNC.RECONVERGENT B2 ;  /* 0x0000000000027941 */ /* 0x000fea0003800200 */
.L_x_8354:
        /* <DEDUP_REMOVED lines=42> */
.L_x_8352:
[----:B------:R-:W-:Y:S05]  /*15b30*/  BSYNC.RECONVERGENT B1 ;  /* 0x0000000000017941 */ /* 0x000fea0003800200 */
.L_x_8351:
[----:B------:R-:W0:Y:S01]  /*15b40*/  LDC R125, c[0x0][0x404] ;  /* 0x00010100ff7d7b82 */ /* 0x000e220000000800 */
[----:B------:R-:W-:Y:S01]  /*15b50*/  I2FP.F32.U32 R11, R108 ;  /* 0x0000006c000b7245 */ /* 0x000fe20000201000 */
[----:B------:R-:W-:Y:S01]  /*15b60*/  IMAD.MOV.U32 R108, RZ, RZ, 0x2f800000 ;  /* 0x2f800000ff6c7424 */ /* 0x000fe200078e00ff */
[----:B------:R-:W-:Y:S01]  /*15b70*/  ISETP.NE.AND P2, PT, R111, 0x1, PT ;  /* 0x000000016f00780c */ /* 0x000fe20003f45270 */
[----:B------:R-:W-:Y:S01]  /*15b80*/  BSSY.RECONVERGENT B1, `(.L_x_8356) ;  /* 0x000004a000017945 */ /* 0x000fe20003800200 */
[----:B------:R-:W-:Y:S01]  /*15b90*/  LOP3.LUT R128, R128, 0xffffffef, RZ, 0xc0, !PT ;  /* 0xffffffef80807812 */ /* 0x000fe200078ec0ff */
[----:B------:R-:W-:Y:S01]  /*15ba0*/  FFMA.FTZ R110, R11, R108, 1.1641532182693481445e-10 ;  /* 0x2f0000000b6e7423 */ /* 0x000fe2000001006c */
[----:B-----5:R-:W-:Y:S01]  /*15bb0*/  IMAD.U32 R109, R112, 0x10000, RZ ;  /* 0x00010000706d7824 */ /* 0x020fe200078e00ff */
[----:B------:R-:W-:Y:S01]  /*15bc0*/  MOV R127, 0x2 ;  /* 0x00000002007f7802 */ /* 0x000fe20000000f00 */
[----:B------:R-:W-:Y:S02]  /*15bd0*/  IMAD.MOV.U32 R11, RZ, RZ, R10 ;  /* 0x000000ffff0b7224 */ /* 0x000fe400078e000a */
[----:B0-----:R-:W-:-:S02]  /*15be0*/  FSETP.LE.FTZ.AND P3, PT, R110, R125, PT ;  /* 0x0000007d6e00720b */ /* 0x001fc40003f73000 */
[----:B------:R-:W-:-:S11]  /*15bf0*/  PRMT R110, R112, 0x7632, R110 ;  /* 0x00007632706e7816 */ /* 0x000fd6000000006e */
        /* <DEDUP_REMOVED lines=10> */
.L_x_8358:
        /* <DEDUP_REMOVED lines=13> */
.L_x_8360:
[----:B------:R-:W-:Y:S05]  /*15d70*/  BSYNC.RECONVERGENT B2 ;  /* 0x0000000000027941 */ /* 0x000fea0003800200 */
.L_x_8359:
        /* <DEDUP_REMOVED lines=42> */
.L_x_8357:
[----:B------:R-:W-:Y:S05]  /*16020*/  BSYNC.RECONVERGENT B1 ;  /* 0x0000000000017941 */ /* 0x000fea0003800200 */
.L_x_8356:
        /* <DEDUP_REMOVED lines=19> */
.L_x_8363:
        /* <DEDUP_REMOVED lines=13> */
.L_x_8365:
[----:B------:R-:W-:Y:S05]  /*16230*/  BSYNC.RECONVERGENT B2 ;  /* 0x0000000000027941 */ /* 0x000fea0003800200 */
.L_x_8364:
        /* <DEDUP_REMOVED lines=42> */
.L_x_8362:
[----:B------:R-:W-:Y:S05]  /*164e0*/  BSYNC.RECONVERGENT B1 ;  /* 0x0000000000017941 */ /* 0x000fea0003800200 */
.L_x_8361:
[----:B------:R-:W-:Y:S01]  /*164f0*/  I2FP.F32.U32 R11, R11 ;  /* 0x0000000b000b7245 */ /* 0x000fe20000201000 */
[----:B------:R-:W-:Y:S01]  /*16500*/  BSSY.RECONVERGENT B1, `(.L_x_8366) ;  /* 0x000004c000017945 */ /* 0x000fe20003800200 */
[----:B------:R-:W-:Y:S01]  /*16510*/  ISETP.NE.AND P2, PT, R134, 0x1, PT ;  /* 0x000000018600780c */ /* 0x000fe20003f45270 */
[----:B------:R-:W-:Y:S01]  /*16520*/  IMAD.MOV.U32 R127, RZ, RZ, 0x2 ;  /* 0x00000002ff7f7424 */ /* 0x000fe200078e00ff */
[----:B------:R-:W-:Y:S01]  /*16530*/  LOP3.LUT R128, R128, 0xfffffffb, RZ, 0xc0, !PT ;  /* 0xfffffffb80807812 */ /* 0x000fe200078ec0ff */
[----:B------:R-:W-:Y:S01]  /*16540*/  FFMA.FTZ R112, R11, R108, 1.1641532182693481445e-10 ;  /* 0x2f0000000b707423 */ /* 0x000fe2000001006c */
[C---:B------:R-:W-:Y:S02]  /*16550*/  SHF.L.U32 R111, R113.reuse, 0x10, RZ ;  /* 0x00000010716f7819 */ /* 0x040fe400000006ff */
[----:B------:R-:W-:Y:S01]  /*16560*/  PRMT R11, R113, 0x7632, R11 ;  /* 0x00007632710b7816 */ /* 0x000fe2000000000b */
[----:B------:R-:W-:Y:S01]  /*16570*/  IMAD.MOV.U32 R113, RZ, RZ, R10 ;  /* 0x000000ffff717224 */ /* 0x000fe200078e000a */
        /* <DEDUP_REMOVED lines=11> */
.L_x_8368:
        /* <DEDUP_REMOVED lines=13> */
.L_x_8370:
[----:B------:R-:W-:Y:S05]  /*16700*/  BSYNC.RECONVERGENT B2 ;  /* 0x0000000000027941 */ /* 0x000fea0003800200 */
.L_x_8369:
        /* <DEDUP_REMOVED lines=43> */
.L_x_8367:
[----:B------:R-:W-:Y:S05]  /*169c0*/  BSYNC.RECONVERGENT B1 ;  /* 0x0000000000017941 */ /* 0x000fea0003800200 */
.L_x_8366:
        /* <DEDUP_REMOVED lines=19> */
.L_x_8373:
        /* <DEDUP_REMOVED lines=13> */
.L_x_8375:
[----:B------:R-:W-:Y:S05]  /*16bd0*/  BSYNC.RECONVERGENT B2 ;  /* 0x0000000000027941 */ /* 0x000fea0003800200 */
.L_x_8374:
        /* <DEDUP_REMOVED lines=42> */
.L_x_8372:
[----:B------:R-:W-:Y:S05]  /*16e80*/  BSYNC.RECONVERGENT B1 ;  /* 0x0000000000017941 */ /* 0x000fea0003800200 */
.L_x_8371:
[----:B------:R-:W-:Y:S01]  /*16e90*/  ISETP.NE.AND P3, PT, R135, 0x1, PT ;  /* 0x000000018700780c */ /* 0x000fe20003f65270 */
[----:B------:R-:W-:Y:S01]  /*16ea0*/  BSSY.RECONVERGENT B1, `(.L_x_8376) ;  /* 0x000004a000017945 */ /* 0x000fe20003800200 */
[----:B------:R-:W-:Y:S01]  /*16eb0*/  I2FP.F32.U32 R11, R11 ;  /* 0x0000000b000b7245 */ /* 0x000fe20000201000 */
[----:B------:R-:W-:Y:S02]  /*16ec0*/  HFMA2 R127, -RZ, RZ, 0, 1.1920928955078125e-07 ;  /* 0x00000002ff7f7431 */ /* 0x000fe400000001ff */
[C---:B------:R-:W-:Y:S01]  /*16ed0*/  IMAD.U32 R113, R114.reuse, 0x10000, RZ ;  /* 0x0001000072717824 */ /* 0x040fe200078e00ff */
        /* <DEDUP_REMOVED lines=13> */
.L_x_8378:
        /* <DEDUP_REMOVED lines=13> */
.L_x_8380:
[----:B------:R-:W-:Y:S05]  /*17080*/  BSYNC.RECONVERGENT B2 ;  /* 0x0000000000027941 */ /* 0x000fea0003800200 */
.L_x_8379:
        /* <DEDUP_REMOVED lines=43> */
.L_x_8377:
[----:B------:R-:W-:Y:S05]  /*17340*/  BSYNC.RECONVERGENT B1 ;  /* 0x0000000000017941 */ /* 0x000fea0003800200 */
.L_x_8376:
[----:B------:R-:W-:Y:S01]  /*17350*/  ISETP.NE.AND P4, PT, R127, 0x1, PT ;  /* 0x000000017f00780c */ /* 0x000fe20003f85270 */
[----:B------:R-:W-:Y:S01]  /*17360*/  BSSY.RECONVERGENT B1, `(.L_x_8381) ;  /* 0x0000048000017945 */ /* 0x000fe20003800200 */
[----:B------:R-:W-:Y:S01]  /*17370*/  I2FP.F32.U32 R11, R11 ;  /* 0x0000000b000b7245 */ /* 0x000fe20000201000 */
[----:B------:R-:W-:Y:S02]  /*17380*/  HFMA2 R136, -RZ, RZ, 0, 1.1920928955078125e-07 ;  /* 0x00000002ff887431 */ /* 0x000fe400000001ff */
[----:B------:R-:W-:Y:S02]  /*17390*/  IMAD.U32 R114, R114, 0x10000, RZ ;  /* 0x0001000072727824 */ /* 0x000fe400078e00ff */
        /* <DEDUP_REMOVED lines=12> */
.L_x_8383:
        /* <DEDUP_REMOVED lines=13> */
.L_x_8385:
[----:B------:R-:W-:Y:S05]  /*17530*/  BSYNC.RECONVERGENT B2 ;  /* 0x0000000000027941 */ /* 0x000fea0003800200 */
.L_x_8384:
        /* <DEDUP_REMOVED lines=42> */
.L_x_8382:
[----:B------:R-:W-:Y:S05]  /*177e0*/  BSYNC.RECONVERGENT B1 ;  /* 0x0000000000017941 */ /* 0x000fea0003800200 */
.L_x_8381:
        /* <DEDUP_REMOVED lines=18> */
.L_x_8388:
        /* <DEDUP_REMOVED lines=13> */
.L_x_8390:
[----:B------:R-:W-:Y:S05]  /*179e0*/  BSYNC.RECONVERGENT B2 ;  /* 0x0000000000027941 */ /* 0x000fea0003800200 */
.L_x_8389:
        /* <DEDUP_REMOVED lines=42> */
.L_x_8387:
[----:B------:R-:W-:Y:S05]  /*17c90*/  BSYNC.RECONVERGENT B1 ;  /* 0x0000000000017941 */ /* 0x000fea0003800200 */
.L_x_8386:
        /* <DEDUP_REMOVED lines=37> */
.L_x_8350:
        /* <DEDUP_REMOVED lines=44> */
.L_x_8391:
[----:B01----:R-:W-:Y:S01]  /*181b0*/  IMAD.MOV.U32 R134, RZ, RZ, R126 ;  /* 0x000000ffff867224 */ /* 0x003fe200078e007e */
[----:B------:R-:W-:-:S07]  /*181c0*/  IADD3 R124, PT, PT, R124, 0x80, RZ ;  /* 0x000000807c7c7810 */ /* 0x000fce0007ffe0ff */
.L_x_8268:
[----:B------:R-:W-:Y:S05]  /*181d0*/  BSYNC.RECONVERGENT B0 ;  /* 0x0000000000007941 */ /* 0x000fea0003800200 */
.L_x_8267:
        /* <DEDUP_REMOVED lines=36> */
.L_x_8397:
        /* <DEDUP_REMOVED lines=13> */
.L_x_8399:
[----:B------:R-:W-:Y:S05]  /*184f0*/  BSYNC.RECONVERGENT B2 ;  /* 0x0000000000027941 */ /* 0x000fea0003800200 */
.L_x_8398:
        /* <DEDUP_REMOVED lines=41> */
.L_x_8396:
[----:B------:R-:W-:Y:S05]  /*18790*/  BSYNC.RECONVERGENT B1 ;  /* 0x0000000000017941 */ /* 0x000fea0003800200 */
.L_x_8395:
[----:B------:R-:W1:Y:S01]  /*187a0*/  LDC R0, c[0x0][0x404] ;  /* 0x00010100ff007b82 */ /* 0x000e620000000800 */
[----:B------:R-:W-:Y:S01]  /*187b0*/  I2FP.F32.U32 R2, R2 ;  /* 0x0000000200027245 */ /* 0x000fe20000201000 */
[----:B------:R-:W-:Y:S01]  /*187c0*/  IMAD.MOV.U32 R127, RZ, RZ, 0x2f800000 ;  /* 0x2f800000ff7f7424 */ /* 0x000fe200078e00ff */
[----:B------:R-:W-:Y:S01]  /*187d0*/  ISETP.NE.AND P2, PT, R4, 0x1, PT ;  /* 0x000000010400780c */ /* 0x000fe20003f45270 */
[----:B------:R-:W-:Y:S01]  /*187e0*/  BSSY.RECONVERGENT B1, `(.L_x_8400) ;  /* 0x000004c000017945 */ /* 0x000fe20003800200 */
[----:B------:R-:W-:Y:S01]  /*187f0*/  LOP3.LUT R128, R128, 0xffffffef, RZ, 0xc0, !PT ;  /* 0xffffffef80807812 */ /* 0x000fe200078ec0ff */
[----:B------:R-:W-:Y:S01]  /*18800*/  FFMA.FTZ R3, R2, R127, 1.1641532182693481445e-10 ;  /* 0x2f00000002037423 */ /* 0x000fe2000001007f */
[C---:B-----5:R-:W-:Y:S01]  /*18810*/  IMAD.U32 R2, R120.reuse, 0x10000, RZ ;  /* 0x0001000078027824 */ /* 0x060fe200078e00ff */
[----:B------:R-:W2:Y:S01]  /*18820*/  LDC R125, c[0x0][0x408] ;  /* 0x00010200ff7d7b82 */ /* 0x000ea20000000800 */
[----:B------:R-:W-:Y:S02]  /*18830*/  PRMT R120, R120, 0x7632, R120 ;  /* 0x0000763278787816 */ /* 0x000fe40000000078 */
[----:B------:R-:W-:-:S02]  /*18840*/  MOV R5, 0x2 ;  /* 0x0000000200057802 */ /* 0x000fc40000000f00 */
        /* <DEDUP_REMOVED lines=13> */
.L_x_8402:
        /* <DEDUP_REMOVED lines=13> */
.L_x_8404:
[----:B------:R-:W-:Y:S05]  /*189f0*/  BSYNC.RECONVERGENT B2 ;  /* 0x0000000000027941 */ /* 0x000fea0003800200 */
.L_x_8403:
        /* <DEDUP_REMOVED lines=42> */
.L_x_8401:
[----:B------:R-:W-:Y:S05]  /*18ca0*/  BSYNC.RECONVERGENT B1 ;  /* 0x0000000000017941 */ /* 0x000fea0003800200 */
.L_x_8400:
[----:B------:R-:W-:Y:S01]  /*18cb0*/  I2FP.F32.U32 R4, R3 ;  /* 0x0000000300047245 */ /* 0x000fe20000201000 */
[----:B------:R-:W-:Y:S01]  /*18cc0*/  IMAD.U32 R6, R80, 0x10000, RZ ;  /* 0x0001000050067824 */ /* 0x000fe200078e00ff */
[----:B------:R-:W-:Y:S03]  /*18cd0*/  BSSY.RECONVERGENT B1, `(.L_x_8405) ;  /* 0x000004d000017945 */ /* 0x000fe60003800200 */
[----:B------:R-:W-:Y:S01]  /*18ce0*/  FFMA.FTZ R3, R4, R127, 1.1641532182693481445e-10 ;  /* 0x2f00000004037423 */ /* 0x000fe2000001007f */
[----:B------:R-:W-:-:S04]  /*18cf0*/  FMUL.FTZ R6, R6, R125 ;  /* 0x0000007d06067220 */ /* 0x000fc80000410000 */
[----:B------:R-:W-:Y:S02]  /*18d00*/  FSETP.GTU.FTZ.AND P2, PT, R3, R0, PT ;  /* 0x000000000300720b */ /* 0x000fe40003f5c000 */
[----:B------:R-:W-:Y:S02]  /*18d10*/  FSEL R3, R2, RZ, P4 ;  /* 0x000000ff02037208 */ /* 0x000fe40002000000 */
[----:B0-----:R-:W-:Y:S01]  /*18d20*/  FSEL R116, R6, RZ, !P2 ;  /* 0x000000ff06747208 */ /* 0x001fe20005000000 */
        /* <DEDUP_REMOVED lines=15> */
.L_x_8407:
        /* <DEDUP_REMOVED lines=13> */
.L_x_8409:
[----:B------:R-:W-:Y:S05]  /*18ef0*/  BSYNC.RECONVERGENT B2 ;  /* 0x0000000000027941 */ /* 0x000fea0003800200 */
.L_x_8408:
        /* <DEDUP_REMOVED lines=42> */
.L_x_8406:
[----:B------:R-:W-:Y:S05]  /*191a0*/  BSYNC.RECONVERGENT B1 ;  /* 0x0000000000017941 */ /* 0x000fea0003800200 */
.L_x_8405:
        /* <DEDUP_REMOVED lines=20> */
.L_x_8412:
        /* <DEDUP_REMOVED lines=13> */
.L_x_8414:
[----:B------:R-:W-:Y:S05]  /*193c0*/  BSYNC.RECONVERGENT B2 ;  /* 0x0000000000027941 */ /* 0x000fea0003800200 */
.L_x_8413:
        /* <DEDUP_REMOVED lines=42> */
.L_x_8411:
[----:B------:R-:W-:Y:S05]  /*19670*/  BSYNC.RECONVERGENT B1 ;  /* 0x0000000000017941 */ /* 0x000fea0003800200 */
.L_x_8410:
        /* <DEDUP_REMOVED lines=24> */
.L_x_8417:
        /* <DEDUP_REMOVED lines=13> */
.L_x_8419:
[----:B------:R-:W-:Y:S05]  /*198d0*/  BSYNC.RECONVERGENT B2 ;  /* 0x0000000000027941 */ /* 0x000fea0003800200 */
.L_x_8418:
        /* <DEDUP_REMOVED lines=42> */
.L_x_8416:
[----:B------:R-:W-:Y:S05]  /*19b80*/  BSYNC.RECONVERGENT B1 ;  /* 0x0000000000017941 */ /* 0x000fea0003800200 */
.L_x_8415:
        /* <DEDUP_REMOVED lines=21> */
.L_x_8422:
        /* <DEDUP_REMOVED lines=13> */
.L_x_8424:
[----:B------:R-:W-:Y:S05]  /*19db0*/  BSYNC.RECONVERGENT B2 ;  /* 0x0000000000027941 */ /* 0x000fea0003800200 */
.L_x_8423:
        /* <DEDUP_REMOVED lines=43> */
.L_x_8421:
[----:B------:R-:W-:Y:S05]  /*1a070*/  BSYNC.RECONVERGENT B1 ;  /* 0x0000000000017941 */ /* 0x000fea0003800200 */
.L_x_8420:
        /* <DEDUP_REMOVED lines=23> */
.L_x_8427:
        /* <DEDUP_REMOVED lines=13> */
.L_x_8429:
[----:B------:R-:W-:Y:S05]  /*1a2c0*/  BSYNC.RECONVERGENT B2 ;  /* 0x0000000000027941 */ /* 0x000fea0003800200 */
.L_x_8428:
        /* <DEDUP_REMOVED lines=42> */
.L_x_8426:
[----:B------:R-:W-:Y:S05]  /*1a570*/  BSYNC.RECONVERGENT B1 ;  /* 0x0000000000017941 */ /* 0x000fea0003800200 */
.L_x_8425:
        /* <DEDUP_REMOVED lines=20> */
.L_x_8432:
        /* <DEDUP_REMOVED lines=13> */
.L_x_8434:
[----:B------:R-:W-:Y:S05]  /*1a790*/  BSYNC.RECONVERGENT B2 ;  /* 0x0000000000027941 */ /* 0x000fea0003800200 */
.L_x_8433:
        /* <DEDUP_REMOVED lines=43> */
.L_x_8431:
[----:B------:R-:W-:Y:S05]  /*1aa50*/  BSYNC.RECONVERGENT B1 ;  /* 0x0000000000017941 */ /* 0x000fea0003800200 */
.L_x_8430:
[----:B------:R-:W-:Y:S01]  /*1aa60*/  I2FP.F32.U32 R4, R5 ;  /* 0x0000000500047245 */ /* 0x000fe20000201000 */
[----:B------:R-:W-:Y:S01]  /*1aa70*/  BSSY.RECONVERGENT B1, `(.L_x_8435) ;  /* 0x0000050000017945 */ /* 0x000fe20003800200 */
[----:B------:R-:W-:Y:S02]  /*1aa80*/  PRMT R3, R81, 0x7632, R3 ;  /* 0x0000763251037816 */ /* 0x000fe40000000003 */
        /* <DEDUP_REMOVED lines=21> */
.L_x_8437:
        /* <DEDUP_REMOVED lines=13> */
.L_x_8439:
[----:B------:R-:W-:Y:S05]  /*1acb0*/  BSYNC.RECONVERGENT B2 ;  /* 0x0000000000027941 */ /* 0x000fea0003800200 */
.L_x_8438:
        /* <DEDUP_REMOVED lines=43> */
.L_x_8436:
[----:B------:R-:W-:Y:S05]  /*1af70*/  BSYNC.RECONVERGENT B1 ;  /* 0x0000000000017941 */ /* 0x000fea0003800200 */
.L_x_8435:
        /* <DEDUP_REMOVED lines=19> */
.L_x_8442:
        /* <DEDUP_REMOVED lines=13> */
.L_x_8444:
[----:B------:R-:W-:Y:S05]  /*1b180*/  BSYNC.RECONVERGENT B2 ;  /* 0x0000000000027941 */ /* 0x000fea0003800200 */
.L_x_8443:
        /* <DEDUP_REMOVED lines=42> */
.L_x_8441:
[----:B------:R-:W-:Y:S05]  /*1b430*/  BSYNC.RECONVERGENT B1 ;  /* 0x0000000000017941 */ /* 0x000fea0003800200 */
.L_x_8440:
        /* <DEDUP_REMOVED lines=23> */
.L_x_8447:
        /* <DEDUP_REMOVED lines=13> */
.L_x_8449:
[----:B------:R-:W-:Y:S05]  /*1b680*/  BSYNC.RECONVERGENT B2 ;  /* 0x0000000000027941 */ /* 0x000fea0003800200 */
.L_x_8448:
        /* <DEDUP_REMOVED lines=43> */
.L_x_8446:
[----:B------:R-:W-:Y:S05]  /*1b940*/  BSYNC.RECONVERGENT B1 ;  /* 0x0000000000017941 */ /* 0x000fea0003800200 */
.L_x_8445:
        /* <DEDUP_REMOVED lines=18> */
.L_x_8452:
        /* <DEDUP_REMOVED lines=13> */
.L_x_8454:
[----:B------:R-:W-:Y:S05]  /*1bb40*/  BSYNC.RECONVERGENT B2 ;  /* 0x0000000000027941 */ /* 0x000fea0003800200 */
.L_x_8453:
        /* <DEDUP_REMOVED lines=42> */
.L_x_8451:
[----:B------:R-:W-:Y:S05]  /*1bdf0*/  BSYNC.RECONVERGENT B1 ;  /* 0x0000000000017941 */ /* 0x000fea0003800200 */
.L_x_8450:
[----:B------:R-:W-:Y:S01]  /*1be00*/  PRMT R3, R82, 0x7632, R3 ;  /* 0x0000763252037816 */ /* 0x000fe20000000003 */
[----:B------:R-:W-:Y:S01]  /*1be10*/  BSSY.RECONVERGENT B1, `(.L_x_8455) ;  /* 0x000004f000017945 */ /* 0x000fe20003800200 */
[----:B------:R-:W-:Y:S01]  /*1be20*/  I2FP.F32.U32 R122, R11 ;  /* 0x0000000b007a7245 */ /* 0x000fe20000201000 */
[----:B------:R-:W-:Y:S01]  /*1be30*/  IMAD.MOV.U32 R136, RZ, RZ, 0x2 ;  /* 0x00000002ff887424 */ /* 0x000fe200078e00ff */
        /* <DEDUP_REMOVED lines=20> */
.L_x_8457:
        /* <DEDUP_REMOVED lines=13> */
.L_x_8459:
[----:B------:R-:W-:Y:S05]  /*1c050*/  BSYNC.RECONVERGENT B2 ;  /* 0x0000000000027941 */ /* 0x000fea0003800200 */
.L_x_8458:
        /* <DEDUP_REMOVED lines=42> */
.L_x_8456:
[----:B------:R-:W-:Y:S05]  /*1c300*/  BSYNC.RECONVERGENT B1 ;  /* 0x0000000000017941 */ /* 0x000fea0003800200 */
.L_x_8455:
        /* <DEDUP_REMOVED lines=19> */
.L_x_8462:
        /* <DEDUP_REMOVED lines=13> */
.L_x_8464:
[----:B------:R-:W-:Y:S05]  /*1c510*/  BSYNC.RECONVERGENT B2 ;  /* 0x0000000000027941 */ /* 0x000fea0003800200 */
.L_x_8463:
        /* <DEDUP_REMOVED lines=42> */
.L_x_8461:
[----:B------:R-:W-:Y:S05]  /*1c7c0*/  BSYNC.RECONVERGENT B1 ;  /* 0x0000000000017941 */ /* 0x000fea0003800200 */
.L_x_8460:
[----:B------:R-:W-:Y:S01]  /*1c7d0*/  I2FP.F32.U32 R122, R134 ;  /* 0x00000086007a7245 */ /* 0x000fe20000201000 */
[----:B------:R-:W-:Y:S01]  /*1c7e0*/  IMAD.U32 R134, R83, 0x10000, RZ ;  /* 0x0001000053867824 */ /* 0x000fe200078e00ff */
[----:B------:R-:W-:Y:S01]  /*1c7f0*/  FSEL R135, R2, RZ, P4 ;  /* 0x000000ff02877208 */ /* 0x000fe20002000000 */
[----:B------:R-:W-:Y:S01]  /*1c800*/  BSSY.RECONVERGENT B1, `(.L_x_8465) ;  /* 0x000004d000017945 */ /* 0x000fe20003800200 */
[----:B------:R-:W-:Y:S02]  /*1c810*/  HFMA2 R138, -RZ, RZ, 0, 1.1920928955078125e-07 ;  /* 0x00000002ff8a7431 */ /* 0x000fe400000001ff */
[----:B------:R-:W-:Y:S01]  /*1c820*/  FFMA.FTZ R11, R122, R127, 1.1641532182693481445e-10 ;  /* 0x2f0000007a0b7423 */ /* 0x000fe2000001007f */
[----:B------:R-:W-:Y:S01]  /*1c830*/  FMUL.FTZ R122, R134, R125 ;  /* 0x0000007d867a7220 */ /* 0x000fe20000410000 */
[----:B------:R-:W-:-:S03]  /*1c840*/  IMAD.MOV.U32 R134, RZ, RZ, R10 ;  /* 0x000000ffff867224 */ /* 0x000fc600078e000a */
        /* <DEDUP_REMOVED lines=16> */
.L_x_8467:
        /* <DEDUP_REMOVED lines=13> */
.L_x_8469:
[----:B------:R-:W-:Y:S05]  /*1ca20*/  BSYNC.RECONVERGENT B2 ;  /* 0x0000000000027941 */ /* 0x000fea0003800200 */
.L_x_8468:
        /* <DEDUP_REMOVED lines=42> */
.L_x_8466:
[----:B------:R-:W-:Y:S05]  /*1ccd0*/  BSYNC.RECONVERGENT B1 ;  /* 0x0000000000017941 */ /* 0x000fea0003800200 */
.L_x_8465:
        /* <DEDUP_REMOVED lines=18> */
.L_x_8472:
        /* <DEDUP_REMOVED lines=15> */
.L_x_8474:
[----:B------:R-:W-:Y:S05]  /*1cef0*/  BSYNC.RECONVERGENT B2 ;  /* 0x0000000000027941 */ /* 0x000fea0003800200 */
.L_x_8473:
        /* <DEDUP_REMOVED lines=42> */
.L_x_8471:
[----:B------:R-:W-:Y:S05]  /*1d1a0*/  BSYNC.RECONVERGENT B1 ;  /* 0x0000000000017941 */ /* 0x000fea0003800200 */
.L_x_8470:
        /* <DEDUP_REMOVED lines=12> */
.L_x_8394:
        /* <DEDUP_REMOVED lines=16> */
.L_x_8478:
        /* <DEDUP_REMOVED lines=13> */
.L_x_8480:
[----:B------:R-:W-:Y:S05]  /*1d440*/  BSYNC.RECONVERGENT B2 ;  /* 0x0000000000027941 */ /* 0x000fea0003800200 */
.L_x_8479:
        /* <DEDUP_REMOVED lines=42> */
.L_x_8477:
[----:B------:R-:W-:Y:S05]  /*1d6f0*/  BSYNC.RECONVERGENT B1 ;  /* 0x0000000000017941 */ /* 0x000fea0003800200 */
.L_x_8476:
[----:B------:R-:W0:Y:S01]  /*1d700*/  LDC R125, c[0x0][0x404] ;  /* 0x00010100ff7d7b82 */ /* 0x000e220000000800 */
[----:B------:R-:W-:Y:S01]  /*1d710*/  I2FP.F32.U32 R11, R116 ;  /* 0x00000074000b7245 */ /* 0x000fe20000201000 */
[----:B------:R-:W-:Y:S01]  /*1d720*/  IMAD.MOV.U32 R116, RZ, RZ, 0x2f800000 ;  /* 0x2f800000ff747424 */ /* 0x000fe200078e00ff */
[----:B------:R-:W-:Y:S01]  /*1d730*/  LOP3.LUT R128, R128, 0xffffffef, RZ, 0xc0, !PT ;  /* 0xffffffef80807812 */ /* 0x000fe200078ec0ff */
[----:B------:R-:W-:Y:S01]  /*1d740*/  BSSY.RECONVERGENT B1, `(.L_x_8481) ;  /* 0x000004a000017945 */ /* 0x000fe20003800200 */
[C---:B-----5:R-:W-:Y:S01]  /*1d750*/  SHF.L.U32 R117, R120.reuse, 0x10, RZ ;  /* 0x0000001078757819 */ /* 0x060fe200000006ff */
[----:B------:R-:W-:Y:S01]  /*1d760*/  FFMA.FTZ R134, R11, R116, 1.1641532182693481445e-10 ;  /* 0x2f0000000b867423 */ /* 0x000fe20000010074 */
[----:B------:R-:W-:Y:S01]  /*1d770*/  PRMT R118, R120, 0x7632, R118 ;  /* 0x0000763278767816 */ /* 0x000fe20000000076 */
[----:B------:R-:W-:Y:S02]  /*1d780*/  IMAD.MOV.U32 R127, RZ, RZ, 0x2 ;  /* 0x00000002ff7f7424 */ /* 0x000fe400078e00ff */
[----:B------:R-:W-:Y:S01]  /*1d790*/  IMAD.MOV.U32 R11, RZ, RZ, R10 ;  /* 0x000000ffff0b7224 */ /* 0x000fe200078e000a */
[----:B0-----:R-:W-:-:S13]  /*1d7a0*/  FSETP.LE.FTZ.AND P2, PT, R134, R125, PT ;  /* 0x0000007d8600720b */ /* 0x001fda0003f53000 */
[----:B------:R-:W-:Y:S02]  /*1d7b0*/  @P2 LOP3.LUT R128, R128, 0x10, RZ, 0xfc, !PT ;  /* 0x0000001080802812 */ /* 0x000fe400078efcff */
[----:B------:R-:W-:-:S13]  /*1d7c0*/  ISETP.NE.AND P2, PT, R119, 0x1, PT ;  /* 0x000000017700780c */ /* 0x000fda0003f45270 */
        /* <DEDUP_REMOVED lines=9> */
.L_x_8483:
        /* <DEDUP_REMOVED lines=13> */
.L_x_8485:
[----:B------:R-:W-:Y:S05]  /*1d930*/  BSYNC.RECONVERGENT B2 ;  /* 0x0000000000027941 */ /* 0x000fea0003800200 */
.L_x_8484:
        /* <DEDUP_REMOVED lines=42> */
.L_x_8482:
[----:B------:R-:W-:Y:S05]  /*1dbe0*/  BSYNC.RECONVERGENT B1 ;  /* 0x0000000000017941 */ /* 0x000fea0003800200 */
.L_x_8481:
        /* <DEDUP_REMOVED lines=19> */
.L_x_8488:
        /* <DEDUP_REMOVED lines=13> */
.L_x_8490:
[----:B------:R-:W-:Y:S05]  /*1ddf0*/  BSYNC.RECONVERGENT B2 ;  /* 0x0000000000027941 */ /* 0x000fea0003800200 */
.L_x_8489:
        /* <DEDUP_REMOVED lines=42> */
.L_x_8487:
[----:B------:R-:W-:Y:S05]  /*1e0a0*/  BSYNC.RECONVERGENT B1 ;  /* 0x0000000000017941 */ /* 0x000fea0003800200 */
.L_x_8486:
        /* <DEDUP_REMOVED lines=20> */
.L_x_8493:
        /* <DEDUP_REMOVED lines=13> */
.L_x_8495:
[----:B------:R-:W-:Y:S05]  /*1e2c0*/  BSYNC.RECONVERGENT B2 ;  /* 0x0000000000027941 */ /* 0x000fea0003800200 */
.L_x_8494:
        /* <DEDUP_REMOVED lines=43> */
.L_x_8492:
[----:B------:R-:W-:Y:S05]  /*1e580*/  BSYNC.RECONVERGENT B1 ;  /* 0x0000000000017941 */ /* 0x000fea0003800200 */
.L_x_8491:
        /* <DEDUP_REMOVED lines=19> */
.L_x_8498:
        /* <DEDUP_REMOVED lines=13> */
.L_x_8500:
[----:B------:R-:W-:Y:S05]  /*1e790*/  BSYNC.RECONVERGENT B2 ;  /* 0x0000000000027941 */ /* 0x000fea0003800200 */
.L_x_8499:
        /* <DEDUP_REMOVED lines=42> */
.L_x_8497:
[----:B------:R-:W-:Y:S05]  /*1ea40*/  BSYNC.RECONVERGENT B1 ;  /* 0x0000000000017941 */ /* 0x000fea0003800200 */
.L_x_8496:
        /* <DEDUP_REMOVED lines=18> */
.L_x_8503:
        /* <DEDUP_REMOVED lines=13> */
.L_x_8505:
[----:B------:R-:W-:Y:S05]  /*1ec40*/  BSYNC.RECONVERGENT B2 ;  /* 0x0000000000027941 */ /* 0x000fea0003800200 */
.L_x_8504:
        /* <DEDUP_REMOVED lines=43> */
.L_x_8502:
[----:B------:R-:W-:Y:S05]  /*1ef00*/  BSYNC.RECONVERGENT B1 ;  /* 0x0000000000017941 */ /* 0x000fea0003800200 */
.L_x_8501:
[----:B------:R-:W-:Y:S01]  /*1ef10*/  ISETP.NE.AND P4, PT, R127, 0x1, PT ;  /* 0x000000017f00780c */ /* 0x000fe20003f85270 */
[----:B------:R-:W-:Y:S01]  /*1ef20*/  BSSY.RECONVERGENT B1, `(.L_x_8506) ;  /* 0x0000048000017945 */ /* 0x000fe20003800200 */
[----:B------:R-:W-:Y:S01]  /*1ef30*/  I2FP.F32.U32 R11, R11 ;  /* 0x0000000b000b7245 */ /* 0x000fe20000201000 */
[----:B------:R-:W-:Y:S01]  /*1ef40*/  IMAD.MOV.U32 R136, RZ, RZ, 0x2 ;  /* 0x00000002ff887424 */ /* 0x000fe200078e00ff */
[----:B------:R-:W-:-:S03]  /*1ef50*/  SHF.L.U32 R122, R122, 0x10, RZ ;  /* 0x000000107a7a7819 */ /* 0x000fc600000006ff */
        /* <DEDUP_REMOVED lines=12> */
.L_x_8508:
        /* <DEDUP_REMOVED lines=13> */
.L_x_8510:
[----:B------:R-:W-:Y:S05]  /*1f0f0*/  BSYNC.RECONVERGENT B2 ;  /* 0x0000000000027941 */ /* 0x000fea0003800200 */
.L_x_8509:
        /* <DEDUP_REMOVED lines=42> */
.L_x_8507:
[----:B------:R-:W-:Y:S05]  /*1f3a0*/  BSYNC.RECONVERGENT B1 ;  /* 0x0000000000017941 */ /* 0x000fea0003800200 */
.L_x_8506:
[----:B------:R-:W-:Y:S01]  /*1f3b0*/  ISETP.NE.AND P5, PT, R136, 0x1, PT ;  /* 0x000000018800780c */ /* 0x000fe20003fa5270 */
[----:B------:R-:W-:Y:S01]  /*1f3c0*/  BSSY.RECONVERGENT B1, `(.L_x_8511) ;  /* 0x0000049000017945 */ /* 0x000fe20003800200 */
[----:B------:R-:W-:Y:S01]  /*1f3d0*/  I2FP.F32.U32 R11, R11 ;  /* 0x0000000b000b7245 */ /* 0x000fe20000201000 */
[C---:B------:R-:W-:Y:S01]  /*1f3e0*/  IMAD.U32 R127, R123.reuse, 0x10000, RZ ;  /* 0x000100007b7f7824 */ /* 0x040fe200078e00ff */
[----:B------:R-:W-:Y:S01]  /*1f3f0*/  PRMT R123, R123, 0x7632, R123 ;  /* 0x000076327b7b7816 */ /* 0x000fe2000000007b */
[----:B------:R-:W-:Y:S02]  /*1f400*/  IMAD.MOV.U32 R135, RZ, RZ, R10 ;  /* 0x000000ffff877224 */ /* 0x000fe400078e000a */
[----:B------:R-:W-:Y:S01]  /*1f410*/  FFMA.FTZ R134, R11, R116, 1.1641532182693481445e-10 ;  /* 0x2f0000000b867423 */ /* 0x000fe20000010074 */
[----:B------:R-:W-:-:S04]  /*1f420*/  HFMA2 R11, -RZ, RZ, 0, 1.1920928955078125e-07 ;  /* 0x00000002ff0b7431 */ /* 0x000fc800000001ff */
        /* <DEDUP_REMOVED lines=10> */
.L_x_8513:
        /* <DEDUP_REMOVED lines=13> */
.L_x_8515:
[----:B------:R-:W-:Y:S05]  /*1f5a0*/  BSYNC.RECONVERGENT B2 ;  /* 0x0000000000027941 */ /* 0x000fea0003800200 */
.L_x_8514:
        /* <DEDUP_REMOVED lines=42> */
.L_x_8512:
[----:B------:R-:W-:Y:S05]  /*1f850*/  BSYNC.RECONVERGENT B1 ;  /* 0x0000000000017941 */ /* 0x000fea0003800200 */
.L_x_8511:
        /* <DEDUP_REMOVED lines=37> */
.L_x_8475:
        /* <DEDUP_REMOVED lines=21> */
[----:B------:R0:W-:Y:S02]  /*1fc00*/  STG.E.128 desc[UR10][R136.64+0x10], R120 ;  /* 0x0000107888007986 */ /* 0x0001e4000c101d0a */
[----:B------:R-:W-:Y:S02]  /*1fc10*/  IMAD.MOV.U32 R134, RZ, RZ, R126 ;  /* 0x000000ffff867224 */ /* 0x000fe400078e007e */
[----:B------:R0:W-:Y:S01]  /*1fc20*/  STG.E.64 desc[UR10][R140.64], R138 ;  /* 0x0000008a8c007986 */ /* 0x0001e2000c101b0a */
[----:B------:R-:W-:Y:S05]  /*1fc30*/  @!P0 BRA `(.L_x_8393) ;  /* 0x0000000000508947 */ /* 0x000fea0003800000 */
[----:B------:R-:W-:Y:S01]  /*1fc40*/  SHF.L.U32 R135, R2, 0x10, RZ ;  /* 0x0000001002877819 */ /* 0x000fe200000006ff */
[----:B------:R-:W1:Y:S01]  /*1fc50*/  LDC.64 R126, c[0x0][0x3b8] ;  /* 0x0000ee00ff7e7b82 */ /* 0x000e620000000a00 */
[----:B------:R-:W-:Y:S02]  /*1fc60*/  LOP3.LUT R125, R0, 0xffff, RZ, 0xc0, !PT ;  /* 0x0000ffff007d7812 */ /* 0x000fe400078ec0ff */
[----:B0-----:R-:W-:Y:S02]  /*1fc70*/  LOP3.LUT R136, R135, 0xff0000, RZ, 0xc0, !PT ;  /* 0x00ff000087887812 */ /* 0x001fe400078ec0ff */
        /* <DEDUP_REMOVED lines=11> */
[----:B-1----:R-:W-:Y:S01]  /*1fd30*/  IMAD.WIDE.U32 R126, R124, 0x8, R126 ;  /* 0x000000087c7e7825 */ /* 0x002fe200078e007e */
[----:B------:R-:W-:Y:S02]  /*1fd40*/  LOP3.LUT R135, R136, R138, R140, 0xfe, !PT ;  /* 0x0000008a88877212 */ /* 0x000fe400078efe8c */
[----:B------:R-:W-:Y:S02]  /*1fd50*/  LOP3.LUT R137, R125, R137, RZ, 0xfc, !PT ;  /* 0x000000897d897212 */ /* 0x000fe400078efcff */
[----:B------:R-:W-:-:S05]  /*1fd60*/  LOP3.LUT R136, R135, 0xff, R8, 0xf8, !PT ;  /* 0x000000ff87887812 */ /* 0x000fca00078ef808 */
[----:B------:R1:W-:Y:S02]  /*1fd70*/  STG.E.64 desc[UR10][R126.64], R136 ;  /* 0x000000887e007986 */ /* 0x0003e4000c101b0a */
.L_x_8393:
[----:B------:R-:W-:Y:S05]  /*1fd80*/  BSYNC.RECONVERGENT B0 ;  /* 0x0000000000007941 */ /* 0x000fea0003800200 */
.L_x_8392:
[----:B------:R-:W-:Y:S01]  /*1fd90*/  FADD.FTZ R124, RZ, R92 ;  /* 0x0000005cff7c7221 */ /* 0x000fe20000010000 */
[C---:B------:R-:W-:Y:S01]  /*1fda0*/  ISETP.GE.U32.AND P0, PT, R131.reuse, 0x80, PT ;  /* 0x000000808300780c */ /* 0x040fe20003f06070 */
[----:B------:R-:W2:Y:S01]  /*1fdb0*/  S2UR UR5, SR_CgaCtaId ;  /* 0x00000000000579c3 */ /* 0x000ea20000008800 */
        /* <DEDUP_REMOVED lines=11> */
[----:B--2---:R-:W-:-:S03]  /*1fe70*/  ULEA UR4, UR5, UR4, 0x18 ;  /* 0x0000000405047291 */ /* 0x004fc6000f8ec0ff */
[----:B------:R-:W-:Y:S01]  /*1fe80*/  FADD.FTZ R124, R99, R124 ;  /* 0x0000007c637c7221 */ /* 0x000fe20000010000 */
[----:B------:R-:W-:-:S04]  /*1fe90*/  @UP1 UIADD3 UR4, UPT, UPT, UR4, 0x20, URZ ;  /* 0x0000002004041890 */ /* 0x000fc8000fffe0ff */
[----:B------:R-:W-:-:S05]  /*1fea0*/  FSEL R125, R124, RZ, P0 ;  /* 0x000000ff7c7d7208 */ /* 0x000fca0000000000 */
[----:B------:R-:W-:-:S04]  /*1feb0*/  FADD.FTZ R124, R100, R125 ;  /* 0x0000007d647c7221 */ /* 0x000fc80000010000 */
[----:B-1----:R-:W-:-:S04]  /*1fec0*/  FADD.FTZ R127, R101, R124 ;  /* 0x0000007c657f7221 */ /* 0x002fc80000010000 */
        /* <DEDUP_REMOVED lines=26> */
[----:B------:R-:W0:Y:S02]  /*20070*/  SHFL.BFLY PT, R124, R135, 0x4, 0x1f ;  /* 0x0c801f00877c7f89 */ /* 0x000e2400000e0000 */
[----:B0-----:R-:W-:Y:S02]  /*20080*/  FADD.FTZ R136, R135, R124 ;  /* 0x0000007c87887221 */ /* 0x001fe40000010000 */
[----:B------:R-:W0:Y:S03]  /*20090*/  S2R R135, SR_TID.X ;  /* 0x0000000000877919 */ /* 0x000e260000002100 */
[----:B------:R-:W1:Y:S02]  /*200a0*/  SHFL.BFLY PT, R137, R136, 0x8, 0x1f ;  /* 0x0d001f0088897f89 */ /* 0x000e6400000e0000 */
[----:B-1----:R-:W-:-:S05]  /*200b0*/  FADD.FTZ R137, R136, R137 ;  /* 0x0000008988897221 */ /* 0x002fca0000010000 */
[----:B------:R-:W1:Y:S02]  /*200c0*/  SHFL.BFLY PT, R124, R137, 0x10, 0x1f ;  /* 0x0e001f00897c7f89 */ /* 0x000e6400000e0000 */
[----:B-1----:R-:W-:-:S04]  /*200d0*/  FADD.FTZ R139, R137, R124 ;  /* 0x0000007c898b7221 */ /* 0x002fc80000010000 */
        /* <DEDUP_REMOVED lines=71> */
[----:B------:R-:W-:Y:S02]  /*20550*/  ISETP.GT.U32.AND P2, PT, R124, 0x3, PT ;  /* 0x000000037c00780c */ /* 0x000fe40003f44070 */
[----:B------:R-:W-:Y:S01]  /*20560*/  @!P1 SHF.R.U32.HI R124, RZ, 0x2, R135 ;  /* 0x00000002ff7c9819 */ /* 0x000fe20000011687 */
[----:B0-----:R-:W-:-:S05]  /*20570*/  FADD.FTZ R136, R125, R136 ;  /* 0x000000887d887221 */ /* 0x001fca0000010000 */
[----:B------:R-:W0:Y:S02]  /*20580*/  SHFL.BFLY PT, R127, R136, 0x4, 0x1f ;  /* 0x0c801f00887f7f89 */ /* 0x000e2400000e0000 */
[----:B0-----:R-:W-:Y:S01]  /*20590*/  FADD.FTZ R127, R136, R127 ;  /* 0x0000007f887f7221 */ /* 0x001fe20000010000 */
[----:B------:R-:W-:Y:S02]  /*205a0*/  @!P1 LOP3.LUT R136, R124, 0x18, RZ, 0xc0, !PT ;  /* 0x000000187c889812 */ /* 0x000fe400078ec0ff */
[----:B------:R-:W-:Y:S02]  /*205b0*/  CS2R R124, SRZ ;  /* 0x00000000007c7805 */ /* 0x000fe4000001ff00 */
[----:B------:R-:W0:Y:S02]  /*205c0*/  SHFL.BFLY PT, R138, R127, 0x8, 0x1f ;  /* 0x0d001f007f8a7f89 */ /* 0x000e2400000e0000 */
[----:B0-----:R-:W-:-:S05]  /*205d0*/  FADD.FTZ R138, R127, R138 ;  /* 0x0000008a7f8a7221 */ /* 0x001fca0000010000 */
[----:B------:R-:W0:Y:S02]  /*205e0*/  SHFL.BFLY PT, R137, R138, 0x10, 0x1f ;  /* 0x0e001f008a897f89 */ /* 0x000e2400000e0000 */
[----:B0-----:R-:W-:Y:S01]  /*205f0*/  FADD.FTZ R127, R138, R137 ;  /* 0x000000898a7f7221 */ /* 0x001fe20000010000 */
[----:B------:R-:W-:-:S04]  /*20600*/  @!P2 IMAD.SHL.U32 R137, R135, 0x8, RZ ;  /* 0x000000088789a824 */ /* 0x000fc800078e00ff */
[----:B------:R0:W-:Y:S01]  /*20610*/  @!P1 STS.64 [R136+UR4], R126 ;  /* 0x0000007e88009988 */ /* 0x0001e20008000a04 */
        /* <DEDUP_REMOVED lines=42> */
[----:B------:R-:W-:-:S05]  /*208c0*/  FFMA.FTZ R141, R141, R136, R126 ;  /* 0x000000888d8d7223 */ /* 0x000fca000001007e */
[----:B------:R-:W1:Y:S01]  /*208d0*/  SHFL.IDX PT, R140, R141, RZ, 0x1f ;  /* 0x00001fff8d8c7589 */ /* 0x000e6200000e0000 */
[----:B------:R-:W3:Y:S01]  /*208e0*/  @!P1 LDC.64 R126, c[0x0][0x3c0] ;  /* 0x0000f000ff7e9b82 */ /* 0x000ee20000000a00 */
[----:B--2---:R-:W-:-:S05]  /*208f0*/  FMUL.FTZ R136, R143, R143 ;  /* 0x0000008f8f887220 */ /* 0x004fca0000410000 */
[----:B------:R-:W-:Y:S01]  /*20900*/  FSEL R137, R136, RZ, P2 ;  /* 0x000000ff88897208 */ /* 0x000fe20001000000 */
[----:B-1----:R-:W-:Y:S01]  /*20910*/  FFMA.FTZ R136, R140, UR17, R139 ;  /* 0x000000118c887c23 */ /* 0x002fe2000801008b */
[----:B------:R-:W-:-:S03]  /*20920*/  IMAD.U32 R139, RZ, RZ, UR6 ;  /* 0x00000006ff8b7e24 */ /* 0x000fc6000f8e00ff */
[----:B------:R-:W-:Y:S01]  /*20930*/  FADD.FTZ R136, R136, R137 ;  /* 0x0000008988887221 */ /* 0x000fe20000010000 */
[----:B------:R-:W-:Y:S01]  /*20940*/  MOV R137, UR6 ;  /* 0x0000000600897c02 */ /* 0x000fe20008000f00 */
[----:B0-----:R-:W-:-:S04]  /*20950*/  @!P1 IMAD.WIDE R124, R139, 0x4, R124 ;  /* 0x000000048b7c9825 */ /* 0x001fc800078e027c */
[----:B------:R-:W0:Y:S01]  /*20960*/  MUFU.RSQ R136, R136 ;  /* 0x0000008800887308 */ /* 0x000e220000001400 */
[----:B---3--:R-:W-:Y:S01]  /*20970*/  @!P1 IMAD.WIDE R126, R137, 0x4, R126 ;  /* 0x00000004897e9825 */ /* 0x008fe200078e027e */
[----:B------:R-:W-:-:S04]  /*20980*/  FSEL R137, R143, RZ, !P2 ;  /* 0x000000ff8f897208 */ /* 0x000fc80005000000 */
        /* <DEDUP_REMOVED lines=32> */
[----:B------:R-:W-:Y:S01]  /*20b90*/  VIADD R133, R133, 0x80 ;  /* 0x0000008085857836 */ /* 0x000fe20000000000 */
[----:B------:R-:W-:-:S05]  /*20ba0*/  F2FP.BF16.F32.PACK_AB R127, R144, R149 ;  /* 0x00000095907f723e */ /* 0x000fca00000010ff */
[----:B------:R0:W-:Y:S02]  /*20bb0*/  STG.E.128 desc[UR10][R138.64], R124 ;  /* 0x0000007c8a007986 */ /* 0x0001e4000c101d0a */
.L_x_8517:
[----:B------:R-:W-:Y:S05]  /*20bc0*/  BSYNC.RECONVERGENT B0 ;  /* 0x0000000000007941 */ /* 0x000fea0003800200 */
.L_x_8516:
[----:B------:R-:W-:Y:S01]  /*20bd0*/  LOP3.LUT P0, RZ, R128, 0x80, RZ, 0xc0, !PT ;  /* 0x0000008080ff7812 */ /* 0x000fe2000780c0ff */
        /* <DEDUP_REMOVED lines=30> */
[----:B------:R-:W-:Y:S02]  /*20dc0*/  F2FP.BF16.F32.PACK_AB R125, R140, R141 ;  /* 0x0000008d8c7d723e */ /* 0x000fe400000010ff */
[----:B------:R-:W-:Y:S02]  /*20dd0*/  F2FP.BF16.F32.PACK_AB R127, R144, R149 ;  /* 0x00000095907f723e */ /* 0x000fe400000010ff */
[----:B------:R-:W-:-:S03]  /*20de0*/  IADD3 R133, PT, PT, R133, 0x80, RZ ;  /* 0x0000008085857810 */ /* 0x000fc60007ffe0ff */
[----:B------:R2:W-:Y:S04]  /*20df0*/  STG.E.128 desc[UR10][R138.64], R124 ;  /* 0x0000007c8a007986 */ /* 0x0005e8000c101d0a */
.L_x_8519:
[----:B------:R-:W-:Y:S05]  /*20e00*/  BSYNC.RECONVERGENT B0 ;  /* 0x0000000000007941 */ /* 0x000fea0003800200 */
.L_x_8518:
[----:B------:R-:W-:Y:S01]  /*20e10*/  LOP3.LUT P0, RZ, R128, 0x40, RZ, 0xc0, !PT ;  /* 0x0000004080ff7812 */ /* 0x000fe2000780c0ff */
        /* <DEDUP_REMOVED lines=34> */
.L_x_8521:
[----:B------:R-:W-:Y:S05]  /*21040*/  BSYNC.RECONVERGENT B0 ;  /* 0x0000000000007941 */ /* 0x000fea0003800200 */
.L_x_8520:
[----:B------:R-:W-:Y:S01]  /*21050*/  LOP3.LUT P0, RZ, R128, 0x20, RZ, 0xc0, !PT ;  /* 0x0000002080ff7812 */ /* 0x000fe2000780c0ff */
        /* <DEDUP_REMOVED lines=31> */
[----:B------:R-:W-:-:S05]  /*21250*/  F2FP.BF16.F32.PACK_AB R124, R139, R138 ;  /* 0x0000008a8b7c723e */ /* 0x000fca00000010ff */
[----:B------:R4:W-:Y:S02]  /*21260*/  STG.E.128 desc[UR10][R136.64], R124 ;  /* 0x0000007c88007986 */ /* 0x0009e4000c101d0a */
.L_x_8523:
[----:B------:R-:W-:Y:S05]  /*21270*/  BSYNC.RECONVERGENT B0 ;  /* 0x0000000000007941 */ /* 0x000fea0003800200 */
.L_x_8522:
[----:B------:R-:W-:Y:S02]  /*21280*/  UIADD3 UR6, UPT, UPT, UR6, UR18, URZ ;  /* 0x0000001206067290 */ /* 0x000fe4000fffe0ff */
[----:B------:R-:W-:Y:S02]  /*21290*/  UPLOP3.LUT UP1, UPT, UPT, UPT, UP1, 0x40, 0x4 ;  /* 0x000000000004789c */ /* 0x000fe40003f2e810 */
[----:B------:R-:W-:-:S09]  /*212a0*/  UISETP.GE.AND UP0, UPT, UR6, UR19, UPT ;  /* 0x000000130600728c */ /* 0x000fd2000bf06270 */
[----:B------:R-:W-:Y:S05]  /*212b0*/  BRA.U !UP0, `(.L_x_8524) ;  /* 0xfffffdf908dc7547 */ /* 0x000fea000b83ffff */
[----:B------:R-:W-:Y:S05]  /*212c0*/  EXIT ;  /* 0x000000000000794d */ /* 0x000fea0003800000 */
.L_x_8525:
        /* <DEDUP_REMOVED lines=11> */
.L_x_17978:


//--------------------- .text._ZN10layer_norm31ln_parallel_residual_fwd_kernelINS_13Kernel_traitsIf13__nv_bfloat16fS2_fjLj4096ELj1ELj1ELj4ELj16ENS_18Kernel_traits_baseILj4096EfS2_fS2_fjLj128EEEEELb1ELb1ELb1EEEvNS_9FwdParamsE --------------------------
	.section	.text._ZN10layer_norm31ln_parallel_residual_fwd_kernelINS_13Kernel_traitsIf13__nv_bfloat16fS2_fjLj4096ELj1ELj1ELj4ELj16ENS_18Kernel_traits_baseILj4096EfS2_fS2_fjLj128EEEEELb1ELb1ELb1EEEvNS_9FwdParamsE,"ax",@progbits
	.align	128
        .global         _ZN10layer_norm31ln_parallel_residual_fwd_kernelINS_13Kernel_traitsIf13__nv_bfloat16fS2_fjLj4096ELj1ELj1ELj4ELj16ENS_18Kernel_traits_baseILj4096EfS2_fS2_fjLj128EEEEELb1ELb1ELb1EEEvNS_9FwdParamsE
        .type           _ZN10layer_norm31ln_parallel_residual_fwd_kernelINS_13Kernel_traitsIf13__nv_bfloat16fS2_fjLj4096ELj1ELj1ELj4ELj16ENS_18Kernel_traits_baseILj4096EfS2_fS2_fjLj128EEEEELb1ELb1ELb1EEEvNS_9FwdParamsE,@function
        .size           _ZN10layer_norm31ln_parallel_residual_fwd_kernelINS_13Kernel_traitsIf13__nv_bfloat16fS2_fjLj4096ELj1ELj1ELj4ELj16ENS_18Kernel_traits_baseILj4096EfS2_fS2_fjLj128EEEEELb1ELb1ELb1EEEvNS_9FwdParamsE,(.L_x_17979 - _ZN10layer_norm31ln_parallel_residual_fwd_kernelINS_13Kernel_traitsIf13__nv_bfloat16fS2_fjLj4096ELj1ELj1ELj4ELj16ENS_18Kernel_traits_baseILj4096EfS2_fS2_fjLj128EEEEELb1ELb1ELb1EEEvNS_9FwdParamsE)
        .other          _ZN10layer_norm31ln_parallel_residual_fwd_kernelINS_13Kernel_traitsIf13__nv_bfloat16fS2_fjLj4096ELj1ELj1ELj4ELj16ENS_18Kernel_traits_baseILj4096EfS2_fS2_fjLj128EEEEELb1ELb1ELb1EEEvNS_9FwdParamsE,@"STO_CUDA_ENTRY STV_DEFAULT"
_ZN10layer_norm31ln_parallel_residual_fwd_kernelINS_13Kernel_traitsIf13__nv_bfloat16fS2_fjLj4096ELj1ELj1ELj4ELj16ENS_18Kernel_traits_baseILj4096EfS2_fS2_fjLj128EEEEELb1ELb1ELb1EEEvNS_9FwdParamsE:
.text._ZN10layer_norm31ln_parallel_residual_fwd_kernelINS_13Kernel_traitsIf13__nv_bfloat16fS2_fjLj4096ELj1ELj1ELj4ELj16ENS_18Kernel_traits_baseILj4096EfS2_fS2_fjLj128EEEEELb1ELb1ELb1EEEvNS_9FwdParamsE:
        /* <DEDUP_REMOVED lines=67> */
.L_x_8526:
        /* <DEDUP_REMOVED lines=26> */
.L_x_8527:
        /* <DEDUP_REMOVED lines=23> */
[----:B------:R-:W0:Y:S03]  /*0740*/  LDCU.U8 UR41, c[0x0][0x410] ;  /* 0x00008200ff2977ac */ /* 0x000e260008000000 */
[----:B------:R-:W-:Y:S01]  /*0750*/  IMAD.HI.U32 R2, R68, -0x2daee0ad, RZ ;  /* 0xd2511f5344027827 */ /* 0x000fe200078e00ff */
[----:B------:R-:W-:Y:S01]  /*0760*/  LOP3.LUT R3, R72, UR25, R3, 0x96, !PT ;  /* 0x0000001948037c12 */ /* 0x000fe2000f8e9603 */
[----:B------:R-:W-:-:S02]  /*0770*/  UISETP.NE.AND.EX UP0, UPT, UR5, URZ, UPT, UP0 ;  /* 0x000000ff0500728c */ /* 0x000fc4000bf05300 */
[----:B------:R-:W-:Y:S01]  /*0780*/  IMAD R72, R68, -0x2daee0ad, RZ ;  /* 0xd2511f5344487824 */ /* 0x000fe200078e02ff */
[----:B------:R-:W-:Y:S01]  /*0790*/  LOP3.LUT R2, R69, UR26, R2, 0x96, !PT ;  /* 0x0000001a45027c12 */ /* 0x000fe2000f8e9602 */
[C---:B------:R-:W-:Y:S01]  /*07a0*/  IMAD.HI.U32 R71, R3.reuse, -0x2daee0ad, RZ ;  /* 0xd2511f5303477827 */ /* 0x040fe200078e00ff */
[----:B------:R-:W4:Y:S03]  /*07b0*/  LDCU UR22, c[0x0][0x400] ;  /* 0x00008000ff1677ac */ /* 0x000f260008000800 */
        /* <DEDUP_REMOVED lines=46> */
[----:B01234-:R-:W-:-:S07]  /*0aa0*/  IMAD R114, R3, -0x326172a9, RZ ;  /* 0xcd9e8d5703727824 */ /* 0x01ffce00078e02ff */
.L_x_8832:
        /* <DEDUP_REMOVED lines=43> */
.L_x_8530:
        /* <DEDUP_REMOVED lines=12> */
.L_x_8531:
        /* <DEDUP_REMOVED lines=42> */
.L_x_8529:
[----:B------:R-:W-:Y:S01]  /*10c0*/  ISETP.NE.AND P1, PT, R69, 0x1, PT ;  /* 0x000000014500780c */ /* 0x000fe20003f25270 */
[----:B------:R-:W-:Y:S01]  /*10d0*/  UMOV UR4, UR6 ;  /* 0x0000000600047c82 */ /* 0x000fe20008000000 */
[----:B------:R-:W-:Y:S01]  /*10e0*/  I2FP.F32.U32 R3, R2 ;  /* 0x0000000200037245 */ /* 0x000fe20000201000 */
[----:B-----5:R-:W-:Y:S02]  /*10f0*/  IMAD.U32 R2, R72, 0x10000, RZ ;  /* 0x0001000048027824 */ /* 0x020fe400078e00ff */
[----:B------:R-:W-:Y:S02]  /*1100*/  IMAD.MOV.U32 R70, RZ, RZ, 0x2 ;  /* 0x00000002ff467424 */ /* 0x000fe400078e00ff */
[----:B------:R-:W-:Y:S01]  /*1110*/  FFMA.FTZ R3, R3, R0, 1.1641532182693481445e-10 ;  /* 0x2f00000003037423 */ /* 0x000fe20000010000 */
[----:B------:R-:W-:-:S04]  /*1120*/  IMAD.MOV.U32 R68, RZ, RZ, R114 ;  /* 0x000000ffff447224 */ /* 0x000fc800078e0072 */
[----:B------:R-:W-:Y:S02]  /*1130*/  FSETP.LE.FTZ.AND P2, PT, R3, UR4, PT ;  /* 0x0000000403007c0b */ /* 0x000fe4000bf53000 */
[----:B------:R-:W-:Y:S02]  /*1140*/  PRMT R3, R72, 0x7632, R3 ;  /* 0x0000763248037816 */ /* 0x000fe40000000003 */
        /* <DEDUP_REMOVED lines=10> */
.L_x_8533:
        /* <DEDUP_REMOVED lines=12> */
.L_x_8534:
        /* <DEDUP_REMOVED lines=43> */
.L_x_8532:
[----:B------:R-:W-:Y:S01]  /*1560*/  ISETP.NE.AND P1, PT, R70, 0x1, PT ;  /* 0x000000014600780c */ /* 0x000fe20003f25270 */
[----:B------:R-:W-:Y:S01]  /*1570*/  HFMA2 R71, -RZ, RZ, 0, 1.1920928955078125e-07 ;  /* 0x00000002ff477431 */ /* 0x000fe200000001ff */
[----:B------:R-:W-:Y:S01]  /*1580*/  I2FP.F32.U32 R69, R68 ;  /* 0x0000004400457245 */ /* 0x000fe20000201000 */
[----:B------:R-:W-:Y:S02]  /*1590*/  IMAD.U32 R3, R3, 0x10000, RZ ;  /* 0x0001000003037824 */ /* 0x000fe400078e00ff */
        /* <DEDUP_REMOVED lines=13> */
.L_x_8536:
        /* <DEDUP_REMOVED lines=12> */
.L_x_8537:
        /* <DEDUP_REMOVED lines=43> */
.L_x_8535:
[----:B------:R-:W-:Y:S01]  /*19e0*/  ISETP.NE.AND P1, PT, R71, 0x1, PT ;  /* 0x000000014700780c */ /* 0x000fe20003f25270 */
[----:B------:R-:W-:Y:S01]  /*19f0*/  IMAD.MOV.U32 R70, RZ, RZ, R114 ;  /* 0x000000ffff467224 */ /* 0x000fe200078e0072 */
[----:B------:R-:W-:Y:S01]  /*1a00*/  I2FP.F32.U32 R69, R68 ;  /* 0x0000004400457245 */ /* 0x000fe20000201000 */
[----:B------:R-:W-:Y:S01]  /*1a10*/  IMAD.U32 R68, R73, 0x10000, RZ ;  /* 0x0001000049447824 */ /* 0x000fe200078e00ff */
[----:B------:R-:W-:-:S03]  /*1a20*/  MOV R72, 0x2 ;  /* 0x0000000200487802 */ /* 0x000fc60000000f00 */
        /* <DEDUP_REMOVED lines=13> */
.L_x_8539:
        /* <DEDUP_REMOVED lines=12> */
.L_x_8540:
        /* <DEDUP_REMOVED lines=43> */
.L_x_8538:
        /* <DEDUP_REMOVED lines=16> */
.L_x_8542:
        /* <DEDUP_REMOVED lines=12> */
.L_x_8543:
        /* <DEDUP_REMOVED lines=43> */
.L_x_8541:
[----:B------:R-:W-:Y:S01]  /*22e0*/  ISETP.NE.AND P3, PT, R73, 0x1, PT ;  /* 0x000000014900780c */ /* 0x000fe20003f65270 */
[----:B------:R-:W-:Y:S01]  /*22f0*/  IMAD.MOV.U32 R72, RZ, RZ, R114 ;  /* 0x000000ffff487224 */ /* 0x000fe200078e0072 */
[----:B------:R-:W-:Y:S01]  /*2300*/  I2FP.F32.U32 R71, R70 ;  /* 0x0000004600477245 */ /* 0x000fe20000201000 */
[----:B------:R-:W-:-:S04]  /*2310*/  IMAD.U32 R70, R74, 0x10000, RZ ;  /* 0x000100004a467824 */ /* 0x000fc800078e00ff */
[----:B------:R-:W-:-:S05]  /*2320*/  FFMA.FTZ R71, R71, R0, 1.1641532182693481445e-10 ;  /* 0x2f00000047477423 */ /* 0x000fca0000010000 */
[----:B------:R-:W-:Y:S02]  /*2330*/  FSETP.LE.FTZ.AND P2, PT, R71, UR4, PT ;  /* 0x0000000447007c0b */ /* 0x000fe4000bf53000 */
[----:B------:R-:W-:Y:S02]  /*2340*/  PRMT R71, R74, 0x7632, R71 ;  /* 0x000076324a477816 */ /* 0x000fe40000000047 */
[----:B------:R-:W-:Y:S01]  /*2350*/  MOV R74, 0x2 ;  /* 0x00000002004a7802 */ /* 0x000fe20000000f00 */
        /* <DEDUP_REMOVED lines=9> */
.L_x_8545:
        /* <DEDUP_REMOVED lines=12> */
.L_x_8546:
        /* <DEDUP_REMOVED lines=43> */
.L_x_8544:
        /* <DEDUP_REMOVED lines=16> */
.L_x_8548:
        /* <DEDUP_REMOVED lines=12> */
.L_x_8549:
        /* <DEDUP_REMOVED lines=43> */
.L_x_8547:
[----:B------:R-:W-:Y:S01]  /*2bd0*/  ISETP.NE.AND P5, PT, R86, 0x1, PT ;  /* 0x000000015600780c */ /* 0x000fe20003fa5270 */
[----:B------:R-:W-:Y:S01]  /*2be0*/  IMAD.MOV.U32 R74, RZ, RZ, R114 ;  /* 0x000000ffff4a7224 */ /* 0x000fe200078e0072 */
[----:B------:R-:W-:Y:S01]  /*2bf0*/  I2FP.F32.U32 R73, R72 ;  /* 0x0000004800497245 */ /* 0x000fe20000201000 */
[C---:B------:R-:W-:Y:S01]  /*2c00*/  IMAD.U32 R72, R75.reuse, 0x10000, RZ ;  /* 0x000100004b487824 */ /* 0x040fe200078e00ff */
[----:B------:R-:W-:Y:S02]  /*2c10*/  PRMT R75, R75, 0x7632, R75 ;  /* 0x000076324b4b7816 */ /* 0x000fe4000000004b */
[----:B------:R-:W-:Y:S01]  /*2c20*/  MOV R104, 0x2 ;  /* 0x0000000200687802 */ /* 0x000fe20000000f00 */
        /* <DEDUP_REMOVED lines=11> */
.L_x_8551:
        /* <DEDUP_REMOVED lines=12> */
.L_x_8552:
        /* <DEDUP_REMOVED lines=43> */
.L_x_8550:
[----:B------:R-:W-:Y:S01]  /*3050*/  UMOV UR5, UR7 ;  /* 0x0000000700057c82 */ /* 0x000fe20008000000 */
[----:B------:R-:W-:Y:S01]  /*3060*/  I2FP.F32.U32 R73, R74 ;  /* 0x0000004a00497245 */ /* 0x000fe20000201000 */
[----:B------:R-:W-:Y:S02]  /*3070*/  IMAD.U32 R74, R75, 0x10000, RZ ;  /* 0x000100004b4a7824 */ /* 0x000fe400078e00ff */
[----:B------:R-:W-:Y:S01]  /*3080*/  FMUL.FTZ R72, R72, UR5 ;  /* 0x0000000548487c20 */ /* 0x000fe20008410000 */
[----:B------:R-:W-:Y:S01]  /*3090*/  FMUL.FTZ R70, R70, UR5 ;  /* 0x0000000546467c20 */ /* 0x000fe20008410000 */
[----:B------:R-:W-:Y:S01]  /*30a0*/  P2R R87, PR, RZ, 0x1 ;  /* 0x00000001ff577803 */ /* 0x000fe20000000000 */
[----:B------:R-:W-:Y:S01]  /*30b0*/  FMUL.FTZ R68, R68, UR5 ;  /* 0x0000000544447c20 */ /* 0x000fe20008410000 */
[----:B------:R-:W-:Y:S01]  /*30c0*/  ISETP.NE.AND P0, PT, R91, RZ, PT ;  /* 0x000000ff5b00720c */ /* 0x000fe20003f05270 */
[----:B------:R-:W-:Y:S01]  /*30d0*/  FMUL.FTZ R86, R74, UR5 ;  /* 0x000000054a567c20 */ /* 0x000fe20008410000 */
[----:B------:R-:W-:Y:S01]  /*30e0*/  FSEL R74, R72, RZ, P4 ;  /* 0x000000ff484a7208 */ /* 0x000fe20002000000 */
[----:B------:R-:W-:Y:S01]  /*30f0*/  FMUL.FTZ R2, R2, UR5 ;  /* 0x0000000502027c20 */ /* 0x000fe20008410000 */
[----:B------:R-:W-:Y:S01]  /*3100*/  FSEL R72, R70, RZ, P2 ;  /* 0x000000ff46487208 */ /* 0x000fe20001000000 */
[----:B------:R-:W-:Y:S01]  /*3110*/  FFMA.FTZ R75, R73, R0, 1.1641532182693481445e-10 ;  /* 0x2f000000494b7423 */ /* 0x000fe20000010000 */
[----:B------:R-:W-:Y:S01]  /*3120*/  ISETP.NE.AND P5, PT, R85, RZ, PT ;  /* 0x000000ff5500720c */ /* 0x000fe20003fa5270 */
[----:B------:R-:W-:Y:S01]  /*3130*/  FMUL.FTZ R71, R71, UR5 ;  /* 0x0000000547477c20 */ /* 0x000fe20008410000 */
[----:B------:R-:W-:Y:S01]  /*3140*/  FSEL R70, R68, RZ, P0 ;  /* 0x000000ff44467208 */ /* 0x000fe20000000000 */
[----:B------:R-:W-:Y:S01]  /*3150*/  FMUL.FTZ R69, R69, UR5 ;  /* 0x0000000545457c20 */ /* 0x000fe20008410000 */
[----:B------:R-:W-:Y:S01]  /*3160*/  ISETP.NE.AND P0, PT, R87, RZ, PT ;  /* 0x000000ff5700720c */ /* 0x000fe20003f05270 */
[----:B------:R-:W-:Y:S01]  /*3170*/  FMUL.FTZ R3, R3, UR5 ;  /* 0x0000000503037c20 */ /* 0x000fe20008410000 */
[----:B------:R-:W-:-:S02]  /*3180*/  FSEL R68, R2, RZ, P5 ;  /* 0x000000ff02447208 */ /* 0x000fc40002800000 */
[----:B------:R-:W-:Y:S02]  /*3190*/  ISETP.NE.AND P6, PT, R90, RZ, PT ;  /* 0x000000ff5a00720c */ /* 0x000fe40003fc5270 */
[----:B------:R-:W-:Y:S02]  /*31a0*/  FSETP.GTU.FTZ.AND P5, PT, R75, UR4, PT ;  /* 0x000000044b007c0b */ /* 0x000fe4000bfbc000 */
[----:B------:R-:W-:Y:S02]  /*31b0*/  FSEL R73, R71, RZ, P3 ;  /* 0x000000ff47497208 */ /* 0x000fe40001800000 */
[----:B------:R-:W-:Y:S02]  /*31c0*/  FSEL R71, R69, RZ, P1 ;  /* 0x000000ff45477208 */ /* 0x000fe40000800000 */
        /* <DEDUP_REMOVED lines=8> */
[----:B------:R-:W-:Y:S01]  /*3250*/  @P0 FADD.FTZ R73, R77, R73 ;  /* 0x000000494d490221 */ /* 0x000fe20000010000 */
[----:B------:R-:W-:Y:S01]  /*3260*/  @P0 FADD.FTZ R74, R78, R74 ;  /* 0x0000004a4e4a0221 */ /* 0x000fe20000010000 */
[----:B------:R-:W-:Y:S01]  /*3270*/  @P0 FADD.FTZ R75, R79, R75 ;  /* 0x0000004b4f4b0221 */ /* 0x000fe20000010000 */
[----:B------:R-:W-:Y:S06]  /*3280*/  BRA `(.L_x_8553) ;  /* 0x0000004800d07947 */ /* 0x000fec0003800000 */
.L_x_8528:
        /* <DEDUP_REMOVED lines=15> */
.L_x_8555:
        /* <DEDUP_REMOVED lines=12> */
.L_x_8556:
        /* <DEDUP_REMOVED lines=42> */
.L_x_8554:
        /* <DEDUP_REMOVED lines=21> */
.L_x_8558:
        /* <DEDUP_REMOVED lines=12> */
.L_x_8559:
        /* <DEDUP_REMOVED lines=42> */
.L_x_8557:
        /* <DEDUP_REMOVED lines=22> */
.L_x_8561:
        /* <DEDUP_REMOVED lines=12> */
.L_x_8562:
        /* <DEDUP_REMOVED lines=43> */
.L_x_8560:
[----:B------:R-:W-:Y:S01]  /*4060*/  ISETP.NE.AND P1, PT, R86, 0x1, PT ;  /* 0x000000015600780c */ /* 0x000fe20003f25270 */
[----:B------:R-:W-:Y:S01]  /*4070*/  IMAD.MOV.U32 R88, RZ, RZ, 0x2 ;  /* 0x00000002ff587424 */ /* 0x000fe200078e00ff */
[----:B------:R-:W-:Y:S02]  /*4080*/  I2FP.F32.U32 R87, R70 ;  /* 0x0000004600577245 */ /* 0x000fe40000201000 */
[----:B------:R-:W-:Y:S01]  /*4090*/  SHF.L.U32 R70, R72, 0x10, RZ ;  /* 0x0000001048467819 */ /* 0x000fe200000006ff */
[----:B------:R-:W-:Y:S02]  /*40a0*/  IMAD.MOV.U32 R72, RZ, RZ, R114 ;  /* 0x000000ffff487224 */ /* 0x000fe400078e0072 */
[----:B------:R-:W-:Y:S02]  /*40b0*/  FFMA.FTZ R87, R87, R0, 1.1641532182693481445e-10 ;  /* 0x2f00000057577423 */ /* 0x000fe40000010000 */
[----:B------:R-:W-:-:S03]  /*40c0*/  FMUL.FTZ R70, R70, UR5 ;  /* 0x0000000546467c20 */ /* 0x000fc60008410000 */
        /* <DEDUP_REMOVED lines=11> */
.L_x_8564:
        /* <DEDUP_REMOVED lines=12> */
.L_x_8565:
        /* <DEDUP_REMOVED lines=43> */
.L_x_8563:
        /* <DEDUP_REMOVED lines=22> */
.L_x_8567:
        /* <DEDUP_REMOVED lines=12> */
.L_x_8568:
        /* <DEDUP_REMOVED lines=43> */
.L_x_8566:
        /* <DEDUP_REMOVED lines=19> */
.L_x_8570:
        /* <DEDUP_REMOVED lines=12> */
.L_x_8571:
        /* <DEDUP_REMOVED lines=43> */
.L_x_8569:
        /* <DEDUP_REMOVED lines=22> */
.L_x_8573:
        /* <DEDUP_REMOVED lines=12> */
.L_x_8574:
        /* <DEDUP_REMOVED lines=43> */
.L_x_8572:
        /* <DEDUP_REMOVED lines=17> */
.L_x_8576:
        /* <DEDUP_REMOVED lines=12> */
.L_x_8577:
        /* <DEDUP_REMOVED lines=43> */
.L_x_8575:
        /* <DEDUP_REMOVED lines=22> */
.L_x_8579:
        /* <DEDUP_REMOVED lines=12> */
.L_x_8580:
        /* <DEDUP_REMOVED lines=43> */
.L_x_8578:
        /* <DEDUP_REMOVED lines=18> */
.L_x_8582:
        /* <DEDUP_REMOVED lines=12> */
.L_x_8583:
        /* <DEDUP_REMOVED lines=43> */
.L_x_8581:
        /* <DEDUP_REMOVED lines=22> */
.L_x_8585:
        /* <DEDUP_REMOVED lines=12> */
.L_x_8586:
        /* <DEDUP_REMOVED lines=43> */
.L_x_8584:
        /* <DEDUP_REMOVED lines=17> */
.L_x_8588:
        /* <DEDUP_REMOVED lines=12> */
.L_x_8589:
        /* <DEDUP_REMOVED lines=43> */
.L_x_8587:
        /* <DEDUP_REMOVED lines=22> */
.L_x_8591:
        /* <DEDUP_REMOVED lines=12> */
.L_x_8592:
        /* <DEDUP_REMOVED lines=43> */
.L_x_8590:
        /* <DEDUP_REMOVED lines=18> */
.L_x_8594:
        /* <DEDUP_REMOVED lines=12> */
.L_x_8595:
        /* <DEDUP_REMOVED lines=43> */
.L_x_8593:
        /* <DEDUP_REMOVED lines=22> */
.L_x_8597:
        /* <DEDUP_REMOVED lines=12> */
.L_x_8598:
        /* <DEDUP_REMOVED lines=43> */
.L_x_8596:
        /* <DEDUP_REMOVED lines=17> */
.L_x_8600:
        /* <DEDUP_REMOVED lines=14> */
.L_x_8601:
        /* <DEDUP_REMOVED lines=43> */
.L_x_8599:
        /* <DEDUP_REMOVED lines=10> */
.L_x_8553:
[----:B------:R-:W0:Y:S01]  /*7dd0*/  LDC.64 R108, c[0x0][0x3a8] ;  /* 0x0000ea00ff6c7b82 */ /* 0x000e220000000a00 */
[----:B------:R-:W-:Y:S01]  /*7de0*/  SEL R92, RZ, 0x1000000, !P5 ;  /* 0x01000000ff5c7807 */ /* 0x000fe20006800000 */
[----:B------:R-:W-:Y:S01]  /*7df0*/  UISETP.NE.U32.AND UP0, UPT, UR12, URZ, UPT ;  /* 0x000000ff0c00728c */ /* 0x000fe2000bf05070 */
[----:B------:R-:W-:Y:S01]  /*7e00*/  ISETP.NE.AND P5, PT, R90, RZ, PT ;  /* 0x000000ff5a00720c */ /* 0x000fe20003fa5270 */
[----:B------:R-:W-:Y:S01]  /*7e10*/  VIADD R93, R129, 0x80 ;  /* 0x00000080815d7836 */ /* 0x000fe20000000000 */
[----:B------:R-:W-:Y:S01]  /*7e20*/  SEL R90, RZ, 0x10000, !P4 ;  /* 0x00010000ff5a7807 */ /* 0x000fe20006000000 */
[----:B------:R-:W-:Y:S01]  /*7e30*/  UISETP.NE.AND.EX UP0, UPT, UR13, URZ, UPT, UP0 ;  /* 0x000000ff0d00728c */ /* 0x000fe2000bf05300 */
[----:B------:R-:W-:Y:S01]  /*7e40*/  ISETP.NE.AND P4, PT, R91, RZ, PT ;  /* 0x000000ff5b00720c */ /* 0x000fe20003f85270 */
[----:B------:R-:W1:Y:S01]  /*7e50*/  LDC.64 R2, c[0x0][0x3b0] ;  /* 0x0000ec00ff027b82 */ /* 0x000e620000000a00 */
[----:B------:R-:W-:Y:S01]  /*7e60*/  ISETP.NE.AND P6, PT, R85, RZ, PT ;  /* 0x000000ff5500720c */ /* 0x000fe20003fc5270 */
[----:B------:R-:W-:Y:S01]  /*7e70*/  IMAD.MOV.U32 R94, RZ, RZ, 0x10 ;  /* 0x00000010ff5e7424 */ /* 0x000fe200078e00ff */
        /* <DEDUP_REMOVED lines=43> */
.L_x_8602:
        /* <DEDUP_REMOVED lines=21> */
.L_x_8605:
        /* <DEDUP_REMOVED lines=12> */
.L_x_8606:
        /* <DEDUP_REMOVED lines=42> */
.L_x_8604:
[----:B------:R-:W-:Y:S01]  /*85e0*/  ISETP.NE.AND P1, PT, R94, 0x1, PT ;  /* 0x000000015e00780c */ /* 0x000fe20003f25270 */
[C---:B------:R-:W-:Y:S01]  /*85f0*/  IMAD.U32 R84, R88.reuse, 0x10000, RZ ;  /* 0x0001000058547824 */ /* 0x040fe200078e00ff */
[----:B------:R-:W-:Y:S01]  /*8600*/  I2FP.F32.U32 R87, R86 ;  /* 0x0000005600577245 */ /* 0x000fe20000201000 */
[----:B------:R-:W-:Y:S01]  /*8610*/  HFMA2 R95, -RZ, RZ, 0, 1.1920928955078125e-07 ;  /* 0x00000002ff5f7431 */ /* 0x000fe200000001ff */
[----:B------:R-:W-:Y:S01]  /*8620*/  PRMT R88, R88, 0x7632, R88 ;  /* 0x0000763258587816 */ /* 0x000fe20000000058 */
[----:B------:R-:W-:Y:S01]  /*8630*/  FMUL.FTZ R84, R84, UR5 ;  /* 0x0000000554547c20 */ /* 0x000fe20008410000 */
        /* <DEDUP_REMOVED lines=13> */
.L_x_8608:
        /* <DEDUP_REMOVED lines=12> */
.L_x_8609:
        /* <DEDUP_REMOVED lines=42> */
.L_x_8607:
        /* <DEDUP_REMOVED lines=22> */
.L_x_8611:
        /* <DEDUP_REMOVED lines=12> */
.L_x_8612:
        /* <DEDUP_REMOVED lines=43> */
.L_x_8610:
[----:B------:R-:W-:Y:S02]  /*8f40*/  ISETP.NE.AND P1, PT, R94, 0x1, PT ;  /* 0x000000015e00780c */ /* 0x000fe40003f25270 */
[----:B------:R-:W-:Y:S01]  /*8f50*/  I2FP.F32.U32 R87, R86 ;  /* 0x0000005600577245 */ /* 0x000fe20000201000 */
[----:B------:R-:W-:Y:S02]  /*8f60*/  IMAD.U32 R86, R88, 0x10000, RZ ;  /* 0x0001000058567824 */ /* 0x000fe400078e00ff */
[----:B------:R-:W-:Y:S02]  /*8f70*/  IMAD.MOV.U32 R88, RZ, RZ, 0x2 ;  /* 0x00000002ff587424 */ /* 0x000fe400078e00ff */
[----:B------:R-:W-:Y:S01]  /*8f80*/  FFMA.FTZ R87, R87, R0, 1.1641532182693481445e-10 ;  /* 0x2f00000057577423 */ /* 0x000fe20000010000 */
[----:B------:R-:W-:-:S04]  /*8f90*/  FMUL.FTZ R86, R86, UR5 ;  /* 0x0000000556567c20 */ /* 0x000fc80008410000 */
        /* <DEDUP_REMOVED lines=12> */
.L_x_8614:
        /* <DEDUP_REMOVED lines=12> */
.L_x_8615:
        /* <DEDUP_REMOVED lines=43> */
.L_x_8613:
        /* <DEDUP_REMOVED lines=22> */
.L_x_8617:
        /* <DEDUP_REMOVED lines=12> */
.L_x_8618:
        /* <DEDUP_REMOVED lines=43> */
.L_x_8616:
        /* <DEDUP_REMOVED lines=19> */
.L_x_8620:
        /* <DEDUP_REMOVED lines=12> */
.L_x_8621:
        /* <DEDUP_REMOVED lines=43> */
.L_x_8619:
        /* <DEDUP_REMOVED lines=22> */
.L_x_8623:
        /* <DEDUP_REMOVED lines=12> */
.L_x_8624:
        /* <DEDUP_REMOVED lines=43> */
.L_x_8622:
[----:B------:R-:W-:Y:S01]  /*a210*/  I2FP.F32.U32 R87, R87 ;  /* 0x0000005700577245 */ /* 0x000fe20000201000 */
[----:B------:R-:W-:Y:S01]  /*a220*/  IMAD.MOV.U32 R95, RZ, RZ, 0x2 ;  /* 0x00000002ff5f7424 */ /* 0x000fe200078e00ff */
[----:B------:R-:W-:Y:S02]  /*a230*/  ISETP.NE.AND P2, PT, R94, 0x1, PT ;  /* 0x000000015e00780c */ /* 0x000fe40003f45270 */
[----:B------:R-:W-:Y:S01]  /*a240*/  MOV R88, R114 ;  /* 0x0000007200587202 */ /* 0x000fe20000000f00 */
[----:B------:R-:W-:-:S05]  /*a250*/  FFMA.FTZ R87, R87, R0, 1.1641532182693481445e-10 ;  /* 0x2f00000057577423 */ /* 0x000fca0000010000 */
[----:B------:R-:W-:Y:S01]  /*a260*/  FSETP.LE.FTZ.AND P1, PT, R87, UR4, PT ;  /* 0x0000000457007c0b */ /* 0x000fe2000bf33000 */
[----:B------:R-:W-:-:S04]  /*a270*/  IMAD.U32 R87, R89, 0x10000, RZ ;  /* 0x0001000059577824 */ /* 0x000fc800078e00ff */
        /* <DEDUP_REMOVED lines=10> */
.L_x_8626:
        /* <DEDUP_REMOVED lines=12> */
.L_x_8627:
        /* <DEDUP_REMOVED lines=43> */
.L_x_8625:
        /* <DEDUP_REMOVED lines=8> */
[----:B------:R-:W-:-:S03]  /*a710*/  FMUL.FTZ R88, R88, UR5 ;  /* 0x0000000558587c20 */ /* 0x000fc60008410000 */
        /* <DEDUP_REMOVED lines=14> */
.L_x_8629:
        /* <DEDUP_REMOVED lines=12> */
.L_x_8630:
        /* <DEDUP_REMOVED lines=43> */
.L_x_8628:
        /* <DEDUP_REMOVED lines=18> */
.L_x_8632:
        /* <DEDUP_REMOVED lines=12> */
.L_x_8633:
        /* <DEDUP_REMOVED lines=43> */
.L_x_8631:
        /* <DEDUP_REMOVED lines=22> */
.L_x_8635:
        /* <DEDUP_REMOVED lines=12> */
.L_x_8636:
        /* <DEDUP_REMOVED lines=43> */
.L_x_8634:
        /* <DEDUP_REMOVED lines=17> */
.L_x_8638:
        /* <DEDUP_REMOVED lines=12> */
.L_x_8639:
        /* <DEDUP_REMOVED lines=43> */
.L_x_8637:
        /* <DEDUP_REMOVED lines=23> */
.L_x_8641:
        /* <DEDUP_REMOVED lines=12> */
.L_x_8642:
        /* <DEDUP_REMOVED lines=43> */
.L_x_8640:
        /* <DEDUP_REMOVED lines=18> */
.L_x_8644:
        /* <DEDUP_REMOVED lines=12> */
.L_x_8645:
        /* <DEDUP_REMOVED lines=43> */
.L_x_8643:
        /* <DEDUP_REMOVED lines=22> */
.L_x_8647:
        /* <DEDUP_REMOVED lines=12> */
.L_x_8648:
        /* <DEDUP_REMOVED lines=43> */
.L_x_8646:
        /* <DEDUP_REMOVED lines=17> */
.L_x_8650:
        /* <DEDUP_REMOVED lines=14> */
.L_x_8651:
        /* <DEDUP_REMOVED lines=43> */
.L_x_8649:
        /* <DEDUP_REMOVED lines=12> */
.L_x_8603:
        /* <DEDUP_REMOVED lines=15> */
.L_x_8654:
        /* <DEDUP_REMOVED lines=12> */
.L_x_8655:
        /* <DEDUP_REMOVED lines=43> */
.L_x_8653:
[----:B------:R-:W-:Y:S01]  /*d150*/  ISETP.NE.AND P1, PT, R87, 0x1, PT ;  /* 0x000000015700780c */ /* 0x000fe20003f25270 */
[----:B-----5:R-:W-:Y:S01]  /*d160*/  IMAD.U32 R84, R88, 0x10000, RZ ;  /* 0x0001000058547824 */ /* 0x020fe200078e00ff */
[----:B------:R-:W-:Y:S02]  /*d170*/  I2FP.F32.U32 R85, R85 ;  /* 0x0000005500557245 */ /* 0x000fe40000201000 */
[----:B------:R-:W-:-:S03]  /*d180*/  MOV R86, R114 ;  /* 0x0000007200567202 */ /* 0x000fc60000000f00 */
[----:B------:R-:W-:-:S05]  /*d190*/  FFMA.FTZ R85, R85, R0, 1.1641532182693481445e-10 ;  /* 0x2f00000055557423 */ /* 0x000fca0000010000 */
[----:B------:R-:W-:Y:S02]  /*d1a0*/  FSETP.LE.FTZ.AND P2, PT, R85, UR4, PT ;  /* 0x0000000455007c0b */ /* 0x000fe4000bf53000 */
[----:B------:R-:W-:Y:S01]  /*d1b0*/  PRMT R85, R88, 0x7632, R85 ;  /* 0x0000763258557816 */ /* 0x000fe20000000055 */
[----:B------:R-:W-:Y:S01]  /*d1c0*/  IMAD.MOV.U32 R88, RZ, RZ, 0x2 ;  /* 0x00000002ff587424 */ /* 0x000fe200078e00ff */
        /* <DEDUP_REMOVED lines=10> */
.L_x_8657:
        /* <DEDUP_REMOVED lines=12> */
.L_x_8658:
        /* <DEDUP_REMOVED lines=43> */
.L_x_8656:
        /* <DEDUP_REMOVED lines=17> */
.L_x_8660:
        /* <DEDUP_REMOVED lines=12> */
.L_x_8661:
        /* <DEDUP_REMOVED lines=43> */
.L_x_8659:
[----:B------:R-:W-:Y:S01]  /*da60*/  ISETP.NE.AND P1, PT, R94, 0x1, PT ;  /* 0x000000015e00780c */ /* 0x000fe20003f25270 */
[----:B------:R-:W-:Y:S01]  /*da70*/  IMAD.MOV.U32 R95, RZ, RZ, 0x2 ;  /* 0x00000002ff5f7424 */ /* 0x000fe200078e00ff */
[----:B------:R-:W-:Y:S01]  /*da80*/  I2FP.F32.U32 R87, R86 ;  /* 0x0000005600577245 */ /* 0x000fe20000201000 */
[----:B------:R-:W-:Y:S01]  /*da90*/  IMAD.U32 R86, R89, 0x10000, RZ ;  /* 0x0001000059567824 */ /* 0x000fe200078e00ff */
[----:B------:R-:W-:-:S03]  /*daa0*/  MOV R88, R114 ;  /* 0x0000007200587202 */ /* 0x000fc60000000f00 */
        /* <DEDUP_REMOVED lines=13> */
.L_x_8663:
        /* <DEDUP_REMOVED lines=12> */
.L_x_8664:
        /* <DEDUP_REMOVED lines=43> */
.L_x_8662:
        /* <DEDUP_REMOVED lines=16> */
.L_x_8666:
        /* <DEDUP_REMOVED lines=12> */
.L_x_8667:
        /* <DEDUP_REMOVED lines=43> */
.L_x_8665:
[----:B------:R-:W-:Y:S01]  /*e360*/  ISETP.NE.AND P3, PT, R94, 0x1, PT ;  /* 0x000000015e00780c */ /* 0x000fe20003f65270 */
[----:B------:R-:W-:Y:S01]  /*e370*/  IMAD.MOV.U32 R96, RZ, RZ, 0x2 ;  /* 0x00000002ff607424 */ /* 0x000fe200078e00ff */
[----:B------:R-:W-:Y:S01]  /*e380*/  I2FP.F32.U32 R89, R88 ;  /* 0x0000005800597245 */ /* 0x000fe20000201000 */
[----:B------:R-:W-:-:S04]  /*e390*/  IMAD.U32 R88, R90, 0x10000, RZ ;  /* 0x000100005a587824 */ /* 0x000fc800078e00ff */
[----:B------:R-:W-:-:S05]  /*e3a0*/  FFMA.FTZ R89, R89, R0, 1.1641532182693481445e-10 ;  /* 0x2f00000059597423 */ /* 0x000fca0000010000 */
[----:B------:R-:W-:Y:S02]  /*e3b0*/  FSETP.LE.FTZ.AND P2, PT, R89, UR4, PT ;  /* 0x0000000459007c0b */ /* 0x000fe4000bf53000 */
[----:B------:R-:W-:Y:S02]  /*e3c0*/  PRMT R89, R90, 0x7632, R89 ;  /* 0x000076325a597816 */ /* 0x000fe40000000059 */
[----:B------:R-:W-:Y:S01]  /*e3d0*/  MOV R90, R114 ;  /* 0x00000072005a7202 */ /* 0x000fe20000000f00 */
        /* <DEDUP_REMOVED lines=9> */
.L_x_8669:
        /* <DEDUP_REMOVED lines=12> */
.L_x_8670:
        /* <DEDUP_REMOVED lines=43> */
.L_x_8668:
        /* <DEDUP_REMOVED lines=16> */
.L_x_8672:
        /* <DEDUP_REMOVED lines=12> */
.L_x_8673:
        /* <DEDUP_REMOVED lines=43> */
.L_x_8671:
[----:B------:R-:W-:Y:S01]  /*ec50*/  ISETP.NE.AND P5, PT, R97, 0x1, PT ;  /* 0x000000016100780c */ /* 0x000fe20003fa5270 */
[----:B------:R-:W-:Y:S01]  /*ec60*/  IMAD.MOV.U32 R128, RZ, RZ, 0x2 ;  /* 0x00000002ff807424 */ /* 0x000fe200078e00ff */
[----:B------:R-:W-:Y:S01]  /*ec70*/  I2FP.F32.U32 R95, R90 ;  /* 0x0000005a005f7245 */ /* 0x000fe20000201000 */
[C---:B------:R-:W-:Y:S01]  /*ec80*/  IMAD.U32 R90, R91.reuse, 0x10000, RZ ;  /* 0x000100005b5a7824 */ /* 0x040fe200078e00ff */
        /* <DEDUP_REMOVED lines=13> */
.L_x_8675:
        /* <DEDUP_REMOVED lines=12> */
.L_x_8676:
        /* <DEDUP_REMOVED lines=43> */
.L_x_8674:
        /* <DEDUP_REMOVED lines=34> */
.L_x_8652:
[----:B------:R-:W-:Y:S01]  /*f2f0*/  SEL R105, RZ, 0x1000000, !P5 ;  /* 0x01000000ff697807 */ /* 0x000fe20006800000 */
[----:B------:R-:W-:Y:S01]  /*f300*/  IMAD.WIDE.U32 R96, R93, 0x20, R108 ;  /* 0x000000205d607825 */ /* 0x000fe200078e006c */
[----:B------:R-:W-:Y:S01]  /*f310*/  SEL R104, RZ, 0x10000, !P4 ;  /* 0x00010000ff687807 */ /* 0x000fe20006000000 */
[----:B------:R-:W0:Y:S01]  /*f320*/  @P0 LDC.64 R94, c[0x0][0x3a0] ;  /* 0x0000e800ff5e0b82 */ /* 0x000e220000000a00 */
[----:B------:R-:W-:Y:S01]  /*f330*/  ISETP.NE.AND P5, PT, R103, RZ, PT ;  /* 0x000000ff6700720c */ /* 0x000fe20003fa5270 */
[----:B------:R-:W1:Y:S01]  /*f340*/  @UP0 LDCU.64 UR20, c[0x0][0x398] ;  /* 0x00007300ff1407ac */ /* 0x000e620008000a00 */
[----:B------:R-:W-:Y:S01]  /*f350*/  ISETP.NE.AND P4, PT, R106, RZ, PT ;  /* 0x000000ff6a00720c */ /* 0x000fe20003f85270 */
[----:B------:R-:W-:Y:S01]  /*f360*/  STG.E.128 desc[UR8][R96.64], R84 ;  /* 0x0000005460007986 */ /* 0x000fe2000c101d08 */
[----:B------:R-:W-:Y:S01]  /*f370*/  ISETP.NE.AND P6, PT, R102, RZ, PT ;  /* 0x000000ff6600720c */ /* 0x000fe20003fc5270 */
[----:B------:R-:W-:Y:S01]  /*f380*/  VIADD R103, R129, 0x100 ;  /* 0x0000010081677836 */ /* 0x000fe20000000000 */
[----:B------:R-:W-:Y:S01]  /*f390*/  SEL R107, RZ, 0x100, !P3 ;  /* 0x00000100ff6b7807 */ /* 0x000fe20005800000 */
[----:B------:R2:W-:Y:S01]  /*f3a0*/  STG.E.128 desc[UR8][R96.64+0x10], R88 ;  /* 0x0000105860007986 */ /* 0x0005e2000c101d08 */
[----:B------:R-:W-:-:S02]  /*f3b0*/  SEL R102, RZ, 0x1000000, !P1 ;  /* 0x01000000ff667807 */ /* 0x000fc40004800000 */
[----:B------:R-:W-:Y:S02]  /*f3c0*/  SEL R99, RZ, 0x10000, !P4 ;  /* 0x00010000ff637807 */ /* 0x000fe40006000000 */
[----:B------:R-:W-:Y:S02]  /*f3d0*/  SEL R98, RZ, 0x100, !P5 ;  /* 0x00000100ff627807 */ /* 0x000fe40006800000 */
[----:B------:R-:W-:Y:S02]  /*f3e0*/  LOP3.LUT R107, R107, R105, R104, 0xfe, !PT ;  /* 0x000000696b6b7212 */ /* 0x000fe400078efe68 */
[----:B------:R-:W-:Y:S02]  /*f3f0*/  LOP3.LUT R98, R98, R102, R99, 0xfe, !PT ;  /* 0x0000006662627212 */ /* 0x000fe400078efe63 */
[----:B------:R-:W-:Y:S02]  /*f400*/  SEL R106, RZ, 0x1, !P2 ;  /* 0x00000001ff6a7807 */ /* 0x000fe40005000000 */
[----:B------:R-:W-:-:S02]  /*f410*/  SEL R99, RZ, 0x1, !P6 ;  /* 0x00000001ff637807 */ /* 0x000fc40007000000 */
[----:B------:R-:W-:Y:S01]  /*f420*/  LOP3.LUT R107, R107, R106, RZ, 0xfc, !PT ;  /* 0x0000006a6b6b7212 */ /* 0x000fe200078efcff */
[----:B0-----:R-:W-:Y:S01]  /*f430*/  @P0 IMAD.WIDE.U32 R94, R103, 0x20, R94 ;  /* 0x00000020675e0825 */ /* 0x001fe200078e005e */
[----:B------:R-:W-:Y:S02]  /*f440*/  LOP3.LUT R106, R98, R99, RZ, 0xfc, !PT ;  /* 0x00000063626a7212 */ /* 0x000fe400078efcff */
[----:B------:R-:W-:Y:S01]  /*f450*/  PLOP3.LUT P3, PT, PT, PT, UP0, 0x80, 0x8 ;  /* 0x000000000008781c */ /* 0x000fe20003f6f008 */
[----:B------:R-:W-:Y:S01]  /*f460*/  IMAD.WIDE.U32 R98, R93, 0x8, R2 ;  /* 0x000000085d627825 */ /* 0x000fe200078e0002 */
[----:B------:R-:W-:Y:S02]  /*f470*/  MOV R104, 0x10 ;  /* 0x0000001000687802 */ /* 0x000fe40000000f00 */
[----:B------:R-:W-:Y:S01]  /*f480*/  PLOP3.LUT P1, PT, PT, PT, UP0, 0x80, 0x8 ;  /* 0x000000000008781c */ /* 0x000fe20003f2f008 */
[C---:B--2---:R-:W-:Y:S01]  /*f490*/  IMAD.WIDE.U32 R96, R103.reuse, 0x10, R100 ;  /* 0x0000001067607825 */ /* 0x044fe200078e0064 */
[----:B------:R0:W-:Y:S07]  /*f4a0*/  STG.E.64 desc[UR8][R98.64], R106 ;  /* 0x0000006a62007986 */ /* 0x0001ee000c101b08 */
        /* <DEDUP_REMOVED lines=22> */
.L_x_8677:
[----:B------:R2:W5:Y:S04]  /*f610*/  @P1 LDG.E.128 R120, desc[UR8][R104.64] ;  /* 0x0000000868781981 */ /* 0x000568000c1e1d00 */
[----:B------:R2:W5:Y:S04]  /*f620*/  @P0 LDG.E.128 R80, desc[UR8][R94.64] ;  /* 0x000000085e500981 */ /* 0x000568000c1e1d00 */
[----:B------:R2:W5:Y:S04]  /*f630*/  @P0 LDG.E.128 R76, desc[UR8][R94.64+0x10] ;  /* 0x000010085e4c0981 */ /* 0x000568000c1e1d00 */
[----:B01----:R-:W5:Y:S01]  /*f640*/  LDG.E.128 R96, desc[UR8][R96.64] ;  /* 0x0000000860607981 */ /* 0x003f62000c1e1d00 */
[----:B------:R-:W-:Y:S05]  /*f650*/  BRA.U !UP0, `(.L_x_8678) ;  /* 0x0000004908dc7547 */ /* 0x000fea000b800000 */
        /* <DEDUP_REMOVED lines=15> */
.L_x_8680:
        /* <DEDUP_REMOVED lines=12> */
.L_x_8681:
        /* <DEDUP_REMOVED lines=42> */
.L_x_8679:
[----:B------:R-:W-:Y:S01]  /*fab0*/  ISETP.NE.AND P1, PT, R94, 0x1, PT ;  /* 0x000000015e00780c */ /* 0x000fe20003f25270 */
[----:B------:R-:W-:Y:S01]  /*fac0*/  IMAD.MOV.U32 R95, RZ, RZ, 0x2 ;  /* 0x00000002ff5f7424 */ /* 0x000fe200078e00ff */
[----:B------:R-:W-:Y:S02]  /*fad0*/  I2FP.F32.U32 R93, R93 ;  /* 0x0000005d005d7245 */ /* 0x000fe40000201000 */
[C---:B-----5:R-:W-:Y:S02]  /*fae0*/  SHF.L.U32 R92, R96.reuse, 0x10, RZ ;  /* 0x00000010605c7819 */ /* 0x060fe400000006ff */
[----:B------:R-:W-:Y:S01]  /*faf0*/  PRMT R96, R96, 0x7632, R96 ;  /* 0x0000763260607816 */ /* 0x000fe20000000060 */
        /* <DEDUP_REMOVED lines=14> */
.L_x_8683:
        /* <DEDUP_REMOVED lines=12> */
.L_x_8684:
        /* <DEDUP_REMOVED lines=42> */
.L_x_8682:
[----:B------:R-:W-:Y:S01]  /*ff40*/  I2FP.F32.U32 R93, R93 ;  /* 0x0000005d005d7245 */ /* 0x000fe20000201000 */
[----:B------:R-:W-:Y:S01]  /*ff50*/  IMAD.U32 R94, R120, 0x10000, RZ ;  /* 0x00010000785e7824 */ /* 0x000fe200078e00ff */
[----:B------:R-:W-:Y:S01]  /*ff60*/  ISETP.NE.AND P2, PT, R95, 0x1, PT ;  /* 0x000000015f00780c */ /* 0x000fe20003f45270 */
[----:B------:R-:W-:Y:S02]  /*ff70*/  HFMA2 R104, -RZ, RZ, 0, 1.1920928955078125e-07 ;  /* 0x00000002ff687431 */ /* 0x000fe400000001ff */
        /* <DEDUP_REMOVED lines=18> */
.L_x_8686:
        /* <DEDUP_REMOVED lines=12> */
.L_x_8687:
        /* <DEDUP_REMOVED lines=43> */
.L_x_8685:
[----:B------:R-:W-:Y:S01]  /*10410*/  I2FP.F32.U32 R93, R93 ;  /* 0x0000005d005d7245 */ /* 0x000fe20000201000 */
[----:B------:R-:W-:Y:S01]  /*10420*/  IMAD.MOV.U32 R94, RZ, RZ, R114 ;  /* 0x000000ffff5e7224 */ /* 0x000fe200078e0072 */
[----:B------:R-:W-:-:S03]  /*10430*/  ISETP.NE.AND P1, PT, R104, 0x1, PT ;  /* 0x000000016800780c */ /* 0x000fc60003f25270 */
[----:B------:R-:W-:-:S05]  /*10440*/  FFMA.FTZ R93, R93, R0, 1.1641532182693481445e-10 ;  /* 0x2f0000005d5d7423 */ /* 0x000fca0000010000 */
[----:B------:R-:W-:Y:S01]  /*10450*/  FSETP.LE.FTZ.AND P3, PT, R93, UR4, PT ;  /* 0x000000045d007c0b */ /* 0x000fe2000bf73000 */
[----:B------:R-:W-:Y:S01]  /*10460*/  IMAD.U32 R93, R96, 0x10000, RZ ;  /* 0x00010000605d7824 */ /* 0x000fe200078e00ff */
[----:B------:R-:W-:Y:S02]  /*10470*/  MOV R96, 0x2 ;  /* 0x0000000200607802 */ /* 0x000fe40000000f00 */
[----:B------:R-:W-:Y:S01]  /*10480*/  P2R R130, PR, RZ, 0x8 ;  /* 0x00000008ff827803 */ /* 0x000fe20000000000 */
[----:B------:R-:W-:Y:S01]  /*10490*/  FMUL.FTZ R93, R93, UR5 ;  /* 0x000000055d5d7c20 */ /* 0x000fe20008410000 */
[----:B------:R-:W-:Y:S07]  /*104a0*/  @!P1 BRA `(.L_x_8688) ;  /* 0x0000000000fc9947 */ /* 0x000fee0003800000 */
        /* <DEDUP_REMOVED lines=8> */
.L_x_8689:
        /* <DEDUP_REMOVED lines=12> */
.L_x_8690:
        /* <DEDUP_REMOVED lines=43> */
.L_x_8688:
[----:B------:R-:W-:Y:S01]  /*108a0*/  I2FP.F32.U32 R95, R94 ;  /* 0x0000005e005f7245 */ /* 0x000fe20000201000 */
[----:B------:R-:W-:Y:S01]  /*108b0*/  HFMA2 R104, -RZ, RZ, 0, 1.1920928955078125e-07 ;  /* 0x00000002ff687431 */ /* 0x000fe200000001ff */
        /* <DEDUP_REMOVED lines=21> */
.L_x_8692:
        /* <DEDUP_REMOVED lines=12> */
.L_x_8693:
        /* <DEDUP_REMOVED lines=43> */
.L_x_8691:
[----:B------:R-:W-:Y:S02]  /*10d80*/  ISETP.NE.AND P1, PT, R104, 0x1, PT ;  /* 0x000000016800780c */ /* 0x000fe40003f25270 */
[----:B------:R-:W-:Y:S01]  /*10d90*/  I2FP.F32.U32 R95, R94 ;  /* 0x0000005e005f7245 */ /* 0x000fe20000201000 */
[C---:B------:R-:W-:Y:S01]  /*10da0*/  IMAD.U32 R94, R97.reuse, 0x10000, RZ ;  /* 0x00010000615e7824 */ /* 0x040fe200078e00ff */
[----:B------:R-:W-:Y:S02]  /*10db0*/  PRMT R97, R97, 0x7632, R97 ;  /* 0x0000763261617816 */ /* 0x000fe40000000061 */
[----:B------:R-:W-:Y:S01]  /*10dc0*/  MOV R105, 0x2 ;  /* 0x0000000200697802 */ /* 0x000fe20000000f00 */
        /* <DEDUP_REMOVED lines=14> */
.L_x_8695:
        /* <DEDUP_REMOVED lines=12> */
.L_x_8696:
        /* <DEDUP_REMOVED lines=43> */
.L_x_8694:
        /* <DEDUP_REMOVED lines=22> */
.L_x_8698:
        /* <DEDUP_REMOVED lines=12> */
.L_x_8699:
        /* <DEDUP_REMOVED lines=43> */
.L_x_8697:
[----:B------:R-:W-:Y:S01]  /*116f0*/  I2FP.F32.U32 R95, R95 ;  /* 0x0000005f005f7245 */ /* 0x000fe20000201000 */
[----:B------:R-:W-:Y:S01]  /*11700*/  IMAD.MOV.U32 R96, RZ, RZ, R114 ;  /* 0x000000ffff607224 */ /* 0x000fe200078e0072 */
[----:B------:R-:W-:Y:S02]  /*11710*/  ISETP.NE.AND P2, PT, R104, 0x1, PT ;  /* 0x000000016800780c */ /* 0x000fe40003f45270 */
[----:B------:R-:W-:Y:S01]  /*11720*/  MOV R105, 0x2 ;  /* 0x0000000200697802 */ /* 0x000fe20000000f00 */
        /* <DEDUP_REMOVED lines=13> */
.L_x_8701:
        /* <DEDUP_REMOVED lines=12> */
.L_x_8702:
        /* <DEDUP_REMOVED lines=43> */
.L_x_8700:
        /* <DEDUP_REMOVED lines=23> */
.L_x_8704:
        /* <DEDUP_REMOVED lines=12> */
.L_x_8705:
        /* <DEDUP_REMOVED lines=43> */
.L_x_8703:
        /* <DEDUP_REMOVED lines=18> */
.L_x_8707:
        /* <DEDUP_REMOVED lines=12> */
.L_x_8708:
        /* <DEDUP_REMOVED lines=43> */
.L_x_8706:
[----:B------:R-:W-:Y:S01]  /*124e0*/  I2FP.F32.U32 R97, R97 ;  /* 0x0000006100617245 */ /* 0x000fe20000201000 */
[----:B------:R-:W-:Y:S02]  /*124f0*/  IMAD.U32 R104, R122, 0x10000, RZ ;  /* 0x000100007a687824 */ /* 0x000fe400078e00ff */
[----:B------:R-:W-:Y:S02]  /*12500*/  HFMA2 R106, -RZ, RZ, 0, 1.1920928955078125e-07 ;  /* 0x00000002ff6a7431 */ /* 0x000fe400000001ff */
        /* <DEDUP_REMOVED lines=19> */
.L_x_8710:
        /* <DEDUP_REMOVED lines=12> */
.L_x_8711:
        /* <DEDUP_REMOVED lines=43> */
.L_x_8709:
[----:B------:R-:W-:Y:S01]  /*129b0*/  ISETP.NE.AND P4, PT, R106, 0x1, PT ;  /* 0x000000016a00780c */ /* 0x000fe20003f85270 */
[----:B------:R-:W-:Y:S01]  /*129c0*/  IMAD.U32 R98, R98, 0x10000, RZ ;  /* 0x0001000062627824 */ /* 0x000fe200078e00ff */
[----:B------:R-:W-:Y:S01]  /*129d0*/  I2FP.F32.U32 R97, R97 ;  /* 0x0000006100617245 */ /* 0x000fe20000201000 */
[----:B------:R-:W-:Y:S01]  /*129e0*/  IMAD.MOV.U32 R104, RZ, RZ, R114 ;  /* 0x000000ffff687224 */ /* 0x000fe200078e0072 */
[----:B------:R-:W-:-:S03]  /*129f0*/  MOV R107, 0x2 ;  /* 0x00000002006b7802 */ /* 0x000fc60000000f00 */
        /* <DEDUP_REMOVED lines=12> */
.L_x_8713:
        /* <DEDUP_REMOVED lines=12> */
.L_x_8714:
        /* <DEDUP_REMOVED lines=43> */
.L_x_8712:
[----:B------:R-:W-:Y:S01]  /*12e30*/  I2FP.F32.U32 R105, R104 ;  /* 0x0000006800697245 */ /* 0x000fe20000201000 */
[----:B------:R-:W-:Y:S01]  /*12e40*/  HFMA2 R106, -RZ, RZ, 0, 1.1920928955078125e-07 ;  /* 0x00000002ff6a7431 */ /* 0x000fe200000001ff */
        /* <DEDUP_REMOVED lines=21> */
.L_x_8716:
        /* <DEDUP_REMOVED lines=12> */
.L_x_8717:
        /* <DEDUP_REMOVED lines=43> */
.L_x_8715:
[----:B------:R-:W-:Y:S01]  /*13310*/  ISETP.NE.AND P5, PT, R106, 0x1, PT ;  /* 0x000000016a00780c */ /* 0x000fe20003fa5270 */
[----:B------:R-:W-:Y:S01]  /*13320*/  IMAD.MOV.U32 R104, RZ, RZ, R114 ;  /* 0x000000ffff687224 */ /* 0x000fe200078e0072 */
[----:B------:R-:W-:Y:S01]  /*13330*/  I2FP.F32.U32 R105, R98 ;  /* 0x0000006200697245 */ /* 0x000fe20000201000 */
[C---:B------:R-:W-:Y:S01]  /*13340*/  IMAD.U32 R98, R99.reuse, 0x10000, RZ ;  /* 0x0001000063627824 */ /* 0x040fe200078e00ff */
[----:B------:R-:W-:Y:S02]  /*13350*/  PRMT R99, R99, 0x7632, R99 ;  /* 0x0000763263637816 */ /* 0x000fe40000000063 */
[----:B------:R-:W-:Y:S01]  /*13360*/  MOV R107, 0x2 ;  /* 0x00000002006b7802 */ /* 0x000fe20000000f00 */
        /* <DEDUP_REMOVED lines=12> */
.L_x_8719:
        /* <DEDUP_REMOVED lines=12> */
.L_x_8720:
        /* <DEDUP_REMOVED lines=43> */
.L_x_8718:
        /* <DEDUP_REMOVED lines=22> */
.L_x_8722:
        /* <DEDUP_REMOVED lines=12> */
.L_x_8723:
        /* <DEDUP_REMOVED lines=43> */
.L_x_8721:
[----:B------:R-:W-:Y:S01]  /*13c70*/  ISETP.NE.AND P6, PT, R106, 0x1, PT ;  /* 0x000000016a00780c */ /* 0x000fe20003fc5270 */
[----:B------:R-:W-:Y:S01]  /*13c80*/  IMAD.U32 R99, R99, 0x10000, RZ ;  /* 0x0001000063637824 */ /* 0x000fe200078e00ff */
[----:B------:R-:W-:Y:S01]  /*13c90*/  I2FP.F32.U32 R105, R104 ;  /* 0x0000006800697245 */ /* 0x000fe20000201000 */
[----:B------:R-:W-:Y:S01]  /*13ca0*/  IMAD.MOV.U32 R104, RZ, RZ, R114 ;  /* 0x000000ffff687224 */ /* 0x000fe200078e0072 */
[----:B------:R-:W-:Y:S01]  /*13cb0*/  MOV R140, 0x2 ;  /* 0x00000002008c7802 */ /* 0x000fe20000000f00 */
        /* <DEDUP_REMOVED lines=12> */
.L_x_8725:
        /* <DEDUP_REMOVED lines=14> */
.L_x_8726:
        /* <DEDUP_REMOVED lines=43> */
.L_x_8724:
        /* <DEDUP_REMOVED lines=12> */
.L_x_8678:
        /* <DEDUP_REMOVED lines=15> */
.L_x_8729:
        /* <DEDUP_REMOVED lines=12> */
.L_x_8730:
        /* <DEDUP_REMOVED lines=43> */
.L_x_8728:
[----:B------:R-:W-:Y:S01]  /*14630*/  ISETP.NE.AND P1, PT, R95, 0x1, PT ;  /* 0x000000015f00780c */ /* 0x000fe20003f25270 */
[----:B-----5:R-:W-:Y:S01]  /*14640*/  IMAD.U32 R92, R96, 0x10000, RZ ;  /* 0x00010000605c7824 */ /* 0x020fe200078e00ff */
[----:B------:R-:W-:Y:S01]  /*14650*/  I2FP.F32.U32 R93, R93 ;  /* 0x0000005d005d7245 */ /* 0x000fe20000201000 */
[----:B------:R-:W-:-:S04]  /*14660*/  IMAD.MOV.U32 R94, RZ, RZ, R114 ;  /* 0x000000ffff5e7224 */ /* 0x000fc800078e0072 */
[----:B------:R-:W-:-:S05]  /*14670*/  FFMA.FTZ R93, R93, R0, 1.1641532182693481445e-10 ;  /* 0x2f0000005d5d7423 */ /* 0x000fca0000010000 */
[----:B------:R-:W-:Y:S02]  /*14680*/  FSETP.LE.FTZ.AND P2, PT, R93, UR4, PT ;  /* 0x000000045d007c0b */ /* 0x000fe4000bf53000 */
[----:B------:R-:W-:Y:S02]  /*14690*/  PRMT R93, R96, 0x7632, R93 ;  /* 0x00007632605d7816 */ /* 0x000fe4000000005d */
[----:B------:R-:W-:Y:S02]  /*146a0*/  P2R R128, PR, RZ, 0x4 ;  /* 0x00000004ff807803 */ /* 0x000fe40000000000 */
[----:B------:R-:W-:Y:S01]  /*146b0*/  MOV R96, 0x2 ;  /* 0x0000000200607802 */ /* 0x000fe20000000f00 */
        /* <DEDUP_REMOVED lines=9> */
.L_x_8732:
        /* <DEDUP_REMOVED lines=12> */
.L_x_8733:
        /* <DEDUP_REMOVED lines=43> */
.L_x_8731:
        /* <DEDUP_REMOVED lines=17> */
.L_x_8735:
        /* <DEDUP_REMOVED lines=12> */
.L_x_8736:
        /* <DEDUP_REMOVED lines=43> */
.L_x_8734:
        /* <DEDUP_REMOVED lines=18> */
.L_x_8738:
        /* <DEDUP_REMOVED lines=12> */
.L_x_8739:
        /* <DEDUP_REMOVED lines=43> */
.L_x_8737:
        /* <DEDUP_REMOVED lines=16> */
.L_x_8741:
        /* <DEDUP_REMOVED lines=12> */
.L_x_8742:
        /* <DEDUP_REMOVED lines=43> */
.L_x_8740:
[----:B------:R-:W-:Y:S02]  /*15840*/  ISETP.NE.AND P3, PT, R104, 0x1, PT ;  /* 0x000000016800780c */ /* 0x000fe40003f65270 */
[----:B------:R-:W-:Y:S01]  /*15850*/  I2FP.F32.U32 R97, R96 ;  /* 0x0000006000617245 */ /* 0x000fe20000201000 */
[----:B------:R-:W-:Y:S01]  /*15860*/  IMAD.U32 R96, R98, 0x10000, RZ ;  /* 0x0001000062607824 */ /* 0x000fe200078e00ff */
[----:B------:R-:W-:-:S03]  /*15870*/  MOV R106, 0x2 ;  /* 0x00000002006a7802 */ /* 0x000fc60000000f00 */
        /* <DEDUP_REMOVED lines=13> */
.L_x_8744:
        /* <DEDUP_REMOVED lines=12> */
.L_x_8745:
        /* <DEDUP_REMOVED lines=43> */
.L_x_8743:
        /* <DEDUP_REMOVED lines=16> */
.L_x_8747:
        /* <DEDUP_REMOVED lines=12> */
.L_x_8748:
        /* <DEDUP_REMOVED lines=43> */
.L_x_8746:
[----:B------:R-:W-:Y:S01]  /*16130*/  ISETP.NE.AND P5, PT, R107, 0x1, PT ;  /* 0x000000016b00780c */ /* 0x000fe20003fa5270 */
[----:B------:R-:W-:Y:S01]  /*16140*/  IMAD.U32 R104, R99, 0x10000, RZ ;  /* 0x0001000063687824 */ /* 0x000fe200078e00ff */
[----:B------:R-:W-:Y:S02]  /*16150*/  I2FP.F32.U32 R105, R98 ;  /* 0x0000006200697245 */ /* 0x000fe40000201000 */
[----:B------:R-:W-:-:S03]  /*16160*/  MOV R140, 0x2 ;  /* 0x00000002008c7802 */ /* 0x000fc60000000f00 */
[----:B------:R-:W-:Y:S01]  /*16170*/  FFMA.FTZ R98, R105, R0, 1.1641532182693481445e-10 ;  /* 0x2f00000069627423 */ /* 0x000fe20000010000 */
[----:B------:R-:W-:Y:S01]  /*16180*/  PRMT R105, R99, 0x7632, R105 ;  /* 0x0000763263697816 */ /* 0x000fe20000000069 */
[----:B------:R-:W-:-:S03]  /*16190*/  IMAD.MOV.U32 R99, RZ, RZ, R114 ;  /* 0x000000ffff637224 */ /* 0x000fc600078e0072 */
        /* <DEDUP_REMOVED lines=10> */
.L_x_8750:
        /* <DEDUP_REMOVED lines=12> */
.L_x_8751:
        /* <DEDUP_REMOVED lines=43> */
.L_x_8749:
        /* <DEDUP_REMOVED lines=34> */
.L_x_8727:
[----:B------:R-:W-:Y:S01]  /*167d0*/  SEL R105, RZ, 0x1000000, !P5 ;  /* 0x01000000ff697807 */ /* 0x000fe20006800000 */
[C---:B------:R-:W-:Y:S01]  /*167e0*/  IMAD.WIDE.U32 R136, R103.reuse, 0x8, R2 ;  /* 0x0000000867887825 */ /* 0x040fe200078e0002 */
[----:B------:R-:W-:Y:S01]  /*167f0*/  SEL R104, RZ, 0x10000, !P4 ;  /* 0x00010000ff687807 */ /* 0x000fe20006000000 */
[----:B------:R-:W0:Y:S01]  /*16800*/  @P0 LDC.64 R106, c[0x0][0x3a0] ;  /* 0x0000e800ff6a0b82 */ /* 0x000e220000000a00 */
[----:B------:R-:W-:Y:S01]  /*16810*/  SEL R135, RZ, 0x100, !P3 ;  /* 0x00000100ff877807 */ /* 0x000fe20005800000 */
[----:B------:R-:W1:Y:S01]  /*16820*/  @UP0 LDCU.64 UR20, c[0x0][0x398] ;  /* 0x00007300ff1407ac */ /* 0x000e620008000a00 */
[----:B------:R-:W-:Y:S02]  /*16830*/  ISETP.NE.AND P5, PT, R130, RZ, PT ;  /* 0x000000ff8200720c */ /* 0x000fe40003fa5270 */
[----:B------:R-:W-:Y:S01]  /*16840*/  ISETP.NE.AND P4, PT, R132, RZ, PT ;  /* 0x000000ff8400720c */ /* 0x000fe20003f85270 */
[----:B------:R-:W-:Y:S01]  /*16850*/  IMAD.WIDE.U32 R132, R103, 0x20, R108 ;  /* 0x0000002067847825 */ /* 0x000fe200078e006c */
[----:B------:R-:W-:-:S02]  /*16860*/  ISETP.NE.AND P6, PT, R128, RZ, PT ;  /* 0x000000ff8000720c */ /* 0x000fc40003fc5270 */
[----:B------:R-:W-:Y:S02]  /*16870*/  LOP3.LUT R135, R135, R105, R104, 0xfe, !PT ;  /* 0x0000006987877212 */ /* 0x000fe400078efe68 */
[----:B------:R-:W-:Y:S01]  /*16880*/  SEL R128, RZ, 0x1000000, !P1 ;  /* 0x01000000ff807807 */ /* 0x000fe20004800000 */
[----:B------:R-:W-:Y:S01]  /*16890*/  STG.E.128 desc[UR8][R132.64], R92 ;  /* 0x0000005c84007986 */ /* 0x000fe2000c101d08 */
[----:B------:R-:W-:Y:S02]  /*168a0*/  SEL R105, RZ, 0x10000, !P4 ;  /* 0x00010000ff697807 */ /* 0x000fe40006000000 */
[----:B------:R-:W-:Y:S01]  /*168b0*/  SEL R104, RZ, 0x100, !P5 ;  /* 0x00000100ff687807 */ /* 0x000fe20006800000 */
[----:B------:R1:W-:Y:S01]  /*168c0*/  STG.E.128 desc[UR8][R132.64+0x10], R96 ;  /* 0x0000106084007986 */ /* 0x0003e2000c101d08 */
[----:B------:R-:W-:Y:S02]  /*168d0*/  SEL R134, RZ, 0x1, !P2 ;  /* 0x00000001ff867807 */ /* 0x000fe40005000000 */
[----:B------:R-:W-:Y:S01]  /*168e0*/  LOP3.LUT R104, R104, R128, R105, 0xfe, !PT ;  /* 0x0000008068687212 */ /* 0x000fe200078efe69 */
[----:B------:R-:W-:Y:S01]  /*168f0*/  IMAD.MOV.U32 R128, RZ, RZ, 0x10 ;  /* 0x00000010ff807424 */ /* 0x000fe200078e00ff */
[----:B------:R-:W-:-:S02]  /*16900*/  SEL R105, RZ, 0x1, !P6 ;  /* 0x00000001ff697807 */ /* 0x000fc40007000000 */
[----:B------:R-:W-:Y:S02]  /*16910*/  LOP3.LUT R135, R135, R134, RZ, 0xfc, !PT ;  /* 0x0000008687877212 */ /* 0x000fe400078efcff */
[----:B------:R-:W-:Y:S02]  /*16920*/  LOP3.LUT R134, R104, R105, RZ, 0xfc, !PT ;  /* 0x0000006968867212 */ /* 0x000fe400078efcff */
[----:B------:R-:W-:Y:S02]  /*16930*/  PLOP3.LUT P3, PT, PT, PT, UP0, 0x80, 0x8 ;  /* 0x000000000008781c */ /* 0x000fe40003f6f008 */
[----:B------:R-:W-:Y:S01]  /*16940*/  IADD3 R139, PT, PT, R129, 0x180, RZ ;  /* 0x00000180818b7810 */ /* 0x000fe20007ffe0ff */
[----:B------:R2:W-:Y:S01]  /*16950*/  STG.E.64 desc[UR8][R136.64], R134 ;  /* 0x0000008688007986 */ /* 0x0005e2000c101b08 */
[----:B------:R-:W-:-:S03]  /*16960*/  PLOP3.LUT P1, PT, PT, PT, UP0, 0x80, 0x8 ;  /* 0x000000000008781c */ /* 0x000fc60003f2f008 */
        /* <DEDUP_REMOVED lines=24> */
.L_x_8752:
[----:B------:R1:W5:Y:S04]  /*16af0*/  @P1 LDG.E.128 R120, desc[UR8][R132.64] ;  /* 0x0000000884781981 */ /* 0x000368000c1e1d00 */
[----:B------:R1:W5:Y:S04]  /*16b00*/  @P0 LDG.E.128 R80, desc[UR8][R100.64] ;  /* 0x0000000864500981 */ /* 0x000368000c1e1d00 */
[----:B------:R1:W5:Y:S04]  /*16b10*/  @P0 LDG.E.128 R76, desc[UR8][R100.64+0x10] ;  /* 0x00001008644c0981 */ /* 0x000368000c1e1d00 */
[----:B0-----:R-:W5:Y:S01]  /*16b20*/  LDG.E.128 R104, desc[UR8][R104.64] ;  /* 0x0000000868687981 */ /* 0x001f62000c1e1d00 */
[----:B------:R-:W-:Y:S05]  /*16b30*/  BRA.U !UP0, `(.L_x_8753) ;  /* 0x0000004908e47547 */ /* 0x000fea000b800000 */
[----:B------:R-:W-:Y:S01]  /*16b40*/  ISETP.NE.AND P1, PT, R140, 0x1, PT ;  /* 0x000000018c00780c */ /* 0x000fe20003f25270 */
[----:B------:R-:W-:Y:S02]  /*16b50*/  HFMA2 R103, -RZ, RZ, 0, 1.1920928955078125e-07 ;  /* 0x00000002ff677431 */ /* 0x000fe400000001ff */
[----:B-1----:R-:W-:Y:S02]  /*16b60*/  IMAD.MOV.U32 R100, RZ, RZ, R114 ;  /* 0x000000ffff647224 */ /* 0x002fe400078e0072 */
        /* <DEDUP_REMOVED lines=12> */
.L_x_8755:
        /* <DEDUP_REMOVED lines=12> */
.L_x_8756:
        /* <DEDUP_REMOVED lines=43> */
.L_x_8754:
[----:B------:R-:W-:Y:S02]  /*16fa0*/  ISETP.NE.AND P1, PT, R103, 0x1, PT ;  /* 0x000000016700780c */ /* 0x000fe40003f25270 */
[----:B------:R-:W-:Y:S01]  /*16fb0*/  I2FP.F32.U32 R101, R100 ;  /* 0x0000006400657245 */ /* 0x000fe20000201000 */
[C---:B-----5:R-:W-:Y:S01]  /*16fc0*/  IMAD.U32 R100, R104.reuse, 0x10000, RZ ;  /* 0x0001000068647824 */ /* 0x060fe200078e00ff */
        /* <DEDUP_REMOVED lines=16> */
.L_x_8758:
        /* <DEDUP_REMOVED lines=12> */
.L_x_8759:
        /* <DEDUP_REMOVED lines=43> */
.L_x_8757:
        /* <DEDUP_REMOVED lines=22> */
.L_x_8761:
        /* <DEDUP_REMOVED lines=12> */
.L_x_8762:
        /* <DEDUP_REMOVED lines=43> */
.L_x_8760:
        /* <DEDUP_REMOVED lines=18> */
.L_x_8764:
        /* <DEDUP_REMOVED lines=12> */
.L_x_8765:
        /* <DEDUP_REMOVED lines=43> */
.L_x_8763:
        /* <DEDUP_REMOVED lines=23> */
.L_x_8767:
        /* <DEDUP_REMOVED lines=12> */
.L_x_8768:
        /* <DEDUP_REMOVED lines=43> */
.L_x_8766:
        /* <DEDUP_REMOVED lines=19> */
.L_x_8770:
        /* <DEDUP_REMOVED lines=12> */
.L_x_8771:
        /* <DEDUP_REMOVED lines=43> */
.L_x_8769:
        /* <DEDUP_REMOVED lines=22> */
.L_x_8773:
        /* <DEDUP_REMOVED lines=12> */
.L_x_8774:
        /* <DEDUP_REMOVED lines=43> */
.L_x_8772:
        /* <DEDUP_REMOVED lines=17> */
.L_x_8776:
        /* <DEDUP_REMOVED lines=12> */
.L_x_8777:
        /* <DEDUP_REMOVED lines=43> */
.L_x_8775:
        /* <DEDUP_REMOVED lines=23> */
.L_x_8779:
        /* <DEDUP_REMOVED lines=12> */
.L_x_8780:
        /* <DEDUP_REMOVED lines=43> */
.L_x_8778:
        /* <DEDUP_REMOVED lines=18> */
.L_x_8782:
        /* <DEDUP_REMOVED lines=12> */
.L_x_8783:
        /* <DEDUP_REMOVED lines=43> */
.L_x_8781:
        /* <DEDUP_REMOVED lines=22> */
.L_x_8785:
        /* <DEDUP_REMOVED lines=12> */
.L_x_8786:
        /* <DEDUP_REMOVED lines=43> */
.L_x_8784:
        /* <DEDUP_REMOVED lines=17> */
.L_x_8788:
        /* <DEDUP_REMOVED lines=12> */
.L_x_8789:
        /* <DEDUP_REMOVED lines=43> */
.L_x_8787:
        /* <DEDUP_REMOVED lines=23> */
.L_x_8791:
        /* <DEDUP_REMOVED lines=12> */
.L_x_8792:
        /* <DEDUP_REMOVED lines=43> */
.L_x_8790:
        /* <DEDUP_REMOVED lines=18> */
.L_x_8794:
        /* <DEDUP_REMOVED lines=12> */
.L_x_8795:
        /* <DEDUP_REMOVED lines=43> */
.L_x_8793:
[----:B------:R-:W-:Y:S01]  /*1aca0*/  I2FP.F32.U32 R125, R126 ;  /* 0x0000007e007d7245 */ /* 0x000fe20000201000 */
[----:B------:R-:W-:Y:S01]  /*1acb0*/  IMAD.U32 R126, R123, 0x10000, RZ ;  /* 0x000100007b7e7824 */ /* 0x000fe200078e00ff */
[----:B------:R-:W-:Y:S01]  /*1acc0*/  FSEL R135, R106, RZ, P4 ;  /* 0x000000ff6a877208 */ /* 0x000fe20002000000 */
[----:B------:R-:W-:Y:S02]  /*1acd0*/  IMAD.MOV.U32 R130, RZ, RZ, R114 ;  /* 0x000000ffff827224 */ /* 0x000fe400078e0072 */
[----:B------:R-:W-:Y:S01]  /*1ace0*/  FFMA.FTZ R125, R125, R0, 1.1641532182693481445e-10 ;  /* 0x2f0000007d7d7423 */ /* 0x000fe20000010000 */
[----:B------:R-:W-:-:S04]  /*1acf0*/  FMUL.FTZ R126, R126, UR5 ;  /* 0x000000057e7e7c20 */ /* 0x000fc80008410000 */
[----:B------:R-:W-:-:S04]  /*1ad00*/  FSETP.GTU.FTZ.AND P5, PT, R125, UR4, PT ;  /* 0x000000047d007c0b */ /* 0x000fc8000bfbc000 */
        /* <DEDUP_REMOVED lines=15> */
.L_x_8797:
        /* <DEDUP_REMOVED lines=12> */
.L_x_8798:
        /* <DEDUP_REMOVED lines=43> */
.L_x_8796:
        /* <DEDUP_REMOVED lines=17> */
.L_x_8800:
        /* <DEDUP_REMOVED lines=14> */
.L_x_8801:
        /* <DEDUP_REMOVED lines=43> */
.L_x_8799:
[----:B------:R-:W-:Y:S02]  /*1b610*/  I2FP.F32.U32 R135, R130 ;  /* 0x0000008200877245 */ /* 0x000fe40000201000 */
[----:B------:R-:W-:Y:S02]  /*1b620*/  PRMT R126, R123, 0x7632, R126 ;  /* 0x000076327b7e7816 */ /* 0x000fe4000000007e */
[----:B------:R-:W-:Y:S01]  /*1b630*/  FSEL R107, R107, RZ, P5 ;  /* 0x000000ff6b6b7208 */ /* 0x000fe20002800000 */
[----:B------:R-:W-:Y:S02]  /*1b640*/  FFMA.FTZ R135, R135, R0, 1.1641532182693481445e-10 ;  /* 0x2f00000087877423 */ /* 0x000fe40000010000 */
[----:B------:R-:W-:-:S03]  /*1b650*/  IMAD.U32 R126, R126, 0x10000, RZ ;  /* 0x000100007e7e7824 */ /* 0x000fc600078e00ff */
[----:B------:R-:W-:Y:S01]  /*1b660*/  FSETP.GTU.FTZ.AND P6, PT, R135, UR4, PT ;  /* 0x0000000487007c0b */ /* 0x000fe2000bfdc000 */
[----:B------:R-:W-:-:S05]  /*1b670*/  FMUL.FTZ R126, R126, UR5 ;  /* 0x000000057e7e7c20 */ /* 0x000fca0008410000 */
[----:B------:R-:W-:Y:S02]  /*1b680*/  FSEL R0, R126, RZ, !P6 ;  /* 0x000000ff7e007208 */ /* 0x000fe40007000000 */
[----:B------:R-:W-:-:S03]  /*1b690*/  SEL R126, RZ, 0x1, P6 ;  /* 0x00000001ff7e7807 */ /* 0x000fc60003000000 */
[----:B------:R-:W-:-:S04]  /*1b6a0*/  FADD.FTZ R107, R0, R107 ;  /* 0x0000006b006b7221 */ /* 0x000fc80000010000 */
[----:B------:R-:W-:Y:S01]  /*1b6b0*/  @P0 FADD.FTZ R107, R79, R107 ;  /* 0x0000006b4f6b0221 */ /* 0x000fe20000010000 */
[----:B------:R-:W-:Y:S06]  /*1b6c0*/  BRA `(.L_x_8802) ;  /* 0x0000002400807947 */ /* 0x000fec0003800000 */
.L_x_8753:
        /* <DEDUP_REMOVED lines=15> */
.L_x_8804:
        /* <DEDUP_REMOVED lines=12> */
.L_x_8805:
        /* <DEDUP_REMOVED lines=43> */
.L_x_8803:
[----:B------:R-:W-:Y:S01]  /*1bb30*/  ISETP.NE.AND P1, PT, R130, 0x1, PT ;  /* 0x000000018200780c */ /* 0x000fe20003f25270 */
[C---:B-----5:R-:W-:Y:S01]  /*1bb40*/  IMAD.U32 R102, R104.reuse, 0x10000, RZ ;  /* 0x0001000068667824 */ /* 0x060fe200078e00ff */
[----:B------:R-:W-:Y:S01]  /*1bb50*/  I2FP.F32.U32 R101, R100 ;  /* 0x0000006400657245 */ /* 0x000fe20000201000 */
[----:B------:R-:W-:Y:S01]  /*1bb60*/  IMAD.MOV.U32 R100, RZ, RZ, R114 ;  /* 0x000000ffff647224 */ /* 0x000fe200078e0072 */
[----:B------:R-:W-:Y:S02]  /*1bb70*/  PRMT R103, R104, 0x7632, R103 ;  /* 0x0000763268677816 */ /* 0x000fe40000000067 */
[----:B------:R-:W-:Y:S01]  /*1bb80*/  MOV R104, 0x2 ;  /* 0x0000000200687802 */ /* 0x000fe20000000f00 */
        /* <DEDUP_REMOVED lines=12> */
.L_x_8807:
        /* <DEDUP_REMOVED lines=12> */
.L_x_8808:
        /* <DEDUP_REMOVED lines=43> */
.L_x_8806:
        /* <DEDUP_REMOVED lines=17> */
.L_x_8810:
        /* <DEDUP_REMOVED lines=12> */
.L_x_8811:
        /* <DEDUP_REMOVED lines=43> */
.L_x_8809:
[----:B------:R-:W-:Y:S01]  /*1c440*/  ISETP.NE.AND P1, PT, R130, 0x1, PT ;  /* 0x000000018200780c */ /* 0x000fe20003f25270 */
[C---:B------:R-:W-:Y:S01]  /*1c450*/  IMAD.U32 R104, R105.reuse, 0x10000, RZ ;  /* 0x0001000069687824 */ /* 0x040fe200078e00ff */
        /* <DEDUP_REMOVED lines=16> */
.L_x_8813:
        /* <DEDUP_REMOVED lines=12> */
.L_x_8814:
        /* <DEDUP_REMOVED lines=43> */
.L_x_8812:
        /* <DEDUP_REMOVED lines=16> */
.L_x_8816:
        /* <DEDUP_REMOVED lines=12> */
.L_x_8817:
        /* <DEDUP_REMOVED lines=43> */
.L_x_8815:
[----:B------:R-:W-:Y:S01]  /*1cd40*/  ISETP.NE.AND P3, PT, R134, 0x1, PT ;  /* 0x000000018600780c */ /* 0x000fe20003f65270 */
[C---:B------:R-:W-:Y:S01]  /*1cd50*/  IMAD.U32 R130, R106.reuse, 0x10000, RZ ;  /* 0x000100006a827824 */ /* 0x040fe200078e00ff */
[----:B------:R-:W-:Y:S01]  /*1cd60*/  I2FP.F32.U32 R101, R100 ;  /* 0x0000006400657245 */ /* 0x000fe20000201000 */
[----:B------:R-:W-:Y:S01]  /*1cd70*/  IMAD.MOV.U32 R100, RZ, RZ, R114 ;  /* 0x000000ffff647224 */ /* 0x000fe200078e0072 */
        /* <DEDUP_REMOVED lines=13> */
.L_x_8819:
        /* <DEDUP_REMOVED lines=12> */
.L_x_8820:
        /* <DEDUP_REMOVED lines=43> */
.L_x_8818:
        /* <DEDUP_REMOVED lines=16> */
.L_x_8822:
        /* <DEDUP_REMOVED lines=12> */
.L_x_8823:
        /* <DEDUP_REMOVED lines=43> */
.L_x_8821:
        /* <DEDUP_REMOVED lines=17> */
.L_x_8825:
        /* <DEDUP_REMOVED lines=12> */
.L_x_8826:
        /* <DEDUP_REMOVED lines=43> */
.L_x_8824:
        /* <DEDUP_REMOVED lines=12> */
[----:B------:R-:W-:Y:S01]  /*1db70*/  ISETP.NE.AND P6, PT, R133, RZ, PT ;  /* 0x000000ff8500720c */ /* 0x000fe20003fc5270 */
[----:B------:R-:W-:Y:S01]  /*1db80*/  FMUL.FTZ R132, R132, UR5 ;  /* 0x0000000584847c20 */ /* 0x000fe20008410000 */
[----:B------:R-:W-:Y:S01]  /*1db90*/  FMUL.FTZ R130, R130, UR5 ;  /* 0x0000000582827c20 */ /* 0x000fe20008410000 */
[----:B------:R-:W-:Y:S01]  /*1dba0*/  FMUL.FTZ R0, R105, UR5 ;  /* 0x0000000569007c20 */ /* 0x000fe20008410000 */
[----:B------:R-:W-:Y:S01]  /*1dbb0*/  FMUL.FTZ R143, R143, UR5 ;  /* 0x000000058f8f7c20 */ /* 0x000fe20008410000 */
[----:B------:R-:W-:-:S02]  /*1dbc0*/  FSEL R102, R104, RZ, P5 ;  /* 0x000000ff68667208 */ /* 0x000fc40002800000 */
        /* <DEDUP_REMOVED lines=16> */
.L_x_8802:
[----:B------:R-:W-:Y:S01]  /*1dcd0*/  FADD.FTZ R0, RZ, R68 ;  /* 0x00000044ff007221 */ /* 0x000fe20000010000 */
[----:B------:R-:W-:Y:S02]  /*1dce0*/  ISETP.NE.AND P6, PT, R133, RZ, PT ;  /* 0x000000ff8500720c */ /* 0x000fe40003fc5270 */
[----:B------:R-:W-:Y:S01]  /*1dcf0*/  SEL R138, RZ, 0x1000000, !P5 ;  /* 0x01000000ff8a7807 */ /* 0x000fe20006800000 */
[----:B------:R-:W-:Y:S01]  /*1dd00*/  FADD.FTZ R133, R0, R69 ;  /* 0x0000004500857221 */ /* 0x000fe20000010000 */
[----:B------:R-:W-:Y:S02]  /*1dd10*/  ISETP.NE.AND P5, PT, R141, RZ, PT ;  /* 0x000000ff8d00720c */ /* 0x000fe40003fa5270 */
[----:B------:R-:W-:Y:S01]  /*1dd20*/  SEL R136, RZ, 0x10000, !P4 ;  /* 0x00010000ff887807 */ /* 0x000fe20006000000 */
[----:B------:R-:W-:Y:S01]  /*1dd30*/  FADD.FTZ R0, R133, R70 ;  /* 0x0000004685007221 */ /* 0x000fe20000010000 */
[----:B------:R-:W-:Y:S02]  /*1dd40*/  SEL R141, RZ, 0x100, !P3 ;  /* 0x00000100ff8d7807 */ /* 0x000fe40005800000 */
[----:B------:R-:W-:Y:S01]  /*1dd50*/  ISETP.NE.AND P0, PT, R140, RZ, PT ;  /* 0x000000ff8c00720c */ /* 0x000fe20003f05270 */
[----:B------:R-:W-:Y:S01]  /*1dd60*/  FADD.FTZ R133, R0, R71 ;  /* 0x0000004700857221 */ /* 0x000fe20000010000 */
[----:B------:R-:W-:-:S02]  /*1dd70*/  SEL R132, RZ, 0x1000000, !P1 ;  /* 0x01000000ff847807 */ /* 0x000fc40004800000 */
[----:B------:R-:W-:Y:S01]  /*1dd80*/  SEL R137, RZ, 0x10000, !P5 ;  /* 0x00010000ff897807 */ /* 0x000fe20006800000 */
[----:B------:R-:W-:Y:S01]  /*1dd90*/  FADD.FTZ R0, R133, R72 ;  /* 0x0000004885007221 */ /* 0x000fe20000010000 */
[----:B------:R-:W-:Y:S02]  /*1dda0*/  SEL R130, RZ, 0x100, !P6 ;  /* 0x00000100ff827807 */ /* 0x000fe40007000000 */
[----:B------:R-:W-:Y:S01]  /*1ddb0*/  LOP3.LUT R141, R141, R138, R136, 0xfe, !PT ;  /* 0x0000008a8d8d7212 */ /* 0x000fe200078efe88 */
[----:B------:R-:W-:Y:S01]  /*1ddc0*/  FADD.FTZ R133, R0, R73 ;  /* 0x0000004900857221 */ /* 0x000fe20000010000 */
[----:B------:R-:W-:Y:S02]  /*1ddd0*/  SEL R136, RZ, 0x1, !P2 ;  /* 0x00000001ff887807 */ /* 0x000fe40005000000 */
[----:B------:R-:W-:Y:S01]  /*1dde0*/  LOP3.LUT R130, R130, R132, R137, 0xfe, !PT ;  /* 0x0000008482827212 */ /* 0x000fe200078efe89 */
[----:B------:R-:W-:Y:S01]  /*1ddf0*/  FADD.FTZ R0, R133, R74 ;  /* 0x0000004a85007221 */ /* 0x000fe20000010000 */
[----:B------:R-:W-:-:S02]  /*1de00*/  SEL R139, RZ, 0x1, !P0 ;  /* 0x00000001ff8b7807 */ /* 0x000fc40004000000 */
[----:B------:R-:W-:Y:S01]  /*1de10*/  LOP3.LUT R137, R141, R136, RZ, 0xfc, !PT ;  /* 0x000000888d897212 */ /* 0x000fe200078efcff */
[----:B------:R-:W-:Y:S01]  /*1de20*/  FADD.FTZ R133, R0, R75 ;  /* 0x0000004b00857221 */ /* 0x000fe20000010000 */
[----:B------:R-:W-:-:S03]  /*1de30*/  LOP3.LUT R136, R130, R139, RZ, 0xfc, !PT ;  /* 0x0000008b82887212 */ /* 0x000fc600078efcff */
        /* <DEDUP_REMOVED lines=19> */
[----:B------:R-:W-:-:S03]  /*1df70*/  IADD3 R133, PT, PT, R129, 0x180, RZ ;  /* 0x0000018081857810 */ /* 0x000fc60007ffe0ff */
[----:B------:R-:W-:Y:S02]  /*1df80*/  FADD.FTZ R135, R0, R103 ;  /* 0x0000006700877221 */ /* 0x000fe40000010000 */
[----:B------:R-:W-:-:S04]  /*1df90*/  IMAD.WIDE.U32 R108, R133, 0x20, R108 ;  /* 0x00000020856c7825 */ /* 0x000fc800078e006c */
[----:B------:R-:W-:Y:S01]  /*1dfa0*/  FADD.FTZ R0, R135, R104 ;  /* 0x0000006887007221 */ /* 0x000fe20000010000 */
[----:B------:R-:W-:Y:S01]  /*1dfb0*/  IMAD.WIDE.U32 R2, R133, 0x8, R2 ;  /* 0x0000000885027825 */ /* 0x000fe200078e0002 */
[----:B------:R0:W-:Y:S03]  /*1dfc0*/  STG.E.128 desc[UR8][R108.64], R100 ;  /* 0x000000646c007986 */ /* 0x0001e6000c101d08 */
[----:B------:R-:W-:Y:S01]  /*1dfd0*/  FADD.FTZ R135, R0, R105 ;  /* 0x0000006900877221 */ /* 0x000fe20000010000 */
[----:B------:R0:W-:Y:S03]  /*1dfe0*/  STG.E.128 desc[UR8][R108.64+0x10], R104 ;  /* 0x000010686c007986 */ /* 0x0001e6000c101d08 */
[----:B------:R-:W-:Y:S01]  /*1dff0*/  FADD.FTZ R0, R135, R106 ;  /* 0x0000006a87007221 */ /* 0x000fe20000010000 */
[----:B------:R0:W-:Y:S03]  /*1e000*/  STG.E.64 desc[UR8][R2.64], R136 ;  /* 0x0000008802007986 */ /* 0x0001e6000c101b08 */
[----:B------:R-:W-:Y:S01]  /*1e010*/  FADD.FTZ R0, R0, R107 ;  /* 0x0000006b00007221 */ /* 0x000fe20000010000 */
        /* <DEDUP_REMOVED lines=21> */
.L_x_8827:
        /* <DEDUP_REMOVED lines=96> */
.L_x_8829:
[----:B------:R-:W-:Y:S05]  /*1e770*/  BSYNC.RECONVERGENT B0 ;  /* 0x0000000000007941 */ /* 0x000fea0003800200 */
.L_x_8828:
[----:B------:R-:W-:Y:S01]  /*1e780*/  BAR.SYNC.DEFER_BLOCKING 0x0 ;  /* 0x0000000000007b1d */ /* 0x000fe20000010000 */
[----:B------:R-:W-:Y:S01]  /*1e790*/  ISETP.GT.U32.AND P0, PT, R108, 0x3, PT ;  /* 0x000000036c00780c */ /* 0x000fe20003f04070 */
[----:B------:R-:W-:Y:S01]  /*1e7a0*/  IMAD.MOV.U32 R108, RZ, RZ, RZ ;  /* 0x000000ffff6c7224 */ /* 0x000fe200078e00ff */
[----:B0-----:R-:W-:-:S03]  /*1e7b0*/  CS2R R2, SRZ ;  /* 0x0000000000027805 */ /* 0x001fc6000001ff00 */
[----:B------:R-:W-:Y:S08]  /*1e7c0*/  BSSY.RECONVERGENT B0, `(.L_x_8830) ;  /* 0x000000a000007945 */ /* 0x000ff00003800200 */
        /* <DEDUP_REMOVED lines=9> */
.L_x_8831:
[----:B------:R-:W-:Y:S05]  /*1e860*/  BSYNC.RECONVERGENT B0 ;  /* 0x0000000000007941 */ /* 0x000fea0003800200 */
.L_x_8830:
[----:B------:R-:W1:Y:S01]  /*1e870*/  SHFL.DOWN PT, R109, R108, 0x2, 0x1f ;  /* 0x08401f006c6d7f89 */ /* 0x000e6200000e0000 */
[----:B------:R-:W-:Y:S01]  /*1e880*/  ISETP.NE.AND P0, PT, R0, RZ, PT ;  /* 0x000000ff0000720c */ /* 0x000fe20003f05270 */
[----:B------:R-:W-:Y:S01]  /*1e890*/  UPLOP3.LUT UP1, UPT, UPT, UPT, UP1, 0x40, 0x4 ;  /* 0x000000000004789c */ /* 0x000fe20003f2e810 */
[----:B------:R-:W-:Y:S01]  /*1e8a0*/  ISETP.NE.AND P1, PT, RZ, UR41, PT ;  /* 0x00000029ff007c0c */ /* 0x000fe2000bf25270 */
[----:B0-----:R-:W0:Y:S04]  /*1e8b0*/  SHFL.DOWN PT, R135, R2, 0x2, 0x1f ;  /* 0x08401f0002877f89 */ /* 0x001e2800000e0000 */
[----:B------:R-:W2:Y:S01]  /*1e8c0*/  SHFL.DOWN PT, R130, R3, 0x2, 0x1f ;  /* 0x08401f0003827f89 */ /* 0x000ea200000e0000 */
[----:B-1----:R-:W-:Y:S01]  /*1e8d0*/  IMAD.IADD R132, R109, 0x1, R108 ;  /* 0x000000016d847824 */ /* 0x002fe200078e026c */
[----:B------:R-:W-:-:S02]  /*1e8e0*/  I2FP.F32.S32 R138, R109 ;  /* 0x0000006d008a7245 */ /* 0x000fc40000201400 */
[----:B------:R-:W-:Y:S02]  /*1e8f0*/  I2FP.F32.U32 R109, R108 ;  /* 0x0000006c006d7245 */ /* 0x000fe40000201000 */
[----:B------:R-:W-:Y:S01]  /*1e900*/  I2FP.F32.S32 R136, R132 ;  /* 0x0000008400887245 */ /* 0x000fe20000201400 */
[----:B------:R-:W1:Y:S01]  /*1e910*/  SHFL.DOWN PT, R141, R132, 0x1, 0x1f ;  /* 0x08201f00848d7f89 */ /* 0x000e6200000e0000 */
[----:B0-----:R-:W-:Y:S01]  /*1e920*/  FMUL.FTZ R140, R135, R138 ;  /* 0x0000008a878c7220 */ /* 0x001fe20000410000 */
[----:B--2---:R-:W-:Y:S01]  /*1e930*/  FADD.FTZ R130, R130, R3 ;  /* 0x0000000382827221 */ /* 0x004fe20000010000 */
[----:B------:R-:W0:Y:S02]  /*1e940*/  MUFU.RCP R137, R136 ;  /* 0x0000008800897308 */ /* 0x000e240000001000 */
[----:B------:R-:W-:Y:S01]  /*1e950*/  FFMA.FTZ R140, R109, R2, R140 ;  /* 0x000000026d8c7223 */ /* 0x000fe2000001008c */
[----:B------:R-:W-:-:S04]  /*1e960*/  FADD.FTZ R2, -R135, R2 ;  /* 0x0000000287027221 */ /* 0x000fc80000010100 */
        /* <DEDUP_REMOVED lines=11> */
[----:B0-----:R-:W-:Y:S01]  /*1ea20*/  FMUL.FTZ R109, R108, R141 ;  /* 0x0000008d6c6d7220 */ /* 0x001fe20000410000 */
[----:B------:R-:W-:-:S03]  /*1ea30*/  FADD.FTZ R108, R139, -R108 ;  /* 0x8000006c8b6c7221 */ /* 0x000fc60000010000 */
[----:B------:R-:W-:Y:S01]  /*1ea40*/  FFMA.FTZ R130, R136, R139, R109 ;  /* 0x0000008b88827223 */ /* 0x000fe2000001006d */
[----:B------:R-:W-:Y:S01]  /*1ea50*/  FMUL.FTZ R109, R108, R108 ;  /* 0x0000006c6c6d7220 */ /* 0x000fe20000410000 */
[----:B-1----:R-:W-:Y:S02]  /*1ea60*/  FADD.FTZ R108, R2, R3 ;  /* 0x00000003026c7221 */ /* 0x002fe40000010000 */
[----:B--2---:R-:W-:Y:S01]  /*1ea70*/  FMUL.FTZ R130, R135, R130 ;  /* 0x0000008287827220 */ /* 0x004fe20000410000 */
[----:B------:R-:W-:Y:S01]  /*1ea80*/  FMUL.FTZ R109, R136, R109 ;  /* 0x0000006d886d7220 */ /* 0x000fe20000410000 */
[----:B------:R-:W0:Y:S03]  /*1ea90*/  LDC R2, c[0x0][0x448] ;  /* 0x00011200ff027b82 */ /* 0x000e260000000800 */
[----:B------:R-:W-:Y:S01]  /*1eaa0*/  FMUL.FTZ R109, R109, R141 ;  /* 0x0000008d6d6d7220 */ /* 0x000fe20000410000 */
[----:B------:R-:W1:Y:S03]  /*1eab0*/  SHFL.IDX PT, R139, R130, RZ, 0x1f ;  /* 0x00001fff828b7589 */ /* 0x000e6600000e0000 */
[----:B------:R-:W-:-:S06]  /*1eac0*/  FFMA.FTZ R135, R135, R109, R108 ;  /* 0x0000006d87877223 */ /* 0x000fcc000001006c */
[----:B------:R-:W0:Y:S01]  /*1ead0*/  SHFL.IDX PT, R135, R135, RZ, 0x1f ;  /* 0x00001fff87877589 */ /* 0x000e2200000e0000 */
[C---:B-1----:R-:W-:Y:S01]  /*1eae0*/  FSEL R137, R139.reuse, RZ, !P1 ;  /* 0x000000ff8b897208 */ /* 0x042fe20004800000 */
[----:B------:R-:W-:-:S04]  /*1eaf0*/  FMUL.FTZ R3, R139, R139 ;  /* 0x0000008b8b037220 */ /* 0x000fc80000410000 */
[C---:B------:R-:W-:Y:S01]  /*1eb00*/  FADD.FTZ R108, -R137.reuse, R68 ;  /* 0x00000044896c7221 */ /* 0x040fe20000010100 */
[----:B------:R-:W-:Y:S01]  /*1eb10*/  FADD.FTZ R109, -R137, R69 ;  /* 0x00000045896d7221 */ /* 0x000fe20000010100 */
[----:B------:R-:W-:Y:S01]  /*1eb20*/  FSEL R3, R3, RZ, P1 ;  /* 0x000000ff03037208 */ /* 0x000fe20000800000 */
[----:B------:R-:W1:Y:S01]  /*1eb30*/  @!P0 LDC.64 R68, c[0x0][0x3c0] ;  /* 0x0000f000ff448b82 */ /* 0x000e620000000a00 */
[----:B0-----:R-:W-:Y:S01]  /*1eb40*/  FFMA.FTZ R2, R135, UR22, R2 ;  /* 0x0000001687027c23 */ /* 0x001fe20008010002 */
[C---:B------:R-:W-:Y:S01]  /*1eb50*/  FADD.FTZ R130, -R137.reuse, R70 ;  /* 0x0000004689827221 */ /* 0x040fe20000010100 */
[C---:B------:R-:W-:Y:S01]  /*1eb60*/  FADD.FTZ R132, -R137.reuse, R71 ;  /* 0x0000004789847221 */ /* 0x040fe20000010100 */
[C---:B------:R-:W-:Y:S01]  /*1eb70*/  FADD.FTZ R154, -R137.reuse, R75 ;  /* 0x0000004b899a7221 */ /* 0x040fe20000010100 */
[----:B------:R-:W-:Y:S01]  /*1eb80*/  FADD.FTZ R135, R2, R3 ;  /* 0x0000000302877221 */ /* 0x000fe20000010000 */
[----:B------:R-:W-:Y:S02]  /*1eb90*/  IMAD.U32 R75, RZ, RZ, UR18 ;  /* 0x00000012ff4b7e24 */ /* 0x000fe4000f8e00ff */
[C---:B------:R-:W-:Y:S01]  /*1eba0*/  FADD.FTZ R144, -R137.reuse, R90 ;  /* 0x0000005a89907221 */ /* 0x040fe20000010100 */
[----:B------:R-:W0:Y:S01]  /*1ebb0*/  @!P0 LDC.64 R70, c[0x0][0x3c8] ;  /* 0x0000f200ff468b82 */ /* 0x000e220000000a00 */
[C---:B------:R-:W-:Y:S01]  /*1ebc0*/  FADD.FTZ R90, -R137.reuse, R93 ;  /* 0x0000005d895a7221 */ /* 0x040fe20000010100 */
[----:B------:R-:W-:Y:S01]  /*1ebd0*/  IMAD.U32 R93, RZ, RZ, UR18 ;  /* 0x00000012ff5d7e24 */ /* 0x000fe2000f8e00ff */
[----:B------:R-:W2:Y:S01]  /*1ebe0*/  MUFU.RSQ R135, R135 ;  /* 0x0000008700877308 */ /* 0x000ea20000001400 */
        /* <DEDUP_REMOVED lines=11> */
[----:B------:R-:W-:Y:S01]  /*1eca0*/  FADD.FTZ R140, -R137, R94 ;  /* 0x0000005e898c7221 */ /* 0x000fe20000010100 */
[----:B-1----:R-:W-:-:S04]  /*1ecb0*/  @!P0 IMAD.WIDE R68, R75, 0x4, R68 ;  /* 0x000000044b448825 */ /* 0x002fc800078e0244 */
[C---:B------:R-:W-:Y:S01]  /*1ecc0*/  FADD.FTZ R142, -R137.reuse, R95 ;  /* 0x0000005f898e7221 */ /* 0x040fe20000010100 */
[C---:B------:R-:W-:Y:S01]  /*1ecd0*/  FADD.FTZ R150, -R137.reuse, R96 ;  /* 0x0000006089967221 */ /* 0x040fe20000010100 */
[----:B------:R-:W-:Y:S01]  /*1ece0*/  FADD.FTZ R156, -R137, R97 ;  /* 0x00000061899c7221 */ /* 0x000fe20000010100 */
[C---:B--2---:R-:W-:Y:S01]  /*1ecf0*/  FMUL.FTZ R75, R135.reuse, R130 ;  /* 0x00000082874b7220 */ /* 0x044fe20000410000 */
[----:B------:R1:W-:Y:S01]  /*1ed00*/  @!P0 STG.E desc[UR8][R68.64], R139 ;  /* 0x0000008b44008986 */ /* 0x0003e2000c101908 */
[C---:B------:R-:W-:Y:S01]  /*1ed10*/  FMUL.FTZ R87, R135.reuse, R72 ;  /* 0x0000004887577220 */ /* 0x040fe20000410000 */
[----:B------:R-:W-:Y:S01]  /*1ed20*/  FMUL.FTZ R72, R135, R73 ;  /* 0x0000004987487220 */ /* 0x000fe20000410000 */
[----:B0-----:R-:W-:-:S04]  /*1ed30*/  @!P0 IMAD.WIDE R92, R93, 0x4, R70 ;  /* 0x000000045d5c8825 */ /* 0x001fc800078e0246 */
[C---:B------:R-:W-:Y:S01]  /*1ed40*/  FMUL.FTZ R70, R135.reuse, R109 ;  /* 0x0000006d87467220 */ /* 0x040fe20000410000 */
[C---:B------:R-:W-:Y:S01]  /*1ed50*/  FMUL.FTZ R91, R135.reuse, R144 ;  /* 0x00000090875b7220 */ /* 0x040fe20000410000 */
[C---:B------:R-:W-:Y:S01]  /*1ed60*/  FMUL.FTZ R152, R135.reuse, R152 ;  /* 0x0000009887987220 */ /* 0x040fe20000410000 */
[C---:B------:R-:W-:Y:S01]  /*1ed70*/  FMUL.FTZ R89, R135.reuse, R74 ;  /* 0x0000004a87597220 */ /* 0x040fe20000410000 */
[----:B------:R-:W-:Y:S01]  /*1ed80*/  FFMA.FTZ R73, R70, R5, R37 ;  /* 0x0000000546497223 */ /* 0x000fe20000010025 */
[----:B------:R-:W-:Y:S01]  /*1ed90*/  FMUL.FTZ R138, R135, R138 ;  /* 0x0000008a878a7220 */ /* 0x000fe20000410000 */
[----:B------:R-:W-:Y:S01]  /*1eda0*/  FFMA.FTZ R70, R87, R8, R40 ;  /* 0x0000000857467223 */ /* 0x000fe20000010028 */
[----:B------:R-:W-:Y:S01]  /*1edb0*/  FFMA.FTZ R91, R91, R18, R50 ;  /* 0x000000125b5b7223 */ /* 0x000fe20000010032 */
[----:B-1----:R-:W-:Y:S01]  /*1edc0*/  FMUL.FTZ R69, R135, R108 ;  /* 0x0000006c87457220 */ /* 0x002fe20000410000 */
[----:B------:R-:W-:Y:S01]  /*1edd0*/  FFMA.FTZ R152, R152, R19, R51 ;  /* 0x0000001398987223 */ /* 0x000fe20000010033 */
[----:B------:R-:W-:Y:S01]  /*1ede0*/  FFMA.FTZ R74, R89, R16, R48 ;  /* 0x00000010594a7223 */ /* 0x000fe20000010030 */
[----:B------:R-:W-:Y:S01]  /*1edf0*/  FFMA.FTZ R87, R138, R17, R49 ;  /* 0x000000118a577223 */ /* 0x000fe20000010031 */
[----:B------:R-:W-:Y:S01]  /*1ee00*/  FFMA.FTZ R68, R69, R4, R36 ;  /* 0x0000000445447223 */ /* 0x000fe20000010024 */
[----:B------:R-:W-:Y:S01]  /*1ee10*/  FFMA.FTZ R69, R75, R6, R38 ;  /* 0x000000064b457223 */ /* 0x000fe20000010026 */
[----:B------:R-:W-:Y:S01]  /*1ee20*/  FFMA.FTZ R75, R72, R9, R41 ;  /* 0x00000009484b7223 */ /* 0x000fe20000010029 */
[----:B------:R-:W-:Y:S01]  /*1ee30*/  FADD.FTZ R86, -R137, R86 ;  /* 0x0000005689567221 */ /* 0x000fe20000010100 */
[----:B------:R-:W-:Y:S01]  /*1ee40*/  FMUL.FTZ R89, R135, R140 ;  /* 0x0000008c87597220 */ /* 0x000fe20000410000 */
[----:B------:R-:W-:Y:S01]  /*1ee50*/  F2FP.BF16.F32.PACK_AB R68, R73, R68 ;  /* 0x000000444944723e */ /* 0x000fe200000010ff */
[----:B------:R-:W-:Y:S01]  /*1ee60*/  FMUL.FTZ R73, R135, R84 ;  /* 0x0000005487497220 */ /* 0x000fe20000410000 */
[----:B------:R-:W-:Y:S01]  /*1ee70*/  F2FP.BF16.F32.PACK_AB R70, R75, R70 ;  /* 0x000000464b46723e */ /* 0x000fe200000010ff */
[C---:B------:R-:W-:Y:S01]  /*1ee80*/  FMUL.FTZ R84, R135.reuse, R85 ;  /* 0x0000005587547220 */ /* 0x040fe20000410000 */
[----:B------:R-:W-:Y:S01]  /*1ee90*/  F2FP.BF16.F32.PACK_AB R75, R152, R91 ;  /* 0x0000005b984b723e */ /* 0x000fe200000010ff */
[C---:B------:R-:W-:Y:S01]  /*1eea0*/  FMUL.FTZ R142, R135.reuse, R142 ;  /* 0x0000008e878e7220 */ /* 0x040fe20000410000 */
[C---:B------:R-:W-:Y:S01]  /*1eeb0*/  FMUL.FTZ R91, R135.reuse, R150 ;  /* 0x00000096875b7220 */ /* 0x040fe20000410000 */
[----:B------:R-:W-:Y:S01]  /*1eec0*/  FMUL.FTZ R156, R135, R156 ;  /* 0x0000009c879c7220 */ /* 0x000fe20000410000 */
[----:B------:R-:W-:Y:S01]  /*1eed0*/  F2FP.BF16.F32.PACK_AB R74, R87, R74 ;  /* 0x0000004a574a723e */ /* 0x000fe200000010ff */
[----:B------:R-:W-:Y:S01]  /*1eee0*/  FADD.FTZ R158, -R137, R98 ;  /* 0x00000062899e7221 */ /* 0x000fe20000010100 */
[----:B------:R-:W-:Y:S01]  /*1eef0*/  FMUL.FTZ R87, R135, R86 ;  /* 0x0000005687577220 */ /* 0x000fe20000410000 */
[----:B------:R-:W-:Y:S01]  /*1ef00*/  FFMA.FTZ R72, R73, R12, R44 ;  /* 0x0000000c49487223 */ /* 0x000fe2000001002c */
[----:B------:R-:W-:Y:S01]  /*1ef10*/  FFMA.FTZ R85, R84, R13, R45 ;  /* 0x0000000d54557223 */ /* 0x000fe2000001002d */
[----:B------:R-:W-:Y:S01]  /*1ef20*/  FFMA.FTZ R89, R89, R22, R54 ;  /* 0x0000001659597223 */ /* 0x000fe20000010036 */
[----:B------:R-:W-:Y:S01]  /*1ef30*/  FFMA.FTZ R86, R91, R24, R56 ;  /* 0x000000185b567223 */ /* 0x000fe20000010038 */
[----:B------:R-:W-:Y:S01]  /*1ef40*/  FFMA.FTZ R142, R142, R23, R55 ;  /* 0x000000178e8e7223 */ /* 0x000fe20000010037 */
[----:B------:R-:W-:Y:S01]  /*1ef50*/  FFMA.FTZ R91, R156, R25, R57 ;  /* 0x000000199c5b7223 */ /* 0x000fe20000010039 */
[C---:B------:R-:W-:Y:S01]  /*1ef60*/  FADD.FTZ R148, -R137.reuse, R101 ;  /* 0x0000006589947221 */ /* 0x040fe20000010100 */
[----:B------:R-:W-:Y:S01]  /*1ef70*/  FADD.FTZ R100, -R137, R100 ;  /* 0x0000006489647221 */ /* 0x000fe20000010100 */
[----:B------:R-:W-:Y:S01]  /*1ef80*/  FMUL.FTZ R101, R135, R158 ;  /* 0x0000009e87657220 */ /* 0x000fe20000410000 */
[C---:B------:R-:W-:Y:S01]  /*1ef90*/  FADD.FTZ R162, -R137.reuse, R99 ;  /* 0x0000006389a27221 */ /* 0x040fe20000010100 */
[C---:B------:R-:W-:Y:S01]  /*1efa0*/  FADD.FTZ R102, -R137.reuse, R102 ;  /* 0x0000006689667221 */ /* 0x040fe20000010100 */
[C---:B------:R-:W-:Y:S01]  /*1efb0*/  FADD.FTZ R104, -R137.reuse, R104 ;  /* 0x0000006889687221 */ /* 0x040fe20000010100 */
[----:B------:R-:W-:Y:S01]  /*1efc0*/  FADD.FTZ R106, -R137, R106 ;  /* 0x0000006a896a7221 */ /* 0x000fe20000010100 */
[----:B------:R-:W-:Y:S01]  /*1efd0*/  F2FP.BF16.F32.PACK_AB R72, R85, R72 ;  /* 0x000000485548723e */ /* 0x000fe200000010ff */
[C---:B------:R-:W-:Y:S01]  /*1efe0*/  FADD.FTZ R160, -R137.reuse, R103 ;  /* 0x0000006789a07221 */ /* 0x040fe20000010100 */
[C---:B------:R-:W-:Y:S01]  /*1eff0*/  FADD.FTZ R164, -R137.reuse, R105 ;  /* 0x0000006989a47221 */ /* 0x040fe20000010100 */
[----:B------:R-:W-:Y:S01]  /*1f000*/  FADD.FTZ R107, -R137, R107 ;  /* 0x0000006b896b7221 */ /* 0x000fe20000010100 */
[----:B------:R-:W-:Y:S01]  /*1f010*/  F2FP.BF16.F32.PACK_AB R85, R142, R89 ;  /* 0x000000598e55723e */ /* 0x000fe200000010ff */
[C---:B------:R-:W-:Y:S01]  /*1f020*/  FMUL.FTZ R71, R135.reuse, R146 ;  /* 0x0000009287477220 */ /* 0x040fe20000410000 */
[C---:B------:R-:W-:Y:S01]  /*1f030*/  FMUL.FTZ R154, R135.reuse, R154 ;  /* 0x0000009a879a7220 */ /* 0x040fe20000410000 */
[----:B------:R-:W-:Y:S01]  /*1f040*/  FMUL.FTZ R132, R135, R132 ;  /* 0x0000008487847220 */ /* 0x000fe20000410000 */
[----:B------:R-:W-:Y:S01]  /*1f050*/  FFMA.FTZ R73, R87, R14, R46 ;  /* 0x0000000e57497223 */ /* 0x000fe2000001002e */
[----:B------:R-:W-:Y:S01]  /*1f060*/  F2FP.BF16.F32.PACK_AB R86, R91, R86 ;  /* 0x000000565b56723e */ /* 0x000fe200000010ff */
[C---:B------:R-:W-:Y:S01]  /*1f070*/  FMUL.FTZ R89, R135.reuse, R88 ;  /* 0x0000005887597220 */ /* 0x040fe20000410000 */
[----:B------:R-:W-:Y:S01]  /*1f080*/  FMUL.FTZ R136, R135, R136 ;  /* 0x0000008887887220 */ /* 0x000fe20000410000 */
[----:B------:R-:W-:Y:S01]  /*1f090*/  FFMA.FTZ R87, R101, R26, R58 ;  /* 0x0000001a65577223 */ /* 0x000fe2000001003a */
        /* <DEDUP_REMOVED lines=14> */
[----:B------:R-:W-:Y:S01]  /*1f180*/  IADD3 R97, PT, PT, R129, 0x80, RZ ;  /* 0x0000008081617810 */ /* 0x000fe20007ffe0ff */
[----:B------:R-:W-:Y:S01]  /*1f190*/  FFMA.FTZ R136, R136, R15, R47 ;  /* 0x0000000f88887223 */ /* 0x000fe2000001002f */
[----:B------:R-:W-:Y:S01]  /*1f1a0*/  FFMA.FTZ R89, R90, R21, R53 ;  /* 0x000000155a597223 */ /* 0x000fe20000010035 */
[----:B------:R-:W-:Y:S01]  /*1f1b0*/  FFMA.FTZ R88, R91, R28, R60 ;  /* 0x0000001c5b587223 */ /* 0x000fe2000001003c */
[----:B------:R-:W-:Y:S01]  /*1f1c0*/  FFMA.FTZ R162, R162, R27, R59 ;  /* 0x0000001ba2a27223 */ /* 0x000fe2000001003b */
[----:B------:R-:W-:Y:S01]  /*1f1d0*/  FFMA.FTZ R100, R101, R30, R62 ;  /* 0x0000001e65647223 */ /* 0x000fe2000001003e */
[----:B------:R-:W-:Y:S01]  /*1f1e0*/  FFMA.FTZ R90, R103, R32, R64 ;  /* 0x00000020675a7223 */ /* 0x000fe20000010040 */
[----:B------:R-:W-:Y:S01]  /*1f1f0*/  FFMA.FTZ R91, R105, R34, R66 ;  /* 0x00000022695b7223 */ /* 0x000fe20000010042 */
[----:B------:R-:W-:-:S02]  /*1f200*/  VIADD R99, R129, 0x100 ;  /* 0x0000010081637836 */ /* 0x000fc40000000000 */
[----:B------:R-:W-:Y:S01]  /*1f210*/  FFMA.FTZ R102, R102, R35, R67 ;  /* 0x0000002366667223 */ /* 0x000fe20000010043 */
[----:B------:R-:W-:Y:S01]  /*1f220*/  FFMA.FTZ R105, R164, R33, R65 ;  /* 0x00000021a4697223 */ /* 0x000fe20000010041 */
[----:B------:R-:W-:Y:S01]  /*1f230*/  FFMA.FTZ R103, R160, R31, R63 ;  /* 0x0000001fa0677223 */ /* 0x000fe2000001003f */
[----:B------:R-:W-:Y:S01]  /*1f240*/  FFMA.FTZ R101, R148, R29, R61 ;  /* 0x0000001d94657223 */ /* 0x000fe2000001003d */
[--C-:B---3--:R-:W-:Y:S01]  /*1f250*/  IMAD.WIDE.U32 R94, R129, 0x10, R2.reuse ;  /* 0x00000010815e7825 */ /* 0x108fe200078e0002 */
[----:B------:R-:W-:Y:S01]  /*1f260*/  F2FP.BF16.F32.PACK_AB R71, R154, R71 ;  /* 0x000000479a47723e */ /* 0x000fe200000010ff */
[----:B------:R0:W-:Y:S01]  /*1f270*/  @!P0 STG.E desc[UR8][R92.64], R135 ;  /* 0x000000875c008986 */ /* 0x0001e2000c101908 */
[----:B------:R-:W-:Y:S01]  /*1f280*/  F2FP.BF16.F32.PACK_AB R69, R132, R69 ;  /* 0x000000458445723e */ /* 0x000fe200000010ff */
[--C-:B------:R-:W-:Y:S01]  /*1f290*/  IMAD.WIDE.U32 R96, R97, 0x10, R2.reuse ;  /* 0x0000001061607825 */ /* 0x100fe200078e0002 */
[----:B------:R-:W-:Y:S01]  /*1f2a0*/  F2FP.BF16.F32.PACK_AB R73, R136, R73 ;  /* 0x000000498849723e */ /* 0x000fe200000010ff */
[----:B------:R-:W-:Y:S01]  /*1f2b0*/  UIADD3 UR18, UPT, UPT, UR18, UR16, URZ ;  /* 0x0000001012127290 */ /* 0x000fe2000fffe0ff */
        /* <DEDUP_REMOVED lines=8> */
[----:B------:R-:W-:Y:S01]  /*1f340*/  F2FP.BF16.F32.PACK_AB R89, R103, R100 ;  /* 0x000000646759723e */ /* 0x000fe200000010ff */
[----:B------:R-:W-:Y:S01]  /*1f350*/  UISETP.GE.AND UP2, UPT, UR18, UR17, UPT ;  /* 0x000000111200728c */ /* 0x000fe2000bf46270 */
[----:B------:R-:W-:Y:S01]  /*1f360*/  F2FP.BF16.F32.PACK_AB R88, R101, R88 ;  /* 0x000000586558723e */ /* 0x000fe200000010ff */
[----:B------:R0:W-:Y:S04]  /*1f370*/  STG.E.128 desc[UR8][R98.64], R84 ;  /* 0x0000005462007986 */ /* 0x0001e8000c101d08 */
[----:B------:R0:W-:Y:S03]  /*1f380*/  STG.E.128 desc[UR8][R2.64], R88 ;  /* 0x0000005802007986 */ /* 0x0001e6000c101d08 */
[----:B------:R-:W-:Y:S05]  /*1f390*/  BRA.U !UP2, `(.L_x_8832) ;  /* 0xfffffe150ac47547 */ /* 0x000fea000b83ffff */
[----:B------:R-:W-:Y:S05]  /*1f3a0*/  EXIT ;  /* 0x000000000000794d */ /* 0x000fea0003800000 */
.L_x_8833:
        /* <DEDUP_REMOVED lines=13> */
.L_x_17979:


//--------------------- .text._ZN10layer_norm31ln_parallel_residual_fwd_kernelINS_13Kernel_traitsIf6__halfS2_S2_fjLj4096ELj1ELj1ELj4ELj16ENS_18Kernel_traits_baseILj4096EfS2_S2_S2_fjLj128EEEEELb0ELb0ELb0EEEvNS_9FwdParamsE --------------------------
	.section	.text._ZN10layer_norm31ln_parallel_residual_fwd_kernelINS_13Kernel_traitsIf6__halfS2_S2_fjLj4096ELj1ELj1ELj4ELj16ENS_18Kernel_traits_baseILj4096EfS2_S2_S2_fjLj128EEEEELb0ELb0ELb0EEEvNS_9FwdParamsE,"ax",@progbits
	.align	128
        .global         _ZN10layer_norm31ln_parallel_residual_fwd_kernelINS_13Kernel_traitsIf6__halfS2_S2_fjLj4096ELj1ELj1ELj4ELj16ENS_18Kernel_traits_baseILj4096EfS2_S2_S2_fjLj128EEEEELb0ELb0ELb0EEEvNS_9FwdParamsE
        .type           _ZN10layer_norm31ln_parallel_residual_fwd_kernelINS_13Kernel_traitsIf6__halfS2_S2_fjLj4096ELj1ELj1ELj4ELj16ENS_18Kernel_traits_baseILj4096EfS2_S2_S2_fjLj128EEEEELb0ELb0ELb0EEEvNS_9FwdParamsE,@function
        .size           _ZN10layer_norm31ln_parallel_residual_fwd_kernelINS_13Kernel_traitsIf6__halfS2_S2_fjLj4096ELj1ELj1ELj4ELj16ENS_18Kernel_traits_baseILj4096EfS2_S2_S2_fjLj128EEEEELb0ELb0ELb0EEEvNS_9FwdParamsE,(.L_x_17980 - _ZN10layer_norm31ln_parallel_residual_fwd_kernelINS_13Kernel_traitsIf6__halfS2_S2_fjLj4096ELj1ELj1ELj4ELj16ENS_18Kernel_traits_baseILj4096EfS2_S2_S2_fjLj128EEEEELb0ELb0ELb0EEEvNS_9FwdParamsE)
        .other          _ZN10layer_norm31ln_parallel_residual_fwd_kernelINS_13Kernel_traitsIf6__halfS2_S2_fjLj4096ELj1ELj1ELj4ELj16ENS_18Kernel_traits_baseILj4096EfS2_S2_S2_fjLj128EEEEELb0ELb0ELb0EEEvNS_9FwdParamsE,@"STO_CUDA_ENTRY STV_DEFAULT"
_ZN10layer_norm31ln_parallel_residual_fwd_kernelINS_13Kernel_traitsIf6__halfS2_S2_fjLj4096ELj1ELj1ELj4ELj16ENS_18Kernel_traits_baseILj4096EfS2_S2_S2_fjLj128EEEEELb0ELb0ELb0EEEvNS_9FwdParamsE:
.text._ZN10layer_norm31ln_parallel_residual_fwd_kernelINS_13Kernel_traitsIf6__halfS2_S2_fjLj4096ELj1ELj1ELj4ELj16ENS_18Kernel_traits_baseILj4096EfS2_S2_S2_fjLj128EEEEELb0ELb0ELb0EEEvNS_9FwdParamsE:
        /* <DEDUP_REMOVED lines=79> */
[----:B------:R-:W-:Y:S01]  /*04f0*/  @P3 IADD3 R6, PT, PT, R6, 0x80, RZ ;  /* 0x0000008006063810 */ /* 0x000fe20007ffe0ff */
        /* <DEDUP_REMOVED lines=42> */
.L_x_8836:
        /* <DEDUP_REMOVED lines=54> */
[----:B------:R-:W-:Y:S01]  /*0b00*/  @P3 IADD3 R6, PT, PT, R6, 0x80, RZ ;  /* 0x0000008006063810 */ /* 0x000fe20007ffe0ff */
        /* <DEDUP_REMOVED lines=30> */
.L_x_8835:
        /* <DEDUP_REMOVED lines=77> */
.L_x_8838:
        /* <DEDUP_REMOVED lines=84> */
.L_x_8837:
[----:B------:R-:W-:Y:S05]  /*1700*/  BSYNC.RECONVERGENT B0 ;  /* 0x0000000000007941 */ /* 0x000fea0003800200 */
.L_x_8834:
        /* <DEDUP_REMOVED lines=23> */
.L_x_8875:
        /* <DEDUP_REMOVED lines=19> */
[----:B------:R1:W5:Y:S01]  /*19b0*/  @P2 LDG.E.128 R8, desc[UR6][R150.64] ;  /* 0x0000000696082981 */ /* 0x000362000c1e1d00 */
[----:B------:R-:W-:Y:S05]  /*19c0*/  @!P1 BRA `(.L_x_8841) ;  /* 0x00000004002c9947 */ /* 0x000fea0003800000 */
[----:B------:R-:W-:Y:S05]  /*19d0*/  @!P2 BRA `(.L_x_8842) ;  /* 0x0000000000b4a947 */ /* 0x000fea0003800000 */
[----:B-----5:R-:W-:Y:S02]  /*19e0*/  HADD2.F32 R0, -RZ, R144.H0_H0 ;  /* 0x20000090ff007230 */ /* 0x020fe40000004100 */
[----:B0-----:R-:W-:Y:S02]  /*19f0*/  HADD2.F32 R5, -RZ, R12.H0_H0 ;  /* 0x2000000cff057230 */ /* 0x001fe40000004100 */
[----:B------:R-:W-:Y:S02]  /*1a00*/  HADD2.F32 R144, -RZ, R144.H1_H1 ;  /* 0x30000090ff907230 */ /* 0x000fe40000004100 */
[----:B------:R-:W-:Y:S02]  /*1a10*/  HADD2.F32 R4, -RZ, R145.H0_H0 ;  /* 0x20000091ff047230 */ /* 0x000fe40000004100 */
[----:B------:R-:W-:Y:S01]  /*1a20*/  FADD.FTZ R0, R0, R5 ;  /* 0x0000000500007221 */ /* 0x000fe20000010000 */
[----:B------:R-:W-:Y:S02]  /*1a30*/  HADD2.F32 R5, -RZ, R12.H1_H1 ;  /* 0x3000000cff057230 */ /* 0x000fe40000004100 */
[----:B------:R-:W-:-:S02]  /*1a40*/  HADD2.F32 R7, -RZ, R13.H0_H0 ;  /* 0x2000000dff077230 */ /* 0x000fc40000004100 */
[--C-:B-1----:R-:W-:Y:S02]  /*1a50*/  HADD2.F32 R150, -RZ, R147.reuse.H0_H0 ;  /* 0x20000093ff967230 */ /* 0x102fe40000004100 */
        /* <DEDUP_REMOVED lines=37> */
.L_x_8842:
        /* <DEDUP_REMOVED lines=20> */
[----:B0-----:R-:W-:Y:S02]  /*1df0*/  HADD2.F32 R5, -RZ, R12.H1_H1 ;  /* 0x3000000cff057230 */ /* 0x001fe40000004100 */
        /* <DEDUP_REMOVED lines=8> */
.L_x_8841:
        /* <DEDUP_REMOVED lines=30> */
.L_x_8844:
        /* <DEDUP_REMOVED lines=8> */
.L_x_8843:
[----:B------:R-:W3:Y:S01]  /*20e0*/  @P0 LDC.64 R144, c[0x0][0x3a8] ;  /* 0x0000ea00ff900b82 */ /* 0x000ee20000000a00 */
[C---:B------:R-:W-:Y:S01]  /*20f0*/  IADD3 R0, PT, PT, R184.reuse, 0x80, RZ ;  /* 0x00000080b8007810 */ /* 0x040fe20007ffe0ff */
[----:B---3--:R-:W-:-:S05]  /*2100*/  @P0 IMAD.WIDE.U32 R144, R184, 0x10, R144 ;  /* 0x00000010b8900825 */ /* 0x008fca00078e0090 */
[----:B------:R3:W-:Y:S02]  /*2110*/  @P0 STG.E.128 desc[UR6][R144.64], R4 ;  /* 0x0000000490000986 */ /* 0x0007e4000c101d06 */
.L_x_8840:
[----:B0-234-:R-:W-:Y:S05]  /*2120*/  BSYNC.RECONVERGENT B0 ;  /* 0x0000000000007941 */ /* 0x01dfea0003800200 */
.L_x_8839:
        /* <DEDUP_REMOVED lines=31> */
.L_x_8848:
        /* <DEDUP_REMOVED lines=29> */
.L_x_8847:
        /* <DEDUP_REMOVED lines=32> */
.L_x_8850:
        /* <DEDUP_REMOVED lines=44> */
.L_x_8849:
[----:B------:R-:W0:Y:S02]  /*29b0*/  @P0 LDC.64 R144, c[0x0][0x3a8] ;  /* 0x0000ea00ff900b82 */ /* 0x000e240000000a00 */
[C---:B0-----:R-:W-:Y:S01]  /*29c0*/  @P0 IMAD.WIDE.U32 R144, R0.reuse, 0x10, R144 ;  /* 0x0000001000900825 */ /* 0x041fe200078e0090 */
[----:B------:R-:W-:-:S04]  /*29d0*/  IADD3 R0, PT, PT, R0, 0x80, RZ ;  /* 0x0000008000007810 */ /* 0x000fc80007ffe0ff */
[----:B------:R0:W-:Y:S03]  /*29e0*/  @P0 STG.E.128 desc[UR6][R144.64], R4 ;  /* 0x0000000490000986 */ /* 0x0001e6000c101d06 */
.L_x_8846:
[----:B------:R-:W-:Y:S05]  /*29f0*/  BSYNC.RECONVERGENT B0 ;  /* 0x0000000000007941 */ /* 0x000fea0003800200 */
.L_x_8845:
        /* <DEDUP_REMOVED lines=31> */
.L_x_8854:
        /* <DEDUP_REMOVED lines=29> */
.L_x_8853:
        /* <DEDUP_REMOVED lines=32> */
.L_x_8856:
        /* <DEDUP_REMOVED lines=44> */
.L_x_8855:
[----:B------:R-:W0:Y:S02]  /*3280*/  @P0 LDC.64 R144, c[0x0][0x3a8] ;  /* 0x0000ea00ff900b82 */ /* 0x000e240000000a00 */
[C---:B0-----:R-:W-:Y:S01]  /*3290*/  @P0 IMAD.WIDE.U32 R144, R0.reuse, 0x10, R144 ;  /* 0x0000001000900825 */ /* 0x041fe200078e0090 */
[----:B------:R-:W-:-:S04]  /*32a0*/  IADD3 R0, PT, PT, R0, 0x80, RZ ;  /* 0x0000008000007810 */ /* 0x000fc80007ffe0ff */
[----:B------:R2:W-:Y:S03]  /*32b0*/  @P0 STG.E.128 desc[UR6][R144.64], R4 ;  /* 0x0000000490000986 */ /* 0x0005e6000c101d06 */
.L_x_8852:
[----:B------:R-:W-:Y:S05]  /*32c0*/  BSYNC.RECONVERGENT B0 ;  /* 0x0000000000007941 */ /* 0x000fea0003800200 */
.L_x_8851:
        /* <DEDUP_REMOVED lines=31> */
.L_x_8860:
        /* <DEDUP_REMOVED lines=29> */
.L_x_8859:
        /* <DEDUP_REMOVED lines=32> */
.L_x_8862:
        /* <DEDUP_REMOVED lines=44> */
.L_x_8861:
[----:B------:R-:W0:Y:S02]  /*3b50*/  @P0 LDC.64 R144, c[0x0][0x3a8] ;  /* 0x0000ea00ff900b82 */ /* 0x000e240000000a00 */
[----:B0-----:R-:W-:-:S05]  /*3b60*/  @P0 IMAD.WIDE.U32 R144, R0, 0x10, R144 ;  /* 0x0000001000900825 */ /* 0x001fca00078e0090 */
[----:B------:R3:W-:Y:S02]  /*3b70*/  @P0 STG.E.128 desc[UR6][R144.64], R4 ;  /* 0x0000000490000986 */ /* 0x0007e4000c101d06 */
.L_x_8858:
[----:B------:R-:W-:Y:S05]  /*3b80*/  BSYNC.RECONVERGENT B0 ;  /* 0x0000000000007941 */ /* 0x000fea0003800200 */
.L_x_8857:
[----:B0-23--:R-:W-:Y:S01]  /*3b90*/  FADD.FTZ R145, RZ, R155 ;  /* 0x0000009bff917221 */ /* 0x00dfe20000010000 */
        /* <DEDUP_REMOVED lines=139> */
.L_x_8864:
[----:B------:R-:W-:Y:S05]  /*4450*/  BSYNC.RECONVERGENT B0 ;  /* 0x0000000000007941 */ /* 0x000fea0003800200 */
.L_x_8863:
        /* <DEDUP_REMOVED lines=12> */
.L_x_8866:
[----:B------:R-:W-:Y:S05]  /*4520*/  BSYNC.RECONVERGENT B0 ;  /* 0x0000000000007941 */ /* 0x000fea0003800200 */
.L_x_8865:
        /* <DEDUP_REMOVED lines=74> */
[----:B------:R-:W-:Y:S01]  /*49d0*/  F2FP.F16.F32.PACK_AB R144, R145, R144 ;  /* 0x000000909190723e */ /* 0x000fe200000000ff */
[----:B------:R-:W-:Y:S01]  /*49e0*/  FMUL.FTZ R200, R187, R200 ;  /* 0x000000c8bbc87220 */ /* 0x000fe20000410000 */
[----:B------:R-:W-:Y:S01]  /*49f0*/  F2FP.F16.F32.PACK_AB R145, R151, R146 ;  /* 0x000000929791723e */ /* 0x000fe200000000ff */
[----:B------:R-:W-:Y:S01]  /*4a00*/  FMUL.FTZ R151, R187, R196 ;  /* 0x000000c4bb977220 */ /* 0x000fe20000410000 */
[----:B------:R-:W-:Y:S01]  /*4a10*/  F2FP.F16.F32.PACK_AB R146, R195, R148 ;  /* 0x00000094c392723e */ /* 0x000fe200000000ff */
        /* <DEDUP_REMOVED lines=10> */
[----:B------:R-:W-:Y:S01]  /*4ac0*/  F2FP.F16.F32.PACK_AB R147, R196, R147 ;  /* 0x00000093c493723e */ /* 0x000fe200000000ff */
[----:B0-----:R-:W-:Y:S01]  /*4ad0*/  IMAD.WIDE.U32 R190, R184, 0x10, R190 ;  /* 0x00000010b8be7825 */ /* 0x001fe200078e00be */
[----:B------:R-:W-:-:S02]  /*4ae0*/  F2FP.F16.F32.PACK_AB R151, R200, R151 ;  /* 0x00000097c897723e */ /* 0x000fc400000000ff */
[----:B------:R-:W-:Y:S01]  /*4af0*/  F2FP.F16.F32.PACK_AB R150, R198, R195 ;  /* 0x000000c3c696723e */ /* 0x000fe200000000ff */
[----:B-1----:R-:W-:Y:S01]  /*4b00*/  IMAD.WIDE.U32 R188, R184, 0x10, R188 ;  /* 0x00000010b8bc7825 */ /* 0x002fe200078e00bc */
[----:B------:R-:W-:Y:S01]  /*4b10*/  F2FP.F16.F32.PACK_AB R149, R194, R149 ;  /* 0x00000095c295723e */ /* 0x000fe200000000ff */
[----:B------:R1:W-:Y:S01]  /*4b20*/  STG.E.128 desc[UR6][R190.64], R144 ;  /* 0x00000090be007986 */ /* 0x0003e2000c101d06 */
[----:B------:R-:W-:Y:S02]  /*4b30*/  F2FP.F16.F32.PACK_AB R148, R193, R148 ;  /* 0x00000094c194723e */ /* 0x000fe400000000ff */
[----:B------:R-:W-:-:S03]  /*4b40*/  IADD3 R184, PT, PT, R184, 0x80, RZ ;  /* 0x00000080b8b87810 */ /* 0x000fc60007ffe0ff */
[----:B------:R1:W-:Y:S04]  /*4b50*/  STG.E.128 desc[UR6][R188.64], R148 ;  /* 0x00000094bc007986 */ /* 0x0003e8000c101d06 */
.L_x_8868:
[----:B------:R-:W-:Y:S05]  /*4b60*/  BSYNC.RECONVERGENT B0 ;  /* 0x0000000000007941 */ /* 0x000fea0003800200 */
.L_x_8867:
        /* <DEDUP_REMOVED lines=49> */
.L_x_8870:
[----:B------:R-:W-:Y:S05]  /*4e80*/  BSYNC.RECONVERGENT B0 ;  /* 0x0000000000007941 */ /* 0x000fea0003800200 */
.L_x_8869:
        /* <DEDUP_REMOVED lines=49> */
.L_x_8872:
[----:B------:R-:W-:Y:S05]  /*51a0*/  BSYNC.RECONVERGENT B0 ;  /* 0x0000000000007941 */ /* 0x000fea0003800200 */
.L_x_8871:
        /* <DEDUP_REMOVED lines=27> */
[----:B------:R-:W-:-:S03]  /*5360*/  F2FP.F16.F32.PACK_AB R145, R187, R148 ;  /* 0x00000094bb91723e */ /* 0x000fc600000000ff */
[----:B------:R-:W-:Y:S01]  /*5370*/  FFMA.FTZ R148, R147, R36, R16 ;  /* 0x0000002493947223 */ /* 0x000fe20000010010 */
[----:B------:R-:W-:Y:S01]  /*5380*/  F2FP.F16.F32.PACK_AB R144, R149, R146 ;  /* 0x000000929590723e */ /* 0x000fe200000000ff */
        /* <DEDUP_REMOVED lines=10> */
[----:B------:R-:W-:Y:S02]  /*5430*/  F2FP.F16.F32.PACK_AB R146, R195, R192 ;  /* 0x000000c0c392723e */ /* 0x000fe400000000ff */
[----:B------:R-:W-:Y:S02]  /*5440*/  F2FP.F16.F32.PACK_AB R147, R184, R147 ;  /* 0x00000093b893723e */ /* 0x000fe400000000ff */
[----:B------:R-:W-:Y:S02]  /*5450*/  F2FP.F16.F32.PACK_AB R151, R196, R151 ;  /* 0x00000097c497723e */ /* 0x000fe400000000ff */
[----:B------:R-:W-:Y:S01]  /*5460*/  F2FP.F16.F32.PACK_AB R150, R198, R193 ;  /* 0x000000c1c696723e */ /* 0x000fe200000000ff */
[----:B------:R4:W-:Y:S01]  /*5470*/  STG.E.128 desc[UR6][R188.64], R144 ;  /* 0x00000090bc007986 */ /* 0x0009e2000c101d06 */
[----:B------:R-:W-:-:S02]  /*5480*/  F2FP.F16.F32.PACK_AB R149, R194, R149 ;  /* 0x00000095c295723e */ /* 0x000fc400000000ff */
[----:B------:R-:W-:-:S05]  /*5490*/  F2FP.F16.F32.PACK_AB R148, R187, R148 ;  /* 0x00000094bb94723e */ /* 0x000fca00000000ff */
[----:B------:R4:W-:Y:S02]  /*54a0*/  STG.E.128 desc[UR6][R190.64], R148 ;  /* 0x00000094be007986 */ /* 0x0009e4000c101d06 */
.L_x_8874:
[----:B------:R-:W-:Y:S05]  /*54b0*/  BSYNC.RECONVERGENT B0 ;  /* 0x0000000000007941 */ /* 0x000fea0003800200 */
.L_x_8873:
[----:B01234-:R-:W0:Y:S01]  /*54c0*/  LDC.64 R144, c[0x0][0x380] ;  /* 0x0000e000ff907b82 */ /* 0x01fe220000000a00 */
[----:B------:R-:W-:Y:S01]  /*54d0*/  UPLOP3.LUT UP1, UPT, UPT, UPT, UP1, 0x40, 0x4 ;  /* 0x000000000004789c */ /* 0x000fe20003f2e810 */
[----:B0-----:R-:W-:-:S04]  /*54e0*/  IADD3 R2, PT, PT, R2, R144, RZ ;  /* 0x0000009002027210 */ /* 0x001fc80007ffe0ff */
[----:B------:R-:W-:-:S13]  /*54f0*/  ISETP.GE.AND P2, PT, R2, R145, PT ;  /* 0x000000910200720c */ /* 0x000fda0003f46270 */
[----:B------:R-:W-:Y:S05]  /*5500*/  @!P2 BRA `(.L_x_8875) ;  /* 0xffffffc000dca947 */ /* 0x000fea000383ffff */
[----:B------:R-:W-:Y:S05]  /*5510*/  EXIT ;  /* 0x000000000000794d */ /* 0x000fea0003800000 */
.L_x_8876:
        /* <DEDUP_REMOVED lines=14> */
.L_x_17980:


//--------------------- .text._ZN10layer_norm31ln_parallel_residual_fwd_kernelINS_13Kernel_traitsIf6__halfS2_S2_fjLj4096ELj1ELj1ELj4ELj16ENS_18Kernel_traits_baseILj4096EfS2_S2_S2_fjLj128EEEEELb0ELb0ELb1EEEvNS_9FwdParamsE --------------------------
	.section	.text._ZN10layer_norm31ln_parallel_residual_fwd_kernelINS_13Kernel_traitsIf6__halfS2_S2_fjLj4096ELj1ELj1ELj4ELj16ENS_18Kernel_traits_baseILj4096EfS2_S2_S2_fjLj128EEEEELb0ELb0ELb1EEEvNS_9FwdParamsE,"ax",@progbits
	.align	128
        .global         _ZN10layer_norm31ln_parallel_residual_fwd_kernelINS_13Kernel_traitsIf6__halfS2_S2_fjLj4096ELj1ELj1ELj4ELj16ENS_18Kernel_traits_baseILj4096EfS2_S2_S2_fjLj128EEEEELb0ELb0ELb1EEEvNS_9FwdParamsE
        .type           _ZN10layer_norm31ln_parallel_residual_fwd_kernelINS_13Kernel_traitsIf6__halfS2_S2_fjLj4096ELj1ELj1ELj4ELj16ENS_18Kernel_traits_baseILj4096EfS2_S2_S2_fjLj128EEEEELb0ELb0ELb1EEEvNS_9FwdParamsE,@function
        .size           _ZN10layer_norm31ln_parallel_residual_fwd_kernelINS_13Kernel_traitsIf6__halfS2_S2_fjLj4096ELj1ELj1ELj4ELj16ENS_18Kernel_traits_baseILj4096EfS2_S2_S2_fjLj128EEEEELb0ELb0ELb1EEEvNS_9FwdParamsE,(.L_x_17981 - _ZN10layer_norm31ln_parallel_residual_fwd_kernelINS_13Kernel_traitsIf6__halfS2_S2_fjLj4096ELj1ELj1ELj4ELj16ENS_18Kernel_traits_baseILj4096EfS2_S2_S2_fjLj128EEEEELb0ELb0ELb1EEEvNS_9FwdParamsE)
        .other          _ZN10layer_norm31ln_parallel_residual_fwd_kernelINS_13Kernel_traitsIf6__halfS2_S2_fjLj4096ELj1ELj1ELj4ELj16ENS_18Kernel_traits_baseILj4096EfS2_S2_S2_fjLj128EEEEELb0ELb0ELb1EEEvNS_9FwdParamsE,@"STO_CUDA_ENTRY STV_DEFAULT"
_ZN10layer_norm31ln_parallel_residual_fwd_kernelINS_13Kernel_traitsIf6__halfS2_S2_fjLj4096ELj1ELj1ELj4ELj16ENS_18Kernel_traits_baseILj4096EfS2_S2_S2_fjLj128EEEEELb0ELb0ELb1EEEvNS_9FwdParamsE:
.text._ZN10layer_norm31ln_parallel_residual_fwd_kernelINS_13Kernel_traitsIf6__halfS2_S2_fjLj4096ELj1ELj1ELj4ELj16ENS_18Kernel_traits_baseILj4096EfS2_S2_S2_fjLj128EEEEELb0ELb0ELb1EEEvNS_9FwdParamsE:
        /* <DEDUP_REMOVED lines=70> */
.L_x_8878:
        /* <DEDUP_REMOVED lines=31> */
.L_x_8877:
        /* <DEDUP_REMOVED lines=45> */
.L_x_8880:
        /* <DEDUP_REMOVED lines=46> */
.L_x_8879:
        /* <DEDUP_REMOVED lines=10> */
.L_x_8901:
        /* <DEDUP_REMOVED lines=27> */
[----:B------:R-:W-:Y:S02]  /*0e50*/  HADD2.F32 R162, -RZ, R162.H1_H1 ;  /* 0x300000a2ffa27230 */ /* 0x000fe40000004100 */
[----:B------:R-:W-:Y:S01]  /*0e60*/  FADD.FTZ R160, R160, R5 ;  /* 0x00000005a0a07221 */ /* 0x000fe20000010000 */
[----:B------:R-:W-:Y:S02]  /*0e70*/  HADD2.F32 R150, -RZ, R163.H0_H0 ;  /* 0x200000a3ff967230 */ /* 0x000fe40000004100 */
[----:B------:R-:W-:Y:S02]  /*0e80*/  HADD2.F32 R7, -RZ, R13.H0_H0 ;  /* 0x2000000dff077230 */ /* 0x000fe40000004100 */
[--C-:B------:R-:W-:Y:S02]  /*0e90*/  HADD2.F32 R147, -RZ, R14.reuse.H0_H0 ;  /* 0x2000000eff937230 */ /* 0x100fe40000004100 */
[----:B------:R-:W-:Y:S02]  /*0ea0*/  HADD2.F32 R151, -RZ, R14.H1_H1 ;  /* 0x3000000eff977230 */ /* 0x000fe40000004100 */
        /* <DEDUP_REMOVED lines=32> */
.L_x_8882:
[----:B-----5:R-:W-:Y:S02]  /*10b0*/  HADD2.F32 R151, -RZ, R160.H0_H0 ;  /* 0x200000a0ff977230 */ /* 0x020fe40000004100 */
[----:B------:R-:W-:Y:S02]  /*10c0*/  HADD2.F32 R0, -RZ, R12.H0_H0 ;  /* 0x2000000cff007230 */ /* 0x000fe40000004100 */
        /* <DEDUP_REMOVED lines=27> */
.L_x_8881:
[----:B------:R-:W-:Y:S05]  /*1280*/  @!P2 BRA `(.L_x_8884) ;  /* 0x000000000074a947 */ /* 0x000fea0003800000 */
        /* <DEDUP_REMOVED lines=29> */
.L_x_8884:
        /* <DEDUP_REMOVED lines=8> */
.L_x_8883:
        /* <DEDUP_REMOVED lines=27> */
.L_x_8886:
        /* <DEDUP_REMOVED lines=29> */
.L_x_8885:
[----:B------:R-:W-:-:S04]  /*1860*/  UISETP.NE.U32.AND UP0, UPT, UR10, URZ, UPT ;  /* 0x000000ff0a00728c */ /* 0x000fc8000bf05070 */
[----:B------:R-:W-:-:S09]  /*1870*/  UISETP.NE.AND.EX UP0, UPT, UR11, URZ, UPT, UP0 ;  /* 0x000000ff0b00728c */ /* 0x000fd2000bf05300 */
[----:B------:R-:W-:Y:S05]  /*1880*/  BRA.U UP0, `(.L_x_8888) ;  /* 0x0000000100747547 */ /* 0x000fea000b800000 */
        /* <DEDUP_REMOVED lines=29> */
.L_x_8888:
        /* <DEDUP_REMOVED lines=9> */
[----:B------:R-:W-:Y:S02]  /*1af0*/  HADD2.F32 R7, -RZ, R15.H0_H0 ;  /* 0x2000000fff077230 */ /* 0x000fe40000004100 */
[----:B------:R-:W-:Y:S02]  /*1b00*/  HADD2.F32 R168, -RZ, R168.H1_H1 ;  /* 0x300000a8ffa87230 */ /* 0x000fe40000004100 */
[----:B------:R-:W-:Y:S01]  /*1b10*/  FADD.FTZ R144, R145, R144 ;  /* 0x0000009091907221 */ /* 0x000fe20000010000 */
[----:B------:R-:W-:Y:S02]  /*1b20*/  HADD2.F32 R169, -RZ, R169.H1_H1 ;  /* 0x300000a9ffa97230 */ /* 0x000fe40000004100 */
[----:B------:R-:W-:Y:S01]  /*1b30*/  FADD.FTZ R146, R7, R146 ;  /* 0x0000009207927221 */ /* 0x000fe20000010000 */
[----:B------:R-:W-:-:S02]  /*1b40*/  HADD2.F32 R170, -RZ, R170.H1_H1 ;  /* 0x300000aaffaa7230 */ /* 0x000fc40000004100 */
[----:B------:R-:W-:Y:S02]  /*1b50*/  HADD2.F32 R171, -RZ, R171.H1_H1 ;  /* 0x300000abffab7230 */ /* 0x000fe40000004100 */
[----:B------:R-:W-:Y:S02]  /*1b60*/  HADD2.F32 R5, -RZ, R12.H1_H1 ;  /* 0x3000000cff057230 */ /* 0x000fe40000004100 */
[----:B------:R-:W-:Y:S02]  /*1b70*/  HADD2.F32 R6, -RZ, R13.H1_H1 ;  /* 0x3000000dff067230 */ /* 0x000fe40000004100 */
[----:B------:R-:W-:Y:S02]  /*1b80*/  HADD2.F32 R147, -RZ, R14.H1_H1 ;  /* 0x3000000eff937230 */ /* 0x000fe40000004100 */
[----:B------:R-:W-:Y:S01]  /*1b90*/  FADD.FTZ R5, R5, R168 ;  /* 0x000000a805057221 */ /* 0x000fe20000010000 */
[----:B------:R-:W-:Y:S02]  /*1ba0*/  HADD2.F32 R154, -RZ, R15.H1_H1 ;  /* 0x3000000fff9a7230 */ /* 0x000fe40000004100 */
[----:B------:R-:W-:Y:S01]  /*1bb0*/  FADD.FTZ R6, R6, R169 ;  /* 0x000000a906067221 */ /* 0x000fe20000010000 */
[----:B------:R-:W-:-:S02]  /*1bc0*/  HADD2.F32 R161, -RZ, R8.H0_H0 ;  /* 0x20000008ffa17230 */ /* 0x000fc40000004100 */
[----:B------:R-:W-:Y:S01]  /*1bd0*/  FADD.FTZ R147, R147, R170 ;  /* 0x000000aa93937221 */ /* 0x000fe20000010000 */
        /* <DEDUP_REMOVED lines=20> */
.L_x_8887:
        /* <DEDUP_REMOVED lines=14> */
[--C-:B-----5:R-:W-:Y:S02]  /*1e00*/  HADD2.F32 R169, -RZ, R144.reuse.H0_H0 ;  /* 0x20000090ffa97230 */ /* 0x120fe40000004100 */
[----:B0-----:R-:W-:Y:S02]  /*1e10*/  HADD2.F32 R170, -RZ, R144.H1_H1 ;  /* 0x30000090ffaa7230 */ /* 0x001fe40000004100 */
[--C-:B------:R-:W-:Y:S02]  /*1e20*/  HADD2.F32 R171, -RZ, R145.reuse.H0_H0 ;  /* 0x20000091ffab7230 */ /* 0x100fe40000004100 */
[----:B------:R-:W-:Y:S02]  /*1e30*/  HADD2.F32 R172, -RZ, R145.H1_H1 ;  /* 0x30000091ffac7230 */ /* 0x000fe40000004100 */
[--C-:B------:R-:W-:Y:S02]  /*1e40*/  HADD2.F32 R173, -RZ, R146.reuse.H0_H0 ;  /* 0x20000092ffad7230 */ /* 0x100fe40000004100 */
[----:B------:R-:W-:-:S02]  /*1e50*/  HADD2.F32 R174, -RZ, R146.H1_H1 ;  /* 0x30000092ffae7230 */ /* 0x000fc40000004100 */
[--C-:B------:R-:W-:Y:S02]  /*1e60*/  HADD2.F32 R175, -RZ, R147.reuse.H0_H0 ;  /* 0x20000093ffaf7230 */ /* 0x100fe40000004100 */
[----:B------:R-:W-:Y:S01]  /*1e70*/  HADD2.F32 R176, -RZ, R147.H1_H1 ;  /* 0x30000093ffb07230 */ /* 0x000fe20000004100 */
[----:B------:R-:W-:Y:S06]  /*1e80*/  BRA `(.L_x_8891) ;  /* 0x00000004009c7947 */ /* 0x000fec0003800000 */
.L_x_8890:
[----:B-----5:R-:W-:Y:S02]  /*1e90*/  HADD2.F32 R169, -RZ, R144.H0_H0 ;  /* 0x20000090ffa97230 */ /* 0x020fe40000004100 */
[----:B------:R-:W-:Y:S02]  /*1ea0*/  HADD2.F32 R0, -RZ, R8.H0_H0 ;  /* 0x20000008ff007230 */ /* 0x000fe40000004100 */
[----:B0-----:R-:W-:Y:S02]  /*1eb0*/  HADD2.F32 R171, -RZ, R145.H0_H0 ;  /* 0x20000091ffab7230 */ /* 0x001fe40000004100 */
        /* <DEDUP_REMOVED lines=26> */
.L_x_8889:
[----:B------:R-:W-:Y:S05]  /*2060*/  BRA.U UP0, `(.L_x_8892) ;  /* 0x0000000100747547 */ /* 0x000fea000b800000 */
        /* <DEDUP_REMOVED lines=29> */
.L_x_8892:
[----:B-----5:R-:W-:Y:S02]  /*2240*/  HADD2.F32 R0, -RZ, R144.H0_H0 ;  /* 0x20000090ff007230 */ /* 0x020fe40000004100 */
[----:B0-----:R-:W-:Y:S02]  /*2250*/  HADD2.F32 R5, -RZ, R12.H0_H0 ;  /* 0x2000000cff057230 */ /* 0x001fe40000004100 */
[----:B------:R-:W-:Y:S02]  /*2260*/  HADD2.F32 R144, -RZ, R144.H1_H1 ;  /* 0x30000090ff907230 */ /* 0x000fe40000004100 */
[----:B------:R-:W-:Y:S02]  /*2270*/  HADD2.F32 R4, -RZ, R145.H0_H0 ;  /* 0x20000091ff047230 */ /* 0x000fe40000004100 */
[----:B------:R-:W-:Y:S01]  /*2280*/  FADD.FTZ R0, R5, R0 ;  /* 0x0000000005007221 */ /* 0x000fe20000010000 */
[----:B------:R-:W-:Y:S02]  /*2290*/  HADD2.F32 R154, -RZ, R146.H0_H0 ;  /* 0x20000092ff9a7230 */ /* 0x000fe40000004100 */
[----:B------:R-:W-:-:S02]  /*22a0*/  HADD2.F32 R5, -RZ, R12.H1_H1 ;  /* 0x3000000cff057230 */ /* 0x000fc40000004100 */
[----:B------:R-:W-:Y:S02]  /*22b0*/  HADD2.F32 R145, -RZ, R145.H1_H1 ;  /* 0x30000091ff917230 */ /* 0x000fe40000004100 */
[----:B------:R-:W-:Y:S02]  /*22c0*/  HADD2.F32 R146, -RZ, R146.H1_H1 ;  /* 0x30000092ff927230 */ /* 0x000fe40000004100 */
[----:B------:R-:W-:Y:S01]  /*22d0*/  FADD.FTZ R5, R5, R144 ;  /* 0x0000009005057221 */ /* 0x000fe20000010000 */
[--C-:B------:R-:W-:Y:S02]  /*22e0*/  HADD2.F32 R170, -RZ, R147.reuse.H0_H0 ;  /* 0x20000093ffaa7230 */ /* 0x100fe40000004100 */
[----:B------:R-:W-:Y:S02]  /*22f0*/  HADD2.F32 R172, -RZ, R147.H1_H1 ;  /* 0x30000093ffac7230 */ /* 0x000fe40000004100 */
[--C-:B------:R-:W-:Y:S02]  /*2300*/  HADD2.F32 R7, -RZ, R13.reuse.H0_H0 ;  /* 0x2000000dff077230 */ /* 0x100fe40000004100 */
[----:B------:R-:W-:-:S02]  /*2310*/  HADD2.F32 R6, -RZ, R13.H1_H1 ;  /* 0x3000000dff067230 */ /* 0x000fc40000004100 */
[--C-:B------:R-:W-:Y:S02]  /*2320*/  HADD2.F32 R169, -RZ, R14.reuse.H1_H1 ;  /* 0x3000000effa97230 */ /* 0x100fe40000004100 */
        /* <DEDUP_REMOVED lines=8> */
[----:B------:R-:W-:Y:S02]  /*23b0*/  HADD2.F32 R169, -RZ, R8.H0_H0 ;  /* 0x20000008ffa97230 */ /* 0x000fe40000004100 */
[----:B------:R-:W-:Y:S01]  /*23c0*/  FADD.FTZ R173, R144, R147 ;  /* 0x0000009390ad7221 */ /* 0x000fe20000010000 */
[----:B------:R-:W-:Y:S01]  /*23d0*/  FADD.FTZ R175, R7, R170 ;  /* 0x000000aa07af7221 */ /* 0x000fe20000010000 */
[----:B------:R-:W-:Y:S01]  /*23e0*/  FADD.FTZ R172, R145, R172 ;  /* 0x000000ac91ac7221 */ /* 0x000fe20000010000 */
[----:B------:R-:W-:Y:S02]  /*23f0*/  HADD2.F32 R147, -RZ, R11.H1_H1 ;  /* 0x3000000bff937230 */ /* 0x000fe40000004100 */
[----:B------:R-:W-:Y:S01]  /*2400*/  FADD.FTZ R169, R169, R0 ;  /* 0x00000000a9a97221 */ /* 0x000fe20000010000 */
        /* <DEDUP_REMOVED lines=15> */
.L_x_8891:
        /* <DEDUP_REMOVED lines=14> */
[----:B0----5:R-:W-:Y:S02]  /*25e0*/  HADD2.F32 R179, -RZ, R146.H0_H0 ;  /* 0x20000092ffb37230 */ /* 0x021fe40000004100 */
[--C-:B------:R-:W-:Y:S02]  /*25f0*/  HADD2.F32 R149, -RZ, R144.reuse.H0_H0 ;  /* 0x20000090ff957230 */ /* 0x100fe40000004100 */
[----:B------:R-:W-:Y:S02]  /*2600*/  HADD2.F32 R148, -RZ, R144.H1_H1 ;  /* 0x30000090ff947230 */ /* 0x000fe40000004100 */
[--C-:B------:R-:W-:Y:S02]  /*2610*/  HADD2.F32 R177, -RZ, R145.reuse.H0_H0 ;  /* 0x20000091ffb17230 */ /* 0x100fe40000004100 */
[----:B------:R-:W-:Y:S02]  /*2620*/  HADD2.F32 R178, -RZ, R145.H1_H1 ;  /* 0x30000091ffb27230 */ /* 0x000fe40000004100 */
[----:B------:R-:W-:-:S02]  /*2630*/  HADD2.F32 R146, -RZ, R146.H1_H1 ;  /* 0x30000092ff927230 */ /* 0x000fc40000004100 */
[--C-:B------:R-:W-:Y:S02]  /*2640*/  HADD2.F32 R181, -RZ, R147.reuse.H0_H0 ;  /* 0x20000093ffb57230 */ /* 0x100fe40000004100 */
[----:B------:R-:W-:Y:S01]  /*2650*/  HADD2.F32 R180, -RZ, R147.H1_H1 ;  /* 0x30000093ffb47230 */ /* 0x000fe20000004100 */
[----:B------:R-:W-:Y:S06]  /*2660*/  BRA `(.L_x_8895) ;  /* 0x00000004009c7947 */ /* 0x000fec0003800000 */
.L_x_8894:
[----:B-----5:R-:W-:Y:S02]  /*2670*/  HADD2.F32 R149, -RZ, R144.H0_H0 ;  /* 0x20000090ff957230 */ /* 0x020fe40000004100 */
[----:B------:R-:W-:Y:S02]  /*2680*/  HADD2.F32 R0, -RZ, R8.H0_H0 ;  /* 0x20000008ff007230 */ /* 0x000fe40000004100 */
[----:B------:R-:W-:Y:S02]  /*2690*/  HADD2.F32 R177, -RZ, R145.H0_H0 ;  /* 0x20000091ffb17230 */ /* 0x000fe40000004100 */
[----:B0-----:R-:W-:Y:S02]  /*26a0*/  HADD2.F32 R179, -RZ, R146.H0_H0 ;  /* 0x20000092ffb37230 */ /* 0x001fe40000004100 */
        /* <DEDUP_REMOVED lines=25> */
.L_x_8893:
[----:B------:R-:W-:Y:S05]  /*2840*/  BRA.U UP0, `(.L_x_8896) ;  /* 0x0000000100747547 */ /* 0x000fea000b800000 */
        /* <DEDUP_REMOVED lines=29> */
.L_x_8896:
[----:B-----5:R-:W-:Y:S02]  /*2a20*/  HADD2.F32 R0, -RZ, R144.H0_H0 ;  /* 0x20000090ff007230 */ /* 0x020fe40000004100 */
[----:B0-----:R-:W-:Y:S02]  /*2a30*/  HADD2.F32 R5, -RZ, R12.H0_H0 ;  /* 0x2000000cff057230 */ /* 0x001fe40000004100 */
[--C-:B------:R-:W-:Y:S02]  /*2a40*/  HADD2.F32 R178, -RZ, R147.reuse.H0_H0 ;  /* 0x20000093ffb27230 */ /* 0x100fe40000004100 */
[----:B------:R-:W-:Y:S02]  /*2a50*/  HADD2.F32 R179, -RZ, R147.H1_H1 ;  /* 0x30000093ffb37230 */ /* 0x000fe40000004100 */
[----:B------:R-:W-:Y:S01]  /*2a60*/  FADD.FTZ R0, R5, R0 ;  /* 0x0000000005007221 */ /* 0x000fe20000010000 */
[----:B------:R-:W-:Y:S02]  /*2a70*/  HADD2.F32 R148, -RZ, R146.H0_H0 ;  /* 0x20000092ff947230 */ /* 0x000fe40000004100 */
[----:B------:R-:W-:-:S02]  /*2a80*/  HADD2.F32 R147, -RZ, R14.H0_H0 ;  /* 0x2000000eff937230 */ /* 0x000fc40000004100 */
[----:B------:R-:W-:Y:S02]  /*2a90*/  HADD2.F32 R144, -RZ, R144.H1_H1 ;  /* 0x30000090ff907230 */ /* 0x000fe40000004100 */
[----:B------:R-:W-:Y:S02]  /*2aa0*/  HADD2.F32 R4, -RZ, R145.H0_H0 ;  /* 0x20000091ff047230 */ /* 0x000fe40000004100 */
[----:B------:R-:W-:Y:S01]  /*2ab0*/  FADD.FTZ R147, R147, R148 ;  /* 0x0000009493937221 */ /* 0x000fe20000010000 */
[----:B------:R-:W-:Y:S02]  /*2ac0*/  HADD2.F32 R5, -RZ, R12.H1_H1 ;  /* 0x3000000cff057230 */ /* 0x000fe40000004100 */
[----:B------:R-:W-:Y:S02]  /*2ad0*/  HADD2.F32 R7, -RZ, R13.H0_H0 ;  /* 0x2000000dff077230 */ /* 0x000fe40000004100 */
[----:B------:R-:W-:Y:S02]  /*2ae0*/  HADD2.F32 R148, -RZ, R15.H1_H1 ;  /* 0x3000000fff947230 */ /* 0x000fe40000004100 */
[----:B------:R-:W-:Y:S01]  /*2af0*/  FADD.FTZ R5, R5, R144 ;  /* 0x0000009005057221 */ /* 0x000fe20000010000 */
[----:B------:R-:W-:-:S02]  /*2b00*/  HADD2.F32 R145, -RZ, R145.H1_H1 ;  /* 0x30000091ff917230 */ /* 0x000fc40000004100 */
[----:B------:R-:W-:Y:S01]  /*2b10*/  FADD.FTZ R4, R7, R4 ;  /* 0x0000000407047221 */ /* 0x000fe20000010000 */
[----:B------:R-:W-:Y:S02]  /*2b20*/  HADD2.F32 R146, -RZ, R146.H1_H1 ;  /* 0x30000092ff927230 */ /* 0x000fe40000004100 */
[----:B------:R-:W-:Y:S01]  /*2b30*/  FADD.FTZ R180, R148, R179 ;  /* 0x000000b394b47221 */ /* 0x000fe20000010000 */
[----:B------:R-:W-:Y:S02]  /*2b40*/  HADD2.F32 R6, -RZ, R13.H1_H1 ;  /* 0x3000000dff067230 */ /* 0x000fe40000004100 */
[----:B------:R-:W-:Y:S02]  /*2b50*/  HADD2.F32 R149, -RZ, R14.H1_H1 ;  /* 0x3000000eff957230 */ /* 0x000fe40000004100 */
[----:B------:R-:W-:Y:S02]  /*2b60*/  HADD2.F32 R7, -RZ, R15.H0_H0 ;  /* 0x2000000fff077230 */ /* 0x000fe40000004100 */
[----:B------:R-:W-:Y:S01]  /*2b70*/  FADD.FTZ R6, R6, R145 ;  /* 0x0000009106067221 */ /* 0x000fe20000010000 */
        /* <DEDUP_REMOVED lines=22> */
.L_x_8895:
        /* <DEDUP_REMOVED lines=131> */
.L_x_8898:
[----:B--23--:R-:W-:Y:S05]  /*3510*/  BSYNC.RECONVERGENT B0 ;  /* 0x0000000000007941 */ /* 0x00cfea0003800200 */
.L_x_8897:
        /* <DEDUP_REMOVED lines=15> */
.L_x_8900:
[----:B------:R-:W-:Y:S05]  /*3610*/  BSYNC.RECONVERGENT B0 ;  /* 0x0000000000007941 */ /* 0x000fea0003800200 */
.L_x_8899:
        /* <DEDUP_REMOVED lines=92> */
[----:B------:R-:W-:Y:S01]  /*3be0*/  F2FP.F16.F32.PACK_AB R149, R150, R149 ;  /* 0x000000959695723e */ /* 0x000fe200000000ff */
[----:B-1----:R-:W-:Y:S01]  /*3bf0*/  @!P2 IMAD.WIDE R144, R2, 0x4, R144 ;  /* 0x000000040290a825 */ /* 0x002fe200078e0290 */
[----:B------:R-:W-:-:S03]  /*3c00*/  F2FP.F16.F32.PACK_AB R150, R158, R151 ;  /* 0x000000979e96723e */ /* 0x000fc600000000ff */
[----:B------:R-:W-:Y:S01]  /*3c10*/  FFMA.FTZ R155, R187, R106, R118 ;  /* 0x0000006abb9b7223 */ /* 0x000fe20000010076 */
[----:B------:R-:W1:Y:S01]  /*3c20*/  LDC.64 R158, c[0x0][0x430] ;  /* 0x00010c00ff9e7b82 */ /* 0x000e620000000a00 */
[----:B------:R-:W-:Y:S01]  /*3c30*/  FFMA.FTZ R160, R186, R107, R119 ;  /* 0x0000006bbaa07223 */ /* 0x000fe20000010077 */
[----:B------:R-:W-:Y:S01]  /*3c40*/  FFMA.FTZ R148, R179, R108, R112 ;  /* 0x0000006cb3947223 */ /* 0x000fe20000010070 */
[----:B------:R-:W-:Y:S01]  /*3c50*/  FFMA.FTZ R147, R184, R109, R113 ;  /* 0x0000006db8937223 */ /* 0x000fe20000010071 */
[----:B------:R2:W-:Y:S01]  /*3c60*/  @!P2 STG.E desc[UR6][R144.64], R193 ;  /* 0x000000c19000a986 */ /* 0x0005e2000c101906 */
[----:B0-----:R-:W-:Y:S01]  /*3c70*/  @!P2 IMAD.WIDE R162, R2, 0x4, R162 ;  /* 0x0000000402a2a825 */ /* 0x001fe200078e02a2 */
[----:B------:R-:W-:-:S03]  /*3c80*/  F2FP.F16.F32.PACK_AB R151, R160, R155 ;  /* 0x0000009ba097723e */ /* 0x000fc600000000ff */
[----:B------:R-:W-:Y:S01]  /*3c90*/  FFMA.FTZ R185, R185, R72, R20 ;  /* 0x00000048b9b97223 */ /* 0x000fe20000010014 */
[----:B------:R-:W-:Y:S01]  /*3ca0*/  F2FP.F16.F32.PACK_AB R148, R147, R148 ;  /* 0x000000949394723e */ /* 0x000fe200000000ff */
[----:B---3--:R-:W-:-:S04]  /*3cb0*/  IMAD.WIDE.U32 R160, R3, 0x10, R156 ;  /* 0x0000001003a07825 */ /* 0x008fc800078e009c */
[----:B------:R-:W-:Y:S01]  /*3cc0*/  FFMA.FTZ R147, R187, R74, R22 ;  /* 0x0000004abb937223 */ /* 0x000fe20000010016 */
[----:B------:R-:W-:Y:S01]  /*3cd0*/  FFMA.FTZ R186, R186, R75, R23 ;  /* 0x0000004bbaba7223 */ /* 0x000fe20000010017 */
[----:B------:R-:W-:Y:S01]  /*3ce0*/  FFMA.FTZ R190, R190, R73, R21 ;  /* 0x00000049bebe7223 */ /* 0x000fe20000010015 */
[C---:B------:R-:W-:Y:S01]  /*3cf0*/  FMUL.FTZ R182, R183.reuse, R166 ;  /* 0x000000a6b7b67220 */ /* 0x040fe20000410000 */
[C---:B------:R-:W-:Y:S01]  /*3d00*/  FMUL.FTZ R191, R183.reuse, R198 ;  /* 0x000000c6b7bf7220 */ /* 0x040fe20000410000 */
[----:B------:R-:W-:Y:S01]  /*3d10*/  FMUL.FTZ R180, R183, R164 ;  /* 0x000000a4b7b47220 */ /* 0x000fe20000410000 */
[----:B--2---:R-:W-:Y:S01]  /*3d20*/  FFMA.FTZ R145, R181, R78, R18 ;  /* 0x0000004eb5917223 */ /* 0x004fe20000010012 */
[----:B------:R-:W-:Y:S01]  /*3d30*/  FFMA.FTZ R144, R146, R79, R19 ;  /* 0x0000004f92907223 */ /* 0x000fe20000010013 */
[C---:B------:R-:W-:Y:S01]  /*3d40*/  FMUL.FTZ R193, R183.reuse, R200 ;  /* 0x000000c8b7c17220 */ /* 0x040fe20000410000 */
[C---:B------:R-:W-:Y:S01]  /*3d50*/  FMUL.FTZ R195, R183.reuse, R202 ;  /* 0x000000cab7c37220 */ /* 0x040fe20000410000 */
[C---:B------:R-:W-:Y:S01]  /*3d60*/  FMUL.FTZ R188, R183.reuse, R168 ;  /* 0x000000a8b7bc7220 */ /* 0x040fe20000410000 */
[C---:B------:R-:W-:Y:S01]  /*3d70*/  FMUL.FTZ R189, R183.reuse, R194 ;  /* 0x000000c2b7bd7220 */ /* 0x040fe20000410000 */
[----:B------:R-:W-:Y:S01]  /*3d80*/  FMUL.FTZ R196, R183, R196 ;  /* 0x000000c4b7c47220 */ /* 0x000fe20000410000 */
[----:B------:R0:W-:Y:S01]  /*3d90*/  @!P2 STG.E desc[UR6][R162.64], R183 ;  /* 0x000000b7a200a986 */ /* 0x0001e2000c101906 */
[----:B------:R-:W-:Y:S01]  /*3da0*/  F2FP.F16.F32.PACK_AB R145, R144, R145 ;  /* 0x000000919091723e */ /* 0x000fe200000000ff */
[----:B------:R-:W-:Y:S01]  /*3db0*/  FFMA.FTZ R144, R179, R76, R16 ;  /* 0x0000004cb3907223 */ /* 0x000fe20000010010 */
[----:B------:R-:W-:Y:S01]  /*3dc0*/  F2FP.F16.F32.PACK_AB R147, R186, R147 ;  /* 0x00000093ba93723e */ /* 0x000fe200000000ff */
[----:B------:R2:W-:Y:S01]  /*3dd0*/  STG.E.128 desc[UR6][R160.64], R148 ;  /* 0x00000094a0007986 */ /* 0x0005e2000c101d06 */
[----:B------:R-:W-:Y:S01]  /*3de0*/  F2FP.F16.F32.PACK_AB R146, R190, R185 ;  /* 0x000000b9be92723e */ /* 0x000fe200000000ff */
[----:B------:R-:W-:Y:S01]  /*3df0*/  FFMA.FTZ R179, R184, R77, R17 ;  /* 0x0000004db8b37223 */ /* 0x000fe20000010011 */
[----:B------:R-:W-:Y:S01]  /*3e00*/  FFMA.FTZ R185, R191, R102, R122 ;  /* 0x00000066bfb97223 */ /* 0x000fe2000001007a */
[----:B------:R-:W-:Y:S01]  /*3e10*/  FFMA.FTZ R186, R180, R103, R123 ;  /* 0x00000067b4ba7223 */ /* 0x000fe2000001007b */
[----:B------:R-:W-:Y:S01]  /*3e20*/  FFMA.FTZ R181, R189, R100, R120 ;  /* 0x00000064bdb57223 */ /* 0x000fe20000010078 */
[----:B------:R-:W-:Y:S01]  /*3e30*/  FFMA.FTZ R184, R196, R101, R121 ;  /* 0x00000065c4b87223 */ /* 0x000fe20000010079 */
[----:B------:R-:W-:Y:S01]  /*3e40*/  FMUL.FTZ R171, R183, R204 ;  /* 0x000000ccb7ab7220 */ /* 0x000fe20000410000 */
[----:B0-----:R-:W-:Y:S01]  /*3e50*/  FFMA.FTZ R162, R193, R96, R124 ;  /* 0x00000060c1a27223 */ /* 0x001fe2000001007c */
[----:B------:R-:W-:Y:S01]  /*3e60*/  FMUL.FTZ R174, R183, R170 ;  /* 0x000000aab7ae7220 */ /* 0x000fe20000410000 */
[----:B------:R-:W-:Y:S01]  /*3e70*/  F2FP.F16.F32.PACK_AB R144, R179, R144 ;  /* 0x00000090b390723e */ /* 0x000fe200000000ff */
[C---:B------:R-:W-:Y:S01]  /*3e80*/  FMUL.FTZ R173, R183.reuse, R206 ;  /* 0x000000ceb7ad7220 */ /* 0x040fe20000410000 */
[----:B------:R-:W-:Y:S01]  /*3e90*/  FMUL.FTZ R172, R183, R172 ;  /* 0x000000acb7ac7220 */ /* 0x000fe20000410000 */
[----:B------:R-:W-:Y:S01]  /*3ea0*/  FFMA.FTZ R191, R191, R70, R26 ;  /* 0x00000046bfbf7223 */ /* 0x000fe2000001001a */
[----:B------:R-:W-:Y:S01]  /*3eb0*/  FFMA.FTZ R193, R193, R64, R28 ;  /* 0x00000040c1c17223 */ /* 0x000fe2000001001c */
[----:B------:R-:W-:Y:S01]  /*3ec0*/  FFMA.FTZ R180, R180, R71, R27 ;  /* 0x00000047b4b47223 */ /* 0x000fe2000001001b */
[C---:B------:R-:W-:Y:S01]  /*3ed0*/  FMUL.FTZ R175, R183.reuse, R208 ;  /* 0x000000d0b7af7220 */ /* 0x040fe20000410000 */
[----:B------:R-:W-:Y:S01]  /*3ee0*/  FMUL.FTZ R176, R183, R210 ;  /* 0x000000d2b7b07220 */ /* 0x000fe20000410000 */
[----:B--2---:R-:W-:Y:S01]  /*3ef0*/  FFMA.FTZ R151, R182, R97, R125 ;  /* 0x00000061b6977223 */ /* 0x004fe2000001007d */
[----:B------:R-:W-:Y:S01]  /*3f00*/  FFMA.FTZ R160, R195, R98, R126 ;  /* 0x00000062c3a07223 */ /* 0x000fe2000001007e */
[----:B------:R-:W-:Y:S01]  /*3f10*/  FFMA.FTZ R161, R188, R99, R127 ;  /* 0x00000063bca17223 */ /* 0x000fe2000001007f */
[----:B------:R-:W-:Y:S01]  /*3f20*/  F2FP.F16.F32.PACK_AB R149, R186, R185 ;  /* 0x000000b9ba95723e */ /* 0x000fe200000000ff */
[----:B------:R-:W-:Y:S01]  /*3f30*/  IMAD.WIDE.U32 R186, R152, 0x10, R156 ;  /* 0x0000001098ba7825 */ /* 0x000fe200078e009c */
[----:B------:R-:W-:-:S03]  /*3f40*/  F2FP.F16.F32.PACK_AB R150, R151, R162 ;  /* 0x000000a29796723e */ /* 0x000fc600000000ff */
[----:B------:R-:W-:Y:S01]  /*3f50*/  FFMA.FTZ R182, R182, R65, R29 ;  /* 0x00000041b6b67223 */ /* 0x000fe2000001001d */
[----:B------:R-:W-:Y:S01]  /*3f60*/  F2FP.F16.F32.PACK_AB R151, R161, R160 ;  /* 0x000000a0a197723e */ /* 0x000fe200000000ff */
[----:B------:R-:W-:Y:S01]  /*3f70*/  IMAD.WIDE.U32 R160, R153, 0x10, R156 ;  /* 0x0000001099a07825 */ /* 0x000fe200078e009c */
[----:B------:R-:W-:-:S03]  /*3f80*/  F2FP.F16.F32.PACK_AB R148, R184, R181 ;  /* 0x000000b5b894723e */ /* 0x000fc600000000ff */
[C---:B------:R-:W-:Y:S01]  /*3f90*/  FMUL.FTZ R178, R183.reuse, R214 ;  /* 0x000000d6b7b27220 */ /* 0x040fe20000410000 */
[----:B------:R-:W-:Y:S01]  /*3fa0*/  FMUL.FTZ R177, R183, R212 ;  /* 0x000000d4b7b17220 */ /* 0x000fe20000410000 */
[----:B-1----:R-:W-:-:S04]  /*3fb0*/  IMAD.WIDE.U32 R162, R152, 0x10, R158 ;  /* 0x0000001098a27825 */ /* 0x002fc800078e009e */
[C---:B------:R-:W-:Y:S01]  /*3fc0*/  FMUL.FTZ R167, R183.reuse, R220 ;  /* 0x000000dcb7a77220 */ /* 0x040fe20000410000 */
[C---:B------:R-:W-:Y:S01]  /*3fd0*/  FMUL.FTZ R168, R183.reuse, R222 ;  /* 0x000000deb7a87220 */ /* 0x040fe20000410000 */
[----:B------:R-:W-:Y:S01]  /*3fe0*/  FMUL.FTZ R169, R183, R224 ;  /* 0x000000e0b7a97220 */ /* 0x000fe20000410000 */
[----:B------:R-:W-:-:S04]  /*3ff0*/  IMAD.WIDE.U32 R184, R3, 0x10, R158 ;  /* 0x0000001003b87825 */ /* 0x000fc800078e009e */
[----:B------:R-:W-:Y:S01]  /*4000*/  FFMA.FTZ R3, R171, R92, R128 ;  /* 0x0000005cab037223 */ /* 0x000fe20000010080 */
[----:B------:R-:W-:Y:S01]  /*4010*/  FMUL.FTZ R170, R183, R226 ;  /* 0x000000e2b7aa7220 */ /* 0x000fe20000410000 */
[----:B------:R-:W-:Y:S01]  /*4020*/  FFMA.FTZ R179, R177, R58, R38 ;  /* 0x0000003ab1b37223 */ /* 0x000fe20000010026 */
[----:B------:R-:W-:Y:S01]  /*4030*/  IMAD.WIDE.U32 R152, R153, 0x10, R158 ;  /* 0x0000001099987825 */ /* 0x000fe200078e009e */
[----:B------:R0:W-:Y:S03]  /*4040*/  STG.E.128 desc[UR6][R184.64], R144 ;  /* 0x00000090b8007986 */ /* 0x0001e6000c101d06 */
        /* <DEDUP_REMOVED lines=8> */
[----:B------:R-:W-:Y:S01]  /*40d0*/  FFMA.FTZ R189, R189, R68, R24 ;  /* 0x00000044bdbd7223 */ /* 0x000fe20000010018 */
[----:B------:R-:W-:Y:S01]  /*40e0*/  FFMA.FTZ R196, R196, R69, R25 ;  /* 0x00000045c4c47223 */ /* 0x000fe20000010019 */
[----:B------:R-:W-:Y:S01]  /*40f0*/  FFMA.FTZ R195, R195, R66, R30 ;  /* 0x00000042c3c37223 */ /* 0x000fe2000001001e */
[----:B------:R-:W-:Y:S01]  /*4100*/  FFMA.FTZ R188, R188, R67, R31 ;  /* 0x00000043bcbc7223 */ /* 0x000fe2000001001f */
[----:B0-----:R-:W-:Y:S01]  /*4110*/  F2FP.F16.F32.PACK_AB R146, R182, R193 ;  /* 0x000000c1b692723e */ /* 0x001fe200000000ff */
[----:B------:R-:W-:Y:S01]  /*4120*/  FFMA.FTZ R182, R178, R59, R39 ;  /* 0x0000003bb2b67223 */ /* 0x000fe20000010027 */
[----:B------:R-:W-:Y:S01]  /*4130*/  F2FP.F16.F32.PACK_AB R145, R180, R191 ;  /* 0x000000bfb491723e */ /* 0x000fe200000000ff */
[----:B------:R-:W-:Y:S01]  /*4140*/  FFMA.FTZ R180, R178, R91, R135 ;  /* 0x0000005bb2b47223 */ /* 0x000fe20000010087 */
[----:B-1----:R-:W-:Y:S01]  /*4150*/  F2FP.F16.F32.PACK_AB R148, R154, R3 ;  /* 0x000000039a94723e */ /* 0x002fe200000000ff */
[----:B------:R-:W-:Y:S01]  /*4160*/  FFMA.FTZ R149, R173, R94, R130 ;  /* 0x0000005ead957223 */ /* 0x000fe20000010082 */
[----:B------:R-:W-:Y:S01]  /*4170*/  FFMA.FTZ R150, R172, R95, R131 ;  /* 0x0000005fac967223 */ /* 0x000fe20000010083 */
[C---:B------:R-:W-:Y:S01]  /*4180*/  FFMA.FTZ R3, R175.reuse, R88, R132 ;  /* 0x00000058af037223 */ /* 0x040fe20000010084 */
[C---:B------:R-:W-:Y:S01]  /*4190*/  FFMA.FTZ R154, R176.reuse, R89, R133 ;  /* 0x00000059b09a7223 */ /* 0x040fe20000010085 */
[----:B------:R-:W-:Y:S01]  /*41a0*/  FFMA.FTZ R175, R175, R56, R36 ;  /* 0x00000038afaf7223 */ /* 0x000fe20000010024 */
[----:B------:R-:W-:Y:S01]  /*41b0*/  FFMA.FTZ R151, R177, R90, R134 ;  /* 0x0000005ab1977223 */ /* 0x000fe20000010086 */
[----:B------:R-:W-:Y:S01]  /*41c0*/  FFMA.FTZ R178, R176, R57, R37 ;  /* 0x00000039b0b27223 */ /* 0x000fe20000010025 */
[----:B------:R-:W-:Y:S01]  /*41d0*/  F2FP.F16.F32.PACK_AB R149, R150, R149 ;  /* 0x000000959695723e */ /* 0x000fe200000000ff */
[----:B------:R-:W-:Y:S01]  /*41e0*/  FFMA.FTZ R177, R173, R62, R34 ;  /* 0x0000003eadb17223 */ /* 0x000fe20000010022 */
[----:B------:R-:W-:Y:S01]  /*41f0*/  F2FP.F16.F32.PACK_AB R150, R154, R3 ;  /* 0x000000039a96723e */ /* 0x000fe200000000ff */
[----:B------:R-:W-:Y:S01]  /*4200*/  FFMA.FTZ R3, R174, R61, R33 ;  /* 0x0000003dae037223 */ /* 0x000fe20000010021 */
[----:B------:R-:W-:Y:S01]  /*4210*/  F2FP.F16.F32.PACK_AB R151, R180, R151 ;  /* 0x00000097b497723e */ /* 0x000fe200000000ff */
[----:B------:R-:W-:Y:S01]  /*4220*/  FFMA.FTZ R173, R167, R86, R138 ;  /* 0x00000056a7ad7223 */ /* 0x000fe2000001008a */
[----:B------:R-:W-:Y:S01]  /*4230*/  F2FP.F16.F32.PACK_AB R178, R178, R175 ;  /* 0x000000afb2b2723e */ /* 0x000fe200000000ff */
[----:B------:R-:W-:Y:S01]  /*4240*/  FFMA.FTZ R174, R168, R87, R139 ;  /* 0x00000057a8ae7223 */ /* 0x000fe2000001008b */
[----:B------:R-:W-:Y:S01]  /*4250*/  FFMA.FTZ R175, R169, R80, R140 ;  /* 0x00000050a9af7223 */ /* 0x000fe2000001008c */
[----:B------:R-:W-:Y:S01]  /*4260*/  FFMA.FTZ R180, R170, R81, R141 ;  /* 0x00000051aab47223 */ /* 0x000fe2000001008d */
[----:B------:R-:W-:Y:S01]  /*4270*/  FFMA.FTZ R176, R171, R60, R32 ;  /* 0x0000003cabb07223 */ /* 0x000fe20000010020 */
[----:B------:R-:W-:Y:S01]  /*4280*/  FFMA.FTZ R172, R172, R63, R35 ;  /* 0x0000003facac7223 */ /* 0x000fe20000010023 */
[----:B------:R-:W-:Y:S01]  /*4290*/  F2FP.F16.F32.PACK_AB R173, R174, R173 ;  /* 0x000000adaead723e */ /* 0x000fe200000000ff */
[----:B------:R-:W-:Y:S01]  /*42a0*/  FFMA.FTZ R154, R165, R84, R136 ;  /* 0x00000054a59a7223 */ /* 0x000fe20000010088 */
[----:B------:R-:W-:Y:S01]  /*42b0*/  F2FP.F16.F32.PACK_AB R174, R180, R175 ;  /* 0x000000afb4ae723e */ /* 0x000fe200000000ff */
[----:B------:R-:W-:Y:S01]  /*42c0*/  FFMA.FTZ R171, R166, R85, R137 ;  /* 0x00000055a6ab7223 */ /* 0x000fe20000010089 */
[----:B------:R-:W0:Y:S01]  /*42d0*/  LDC.64 R180, c[0x0][0x380] ;  /* 0x0000e000ffb47b82 */ /* 0x000e220000000a00 */
[----:B------:R-:W-:Y:S01]  /*42e0*/  F2FP.F16.F32.PACK_AB R177, R172, R177 ;  /* 0x000000b1acb1723e */ /* 0x000fe200000000ff */
[----:B------:R-:W-:Y:S01]  /*42f0*/  FFMA.FTZ R169, R169, R48, R44 ;  /* 0x00000030a9a97223 */ /* 0x000fe2000001002c */
[----:B------:R-:W-:Y:S01]  /*4300*/  FFMA.FTZ R170, R170, R49, R45 ;  /* 0x00000031aaaa7223 */ /* 0x000fe2000001002d */
[----:B------:R-:W-:Y:S01]  /*4310*/  F2FP.F16.F32.PACK_AB R172, R171, R154 ;  /* 0x0000009aabac723e */ /* 0x000fe200000000ff */
        /* <DEDUP_REMOVED lines=8> */
[----:B------:R-:W-:-:S02]  /*43a0*/  F2FP.F16.F32.PACK_AB R147, R188, R195 ;  /* 0x000000c3bc93723e */ /* 0x000fc400000000ff */
        /* <DEDUP_REMOVED lines=11> */
[----:B0-----:R-:W-:Y:S01]  /*4460*/  IADD3 R2, PT, PT, R2, R180, RZ ;  /* 0x000000b402027210 */ /* 0x001fe20007ffe0ff */
[----:B------:R1:W-:Y:S03]  /*4470*/  STG.E.128 desc[UR6][R156.64], R172 ;  /* 0x000000ac9c007986 */ /* 0x0003e6000c101d06 */
[----:B------:R-:W-:Y:S01]  /*4480*/  ISETP.GE.AND P2, PT, R2, R181, PT ;  /* 0x000000b50200720c */ /* 0x000fe20003f46270 */
[----:B------:R1:W-:-:S12]  /*4490*/  STG.E.128 desc[UR6][R158.64], R168 ;  /* 0x000000a89e007986 */ /* 0x0003d8000c101d06 */
[----:B------:R-:W-:Y:S05]  /*44a0*/  @!P2 BRA `(.L_x_8901) ;  /* 0xffffffc400fca947 */ /* 0x000fea000383ffff */
[----:B------:R-:W-:Y:S05]  /*44b0*/  EXIT ;  /* 0x000000000000794d */ /* 0x000fea0003800000 */
.L_x_8902:
        /* <DEDUP_REMOVED lines=12> */
.L_x_17981:


//--------------------- .text._ZN10layer_norm31ln_parallel_residual_fwd_kernelINS_13Kernel_traitsIf6__halfS2_S2_fjLj4096ELj1ELj1ELj4ELj16ENS_18Kernel_traits_baseILj4096EfS2_S2_S2_fjLj128EEEEELb0ELb1ELb0EEEvNS_9FwdParamsE --------------------------
	.section	.text._ZN10layer_norm31ln_parallel_residual_fwd_kernelINS_13Kernel_traitsIf6__halfS2_S2_fjLj4096ELj1ELj1ELj4ELj16ENS_18Kernel_traits_baseILj4096EfS2_S2_S2_fjLj128EEEEELb0ELb1ELb0EEEvNS_9FwdParamsE,"ax",@progbits
	.align	128
        .global         _ZN10layer_norm31ln_parallel_residual_fwd_kernelINS_13Kernel_traitsIf6__halfS2_S2_fjLj4096ELj1ELj1ELj4ELj16ENS_18Kernel_traits_baseILj4096EfS2_S2_S2_fjLj128EEEEELb0ELb1ELb0EEEvNS_9FwdParamsE
        .type           _ZN10layer_norm31ln_parallel_residual_fwd_kernelINS_13Kernel_traitsIf6__halfS2_S2_fjLj4096ELj1ELj1ELj4ELj16ENS_18Kernel_traits_baseILj4096EfS2_S2_S2_fjLj128EEEEELb0ELb1ELb0EEEvNS_9FwdParamsE,@function
        .size           _ZN10layer_norm31ln_parallel_residual_fwd_kernelINS_13Kernel_traitsIf6__halfS2_S2_fjLj4096ELj1ELj1ELj4ELj16ENS_18Kernel_traits_baseILj4096EfS2_S2_S2_fjLj128EEEEELb0ELb1ELb0EEEvNS_9FwdParamsE,(.L_x_17982 - _ZN10layer_norm31ln_parallel_residual_fwd_kernelINS_13Kernel_traitsIf6__halfS2_S2_fjLj4096ELj1ELj1ELj4ELj16ENS_18Kernel_traits_baseILj4096EfS2_S2_S2_fjLj128EEEEELb0ELb1ELb0EEEvNS_9FwdParamsE)
        .other          _ZN10layer_norm31ln_parallel_residual_fwd_kernelINS_13Kernel_traitsIf6__halfS2_S2_fjLj4096ELj1ELj1ELj4ELj16ENS_18Kernel_traits_baseILj4096EfS2_S2_S2_fjLj128EEEEELb0ELb1ELb0EEEvNS_9FwdParamsE,@"STO_CUDA_ENTRY STV_DEFAULT"
_ZN10layer_norm31ln_parallel_residual_fwd_kernelINS_13Kernel_traitsIf6__halfS2_S2_fjLj4096ELj1ELj1ELj4ELj16ENS_18Kernel_traits_baseILj4096EfS2_S2_S2_fjLj128EEEEELb0ELb1ELb0EEEvNS_9FwdParamsE:
.text._ZN10layer_norm31ln_parallel_residual_fwd_kernelINS_13Kernel_traitsIf6__halfS2_S2_fjLj4096ELj1ELj1ELj4ELj16ENS_18Kernel_traits_baseILj4096EfS2_S2_S2_fjLj128EEEEELb0ELb1ELb0EEEvNS_9FwdParamsE:
        /* <DEDUP_REMOVED lines=63> */
.L_x_8904:
        /* <DEDUP_REMOVED lines=13> */
[C---:B-1----:R-:W-:Y:S01]  /*04c0*/  @P2 IMAD.WIDE.U32 R10, R15.reuse, 0x20, R6 ;  /* 0x000000200f0a2825 */ /* 0x042fe200078e0006 */
[----:B------:R-:W-:Y:S02]  /*04d0*/  @P2 IADD3 R15, PT, PT, R15, 0x80, RZ ;  /* 0x000000800f0f2810 */ /* 0x000fe40007ffe0ff */
[----:B------:R0:W5:Y:S04]  /*04e0*/  @P1 LDG.E.128 R60, desc[UR8][R4.64+0x10] ;  /* 0x00001008043c1981 */ /* 0x000168000c1e1d00 */
        /* <DEDUP_REMOVED lines=24> */
.L_x_8905:
[----:B------:R-:W-:Y:S05]  /*0670*/  BSYNC.RECONVERGENT B0 ;  /* 0x0000000000007941 */ /* 0x000fea0003800200 */
.L_x_8903:
[----:B------:R-:W1:Y:S02]  /*0680*/  LDCU UR4, c[0x0][0x384] ;  /* 0x00007080ff0477ac */ /* 0x000e640008000800 */
[----:B-1----:R-:W-:-:S06]  /*0690*/  UISETP.GE.AND UP1, UPT, UR6, UR4, UPT ;  /* 0x000000040600728c */ /* 0x002fcc000bf26270 */
[----:B------:R-:W-:-:S13]  /*06a0*/  PLOP3.LUT P1, PT, PT, PT, UP1, 0x80, 0x8 ;  /* 0x000000000008781c */ /* 0x000fda0003f2f018 */
[----:B------:R-:W-:Y:S05]  /*06b0*/  @P1 EXIT ;  /* 0x000000000000194d */ /* 0x000fea0003800000 */
[----:B------:R-:W-:Y:S01]  /*06c0*/  SHF.R.S32.HI R2, RZ, 0x3, R2 ;  /* 0x00000003ff027819 */ /* 0x000fe20000011402 */
[----:B------:R-:W1:Y:S03]  /*06d0*/  LDCU.U8 UR4, c[0x0][0x410] ;  /* 0x00008200ff0477ac */ /* 0x000e660008000000 */
        /* <DEDUP_REMOVED lines=10> */
[-C--:B------:R-:W-:Y:S01]  /*0780*/  LEA R3, R3, R2.reuse, 0x3 ;  /* 0x0000000203037211 */ /* 0x080fe200078e18ff */
[----:B------:R-:W4:Y:S03]  /*0790*/  LDCU.64 UR16, c[0x0][0x3a0] ;  /* 0x00007400ff1077ac */ /* 0x000f260008000a00 */
[----:B------:R-:W-:Y:S02]  /*07a0*/  I2FP.F32.U32 R98, R3 ;  /* 0x0000000300627245 */ /* 0x000fe40000201000 */
[----:B------:R-:W-:Y:S01]  /*07b0*/  VIMNMX R3, PT, PT, R4, 0x20, PT ;  /* 0x0000002004037848 */ /* 0x000fe20003fe0100 */
[----:B------:R-:W0:Y:S03]  /*07c0*/  LDCU.64 UR10, c[0x0][0x380] ;  /* 0x00007000ff0a77ac */ /* 0x000e260008000a00 */
[----:B------:R-:W0:Y:S01]  /*07d0*/  MUFU.RCP R98, R98 ;  /* 0x0000006200627308 */ /* 0x000e220000001000 */
[----:B------:R-:W-:Y:S01]  /*07e0*/  LEA R2, R3, R2, 0x3 ;  /* 0x0000000203027211 */ /* 0x000fe200078e18ff */
[----:B------:R-:W-:Y:S01]  /*07f0*/  UPLOP3.LUT UP2, UPT, UPT, UPT, UPT, 0x40, 0x4 ;  /* 0x000000000004789c */ /* 0x000fe20003f4e870 */
[----:B------:R-:W-:Y:S01]  /*0800*/  SHF.R.U32.HI R3, RZ, 0x5, R0 ;  /* 0x00000005ff037819 */ /* 0x000fe20000011600 */
[----:B-12---:R-:W-:-:S11]  /*0810*/  UISETP.NE.AND UP3, UPT, UR4, URZ, UPT ;  /* 0x000000ff0400728c */ /* 0x006fd6000bf65270 */
.L_x_8938:
[----:B0-----:R-:W-:Y:S01]  /*0820*/  UIMAD UR4, UR6, UR12, URZ ;  /* 0x0000000c060472a4 */ /* 0x001fe2000f8e02ff */
[----:B------:R-:W-:Y:S03]  /*0830*/  BSSY.RECONVERGENT B0, `(.L_x_8906) ;  /* 0x000008d000007945 */ /* 0x000fe60003800200 */
[----:B------:R-:W-:-:S04]  /*0840*/  USHF.R.S32.HI UR5, URZ, 0x1f, UR4 ;  /* 0x0000001fff057899 */ /* 0x000fc80008011404 */
[----:B------:R-:W-:-:S06]  /*0850*/  ULEA.HI UR5, UR5, UR4, URZ, 0x3 ;  /* 0x0000000405057291 */ /* 0x000fcc000f8f18ff */
[----:B-1234-:R-:W-:-:S04]  /*0860*/  MOV R89, UR5 ;  /* 0x0000000500597c02 */ /* 0x01efc80008000f00 */
        /* <DEDUP_REMOVED lines=10> */
[----:B0-----:R-:W-:-:S04]  /*0910*/  IMAD.WIDE.U32 R90, R4, 0x10, R90 ;  /* 0x00000010045a7825 */ /* 0x001fc800078e005a */
[----:B-1----:R-:W-:-:S05]  /*0920*/  @P0 IMAD.WIDE.U32 R88, R4, 0x10, R88 ;  /* 0x0000001004580825 */ /* 0x002fca00078e0058 */
[----:B------:R0:W5:Y:S01]  /*0930*/  @P0 LDG.E.128 R16, desc[UR8][R88.64] ;  /* 0x0000000858100981 */ /* 0x000162000c1e1d00 */
[----:B--2---:R-:W-:-:S05]  /*0940*/  @P1 IMAD.WIDE.U32 R6, R4, 0x10, R6 ;  /* 0x0000001004061825 */ /* 0x004fca00078e0006 */
[----:B------:R0:W5:Y:S04]  /*0950*/  @P1 LDG.E.128 R12, desc[UR8][R6.64] ;  /* 0x00000008060c1981 */ /* 0x000168000c1e1d00 */
[----:B------:R-:W5:Y:S01]  /*0960*/  LDG.E.128 R88, desc[UR8][R90.64] ;  /* 0x000000085a587981 */ /* 0x000f62000c1e1d00 */
[----:B------:R-:W-:Y:S05]  /*0970*/  @!P0 BRA `(.L_x_8908) ;  /* 0x00000004002c8947 */ /* 0x000fea0003800000 */
[----:B------:R-:W-:Y:S05]  /*0980*/  @!P1 BRA `(.L_x_8909) ;  /* 0x0000000000b49947 */ /* 0x000fea0003800000 */
[----:B-----5:R-:W-:Y:S02]  /*0990*/  HADD2.F32 R5, -RZ, R88.H0_H0 ;  /* 0x20000058ff057230 */ /* 0x020fe40000004100 */
[----:B0-----:R-:W-:Y:S02]  /*09a0*/  HADD2.F32 R6, -RZ, R16.H0_H0 ;  /* 0x20000010ff067230 */ /* 0x001fe40000004100 */
[----:B------:R-:W-:Y:S02]  /*09b0*/  HADD2.F32 R102, -RZ, R88.H1_H1 ;  /* 0x30000058ff667230 */ /* 0x000fe40000004100 */
[----:B------:R-:W-:Y:S02]  /*09c0*/  HADD2.F32 R7, -RZ, R16.H1_H1 ;  /* 0x30000010ff077230 */ /* 0x000fe40000004100 */
        /* <DEDUP_REMOVED lines=12> */
[----:B------:R-:W-:Y:S01]  /*0a90*/  FADD.FTZ R112, R112, R85 ;  /* 0x0000005570707221 */ /* 0x000fe20000010000 */
[----:B------:R-:W-:Y:S02]  /*0aa0*/  HADD2.F32 R84, -RZ, R91.H0_H0 ;  /* 0x2000005bff547230 */ /* 0x000fe40000004100 */
[----:B------:R-:W-:Y:S02]  /*0ab0*/  HADD2.F32 R85, -RZ, R19.H0_H0 ;  /* 0x20000013ff557230 */ /* 0x000fe40000004100 */
[----:B------:R-:W-:Y:S01]  /*0ac0*/  FADD.FTZ R119, R119, R8 ;  /* 0x0000000877777221 */ /* 0x000fe20000010000 */
[----:B------:R-:W-:Y:S02]  /*0ad0*/  HADD2.F32 R8, -RZ, R12.H0_H0 ;  /* 0x2000000cff087230 */ /* 0x000fe40000004100 */
[----:B------:R-:W-:-:S02]  /*0ae0*/  HADD2.F32 R91, -RZ, R91.H1_H1 ;  /* 0x3000005bff5b7230 */ /* 0x000fc40000004100 */
[----:B------:R-:W-:Y:S01]  /*0af0*/  FADD.FTZ R84, R84, R85 ;  /* 0x0000005554547221 */ /* 0x000fe20000010000 */
[----:B------:R-:W-:Y:S02]  /*0b00*/  HADD2.F32 R85, -RZ, R13.H0_H0 ;  /* 0x2000000dff557230 */ /* 0x000fe40000004100 */
[----:B------:R-:W-:Y:S01]  /*0b10*/  FADD.FTZ R5, R5, R8 ;  /* 0x0000000805057221 */ /* 0x000fe20000010000 */
[----:B------:R-:W-:Y:S02]  /*0b20*/  HADD2.F32 R86, -RZ, R19.H1_H1 ;  /* 0x30000013ff567230 */ /* 0x000fe40000004100 */
[----:B------:R-:W-:Y:S02]  /*0b30*/  HADD2.F32 R8, -RZ, R14.H0_H0 ;  /* 0x2000000eff087230 */ /* 0x000fe40000004100 */
[----:B------:R-:W-:Y:S01]  /*0b40*/  FADD.FTZ R6, R6, R85 ;  /* 0x0000005506067221 */ /* 0x000fe20000010000 */
[--C-:B------:R-:W-:Y:S02]  /*0b50*/  HADD2.F32 R85, -RZ, R15.reuse.H0_H0 ;  /* 0x2000000fff557230 */ /* 0x100fe40000004100 */
[----:B------:R-:W-:Y:S01]  /*0b60*/  FADD.FTZ R86, R91, R86 ;  /* 0x000000565b567221 */ /* 0x000fe20000010000 */
[----:B------:R-:W-:-:S02]  /*0b70*/  HADD2.F32 R87, -RZ, R15.H1_H1 ;  /* 0x3000000fff577230 */ /* 0x000fc40000004100 */
[----:B------:R-:W-:Y:S01]  /*0b80*/  FADD.FTZ R7, R7, R8 ;  /* 0x0000000807077221 */ /* 0x000fe20000010000 */
[----:B------:R-:W-:Y:S01]  /*0b90*/  FADD.FTZ R8, R84, R85 ;  /* 0x0000005554087221 */ /* 0x000fe20000010000 */
[----:B------:R-:W-:Y:S02]  /*0ba0*/  HADD2.F32 R84, -RZ, R14.H1_H1 ;  /* 0x3000000eff547230 */ /* 0x000fe40000004100 */
[----:B------:R-:W-:Y:S01]  /*0bb0*/  FADD.FTZ R120, R86, R87 ;  /* 0x0000005756787221 */ /* 0x000fe20000010000 */
[----:B------:R-:W-:Y:S02]  /*0bc0*/  HADD2.F32 R87, -RZ, R13.H1_H1 ;  /* 0x3000000dff577230 */ /* 0x000fe40000004100 */
        /* <DEDUP_REMOVED lines=9> */
.L_x_8909:
[----:B-----5:R-:W-:Y:S02]  /*0c60*/  HADD2.F32 R5, -RZ, R88.H0_H0 ;  /* 0x20000058ff057230 */ /* 0x020fe40000004100 */
[----:B0-----:R-:W-:Y:S02]  /*0c70*/  HADD2.F32 R6, -RZ, R16.H0_H0 ;  /* 0x20000010ff067230 */ /* 0x001fe40000004100 */
        /* <DEDUP_REMOVED lines=8> */
[----:B------:R-:W-:Y:S01]  /*0d00*/  FADD.FTZ R7, R84, R85 ;  /* 0x0000005554077221 */ /* 0x000fe20000010000 */
[----:B------:R-:W-:Y:S02]  /*0d10*/  HADD2.F32 R91, -RZ, R91.H1_H1 ;  /* 0x3000005bff5b7230 */ /* 0x000fe40000004100 */
[----:B------:R-:W-:Y:S02]  /*0d20*/  HADD2.F32 R120, -RZ, R19.H1_H1 ;  /* 0x30000013ff787230 */ /* 0x000fe40000004100 */
[----:B------:R-:W-:Y:S01]  /*0d30*/  FADD.FTZ R8, R8, R87 ;  /* 0x0000005708087221 */ /* 0x000fe20000010000 */
[----:B------:R-:W-:-:S02]  /*0d40*/  HADD2.F32 R88, -RZ, R88.H1_H1 ;  /* 0x30000058ff587230 */ /* 0x000fc40000004100 */
[----:B------:R-:W-:Y:S02]  /*0d50*/  HADD2.F32 R89, -RZ, R89.H1_H1 ;  /* 0x30000059ff597230 */ /* 0x000fe40000004100 */
[----:B------:R-:W-:Y:S01]  /*0d60*/  FADD.FTZ R120, R91, R120 ;  /* 0x000000785b787221 */ /* 0x000fe20000010000 */
[----:B------:R-:W-:Y:S02]  /*0d70*/  HADD2.F32 R90, -RZ, R90.H1_H1 ;  /* 0x3000005aff5a7230 */ /* 0x000fe40000004100 */
[----:B------:R-:W-:Y:S02]  /*0d80*/  HADD2.F32 R119, -RZ, R18.H1_H1 ;  /* 0x30000012ff777230 */ /* 0x000fe40000004100 */
[----:B------:R-:W-:Y:S01]  /*0d90*/  HADD2.F32 R112, -RZ, R17.H1_H1 ;  /* 0x30000011ff707230 */ /* 0x000fe20000004100 */
[----:B------:R-:W-:Y:S01]  /*0da0*/  F2FP.F16.F32.PACK_AB R87, R120, R8 ;  /* 0x000000087857723e */ /* 0x000fe200000000ff */
[----:B------:R-:W-:Y:S02]  /*0db0*/  HADD2.F32 R85, -RZ, R16.H1_H1 ;  /* 0x30000010ff557230 */ /* 0x000fe40000004100 */
[----:B------:R-:W-:Y:S01]  /*0dc0*/  FADD.FTZ R119, R90, R119 ;  /* 0x000000775a777221 */ /* 0x000fe20000010000 */
[----:B------:R-:W-:-:S02]  /*0dd0*/  FADD.FTZ R112, R89, R112 ;  /* 0x0000007059707221 */ /* 0x000fc40000010000 */
[----:B------:R-:W-:Y:S02]  /*0de0*/  FADD.FTZ R102, R88, R85 ;  /* 0x0000005558667221 */ /* 0x000fe40000010000 */
[----:B------:R-:W-:Y:S02]  /*0df0*/  F2FP.F16.F32.PACK_AB R86, R119, R7 ;  /* 0x000000077756723e */ /* 0x000fe400000000ff */
[----:B------:R-:W-:Y:S02]  /*0e00*/  F2FP.F16.F32.PACK_AB R85, R112, R6 ;  /* 0x000000067055723e */ /* 0x000fe400000000ff */
[----:B------:R-:W-:Y:S01]  /*0e10*/  F2FP.F16.F32.PACK_AB R84, R102, R5 ;  /* 0x000000056654723e */ /* 0x000fe200000000ff */
[----:B------:R-:W-:Y:S06]  /*0e20*/  BRA `(.L_x_8910) ;  /* 0x0000000000987947 */ /* 0x000fec0003800000 */
.L_x_8908:
[----:B------:R-:W-:Y:S05]  /*0e30*/  @!P1 BRA `(.L_x_8911) ;  /* 0x0000000000749947 */ /* 0x000fea0003800000 */
        /* <DEDUP_REMOVED lines=29> */
.L_x_8911:
[--C-:B-----5:R-:W-:Y:S02]  /*1010*/  HADD2.F32 R5, -RZ, R88.reuse.H0_H0 ;  /* 0x20000058ff057230 */ /* 0x120fe40000004100 */
[----:B------:R-:W-:Y:S02]  /*1020*/  HADD2.F32 R102, -RZ, R88.H1_H1 ;  /* 0x30000058ff667230 */ /* 0x000fe40000004100 */
[--C-:B0-----:R-:W-:Y:S02]  /*1030*/  HADD2.F32 R6, -RZ, R89.reuse.H0_H0 ;  /* 0x20000059ff067230 */ /* 0x101fe40000004100 */
[----:B------:R-:W-:Y:S02]  /*1040*/  HADD2.F32 R112, -RZ, R89.H1_H1 ;  /* 0x30000059ff707230 */ /* 0x000fe40000004100 */
[--C-:B------:R-:W-:Y:S02]  /*1050*/  HADD2.F32 R7, -RZ, R90.reuse.H0_H0 ;  /* 0x2000005aff077230 */ /* 0x100fe40000004100 */
[----:B------:R-:W-:-:S02]  /*1060*/  HADD2.F32 R119, -RZ, R90.H1_H1 ;  /* 0x3000005aff777230 */ /* 0x000fc40000004100 */
[--C-:B------:R-:W-:Y:S02]  /*1070*/  HADD2.F32 R8, -RZ, R91.reuse.H0_H0 ;  /* 0x2000005bff087230 */ /* 0x100fe40000004100 */
[----:B------:R-:W-:-:S07]  /*1080*/  HADD2.F32 R120, -RZ, R91.H1_H1 ;  /* 0x3000005bff787230 */ /* 0x000fce0000004100 */
.L_x_8910:
[----:B------:R-:W0:Y:S01]  /*1090*/  @UP0 LDCU.64 UR4, c[0x0][0x3a8] ;  /* 0x00007500ff0407ac */ /* 0x000e220008000a00 */
[----:B------:R-:W-:Y:S01]  /*10a0*/  PLOP3.LUT P0, PT, PT, PT, UP0, 0x80, 0x8 ;  /* 0x000000000008781c */ /* 0x000fe20003f0f008 */
[----:B------:R-:W-:Y:S01]  /*10b0*/  HFMA2 R89, -RZ, RZ, 0, 9.5367431640625e-07 ;  /* 0x00000010ff597431 */ /* 0x000fe200000001ff */
[----:B------:R-:W-:Y:S02]  /*10c0*/  PLOP3.LUT P1, PT, PT, PT, UP0, 0x80, 0x8 ;  /* 0x000000000008781c */ /* 0x000fe40003f2f008 */
[----:B------:R-:W-:-:S09]  /*10d0*/  IADD3 R121, PT, PT, R4, 0x80, RZ ;  /* 0x0000008004797810 */ /* 0x000fd20007ffe0ff */
[----:B0-----:R-:W-:-:S05]  /*10e0*/  @P0 IMAD.WIDE.U32 R88, R4, R89, UR4 ;  /* 0x0000000404580e25 */ /* 0x001fca000f8e0059 */
[----:B------:R0:W-:Y:S02]  /*10f0*/  @P1 STG.E.128 desc[UR8][R88.64], R84 ;  /* 0x0000005458001986 */ /* 0x0001e4000c101d08 */
.L_x_8907:
[----:B---34-:R-:W-:Y:S05]  /*1100*/  BSYNC.RECONVERGENT B0 ;  /* 0x0000000000007941 */ /* 0x018fea0003800200 */
.L_x_8906:
        /* <DEDUP_REMOVED lines=8> */
[----:B0-----:R-:W0:Y:S08]  /*1190*/  @P0 LDC.64 R88, c[0x0][0x398] ;  /* 0x0000e600ff580b82 */ /* 0x001e300000000a00 */
[----:B------:R-:W2:Y:S01]  /*11a0*/  @P1 LDC.64 R10, c[0x0][0x3a0] ;  /* 0x0000e800ff0a1b82 */ /* 0x000ea20000000a00 */
[----:B-1----:R-:W-:-:S04]  /*11b0*/  IMAD.WIDE.U32 R90, R121, 0x10, R90 ;  /* 0x00000010795a7825 */ /* 0x002fc800078e005a */
[----:B0-----:R-:W-:-:S05]  /*11c0*/  @P0 IMAD.WIDE.U32 R88, R121, 0x10, R88 ;  /* 0x0000001079580825 */ /* 0x001fca00078e0058 */
[----:B------:R0:W5:Y:S01]  /*11d0*/  @P0 LDG.E.128 R16, desc[UR8][R88.64] ;  /* 0x0000000858100981 */ /* 0x000162000c1e1d00 */
[----:B--2---:R-:W-:-:S05]  /*11e0*/  @P1 IMAD.WIDE.U32 R10, R121, 0x10, R10 ;  /* 0x00000010790a1825 */ /* 0x004fca00078e000a */
[----:B------:R0:W5:Y:S04]  /*11f0*/  @P1 LDG.E.128 R12, desc[UR8][R10.64] ;  /* 0x000000080a0c1981 */ /* 0x000168000c1e1d00 */
[----:B------:R-:W5:Y:S01]  /*1200*/  LDG.E.128 R88, desc[UR8][R90.64] ;  /* 0x000000085a587981 */ /* 0x000f62000c1e1d00 */
        /* <DEDUP_REMOVED lines=15> */
.L_x_8915:
[----:B-----5:R-:W-:Y:S02]  /*1300*/  HADD2.F32 R9, -RZ, R88.H0_H0 ;  /* 0x20000058ff097230 */ /* 0x020fe40000004100 */
[----:B------:R-:W-:Y:S02]  /*1310*/  HADD2.F32 R10, -RZ, R12.H0_H0 ;  /* 0x2000000cff0a7230 */ /* 0x000fe40000004100 */
[----:B------:R-:W-:Y:S02]  /*1320*/  HADD2.F32 R11, -RZ, R13.H0_H0 ;  /* 0x2000000dff0b7230 */ /* 0x000fe40000004100 */
[----:B------:R-:W-:Y:S02]  /*1330*/  HADD2.F32 R84, -RZ, R90.H0_H0 ;  /* 0x2000005aff547230 */ /* 0x000fe40000004100 */
[----:B------:R-:W-:Y:S01]  /*1340*/  FADD.FTZ R9, R10, R9 ;  /* 0x000000090a097221 */ /* 0x000fe20000010000 */
[----:B------:R-:W-:Y:S02]  /*1350*/  HADD2.F32 R10, -RZ, R89.H0_H0 ;  /* 0x20000059ff0a7230 */ /* 0x000fe40000004100 */
[----:B------:R-:W-:-:S02]  /*1360*/  HADD2.F32 R85, -RZ, R14.H0_H0 ;  /* 0x2000000eff557230 */ /* 0x000fc40000004100 */
[----:B------:R-:W-:Y:S02]  /*1370*/  HADD2.F32 R105, -RZ, R91.H0_H0 ;  /* 0x2000005bff697230 */ /* 0x000fe40000004100 */
[----:B------:R-:W-:Y:S01]  /*1380*/  FADD.FTZ R10, R11, R10 ;  /* 0x0000000a0b0a7221 */ /* 0x000fe20000010000 */
[----:B------:R-:W-:Y:S02]  /*1390*/  HADD2.F32 R90, -RZ, R90.H1_H1 ;  /* 0x3000005aff5a7230 */ /* 0x000fe40000004100 */
[----:B------:R-:W-:Y:S01]  /*13a0*/  FADD.FTZ R11, R85, R84 ;  /* 0x00000054550b7221 */ /* 0x000fe20000010000 */
[----:B------:R-:W-:Y:S02]  /*13b0*/  HADD2.F32 R84, -RZ, R15.H0_H0 ;  /* 0x2000000fff547230 */ /* 0x000fe40000004100 */
[----:B------:R-:W-:Y:S02]  /*13c0*/  HADD2.F32 R87, -RZ, R14.H1_H1 ;  /* 0x3000000eff577230 */ /* 0x000fe40000004100 */
[----:B------:R-:W-:-:S02]  /*13d0*/  HADD2.F32 R91, -RZ, R91.H1_H1 ;  /* 0x3000005bff5b7230 */ /* 0x000fc40000004100 */
[----:B------:R-:W-:Y:S01]  /*13e0*/  FADD.FTZ R105, R84, R105 ;  /* 0x0000006954697221 */ /* 0x000fe20000010000 */
[----:B------:R-:W-:Y:S02]  /*13f0*/  HADD2.F32 R114, -RZ, R15.H1_H1 ;  /* 0x3000000fff727230 */ /* 0x000fe40000004100 */
[----:B------:R-:W-:Y:S01]  /*1400*/  FADD.FTZ R104, R87, R90 ;  /* 0x0000005a57687221 */ /* 0x000fe20000010000 */
[----:B------:R-:W-:Y:S02]  /*1410*/  HADD2.F32 R88, -RZ, R88.H1_H1 ;  /* 0x30000058ff587230 */ /* 0x000fe40000004100 */
[----:B------:R-:W-:Y:S02]  /*1420*/  HADD2.F32 R89, -RZ, R89.H1_H1 ;  /* 0x30000059ff597230 */ /* 0x000fe40000004100 */
[----:B------:R-:W-:Y:S01]  /*1430*/  FADD.FTZ R114, R114, R91 ;  /* 0x0000005b72727221 */ /* 0x000fe20000010000 */
[----:B------:R-:W-:Y:S01]  /*1440*/  HADD2.F32 R84, -RZ, R13.H1_H1 ;  /* 0x3000000dff547230 */ /* 0x000fe20000004100 */
[----:B------:R-:W-:Y:S01]  /*1450*/  F2FP.F16.F32.PACK_AB R86, R104, R11 ;  /* 0x0000000b6856723e */ /* 0x000fe200000000ff */
[----:B------:R-:W-:-:S02]  /*1460*/  HADD2.F32 R103, -RZ, R12.H1_H1 ;  /* 0x3000000cff677230 */ /* 0x000fc40000004100 */
[----:B------:R-:W-:Y:S01]  /*1470*/  F2FP.F16.F32.PACK_AB R87, R114, R105 ;  /* 0x000000697257723e */ /* 0x000fe200000000ff */
[----:B------:R-:W-:Y:S02]  /*1480*/  FADD.FTZ R113, R84, R89 ;  /* 0x0000005954717221 */ /* 0x000fe40000010000 */
[----:B------:R-:W-:-:S03]  /*1490*/  FADD.FTZ R103, R103, R88 ;  /* 0x0000005867677221 */ /* 0x000fc60000010000 */
[----:B------:R-:W-:Y:S02]  /*14a0*/  F2FP.F16.F32.PACK_AB R85, R113, R10 ;  /* 0x0000000a7155723e */ /* 0x000fe400000000ff */
[----:B------:R-:W-:Y:S01]  /*14b0*/  F2FP.F16.F32.PACK_AB R84, R103, R9 ;  /* 0x000000096754723e */ /* 0x000fe200000000ff */
[----:B------:R-:W-:Y:S06]  /*14c0*/  BRA `(.L_x_8916) ;  /* 0x0000000400307947 */ /* 0x000fec0003800000 */
.L_x_8914:
        /* <DEDUP_REMOVED lines=32> */
.L_x_8917:
[----:B-----5:R-:W-:Y:S02]  /*16d0*/  HADD2.F32 R9, -RZ, R88.H0_H0 ;  /* 0x20000058ff097230 */ /* 0x020fe40000004100 */
[----:B------:R-:W-:Y:S02]  /*16e0*/  HADD2.F32 R10, -RZ, R16.H0_H0 ;  /* 0x20000010ff0a7230 */ /* 0x000fe40000004100 */
[----:B------:R-:W-:Y:S02]  /*16f0*/  HADD2.F32 R11, -RZ, R89.H0_H0 ;  /* 0x20000059ff0b7230 */ /* 0x000fe40000004100 */
[----:B------:R-:W-:Y:S02]  /*1700*/  HADD2.F32 R86, -RZ, R17.H0_H0 ;  /* 0x20000011ff567230 */ /* 0x000fe40000004100 */
[----:B------:R-:W-:Y:S01]  /*1710*/  FADD.FTZ R9, R10, R9 ;  /* 0x000000090a097221 */ /* 0x000fe20000010000 */
[----:B------:R-:W-:Y:S02]  /*1720*/  HADD2.F32 R103, -RZ, R88.H1_H1 ;  /* 0x30000058ff677230 */ /* 0x000fe40000004100 */
[----:B------:R-:W-:-:S02]  /*1730*/  HADD2.F32 R84, -RZ, R16.H1_H1 ;  /* 0x30000010ff547230 */ /* 0x000fc40000004100 */
[----:B------:R-:W-:Y:S01]  /*1740*/  FADD.FTZ R10, R86, R11 ;  /* 0x0000000b560a7221 */ /* 0x000fe20000010000 */
[--C-:B------:R-:W-:Y:S02]  /*1750*/  HADD2.F32 R11, -RZ, R90.reuse.H0_H0 ;  /* 0x2000005aff0b7230 */ /* 0x100fe40000004100 */
[----:B------:R-:W-:Y:S02]  /*1760*/  HADD2.F32 R113, -RZ, R89.H1_H1 ;  /* 0x30000059ff717230 */ /* 0x000fe40000004100 */
[----:B------:R-:W-:Y:S01]  /*1770*/  FADD.FTZ R103, R84, R103 ;  /* 0x0000006754677221 */ /* 0x000fe20000010000 */
[----:B------:R-:W-:Y:S02]  /*1780*/  HADD2.F32 R90, -RZ, R90.H1_H1 ;  /* 0x3000005aff5a7230 */ /* 0x000fe40000004100 */
[----:B------:R-:W-:Y:S02]  /*1790*/  HADD2.F32 R84, -RZ, R17.H1_H1 ;  /* 0x30000011ff547230 */ /* 0x000fe40000004100 */
[----:B------:R-:W-:-:S02]  /*17a0*/  HADD2.F32 R85, -RZ, R18.H1_H1 ;  /* 0x30000012ff557230 */ /* 0x000fc40000004100 */
[----:B------:R-:W-:Y:S02]  /*17b0*/  HADD2.F32 R86, -RZ, R18.H0_H0 ;  /* 0x20000012ff567230 */ /* 0x000fe40000004100 */
[----:B------:R-:W-:Y:S01]  /*17c0*/  FADD.FTZ R113, R84, R113 ;  /* 0x0000007154717221 */ /* 0x000fe20000010000 */
[----:B------:R-:W-:Y:S02]  /*17d0*/  HADD2.F32 R84, -RZ, R91.H0_H0 ;  /* 0x2000005bff547230 */ /* 0x000fe40000004100 */
[----:B------:R-:W-:Y:S01]  /*17e0*/  FADD.FTZ R90, R85, R90 ;  /* 0x0000005a555a7221 */ /* 0x000fe20000010000 */
[----:B------:R-:W-:Y:S02]  /*17f0*/  HADD2.F32 R85, -RZ, R19.H0_H0 ;  /* 0x20000013ff557230 */ /* 0x000fe40000004100 */
[----:B------:R-:W-:Y:S01]  /*1800*/  FADD.FTZ R11, R86, R11 ;  /* 0x0000000b560b7221 */ /* 0x000fe20000010000 */
[----:B------:R-:W-:Y:S02]  /*1810*/  HADD2.F32 R91, -RZ, R91.H1_H1 ;  /* 0x3000005bff5b7230 */ /* 0x000fe40000004100 */
[----:B------:R-:W-:-:S02]  /*1820*/  HADD2.F32 R86, -RZ, R19.H1_H1 ;  /* 0x30000013ff567230 */ /* 0x000fc40000004100 */
[----:B------:R-:W-:Y:S01]  /*1830*/  FADD.FTZ R105, R85, R84 ;  /* 0x0000005455697221 */ /* 0x000fe20000010000 */
[----:B------:R-:W-:Y:S02]  /*1840*/  HADD2.F32 R84, -RZ, R12.H0_H0 ;  /* 0x2000000cff547230 */ /* 0x000fe40000004100 */
[----:B------:R-:W-:Y:S02]  /*1850*/  HADD2.F32 R85, -RZ, R13.H0_H0 ;  /* 0x2000000dff557230 */ /* 0x000fe40000004100 */
[----:B------:R-:W-:Y:S01]  /*1860*/  FADD.FTZ R86, R86, R91 ;  /* 0x0000005b56567221 */ /* 0x000fe20000010000 */
[----:B------:R-:W-:Y:S01]  /*1870*/  FADD.FTZ R9, R84, R9 ;  /* 0x0000000954097221 */ /* 0x000fe20000010000 */
[--C-:B------:R-:W-:Y:S02]  /*1880*/  HADD2.F32 R84, -RZ, R14.reuse.H0_H0 ;  /* 0x2000000eff547230 */ /* 0x100fe40000004100 */
[----:B------:R-:W-:Y:S01]  /*1890*/  FADD.FTZ R10, R85, R10 ;  /* 0x0000000a550a7221 */ /* 0x000fe20000010000 */
[----:B------:R-:W-:-:S02]  /*18a0*/  HADD2.F32 R85, -RZ, R14.H1_H1 ;  /* 0x3000000eff557230 */ /* 0x000fc40000004100 */
[----:B------:R-:W-:Y:S01]  /*18b0*/  FADD.FTZ R11, R84, R11 ;  /* 0x0000000b540b7221 */ /* 0x000fe20000010000 */
[--C-:B------:R-:W-:Y:S02]  /*18c0*/  HADD2.F32 R84, -RZ, R15.reuse.H0_H0 ;  /* 0x2000000fff547230 */ /* 0x100fe40000004100 */
[----:B------:R-:W-:Y:S01]  /*18d0*/  FADD.FTZ R104, R85, R90 ;  /* 0x0000005a55687221 */ /* 0x000fe20000010000 */
[----:B------:R-:W-:Y:S02]  /*18e0*/  HADD2.F32 R85, -RZ, R15.H1_H1 ;  /* 0x3000000fff557230 */ /* 0x000fe40000004100 */
[----:B------:R-:W-:Y:S01]  /*18f0*/  FADD.FTZ R105, R84, R105 ;  /* 0x0000006954697221 */ /* 0x000fe20000010000 */
[----:B------:R-:W-:Y:S02]  /*1900*/  HADD2.F32 R84, -RZ, R12.H1_H1 ;  /* 0x3000000cff547230 */ /* 0x000fe40000004100 */
[----:B------:R-:W-:Y:S01]  /*1910*/  FADD.FTZ R114, R85, R86 ;  /* 0x0000005655727221 */ /* 0x000fe20000010000 */
[----:B------:R-:W-:-:S02]  /*1920*/  HADD2.F32 R86, -RZ, R13.H1_H1 ;  /* 0x3000000dff567230 */ /* 0x000fc40000004100 */
[----:B------:R-:W-:Y:S02]  /*1930*/  FADD.FTZ R103, R84, R103 ;  /* 0x0000006754677221 */ /* 0x000fe40000010000 */
[----:B------:R-:W-:Y:S01]  /*1940*/  F2FP.F16.F32.PACK_AB R87, R114, R105 ;  /* 0x000000697257723e */ /* 0x000fe200000000ff */
[----:B------:R-:W-:Y:S01]  /*1950*/  FADD.FTZ R113, R86, R113 ;  /* 0x0000007156717221 */ /* 0x000fe20000010000 */
[----:B------:R-:W-:Y:S02]  /*1960*/  F2FP.F16.F32.PACK_AB R86, R104, R11 ;  /* 0x0000000b6856723e */ /* 0x000fe400000000ff */
[----:B------:R-:W-:Y:S02]  /*1970*/  F2FP.F16.F32.PACK_AB R84, R103, R9 ;  /* 0x000000096754723e */ /* 0x000fe400000000ff */
[----:B------:R-:W-:-:S07]  /*1980*/  F2FP.F16.F32.PACK_AB R85, R113, R10 ;  /* 0x0000000a7155723e */ /* 0x000fce00000000ff */
.L_x_8916:
[----:B------:R-:W0:Y:S01]  /*1990*/  @UP0 LDCU.64 UR4, c[0x0][0x3a8] ;  /* 0x00007500ff0407ac */ /* 0x000e220008000a00 */
[----:B------:R-:W-:Y:S02]  /*19a0*/  PLOP3.LUT P0, PT, PT, PT, UP0, 0x80, 0x8 ;  /* 0x000000000008781c */ /* 0x000fe40003f0f008 */
[----:B------:R-:W-:Y:S02]  /*19b0*/  PLOP3.LUT P1, PT, PT, PT, UP0, 0x80, 0x8 ;  /* 0x000000000008781c */ /* 0x000fe40003f2f008 */
[----:B------:R-:W-:-:S09]  /*19c0*/  MOV R88, 0x10 ;  /* 0x0000001000587802 */ /* 0x000fd20000000f00 */
[C---:B0-----:R-:W-:Y:S01]  /*19d0*/  @P0 IMAD.WIDE.U32 R88, R121.reuse, R88, UR4 ;  /* 0x0000000479580e25 */ /* 0x041fe2000f8e0058 */
[----:B------:R-:W-:-:S04]  /*19e0*/  IADD3 R121, PT, PT, R121, 0x80, RZ ;  /* 0x0000008079797810 */ /* 0x000fc80007ffe0ff */
[----:B------:R1:W-:Y:S03]  /*19f0*/  @P1 STG.E.128 desc[UR8][R88.64], R84 ;  /* 0x0000005458001986 */ /* 0x0003e6000c101d08 */
.L_x_8913:
[----:B------:R-:W-:Y:S05]  /*1a00*/  BSYNC.RECONVERGENT B0 ;  /* 0x0000000000007941 */ /* 0x000fea0003800200 */
.L_x_8912:
        /* <DEDUP_REMOVED lines=9> */
[----:B01----:R-:W0:Y:S01]  /*1aa0*/  @P1 LDC.64 R88, c[0x0][0x3a0] ;  /* 0x0000e800ff581b82 */ /* 0x003e220000000a00 */
[----:B---3--:R-:W-:-:S05]  /*1ab0*/  @P0 IMAD.WIDE.U32 R90, R121, 0x10, R90 ;  /* 0x00000010795a0825 */ /* 0x008fca00078e005a */
[----:B------:R2:W5:Y:S01]  /*1ac0*/  @P0 LDG.E.128 R16, desc[UR8][R90.64] ;  /* 0x000000085a100981 */ /* 0x000562000c1e1d00 */
[----:B0-----:R-:W-:-:S05]  /*1ad0*/  @P1 IMAD.WIDE.U32 R88, R121, 0x10, R88 ;  /* 0x0000001079581825 */ /* 0x001fca00078e0058 */
[----:B------:R0:W5:Y:S01]  /*1ae0*/  @P1 LDG.E.128 R12, desc[UR8][R88.64] ;  /* 0x00000008580c1981 */ /* 0x000162000c1e1d00 */
[----:B--2---:R-:W-:-:S06]  /*1af0*/  IMAD.WIDE.U32 R90, R121, 0x10, R92 ;  /* 0x00000010795a7825 */ /* 0x004fcc00078e005c */
        /* <DEDUP_REMOVED lines=16> */
.L_x_8921:
        /* <DEDUP_REMOVED lines=29> */
.L_x_8920:
        /* <DEDUP_REMOVED lines=32> */
.L_x_8923:
[----:B-----5:R-:W-:Y:S02]  /*1fd0*/  HADD2.F32 R92, -RZ, R88.H0_H0 ;  /* 0x20000058ff5c7230 */ /* 0x020fe40000004100 */
[----:B------:R-:W-:Y:S02]  /*1fe0*/  HADD2.F32 R85, -RZ, R16.H0_H0 ;  /* 0x20000010ff557230 */ /* 0x000fe40000004100 */
[----:B------:R-:W-:Y:S02]  /*1ff0*/  HADD2.F32 R93, -RZ, R89.H0_H0 ;  /* 0x20000059ff5d7230 */ /* 0x000fe40000004100 */
[----:B------:R-:W-:Y:S02]  /*2000*/  HADD2.F32 R84, -RZ, R17.H0_H0 ;  /* 0x20000011ff547230 */ /* 0x000fe40000004100 */
[----:B------:R-:W-:Y:S01]  /*2010*/  FADD.FTZ R92, R85, R92 ;  /* 0x0000005c555c7221 */ /* 0x000fe20000010000 */
[----:B------:R-:W-:Y:S02]  /*2020*/  HADD2.F32 R115, -RZ, R89.H1_H1 ;  /* 0x30000059ff737230 */ /* 0x000fe40000004100 */
[----:B------:R-:W-:-:S02]  /*2030*/  HADD2.F32 R94, -RZ, R90.H0_H0 ;  /* 0x2000005aff5e7230 */ /* 0x000fc40000004100 */
[----:B------:R-:W-:Y:S01]  /*2040*/  FADD.FTZ R93, R84, R93 ;  /* 0x0000005d545d7221 */ /* 0x000fe20000010000 */
[----:B------:R-:W-:Y:S02]  /*2050*/  HADD2.F32 R84, -RZ, R17.H1_H1 ;  /* 0x30000011ff547230 */ /* 0x000fe40000004100 */
[----:B------:R-:W-:Y:S02]  /*2060*/  HADD2.F32 R85, -RZ, R18.H0_H0 ;  /* 0x20000012ff557230 */ /* 0x000fe40000004100 */
[----:B------:R-:W-:Y:S02]  /*2070*/  HADD2.F32 R106, -RZ, R88.H1_H1 ;  /* 0x30000058ff6a7230 */ /* 0x000fe40000004100 */
[----:B------:R-:W-:Y:S01]  /*2080*/  FADD.FTZ R115, R84, R115 ;  /* 0x0000007354737221 */ /* 0x000fe20000010000 */
[----:B------:R-:W-:Y:S02]  /*2090*/  HADD2.F32 R84, -RZ, R91.H0_H0 ;  /* 0x2000005bff547230 */ /* 0x000fe40000004100 */
[----:B------:R-:W-:Y:S01]  /*20a0*/  FADD.FTZ R94, R85, R94 ;  /* 0x0000005e555e7221 */ /* 0x000fe20000010000 */
[----:B------:R-:W-:-:S02]  /*20b0*/  HADD2.F32 R85, -RZ, R19.H0_H0 ;  /* 0x20000013ff557230 */ /* 0x000fc40000004100 */
[----:B------:R-:W-:Y:S02]  /*20c0*/  HADD2.F32 R87, -RZ, R16.H1_H1 ;  /* 0x30000010ff577230 */ /* 0x000fe40000004100 */
[----:B------:R-:W-:Y:S02]  /*20d0*/  HADD2.F32 R90, -RZ, R90.H1_H1 ;  /* 0x3000005aff5a7230 */ /* 0x000fe40000004100 */
[----:B------:R-:W-:Y:S01]  /*20e0*/  FADD.FTZ R108, R85, R84 ;  /* 0x00000054556c7221 */ /* 0x000fe20000010000 */
[----:B------:R-:W-:Y:S02]  /*20f0*/  HADD2.F32 R85, -RZ, R12.H0_H0 ;  /* 0x2000000cff557230 */ /* 0x000fe40000004100 */
[----:B------:R-:W-:Y:S01]  /*2100*/  FADD.FTZ R106, R87, R106 ;  /* 0x0000006a576a7221 */ /* 0x000fe20000010000 */
[----:B------:R-:W-:Y:S02]  /*2110*/  HADD2.F32 R84, -RZ, R13.H0_H0 ;  /* 0x2000000dff547230 */ /* 0x000fe40000004100 */
        /* <DEDUP_REMOVED lines=15> */
[----:B------:R-:W-:-:S03]  /*2210*/  HADD2.F32 R85, -RZ, R12.H1_H1 ;  /* 0x3000000cff557230 */ /* 0x000fc60000004100 */
[----:B------:R-:W-:Y:S01]  /*2220*/  FADD.FTZ R116, R87, R86 ;  /* 0x0000005657747221 */ /* 0x000fe20000010000 */
[----:B------:R-:W-:Y:S01]  /*2230*/  FADD.FTZ R115, R84, R115 ;  /* 0x0000007354737221 */ /* 0x000fe20000010000 */
[----:B------:R-:W-:Y:S01]  /*2240*/  FADD.FTZ R106, R85, R106 ;  /* 0x0000006a556a7221 */ /* 0x000fe20000010000 */
[----:B------:R-:W-:Y:S02]  /*2250*/  F2FP.F16.F32.PACK_AB R86, R107, R94 ;  /* 0x0000005e6b56723e */ /* 0x000fe400000000ff */
[----:B------:R-:W-:Y:S02]  /*2260*/  F2FP.F16.F32.PACK_AB R87, R116, R108 ;  /* 0x0000006c7457723e */ /* 0x000fe400000000ff */
[----:B------:R-:W-:Y:S02]  /*2270*/  F2FP.F16.F32.PACK_AB R85, R115, R93 ;  /* 0x0000005d7355723e */ /* 0x000fe400000000ff */
[----:B------:R-:W-:-:S07]  /*2280*/  F2FP.F16.F32.PACK_AB R84, R106, R92 ;  /* 0x0000005c6a54723e */ /* 0x000fce00000000ff */
.L_x_8922:
[----:B------:R-:W0:Y:S01]  /*2290*/  @UP0 LDCU.64 UR4, c[0x0][0x3a8] ;  /* 0x00007500ff0407ac */ /* 0x000e220008000a00 */
[----:B------:R-:W-:Y:S01]  /*22a0*/  PLOP3.LUT P0, PT, PT, PT, UP0, 0x80, 0x8 ;  /* 0x000000000008781c */ /* 0x000fe20003f0f008 */
[----:B------:R-:W-:Y:S01]  /*22b0*/  HFMA2 R88, -RZ, RZ, 0, 9.5367431640625e-07 ;  /* 0x00000010ff587431 */ /* 0x000fe200000001ff */
[----:B------:R-:W-:-:S11]  /*22c0*/  PLOP3.LUT P1, PT, PT, PT, UP0, 0x80, 0x8 ;  /* 0x000000000008781c */ /* 0x000fd60003f2f008 */
[C---:B0-----:R-:W-:Y:S01]  /*22d0*/  @P0 IMAD.WIDE.U32 R88, R121.reuse, R88, UR4 ;  /* 0x0000000479580e25 */ /* 0x041fe2000f8e0058 */
[----:B------:R-:W-:-:S04]  /*22e0*/  IADD3 R121, PT, PT, R121, 0x80, RZ ;  /* 0x0000008079797810 */ /* 0x000fc80007ffe0ff */
[----:B------:R2:W-:Y:S03]  /*22f0*/  @P1 STG.E.128 desc[UR8][R88.64], R84 ;  /* 0x0000005458001986 */ /* 0x0005e6000c101d08 */
.L_x_8919:
[----:B------:R-:W-:Y:S05]  /*2300*/  BSYNC.RECONVERGENT B0 ;  /* 0x0000000000007941 */ /* 0x000fea0003800200 */
.L_x_8918:
        /* <DEDUP_REMOVED lines=11> */
[----:B------:R3:W5:Y:S01]  /*23c0*/  @P0 LDG.E.128 R16, desc[UR8][R90.64] ;  /* 0x000000085a100981 */ /* 0x000762000c1e1d00 */
[----:B0-----:R-:W-:-:S05]  /*23d0*/  @P1 IMAD.WIDE.U32 R88, R121, 0x10, R88 ;  /* 0x0000001079581825 */ /* 0x001fca00078e0058 */
[----:B------:R0:W5:Y:S01]  /*23e0*/  @P1 LDG.E.128 R12, desc[UR8][R88.64] ;  /* 0x00000008580c1981 */ /* 0x000162000c1e1d00 */
[----:B---3--:R-:W-:-:S06]  /*23f0*/  IMAD.WIDE.U32 R90, R121, 0x10, R96 ;  /* 0x00000010795a7825 */ /* 0x008fcc00078e0060 */
        /* <DEDUP_REMOVED lines=16> */
.L_x_8927:
[----:B-----5:R-:W-:Y:S02]  /*2500*/  HADD2.F32 R95, -RZ, R88.H0_H0 ;  /* 0x20000058ff5f7230 */ /* 0x020fe40000004100 */
[----:B------:R-:W-:Y:S02]  /*2510*/  HADD2.F32 R84, -RZ, R12.H0_H0 ;  /* 0x2000000cff547230 */ /* 0x000fe40000004100 */
[----:B------:R-:W-:Y:S02]  /*2520*/  HADD2.F32 R97, -RZ, R90.H0_H0 ;  /* 0x2000005aff617230 */ /* 0x000fe40000004100 */
[----:B------:R-:W-:Y:S02]  /*2530*/  HADD2.F32 R111, -RZ, R91.H0_H0 ;  /* 0x2000005bff6f7230 */ /* 0x000fe40000004100 */
[----:B------:R-:W-:Y:S01]  /*2540*/  FADD.FTZ R95, R84, R95 ;  /* 0x0000005f545f7221 */ /* 0x000fe20000010000 */
[----:B------:R-:W-:Y:S02]  /*2550*/  HADD2.F32 R84, -RZ, R14.H0_H0 ;  /* 0x2000000eff547230 */ /* 0x000fe40000004100 */
[----:B------:R-:W-:-:S02]  /*2560*/  HADD2.F32 R96, -RZ, R89.H0_H0 ;  /* 0x20000059ff607230 */ /* 0x000fc40000004100 */
[----:B------:R-:W-:Y:S02]  /*2570*/  HADD2.F32 R90, -RZ, R90.H1_H1 ;  /* 0x3000005aff5a7230 */ /* 0x000fe40000004100 */
[----:B------:R-:W-:Y:S01]  /*2580*/  FADD.FTZ R97, R84, R97 ;  /* 0x0000006154617221 */ /* 0x000fe20000010000 */
[----:B------:R-:W-:Y:S02]  /*2590*/  HADD2.F32 R84, -RZ, R15.H0_H0 ;  /* 0x2000000fff547230 */ /* 0x000fe40000004100 */
        /* <DEDUP_REMOVED lines=19> */
.L_x_8926:
        /* <DEDUP_REMOVED lines=32> */
.L_x_8929:
[----:B-----5:R-:W-:Y:S02]  /*28d0*/  HADD2.F32 R95, -RZ, R88.H0_H0 ;  /* 0x20000058ff5f7230 */ /* 0x020fe40000004100 */
[----:B------:R-:W-:Y:S02]  /*28e0*/  HADD2.F32 R84, -RZ, R16.H0_H0 ;  /* 0x20000010ff547230 */ /* 0x000fe40000004100 */
[----:B------:R-:W-:Y:S02]  /*28f0*/  HADD2.F32 R96, -RZ, R89.H0_H0 ;  /* 0x20000059ff607230 */ /* 0x000fe40000004100 */
[----:B------:R-:W-:Y:S02]  /*2900*/  HADD2.F32 R85, -RZ, R17.H0_H0 ;  /* 0x20000011ff557230 */ /* 0x000fe40000004100 */
[----:B------:R-:W-:Y:S01]  /*2910*/  FADD.FTZ R95, R84, R95 ;  /* 0x0000005f545f7221 */ /* 0x000fe20000010000 */
[----:B------:R-:W-:Y:S02]  /*2920*/  HADD2.F32 R97, -RZ, R90.H0_H0 ;  /* 0x2000005aff617230 */ /* 0x000fe40000004100 */
[----:B------:R-:W-:-:S02]  /*2930*/  HADD2.F32 R117, -RZ, R89.H1_H1 ;  /* 0x30000059ff757230 */ /* 0x000fc40000004100 */
[----:B------:R-:W-:Y:S01]  /*2940*/  FADD.FTZ R96, R85, R96 ;  /* 0x0000006055607221 */ /* 0x000fe20000010000 */
[----:B------:R-:W-:Y:S02]  /*2950*/  HADD2.F32 R90, -RZ, R90.H1_H1 ;  /* 0x3000005aff5a7230 */ /* 0x000fe40000004100 */
[----:B------:R-:W-:Y:S02]  /*2960*/  HADD2.F32 R84, -RZ, R17.H1_H1 ;  /* 0x30000011ff547230 */ /* 0x000fe40000004100 */
[----:B------:R-:W-:Y:S02]  /*2970*/  HADD2.F32 R85, -RZ, R18.H1_H1 ;  /* 0x30000012ff557230 */ /* 0x000fe40000004100 */
[----:B------:R-:W-:Y:S02]  /*2980*/  HADD2.F32 R109, -RZ, R88.H1_H1 ;  /* 0x30000058ff6d7230 */ /* 0x000fe40000004100 */
[----:B------:R-:W-:Y:S01]  /*2990*/  FADD.FTZ R117, R84, R117 ;  /* 0x0000007554757221 */ /* 0x000fe20000010000 */
[----:B------:R-:W-:-:S02]  /*29a0*/  HADD2.F32 R84, -RZ, R91.H0_H0 ;  /* 0x2000005bff547230 */ /* 0x000fc40000004100 */
[----:B------:R-:W-:Y:S01]  /*29b0*/  FADD.FTZ R90, R85, R90 ;  /* 0x0000005a555a7221 */ /* 0x000fe20000010000 */
[----:B------:R-:W-:Y:S02]  /*29c0*/  HADD2.F32 R85, -RZ, R19.H0_H0 ;  /* 0x20000013ff557230 */ /* 0x000fe40000004100 */
[----:B------:R-:W-:Y:S02]  /*29d0*/  HADD2.F32 R86, -RZ, R16.H1_H1 ;  /* 0x30000010ff567230 */ /* 0x000fe40000004100 */
[----:B------:R-:W-:Y:S02]  /*29e0*/  HADD2.F32 R91, -RZ, R91.H1_H1 ;  /* 0x3000005bff5b7230 */ /* 0x000fe40000004100 */
[----:B------:R-:W-:Y:S01]  /*29f0*/  FADD.FTZ R111, R85, R84 ;  /* 0x00000054556f7221 */ /* 0x000fe20000010000 */
[----:B------:R-:W-:Y:S02]  /*2a00*/  HADD2.F32 R84, -RZ, R12.H0_H0 ;  /* 0x2000000cff547230 */ /* 0x000fe40000004100 */
[----:B------:R-:W-:Y:S01]  /*2a10*/  FADD.FTZ R109, R86, R109 ;  /* 0x0000006d566d7221 */ /* 0x000fe20000010000 */
[----:B------:R-:W-:-:S02]  /*2a20*/  HADD2.F32 R85, -RZ, R13.H0_H0 ;  /* 0x2000000dff557230 */ /* 0x000fc40000004100 */
[----:B------:R-:W-:Y:S02]  /*2a30*/  HADD2.F32 R86, -RZ, R18.H0_H0 ;  /* 0x20000012ff567230 */ /* 0x000fe40000004100 */
[----:B------:R-:W-:Y:S01]  /*2a40*/  FADD.FTZ R95, R84, R95 ;  /* 0x0000005f545f7221 */ /* 0x000fe20000010000 */
[--C-:B------:R-:W-:Y:S02]  /*2a50*/  HADD2.F32 R84, -RZ, R14.reuse.H0_H0 ;  /* 0x2000000eff547230 */ /* 0x100fe40000004100 */
[----:B------:R-:W-:Y:S01]  /*2a60*/  FADD.FTZ R96, R85, R96 ;  /* 0x0000006055607221 */ /* 0x000fe20000010000 */
[----:B------:R-:W-:Y:S02]  /*2a70*/  HADD2.F32 R85, -RZ, R14.H1_H1 ;  /* 0x3000000eff557230 */ /* 0x000fe40000004100 */
[----:B------:R-:W-:Y:S01]  /*2a80*/  FADD.FTZ R97, R86, R97 ;  /* 0x0000006156617221 */ /* 0x000fe20000010000 */
[----:B------:R-:W-:-:S03]  /*2a90*/  HADD2.F32 R86, -RZ, R19.H1_H1 ;  /* 0x30000013ff567230 */ /* 0x000fc60000004100 */
[----:B------:R-:W-:Y:S01]  /*2aa0*/  FADD.FTZ R97, R84, R97 ;  /* 0x0000006154617221 */ /* 0x000fe20000010000 */
        /* <DEDUP_REMOVED lines=14> */
.L_x_8928:
[----:B------:R-:W0:Y:S01]  /*2b90*/  @UP0 LDCU.64 UR4, c[0x0][0x3a8] ;  /* 0x00007500ff0407ac */ /* 0x000e220008000a00 */
[----:B------:R-:W-:Y:S02]  /*2ba0*/  PLOP3.LUT P0, PT, PT, PT, UP0, 0x80, 0x8 ;  /* 0x000000000008781c */ /* 0x000fe40003f0f008 */
[----:B------:R-:W-:Y:S02]  /*2bb0*/  PLOP3.LUT P1, PT, PT, PT, UP0, 0x80, 0x8 ;  /* 0x000000000008781c */ /* 0x000fe40003f2f008 */
[----:B------:R-:W-:-:S09]  /*2bc0*/  MOV R88, 0x10 ;  /* 0x0000001000587802 */ /* 0x000fd20000000f00 */
[----:B0-----:R-:W-:-:S05]  /*2bd0*/  @P0 IMAD.WIDE.U32 R88, R121, R88, UR4 ;  /* 0x0000000479580e25 */ /* 0x001fca000f8e0058 */
[----:B------:R3:W-:Y:S02]  /*2be0*/  @P1 STG.E.128 desc[UR8][R88.64], R84 ;  /* 0x0000005458001986 */ /* 0x0007e4000c101d08 */
.L_x_8925:
[----:B------:R-:W-:Y:S05]  /*2bf0*/  BSYNC.RECONVERGENT B0 ;  /* 0x0000000000007941 */ /* 0x000fea0003800200 */
.L_x_8924:
        /* <DEDUP_REMOVED lines=130> */
[----:B------:R-:W-:-:S04]  /*3420*/  HFMA2 R122, -RZ, RZ, 0, 0 ;  /* 0x00000000ff7a7431 */ /* 0x000fc800000001ff */
[----:B------:R-:W0:Y:S01]  /*3430*/  SHFL.BFLY PT, R124, R121, 0x10, 0x1f ;  /* 0x0e001f00797c7f89 */ /* 0x000e2200000e0000 */
[----:B------:R-:W-:-:S05]  /*3440*/  @!P5 MOV R122, R2 ;  /* 0x00000002007ad202 */ /* 0x000fca0000000f00 */
        /* <DEDUP_REMOVED lines=51> */
[----:B------:R-:W-:-:S05]  /*3780*/  MOV R91, UR6 ;  /* 0x00000006005b7c02 */ /* 0x000fca0008000f00 */
        /* <DEDUP_REMOVED lines=19> */
[----:B------:R-:W-:Y:S01]  /*38c0*/  F2FP.F16.F32.PACK_AB R88, R89, R88 ;  /* 0x000000585958723e */ /* 0x000fe200000000ff */
[----:B------:R-:W-:Y:S01]  /*38d0*/  FADD.FTZ R89, R6, -R121 ;  /* 0x8000007906597221 */ /* 0x000fe20000010000 */
[----:B------:R-:W-:Y:S01]  /*38e0*/  FFMA.FTZ R90, R90, R83, R75 ;  /* 0x000000535a5a7223 */ /* 0x000fe2000001004b */
[C---:B------:R-:W-:Y:S02]  /*38f0*/  FMUL.FTZ R91, R122.reuse, R91 ;  /* 0x0000005b7a5b7220 */ /* 0x040fe40000410000 */
[----:B------:R-:W-:-:S04]  /*3900*/  FMUL.FTZ R89, R122, R89 ;  /* 0x000000597a597220 */ /* 0x000fc80000410000 */
[----:B------:R-:W-:-:S05]  /*3910*/  FFMA.FTZ R89, R89, R82, R74 ;  /* 0x0000005259597223 */ /* 0x000fca000001004a */
[----:B------:R-:W-:Y:S01]  /*3920*/  F2FP.F16.F32.PACK_AB R89, R90, R89 ;  /* 0x000000595a59723e */ /* 0x000fe200000000ff */
[----:B------:R-:W-:Y:S01]  /*3930*/  FFMA.FTZ R90, R91, R76, R68 ;  /* 0x0000004c5b5a7223 */ /* 0x000fe20000010044 */
[----:B------:R-:W-:Y:S01]  /*3940*/  FFMA.FTZ R91, R124, R77, R69 ;  /* 0x0000004d7c5b7223 */ /* 0x000fe20000010045 */
[----:B------:R-:W-:-:S04]  /*3950*/  FMUL.FTZ R124, R122, R123 ;  /* 0x0000007b7a7c7220 */ /* 0x000fc80000410000 */
[----:B------:R-:W-:Y:S01]  /*3960*/  F2FP.F16.F32.PACK_AB R90, R91, R90 ;  /* 0x0000005a5b5a723e */ /* 0x000fe200000000ff */
[----:B------:R-:W-:Y:S01]  /*3970*/  FADD.FTZ R91, R8, -R121 ;  /* 0x80000079085b7221 */ /* 0x000fe20000010000 */
[----:B------:R-:W-:-:S03]  /*3980*/  FFMA.FTZ R124, R124, R79, R71 ;  /* 0x0000004f7c7c7223 */ /* 0x000fc60000010047 */
[----:B------:R-:W-:-:S04]  /*3990*/  FMUL.FTZ R91, R122, R91 ;  /* 0x0000005b7a5b7220 */ /* 0x000fc80000410000 */
[----:B------:R-:W-:-:S05]  /*39a0*/  FFMA.FTZ R91, R91, R78, R70 ;  /* 0x0000004e5b5b7223 */ /* 0x000fca0000010046 */
[----:B------:R-:W-:Y:S02]  /*39b0*/  F2FP.F16.F32.PACK_AB R91, R124, R91 ;  /* 0x0000005b7c5b723e */ /* 0x000fe400000000ff */
[----:B------:R-:W0:Y:S02]  /*39c0*/  LDC.64 R124, c[0x0][0x428] ;  /* 0x00010a00ff7c7b82 */ /* 0x000e240000000a00 */
[C---:B0-----:R-:W-:Y:S01]  /*39d0*/  IMAD.WIDE.U32 R124, R4.reuse, 0x10, R124 ;  /* 0x00000010047c7825 */ /* 0x041fe200078e007c */
[----:B------:R-:W-:-:S04]  /*39e0*/  IADD3 R4, PT, PT, R4, 0x80, RZ ;  /* 0x0000008004047810 */ /* 0x000fc80007ffe0ff */
[----:B------:R1:W-:Y:S03]  /*39f0*/  STG.E.128 desc[UR8][R124.64], R88 ;  /* 0x000000587c007986 */ /* 0x0003e6000c101d08 */
.L_x_8931:
[----:B------:R-:W-:Y:S05]  /*3a00*/  BSYNC.RECONVERGENT B0 ;  /* 0x0000000000007941 */ /* 0x000fea0003800200 */
.L_x_8930:
        /* <DEDUP_REMOVED lines=34> */
.L_x_8933:
[----:B------:R-:W-:Y:S05]  /*3c30*/  BSYNC.RECONVERGENT B0 ;  /* 0x0000000000007941 */ /* 0x000fea0003800200 */
.L_x_8932:
        /* <DEDUP_REMOVED lines=34> */
.L_x_8935:
[----:B------:R-:W-:Y:S05]  /*3e60*/  BSYNC.RECONVERGENT B0 ;  /* 0x0000000000007941 */ /* 0x000fea0003800200 */
.L_x_8934:
        /* <DEDUP_REMOVED lines=10> */
[C---:B------:R-:W-:Y:S01]  /*3f10*/  FMUL.FTZ R123, R122.reuse, R124 ;  /* 0x0000007c7a7b7220 */ /* 0x040fe20000410000 */
        /* <DEDUP_REMOVED lines=14> */
[----:B------:R-:W-:Y:S01]  /*4000*/  F2FP.F16.F32.PACK_AB R91, R122, R91 ;  /* 0x0000005b7a5b723e */ /* 0x000fe200000000ff */
[----:B------:R-:W-:Y:S01]  /*4010*/  FFMA.FTZ R122, R90, R35, R27 ;  /* 0x000000235a7a7223 */ /* 0x000fe2000001001b */
[----:B------:R-:W-:Y:S02]  /*4020*/  F2FP.F16.F32.PACK_AB R90, R124, R123 ;  /* 0x0000007b7c5a723e */ /* 0x000fe400000000ff */
[----:B------:R-:W-:Y:S02]  /*4030*/  F2FP.F16.F32.PACK_AB R88, R88, R121 ;  /* 0x000000795858723e */ /* 0x000fe400000000ff */
[----:B------:R-:W-:Y:S02]  /*4040*/  F2FP.F16.F32.PACK_AB R89, R122, R89 ;  /* 0x000000597a59723e */ /* 0x000fe400000000ff */
[----:B------:R-:W0:Y:S02]  /*4050*/  LDC.64 R122, c[0x0][0x428] ;  /* 0x00010a00ff7a7b82 */ /* 0x000e240000000a00 */
[----:B0-----:R-:W-:-:S05]  /*4060*/  IMAD.WIDE.U32 R122, R4, 0x10, R122 ;  /* 0x00000010047a7825 */ /* 0x001fca00078e007a */
[----:B------:R4:W-:Y:S02]  /*4070*/  STG.E.128 desc[UR8][R122.64], R88 ;  /* 0x000000587a007986 */ /* 0x0009e4000c101d08 */
.L_x_8937:
[----:B------:R-:W-:Y:S05]  /*4080*/  BSYNC.RECONVERGENT B0 ;  /* 0x0000000000007941 */ /* 0x000fea0003800200 */
.L_x_8936:
[----:B------:R-:W-:Y:S02]  /*4090*/  UIADD3 UR6, UPT, UPT, UR6, UR10, URZ ;  /* 0x0000000a06067290 */ /* 0x000fe4000fffe0ff */
[----:B------:R-:W-:Y:S02]  /*40a0*/  UPLOP3.LUT UP2, UPT, UPT, UPT, UP2, 0x40, 0x4 ;  /* 0x000000000004789c */ /* 0x000fe40003f4e820 */
[----:B------:R-:W-:-:S09]  /*40b0*/  UISETP.GE.AND UP1, UPT, UR6, UR11, UPT ;  /* 0x0000000b0600728c */ /* 0x000fd2000bf26270 */
[----:B------:R-:W-:Y:S05]  /*40c0*/  BRA.U !UP1, `(.L_x_8938) ;  /* 0xffffffc509d47547 */ /* 0x000fea000b83ffff */
[----:B------:R-:W-:Y:S05]  /*40d0*/  EXIT ;  /* 0x000000000000794d */ /* 0x000fea0003800000 */
.L_x_8939:
        /* <DEDUP_REMOVED lines=10> */
.L_x_17982:


//--------------------- .text._ZN10layer_norm31ln_parallel_residual_fwd_kernelINS_13Kernel_traitsIf6__halfS2_S2_fjLj4096ELj1ELj1ELj4ELj16ENS_18Kernel_traits_baseILj4096EfS2_S2_S2_fjLj128EEEEELb0ELb1ELb1EEEvNS_9FwdParamsE --------------------------
	.section	.text._ZN10layer_norm31ln_parallel_residual_fwd_kernelINS_13Kernel_traitsIf6__halfS2_S2_fjLj4096ELj1ELj1ELj4ELj16ENS_18Kernel_traits_baseILj4096EfS2_S2_S2_fjLj128EEEEELb0ELb1ELb1EEEvNS_9FwdParamsE,"ax",@progbits
	.align	128
        .global         _ZN10layer_norm31ln_parallel_residual_fwd_kernelINS_13Kernel_traitsIf6__halfS2_S2_fjLj4096ELj1ELj1ELj4ELj16ENS_18Kernel_traits_baseILj4096EfS2_S2_S2_fjLj128EEEEELb0ELb1ELb1EEEvNS_9FwdParamsE
        .type           _ZN10layer_norm31ln_parallel_residual_fwd_kernelINS_13Kernel_traitsIf6__halfS2_S2_fjLj4096ELj1ELj1ELj4ELj16ENS_18Kernel_traits_baseILj4096EfS2_S2_S2_fjLj128EEEEELb0ELb1ELb1EEEvNS_9FwdParamsE,@function
        .size           _ZN10layer_norm31ln_parallel_residual_fwd_kernelINS_13Kernel_traitsIf6__halfS2_S2_fjLj4096ELj1ELj1ELj4ELj16ENS_18Kernel_traits_baseILj4096EfS2_S2_S2_fjLj128EEEEELb0ELb1ELb1EEEvNS_9FwdParamsE,(.L_x_17983 - _ZN10layer_norm31ln_parallel_residual_fwd_kernelINS_13Kernel_traitsIf6__halfS2_S2_fjLj4096ELj1ELj1ELj4ELj16ENS_18Kernel_traits_baseILj4096EfS2_S2_S2_fjLj128EEEEELb0ELb1ELb1EEEvNS_9FwdParamsE)
        .other          _ZN10layer_norm31ln_parallel_residual_fwd_kernelINS_13Kernel_traitsIf6__halfS2_S2_fjLj4096ELj1ELj1ELj4ELj16ENS_18Kernel_traits_baseILj4096EfS2_S2_S2_fjLj128EEEEELb0ELb1ELb1EEEvNS_9FwdParamsE,@"STO_CUDA_ENTRY STV_DEFAULT"
_ZN10layer_norm31ln_parallel_residual_fwd_kernelINS_13Kernel_traitsIf6__halfS2_S2_fjLj4096ELj1ELj1ELj4ELj16ENS_18Kernel_traits_baseILj4096EfS2_S2_S2_fjLj128EEEEELb0ELb1ELb1EEEvNS_9FwdParamsE:
.text._ZN10layer_norm31ln_parallel_residual_fwd_kernelINS_13Kernel_traitsIf6__halfS2_S2_fjLj4096ELj1ELj1ELj4ELj16ENS_18Kernel_traits_baseILj4096EfS2_S2_S2_fjLj128EEEEELb0ELb1ELb1EEEvNS_9FwdParamsE:
        /* <DEDUP_REMOVED lines=34> */
.L_x_8940:
        /* <DEDUP_REMOVED lines=26> */
.L_x_8941:
        /* <DEDUP_REMOVED lines=11> */
.L_x_8962:
[----:B----4-:R-:W-:Y:S01]  /*0470*/  ISETP.NE.U32.AND P2, PT, RZ, UR10, PT ;  /* 0x0000000aff007c0c */ /* 0x010fe2000bf45070 */
[----:B------:R-:W4:Y:S01]  /*0480*/  LDC.64 R112, c[0x0][0x390] ;  /* 0x0000e400ff707b82 */ /* 0x000f220000000a00 */
[----:B-1----:R-:W-:Y:S02]  /*0490*/  IMAD R0, R92, UR8, RZ ;  /* 0x000000085c007c24 */ /* 0x002fe4000f8e02ff */
[----:B------:R-:W-:-:S03]  /*04a0*/  ISETP.NE.AND.EX P2, PT, RZ, UR11, PT, P2 ;  /* 0x0000000bff007c0c */ /* 0x000fc6000bf45320 */
[----:B0-----:R-:W-:Y:S02]  /*04b0*/  SHF.R.S32.HI R7, RZ, 0x1f, R0 ;  /* 0x0000001fff077819 */ /* 0x001fe40000011400 */
[----:B0-----:R-:W0:Y:S02]  /*04c0*/  @P1 LDC.64 R2, c[0x0][0x398] ;  /* 0x0000e600ff021b82 */ /* 0x001e240000000a00 */
        /* <DEDUP_REMOVED lines=8> */
[----:B------:R0:W5:Y:S01]  /*0550*/  @P2 LDG.E.128 R16, desc[UR6][R4.64] ;  /* 0x0000000604102981 */ /* 0x000162000c1e1d00 */
[----:B------:R-:W-:Y:S05]  /*0560*/  @!P1 BRA `(.L_x_8942) ;  /* 0x00000004002c9947 */ /* 0x000fea0003800000 */
[----:B------:R-:W-:Y:S05]  /*0570*/  @!P2 BRA `(.L_x_8943) ;  /* 0x0000000000b4a947 */ /* 0x000fea0003800000 */
[----:B-----5:R-:W-:Y:S02]  /*0580*/  HADD2.F32 R0, -RZ, R88.H0_H0 ;  /* 0x20000058ff007230 */ /* 0x020fe40000004100 */
[----:B0-----:R-:W-:Y:S02]  /*0590*/  HADD2.F32 R3, -RZ, R20.H0_H0 ;  /* 0x20000014ff037230 */ /* 0x001fe40000004100 */
        /* <DEDUP_REMOVED lines=25> */
[----:B------:R-:W-:Y:S02]  /*0730*/  HADD2.F32 R9, -RZ, R17.H0_H0 ;  /* 0x20000011ff097230 */ /* 0x000fe40000004100 */
        /* <DEDUP_REMOVED lines=17> */
.L_x_8943:
[----:B-----5:R-:W-:Y:S02]  /*0850*/  HADD2.F32 R10, -RZ, R88.H0_H0 ;  /* 0x20000058ff0a7230 */ /* 0x020fe40000004100 */
[----:B------:R-:W-:Y:S02]  /*0860*/  HADD2.F32 R9, -RZ, R89.H0_H0 ;  /* 0x20000059ff097230 */ /* 0x000fe40000004100 */
[----:B------:R-:W-:Y:S02]  /*0870*/  HADD2.F32 R8, -RZ, R90.H0_H0 ;  /* 0x2000005aff087230 */ /* 0x000fe40000004100 */
[----:B0-----:R-:W-:Y:S02]  /*0880*/  HADD2.F32 R3, -RZ, R20.H0_H0 ;  /* 0x20000014ff037230 */ /* 0x001fe40000004100 */
        /* <DEDUP_REMOVED lines=25> */
.L_x_8942:
[----:B------:R-:W-:Y:S05]  /*0a20*/  @!P2 BRA `(.L_x_8945) ;  /* 0x000000000074a947 */ /* 0x000fea0003800000 */
        /* <DEDUP_REMOVED lines=29> */
.L_x_8945:
[--C-:B-----5:R-:W-:Y:S02]  /*0c00*/  HADD2.F32 R10, -RZ, R88.reuse.H0_H0 ;  /* 0x20000058ff0a7230 */ /* 0x120fe40000004100 */
[----:B0-----:R-:W-:Y:S02]  /*0c10*/  HADD2.F32 R3, -RZ, R88.H1_H1 ;  /* 0x30000058ff037230 */ /* 0x001fe40000004100 */
[--C-:B------:R-:W-:Y:S02]  /*0c20*/  HADD2.F32 R9, -RZ, R89.reuse.H0_H0 ;  /* 0x20000059ff097230 */ /* 0x100fe40000004100 */
[----:B------:R-:W-:Y:S02]  /*0c30*/  HADD2.F32 R4, -RZ, R89.H1_H1 ;  /* 0x30000059ff047230 */ /* 0x000fe40000004100 */
[--C-:B------:R-:W-:Y:S02]  /*0c40*/  HADD2.F32 R8, -RZ, R90.reuse.H0_H0 ;  /* 0x2000005aff087230 */ /* 0x100fe40000004100 */
[----:B------:R-:W-:-:S02]  /*0c50*/  HADD2.F32 R5, -RZ, R90.H1_H1 ;  /* 0x3000005aff057230 */ /* 0x000fc40000004100 */
[--C-:B------:R-:W-:Y:S02]  /*0c60*/  HADD2.F32 R7, -RZ, R91.reuse.H0_H0 ;  /* 0x2000005bff077230 */ /* 0x100fe40000004100 */
[----:B------:R-:W-:-:S07]  /*0c70*/  HADD2.F32 R6, -RZ, R91.H1_H1 ;  /* 0x3000005bff067230 */ /* 0x000fce0000004100 */
.L_x_8944:
        /* <DEDUP_REMOVED lines=27> */
.L_x_8947:
        /* <DEDUP_REMOVED lines=29> */
.L_x_8946:
        /* <DEDUP_REMOVED lines=32> */
.L_x_8949:
        /* <DEDUP_REMOVED lines=18> */
[----:B------:R-:W-:Y:S02]  /*1320*/  HADD2.F32 R100, -RZ, R23.H1_H1 ;  /* 0x30000017ff647230 */ /* 0x000fe40000004100 */
        /* <DEDUP_REMOVED lines=8> */
[--C-:B------:R-:W-:Y:S02]  /*13b0*/  HADD2.F32 R96, -RZ, R18.reuse.H0_H0 ;  /* 0x20000012ff607230 */ /* 0x100fe40000004100 */
[--C-:B------:R-:W-:Y:S02]  /*13c0*/  HADD2.F32 R13, -RZ, R19.reuse.H0_H0 ;  /* 0x20000013ff0d7230 */ /* 0x100fe40000004100 */
[----:B------:R-:W-:Y:S01]  /*13d0*/  FADD.FTZ R14, R14, R89 ;  /* 0x000000590e0e7221 */ /* 0x000fe20000010000 */
[----:B------:R-:W-:Y:S02]  /*13e0*/  HADD2.F32 R15, -RZ, R19.H1_H1 ;  /* 0x30000013ff0f7230 */ /* 0x000fe40000004100 */
[----:B------:R-:W-:Y:S01]  /*13f0*/  FADD.FTZ R96, R96, R91 ;  /* 0x0000005b60607221 */ /* 0x000fe20000010000 */
[----:B------:R-:W-:-:S02]  /*1400*/  HADD2.F32 R99, -RZ, R18.H1_H1 ;  /* 0x30000012ff637230 */ /* 0x000fc40000004100 */
[----:B------:R-:W-:Y:S01]  /*1410*/  FADD.FTZ R98, R13, R98 ;  /* 0x000000620d627221 */ /* 0x000fe20000010000 */
[----:B------:R-:W-:Y:S02]  /*1420*/  HADD2.F32 R97, -RZ, R17.H1_H1 ;  /* 0x30000011ff617230 */ /* 0x000fe40000004100 */
[----:B------:R-:W-:Y:S01]  /*1430*/  FADD.FTZ R102, R15, R100 ;  /* 0x000000640f667221 */ /* 0x000fe20000010000 */
[----:B------:R-:W-:Y:S02]  /*1440*/  HADD2.F32 R95, -RZ, R16.H1_H1 ;  /* 0x30000010ff5f7230 */ /* 0x000fe40000004100 */
[----:B------:R-:W-:Y:S01]  /*1450*/  FADD.FTZ R99, R99, R90 ;  /* 0x0000005a63637221 */ /* 0x000fe20000010000 */
[----:B------:R-:W-:Y:S01]  /*1460*/  FADD.FTZ R97, R97, R14 ;  /* 0x0000000e61617221 */ /* 0x000fe20000010000 */
[----:B------:R-:W-:Y:S01]  /*1470*/  F2FP.F16.F32.PACK_AB R15, R102, R98 ;  /* 0x00000062660f723e */ /* 0x000fe200000000ff */
[----:B------:R-:W-:Y:S02]  /*1480*/  FADD.FTZ R95, R95, R88 ;  /* 0x000000585f5f7221 */ /* 0x000fe40000010000 */
[----:B------:R-:W-:-:S02]  /*1490*/  F2FP.F16.F32.PACK_AB R14, R99, R96 ;  /* 0x00000060630e723e */ /* 0x000fc400000000ff */
[----:B------:R-:W-:Y:S02]  /*14a0*/  F2FP.F16.F32.PACK_AB R13, R97, R94 ;  /* 0x0000005e610d723e */ /* 0x000fe400000000ff */
[----:B------:R-:W-:-:S07]  /*14b0*/  F2FP.F16.F32.PACK_AB R12, R95, R0 ;  /* 0x000000005f0c723e */ /* 0x000fce00000000ff */
.L_x_8948:
        /* <DEDUP_REMOVED lines=14> */
[--C-:B-----5:R-:W-:Y:S02]  /*15a0*/  HADD2.F32 R100, -RZ, R88.reuse.H0_H0 ;  /* 0x20000058ff647230 */ /* 0x120fe40000004100 */
[----:B------:R-:W-:Y:S02]  /*15b0*/  HADD2.F32 R103, -RZ, R88.H1_H1 ;  /* 0x30000058ff677230 */ /* 0x000fe40000004100 */
[--C-:B0-----:R-:W-:Y:S02]  /*15c0*/  HADD2.F32 R104, -RZ, R89.reuse.H0_H0 ;  /* 0x20000059ff687230 */ /* 0x101fe40000004100 */
[----:B------:R-:W-:Y:S02]  /*15d0*/  HADD2.F32 R105, -RZ, R89.H1_H1 ;  /* 0x30000059ff697230 */ /* 0x000fe40000004100 */
[--C-:B------:R-:W-:Y:S02]  /*15e0*/  HADD2.F32 R106, -RZ, R90.reuse.H0_H0 ;  /* 0x2000005aff6a7230 */ /* 0x100fe40000004100 */
[----:B------:R-:W-:-:S02]  /*15f0*/  HADD2.F32 R107, -RZ, R90.H1_H1 ;  /* 0x3000005aff6b7230 */ /* 0x000fc40000004100 */
[--C-:B------:R-:W-:Y:S02]  /*1600*/  HADD2.F32 R108, -RZ, R91.reuse.H0_H0 ;  /* 0x2000005bff6c7230 */ /* 0x100fe40000004100 */
[----:B------:R-:W-:Y:S01]  /*1610*/  HADD2.F32 R109, -RZ, R91.H1_H1 ;  /* 0x3000005bff6d7230 */ /* 0x000fe20000004100 */
[----:B------:R-:W-:Y:S06]  /*1620*/  BRA `(.L_x_8952) ;  /* 0x00000004009c7947 */ /* 0x000fec0003800000 */
.L_x_8951:
[----:B-----5:R-:W-:Y:S02]  /*1630*/  HADD2.F32 R100, -RZ, R88.H0_H0 ;  /* 0x20000058ff647230 */ /* 0x020fe40000004100 */
[----:B0-----:R-:W-:Y:S02]  /*1640*/  HADD2.F32 R106, -RZ, R90.H0_H0 ;  /* 0x2000005aff6a7230 */ /* 0x001fe40000004100 */
        /* <DEDUP_REMOVED lines=27> */
.L_x_8950:
[----:B------:R-:W-:Y:S05]  /*1800*/  BRA.U UP1, `(.L_x_8953) ;  /* 0x0000000101747547 */ /* 0x000fea000b800000 */
        /* <DEDUP_REMOVED lines=29> */
.L_x_8953:
[----:B0----5:R-:W-:Y:S02]  /*19e0*/  HADD2.F32 R12, -RZ, R88.H0_H0 ;  /* 0x20000058ff0c7230 */ /* 0x021fe40000004100 */
        /* <DEDUP_REMOVED lines=8> */
[----:B------:R-:W-:Y:S02]  /*1a70*/  HADD2.F32 R104, -RZ, R90.H1_H1 ;  /* 0x3000005aff687230 */ /* 0x000fe40000004100 */
[----:B------:R-:W-:Y:S01]  /*1a80*/  FADD.FTZ R106, R13, R100 ;  /* 0x000000640d6a7221 */ /* 0x000fe20000010000 */
[--C-:B------:R-:W-:Y:S02]  /*1a90*/  HADD2.F32 R105, -RZ, R91.reuse.H0_H0 ;  /* 0x2000005bff697230 */ /* 0x100fe40000004100 */
[----:B------:R-:W-:Y:S02]  /*1aa0*/  HADD2.F32 R108, -RZ, R91.H1_H1 ;  /* 0x3000005bff6c7230 */ /* 0x000fe40000004100 */
[----:B------:R-:W-:-:S02]  /*1ab0*/  HADD2.F32 R109, -RZ, R23.H1_H1 ;  /* 0x30000017ff6d7230 */ /* 0x000fc40000004100 */
[----:B------:R-:W-:Y:S02]  /*1ac0*/  HADD2.F32 R89, -RZ, R89.H1_H1 ;  /* 0x30000059ff597230 */ /* 0x000fe40000004100 */
[--C-:B------:R-:W-:Y:S02]  /*1ad0*/  HADD2.F32 R88, -RZ, R21.reuse.H0_H0 ;  /* 0x20000015ff587230 */ /* 0x100fe40000004100 */
[----:B------:R-:W-:Y:S01]  /*1ae0*/  FADD.FTZ R109, R109, R108 ;  /* 0x0000006c6d6d7221 */ /* 0x000fe20000010000 */
[----:B------:R-:W-:Y:S02]  /*1af0*/  HADD2.F32 R90, -RZ, R21.H1_H1 ;  /* 0x30000015ff5a7230 */ /* 0x000fe40000004100 */
        /* <DEDUP_REMOVED lines=26> */
.L_x_8952:
        /* <DEDUP_REMOVED lines=14> */
[----:B0----5:R-:W-:Y:S02]  /*1d80*/  HADD2.F32 R115, -RZ, R90.H0_H0 ;  /* 0x2000005aff737230 */ /* 0x021fe40000004100 */
[----:B------:R-:W-:Y:S02]  /*1d90*/  HADD2.F32 R116, -RZ, R91.H0_H0 ;  /* 0x2000005bff747230 */ /* 0x000fe40000004100 */
[--C-:B------:R-:W-:Y:S02]  /*1da0*/  HADD2.F32 R110, -RZ, R88.reuse.H0_H0 ;  /* 0x20000058ff6e7230 */ /* 0x100fe40000004100 */
[----:B------:R-:W-:Y:S02]  /*1db0*/  HADD2.F32 R113, -RZ, R88.H1_H1 ;  /* 0x30000058ff717230 */ /* 0x000fe40000004100 */
[--C-:B------:R-:W-:Y:S02]  /*1dc0*/  HADD2.F32 R112, -RZ, R89.reuse.H0_H0 ;  /* 0x20000059ff707230 */ /* 0x100fe40000004100 */
[----:B------:R-:W-:-:S02]  /*1dd0*/  HADD2.F32 R114, -RZ, R89.H1_H1 ;  /* 0x30000059ff727230 */ /* 0x000fc40000004100 */
[----:B------:R-:W-:Y:S02]  /*1de0*/  HADD2.F32 R90, -RZ, R90.H1_H1 ;  /* 0x3000005aff5a7230 */ /* 0x000fe40000004100 */
[----:B------:R-:W-:Y:S01]  /*1df0*/  HADD2.F32 R91, -RZ, R91.H1_H1 ;  /* 0x3000005bff5b7230 */ /* 0x000fe20000004100 */
[----:B------:R-:W-:Y:S06]  /*1e00*/  BRA `(.L_x_8956) ;  /* 0x00000004009c7947 */ /* 0x000fec0003800000 */
.L_x_8955:
[----:B-----5:R-:W-:Y:S02]  /*1e10*/  HADD2.F32 R110, -RZ, R88.H0_H0 ;  /* 0x20000058ff6e7230 */ /* 0x020fe40000004100 */
[----:B0-----:R-:W-:Y:S02]  /*1e20*/  HADD2.F32 R13, -RZ, R16.H0_H0 ;  /* 0x20000010ff0d7230 */ /* 0x001fe40000004100 */
        /* <DEDUP_REMOVED lines=9> */
[----:B------:R-:W-:Y:S02]  /*1ec0*/  HADD2.F32 R89, -RZ, R89.H1_H1 ;  /* 0x30000059ff597230 */ /* 0x000fe40000004100 */
[----:B------:R-:W-:Y:S02]  /*1ed0*/  HADD2.F32 R15, -RZ, R19.H0_H0 ;  /* 0x20000013ff0f7230 */ /* 0x000fe40000004100 */
[----:B------:R-:W-:-:S02]  /*1ee0*/  HADD2.F32 R90, -RZ, R90.H1_H1 ;  /* 0x3000005aff5a7230 */ /* 0x000fc40000004100 */
[----:B------:R-:W-:Y:S02]  /*1ef0*/  HADD2.F32 R91, -RZ, R91.H1_H1 ;  /* 0x3000005bff5b7230 */ /* 0x000fe40000004100 */
[----:B------:R-:W-:Y:S01]  /*1f00*/  FADD.FTZ R116, R15, R116 ;  /* 0x000000740f747221 */ /* 0x000fe20000010000 */
[----:B------:R-:W-:Y:S02]  /*1f10*/  HADD2.F32 R12, -RZ, R19.H1_H1 ;  /* 0x30000013ff0c7230 */ /* 0x000fe40000004100 */
        /* <DEDUP_REMOVED lines=12> */
.L_x_8954:
[----:B------:R-:W-:Y:S05]  /*1fe0*/  BRA.U UP1, `(.L_x_8957) ;  /* 0x0000000101747547 */ /* 0x000fea000b800000 */
        /* <DEDUP_REMOVED lines=29> */
.L_x_8957:
[----:B-----5:R-:W-:Y:S02]  /*21c0*/  HADD2.F32 R110, -RZ, R88.H0_H0 ;  /* 0x20000058ff6e7230 */ /* 0x020fe40000004100 */
[----:B0-----:R-:W-:Y:S02]  /*21d0*/  HADD2.F32 R13, -RZ, R20.H0_H0 ;  /* 0x20000014ff0d7230 */ /* 0x001fe40000004100 */
        /* <DEDUP_REMOVED lines=13> */
[--C-:B------:R-:W-:Y:S02]  /*22b0*/  HADD2.F32 R13, -RZ, R22.reuse.H0_H0 ;  /* 0x20000016ff0d7230 */ /* 0x100fe40000004100 */
[----:B------:R-:W-:Y:S02]  /*22c0*/  HADD2.F32 R15, -RZ, R22.H1_H1 ;  /* 0x30000016ff0f7230 */ /* 0x000fe40000004100 */
[----:B------:R-:W-:Y:S02]  /*22d0*/  HADD2.F32 R12, -RZ, R23.H0_H0 ;  /* 0x20000017ff0c7230 */ /* 0x000fe40000004100 */
[----:B------:R-:W-:Y:S01]  /*22e0*/  FADD.FTZ R88, R13, R88 ;  /* 0x000000580d587221 */ /* 0x000fe20000010000 */
[----:B------:R-:W-:Y:S02]  /*22f0*/  HADD2.F32 R91, -RZ, R91.H1_H1 ;  /* 0x3000005bff5b7230 */ /* 0x000fe40000004100 */
[----:B------:R-:W-:Y:S01]  /*2300*/  FADD.FTZ R90, R15, R90 ;  /* 0x0000005a0f5a7221 */ /* 0x000fe20000010000 */
[----:B------:R-:W-:-:S02]  /*2310*/  HADD2.F32 R112, -RZ, R23.H1_H1 ;  /* 0x30000017ff707230 */ /* 0x000fc40000004100 */
[----:B------:R-:W-:Y:S01]  /*2320*/  FADD.FTZ R12, R12, R89 ;  /* 0x000000590c0c7221 */ /* 0x000fe20000010000 */
[----:B------:R-:W-:Y:S02]  /*2330*/  HADD2.F32 R13, -RZ, R16.H0_H0 ;  /* 0x20000010ff0d7230 */ /* 0x000fe40000004100 */
[----:B------:R-:W-:Y:S02]  /*2340*/  HADD2.F32 R15, -RZ, R17.H0_H0 ;  /* 0x20000011ff0f7230 */ /* 0x000fe40000004100 */
[----:B------:R-:W-:Y:S01]  /*2350*/  FADD.FTZ R91, R112, R91 ;  /* 0x0000005b705b7221 */ /* 0x000fe20000010000 */
[--C-:B------:R-:W-:Y:S02]  /*2360*/  HADD2.F32 R89, -RZ, R19.reuse.H0_H0 ;  /* 0x20000013ff597230 */ /* 0x100fe40000004100 */
        /* <DEDUP_REMOVED lines=17> */
.L_x_8956:
        /* <DEDUP_REMOVED lines=130> */
.L_x_8959:
[----:B--23--:R-:W-:Y:S05]  /*2ca0*/  BSYNC.RECONVERGENT B0 ;  /* 0x0000000000007941 */ /* 0x00cfea0003800200 */
.L_x_8958:
        /* <DEDUP_REMOVED lines=15> */
.L_x_8961:
[----:B------:R-:W-:Y:S05]  /*2da0*/  BSYNC.RECONVERGENT B0 ;  /* 0x0000000000007941 */ /* 0x000fea0003800200 */
.L_x_8960:
        /* <DEDUP_REMOVED lines=44> */
[----:B------:R-:W-:-:S05]  /*3070*/  FSEL R119, R119, RZ, P3 ;  /* 0x000000ff77777208 */ /* 0x000fca0001800000 */
[----:B-1----:R-:W-:Y:S01]  /*3080*/  FADD.FTZ R89, R118, R119 ;  /* 0x0000007776597221 */ /* 0x002fe20000010000 */
[----:B------:R-:W-:Y:S01]  /*3090*/  FSEL R88, R117, RZ, !P3 ;  /* 0x000000ff75587208 */ /* 0x000fe20005800000 */
[----:B------:R-:W0:Y:S04]  /*30a0*/  LDC.64 R118, c[0x0][0x428] ;  /* 0x00010a00ff767b82 */ /* 0x000e280000000a00 */
        /* <DEDUP_REMOVED lines=42> */
[----:B------:R-:W-:Y:S01]  /*3350*/  FMUL.FTZ R2, R89, R3 ;  /* 0x0000000359027220 */ /* 0x000fe20000410000 */
[----:B------:R-:W-:Y:S01]  /*3360*/  F2FP.F16.F32.PACK_AB R6, R5, R6 ;  /* 0x000000060506723e */ /* 0x000fe200000000ff */
[C---:B------:R-:W-:Y:S01]  /*3370*/  FMUL.FTZ R5, R89.reuse, R10 ;  /* 0x0000000a59057220 */ /* 0x040fe20000410000 */
[----:B------:R-:W-:Y:S01]  /*3380*/  F2FP.F16.F32.PACK_AB R7, R8, R7 ;  /* 0x000000070807723e */ /* 0x000fe200000000ff */
        /* <DEDUP_REMOVED lines=9> */
[C---:B------:R-:W-:Y:S01]  /*3420*/  FMUL.FTZ R3, R89.reuse, R0 ;  /* 0x0000000059037220 */ /* 0x040fe20000410000 */
[----:B------:R-:W-:Y:S01]  /*3430*/  F2FP.F16.F32.PACK_AB R5, R8, R5 ;  /* 0x000000050805723e */ /* 0x000fe200000000ff */
        /* <DEDUP_REMOVED lines=9> */
[----:B------:R-:W-:-:S04]  /*34d0*/  IMAD.WIDE.U32 R120, R11, 0x10, R118 ;  /* 0x000000100b787825 */ /* 0x000fc800078e0076 */
[C---:B------:R-:W-:Y:S01]  /*34e0*/  FMUL.FTZ R11, R89.reuse, R98 ;  /* 0x00000062590b7220 */ /* 0x040fe20000410000 */
[C---:B------:R-:W-:Y:S01]  /*34f0*/  FMUL.FTZ R99, R89.reuse, R108 ;  /* 0x0000006c59637220 */ /* 0x040fe20000410000 */
[----:B------:R-:W-:Y:S01]  /*3500*/  FMUL.FTZ R98, R89, R109 ;  /* 0x0000006d59627220 */ /* 0x000fe20000410000 */
[----:B------:R-:W-:Y:S01]  /*3510*/  F2FP.F16.F32.PACK_AB R10, R91, R10 ;  /* 0x0000000a5b0a723e */ /* 0x000fe200000000ff */
[C---:B------:R-:W-:Y:S01]  /*3520*/  FMUL.FTZ R97, R89.reuse, R106 ;  /* 0x0000006a59617220 */ /* 0x040fe20000410000 */
[----:B------:R-:W-:Y:S01]  /*3530*/  F2FP.F16.F32.PACK_AB R9, R2, R9 ;  /* 0x000000090209723e */ /* 0x000fe200000000ff */
[C---:B------:R-:W-:Y:S01]  /*3540*/  FMUL.FTZ R96, R89.reuse, R107 ;  /* 0x0000006b59607220 */ /* 0x040fe20000410000 */
[----:B------:R-:W-:Y:S01]  /*3550*/  F2FP.F16.F32.PACK_AB R8, R0, R3 ;  /* 0x000000030008723e */ /* 0x000fe200000000ff */
[----:B------:R-:W0:Y:S01]  /*3560*/  @!P2 LDC.64 R94, c[0x0][0x3c8] ;  /* 0x0000f200ff5eab82 */ /* 0x000e220000000a00 */
        /* <DEDUP_REMOVED lines=12> */
[----:B------:R-:W-:Y:S01]  /*3630*/  F2FP.F16.F32.PACK_AB R99, R98, R99 ;  /* 0x000000636263723e */ /* 0x000fe200000000ff */
[----:B------:R-:W-:Y:S01]  /*3640*/  FMUL.FTZ R102, R89, R102 ;  /* 0x0000006659667220 */ /* 0x000fe20000410000 */
[----:B------:R-:W-:Y:S01]  /*3650*/  F2FP.F16.F32.PACK_AB R98, R96, R97 ;  /* 0x000000616062723e */ /* 0x000fe200000000ff */
[----:B------:R-:W-:Y:S01]  /*3660*/  FFMA.FTZ R11, R11, R74, R42 ;  /* 0x0000004a0b0b7223 */ /* 0x000fe2000001002a */
[----:B------:R-:W-:Y:S01]  /*3670*/  F2FP.F16.F32.PACK_AB R97, R2, R91 ;  /* 0x0000005b0261723e */ /* 0x000fe200000000ff */
[----:B------:R-:W-:Y:S01]  /*3680*/  FFMA.FTZ R102, R102, R75, R43 ;  /* 0x0000004b66667223 */ /* 0x000fe2000001002b */
[----:B------:R-:W-:Y:S01]  /*3690*/  F2FP.F16.F32.PACK_AB R96, R0, R3 ;  /* 0x000000030060723e */ /* 0x000fe200000000ff */
[----:B------:R-:W-:Y:S01]  /*36a0*/  IMAD.WIDE.U32 R124, R101, 0x10, R118 ;  /* 0x00000010657c7825 */ /* 0x000fe200078e0076 */
[----:B------:R-:W1:Y:S03]  /*36b0*/  LDC.64 R2, c[0x0][0x380] ;  /* 0x0000e000ff027b82 */ /* 0x000e660000000a00 */
        /* <DEDUP_REMOVED lines=18> */
[----:B------:R-:W-:-:S02]  /*37e0*/  F2FP.F16.F32.PACK_AB R103, R88, R103 ;  /* 0x000000675867723e */ /* 0x000fc400000000ff */
[----:B------:R-:W-:Y:S01]  /*37f0*/  F2FP.F16.F32.PACK_AB R102, R105, R102 ;  /* 0x000000666966723e */ /* 0x000fe200000000ff */
[----:B------:R-:W-:Y:S01]  /*3800*/  IMAD.WIDE.U32 R118, R111, 0x10, R118 ;  /* 0x000000106f767825 */ /* 0x000fe200078e0076 */
[----:B------:R-:W-:Y:S01]  /*3810*/  F2FP.F16.F32.PACK_AB R101, R114, R101 ;  /* 0x000000657265723e */ /* 0x000fe200000000ff */
[----:B------:R0:W-:Y:S01]  /*3820*/  @!P2 STG.E desc[UR6][R94.64], R89 ;  /* 0x000000595e00a986 */ /* 0x0001e2000c101906 */
[----:B------:R-:W-:Y:S02]  /*3830*/  F2FP.F16.F32.PACK_AB R100, R0, R91 ;  /* 0x0000005b0064723e */ /* 0x000fe400000000ff */
        /* <DEDUP_REMOVED lines=8> */
.L_x_8963:
        /* <DEDUP_REMOVED lines=12> */
.L_x_17983:


//--------------------- .text._ZN10layer_norm31ln_parallel_residual_fwd_kernelINS_13Kernel_traitsIf6__halfS2_S2_fjLj4096ELj1ELj1ELj4ELj16ENS_18Kernel_traits_baseILj4096EfS2_S2_S2_fjLj128EEEEELb1ELb0ELb0EEEvNS_9FwdParamsE --------------------------
	.section	.text._ZN10layer_norm31ln_parallel_residual_fwd_kernelINS_13Kernel_traitsIf6__halfS2_S2_fjLj4096ELj1ELj1ELj4ELj16ENS_18Kernel_traits_baseILj4096EfS2_S2_S2_fjLj128EEEEELb1ELb0ELb0EEEvNS_9FwdParamsE,"ax",@progbits
	.align	128
        .global         _ZN10layer_norm31ln_parallel_residual_fwd_kernelINS_13Kernel_traitsIf6__halfS2_S2_fjLj4096ELj1ELj1ELj4ELj16ENS_18Kernel_traits_baseILj4096EfS2_S2_S2_fjLj128EEEEELb1ELb0ELb0EEEvNS_9FwdParamsE
        .type           _ZN10layer_norm31ln_parallel_residual_fwd_kernelINS_13Kernel_traitsIf6__halfS2_S2_fjLj4096ELj1ELj1ELj4ELj16ENS_18Kernel_traits_baseILj4096EfS2_S2_S2_fjLj128EEEEELb1ELb0ELb0EEEvNS_9FwdParamsE,@function
        .size           _ZN10layer_norm31ln_parallel_residual_fwd_kernelINS_13Kernel_traitsIf6__halfS2_S2_fjLj4096ELj1ELj1ELj4ELj16ENS_18Kernel_traits_baseILj4096EfS2_S2_S2_fjLj128EEEEELb1ELb0ELb0EEEvNS_9FwdParamsE,(.L_x_17984 - _ZN10layer_norm31ln_parallel_residual_fwd_kernelINS_13Kernel_traitsIf6__halfS2_S2_fjLj4096ELj1ELj1ELj4ELj16ENS_18Kernel_traits_baseILj4096EfS2_S2_S2_fjLj128EEEEELb1ELb0ELb0EEEvNS_9FwdParamsE)
        .other          _ZN10layer_norm31ln_parallel_residual_fwd_kernelINS_13Kernel_traitsIf6__halfS2_S2_fjLj4096ELj1ELj1ELj4ELj16ENS_18Kernel_traits_baseILj4096EfS2_S2_S2_fjLj128EEEEELb1ELb0ELb0EEEvNS_9FwdParamsE,@"STO_CUDA_ENTRY STV_DEFAULT"
_ZN10layer_norm31ln_parallel_residual_fwd_kernelINS_13Kernel_traitsIf6__halfS2_S2_fjLj4096ELj1ELj1ELj4ELj16ENS_18Kernel_traits_baseILj4096EfS2_S2_S2_fjLj128EEEEELb1ELb0ELb0EEEvNS_9FwdParamsE:
.text._ZN10layer_norm31ln_parallel_residual_fwd_kernelINS_13Kernel_traitsIf6__halfS2_S2_fjLj4096ELj1ELj1ELj4ELj16ENS_18Kernel_traits_baseILj4096EfS2_S2_S2_fjLj128EEEEELb1ELb0ELb0EEEvNS_9FwdParamsE:
        /* <DEDUP_REMOVED lines=155> */
.L_x_8966:
        /* <DEDUP_REMOVED lines=86> */
.L_x_8965:
        /* <DEDUP_REMOVED lines=78> */
.L_x_8968:
        /* <DEDUP_REMOVED lines=85> */
.L_x_8967:
[----:B------:R-:W-:Y:S05]  /*1940*/  BSYNC.RECONVERGENT B0 ;  /* 0x0000000000007941 */ /* 0x000fea0003800200 */
.L_x_8964:
        /* <DEDUP_REMOVED lines=87> */
.L_x_9476:
        /* <DEDUP_REMOVED lines=40> */
.L_x_8974:
        /* <DEDUP_REMOVED lines=13> */
.L_x_8976:
[----:B------:R-:W-:Y:S05]  /*2210*/  BSYNC.RECONVERGENT B2 ;  /* 0x0000000000027941 */ /* 0x000fea0003800200 */
.L_x_8975:
        /* <DEDUP_REMOVED lines=43> */
.L_x_8973:
[----:B------:R-:W-:Y:S05]  /*24d0*/  BSYNC.RECONVERGENT B1 ;  /* 0x0000000000017941 */ /* 0x000fea0003800200 */
.L_x_8972:
        /* <DEDUP_REMOVED lines=10> */
[----:B------:R-:W-:-:S02]  /*2580*/  IMAD.MOV.U32 R174, RZ, RZ, 0x2 ;  /* 0x00000002ffae7424 */ /* 0x000fc400078e00ff */
[----:B-1----:R-:W-:Y:S01]  /*2590*/  FMUL.FTZ R169, R169, R182 ;  /* 0x000000b6a9a97220 */ /* 0x002fe20000410000 */
[----:B--2---:R-:W-:-:S04]  /*25a0*/  FSETP.GTU.FTZ.AND P2, PT, R11, R180, PT ;  /* 0x000000b40b00720b */ /* 0x004fc80003f5c000 */
[----:B------:R-:W-:Y:S02]  /*25b0*/  FSEL R11, R169, RZ, !P2 ;  /* 0x000000ffa90b7208 */ /* 0x000fe40005000000 */
        /* <DEDUP_REMOVED lines=14> */
.L_x_8979:
        /* <DEDUP_REMOVED lines=13> */
.L_x_8981:
[----:B------:R-:W-:Y:S05]  /*2770*/  BSYNC.RECONVERGENT B2 ;  /* 0x0000000000027941 */ /* 0x000fea0003800200 */
.L_x_8980:
        /* <DEDUP_REMOVED lines=43> */
.L_x_8978:
[----:B------:R-:W-:Y:S05]  /*2a30*/  BSYNC.RECONVERGENT B1 ;  /* 0x0000000000017941 */ /* 0x000fea0003800200 */
.L_x_8977:
[----:B------:R-:W-:Y:S01]  /*2a40*/  I2FP.F32.U32 R171, R14 ;  /* 0x0000000e00ab7245 */ /* 0x000fe20000201000 */
[----:B------:R-:W-:Y:S01]  /*2a50*/  HADD2.F32 R183, -RZ, R164.H1_H1 ;  /* 0x300000a4ffb77230 */ /* 0x000fe20000004100 */
[----:B------:R-:W-:Y:S01]  /*2a60*/  ISETP.NE.AND P3, PT, R174, 0x1, PT ;  /* 0x00000001ae00780c */ /* 0x000fe20003f65270 */
[----:B------:R-:W-:Y:S01]  /*2a70*/  @P1 HADD2.F32 R14, -RZ, R160.H1_H1 ;  /* 0x300000a0ff0e1230 */ /* 0x000fe20000004100 */
[----:B------:R-:W-:Y:S01]  /*2a80*/  LOP3.LUT R10, R10, 0xfffffff7, RZ, 0xc0, !PT ;  /* 0xfffffff70a0a7812 */ /* 0x000fe200078ec0ff */
[----:B------:R-:W-:Y:S01]  /*2a90*/  FFMA.FTZ R171, R171, R178, 1.1641532182693481445e-10 ;  /* 0x2f000000abab7423 */ /* 0x000fe200000100b2 */
[----:B------:R-:W-:Y:S01]  /*2aa0*/  FMUL.FTZ R183, R183, R182 ;  /* 0x000000b6b7b77220 */ /* 0x000fe20000410000 */
[----:B------:R-:W-:Y:S01]  /*2ab0*/  BSSY.RECONVERGENT B1, `(.L_x_8982) ;  /* 0x000004b000017945 */ /* 0x000fe20003800200 */
[----:B------:R-:W-:Y:S02]  /*2ac0*/  HFMA2 R164, -RZ, RZ, 0, 1.1920928955078125e-07 ;  /* 0x00000002ffa47431 */ /* 0x000fe400000001ff */
        /* <DEDUP_REMOVED lines=16> */
.L_x_8984:
        /* <DEDUP_REMOVED lines=13> */
.L_x_8986:
[----:B------:R-:W-:Y:S05]  /*2ca0*/  BSYNC.RECONVERGENT B2 ;  /* 0x0000000000027941 */ /* 0x000fea0003800200 */
.L_x_8985:
        /* <DEDUP_REMOVED lines=43> */
.L_x_8983:
[----:B------:R-:W-:Y:S05]  /*2f60*/  BSYNC.RECONVERGENT B1 ;  /* 0x0000000000017941 */ /* 0x000fea0003800200 */
.L_x_8982:
[----:B------:R-:W-:Y:S01]  /*2f70*/  I2FP.F32.U32 R171, R14 ;  /* 0x0000000e00ab7245 */ /* 0x000fe20000201000 */
[----:B------:R-:W-:Y:S01]  /*2f80*/  HADD2.F32 R183, -RZ, R165.H0_H0 ;  /* 0x200000a5ffb77230 */ /* 0x000fe20000004100 */
[----:B------:R-:W-:Y:S01]  /*2f90*/  ISETP.NE.AND P3, PT, R164, 0x1, PT ;  /* 0x00000001a400780c */ /* 0x000fe20003f65270 */
[----:B------:R-:W-:Y:S01]  /*2fa0*/  @P1 HADD2.F32 R14, -RZ, R161.H0_H0 ;  /* 0x200000a1ff0e1230 */ /* 0x000fe20000004100 */
        /* <DEDUP_REMOVED lines=21> */
.L_x_8989:
        /* <DEDUP_REMOVED lines=13> */
.L_x_8991:
[----:B------:R-:W-:Y:S05]  /*31d0*/  BSYNC.RECONVERGENT B2 ;  /* 0x0000000000027941 */ /* 0x000fea0003800200 */
.L_x_8990:
        /* <DEDUP_REMOVED lines=43> */
.L_x_8988:
[----:B------:R-:W-:Y:S05]  /*3490*/  BSYNC.RECONVERGENT B1 ;  /* 0x0000000000017941 */ /* 0x000fea0003800200 */
.L_x_8987:
        /* <DEDUP_REMOVED lines=25> */
.L_x_8994:
        /* <DEDUP_REMOVED lines=13> */
.L_x_8996:
[----:B------:R-:W-:Y:S05]  /*3700*/  BSYNC.RECONVERGENT B2 ;  /* 0x0000000000027941 */ /* 0x000fea0003800200 */
.L_x_8995:
        /* <DEDUP_REMOVED lines=43> */
.L_x_8993:
[----:B------:R-:W-:Y:S05]  /*39c0*/  BSYNC.RECONVERGENT B1 ;  /* 0x0000000000017941 */ /* 0x000fea0003800200 */
.L_x_8992:
        /* <DEDUP_REMOVED lines=23> */
.L_x_8999:
        /* <DEDUP_REMOVED lines=13> */
.L_x_9001:
[----:B------:R-:W-:Y:S05]  /*3c10*/  BSYNC.RECONVERGENT B2 ;  /* 0x0000000000027941 */ /* 0x000fea0003800200 */
.L_x_9000:
        /* <DEDUP_REMOVED lines=43> */
.L_x_8998:
[----:B------:R-:W-:Y:S05]  /*3ed0*/  BSYNC.RECONVERGENT B1 ;  /* 0x0000000000017941 */ /* 0x000fea0003800200 */
.L_x_8997:
        /* <DEDUP_REMOVED lines=8> */
[----:B------:R-:W-:-:S04]  /*3f60*/  FSETP.GTU.FTZ.AND P3, PT, R165, R180, PT ;  /* 0x000000b4a500720b */ /* 0x000fc80003f7c000 */
        /* <DEDUP_REMOVED lines=14> */
.L_x_9004:
        /* <DEDUP_REMOVED lines=13> */
.L_x_9006:
[----:B------:R-:W-:Y:S05]  /*4120*/  BSYNC.RECONVERGENT B2 ;  /* 0x0000000000027941 */ /* 0x000fea0003800200 */
.L_x_9005:
        /* <DEDUP_REMOVED lines=43> */
.L_x_9003:
[----:B------:R-:W-:Y:S05]  /*43e0*/  BSYNC.RECONVERGENT B1 ;  /* 0x0000000000017941 */ /* 0x000fea0003800200 */
.L_x_9002:
        /* <DEDUP_REMOVED lines=23> */
.L_x_9009:
        /* <DEDUP_REMOVED lines=13> */
.L_x_9011:
[----:B------:R-:W-:Y:S05]  /*4630*/  BSYNC.RECONVERGENT B2 ;  /* 0x0000000000027941 */ /* 0x000fea0003800200 */
.L_x_9010:
        /* <DEDUP_REMOVED lines=43> */
.L_x_9008:
[----:B------:R-:W-:Y:S05]  /*48f0*/  BSYNC.RECONVERGENT B1 ;  /* 0x0000000000017941 */ /* 0x000fea0003800200 */
.L_x_9007:
        /* <DEDUP_REMOVED lines=9> */
[----:B------:R-:W-:-:S03]  /*4990*/  PLOP3.LUT P5, PT, P5, PT, PT, 0x8, 0x80 ;  /* 0x000000000080781c */ /* 0x000fc60002fae170 */
[----:B------:R-:W-:Y:S01]  /*49a0*/  @P1 FADD.FTZ R223, R164, R223 ;  /* 0x000000dfa4df1221 */ /* 0x000fe20000010000 */
[----:B------:R-:W-:-:S04]  /*49b0*/  PRMT R164, R169, 0x5410, R172 ;  /* 0x00005410a9a47816 */ /* 0x000fc800000000ac */
[----:B------:R-:W-:-:S04]  /*49c0*/  F2FP.F16.F32.PACK_AB R167, RZ, R223 ;  /* 0x000000dfffa7723e */ /* 0x000fc800000000ff */
[----:B------:R-:W-:Y:S01]  /*49d0*/  PRMT R167, R186, 0x5410, R167 ;  /* 0x00005410baa77816 */ /* 0x000fe200000000a7 */
[----:B------:R-:W-:Y:S06]  /*49e0*/  BRA `(.L_x_9012) ;  /* 0x0000005000707947 */ /* 0x000fec0003800000 */
.L_x_8971:
        /* <DEDUP_REMOVED lines=16> */
.L_x_9015:
        /* <DEDUP_REMOVED lines=13> */
.L_x_9017:
[----:B------:R-:W-:Y:S05]  /*4bc0*/  BSYNC.RECONVERGENT B2 ;  /* 0x0000000000027941 */ /* 0x000fea0003800200 */
.L_x_9016:
        /* <DEDUP_REMOVED lines=42> */
.L_x_9014:
[----:B------:R-:W-:Y:S05]  /*4e70*/  BSYNC.RECONVERGENT B1 ;  /* 0x0000000000017941 */ /* 0x000fea0003800200 */
.L_x_9013:
[----:B0-----:R-:W0:Y:S01]  /*4e80*/  LDC R0, c[0x0][0x404] ;  /* 0x00010100ff007b82 */ /* 0x001e220000000800 */
[----:B------:R-:W-:Y:S01]  /*4e90*/  I2FP.F32.U32 R5, R2 ;  /* 0x0000000200057245 */ /* 0x000fe20000201000 */
[----:B------:R-:W-:Y:S01]  /*4ea0*/  IMAD.MOV.U32 R182, RZ, RZ, 0x2f800000 ;  /* 0x2f800000ffb67424 */ /* 0x000fe200078e00ff */
[----:B------:R-:W-:Y:S01]  /*4eb0*/  ISETP.NE.AND P3, PT, R4, 0x1, PT ;  /* 0x000000010400780c */ /* 0x000fe20003f65270 */
[----:B-----5:R-:W-:Y:S01]  /*4ec0*/  HADD2.F32 R7, -RZ, R164.H0_H0 ;  /* 0x200000a4ff077230 */ /* 0x020fe20000004100 */
[----:B------:R-:W-:Y:S01]  /*4ed0*/  LOP3.LUT R10, R10, 0xffffffef, RZ, 0xc0, !PT ;  /* 0xffffffef0a0a7812 */ /* 0x000fe200078ec0ff */
[----:B------:R-:W-:Y:S01]  /*4ee0*/  FFMA.FTZ R5, R5, R182, 1.1641532182693481445e-10 ;  /* 0x2f00000005057423 */ /* 0x000fe200000100b6 */
[----:B------:R-:W-:Y:S01]  /*4ef0*/  BSSY.RECONVERGENT B1, `(.L_x_9018) ;  /* 0x000004b000017945 */ /* 0x000fe20003800200 */
[----:B------:R-:W1:Y:S01]  /*4f00*/  LDC R180, c[0x0][0x408] ;  /* 0x00010200ffb47b82 */ /* 0x000e620000000800 */
[----:B------:R-:W-:Y:S02]  /*4f10*/  IMAD.MOV.U32 R6, RZ, RZ, 0x2 ;  /* 0x00000002ff067424 */ /* 0x000fe400078e00ff */
        /* <DEDUP_REMOVED lines=15> */
.L_x_9020:
        /* <DEDUP_REMOVED lines=13> */
.L_x_9022:
[----:B------:R-:W-:Y:S05]  /*50e0*/  BSYNC.RECONVERGENT B2 ;  /* 0x0000000000027941 */ /* 0x000fea0003800200 */
.L_x_9021:
        /* <DEDUP_REMOVED lines=43> */
.L_x_9019:
[----:B------:R-:W-:Y:S05]  /*53a0*/  BSYNC.RECONVERGENT B1 ;  /* 0x0000000000017941 */ /* 0x000fea0003800200 */
.L_x_9018:
        /* <DEDUP_REMOVED lines=8> */
[----:B------:R-:W-:-:S03]  /*5430*/  @P1 HADD2.F32 R5, -RZ, R160.H0_H0 ;  /* 0x200000a0ff051230 */ /* 0x000fc60000004100 */
        /* <DEDUP_REMOVED lines=16> */
.L_x_9025:
        /* <DEDUP_REMOVED lines=13> */
.L_x_9027:
[----:B------:R-:W-:Y:S05]  /*5610*/  BSYNC.RECONVERGENT B2 ;  /* 0x0000000000027941 */ /* 0x000fea0003800200 */
.L_x_9026:
        /* <DEDUP_REMOVED lines=43> */
.L_x_9024:
[----:B------:R-:W-:Y:S05]  /*58d0*/  BSYNC.RECONVERGENT B1 ;  /* 0x0000000000017941 */ /* 0x000fea0003800200 */
.L_x_9023:
        /* <DEDUP_REMOVED lines=22> */
.L_x_9030:
        /* <DEDUP_REMOVED lines=13> */
.L_x_9032:
[----:B------:R-:W-:Y:S05]  /*5b10*/  BSYNC.RECONVERGENT B2 ;  /* 0x0000000000027941 */ /* 0x000fea0003800200 */
.L_x_9031:
        /* <DEDUP_REMOVED lines=43> */
.L_x_9029:
[----:B------:R-:W-:Y:S05]  /*5dd0*/  BSYNC.RECONVERGENT B1 ;  /* 0x0000000000017941 */ /* 0x000fea0003800200 */
.L_x_9028:
        /* <DEDUP_REMOVED lines=25> */
.L_x_9035:
        /* <DEDUP_REMOVED lines=13> */
.L_x_9037:
[----:B------:R-:W-:Y:S05]  /*6040*/  BSYNC.RECONVERGENT B2 ;  /* 0x0000000000027941 */ /* 0x000fea0003800200 */
.L_x_9036:
        /* <DEDUP_REMOVED lines=43> */
.L_x_9034:
[----:B------:R-:W-:Y:S05]  /*6300*/  BSYNC.RECONVERGENT B1 ;  /* 0x0000000000017941 */ /* 0x000fea0003800200 */
.L_x_9033:
        /* <DEDUP_REMOVED lines=22> */
.L_x_9040:
        /* <DEDUP_REMOVED lines=13> */
.L_x_9042:
[----:B------:R-:W-:Y:S05]  /*6540*/  BSYNC.RECONVERGENT B2 ;  /* 0x0000000000027941 */ /* 0x000fea0003800200 */
.L_x_9041:
        /* <DEDUP_REMOVED lines=43> */
.L_x_9039:
[----:B------:R-:W-:Y:S05]  /*6800*/  BSYNC.RECONVERGENT B1 ;  /* 0x0000000000017941 */ /* 0x000fea0003800200 */
.L_x_9038:
        /* <DEDUP_REMOVED lines=25> */
.L_x_9045:
        /* <DEDUP_REMOVED lines=13> */
.L_x_9047:
[----:B------:R-:W-:Y:S05]  /*6a70*/  BSYNC.RECONVERGENT B2 ;  /* 0x0000000000027941 */ /* 0x000fea0003800200 */
.L_x_9046:
        /* <DEDUP_REMOVED lines=43> */
.L_x_9044:
[----:B------:R-:W-:Y:S05]  /*6d30*/  BSYNC.RECONVERGENT B1 ;  /* 0x0000000000017941 */ /* 0x000fea0003800200 */
.L_x_9043:
        /* <DEDUP_REMOVED lines=22> */
.L_x_9050:
        /* <DEDUP_REMOVED lines=13> */
.L_x_9052:
[----:B------:R-:W-:Y:S05]  /*6f70*/  BSYNC.RECONVERGENT B2 ;  /* 0x0000000000027941 */ /* 0x000fea0003800200 */
.L_x_9051:
        /* <DEDUP_REMOVED lines=43> */
.L_x_9049:
[----:B------:R-:W-:Y:S05]  /*7230*/  BSYNC.RECONVERGENT B1 ;  /* 0x0000000000017941 */ /* 0x000fea0003800200 */
.L_x_9048:
        /* <DEDUP_REMOVED lines=25> */
.L_x_9055:
        /* <DEDUP_REMOVED lines=13> */
.L_x_9057:
[----:B------:R-:W-:Y:S05]  /*74a0*/  BSYNC.RECONVERGENT B2 ;  /* 0x0000000000027941 */ /* 0x000fea0003800200 */
.L_x_9056:
        /* <DEDUP_REMOVED lines=43> */
.L_x_9054:
[----:B------:R-:W-:Y:S05]  /*7760*/  BSYNC.RECONVERGENT B1 ;  /* 0x0000000000017941 */ /* 0x000fea0003800200 */
.L_x_9053:
        /* <DEDUP_REMOVED lines=20> */
.L_x_9060:
        /* <DEDUP_REMOVED lines=13> */
.L_x_9062:
[----:B------:R-:W-:Y:S05]  /*7980*/  BSYNC.RECONVERGENT B2 ;  /* 0x0000000000027941 */ /* 0x000fea0003800200 */
.L_x_9061:
        /* <DEDUP_REMOVED lines=43> */
.L_x_9059:
[----:B------:R-:W-:Y:S05]  /*7c40*/  BSYNC.RECONVERGENT B1 ;  /* 0x0000000000017941 */ /* 0x000fea0003800200 */
.L_x_9058:
[----:B------:R-:W-:Y:S01]  /*7c50*/  I2FP.F32.U32 R5, R5 ;  /* 0x0000000500057245 */ /* 0x000fe20000201000 */
[----:B------:R-:W-:Y:S01]  /*7c60*/  HADD2.F32 R165, -RZ, R158.H0_H0 ;  /* 0x2000009effa57230 */ /* 0x000fe20000004100 */
[----:B------:R-:W-:Y:S01]  /*7c70*/  BSSY.RECONVERGENT B1, `(.L_x_9063) ;  /* 0x0000050000017945 */ /* 0x000fe20003800200 */
[----:B------:R-:W-:Y:S02]  /*7c80*/  @P1 HADD2.F32 R203, -RZ, R162.H0_H0 ;  /* 0x200000a2ffcb1230 */ /* 0x000fe40000004100 */
        /* <DEDUP_REMOVED lines=21> */
.L_x_9065:
        /* <DEDUP_REMOVED lines=13> */
.L_x_9067:
[----:B------:R-:W-:Y:S05]  /*7eb0*/  BSYNC.RECONVERGENT B2 ;  /* 0x0000000000027941 */ /* 0x000fea0003800200 */
.L_x_9066:
        /* <DEDUP_REMOVED lines=43> */
.L_x_9064:
[----:B------:R-:W-:Y:S05]  /*8170*/  BSYNC.RECONVERGENT B1 ;  /* 0x0000000000017941 */ /* 0x000fea0003800200 */
.L_x_9063:
[----:B------:R-:W-:Y:S01]  /*8180*/  I2FP.F32.U32 R165, R2 ;  /* 0x0000000200a57245 */ /* 0x000fe20000201000 */
[----:B------:R-:W-:Y:S01]  /*8190*/  HADD2.F32 R171, -RZ, R166.H1_H1 ;  /* 0x300000a6ffab7230 */ /* 0x000fe20000004100 */
        /* <DEDUP_REMOVED lines=18> */
.L_x_9070:
        /* <DEDUP_REMOVED lines=13> */
.L_x_9072:
[----:B------:R-:W-:Y:S05]  /*8390*/  BSYNC.RECONVERGENT B2 ;  /* 0x0000000000027941 */ /* 0x000fea0003800200 */
.L_x_9071:
        /* <DEDUP_REMOVED lines=43> */
.L_x_9069:
[----:B------:R-:W-:Y:S05]  /*8650*/  BSYNC.RECONVERGENT B1 ;  /* 0x0000000000017941 */ /* 0x000fea0003800200 */
.L_x_9068:
        /* <DEDUP_REMOVED lines=25> */
.L_x_9075:
        /* <DEDUP_REMOVED lines=13> */
.L_x_9077:
[----:B------:R-:W-:Y:S05]  /*88c0*/  BSYNC.RECONVERGENT B2 ;  /* 0x0000000000027941 */ /* 0x000fea0003800200 */
.L_x_9076:
        /* <DEDUP_REMOVED lines=43> */
.L_x_9074:
[----:B------:R-:W-:Y:S05]  /*8b80*/  BSYNC.RECONVERGENT B1 ;  /* 0x0000000000017941 */ /* 0x000fea0003800200 */
.L_x_9073:
        /* <DEDUP_REMOVED lines=20> */
.L_x_9080:
        /* <DEDUP_REMOVED lines=13> */
.L_x_9082:
[----:B------:R-:W-:Y:S05]  /*8da0*/  BSYNC.RECONVERGENT B2 ;  /* 0x0000000000027941 */ /* 0x000fea0003800200 */
.L_x_9081:
        /* <DEDUP_REMOVED lines=43> */
.L_x_9079:
[----:B------:R-:W-:Y:S05]  /*9060*/  BSYNC.RECONVERGENT B1 ;  /* 0x0000000000017941 */ /* 0x000fea0003800200 */
.L_x_9078:
[----:B------:R-:W-:Y:S01]  /*9070*/  I2FP.F32.U32 R165, R14 ;  /* 0x0000000e00a57245 */ /* 0x000fe20000201000 */
[----:B------:R-:W-:Y:S01]  /*9080*/  HADD2.F32 R171, -RZ, R159.H0_H0 ;  /* 0x2000009fffab7230 */ /* 0x000fe20000004100 */
[----:B------:R-:W-:Y:S01]  /*9090*/  BSSY.RECONVERGENT B1, `(.L_x_9083) ;  /* 0x0000051000017945 */ /* 0x000fe20003800200 */
[----:B------:R-:W-:Y:S02]  /*90a0*/  @P1 HADD2.F32 R209, -RZ, R163.H0_H0 ;  /* 0x200000a3ffd11230 */ /* 0x000fe40000004100 */
        /* <DEDUP_REMOVED lines=22> */
.L_x_9085:
        /* <DEDUP_REMOVED lines=13> */
.L_x_9087:
[----:B------:R-:W-:Y:S05]  /*92e0*/  BSYNC.RECONVERGENT B2 ;  /* 0x0000000000027941 */ /* 0x000fea0003800200 */
.L_x_9086:
        /* <DEDUP_REMOVED lines=43> */
.L_x_9084:
[----:B------:R-:W-:Y:S05]  /*95a0*/  BSYNC.RECONVERGENT B1 ;  /* 0x0000000000017941 */ /* 0x000fea0003800200 */
.L_x_9083:
        /* <DEDUP_REMOVED lines=20> */
.L_x_9090:
        /* <DEDUP_REMOVED lines=15> */
.L_x_9092:
[----:B------:R-:W-:Y:S05]  /*97e0*/  BSYNC.RECONVERGENT B2 ;  /* 0x0000000000027941 */ /* 0x000fea0003800200 */
.L_x_9091:
        /* <DEDUP_REMOVED lines=43> */
.L_x_9089:
[----:B------:R-:W-:Y:S05]  /*9aa0*/  BSYNC.RECONVERGENT B1 ;  /* 0x0000000000017941 */ /* 0x000fea0003800200 */
.L_x_9088:
        /* <DEDUP_REMOVED lines=10> */
[----:B------:R-:W-:-:S03]  /*9b50*/  SEL R0, RZ, 0x1, P6 ;  /* 0x00000001ff007807 */ /* 0x000fc60003000000 */
[----:B------:R-:W-:-:S04]  /*9b60*/  FADD.FTZ R188, R188, R167 ;  /* 0x000000a7bcbc7221 */ /* 0x000fc80000010000 */
[----:B------:R-:W-:Y:S01]  /*9b70*/  @P1 FADD.FTZ R223, R223, R188 ;  /* 0x000000bcdfdf1221 */ /* 0x000fe20000010000 */
[----:B------:R-:W-:-:S04]  /*9b80*/  @!P1 MOV R223, R188 ;  /* 0x000000bc00df9202 */ /* 0x000fc80000000f00 */
[----:B------:R-:W-:-:S04]  /*9b90*/  F2FP.F16.F32.PACK_AB R167, RZ, R223 ;  /* 0x000000dfffa7723e */ /* 0x000fc800000000ff */
[----:B------:R-:W-:-:S07]  /*9ba0*/  PRMT R167, R176, 0x5410, R167 ;  /* 0x00005410b0a77816 */ /* 0x000fce00000000a7 */
.L_x_9012:
        /* <DEDUP_REMOVED lines=43> */
.L_x_9093:
[----:B------:R-:W-:Y:S02]  /*9e60*/  IMAD.MOV.U32 R172, RZ, RZ, R168 ;  /* 0x000000ffffac7224 */ /* 0x000fe400078e00a8 */
[----:B------:R-:W-:-:S07]  /*9e70*/  VIADD R168, R26, 0x80 ;  /* 0x000000801aa87836 */ /* 0x000fce0000000000 */
.L_x_8970:
[----:B------:R-:W-:Y:S05]  /*9e80*/  BSYNC.RECONVERGENT B0 ;  /* 0x0000000000007941 */ /* 0x000fea0003800200 */
.L_x_8969:
        /* <DEDUP_REMOVED lines=35> */
.L_x_9099:
        /* <DEDUP_REMOVED lines=13> */
.L_x_9101:
[----:B------:R-:W-:Y:S05]  /*a190*/  BSYNC.RECONVERGENT B2 ;  /* 0x0000000000027941 */ /* 0x000fea0003800200 */
.L_x_9100:
        /* <DEDUP_REMOVED lines=43> */
.L_x_9098:
[----:B------:R-:W-:Y:S05]  /*a450*/  BSYNC.RECONVERGENT B1 ;  /* 0x0000000000017941 */ /* 0x000fea0003800200 */
.L_x_9097:
[----:B------:R-:W0:Y:S01]  /*a460*/  LDC R180, c[0x0][0x404] ;  /* 0x00010100ffb47b82 */ /* 0x000e220000000800 */
        /* <DEDUP_REMOVED lines=10> */
[----:B0-----:R-:W-:-:S04]  /*a510*/  FSETP.GTU.FTZ.AND P2, PT, R3, R180, PT ;  /* 0x000000b40300720b */ /* 0x001fc80003f5c000 */
        /* <DEDUP_REMOVED lines=13> */
.L_x_9104:
        /* <DEDUP_REMOVED lines=13> */
.L_x_9106:
[----:B------:R-:W-:Y:S05]  /*a6c0*/  BSYNC.RECONVERGENT B2 ;  /* 0x0000000000027941 */ /* 0x000fea0003800200 */
.L_x_9105:
        /* <DEDUP_REMOVED lines=43> */
.L_x_9103:
[----:B------:R-:W-:Y:S05]  /*a980*/  BSYNC.RECONVERGENT B1 ;  /* 0x0000000000017941 */ /* 0x000fea0003800200 */
.L_x_9102:
[----:B------:R-:W-:Y:S01]  /*a990*/  I2FP.F32.U32 R3, R2 ;  /* 0x0000000200037245 */ /* 0x000fe20000201000 */
[----:B------:R-:W-:Y:S01]  /*a9a0*/  HADD2.F32 R5, -RZ, R156.H0_H0 ;  /* 0x2000009cff057230 */ /* 0x000fe20000004100 */
[----:B------:R-:W-:Y:S01]  /*a9b0*/  ISETP.NE.AND P3, PT, R6, 0x1, PT ;  /* 0x000000010600780c */ /* 0x000fe20003f65270 */
[----:B------:R-:W-:Y:S01]  /*a9c0*/  BSSY.RECONVERGENT B1, `(.L_x_9107) ;  /* 0x000004f000017945 */ /* 0x000fe20003800200 */
[----:B------:R-:W-:Y:S02]  /*a9d0*/  IMAD.MOV.U32 R4, RZ, RZ, 0x2 ;  /* 0x00000002ff047424 */ /* 0x000fe400078e00ff */
[----:B------:R-:W-:Y:S01]  /*a9e0*/  FFMA.FTZ R3, R3, R184, 1.1641532182693481445e-10 ;  /* 0x2f00000003037423 */ /* 0x000fe200000100b8 */
[----:B------:R-:W-:-:S04]  /*a9f0*/  FMUL.FTZ R5, R5, R182 ;  /* 0x000000b605057220 */ /* 0x000fc80000410000 */
[----:B------:R-:W-:-:S04]  /*aa00*/  FSETP.GTU.FTZ.AND P2, PT, R3, R180, PT ;  /* 0x000000b40300720b */ /* 0x000fc80003f5c000 */
[----:B------:R-:W-:Y:S01]  /*aa10*/  FSEL R3, R5, RZ, !P2 ;  /* 0x000000ff05037208 */ /* 0x000fe20005000000 */
[----:B------:R-:W-:Y:S01]  /*aa20*/  @P1 HADD2.F32 R5, -RZ, R160.H0_H0 ;  /* 0x200000a0ff051230 */ /* 0x000fe20000004100 */
        /* <DEDUP_REMOVED lines=15> */
.L_x_9109:
        /* <DEDUP_REMOVED lines=13> */
.L_x_9111:
[----:B------:R-:W-:Y:S05]  /*abf0*/  BSYNC.RECONVERGENT B2 ;  /* 0x0000000000027941 */ /* 0x000fea0003800200 */
.L_x_9110:
        /* <DEDUP_REMOVED lines=43> */
.L_x_9108:
[----:B------:R-:W-:Y:S05]  /*aeb0*/  BSYNC.RECONVERGENT B1 ;  /* 0x0000000000017941 */ /* 0x000fea0003800200 */
.L_x_9107:
[----:B------:R-:W-:Y:S01]  /*aec0*/  I2FP.F32.U32 R5, R0 ;  /* 0x0000000000057245 */ /* 0x000fe20000201000 */
[----:B------:R-:W-:Y:S01]  /*aed0*/  HADD2.F32 R7, -RZ, R164.H1_H1 ;  /* 0x300000a4ff077230 */ /* 0x000fe20000004100 */
        /* <DEDUP_REMOVED lines=20> */
.L_x_9114:
        /* <DEDUP_REMOVED lines=13> */
.L_x_9116:
[----:B------:R-:W-:Y:S05]  /*b0f0*/  BSYNC.RECONVERGENT B2 ;  /* 0x0000000000027941 */ /* 0x000fea0003800200 */
.L_x_9115:
        /* <DEDUP_REMOVED lines=43> */
.L_x_9113:
[----:B------:R-:W-:Y:S05]  /*b3b0*/  BSYNC.RECONVERGENT B1 ;  /* 0x0000000000017941 */ /* 0x000fea0003800200 */
.L_x_9112:
        /* <DEDUP_REMOVED lines=25> */
.L_x_9119:
        /* <DEDUP_REMOVED lines=13> */
.L_x_9121:
[----:B------:R-:W-:Y:S05]  /*b620*/  BSYNC.RECONVERGENT B2 ;  /* 0x0000000000027941 */ /* 0x000fea0003800200 */
.L_x_9120:
[----:B------:R-:W-:Y:S01]  /*b630*/  IMAD.WIDE.U32 R16, R23, -0x326172a9, RZ ;  /* 0xcd9e8d5717107825 */ /* 0x000fe200078e00ff */
[----:B------:R-:W-:-:S03]  /*b640*/  LOP3.LUT R4, R13, UR9, R7, 0x96, !PT ;  /* 0x000000090d047c12 */ /* 0x000fc6000f8e9607 */
[----:B------:R-:W-:Y:S01]  /*b650*/  IMAD.MOV.U32 R0, RZ, RZ, R174 ;  /* 0x000000ffff007224 */ /* 0x000fe200078e00ae */
        /* <DEDUP_REMOVED lines=40> */
.L_x_9118:
[----:B------:R-:W-:Y:S05]  /*b8e0*/  BSYNC.RECONVERGENT B1 ;  /* 0x0000000000017941 */ /* 0x000fea0003800200 */
.L_x_9117:
[----:B------:R-:W-:Y:S01]  /*b8f0*/  I2FP.F32.U32 R5, R0 ;  /* 0x0000000000057245 */ /* 0x000fe20000201000 */
[----:B------:R-:W-:Y:S01]  /*b900*/  HADD2.F32 R7, -RZ, R165.H0_H0 ;  /* 0x200000a5ff077230 */ /* 0x000fe20000004100 */
        /* <DEDUP_REMOVED lines=20> */
.L_x_9124:
        /* <DEDUP_REMOVED lines=13> */
.L_x_9126:
[----:B------:R-:W-:Y:S05]  /*bb20*/  BSYNC.RECONVERGENT B2 ;  /* 0x0000000000027941 */ /* 0x000fea0003800200 */
.L_x_9125:
[----:B-1----:R-:W-:Y:S01]  /*bb30*/  IMAD.WIDE.U32 R170, R23, -0x326172a9, RZ ;  /* 0xcd9e8d5717aa7825 */ /* 0x002fe200078e00ff */
        /* <DEDUP_REMOVED lines=42> */
.L_x_9123:
[----:B------:R-:W-:Y:S05]  /*bde0*/  BSYNC.RECONVERGENT B1 ;  /* 0x0000000000017941 */ /* 0x000fea0003800200 */
.L_x_9122:
[----:B------:R-:W-:Y:S01]  /*bdf0*/  I2FP.F32.U32 R5, R2 ;  /* 0x0000000200057245 */ /* 0x000fe20000201000 */
[----:B------:R-:W-:Y:S01]  /*be00*/  HADD2.F32 R7, -RZ, R157.H0_H0 ;  /* 0x2000009dff077230 */ /* 0x000fe20000004100 */
[----:B------:R-:W-:Y:S01]  /*be10*/  BSSY.RECONVERGENT B1, `(.L_x_9127) ;  /* 0x0000050000017945 */ /* 0x000fe20003800200 */
[----:B-1----:R-:W-:Y:S02]  /*be20*/  @P1 HADD2.F32 R179, -RZ, R161.H0_H0 ;  /* 0x200000a1ffb31230 */ /* 0x002fe40000004100 */
        /* <DEDUP_REMOVED lines=21> */
.L_x_9129:
        /* <DEDUP_REMOVED lines=13> */
.L_x_9131:
[----:B------:R-:W-:Y:S05]  /*c050*/  BSYNC.RECONVERGENT B2 ;  /* 0x0000000000027941 */ /* 0x000fea0003800200 */
.L_x_9130:
        /* <DEDUP_REMOVED lines=43> */
.L_x_9128:
[----:B------:R-:W-:Y:S05]  /*c310*/  BSYNC.RECONVERGENT B1 ;  /* 0x0000000000017941 */ /* 0x000fea0003800200 */
.L_x_9127:
        /* <DEDUP_REMOVED lines=22> */
.L_x_9134:
        /* <DEDUP_REMOVED lines=13> */
.L_x_9136:
[----:B------:R-:W-:Y:S05]  /*c550*/  BSYNC.RECONVERGENT B2 ;  /* 0x0000000000027941 */ /* 0x000fea0003800200 */
.L_x_9135:
        /* <DEDUP_REMOVED lines=43> */
.L_x_9133:
[----:B------:R-:W-:Y:S05]  /*c810*/  BSYNC.RECONVERGENT B1 ;  /* 0x0000000000017941 */ /* 0x000fea0003800200 */
.L_x_9132:
        /* <DEDUP_REMOVED lines=25> */
.L_x_9139:
        /* <DEDUP_REMOVED lines=13> */
.L_x_9141:
[----:B------:R-:W-:Y:S05]  /*ca80*/  BSYNC.RECONVERGENT B2 ;  /* 0x0000000000027941 */ /* 0x000fea0003800200 */
.L_x_9140:
        /* <DEDUP_REMOVED lines=43> */
.L_x_9138:
[----:B------:R-:W-:Y:S05]  /*cd40*/  BSYNC.RECONVERGENT B1 ;  /* 0x0000000000017941 */ /* 0x000fea0003800200 */
.L_x_9137:
        /* <DEDUP_REMOVED lines=20> */
.L_x_9144:
        /* <DEDUP_REMOVED lines=13> */
.L_x_9146:
[----:B------:R-:W-:Y:S05]  /*cf60*/  BSYNC.RECONVERGENT B2 ;  /* 0x0000000000027941 */ /* 0x000fea0003800200 */
.L_x_9145:
        /* <DEDUP_REMOVED lines=43> */
.L_x_9143:
[----:B------:R-:W-:Y:S05]  /*d220*/  BSYNC.RECONVERGENT B1 ;  /* 0x0000000000017941 */ /* 0x000fea0003800200 */
.L_x_9142:
        /* <DEDUP_REMOVED lines=25> */
.L_x_9149:
        /* <DEDUP_REMOVED lines=13> */
.L_x_9151:
[----:B------:R-:W-:Y:S05]  /*d490*/  BSYNC.RECONVERGENT B2 ;  /* 0x0000000000027941 */ /* 0x000fea0003800200 */
.L_x_9150:
        /* <DEDUP_REMOVED lines=43> */
.L_x_9148:
[----:B------:R-:W-:Y:S05]  /*d750*/  BSYNC.RECONVERGENT B1 ;  /* 0x0000000000017941 */ /* 0x000fea0003800200 */
.L_x_9147:
        /* <DEDUP_REMOVED lines=20> */
.L_x_9154:
        /* <DEDUP_REMOVED lines=13> */
.L_x_9156:
[----:B------:R-:W-:Y:S05]  /*d970*/  BSYNC.RECONVERGENT B2 ;  /* 0x0000000000027941 */ /* 0x000fea0003800200 */
.L_x_9155:
        /* <DEDUP_REMOVED lines=43> */
.L_x_9153:
[----:B------:R-:W-:Y:S05]  /*dc30*/  BSYNC.RECONVERGENT B1 ;  /* 0x0000000000017941 */ /* 0x000fea0003800200 */
.L_x_9152:
        /* <DEDUP_REMOVED lines=25> */
.L_x_9159:
        /* <DEDUP_REMOVED lines=13> */
.L_x_9161:
[----:B------:R-:W-:Y:S05]  /*dea0*/  BSYNC.RECONVERGENT B2 ;  /* 0x0000000000027941 */ /* 0x000fea0003800200 */
.L_x_9160:
        /* <DEDUP_REMOVED lines=43> */
.L_x_9158:
[----:B------:R-:W-:Y:S05]  /*e160*/  BSYNC.RECONVERGENT B1 ;  /* 0x0000000000017941 */ /* 0x000fea0003800200 */
.L_x_9157:
        /* <DEDUP_REMOVED lines=20> */
.L_x_9164:
        /* <DEDUP_REMOVED lines=13> */
.L_x_9166:
[----:B------:R-:W-:Y:S05]  /*e380*/  BSYNC.RECONVERGENT B2 ;  /* 0x0000000000027941 */ /* 0x000fea0003800200 */
.L_x_9165:
        /* <DEDUP_REMOVED lines=43> */
.L_x_9163:
[----:B------:R-:W-:Y:S05]  /*e640*/  BSYNC.RECONVERGENT B1 ;  /* 0x0000000000017941 */ /* 0x000fea0003800200 */
.L_x_9162:
        /* <DEDUP_REMOVED lines=26> */
.L_x_9169:
        /* <DEDUP_REMOVED lines=13> */
.L_x_9171:
[----:B------:R-:W-:Y:S05]  /*e8c0*/  BSYNC.RECONVERGENT B2 ;  /* 0x0000000000027941 */ /* 0x000fea0003800200 */
.L_x_9170:
        /* <DEDUP_REMOVED lines=43> */
.L_x_9168:
[----:B------:R-:W-:Y:S05]  /*eb80*/  BSYNC.RECONVERGENT B1 ;  /* 0x0000000000017941 */ /* 0x000fea0003800200 */
.L_x_9167:
        /* <DEDUP_REMOVED lines=20> */
.L_x_9174:
        /* <DEDUP_REMOVED lines=15> */
.L_x_9176:
[----:B------:R-:W-:Y:S05]  /*edc0*/  BSYNC.RECONVERGENT B2 ;  /* 0x0000000000027941 */ /* 0x000fea0003800200 */
.L_x_9175:
        /* <DEDUP_REMOVED lines=43> */
.L_x_9173:
[----:B------:R-:W-:Y:S05]  /*f080*/  BSYNC.RECONVERGENT B1 ;  /* 0x0000000000017941 */ /* 0x000fea0003800200 */
.L_x_9172:
[----:B------:R-:W-:Y:S01]  /*f090*/  I2FP.F32.U32 R165, R166 ;  /* 0x000000a600a57245 */ /* 0x000fe20000201000 */
[----:B------:R-:W-:Y:S01]  /*f0a0*/  HADD2.F32 R167, -RZ, R159.H1_H1 ;  /* 0x3000009fffa77230 */ /* 0x000fe20000004100 */
[----:B------:R-:W-:Y:S01]  /*f0b0*/  PRMT R166, R186, 0x5410, R188 ;  /* 0x00005410baa67816 */ /* 0x000fe200000000bc */
[----:B------:R-:W-:Y:S02]  /*f0c0*/  @P1 HADD2.F32 R225, -RZ, R163.H1_H1 ;  /* 0x300000a3ffe11230 */ /* 0x000fe40000004100 */
[----:B------:R-:W-:Y:S01]  /*f0d0*/  FFMA.FTZ R165, R165, R184, 1.1641532182693481445e-10 ;  /* 0x2f000000a5a57423 */ /* 0x000fe200000100b8 */
[----:B------:R-:W-:-:S04]  /*f0e0*/  FMUL.FTZ R167, R167, R182 ;  /* 0x000000b6a7a77220 */ /* 0x000fc80000410000 */
[----:B------:R-:W-:-:S04]  /*f0f0*/  FSETP.GTU.FTZ.AND P6, PT, R165, R180, PT ;  /* 0x000000b4a500720b */ /* 0x000fc80003fdc000 */
        /* <DEDUP_REMOVED lines=11> */
.L_x_9096:
        /* <DEDUP_REMOVED lines=16> */
.L_x_9180:
        /* <DEDUP_REMOVED lines=13> */
.L_x_9182:
[----:B------:R-:W-:Y:S05]  /*f380*/  BSYNC.RECONVERGENT B2 ;  /* 0x0000000000027941 */ /* 0x000fea0003800200 */
.L_x_9181:
        /* <DEDUP_REMOVED lines=43> */
.L_x_9179:
[----:B------:R-:W-:Y:S05]  /*f640*/  BSYNC.RECONVERGENT B1 ;  /* 0x0000000000017941 */ /* 0x000fea0003800200 */
.L_x_9178:
        /* <DEDUP_REMOVED lines=28> */
.L_x_9185:
        /* <DEDUP_REMOVED lines=13> */
.L_x_9187:
[----:B------:R-:W-:Y:S05]  /*f8e0*/  BSYNC.RECONVERGENT B2 ;  /* 0x0000000000027941 */ /* 0x000fea0003800200 */
.L_x_9186:
        /* <DEDUP_REMOVED lines=43> */
.L_x_9184:
[----:B------:R-:W-:Y:S05]  /*fba0*/  BSYNC.RECONVERGENT B1 ;  /* 0x0000000000017941 */ /* 0x000fea0003800200 */
.L_x_9183:
        /* <DEDUP_REMOVED lines=25> */
.L_x_9190:
        /* <DEDUP_REMOVED lines=13> */
.L_x_9192:
[----:B------:R-:W-:Y:S05]  /*fe10*/  BSYNC.RECONVERGENT B2 ;  /* 0x0000000000027941 */ /* 0x000fea0003800200 */
.L_x_9191:
        /* <DEDUP_REMOVED lines=43> */
.L_x_9189:
[----:B------:R-:W-:Y:S05]  /*100d0*/  BSYNC.RECONVERGENT B1 ;  /* 0x0000000000017941 */ /* 0x000fea0003800200 */
.L_x_9188:
        /* <DEDUP_REMOVED lines=25> */
.L_x_9195:
        /* <DEDUP_REMOVED lines=13> */
.L_x_9197:
[----:B------:R-:W-:Y:S05]  /*10340*/  BSYNC.RECONVERGENT B2 ;  /* 0x0000000000027941 */ /* 0x000fea0003800200 */
.L_x_9196:
        /* <DEDUP_REMOVED lines=43> */
.L_x_9194:
[----:B------:R-:W-:Y:S05]  /*10600*/  BSYNC.RECONVERGENT B1 ;  /* 0x0000000000017941 */ /* 0x000fea0003800200 */
.L_x_9193:
        /* <DEDUP_REMOVED lines=25> */
.L_x_9200:
        /* <DEDUP_REMOVED lines=13> */
.L_x_9202:
[----:B------:R-:W-:Y:S05]  /*10870*/  BSYNC.RECONVERGENT B2 ;  /* 0x0000000000027941 */ /* 0x000fea0003800200 */
.L_x_9201:
        /* <DEDUP_REMOVED lines=43> */
.L_x_9199:
[----:B------:R-:W-:Y:S05]  /*10b30*/  BSYNC.RECONVERGENT B1 ;  /* 0x0000000000017941 */ /* 0x000fea0003800200 */
.L_x_9198:
        /* <DEDUP_REMOVED lines=23> */
.L_x_9205:
        /* <DEDUP_REMOVED lines=13> */
.L_x_9207:
[----:B------:R-:W-:Y:S05]  /*10d80*/  BSYNC.RECONVERGENT B2 ;  /* 0x0000000000027941 */ /* 0x000fea0003800200 */
.L_x_9206:
        /* <DEDUP_REMOVED lines=43> */
.L_x_9204:
[----:B------:R-:W-:Y:S05]  /*11040*/  BSYNC.RECONVERGENT B1 ;  /* 0x0000000000017941 */ /* 0x000fea0003800200 */
.L_x_9203:
        /* <DEDUP_REMOVED lines=23> */
.L_x_9210:
        /* <DEDUP_REMOVED lines=13> */
.L_x_9212:
[----:B------:R-:W-:Y:S05]  /*11290*/  BSYNC.RECONVERGENT B2 ;  /* 0x0000000000027941 */ /* 0x000fea0003800200 */
.L_x_9211:
        /* <DEDUP_REMOVED lines=43> */
.L_x_9209:
[----:B------:R-:W-:Y:S05]  /*11550*/  BSYNC.RECONVERGENT B1 ;  /* 0x0000000000017941 */ /* 0x000fea0003800200 */
.L_x_9208:
        /* <DEDUP_REMOVED lines=23> */
.L_x_9215:
        /* <DEDUP_REMOVED lines=13> */
.L_x_9217:
[----:B------:R-:W-:Y:S05]  /*117a0*/  BSYNC.RECONVERGENT B2 ;  /* 0x0000000000027941 */ /* 0x000fea0003800200 */
.L_x_9216:
        /* <DEDUP_REMOVED lines=43> */
.L_x_9214:
[----:B------:R-:W-:Y:S05]  /*11a60*/  BSYNC.RECONVERGENT B1 ;  /* 0x0000000000017941 */ /* 0x000fea0003800200 */
.L_x_9213:
        /* <DEDUP_REMOVED lines=13> */
[----:B------:R-:W-:-:S07]  /*11b40*/  PRMT R167, R188, 0x5410, R167 ;  /* 0x00005410bca77816 */ /* 0x000fce00000000a7 */
.L_x_9177:
        /* <DEDUP_REMOVED lines=43> */
.L_x_9218:
[----:B------:R-:W-:Y:S01]  /*11e00*/  IMAD.MOV.U32 R172, RZ, RZ, R174 ;  /* 0x000000ffffac7224 */ /* 0x000fe200078e00ae */
[----:B------:R-:W-:-:S07]  /*11e10*/  IADD3 R168, PT, PT, R168, 0x80, RZ ;  /* 0x00000080a8a87810 */ /* 0x000fce0007ffe0ff */
.L_x_9095:
[----:B------:R-:W-:Y:S05]  /*11e20*/  BSYNC.RECONVERGENT B0 ;  /* 0x0000000000007941 */ /* 0x000fea0003800200 */
.L_x_9094:
        /* <DEDUP_REMOVED lines=13> */
[C---:B--2---:R-:W-:Y:S02]  /*11f00*/  @P0 IMAD.WIDE.U32 R170, R168.reuse, 0x10, R166 ;  /* 0x00000010a8aa0825 */ /* 0x044fe400078e00a6 */
[----:B------:R-:W5:Y:S04]  /*11f10*/  LDG.E.128 R164, desc[UR6][R164.64] ;  /* 0x00000006a4a47981 */ /* 0x000f68000c1e1d00 */
        /* <DEDUP_REMOVED lines=8> */
[----:B0-----:R-:W-:-:S09]  /*11fa0*/  IMAD.MOV.U32 R0, RZ, RZ, R12 ;  /* 0x000000ffff007224 */ /* 0x001fd200078e000c */
        /* <DEDUP_REMOVED lines=11> */
.L_x_9224:
        /* <DEDUP_REMOVED lines=13> */
.L_x_9226:
[----:B------:R-:W-:Y:S05]  /*12130*/  BSYNC.RECONVERGENT B2 ;  /* 0x0000000000027941 */ /* 0x000fea0003800200 */
.L_x_9225:
        /* <DEDUP_REMOVED lines=42> */
.L_x_9223:
[----:B------:R-:W-:Y:S05]  /*123e0*/  BSYNC.RECONVERGENT B1 ;  /* 0x0000000000017941 */ /* 0x000fea0003800200 */
.L_x_9222:
[----:B------:R-:W0:Y:S01]  /*123f0*/  LDC R180, c[0x0][0x404] ;  /* 0x00010100ffb47b82 */ /* 0x000e220000000800 */
        /* <DEDUP_REMOVED lines=8> */
[----:B------:R-:W-:Y:S02]  /*12480*/  HFMA2 R6, -RZ, RZ, 0, 1.1920928955078125e-07 ;  /* 0x00000002ff067431 */ /* 0x000fe400000001ff */
        /* <DEDUP_REMOVED lines=15> */
.L_x_9229:
        /* <DEDUP_REMOVED lines=13> */
.L_x_9231:
[----:B------:R-:W-:Y:S05]  /*12650*/  BSYNC.RECONVERGENT B2 ;  /* 0x0000000000027941 */ /* 0x000fea0003800200 */
.L_x_9230:
        /* <DEDUP_REMOVED lines=43> */
.L_x_9228:
[----:B------:R-:W-:Y:S05]  /*12910*/  BSYNC.RECONVERGENT B1 ;  /* 0x0000000000017941 */ /* 0x000fea0003800200 */
.L_x_9227:
[----:B------:R-:W-:Y:S01]  /*12920*/  I2FP.F32.U32 R5, R2 ;  /* 0x0000000200057245 */ /* 0x000fe20000201000 */
[----:B------:R-:W-:Y:S01]  /*12930*/  HADD2.F32 R7, -RZ, R156.H0_H0 ;  /* 0x2000009cff077230 */ /* 0x000fe20000004100 */
[----:B------:R-:W-:Y:S01]  /*12940*/  ISETP.NE.AND P3, PT, R6, 0x1, PT ;  /* 0x000000010600780c */ /* 0x000fe20003f65270 */
[----:B------:R-:W-:Y:S01]  /*12950*/  @P1 HADD2.F32 R27, -RZ, R160.H0_H0 ;  /* 0x200000a0ff1b1230 */ /* 0x000fe20000004100 */
[----:B------:R-:W-:Y:S01]  /*12960*/  BSSY.RECONVERGENT B1, `(.L_x_9232) ;  /* 0x000004e000017945 */ /* 0x000fe20003800200 */
[----:B------:R-:W-:Y:S01]  /*12970*/  FFMA.FTZ R5, R5, R184, 1.1641532182693481445e-10 ;  /* 0x2f00000005057423 */ /* 0x000fe200000100b8 */
[----:B------:R-:W-:Y:S01]  /*12980*/  FMUL.FTZ R7, R7, R182 ;  /* 0x000000b607077220 */ /* 0x000fe20000410000 */
[----:B------:R-:W-:-:S03]  /*12990*/  HFMA2 R4, -RZ, RZ, 0, 1.1920928955078125e-07 ;  /* 0x00000002ff047431 */ /* 0x000fc600000001ff */
        /* <DEDUP_REMOVED lines=17> */
.L_x_9234:
        /* <DEDUP_REMOVED lines=13> */
.L_x_9236:
[----:B------:R-:W-:Y:S05]  /*12b80*/  BSYNC.RECONVERGENT B2 ;  /* 0x0000000000027941 */ /* 0x000fea0003800200 */
.L_x_9235:
        /* <DEDUP_REMOVED lines=43> */
.L_x_9233:
[----:B------:R-:W-:Y:S05]  /*12e40*/  BSYNC.RECONVERGENT B1 ;  /* 0x0000000000017941 */ /* 0x000fea0003800200 */
.L_x_9232:
        /* <DEDUP_REMOVED lines=22> */
.L_x_9239:
        /* <DEDUP_REMOVED lines=13> */
.L_x_9241:
[----:B------:R-:W-:Y:S05]  /*13080*/  BSYNC.RECONVERGENT B2 ;  /* 0x0000000000027941 */ /* 0x000fea0003800200 */
.L_x_9240:
        /* <DEDUP_REMOVED lines=43> */
.L_x_9238:
[----:B------:R-:W-:Y:S05]  /*13340*/  BSYNC.RECONVERGENT B1 ;  /* 0x0000000000017941 */ /* 0x000fea0003800200 */
.L_x_9237:
        /* <DEDUP_REMOVED lines=25> */
.L_x_9244:
        /* <DEDUP_REMOVED lines=13> */
.L_x_9246:
[----:B------:R-:W-:Y:S05]  /*135b0*/  BSYNC.RECONVERGENT B2 ;  /* 0x0000000000027941 */ /* 0x000fea0003800200 */
.L_x_9245:
        /* <DEDUP_REMOVED lines=43> */
.L_x_9243:
[----:B------:R-:W-:Y:S05]  /*13870*/  BSYNC.RECONVERGENT B1 ;  /* 0x0000000000017941 */ /* 0x000fea0003800200 */
.L_x_9242:
[----:B------:R-:W-:Y:S01]  /*13880*/  I2FP.F32.U32 R5, R0 ;  /* 0x0000000000057245 */ /* 0x000fe20000201000 */
[----:B------:R-:W-:Y:S01]  /*13890*/  HADD2.F32 R7, -RZ, R165.H0_H0 ;  /* 0x200000a5ff077230 */ /* 0x000fe20000004100 */
        /* <DEDUP_REMOVED lines=20> */
.L_x_9249:
        /* <DEDUP_REMOVED lines=13> */
.L_x_9251:
[----:B------:R-:W-:Y:S05]  /*13ab0*/  BSYNC.RECONVERGENT B2 ;  /* 0x0000000000027941 */ /* 0x000fea0003800200 */
.L_x_9250:
        /* <DEDUP_REMOVED lines=43> */
.L_x_9248:
[----:B------:R-:W-:Y:S05]  /*13d70*/  BSYNC.RECONVERGENT B1 ;  /* 0x0000000000017941 */ /* 0x000fea0003800200 */
.L_x_9247:
[----:B------:R-:W-:Y:S01]  /*13d80*/  I2FP.F32.U32 R5, R2 ;  /* 0x0000000200057245 */ /* 0x000fe20000201000 */
[----:B------:R-:W-:Y:S01]  /*13d90*/  HADD2.F32 R7, -RZ, R157.H0_H0 ;  /* 0x2000009dff077230 */ /* 0x000fe20000004100 */
[----:B------:R-:W-:Y:S01]  /*13da0*/  BSSY.RECONVERGENT B1, `(.L_x_9252) ;  /* 0x0000050000017945 */ /* 0x000fe20003800200 */
[----:B------:R-:W-:Y:S02]  /*13db0*/  @P1 HADD2.F32 R175, -RZ, R161.H0_H0 ;  /* 0x200000a1ffaf1230 */ /* 0x000fe40000004100 */
        /* <DEDUP_REMOVED lines=21> */
.L_x_9254:
        /* <DEDUP_REMOVED lines=13> */
.L_x_9256:
[----:B------:R-:W-:Y:S05]  /*13fe0*/  BSYNC.RECONVERGENT B2 ;  /* 0x0000000000027941 */ /* 0x000fea0003800200 */
.L_x_9255:
        /* <DEDUP_REMOVED lines=43> */
.L_x_9253:
[----:B------:R-:W-:Y:S05]  /*142a0*/  BSYNC.RECONVERGENT B1 ;  /* 0x0000000000017941 */ /* 0x000fea0003800200 */
.L_x_9252:
        /* <DEDUP_REMOVED lines=22> */
.L_x_9259:
        /* <DEDUP_REMOVED lines=13> */
.L_x_9261:
[----:B------:R-:W-:Y:S05]  /*144e0*/  BSYNC.RECONVERGENT B2 ;  /* 0x0000000000027941 */ /* 0x000fea0003800200 */
.L_x_9260:
        /* <DEDUP_REMOVED lines=43> */
.L_x_9258:
[----:B------:R-:W-:Y:S05]  /*147a0*/  BSYNC.RECONVERGENT B1 ;  /* 0x0000000000017941 */ /* 0x000fea0003800200 */
.L_x_9257:
        /* <DEDUP_REMOVED lines=25> */
.L_x_9264:
        /* <DEDUP_REMOVED lines=13> */
.L_x_9266:
[----:B------:R-:W-:Y:S05]  /*14a10*/  BSYNC.RECONVERGENT B2 ;  /* 0x0000000000027941 */ /* 0x000fea0003800200 */
.L_x_9265:
        /* <DEDUP_REMOVED lines=43> */
.L_x_9263:
[----:B------:R-:W-:Y:S05]  /*14cd0*/  BSYNC.RECONVERGENT B1 ;  /* 0x0000000000017941 */ /* 0x000fea0003800200 */
.L_x_9262:
        /* <DEDUP_REMOVED lines=20> */
.L_x_9269:
        /* <DEDUP_REMOVED lines=13> */
.L_x_9271:
[----:B------:R-:W-:Y:S05]  /*14ef0*/  BSYNC.RECONVERGENT B2 ;  /* 0x0000000000027941 */ /* 0x000fea0003800200 */
.L_x_9270:
        /* <DEDUP_REMOVED lines=43> */
.L_x_9268:
[----:B------:R-:W-:Y:S05]  /*151b0*/  BSYNC.RECONVERGENT B1 ;  /* 0x0000000000017941 */ /* 0x000fea0003800200 */
.L_x_9267:
        /* <DEDUP_REMOVED lines=25> */
.L_x_9274:
        /* <DEDUP_REMOVED lines=13> */
.L_x_9276:
[----:B------:R-:W-:Y:S05]  /*15420*/  BSYNC.RECONVERGENT B2 ;  /* 0x0000000000027941 */ /* 0x000fea0003800200 */
.L_x_9275:
        /* <DEDUP_REMOVED lines=43> */
.L_x_9273:
[----:B------:R-:W-:Y:S05]  /*156e0*/  BSYNC.RECONVERGENT B1 ;  /* 0x0000000000017941 */ /* 0x000fea0003800200 */
.L_x_9272:
        /* <DEDUP_REMOVED lines=20> */
.L_x_9279:
        /* <DEDUP_REMOVED lines=13> */
.L_x_9281:
[----:B------:R-:W-:Y:S05]  /*15900*/  BSYNC.RECONVERGENT B2 ;  /* 0x0000000000027941 */ /* 0x000fea0003800200 */
.L_x_9280:
        /* <DEDUP_REMOVED lines=43> */
.L_x_9278:
[----:B------:R-:W-:Y:S05]  /*15bc0*/  BSYNC.RECONVERGENT B1 ;  /* 0x0000000000017941 */ /* 0x000fea0003800200 */
.L_x_9277:
        /* <DEDUP_REMOVED lines=25> */
.L_x_9284:
        /* <DEDUP_REMOVED lines=13> */
.L_x_9286:
[----:B------:R-:W-:Y:S05]  /*15e30*/  BSYNC.RECONVERGENT B2 ;  /* 0x0000000000027941 */ /* 0x000fea0003800200 */
.L_x_9285:
        /* <DEDUP_REMOVED lines=43> */
.L_x_9283:
[----:B------:R-:W-:Y:S05]  /*160f0*/  BSYNC.RECONVERGENT B1 ;  /* 0x0000000000017941 */ /* 0x000fea0003800200 */
.L_x_9282:
        /* <DEDUP_REMOVED lines=20> */
.L_x_9289:
        /* <DEDUP_REMOVED lines=13> */
.L_x_9291:
[----:B------:R-:W-:Y:S05]  /*16310*/  BSYNC.RECONVERGENT B2 ;  /* 0x0000000000027941 */ /* 0x000fea0003800200 */
.L_x_9290:
        /* <DEDUP_REMOVED lines=43> */
.L_x_9288:
[----:B------:R-:W-:Y:S05]  /*165d0*/  BSYNC.RECONVERGENT B1 ;  /* 0x0000000000017941 */ /* 0x000fea0003800200 */
.L_x_9287:
        /* <DEDUP_REMOVED lines=26> */
.L_x_9294:
        /* <DEDUP_REMOVED lines=13> */
.L_x_9296:
[----:B------:R-:W-:Y:S05]  /*16850*/  BSYNC.RECONVERGENT B2 ;  /* 0x0000000000027941 */ /* 0x000fea0003800200 */
.L_x_9295:
        /* <DEDUP_REMOVED lines=43> */
.L_x_9293:
[----:B------:R-:W-:Y:S05]  /*16b10*/  BSYNC.RECONVERGENT B1 ;  /* 0x0000000000017941 */ /* 0x000fea0003800200 */
.L_x_9292:
        /* <DEDUP_REMOVED lines=20> */
.L_x_9299:
        /* <DEDUP_REMOVED lines=15> */
.L_x_9301:
[----:B------:R-:W-:Y:S05]  /*16d50*/  BSYNC.RECONVERGENT B2 ;  /* 0x0000000000027941 */ /* 0x000fea0003800200 */
.L_x_9300:
        /* <DEDUP_REMOVED lines=43> */
.L_x_9298:
[----:B------:R-:W-:Y:S05]  /*17010*/  BSYNC.RECONVERGENT B1 ;  /* 0x0000000000017941 */ /* 0x000fea0003800200 */
.L_x_9297:
        /* <DEDUP_REMOVED lines=18> */
.L_x_9221:
        /* <DEDUP_REMOVED lines=16> */
.L_x_9305:
        /* <DEDUP_REMOVED lines=13> */
.L_x_9307:
[----:B------:R-:W-:Y:S05]  /*17310*/  BSYNC.RECONVERGENT B2 ;  /* 0x0000000000027941 */ /* 0x000fea0003800200 */
.L_x_9306:
        /* <DEDUP_REMOVED lines=43> */
.L_x_9304:
[----:B------:R-:W-:Y:S05]  /*175d0*/  BSYNC.RECONVERGENT B1 ;  /* 0x0000000000017941 */ /* 0x000fea0003800200 */
.L_x_9303:
        /* <DEDUP_REMOVED lines=28> */
.L_x_9310:
        /* <DEDUP_REMOVED lines=13> */
.L_x_9312:
[----:B------:R-:W-:Y:S05]  /*17870*/  BSYNC.RECONVERGENT B2 ;  /* 0x0000000000027941 */ /* 0x000fea0003800200 */
.L_x_9311:
        /* <DEDUP_REMOVED lines=43> */
.L_x_9309:
[----:B------:R-:W-:Y:S05]  /*17b30*/  BSYNC.RECONVERGENT B1 ;  /* 0x0000000000017941 */ /* 0x000fea0003800200 */
.L_x_9308:
        /* <DEDUP_REMOVED lines=25> */
.L_x_9315:
        /* <DEDUP_REMOVED lines=13> */
.L_x_9317:
[----:B------:R-:W-:Y:S05]  /*17da0*/  BSYNC.RECONVERGENT B2 ;  /* 0x0000000000027941 */ /* 0x000fea0003800200 */
.L_x_9316:
        /* <DEDUP_REMOVED lines=43> */
.L_x_9314:
[----:B------:R-:W-:Y:S05]  /*18060*/  BSYNC.RECONVERGENT B1 ;  /* 0x0000000000017941 */ /* 0x000fea0003800200 */
.L_x_9313:
[----:B------:R-:W-:Y:S01]  /*18070*/  I2FP.F32.U32 R171, R14 ;  /* 0x0000000e00ab7245 */ /* 0x000fe20000201000 */
[----:B------:R-:W-:Y:S01]  /*18080*/  HADD2.F32 R175, -RZ, R165.H0_H0 ;  /* 0x200000a5ffaf7230 */ /* 0x000fe20000004100 */
[----:B------:R-:W-:Y:S01]  /*18090*/  LOP3.LUT R10, R10, 0xfffffffb, RZ, 0xc0, !PT ;  /* 0xfffffffb0a0a7812 */ /* 0x000fe200078ec0ff */
[----:B------:R-:W-:Y:S01]  /*180a0*/  @P1 HADD2.F32 R14, -RZ, R161.H0_H0 ;  /* 0x200000a1ff0e1230 */ /* 0x000fe20000004100 */
        /* <DEDUP_REMOVED lines=9> */
[----:B------:R-:W-:-:S04]  /*18140*/  IMAD.MOV.U32 R14, RZ, RZ, R12 ;  /* 0x000000ffff0e7224 */ /* 0x000fc800078e000c */
        /* <DEDUP_REMOVED lines=11> */
.L_x_9320:
        /* <DEDUP_REMOVED lines=13> */
.L_x_9322:
[----:B------:R-:W-:Y:S05]  /*182d0*/  BSYNC.RECONVERGENT B2 ;  /* 0x0000000000027941 */ /* 0x000fea0003800200 */
.L_x_9321:
        /* <DEDUP_REMOVED lines=43> */
.L_x_9319:
[----:B------:R-:W-:Y:S05]  /*18590*/  BSYNC.RECONVERGENT B1 ;  /* 0x0000000000017941 */ /* 0x000fea0003800200 */
.L_x_9318:
        /* <DEDUP_REMOVED lines=25> */
.L_x_9325:
        /* <DEDUP_REMOVED lines=13> */
.L_x_9327:
[----:B------:R-:W-:Y:S05]  /*18800*/  BSYNC.RECONVERGENT B2 ;  /* 0x0000000000027941 */ /* 0x000fea0003800200 */
.L_x_9326:
        /* <DEDUP_REMOVED lines=43> */
.L_x_9324:
[----:B------:R-:W-:Y:S05]  /*18ac0*/  BSYNC.RECONVERGENT B1 ;  /* 0x0000000000017941 */ /* 0x000fea0003800200 */
.L_x_9323:
        /* <DEDUP_REMOVED lines=23> */
.L_x_9330:
        /* <DEDUP_REMOVED lines=13> */
.L_x_9332:
[----:B------:R-:W-:Y:S05]  /*18d10*/  BSYNC.RECONVERGENT B2 ;  /* 0x0000000000027941 */ /* 0x000fea0003800200 */
.L_x_9331:
        /* <DEDUP_REMOVED lines=43> */
.L_x_9329:
[----:B------:R-:W-:Y:S05]  /*18fd0*/  BSYNC.RECONVERGENT B1 ;  /* 0x0000000000017941 */ /* 0x000fea0003800200 */
.L_x_9328:
        /* <DEDUP_REMOVED lines=23> */
.L_x_9335:
        /* <DEDUP_REMOVED lines=13> */
.L_x_9337:
[----:B------:R-:W-:Y:S05]  /*19220*/  BSYNC.RECONVERGENT B2 ;  /* 0x0000000000027941 */ /* 0x000fea0003800200 */
.L_x_9336:
        /* <DEDUP_REMOVED lines=43> */
.L_x_9334:
[----:B------:R-:W-:Y:S05]  /*194e0*/  BSYNC.RECONVERGENT B1 ;  /* 0x0000000000017941 */ /* 0x000fea0003800200 */
.L_x_9333:
        /* <DEDUP_REMOVED lines=23> */
.L_x_9340:
        /* <DEDUP_REMOVED lines=13> */
.L_x_9342:
[----:B------:R-:W-:Y:S05]  /*19730*/  BSYNC.RECONVERGENT B2 ;  /* 0x0000000000027941 */ /* 0x000fea0003800200 */
.L_x_9341:
        /* <DEDUP_REMOVED lines=43> */
.L_x_9339:
[----:B------:R-:W-:Y:S05]  /*199f0*/  BSYNC.RECONVERGENT B1 ;  /* 0x0000000000017941 */ /* 0x000fea0003800200 */
.L_x_9338:
        /* <DEDUP_REMOVED lines=14> */
.L_x_9302:
        /* <DEDUP_REMOVED lines=43> */
.L_x_9343:
[----:B------:R-:W-:Y:S01]  /*19d90*/  IMAD.MOV.U32 R172, RZ, RZ, R174 ;  /* 0x000000ffffac7224 */ /* 0x000fe200078e00ae */
[----:B------:R-:W-:-:S07]  /*19da0*/  IADD3 R168, PT, PT, R168, 0x80, RZ ;  /* 0x00000080a8a87810 */ /* 0x000fce0007ffe0ff */
.L_x_9220:
[----:B------:R-:W-:Y:S05]  /*19db0*/  BSYNC.RECONVERGENT B0 ;  /* 0x0000000000007941 */ /* 0x000fea0003800200 */
.L_x_9219:
        /* <DEDUP_REMOVED lines=33> */
.L_x_9349:
        /* <DEDUP_REMOVED lines=13> */
.L_x_9351:
[----:B------:R-:W-:Y:S05]  /*1a0a0*/  BSYNC.RECONVERGENT B2 ;  /* 0x0000000000027941 */ /* 0x000fea0003800200 */
.L_x_9350:
        /* <DEDUP_REMOVED lines=34> */
[----:B-1----:R-:W-:-:S04]  /*1a2d0*/  LOP3.LUT R170, R8, UR33, R5, 0x96, !PT ;  /* 0x0000002108aa7c12 */ /* 0x002fc8000f8e9605 */
        /* <DEDUP_REMOVED lines=8> */
.L_x_9348:
[----:B------:R-:W-:Y:S05]  /*1a360*/  BSYNC.RECONVERGENT B1 ;  /* 0x0000000000017941 */ /* 0x000fea0003800200 */
.L_x_9347:
        /* <DEDUP_REMOVED lines=10> */
[----:B------:R-:W-:Y:S01]  /*1a410*/  FFMA.FTZ R5, R5, R184, 1.1641532182693481445e-10 ;  /* 0x2f00000005057423 */ /* 0x000fe200000100b8 */
[----:B0-----:R-:W-:-:S04]  /*1a420*/  FMUL.FTZ R2, R7, R180 ;  /* 0x000000b407027220 */ /* 0x001fc80000410000 */
[----:B--2---:R-:W-:-:S04]  /*1a430*/  FSETP.GTU.FTZ.AND P4, PT, R5, R182, PT ;  /* 0x000000b60500720b */ /* 0x004fc80003f9c000 */
        /* <DEDUP_REMOVED lines=12> */
.L_x_9354:
        /* <DEDUP_REMOVED lines=13> */
.L_x_9356:
[----:B------:R-:W-:Y:S05]  /*1a5d0*/  BSYNC.RECONVERGENT B2 ;  /* 0x0000000000027941 */ /* 0x000fea0003800200 */
.L_x_9355:
        /* <DEDUP_REMOVED lines=43> */
.L_x_9353:
[----:B------:R-:W-:Y:S05]  /*1a890*/  BSYNC.RECONVERGENT B1 ;  /* 0x0000000000017941 */ /* 0x000fea0003800200 */
.L_x_9352:
        /* <DEDUP_REMOVED lines=25> */
.L_x_9359:
        /* <DEDUP_REMOVED lines=13> */
.L_x_9361:
[----:B------:R-:W-:Y:S05]  /*1ab00*/  BSYNC.RECONVERGENT B2 ;  /* 0x0000000000027941 */ /* 0x000fea0003800200 */
.L_x_9360:
[----:B------:R-:W-:Y:S01]  /*1ab10*/  IMAD.WIDE.U32 R6, R23, -0x326172a9, RZ ;  /* 0xcd9e8d5717067825 */ /* 0x000fe200078e00ff */
[----:B-1----:R-:W-:Y:S02]  /*1ab20*/  LOP3.LUT R170, R13, UR9, R5, 0x96, !PT ;  /* 0x000000090daa7c12 */ /* 0x002fe4000f8e9605 */
        /* <DEDUP_REMOVED lines=41> */
.L_x_9358:
[----:B------:R-:W-:Y:S05]  /*1adc0*/  BSYNC.RECONVERGENT B1 ;  /* 0x0000000000017941 */ /* 0x000fea0003800200 */
.L_x_9357:
        /* <DEDUP_REMOVED lines=22> */
.L_x_9364:
        /* <DEDUP_REMOVED lines=13> */
.L_x_9366:
[----:B------:R-:W-:Y:S05]  /*1b000*/  BSYNC.RECONVERGENT B2 ;  /* 0x0000000000027941 */ /* 0x000fea0003800200 */
.L_x_9365:
[----:B------:R-:W-:Y:S01]  /*1b010*/  IMAD.WIDE.U32 R6, R23, -0x326172a9, RZ ;  /* 0xcd9e8d5717067825 */ /* 0x000fe200078e00ff */
[----:B-1----:R-:W-:-:S03]  /*1b020*/  LOP3.LUT R170, R13, UR9, R5, 0x96, !PT ;  /* 0x000000090daa7c12 */ /* 0x002fc6000f8e9605 */
        /* <DEDUP_REMOVED lines=41> */
.L_x_9363:
[----:B------:R-:W-:Y:S05]  /*1b2c0*/  BSYNC.RECONVERGENT B1 ;  /* 0x0000000000017941 */ /* 0x000fea0003800200 */
.L_x_9362:
[----:B------:R-:W-:Y:S01]  /*1b2d0*/  I2FP.F32.U32 R5, R4 ;  /* 0x0000000400057245 */ /* 0x000fe20000201000 */
[----:B------:R-:W-:Y:S01]  /*1b2e0*/  HADD2.F32 R7, -RZ, R156.H1_H1 ;  /* 0x3000009cff077230 */ /* 0x000fe20000004100 */
[----:B------:R-:W-:Y:S01]  /*1b2f0*/  BSSY.RECONVERGENT B1, `(.L_x_9367) ;  /* 0x0000050000017945 */ /* 0x000fe20003800200 */
[----:B-1----:R-:W-:Y:S02]  /*1b300*/  @P2 HADD2.F32 R187, -RZ, R160.H1_H1 ;  /* 0x300000a0ffbb2230 */ /* 0x002fe40000004100 */
        /* <DEDUP_REMOVED lines=21> */
.L_x_9369:
        /* <DEDUP_REMOVED lines=13> */
.L_x_9371:
[----:B------:R-:W-:Y:S05]  /*1b530*/  BSYNC.RECONVERGENT B2 ;  /* 0x0000000000027941 */ /* 0x000fea0003800200 */
.L_x_9370:
        /* <DEDUP_REMOVED lines=43> */
.L_x_9368:
[----:B------:R-:W-:Y:S05]  /*1b7f0*/  BSYNC.RECONVERGENT B1 ;  /* 0x0000000000017941 */ /* 0x000fea0003800200 */
.L_x_9367:
        /* <DEDUP_REMOVED lines=22> */
.L_x_9374:
        /* <DEDUP_REMOVED lines=13> */
.L_x_9376:
[----:B------:R-:W-:Y:S05]  /*1ba30*/  BSYNC.RECONVERGENT B2 ;  /* 0x0000000000027941 */ /* 0x000fea0003800200 */
.L_x_9375:
        /* <DEDUP_REMOVED lines=43> */
.L_x_9373:
[----:B------:R-:W-:Y:S05]  /*1bcf0*/  BSYNC.RECONVERGENT B1 ;  /* 0x0000000000017941 */ /* 0x000fea0003800200 */
.L_x_9372:
        /* <DEDUP_REMOVED lines=25> */
.L_x_9379:
        /* <DEDUP_REMOVED lines=13> */
.L_x_9381:
[----:B------:R-:W-:Y:S05]  /*1bf60*/  BSYNC.RECONVERGENT B2 ;  /* 0x0000000000027941 */ /* 0x000fea0003800200 */
.L_x_9380:
        /* <DEDUP_REMOVED lines=43> */
.L_x_9378:
[----:B------:R-:W-:Y:S05]  /*1c220*/  BSYNC.RECONVERGENT B1 ;  /* 0x0000000000017941 */ /* 0x000fea0003800200 */
.L_x_9377:
        /* <DEDUP_REMOVED lines=22> */
.L_x_9384:
        /* <DEDUP_REMOVED lines=13> */
.L_x_9386:
[----:B------:R-:W-:Y:S05]  /*1c460*/  BSYNC.RECONVERGENT B2 ;  /* 0x0000000000027941 */ /* 0x000fea0003800200 */
.L_x_9385:
        /* <DEDUP_REMOVED lines=43> */
.L_x_9383:
[----:B------:R-:W-:Y:S05]  /*1c720*/  BSYNC.RECONVERGENT B1 ;  /* 0x0000000000017941 */ /* 0x000fea0003800200 */
.L_x_9382:
        /* <DEDUP_REMOVED lines=25> */
.L_x_9389:
        /* <DEDUP_REMOVED lines=13> */
.L_x_9391:
[----:B------:R-:W-:Y:S05]  /*1c990*/  BSYNC.RECONVERGENT B2 ;  /* 0x0000000000027941 */ /* 0x000fea0003800200 */
.L_x_9390:
        /* <DEDUP_REMOVED lines=43> */
.L_x_9388:
[----:B------:R-:W-:Y:S05]  /*1cc50*/  BSYNC.RECONVERGENT B1 ;  /* 0x0000000000017941 */ /* 0x000fea0003800200 */
.L_x_9387:
[----:B------:R-:W-:Y:S01]  /*1cc60*/  I2FP.F32.U32 R5, R2 ;  /* 0x0000000200057245 */ /* 0x000fe20000201000 */
[----:B------:R-:W-:Y:S01]  /*1cc70*/  HADD2.F32 R165, -RZ, R166.H0_H0 ;  /* 0x200000a6ffa57230 */ /* 0x000fe20000004100 */
        /* <DEDUP_REMOVED lines=20> */
.L_x_9394:
        /* <DEDUP_REMOVED lines=13> */
.L_x_9396:
[----:B------:R-:W-:Y:S05]  /*1ce90*/  BSYNC.RECONVERGENT B2 ;  /* 0x0000000000027941 */ /* 0x000fea0003800200 */
.L_x_9395:
        /* <DEDUP_REMOVED lines=43> */
.L_x_9393:
[----:B------:R-:W-:Y:S05]  /*1d150*/  BSYNC.RECONVERGENT B1 ;  /* 0x0000000000017941 */ /* 0x000fea0003800200 */
.L_x_9392:
        /* <DEDUP_REMOVED lines=25> */
.L_x_9399:
        /* <DEDUP_REMOVED lines=13> */
.L_x_9401:
[----:B------:R-:W-:Y:S05]  /*1d3c0*/  BSYNC.RECONVERGENT B2 ;  /* 0x0000000000027941 */ /* 0x000fea0003800200 */
.L_x_9400:
        /* <DEDUP_REMOVED lines=43> */
.L_x_9398:
[----:B------:R-:W-:Y:S05]  /*1d680*/  BSYNC.RECONVERGENT B1 ;  /* 0x0000000000017941 */ /* 0x000fea0003800200 */
.L_x_9397:
        /* <DEDUP_REMOVED lines=20> */
.L_x_9404:
        /* <DEDUP_REMOVED lines=13> */
.L_x_9406:
[----:B------:R-:W-:Y:S05]  /*1d8a0*/  BSYNC.RECONVERGENT B2 ;  /* 0x0000000000027941 */ /* 0x000fea0003800200 */
.L_x_9405:
        /* <DEDUP_REMOVED lines=43> */
.L_x_9403:
[----:B------:R-:W-:Y:S05]  /*1db60*/  BSYNC.RECONVERGENT B1 ;  /* 0x0000000000017941 */ /* 0x000fea0003800200 */
.L_x_9402:
        /* <DEDUP_REMOVED lines=25> */
.L_x_9409:
        /* <DEDUP_REMOVED lines=13> */
.L_x_9411:
[----:B------:R-:W-:Y:S05]  /*1ddd0*/  BSYNC.RECONVERGENT B2 ;  /* 0x0000000000027941 */ /* 0x000fea0003800200 */
.L_x_9410:
        /* <DEDUP_REMOVED lines=43> */
.L_x_9408:
[----:B------:R-:W-:Y:S05]  /*1e090*/  BSYNC.RECONVERGENT B1 ;  /* 0x0000000000017941 */ /* 0x000fea0003800200 */
.L_x_9407:
        /* <DEDUP_REMOVED lines=20> */
.L_x_9414:
        /* <DEDUP_REMOVED lines=13> */
.L_x_9416:
[----:B------:R-:W-:Y:S05]  /*1e2b0*/  BSYNC.RECONVERGENT B2 ;  /* 0x0000000000027941 */ /* 0x000fea0003800200 */
.L_x_9415:
        /* <DEDUP_REMOVED lines=43> */
.L_x_9413:
[----:B------:R-:W-:Y:S05]  /*1e570*/  BSYNC.RECONVERGENT B1 ;  /* 0x0000000000017941 */ /* 0x000fea0003800200 */
.L_x_9412:
        /* <DEDUP_REMOVED lines=26> */
.L_x_9419:
        /* <DEDUP_REMOVED lines=13> */
.L_x_9421:
[----:B------:R-:W-:Y:S05]  /*1e7f0*/  BSYNC.RECONVERGENT B2 ;  /* 0x0000000000027941 */ /* 0x000fea0003800200 */
.L_x_9420:
        /* <DEDUP_REMOVED lines=43> */
.L_x_9418:
[----:B------:R-:W-:Y:S05]  /*1eab0*/  BSYNC.RECONVERGENT B1 ;  /* 0x0000000000017941 */ /* 0x000fea0003800200 */
.L_x_9417:
        /* <DEDUP_REMOVED lines=20> */
.L_x_9424:
        /* <DEDUP_REMOVED lines=15> */
.L_x_9426:
[----:B------:R-:W-:Y:S05]  /*1ecf0*/  BSYNC.RECONVERGENT B2 ;  /* 0x0000000000027941 */ /* 0x000fea0003800200 */
.L_x_9425:
        /* <DEDUP_REMOVED lines=43> */
.L_x_9423:
[----:B------:R-:W-:Y:S05]  /*1efb0*/  BSYNC.RECONVERGENT B1 ;  /* 0x0000000000017941 */ /* 0x000fea0003800200 */
.L_x_9422:
        /* <DEDUP_REMOVED lines=11> */
[----:B------:R-:W-:Y:S01]  /*1f070*/  MOV R172, R0 ;  /* 0x0000000000ac7202 */ /* 0x000fe20000000f00 */
[--C-:B------:R-:W-:Y:S01]  /*1f080*/  @P2 FADD.FTZ R229, R229, R190.reuse ;  /* 0x000000bee5e52221 */ /* 0x100fe20000010000 */
[----:B------:R-:W-:Y:S01]  /*1f090*/  @!P2 IMAD.MOV.U32 R229, RZ, RZ, R190 ;  /* 0x000000ffffe5a224 */ /* 0x000fe200078e00be */
[----:B------:R-:W-:Y:S02]  /*1f0a0*/  PRMT R0, R164, 0x7610, R0 ;  /* 0x00007610a4007816 */ /* 0x000fe40000000000 */
[----:B------:R-:W-:Y:S02]  /*1f0b0*/  PRMT R164, R169, 0x5410, R174 ;  /* 0x00005410a9a47816 */ /* 0x000fe400000000ae */
[----:B------:R-:W-:-:S04]  /*1f0c0*/  F2FP.F16.F32.PACK_AB R167, RZ, R229 ;  /* 0x000000e5ffa7723e */ /* 0x000fc800000000ff */
[----:B------:R-:W-:Y:S01]  /*1f0d0*/  PRMT R167, R176, 0x5410, R167 ;  /* 0x00005410b0a77816 */ /* 0x000fe200000000a7 */
[----:B------:R-:W-:Y:S06]  /*1f0e0*/  BRA `(.L_x_9427) ;  /* 0x0000002800747947 */ /* 0x000fec0003800000 */
.L_x_9346:
        /* <DEDUP_REMOVED lines=16> */
.L_x_9430:
        /* <DEDUP_REMOVED lines=13> */
.L_x_9432:
[----:B------:R-:W-:Y:S05]  /*1f2c0*/  BSYNC.RECONVERGENT B2 ;  /* 0x0000000000027941 */ /* 0x000fea0003800200 */
.L_x_9431:
        /* <DEDUP_REMOVED lines=43> */
.L_x_9429:
[----:B------:R-:W-:Y:S05]  /*1f580*/  BSYNC.RECONVERGENT B1 ;  /* 0x0000000000017941 */ /* 0x000fea0003800200 */
.L_x_9428:
[----:B------:R-:W1:Y:S01]  /*1f590*/  LDC R172, c[0x0][0x408] ;  /* 0x00010200ffac7b82 */ /* 0x000e620000000800 */
[----:B------:R-:W-:Y:S01]  /*1f5a0*/  HFMA2 R186, -RZ, RZ, 0.1171875, 0 ;  /* 0x2f800000ffba7431 */ /* 0x000fe200000001ff */
[----:B------:R-:W-:Y:S01]  /*1f5b0*/  I2FP.F32.U32 R169, R169 ;  /* 0x000000a900a97245 */ /* 0x000fe20000201000 */
[----:B-----5:R-:W-:Y:S01]  /*1f5c0*/  HADD2.F32 R171, -RZ, R164.H0_H0 ;  /* 0x200000a4ffab7230 */ /* 0x020fe20000004100 */
[----:B------:R-:W-:Y:S01]  /*1f5d0*/  ISETP.NE.AND P3, PT, R170, 0x1, PT ;  /* 0x00000001aa00780c */ /* 0x000fe20003f65270 */
[----:B------:R-:W-:Y:S01]  /*1f5e0*/  @P2 HADD2.F32 R14, -RZ, R160.H0_H0 ;  /* 0x200000a0ff0e2230 */ /* 0x000fe20000004100 */
[----:B------:R-:W-:Y:S01]  /*1f5f0*/  LOP3.LUT R10, R10, 0xffffffdf, RZ, 0xc0, !PT ;  /* 0xffffffdf0a0a7812 */ /* 0x000fe200078ec0ff */
[----:B------:R-:W-:Y:S01]  /*1f600*/  BSSY.RECONVERGENT B1, `(.L_x_9433) ;  /* 0x000004e000017945 */ /* 0x000fe20003800200 */
[----:B------:R-:W2:Y:S01]  /*1f610*/  LDC R184, c[0x0][0x404] ;  /* 0x00010100ffb87b82 */ /* 0x000ea20000000800 */
[----:B------:R-:W-:Y:S02]  /*1f620*/  IMAD.MOV.U32 R176, RZ, RZ, 0x2 ;  /* 0x00000002ffb07424 */ /* 0x000fe400078e00ff */
[----:B------:R-:W-:Y:S01]  /*1f630*/  FFMA.FTZ R169, R169, R186, 1.1641532182693481445e-10 ;  /* 0x2f000000a9a97423 */ /* 0x000fe200000100ba */
[----:B-1----:R-:W-:-:S04]  /*1f640*/  FMUL.FTZ R171, R171, R172 ;  /* 0x000000acabab7220 */ /* 0x002fc80000410000 */
[----:B--2---:R-:W-:-:S04]  /*1f650*/  FSETP.GTU.FTZ.AND P4, PT, R169, R184, PT ;  /* 0x000000b8a900720b */ /* 0x004fc80003f9c000 */
        /* <DEDUP_REMOVED lines=15> */
.L_x_9435:
        /* <DEDUP_REMOVED lines=13> */
.L_x_9437:
[----:B------:R-:W-:Y:S05]  /*1f820*/  BSYNC.RECONVERGENT B2 ;  /* 0x0000000000027941 */ /* 0x000fea0003800200 */
.L_x_9436:
        /* <DEDUP_REMOVED lines=43> */
.L_x_9434:
[----:B------:R-:W-:Y:S05]  /*1fae0*/  BSYNC.RECONVERGENT B1 ;  /* 0x0000000000017941 */ /* 0x000fea0003800200 */
.L_x_9433:
[----:B------:R-:W-:Y:S01]  /*1faf0*/  I2FP.F32.U32 R171, R14 ;  /* 0x0000000e00ab7245 */ /* 0x000fe20000201000 */
[----:B------:R-:W-:Y:S01]  /*1fb00*/  HADD2.F32 R187, -RZ, R164.H1_H1 ;  /* 0x300000a4ffbb7230 */ /* 0x000fe20000004100 */
[----:B------:R-:W-:Y:S01]  /*1fb10*/  LOP3.LUT R10, R10, 0xffffffef, RZ, 0xc0, !PT ;  /* 0xffffffef0a0a7812 */ /* 0x000fe200078ec0ff */
[----:B------:R-:W-:Y:S01]  /*1fb20*/  @P2 HADD2.F32 R14, -RZ, R160.H1_H1 ;  /* 0x300000a0ff0e2230 */ /* 0x000fe20000004100 */
        /* <DEDUP_REMOVED lines=21> */
.L_x_9440:
        /* <DEDUP_REMOVED lines=13> */
.L_x_9442:
[----:B------:R-:W-:Y:S05]  /*1fd50*/  BSYNC.RECONVERGENT B2 ;  /* 0x0000000000027941 */ /* 0x000fea0003800200 */
.L_x_9441:
        /* <DEDUP_REMOVED lines=43> */
.L_x_9439:
[----:B------:R-:W-:Y:S05]  /*20010*/  BSYNC.RECONVERGENT B1 ;  /* 0x0000000000017941 */ /* 0x000fea0003800200 */
.L_x_9438:
[----:B------:R-:W-:Y:S01]  /*20020*/  I2FP.F32.U32 R171, R14 ;  /* 0x0000000e00ab7245 */ /* 0x000fe20000201000 */
[----:B------:R-:W-:Y:S01]  /*20030*/  HADD2.F32 R189, -RZ, R165.H0_H0 ;  /* 0x200000a5ffbd7230 */ /* 0x000fe20000004100 */
[----:B------:R-:W-:Y:S01]  /*20040*/  LOP3.LUT R10, R10, 0xfffffff7, RZ, 0xc0, !PT ;  /* 0xfffffff70a0a7812 */ /* 0x000fe200078ec0ff */
[----:B------:R-:W-:Y:S01]  /*20050*/  @P2 HADD2.F32 R14, -RZ, R161.H0_H0 ;  /* 0x200000a1ff0e2230 */ /* 0x000fe20000004100 */
        /* <DEDUP_REMOVED lines=21> */
.L_x_9445:
        /* <DEDUP_REMOVED lines=13> */
.L_x_9447:
[----:B------:R-:W-:Y:S05]  /*20280*/  BSYNC.RECONVERGENT B2 ;  /* 0x0000000000027941 */ /* 0x000fea0003800200 */
.L_x_9446:
        /* <DEDUP_REMOVED lines=43> */
.L_x_9444:
[----:B------:R-:W-:Y:S05]  /*20540*/  BSYNC.RECONVERGENT B1 ;  /* 0x0000000000017941 */ /* 0x000fea0003800200 */
.L_x_9443:
        /* <DEDUP_REMOVED lines=25> */
.L_x_9450:
        /* <DEDUP_REMOVED lines=13> */
.L_x_9452:
[----:B------:R-:W-:Y:S05]  /*207b0*/  BSYNC.RECONVERGENT B2 ;  /* 0x0000000000027941 */ /* 0x000fea0003800200 */
.L_x_9451:
        /* <DEDUP_REMOVED lines=43> */
.L_x_9449:
[----:B------:R-:W-:Y:S05]  /*20a70*/  BSYNC.RECONVERGENT B1 ;  /* 0x0000000000017941 */ /* 0x000fea0003800200 */
.L_x_9448:
        /* <DEDUP_REMOVED lines=25> */
.L_x_9455:
        /* <DEDUP_REMOVED lines=13> */
.L_x_9457:
[----:B------:R-:W-:Y:S05]  /*20ce0*/  BSYNC.RECONVERGENT B2 ;  /* 0x0000000000027941 */ /* 0x000fea0003800200 */
.L_x_9456:
        /* <DEDUP_REMOVED lines=43> */
.L_x_9454:
[----:B------:R-:W-:Y:S05]  /*20fa0*/  BSYNC.RECONVERGENT B1 ;  /* 0x0000000000017941 */ /* 0x000fea0003800200 */
.L_x_9453:
        /* <DEDUP_REMOVED lines=23> */
.L_x_9460:
        /* <DEDUP_REMOVED lines=13> */
.L_x_9462:
[----:B------:R-:W-:Y:S05]  /*211f0*/  BSYNC.RECONVERGENT B2 ;  /* 0x0000000000027941 */ /* 0x000fea0003800200 */
.L_x_9461:
        /* <DEDUP_REMOVED lines=43> */
.L_x_9459:
[----:B------:R-:W-:Y:S05]  /*214b0*/  BSYNC.RECONVERGENT B1 ;  /* 0x0000000000017941 */ /* 0x000fea0003800200 */
.L_x_9458:
        /* <DEDUP_REMOVED lines=23> */
.L_x_9465:
        /* <DEDUP_REMOVED lines=13> */
.L_x_9467:
[----:B------:R-:W-:Y:S05]  /*21700*/  BSYNC.RECONVERGENT B2 ;  /* 0x0000000000027941 */ /* 0x000fea0003800200 */
.L_x_9466:
        /* <DEDUP_REMOVED lines=43> */
.L_x_9464:
[----:B------:R-:W-:Y:S05]  /*219c0*/  BSYNC.RECONVERGENT B1 ;  /* 0x0000000000017941 */ /* 0x000fea0003800200 */
.L_x_9463:
[----:B------:R-:W-:Y:S01]  /*219d0*/  I2FP.F32.U32 R165, R165 ;  /* 0x000000a500a57245 */ /* 0x000fe20000201000 */
[----:B------:R-:W-:Y:S01]  /*219e0*/  HADD2.F32 R167, -RZ, R167.H1_H1 ;  /* 0x300000a7ffa77230 */ /* 0x000fe20000004100 */
[----:B------:R-:W-:Y:S01]  /*219f0*/  PRMT R166, R182, 0x5410, R166 ;  /* 0x00005410b6a67816 */ /* 0x000fe200000000a6 */
[----:B------:R-:W-:Y:S02]  /*21a00*/  @P2 HADD2.F32 R164, -RZ, R163.H1_H1 ;  /* 0x300000a3ffa42230 */ /* 0x000fe40000004100 */
[----:B------:R-:W-:Y:S01]  /*21a10*/  FFMA.FTZ R165, R165, R186, 1.1641532182693481445e-10 ;  /* 0x2f000000a5a57423 */ /* 0x000fe200000100ba */
[----:B------:R-:W-:Y:S01]  /*21a20*/  FMUL.FTZ R167, R167, R172 ;  /* 0x000000aca7a77220 */ /* 0x000fe20000410000 */
[----:B------:R-:W-:-:S03]  /*21a30*/  MOV R172, R178 ;  /* 0x000000b200ac7202 */ /* 0x000fc60000000f00 */
        /* <DEDUP_REMOVED lines=8> */
.L_x_9427:
        /* <DEDUP_REMOVED lines=44> */
.L_x_9345:
[----:B------:R-:W-:Y:S05]  /*21d80*/  BSYNC.RECONVERGENT B0 ;  /* 0x0000000000007941 */ /* 0x000fea0003800200 */
.L_x_9344:
        /* <DEDUP_REMOVED lines=216> */
[C---:B------:R-:W-:Y:S01]  /*22b10*/  FMUL.FTZ R239, R174.reuse, R239 ;  /* 0x000000efaeef7220 */ /* 0x040fe20000410000 */
[----:B------:R-:W-:Y:S01]  /*22b20*/  FMUL.FTZ R182, R174, R241 ;  /* 0x000000f1aeb67220 */ /* 0x000fe20000410000 */
[----:B------:R-:W-:Y:S01]  /*22b30*/  F2FP.F16.F32.PACK_AB R165, R169, R166 ;  /* 0x000000a6a9a5723e */ /* 0x000fe200000000ff */
[----:B------:R-:W-:Y:S01]  /*22b40*/  FFMA.FTZ R169, R171, R38, R122 ;  /* 0x00000026aba97223 */ /* 0x000fe2000001007a */
[----:B------:R-:W-:Y:S01]  /*22b50*/  F2FP.F16.F32.PACK_AB R166, R235, R168 ;  /* 0x000000a8eba6723e */ /* 0x000fe200000000ff */
        /* <DEDUP_REMOVED lines=16> */
[----:B------:R-:W-:Y:S01]  /*22c60*/  F2FP.F16.F32.PACK_AB R168, R235, R168 ;  /* 0x000000a8eba8723e */ /* 0x000fe200000000ff */
[----:B------:R-:W-:-:S04]  /*22c70*/  VIADD R26, R26, 0x80 ;  /* 0x000000801a1a7836 */ /* 0x000fc80000000000 */
[----:B------:R0:W-:Y:S03]  /*22c80*/  STG.E.128 desc[UR6][R230.64], R168 ;  /* 0x000000a8e6007986 */ /* 0x0001e6000c101d06 */
.L_x_9469:
[----:B------:R-:W-:Y:S05]  /*22c90*/  BSYNC.RECONVERGENT B0 ;  /* 0x0000000000007941 */ /* 0x000fea0003800200 */
.L_x_9468:
        /* <DEDUP_REMOVED lines=50> */
.L_x_9471:
[----:B------:R-:W-:Y:S05]  /*22fc0*/  BSYNC.RECONVERGENT B0 ;  /* 0x0000000000007941 */ /* 0x000fea0003800200 */
.L_x_9470:
        /* <DEDUP_REMOVED lines=50> */
.L_x_9473:
[----:B------:R-:W-:Y:S05]  /*232f0*/  BSYNC.RECONVERGENT B0 ;  /* 0x0000000000007941 */ /* 0x000fea0003800200 */
.L_x_9472:
        /* <DEDUP_REMOVED lines=26> */
[----:B------:R-:W-:Y:S01]  /*234a0*/  F2FP.F16.F32.PACK_AB R164, R165, R164 ;  /* 0x000000a4a5a4723e */ /* 0x000fe200000000ff */
[----:B0-----:R-:W-:Y:S01]  /*234b0*/  IMAD.WIDE.U32 R230, R26, 0x10, R230 ;  /* 0x000000101ae67825 */ /* 0x001fe200078e00e6 */
[----:B------:R-:W-:-:S03]  /*234c0*/  F2FP.F16.F32.PACK_AB R165, R169, R166 ;  /* 0x000000a6a9a5723e */ /* 0x000fc600000000ff */
[----:B------:R-:W-:Y:S01]  /*234d0*/  FFMA.FTZ R169, R171, R134, R154 ;  /* 0x00000086aba97223 */ /* 0x000fe2000001009a */
[----:B------:R-:W-:Y:S01]  /*234e0*/  F2FP.F16.F32.PACK_AB R166, R235, R168 ;  /* 0x000000a8eba6723e */ /* 0x000fe200000000ff */
        /* <DEDUP_REMOVED lines=10> */
[----:B------:R-:W-:Y:S02]  /*23590*/  F2FP.F16.F32.PACK_AB R167, R26, R167 ;  /* 0x000000a71aa7723e */ /* 0x000fe400000000ff */
[----:B------:R-:W-:Y:S02]  /*235a0*/  F2FP.F16.F32.PACK_AB R171, R174, R171 ;  /* 0x000000abaeab723e */ /* 0x000fe400000000ff */
[----:B------:R-:W-:Y:S01]  /*235b0*/  F2FP.F16.F32.PACK_AB R170, R178, R237 ;  /* 0x000000edb2aa723e */ /* 0x000fe200000000ff */
[----:B------:R4:W-:Y:S01]  /*235c0*/  STG.E.128 desc[UR6][R230.64], R164 ;  /* 0x000000a4e6007986 */ /* 0x0009e2000c101d06 */
[----:B------:R-:W-:-:S02]  /*235d0*/  F2FP.F16.F32.PACK_AB R169, R176, R169 ;  /* 0x000000a9b0a9723e */ /* 0x000fc400000000ff */
[----:B------:R-:W-:-:S05]  /*235e0*/  F2FP.F16.F32.PACK_AB R168, R235, R168 ;  /* 0x000000a8eba8723e */ /* 0x000fca00000000ff */
[----:B------:R4:W-:Y:S02]  /*235f0*/  STG.E.128 desc[UR6][R232.64], R168 ;  /* 0x000000a8e8007986 */ /* 0x0009e4000c101d06 */
.L_x_9475:
[----:B------:R-:W-:Y:S05]  /*23600*/  BSYNC.RECONVERGENT B0 ;  /* 0x0000000000007941 */ /* 0x000fea0003800200 */
.L_x_9474:
[----:B------:R-:W-:Y:S02]  /*23610*/  UIADD3 UR10, UPT, UPT, UR10, UR16, URZ ;  /* 0x000000100a0a7290 */ /* 0x000fe4000fffe0ff */
[----:B------:R-:W-:Y:S02]  /*23620*/  UPLOP3.LUT UP1, UPT, UPT, UPT, UP1, 0x40, 0x4 ;  /* 0x000000000004789c */ /* 0x000fe40003f2e810 */
[----:B------:R-:W-:-:S09]  /*23630*/  UISETP.GE.AND UP0, UPT, UR10, UR17, UPT ;  /* 0x000000110a00728c */ /* 0x000fd2000bf06270 */
[----:B------:R-:W-:Y:S05]  /*23640*/  BRA.U !UP0, `(.L_x_9476) ;  /* 0xfffffde9081c7547 */ /* 0x000fea000b83ffff */
[----:B------:R-:W-:Y:S05]  /*23650*/  EXIT ;  /* 0x000000000000794d */ /* 0x000fea0003800000 */
.L_x_9477:
        /* <DEDUP_REMOVED lines=10> */
.L_x_17984:


//--------------------- .text._ZN10layer_norm31ln_parallel_residual_fwd_kernelINS_13Kernel_traitsIf6__halfS2_S2_fjLj4096ELj1ELj1ELj4ELj16ENS_18Kernel_traits_baseILj4096EfS2_S2_S2_fjLj128EEEEELb1ELb0ELb1EEEvNS_9FwdParamsE --------------------------
	.section	.text._ZN10layer_norm31ln_parallel_residual_fwd_kernelINS_13Kernel_traitsIf6__halfS2_S2_fjLj4096ELj1ELj1ELj4ELj16ENS_18Kernel_traits_baseILj4096EfS2_S2_S2_fjLj128EEEEELb1ELb0ELb1EEEvNS_9FwdParamsE,"ax",@progbits
	.align	128
        .global         _ZN10layer_norm31ln_parallel_residual_fwd_kernelINS_13Kernel_traitsIf6__halfS2_S2_fjLj4096ELj1ELj1ELj4ELj16ENS_18Kernel_traits_baseILj4096EfS2_S2_S2_fjLj128EEEEELb1ELb0ELb1EEEvNS_9FwdParamsE
        .type           _ZN10layer_norm31ln_parallel_residual_fwd_kernelINS_13Kernel_traitsIf6__halfS2_S2_fjLj4096ELj1ELj1ELj4ELj16ENS_18Kernel_traits_baseILj4096EfS2_S2_S2_fjLj128EEEEELb1ELb0ELb1EEEvNS_9FwdParamsE,@function
        .size           _ZN10layer_norm31ln_parallel_residual_fwd_kernelINS_13Kernel_traitsIf6__halfS2_S2_fjLj4096ELj1ELj1ELj4ELj16ENS_18Kernel_traits_baseILj4096EfS2_S2_S2_fjLj128EEEEELb1ELb0ELb1EEEvNS_9FwdParamsE,(.L_x_17985 - _ZN10layer_norm31ln_parallel_residual_fwd_kernelINS_13Kernel_traitsIf6__halfS2_S2_fjLj4096ELj1ELj1ELj4ELj16ENS_18Kernel_traits_baseILj4096EfS2_S2_S2_fjLj128EEEEELb1ELb0ELb1EEEvNS_9FwdParamsE)
        .other          _ZN10layer_norm31ln_parallel_residual_fwd_kernelINS_13Kernel_traitsIf6__halfS2_S2_fjLj4096ELj1ELj1ELj4ELj16ENS_18Kernel_traits_baseILj4096EfS2_S2_S2_fjLj128EEEEELb1ELb0ELb1EEEvNS_9FwdParamsE,@"STO_CUDA_ENTRY STV_DEFAULT"
_ZN10layer_norm31ln_parallel_residual_fwd_kernelINS_13Kernel_traitsIf6__halfS2_S2_fjLj4096ELj1ELj1ELj4ELj16ENS_18Kernel_traits_baseILj4096EfS2_S2_S2_fjLj128EEEEELb1ELb0ELb1EEEvNS_9FwdParamsE:
.text._ZN10layer_norm31ln_parallel_residual_fwd_kernelINS_13Kernel_traitsIf6__halfS2_S2_fjLj4096ELj1ELj1ELj4ELj16ENS_18Kernel_traits_baseILj4096EfS2_S2_S2_fjLj128EEEEELb1ELb0ELb1EEEvNS_9FwdParamsE:
        /* <DEDUP_REMOVED lines=10> */
[----:B------:R-:W0:Y:S01]  /*00a0*/  S2R R187, SR_TID.X ;  /* 0x0000000000bb7919 */ /* 0x000e220000002100 */
[----:B------:R-:W-:Y:S01]  /*00b0*/  IMAD.U32 R185, RZ, RZ, UR7 ;  /* 0x00000007ffb97e24 */ /* 0x000fe2000f8e00ff */
[----:B------:R-:W1:Y:S01]  /*00c0*/  LDCU.64 UR6, c[0x0][0x438] ;  /* 0x00008700ff0677ac */ /* 0x000e620008000a00 */
[----:B------:R-:W3:Y:S02]  /*00d0*/  @P0 LDC R5, c[0x0][0x460] ;  /* 0x00011800ff050b82 */ /* 0x000ee40000000800 */
[----:B--2---:R-:W3:Y:S04]  /*00e0*/  @P0 LDG.E.64 R2, desc[UR8][R2.64] ;  /* 0x0000000802020981 */ /* 0x004ee8000c1e1b00 */
[----:B------:R-:W2:Y:S01]  /*00f0*/  @P0 LDG.E.64 R184, desc[UR8][R184.64] ;  /* 0x00000008b8b80981 */ /* 0x000ea2000c1e1b00 */
[----:B------:R-:W4:Y:S01]  /*0100*/  LDCU UR5, c[0x0][0x360] ;  /* 0x00006c00ff0577ac */ /* 0x000f220008000800 */
[----:B------:R-:W5:Y:S01]  /*0110*/  S2UR UR4, SR_CTAID.X ;  /* 0x00000000000479c3 */ /* 0x000f620000002500 */
[----:B-1----:R-:W-:-:S04]  /*0120*/  UISETP.NE.U32.AND UP0, UPT, UR6, URZ, UPT ;  /* 0x000000ff0600728c */ /* 0x002fc8000bf05070 */
[----:B------:R-:W-:Y:S01]  /*0130*/  UISETP.NE.AND.EX UP0, UPT, UR7, URZ, UPT, UP0 ;  /* 0x000000ff0700728c */ /* 0x000fe2000bf05300 */
[----:B0-----:R-:W-:Y:S01]  /*0140*/  LOP3.LUT R183, R187, 0x1f, RZ, 0xc0, !PT ;  /* 0x0000001fbbb77812 */ /* 0x001fe200078ec0ff */
[----:B-----5:R-:W-:-:S04]  /*0150*/  IMAD.U32 R186, RZ, RZ, UR4 ;  /* 0x00000004ffba7e24 */ /* 0x020fc8000f8e00ff */
[----:B----4-:R-:W-:Y:S01]  /*0160*/  IMAD R182, R186, UR5, R187 ;  /* 0x00000005bab67c24 */ /* 0x010fe2000f8e02bb */
[----:B---3--:R-:W-:-:S04]  /*0170*/  @P0 IADD3 R198, P1, PT, R2, R5, RZ ;  /* 0x0000000502c60210 */ /* 0x008fc80007f3e0ff */
[----:B------:R-:W-:Y:S01]  /*0180*/  @P0 IADD3.X R199, PT, PT, RZ, R3, RZ, P1, !PT ;  /* 0x00000003ffc70210 */ /* 0x000fe20000ffe4ff */
[C---:B--2---:R-:W-:Y:S01]  /*0190*/  VIADD R181, R184.reuse, 0x9e3779b9 ;  /* 0x9e3779b9b8b57836 */ /* 0x044fe20000000000 */
[C---:B------:R-:W-:Y:S01]  /*01a0*/  IADD3 R23, PT, PT, R184.reuse, 0x3c6ef372, RZ ;  /* 0x3c6ef372b8177810 */ /* 0x040fe20007ffe0ff */
[C---:B------:R-:W-:Y:S01]  /*01b0*/  VIADD R180, R185.reuse, 0xbb67ae85 ;  /* 0xbb67ae85b9b47836 */ /* 0x040fe20000000000 */
[C---:B------:R-:W-:Y:S01]  /*01c0*/  IADD3 R20, PT, PT, R185.reuse, 0x32370b8f, RZ ;  /* 0x32370b8fb9147810 */ /* 0x040fe20007ffe0ff */
[C---:B------:R-:W-:Y:S01]  /*01d0*/  VIADD R22, R185.reuse, 0x76cf5d0a ;  /* 0x76cf5d0ab9167836 */ /* 0x040fe20000000000 */
[C---:B------:R-:W-:Y:S01]  /*01e0*/  IADD3 R17, PT, PT, R184.reuse, 0x1715609d, RZ ;  /* 0x1715609db8117810 */ /* 0x040fe20007ffe0ff */
[C---:B------:R-:W-:Y:S01]  /*01f0*/  VIADD R21, R184.reuse, 0xdaa66d2b ;  /* 0xdaa66d2bb8157836 */ /* 0x040fe20000000000 */
[C---:B------:R-:W-:Y:S01]  /*0200*/  IADD3 R14, PT, PT, R185.reuse, 0x646e171e, RZ ;  /* 0x646e171eb90e7810 */ /* 0x040fe20007ffe0ff */
[C---:B------:R-:W-:Y:S01]  /*0210*/  VIADD R19, R184.reuse, 0x78dde6e4 ;  /* 0x78dde6e4b8137836 */ /* 0x040fe20000000000 */
[----:B------:R-:W-:Y:S01]  /*0220*/  IADD3 R11, PT, PT, R184, -0xe443238, RZ ;  /* 0xf1bbcdc8b80b7810 */ /* 0x000fe20007ffe0ff */
[C---:B------:R-:W-:Y:S01]  /*0230*/  VIADD R18, R185.reuse, 0xed9eba14 ;  /* 0xed9eba14b9127836 */ /* 0x040fe20000000000 */
[C---:B------:R-:W-:Y:S01]  /*0240*/  IADD3 R8, PT, PT, R185.reuse, -0x695add53, RZ ;  /* 0x96a522adb9087810 */ /* 0x040fe20007ffe0ff */
[----:B------:R-:W-:Y:S01]  /*0250*/  VIADD R16, R185, 0xa9066899 ;  /* 0xa9066899b9107836 */ /* 0x000fe20000000000 */
[--C-:B------:R-:W-:Y:S01]  /*0260*/  SHF.R.U64 R7, R198, 0x2, R199.reuse ;  /* 0x00000002c6077819 */ /* 0x100fe200000012c7 */
[C---:B------:R-:W-:Y:S01]  /*0270*/  VIADD R15, R184.reuse, 0xb54cda56 ;  /* 0xb54cda56b80f7836 */ /* 0x040fe20000000000 */
[----:B------:R-:W-:Y:S01]  /*0280*/  SHF.R.U32.HI R6, RZ, 0x2, R199 ;  /* 0x00000002ff067819 */ /* 0x000fe200000116c7 */
[----:B------:R-:W-:-:S02]  /*0290*/  VIADD R13, R184, 0x5384540f ;  /* 0x5384540fb80d7836 */ /* 0x000fc40000000000 */
        /* <DEDUP_REMOVED lines=61> */
.L_x_9479:
        /* <DEDUP_REMOVED lines=31> */
.L_x_9478:
        /* <DEDUP_REMOVED lines=45> */
.L_x_9481:
        /* <DEDUP_REMOVED lines=46> */
.L_x_9480:
        /* <DEDUP_REMOVED lines=79> */
.L_x_9782:
        /* <DEDUP_REMOVED lines=8> */
[----:B------:R-:W2:Y:S08]  /*1380*/  LDC.64 R208, c[0x0][0x390] ;  /* 0x0000e400ffd07b82 */ /* 0x000eb00000000a00 */
[----:B------:R-:W3:Y:S01]  /*1390*/  @P1 LDC.64 R172, c[0x0][0x3a0] ;  /* 0x0000e800ffac1b82 */ /* 0x000ee20000000a00 */
[----:B0-----:R-:W-:-:S05]  /*13a0*/  @P0 IMAD.WIDE.U32 R166, R168, 0x10, R166 ;  /* 0x00000010a8a60825 */ /* 0x001fca00078e00a6 */
[----:B-----5:R0:W5:Y:S01]  /*13b0*/  @P0 LDG.E.128 R152, desc[UR8][R166.64] ;  /* 0x00000008a6980981 */ /* 0x020162000c1e1d00 */
[----:B-1----:R-:W-:-:S04]  /*13c0*/  ISETP.NE.U32.AND P0, PT, R164, RZ, PT ;  /* 0x000000ffa400720c */ /* 0x002fc80003f05070 */
[----:B------:R-:W-:Y:S01]  /*13d0*/  ISETP.NE.AND.EX P0, PT, R165, RZ, PT, P0 ;  /* 0x000000ffa500720c */ /* 0x000fe20003f05300 */
[----:B--2---:R-:W-:-:S06]  /*13e0*/  IMAD.WIDE.U32 R160, R168, 0x10, R208 ;  /* 0x00000010a8a07825 */ /* 0x004fcc00078e00d0 */
[----:B------:R-:W5:Y:S01]  /*13f0*/  LDG.E.128 R160, desc[UR8][R160.64] ;  /* 0x00000008a0a07981 */ /* 0x000f62000c1e1d00 */
[----:B---3--:R-:W-:-:S05]  /*1400*/  @P1 IMAD.WIDE.U32 R172, R168, 0x10, R172 ;  /* 0x00000010a8ac1825 */ /* 0x008fca00078e00ac */
[----:B------:R0:W5:Y:S01]  /*1410*/  @P1 LDG.E.128 R156, desc[UR8][R172.64] ;  /* 0x00000008ac9c1981 */ /* 0x000162000c1e1d00 */
[----:B------:R-:W-:Y:S01]  /*1420*/  IMAD.MOV.U32 R170, RZ, RZ, 0x2f800000 ;  /* 0x2f800000ffaa7424 */ /* 0x000fe200078e00ff */
[----:B------:R-:W-:Y:S06]  /*1430*/  @P0 BRA `(.L_x_9482) ;  /* 0x0000002400dc0947 */ /* 0x000fec0003800000 */
[----:B------:R-:W-:Y:S01]  /*1440*/  ISETP.NE.AND P0, PT, R198, 0x1, PT ;  /* 0x00000001c600780c */ /* 0x000fe20003f05270 */
[----:B0-----:R-:W-:Y:S02]  /*1450*/  HFMA2 R173, -RZ, RZ, 0, 1.1920928955078125e-07 ;  /* 0x00000002ffad7431 */ /* 0x001fe400000001ff */
        /* <DEDUP_REMOVED lines=13> */
.L_x_9484:
        /* <DEDUP_REMOVED lines=12> */
.L_x_9485:
        /* <DEDUP_REMOVED lines=41> */
[----:B------:R-:W-:-:S07]  /*1880*/  IMAD.MOV.U32 R166, RZ, RZ, R196 ;  /* 0x000000ffffa67224 */ /* 0x000fce00078e00c4 */
.L_x_9483:
[----:B------:R-:W-:Y:S01]  /*1890*/  I2FP.F32.U32 R167, R166 ;  /* 0x000000a600a77245 */ /* 0x000fe20000201000 */
[----:B-----5:R-:W-:Y:S01]  /*18a0*/  HADD2.F32 R166, -RZ, R160.H0_H0 ;  /* 0x200000a0ffa67230 */ /* 0x020fe20000004100 */
[----:B------:R-:W-:Y:S01]  /*18b0*/  UMOV UR5, UR7 ;  /* 0x0000000700057c82 */ /* 0x000fe20008000000 */
[----:B------:R-:W-:Y:S01]  /*18c0*/  UMOV UR4, UR6 ;  /* 0x0000000600047c82 */ /* 0x000fe20008000000 */
[----:B------:R-:W-:Y:S01]  /*18d0*/  ISETP.NE.AND P2, PT, R173, 0x1, PT ;  /* 0x00000001ad00780c */ /* 0x000fe20003f45270 */
[----:B------:R-:W-:Y:S01]  /*18e0*/  FFMA.FTZ R167, R167, R170, 1.1641532182693481445e-10 ;  /* 0x2f000000a7a77423 */ /* 0x000fe200000100aa */
[----:B------:R-:W-:Y:S01]  /*18f0*/  FMUL.FTZ R166, R166, UR5 ;  /* 0x00000005a6a67c20 */ /* 0x000fe20008410000 */
[----:B------:R-:W-:Y:S01]  /*1900*/  @P1 HADD2.F32 R172, -RZ, R156.H0_H0 ;  /* 0x2000009cffac1230 */ /* 0x000fe20000004100 */
[----:B------:R-:W-:Y:S02]  /*1910*/  LOP3.LUT R0, R0, 0xfffffff7, RZ, 0xc0, !PT ;  /* 0xfffffff700007812 */ /* 0x000fe400078ec0ff */
[----:B------:R-:W-:-:S04]  /*1920*/  FSETP.GTU.FTZ.AND P0, PT, R167, UR4, PT ;  /* 0x00000004a7007c0b */ /* 0x000fc8000bf1c000 */
[----:B------:R-:W-:Y:S01]  /*1930*/  FSEL R171, R166, RZ, !P0 ;  /* 0x000000ffa6ab7208 */ /* 0x000fe20004000000 */
[----:B------:R-:W-:Y:S01]  /*1940*/  IMAD.MOV.U32 R166, RZ, RZ, R2 ;  /* 0x000000ffffa67224 */ /* 0x000fe200078e0002 */
[----:B------:R-:W-:-:S03]  /*1950*/  PLOP3.LUT P0, PT, P0, PT, PT, 0x8, 0x80 ;  /* 0x000000000080781c */ /* 0x000fc6000070e170 */
[----:B------:R-:W-:Y:S01]  /*1960*/  @P1 FADD.FTZ R171, R171, R172 ;  /* 0x000000acabab1221 */ /* 0x000fe20000010000 */
[----:B------:R-:W-:-:S04]  /*1970*/  IMAD.MOV.U32 R172, RZ, RZ, 0x2 ;  /* 0x00000002ffac7424 */ /* 0x000fc800078e00ff */
        /* <DEDUP_REMOVED lines=11> */
.L_x_9487:
        /* <DEDUP_REMOVED lines=12> */
.L_x_9488:
        /* <DEDUP_REMOVED lines=43> */
.L_x_9486:
[----:B------:R-:W-:Y:S01]  /*1da0*/  I2FP.F32.U32 R167, R166 ;  /* 0x000000a600a77245 */ /* 0x000fe20000201000 */
[----:B------:R-:W-:Y:S01]  /*1db0*/  HADD2.F32 R160, -RZ, R160.H1_H1 ;  /* 0x300000a0ffa07230 */ /* 0x000fe20000004100 */
[----:B------:R-:W-:Y:S01]  /*1dc0*/  ISETP.NE.AND P2, PT, R172, 0x1, PT ;  /* 0x00000001ac00780c */ /* 0x000fe20003f45270 */
[----:B------:R-:W-:Y:S01]  /*1dd0*/  @P1 HADD2.F32 R166, -RZ, R156.H1_H1 ;  /* 0x3000009cffa61230 */ /* 0x000fe20000004100 */
[----:B------:R-:W-:Y:S01]  /*1de0*/  LOP3.LUT R0, R0, 0xfffffffb, RZ, 0xc0, !PT ;  /* 0xfffffffb00007812 */ /* 0x000fe200078ec0ff */
[----:B------:R-:W-:Y:S01]  /*1df0*/  FFMA.FTZ R167, R167, R170, 1.1641532182693481445e-10 ;  /* 0x2f000000a7a77423 */ /* 0x000fe200000100aa */
[----:B------:R-:W-:Y:S01]  /*1e00*/  FMUL.FTZ R160, R160, UR5 ;  /* 0x00000005a0a07c20 */ /* 0x000fe20008410000 */
[----:B------:R-:W-:-:S03]  /*1e10*/  HFMA2 R173, -RZ, RZ, 0, 1.1920928955078125e-07 ;  /* 0x00000002ffad7431 */ /* 0x000fc600000001ff */
[----:B------:R-:W-:-:S04]  /*1e20*/  FSETP.GTU.FTZ.AND P0, PT, R167, UR4, PT ;  /* 0x00000004a7007c0b */ /* 0x000fc8000bf1c000 */
[----:B------:R-:W-:Y:S01]  /*1e30*/  FSEL R177, R160, RZ, !P0 ;  /* 0x000000ffa0b17208 */ /* 0x000fe20004000000 */
[----:B------:R-:W-:Y:S01]  /*1e40*/  IMAD.MOV.U32 R160, RZ, RZ, R2 ;  /* 0x000000ffffa07224 */ /* 0x000fe200078e0002 */
        /* <DEDUP_REMOVED lines=13> */
.L_x_9490:
        /* <DEDUP_REMOVED lines=12> */
.L_x_9491:
        /* <DEDUP_REMOVED lines=43> */
.L_x_9489:
[----:B------:R-:W-:Y:S01]  /*2290*/  I2FP.F32.U32 R167, R160 ;  /* 0x000000a000a77245 */ /* 0x000fe20000201000 */
[----:B------:R-:W-:Y:S01]  /*22a0*/  HADD2.F32 R160, -RZ, R161.H0_H0 ;  /* 0x200000a1ffa07230 */ /* 0x000fe20000004100 */
[----:B------:R-:W-:Y:S01]  /*22b0*/  ISETP.NE.AND P2, PT, R173, 0x1, PT ;  /* 0x00000001ad00780c */ /* 0x000fe20003f45270 */
[----:B------:R-:W-:Y:S01]  /*22c0*/  @P1 HADD2.F32 R166, -RZ, R157.H0_H0 ;  /* 0x2000009dffa61230 */ /* 0x000fe20000004100 */
[----:B------:R-:W-:Y:S01]  /*22d0*/  LOP3.LUT R0, R0, 0xfffffffd, RZ, 0xc0, !PT ;  /* 0xfffffffd00007812 */ /* 0x000fe200078ec0ff */
[----:B------:R-:W-:Y:S01]  /*22e0*/  FFMA.FTZ R167, R167, R170, 1.1641532182693481445e-10 ;  /* 0x2f000000a7a77423 */ /* 0x000fe200000100aa */
[----:B------:R-:W-:-:S04]  /*22f0*/  FMUL.FTZ R160, R160, UR5 ;  /* 0x00000005a0a07c20 */ /* 0x000fc80008410000 */
[----:B------:R-:W-:-:S04]  /*2300*/  FSETP.GTU.FTZ.AND P0, PT, R167, UR4, PT ;  /* 0x00000004a7007c0b */ /* 0x000fc8000bf1c000 */
[----:B------:R-:W-:Y:S02]  /*2310*/  FSEL R175, R160, RZ, !P0 ;  /* 0x000000ffa0af7208 */ /* 0x000fe40004000000 */
[----:B------:R-:W-:Y:S02]  /*2320*/  PLOP3.LUT P0, PT, P0, PT, PT, 0x8, 0x80 ;  /* 0x000000000080781c */ /* 0x000fe4000070e170 */
[----:B------:R-:W-:Y:S01]  /*2330*/  MOV R160, R2 ;  /* 0x0000000200a07202 */ /* 0x000fe20000000f00 */
        /* <DEDUP_REMOVED lines=13> */
.L_x_9493:
        /* <DEDUP_REMOVED lines=12> */
.L_x_9494:
        /* <DEDUP_REMOVED lines=43> */
.L_x_9492:
[----:B------:R-:W-:Y:S01]  /*2780*/  I2FP.F32.U32 R167, R160 ;  /* 0x000000a000a77245 */ /* 0x000fe20000201000 */
[----:B------:R-:W-:Y:S01]  /*2790*/  HADD2.F32 R161, -RZ, R161.H1_H1 ;  /* 0x300000a1ffa17230 */ /* 0x000fe20000004100 */
[----:B------:R-:W-:Y:S01]  /*27a0*/  ISETP.NE.AND P2, PT, R166, 0x1, PT ;  /* 0x00000001a600780c */ /* 0x000fe20003f45270 */
[----:B------:R-:W-:Y:S02]  /*27b0*/  @P1 HADD2.F32 R160, -RZ, R157.H1_H1 ;  /* 0x3000009dffa01230 */ /* 0x000fe40000004100 */
[----:B------:R-:W-:Y:S01]  /*27c0*/  FFMA.FTZ R167, R167, R170, 1.1641532182693481445e-10 ;  /* 0x2f000000a7a77423 */ /* 0x000fe200000100aa */
[----:B------:R-:W-:-:S04]  /*27d0*/  FMUL.FTZ R161, R161, UR5 ;  /* 0x00000005a1a17c20 */ /* 0x000fc80008410000 */
[----:B------:R-:W-:Y:S01]  /*27e0*/  FSETP.GTU.FTZ.AND P0, PT, R167, UR4, PT ;  /* 0x00000004a7007c0b */ /* 0x000fe2000bf1c000 */
        /* <DEDUP_REMOVED lines=15> */
.L_x_9496:
        /* <DEDUP_REMOVED lines=12> */
.L_x_9497:
        /* <DEDUP_REMOVED lines=43> */
.L_x_9495:
        /* <DEDUP_REMOVED lines=22> */
.L_x_9499:
        /* <DEDUP_REMOVED lines=12> */
.L_x_9500:
        /* <DEDUP_REMOVED lines=43> */
.L_x_9498:
        /* <DEDUP_REMOVED lines=22> */
.L_x_9502:
        /* <DEDUP_REMOVED lines=12> */
.L_x_9503:
        /* <DEDUP_REMOVED lines=43> */
.L_x_9501:
        /* <DEDUP_REMOVED lines=22> */
.L_x_9505:
        /* <DEDUP_REMOVED lines=12> */
.L_x_9506:
        /* <DEDUP_REMOVED lines=43> */
.L_x_9504:
        /* <DEDUP_REMOVED lines=15> */
.L_x_9482:
[----:B------:R-:W-:Y:S01]  /*3bb0*/  ISETP.NE.AND P0, PT, R198, 0x1, PT ;  /* 0x00000001c600780c */ /* 0x000fe20003f05270 */
[----:B------:R-:W-:Y:S02]  /*3bc0*/  HFMA2 R171, -RZ, RZ, 0, 1.1920928955078125e-07 ;  /* 0x00000002ffab7431 */ /* 0x000fe400000001ff */
[----:B0-----:R-:W-:Y:S02]  /*3bd0*/  IMAD.MOV.U32 R166, RZ, RZ, R2 ;  /* 0x000000ffffa67224 */ /* 0x001fe400078e0002 */
        /* <DEDUP_REMOVED lines=12> */
.L_x_9509:
        /* <DEDUP_REMOVED lines=12> */
.L_x_9510:
        /* <DEDUP_REMOVED lines=42> */
.L_x_9508:
[----:B------:R-:W-:Y:S01]  /*4000*/  I2FP.F32.U32 R167, R166 ;  /* 0x000000a600a77245 */ /* 0x000fe20000201000 */
[----:B------:R-:W-:Y:S01]  /*4010*/  UMOV UR4, UR6 ;  /* 0x0000000600047c82 */ /* 0x000fe20008000000 */
[----:B------:R-:W-:Y:S01]  /*4020*/  ISETP.NE.AND P2, PT, R171, 0x1, PT ;  /* 0x00000001ab00780c */ /* 0x000fe20003f45270 */
[----:B-----5:R-:W-:Y:S01]  /*4030*/  HADD2.F32 R166, -RZ, R160.H0_H0 ;  /* 0x200000a0ffa67230 */ /* 0x020fe20000004100 */
[----:B------:R-:W-:Y:S01]  /*4040*/  UMOV UR5, UR7 ;  /* 0x0000000700057c82 */ /* 0x000fe20008000000 */
[----:B------:R-:W-:Y:S01]  /*4050*/  FFMA.FTZ R167, R167, R170, 1.1641532182693481445e-10 ;  /* 0x2f000000a7a77423 */ /* 0x000fe200000100aa */
[----:B------:R-:W-:Y:S01]  /*4060*/  LOP3.LUT R0, R0, 0xfffffff7, RZ, 0xc0, !PT ;  /* 0xfffffff700007812 */ /* 0x000fe200078ec0ff */
[----:B------:R-:W-:Y:S02]  /*4070*/  IMAD.MOV.U32 R172, RZ, RZ, 0x2 ;  /* 0x00000002ffac7424 */ /* 0x000fe400078e00ff */
[----:B------:R-:W-:Y:S01]  /*4080*/  FMUL.FTZ R169, R166, UR5 ;  /* 0x00000005a6a97c20 */ /* 0x000fe20008410000 */
[----:B------:R-:W-:Y:S01]  /*4090*/  IMAD.MOV.U32 R166, RZ, RZ, R2 ;  /* 0x000000ffffa67224 */ /* 0x000fe200078e0002 */
        /* <DEDUP_REMOVED lines=13> */
.L_x_9512:
        /* <DEDUP_REMOVED lines=12> */
.L_x_9513:
        /* <DEDUP_REMOVED lines=43> */
.L_x_9511:
        /* <DEDUP_REMOVED lines=24> */
.L_x_9515:
        /* <DEDUP_REMOVED lines=12> */
.L_x_9516:
        /* <DEDUP_REMOVED lines=43> */
.L_x_9514:
[----:B------:R-:W-:Y:S01]  /*49d0*/  I2FP.F32.U32 R167, R166 ;  /* 0x000000a600a77245 */ /* 0x000fe20000201000 */
[----:B------:R-:W-:Y:S01]  /*49e0*/  HADD2.F32 R160, -RZ, R160.H1_H1 ;  /* 0x300000a0ffa07230 */ /* 0x000fe20000004100 */
[----:B------:R-:W-:Y:S01]  /*49f0*/  ISETP.NE.AND P2, PT, R173, 0x1, PT ;  /* 0x00000001ad00780c */ /* 0x000fe20003f45270 */
[----:B------:R-:W-:Y:S01]  /*4a00*/  HFMA2 R166, -RZ, RZ, 0, 1.1920928955078125e-07 ;  /* 0x00000002ffa67431 */ /* 0x000fe200000001ff */
        /* <DEDUP_REMOVED lines=17> */
.L_x_9518:
        /* <DEDUP_REMOVED lines=12> */
.L_x_9519:
        /* <DEDUP_REMOVED lines=43> */
.L_x_9517:
[----:B------:R-:W-:Y:S01]  /*4e90*/  I2FP.F32.U32 R167, R160 ;  /* 0x000000a000a77245 */ /* 0x000fe20000201000 */
[----:B------:R-:W-:Y:S01]  /*4ea0*/  HADD2.F32 R160, -RZ, R152.H1_H1 ;  /* 0x30000098ffa07230 */ /* 0x000fe20000004100 */
[----:B------:R-:W-:Y:S02]  /*4eb0*/  ISETP.NE.AND P2, PT, R166, 0x1, PT ;  /* 0x00000001a600780c */ /* 0x000fe40003f45270 */
[----:B------:R-:W-:Y:S01]  /*4ec0*/  MOV R172, 0x2 ;  /* 0x0000000200ac7802 */ /* 0x000fe20000000f00 */
[----:B------:R-:W-:Y:S01]  /*4ed0*/  FFMA.FTZ R167, R167, R170, 1.1641532182693481445e-10 ;  /* 0x2f000000a7a77423 */ /* 0x000fe200000100aa */
[----:B------:R-:W-:-:S04]  /*4ee0*/  FMUL.FTZ R160, R160, UR5 ;  /* 0x00000005a0a07c20 */ /* 0x000fc80008410000 */
[----:B------:R-:W-:Y:S01]  /*4ef0*/  FSETP.GTU.FTZ.AND P0, PT, R167, UR4, PT ;  /* 0x00000004a7007c0b */ /* 0x000fe2000bf1c000 */
        /* <DEDUP_REMOVED lines=17> */
.L_x_9521:
        /* <DEDUP_REMOVED lines=12> */
.L_x_9522:
        /* <DEDUP_REMOVED lines=43> */
.L_x_9520:
[----:B------:R-:W-:Y:S01]  /*5380*/  I2FP.F32.U32 R167, R160 ;  /* 0x000000a000a77245 */ /* 0x000fe20000201000 */
[----:B------:R-:W-:Y:S01]  /*5390*/  HADD2.F32 R160, -RZ, R161.H0_H0 ;  /* 0x200000a1ffa07230 */ /* 0x000fe20000004100 */
        /* <DEDUP_REMOVED lines=19> */
.L_x_9524:
        /* <DEDUP_REMOVED lines=12> */
.L_x_9525:
        /* <DEDUP_REMOVED lines=43> */
.L_x_9523:
        /* <DEDUP_REMOVED lines=24> */
.L_x_9527:
        /* <DEDUP_REMOVED lines=12> */
.L_x_9528:
        /* <DEDUP_REMOVED lines=43> */
.L_x_9526:
[----:B------:R-:W-:Y:S01]  /*5d30*/  I2FP.F32.U32 R167, R160 ;  /* 0x000000a000a77245 */ /* 0x000fe20000201000 */
[----:B------:R-:W-:Y:S01]  /*5d40*/  HADD2.F32 R161, -RZ, R161.H1_H1 ;  /* 0x300000a1ffa17230 */ /* 0x000fe20000004100 */
[----:B------:R-:W-:-:S03]  /*5d50*/  ISETP.NE.AND P2, PT, R172, 0x1, PT ;  /* 0x00000001ac00780c */ /* 0x000fc60003f45270 */
[----:B------:R-:W-:Y:S01]  /*5d60*/  FFMA.FTZ R167, R167, R170, 1.1641532182693481445e-10 ;  /* 0x2f000000a7a77423 */ /* 0x000fe200000100aa */
[----:B------:R-:W-:Y:S01]  /*5d70*/  FMUL.FTZ R160, R161, UR5 ;  /* 0x00000005a1a07c20 */ /* 0x000fe20008410000 */
[----:B------:R-:W-:-:S03]  /*5d80*/  IMAD.MOV.U32 R161, RZ, RZ, R2 ;  /* 0x000000ffffa17224 */ /* 0x000fc600078e0002 */
[----:B------:R-:W-:Y:S01]  /*5d90*/  FSETP.GTU.FTZ.AND P0, PT, R167, UR4, PT ;  /* 0x00000004a7007c0b */ /* 0x000fe2000bf1c000 */
[----:B------:R-:W-:-:S03]  /*5da0*/  IMAD.MOV.U32 R167, RZ, RZ, 0x2 ;  /* 0x00000002ffa77424 */ /* 0x000fc600078e00ff */
        /* <DEDUP_REMOVED lines=11> */
.L_x_9530:
        /* <DEDUP_REMOVED lines=12> */
.L_x_9531:
        /* <DEDUP_REMOVED lines=43> */
.L_x_9529:
[----:B------:R-:W-:Y:S01]  /*61d0*/  I2FP.F32.U32 R161, R161 ;  /* 0x000000a100a17245 */ /* 0x000fe20000201000 */
[----:B------:R-:W-:Y:S02]  /*61e0*/  HADD2.F32 R166, -RZ, R153.H1_H1 ;  /* 0x30000099ffa67230 */ /* 0x000fe40000004100 */
[----:B------:R-:W-:Y:S02]  /*61f0*/  @P1 HADD2.F32 R197, -RZ, R157.H1_H1 ;  /* 0x3000009dffc51230 */ /* 0x000fe40000004100 */
[----:B------:R-:W-:Y:S01]  /*6200*/  FFMA.FTZ R161, R161, R170, 1.1641532182693481445e-10 ;  /* 0x2f000000a1a17423 */ /* 0x000fe200000100aa */
[----:B------:R-:W-:-:S04]  /*6210*/  FMUL.FTZ R166, R166, UR5 ;  /* 0x00000005a6a67c20 */ /* 0x000fc80008410000 */
[----:B------:R-:W-:-:S04]  /*6220*/  FSETP.GTU.FTZ.AND P2, PT, R161, UR4, PT ;  /* 0x00000004a1007c0b */ /* 0x000fc8000bf5c000 */
[----:B------:R-:W-:Y:S01]  /*6230*/  FSEL R161, R166, RZ, !P2 ;  /* 0x000000ffa6a17208 */ /* 0x000fe20005000000 */
[----:B------:R-:W-:Y:S01]  /*6240*/  IMAD.MOV.U32 R166, RZ, RZ, 0x2 ;  /* 0x00000002ffa67424 */ /* 0x000fe200078e00ff */
        /* <DEDUP_REMOVED lines=16> */
.L_x_9533:
        /* <DEDUP_REMOVED lines=12> */
.L_x_9534:
        /* <DEDUP_REMOVED lines=43> */
.L_x_9532:
[----:B------:R-:W-:Y:S01]  /*66c0*/  I2FP.F32.U32 R161, R160 ;  /* 0x000000a000a17245 */ /* 0x000fe20000201000 */
[----:B------:R-:W-:Y:S01]  /*66d0*/  HADD2.F32 R160, -RZ, R162.H0_H0 ;  /* 0x200000a2ffa07230 */ /* 0x000fe20000004100 */
        /* <DEDUP_REMOVED lines=17> */
.L_x_9536:
        /* <DEDUP_REMOVED lines=12> */
.L_x_9537:
        /* <DEDUP_REMOVED lines=43> */
.L_x_9535:
        /* <DEDUP_REMOVED lines=10> */
[----:B------:R-:W-:-:S03]  /*6c00*/  MOV R166, 0x2 ;  /* 0x0000000200a67802 */ /* 0x000fc60000000f00 */
        /* <DEDUP_REMOVED lines=13> */
.L_x_9539:
        /* <DEDUP_REMOVED lines=12> */
.L_x_9540:
        /* <DEDUP_REMOVED lines=43> */
.L_x_9538:
        /* <DEDUP_REMOVED lines=19> */
.L_x_9542:
        /* <DEDUP_REMOVED lines=12> */
.L_x_9543:
        /* <DEDUP_REMOVED lines=36> */
[----:B------:R-:W-:Y:S02]  /*7480*/  HFMA2 R167, -RZ, RZ, 0, 0 ;  /* 0x00000000ffa77431 */ /* 0x000fe400000001ff */
[----:B------:R-:W-:Y:S01]  /*7490*/  IMAD.WIDE.U32 R172, R172, -0x2daee0ad, RZ ;  /* 0xd2511f53acac7825 */ /* 0x000fe200078e00ff */
[----:B------:R-:W-:Y:S02]  /*74a0*/  LOP3.LUT R4, R9, R166, R195, 0x96, !PT ;  /* 0x000000a609047212 */ /* 0x000fe400078e96c3 */
[----:B------:R-:W-:Y:S02]  /*74b0*/  MOV R2, R194 ;  /* 0x000000c200027202 */ /* 0x000fe40000000f00 */
[----:B------:R-:W-:Y:S01]  /*74c0*/  LOP3.LUT R5, R8, R160, R173, 0x96, !PT ;  /* 0x000000a008057212 */ /* 0x000fe200078e96ad */
[----:B------:R-:W-:Y:S02]  /*74d0*/  IMAD.MOV.U32 R160, RZ, RZ, R176 ;  /* 0x000000ffffa07224 */ /* 0x000fe400078e00b0 */
[----:B------:R-:W-:-:S07]  /*74e0*/  IMAD.MOV.U32 R176, RZ, RZ, R172 ;  /* 0x000000ffffb07224 */ /* 0x000fce00078e00ac */
.L_x_9541:
        /* <DEDUP_REMOVED lines=24> */
.L_x_9545:
        /* <DEDUP_REMOVED lines=12> */
.L_x_9546:
        /* <DEDUP_REMOVED lines=43> */
.L_x_9544:
        /* <DEDUP_REMOVED lines=19> */
.L_x_9548:
        /* <DEDUP_REMOVED lines=12> */
.L_x_9549:
        /* <DEDUP_REMOVED lines=43> */
.L_x_9547:
[----:B------:R-:W-:Y:S01]  /*7e80*/  I2FP.F32.U32 R161, R160 ;  /* 0x000000a000a17245 */ /* 0x000fe20000201000 */
[----:B------:R-:W-:Y:S02]  /*7e90*/  HADD2.F32 R160, -RZ, R155.H0_H0 ;  /* 0x2000009bffa07230 */ /* 0x000fe40000004100 */
[----:B------:R-:W-:Y:S02]  /*7ea0*/  @P1 HADD2.F32 R201, -RZ, R159.H0_H0 ;  /* 0x2000009fffc91230 */ /* 0x000fe40000004100 */
        /* <DEDUP_REMOVED lines=21> */
.L_x_9551:
        /* <DEDUP_REMOVED lines=12> */
.L_x_9552:
        /* <DEDUP_REMOVED lines=43> */
.L_x_9550:
        /* <DEDUP_REMOVED lines=19> */
.L_x_9554:
        /* <DEDUP_REMOVED lines=14> */
.L_x_9555:
        /* <DEDUP_REMOVED lines=43> */
.L_x_9553:
        /* <DEDUP_REMOVED lines=15> */
[----:B------:R-:W-:-:S07]  /*8920*/  PRMT R163, R198, 0x5410, R163 ;  /* 0x00005410c6a37816 */ /* 0x000fce00000000a3 */
.L_x_9507:
        /* <DEDUP_REMOVED lines=15> */
[----:B------:R-:W-:Y:S01]  /*8a20*/  LOP3.LUT R172, R172, R173, R169, 0xfe, !PT ;  /* 0x000000adacac7212 */ /* 0x000fe200078efea9 */
[----:B------:R-:W3:Y:S01]  /*8a30*/  @P0 LDC.64 R206, c[0x0][0x398] ;  /* 0x0000e600ffce0b82 */ /* 0x000ee20000000a00 */
[----:B------:R-:W-:Y:S01]  /*8a40*/  SEL R210, RZ, 0x1, !P2 ;  /* 0x00000001ffd27807 */ /* 0x000fe20005000000 */
[----:B0-----:R-:W-:Y:S01]  /*8a50*/  IMAD.WIDE.U32 R212, R168, 0x8, R166 ;  /* 0x00000008a8d47825 */ /* 0x001fe200078e00a6 */
[----:B------:R-:W-:Y:S02]  /*8a60*/  SEL R173, RZ, 0x1, !P6 ;  /* 0x00000001ffad7807 */ /* 0x000fe40007000000 */
[----:B------:R-:W-:Y:S02]  /*8a70*/  LOP3.LUT R211, R211, R210, RZ, 0xfc, !PT ;  /* 0x000000d2d3d37212 */ /* 0x000fe400078efcff */
[----:B------:R-:W-:Y:S01]  /*8a80*/  LOP3.LUT R210, R172, R173, RZ, 0xfc, !PT ;  /* 0x000000adacd27212 */ /* 0x000fe200078efcff */
[C---:B-1----:R-:W-:Y:S01]  /*8a90*/  IMAD.WIDE.U32 R214, R168.reuse, 0x10, R164 ;  /* 0x00000010a8d67825 */ /* 0x042fe200078e00a4 */
[----:B------:R-:W-:-:S04]  /*8aa0*/  IADD3 R169, PT, PT, R168, 0x80, RZ ;  /* 0x00000080a8a97810 */ /* 0x000fc80007ffe0ff */
[----:B------:R0:W-:Y:S01]  /*8ab0*/  STG.E.128 desc[UR8][R214.64], R160 ;  /* 0x000000a0d6007986 */ /* 0x0001e2000c101d08 */
[----:B------:R-:W-:-:S03]  /*8ac0*/  IMAD.WIDE.U32 R172, R169, 0x10, R208 ;  /* 0x00000010a9ac7825 */ /* 0x000fc600078e00d0 */
[----:B------:R0:W-:Y:S01]  /*8ad0*/  STG.E.64 desc[UR8][R212.64], R210 ;  /* 0x000000d2d4007986 */ /* 0x0001e2000c101b08 */
[----:B--2---:R-:W-:-:S04]  /*8ae0*/  @P1 IMAD.WIDE.U32 R204, R169, 0x10, R204 ;  /* 0x00000010a9cc1825 */ /* 0x004fc800078e00cc */
[----:B---3--:R-:W-:Y:S01]  /*8af0*/  @P0 IMAD.WIDE.U32 R206, R169, 0x10, R206 ;  /* 0x00000010a9ce0825 */ /* 0x008fe200078e00ce */
[----:B------:R-:W-:Y:S06]  /*8b00*/  @!P0 BRA `(.L_x_9556) ;  /* 0x0000000000508947 */ /* 0x000fec0003800000 */
        /* <DEDUP_REMOVED lines=20> */
.L_x_9556:
[----:B------:R2:W5:Y:S04]  /*8c50*/  @P0 LDG.E.128 R152, desc[UR8][R206.64] ;  /* 0x00000008ce980981 */ /* 0x000568000c1e1d00 */
[----:B------:R2:W5:Y:S04]  /*8c60*/  @P1 LDG.E.128 R156, desc[UR8][R204.64] ;  /* 0x00000008cc9c1981 */ /* 0x000568000c1e1d00 */
[----:B01----:R2:W5:Y:S01]  /*8c70*/  LDG.E.128 R160, desc[UR8][R172.64] ;  /* 0x00000008aca07981 */ /* 0x003562000c1e1d00 */
[----:B------:R-:W-:Y:S05]  /*8c80*/  @!P0 BRA `(.L_x_9557) ;  /* 0x0000004c00748947 */ /* 0x000fea0003800000 */
        /* <DEDUP_REMOVED lines=15> */
.L_x_9559:
        /* <DEDUP_REMOVED lines=12> */
.L_x_9560:
        /* <DEDUP_REMOVED lines=43> */
.L_x_9558:
[----:B------:R-:W-:Y:S01]  /*90f0*/  I2FP.F32.U32 R173, R172 ;  /* 0x000000ac00ad7245 */ /* 0x000fe20000201000 */
[----:B-----5:R-:W-:Y:S01]  /*9100*/  HADD2.F32 R172, -RZ, R160.H0_H0 ;  /* 0x200000a0ffac7230 */ /* 0x020fe20000004100 */
[----:B------:R-:W-:Y:S01]  /*9110*/  ISETP.NE.AND P3, PT, R178, 0x1, PT ;  /* 0x00000001b200780c */ /* 0x000fe20003f65270 */
[----:B------:R-:W-:Y:S01]  /*9120*/  IMAD.MOV.U32 R189, RZ, RZ, 0x2 ;  /* 0x00000002ffbd7424 */ /* 0x000fe200078e00ff */
[----:B------:R-:W-:Y:S01]  /*9130*/  LOP3.LUT R0, R0, 0xffffffef, RZ, 0xc0, !PT ;  /* 0xffffffef00007812 */ /* 0x000fe200078ec0ff */
[----:B------:R-:W-:Y:S01]  /*9140*/  FFMA.FTZ R173, R173, R170, 1.1641532182693481445e-10 ;  /* 0x2f000000adad7423 */ /* 0x000fe200000100aa */
[----:B------:R-:W-:-:S04]  /*9150*/  FMUL.FTZ R172, R172, UR5 ;  /* 0x00000005acac7c20 */ /* 0x000fc80008410000 */
        /* <DEDUP_REMOVED lines=14> */
.L_x_9562:
        /* <DEDUP_REMOVED lines=12> */
.L_x_9563:
        /* <DEDUP_REMOVED lines=43> */
.L_x_9561:
        /* <DEDUP_REMOVED lines=24> */
.L_x_9565:
        /* <DEDUP_REMOVED lines=12> */
.L_x_9566:
        /* <DEDUP_REMOVED lines=43> */
.L_x_9564:
        /* <DEDUP_REMOVED lines=21> */
.L_x_9568:
        /* <DEDUP_REMOVED lines=12> */
.L_x_9569:
        /* <DEDUP_REMOVED lines=43> */
.L_x_9567:
        /* <DEDUP_REMOVED lines=24> */
.L_x_9571:
        /* <DEDUP_REMOVED lines=12> */
.L_x_9572:
        /* <DEDUP_REMOVED lines=43> */
.L_x_9570:
        /* <DEDUP_REMOVED lines=21> */
.L_x_9574:
        /* <DEDUP_REMOVED lines=12> */
.L_x_9575:
        /* <DEDUP_REMOVED lines=43> */
.L_x_9573:
[----:B------:R-:W-:Y:S01]  /*a910*/  I2FP.F32.U32 R173, R172 ;  /* 0x000000ac00ad7245 */ /* 0x000fe20000201000 */
[----:B------:R-:W-:Y:S02]  /*a920*/  HADD2.F32 R172, -RZ, R153.H0_H0 ;  /* 0x20000099ffac7230 */ /* 0x000fe40000004100 */
[----:B------:R-:W-:Y:S02]  /*a930*/  @P1 HADD2.F32 R213, -RZ, R157.H0_H0 ;  /* 0x2000009dffd51230 */ /* 0x000fe40000004100 */
        /* <DEDUP_REMOVED lines=21> */
.L_x_9577:
        /* <DEDUP_REMOVED lines=12> */
.L_x_9578:
        /* <DEDUP_REMOVED lines=43> */
.L_x_9576:
[----:B------:R-:W-:Y:S01]  /*ae00*/  I2FP.F32.U32 R173, R160 ;  /* 0x000000a000ad7245 */ /* 0x000fe20000201000 */
[----:B------:R-:W-:Y:S01]  /*ae10*/  HADD2.F32 R161, -RZ, R161.H1_H1 ;  /* 0x300000a1ffa17230 */ /* 0x000fe20000004100 */
[----:B------:R-:W-:Y:S01]  /*ae20*/  LOP3.LUT R0, R0, 0xfffffffd, RZ, 0xc0, !PT ;  /* 0xfffffffd00007812 */ /* 0x000fe200078ec0ff */
[----:B------:R-:W-:Y:S02]  /*ae30*/  IMAD.MOV.U32 R160, RZ, RZ, R2 ;  /* 0x000000ffffa07224 */ /* 0x000fe400078e0002 */
[----:B------:R-:W-:Y:S01]  /*ae40*/  FFMA.FTZ R173, R173, R170, 1.1641532182693481445e-10 ;  /* 0x2f000000adad7423 */ /* 0x000fe200000100aa */
[----:B------:R-:W-:-:S04]  /*ae50*/  FMUL.FTZ R161, R161, UR5 ;  /* 0x00000005a1a17c20 */ /* 0x000fc80008410000 */
[----:B------:R-:W-:Y:S01]  /*ae60*/  FSETP.GTU.FTZ.AND P2, PT, R173, UR4, PT ;  /* 0x00000004ad007c0b */ /* 0x000fe2000bf5c000 */
[----:B------:R-:W-:-:S03]  /*ae70*/  IMAD.MOV.U32 R173, RZ, RZ, 0x2 ;  /* 0x00000002ffad7424 */ /* 0x000fc600078e00ff */
        /* <DEDUP_REMOVED lines=13> */
.L_x_9580:
        /* <DEDUP_REMOVED lines=12> */
.L_x_9581:
        /* <DEDUP_REMOVED lines=43> */
.L_x_9579:
[----:B------:R-:W-:Y:S01]  /*b2c0*/  I2FP.F32.U32 R161, R160 ;  /* 0x000000a000a17245 */ /* 0x000fe20000201000 */
[----:B------:R-:W-:Y:S02]  /*b2d0*/  HADD2.F32 R160, -RZ, R153.H1_H1 ;  /* 0x30000099ffa07230 */ /* 0x000fe40000004100 */
[----:B------:R-:W-:Y:S02]  /*b2e0*/  @P1 HADD2.F32 R192, -RZ, R157.H1_H1 ;  /* 0x3000009dffc01230 */ /* 0x000fe40000004100 */
        /* <DEDUP_REMOVED lines=22> */
.L_x_9583:
        /* <DEDUP_REMOVED lines=12> */
.L_x_9584:
        /* <DEDUP_REMOVED lines=43> */
.L_x_9582:
        /* <DEDUP_REMOVED lines=19> */
.L_x_9586:
        /* <DEDUP_REMOVED lines=12> */
.L_x_9587:
        /* <DEDUP_REMOVED lines=43> */
.L_x_9585:
        /* <DEDUP_REMOVED lines=10> */
[----:B------:R-:W-:Y:S01]  /*bd00*/  MOV R160, 0x2 ;  /* 0x0000000200a07802 */ /* 0x000fe20000000f00 */
[----:B------:R-:W-:Y:S02]  /*bd10*/  IMAD.MOV.U32 R161, RZ, RZ, R2 ;  /* 0x000000ffffa17224 */ /* 0x000fe400078e0002 */
        /* <DEDUP_REMOVED lines=12> */
.L_x_9589:
        /* <DEDUP_REMOVED lines=12> */
.L_x_9590:
        /* <DEDUP_REMOVED lines=43> */
.L_x_9588:
        /* <DEDUP_REMOVED lines=19> */
.L_x_9592:
        /* <DEDUP_REMOVED lines=12> */
.L_x_9593:
        /* <DEDUP_REMOVED lines=43> */
.L_x_9591:
        /* <DEDUP_REMOVED lines=24> */
.L_x_9595:
        /* <DEDUP_REMOVED lines=12> */
.L_x_9596:
        /* <DEDUP_REMOVED lines=43> */
.L_x_9594:
        /* <DEDUP_REMOVED lines=19> */
.L_x_9598:
        /* <DEDUP_REMOVED lines=12> */
.L_x_9599:
        /* <DEDUP_REMOVED lines=43> */
.L_x_9597:
        /* <DEDUP_REMOVED lines=25> */
.L_x_9601:
        /* <DEDUP_REMOVED lines=12> */
.L_x_9602:
        /* <DEDUP_REMOVED lines=43> */
.L_x_9600:
        /* <DEDUP_REMOVED lines=19> */
.L_x_9604:
        /* <DEDUP_REMOVED lines=14> */
.L_x_9605:
        /* <DEDUP_REMOVED lines=43> */
.L_x_9603:
        /* <DEDUP_REMOVED lines=9> */
[----:B------:R-:W-:-:S03]  /*d9d0*/  SEL R160, RZ, 0x1, P6 ;  /* 0x00000001ffa07807 */ /* 0x000fc60003000000 */
[----:B------:R-:W-:Y:S01]  /*d9e0*/  FADD.FTZ R163, R163, R172 ;  /* 0x000000aca3a37221 */ /* 0x000fe20000010000 */
[----:B------:R-:W-:Y:S02]  /*d9f0*/  PRMT R195, R160, 0x7610, R195 ;  /* 0x00007610a0c37816 */ /* 0x000fe400000000c3 */
[----:B------:R-:W-:Y:S01]  /*da00*/  PRMT R160, R176, 0x5410, R178 ;  /* 0x00005410b0a07816 */ /* 0x000fe200000000b2 */
[--C-:B------:R-:W-:Y:S01]  /*da10*/  @P1 FADD.FTZ R225, R202, R163.reuse ;  /* 0x000000a3cae11221 */ /* 0x100fe20000010000 */
[----:B------:R-:W-:-:S05]  /*da20*/  @!P1 IMAD.MOV.U32 R225, RZ, RZ, R163 ;  /* 0x000000ffffe19224 */ /* 0x000fca00078e00a3 */
[----:B------:R-:W-:-:S04]  /*da30*/  F2FP.F16.F32.PACK_AB R163, RZ, R225 ;  /* 0x000000e1ffa3723e */ /* 0x000fc800000000ff */
[----:B------:R-:W-:Y:S01]  /*da40*/  PRMT R163, R196, 0x5410, R163 ;  /* 0x00005410c4a37816 */ /* 0x000fe200000000a3 */
[----:B------:R-:W-:Y:S06]  /*da50*/  BRA `(.L_x_9606) ;  /* 0x0000002400dc7947 */ /* 0x000fec0003800000 */
.L_x_9557:
[----:B------:R-:W-:Y:S01]  /*da60*/  ISETP.NE.AND P2, PT, R202, 0x1, PT ;  /* 0x00000001ca00780c */ /* 0x000fe20003f45270 */
[----:B------:R-:W-:Y:S02]  /*da70*/  HFMA2 R178, -RZ, RZ, 0, 1.1920928955078125e-07 ;  /* 0x00000002ffb27431 */ /* 0x000fe400000001ff */
[----:B--2---:R-:W-:Y:S02]  /*da80*/  IMAD.MOV.U32 R172, RZ, RZ, R2 ;  /* 0x000000ffffac7224 */ /* 0x004fe400078e0002 */
        /* <DEDUP_REMOVED lines=12> */
.L_x_9608:
        /* <DEDUP_REMOVED lines=12> */
.L_x_9609:
        /* <DEDUP_REMOVED lines=43> */
.L_x_9607:
[----:B------:R-:W-:Y:S01]  /*dec0*/  I2FP.F32.U32 R173, R172 ;  /* 0x000000ac00ad7245 */ /* 0x000fe20000201000 */
[----:B-----5:R-:W-:Y:S01]  /*ded0*/  HADD2.F32 R172, -RZ, R160.H0_H0 ;  /* 0x200000a0ffac7230 */ /* 0x020fe20000004100 */
[----:B------:R-:W-:Y:S01]  /*dee0*/  ISETP.NE.AND P3, PT, R178, 0x1, PT ;  /* 0x00000001b200780c */ /* 0x000fe20003f65270 */
[----:B------:R-:W-:Y:S01]  /*def0*/  @P1 HADD2.F32 R176, -RZ, R156.H0_H0 ;  /* 0x2000009cffb01230 */ /* 0x000fe20000004100 */
[----:B------:R-:W-:Y:S01]  /*df00*/  LOP3.LUT R0, R0, 0xffffffef, RZ, 0xc0, !PT ;  /* 0xffffffef00007812 */ /* 0x000fe200078ec0ff */
        /* <DEDUP_REMOVED lines=19> */
.L_x_9611:
        /* <DEDUP_REMOVED lines=12> */
.L_x_9612:
        /* <DEDUP_REMOVED lines=43> */
.L_x_9610:
[----:B------:R-:W-:Y:S01]  /*e3b0*/  I2FP.F32.U32 R173, R173 ;  /* 0x000000ad00ad7245 */ /* 0x000fe20000201000 */
[----:B------:R-:W-:Y:S01]  /*e3c0*/  HADD2.F32 R160, -RZ, R160.H1_H1 ;  /* 0x300000a0ffa07230 */ /* 0x000fe20000004100 */
[----:B------:R-:W-:Y:S01]  /*e3d0*/  ISETP.NE.AND P3, PT, R196, 0x1, PT ;  /* 0x00000001c400780c */ /* 0x000fe20003f65270 */
[----:B------:R-:W-:Y:S01]  /*e3e0*/  @P1 HADD2.F32 R172, -RZ, R156.H1_H1 ;  /* 0x3000009cffac1230 */ /* 0x000fe20000004100 */
[----:B------:R-:W-:Y:S01]  /*e3f0*/  LOP3.LUT R0, R0, 0xfffffff7, RZ, 0xc0, !PT ;  /* 0xfffffff700007812 */ /* 0x000fe200078ec0ff */
        /* <DEDUP_REMOVED lines=19> */
.L_x_9614:
        /* <DEDUP_REMOVED lines=12> */
.L_x_9615:
[----:B------:R-:W-:Y:S01]  /*e5f0*/  IMAD.WIDE.U32 R4, R182, -0x326172a9, RZ ;  /* 0xcd9e8d57b6047825 */ /* 0x000fe200078e00ff */
[----:B------:R-:W-:Y:S02]  /*e600*/  LOP3.LUT R172, R3, R207, R185, 0x96, !PT ;  /* 0x000000cf03ac7212 */ /* 0x000fe400078e96b9 */
[----:B------:R-:W-:Y:S01]  /*e610*/  MOV R160, R174 ;  /* 0x000000ae00a07202 */ /* 0x000fe20000000f00 */
        /* <DEDUP_REMOVED lines=40> */
.L_x_9613:
        /* <DEDUP_REMOVED lines=24> */
.L_x_9617:
        /* <DEDUP_REMOVED lines=12> */
.L_x_9618:
        /* <DEDUP_REMOVED lines=43> */
.L_x_9616:
[----:B------:R-:W-:Y:S01]  /*ed90*/  I2FP.F32.U32 R173, R160 ;  /* 0x000000a000ad7245 */ /* 0x000fe20000201000 */
[----:B------:R-:W-:Y:S01]  /*eda0*/  HADD2.F32 R161, -RZ, R161.H1_H1 ;  /* 0x300000a1ffa17230 */ /* 0x000fe20000004100 */
[----:B------:R-:W-:Y:S01]  /*edb0*/  LOP3.LUT R0, R0, 0xfffffffd, RZ, 0xc0, !PT ;  /* 0xfffffffd00007812 */ /* 0x000fe200078ec0ff */
[----:B------:R-:W-:Y:S02]  /*edc0*/  @P1 HADD2.F32 R160, -RZ, R157.H1_H1 ;  /* 0x3000009dffa01230 */ /* 0x000fe40000004100 */
[----:B------:R-:W-:Y:S01]  /*edd0*/  FFMA.FTZ R173, R173, R170, 1.1641532182693481445e-10 ;  /* 0x2f000000adad7423 */ /* 0x000fe200000100aa */
[----:B------:R-:W-:-:S04]  /*ede0*/  FMUL.FTZ R161, R161, UR5 ;  /* 0x00000005a1a17c20 */ /* 0x000fc80008410000 */
[----:B------:R-:W-:Y:S01]  /*edf0*/  FSETP.GTU.FTZ.AND P2, PT, R173, UR4, PT ;  /* 0x00000004ad007c0b */ /* 0x000fe2000bf5c000 */
[----:B------:R-:W-:-:S03]  /*ee00*/  IMAD.MOV.U32 R173, RZ, RZ, 0x2 ;  /* 0x00000002ffad7424 */ /* 0x000fc600078e00ff */
        /* <DEDUP_REMOVED lines=16> */
.L_x_9620:
        /* <DEDUP_REMOVED lines=12> */
.L_x_9621:
        /* <DEDUP_REMOVED lines=43> */
.L_x_9619:
        /* <DEDUP_REMOVED lines=22> */
.L_x_9623:
        /* <DEDUP_REMOVED lines=12> */
.L_x_9624:
        /* <DEDUP_REMOVED lines=43> */
.L_x_9622:
        /* <DEDUP_REMOVED lines=22> */
.L_x_9626:
        /* <DEDUP_REMOVED lines=12> */
.L_x_9627:
        /* <DEDUP_REMOVED lines=43> */
.L_x_9625:
        /* <DEDUP_REMOVED lines=22> */
.L_x_9629:
        /* <DEDUP_REMOVED lines=12> */
.L_x_9630:
        /* <DEDUP_REMOVED lines=43> */
.L_x_9628:
        /* <DEDUP_REMOVED lines=14> */
.L_x_9606:
        /* <DEDUP_REMOVED lines=22> */
[----:B------:R-:W-:-:S04]  /*10330*/  IMAD.WIDE.U32 R210, R169, 0x8, R166 ;  /* 0x00000008a9d27825 */ /* 0x000fc800078e00a6 */
[C---:B0-----:R-:W-:Y:S01]  /*10340*/  @P0 IMAD.WIDE.U32 R228, R173.reuse, 0x10, R228 ;  /* 0x00000010ade40825 */ /* 0x041fe200078e00e4 */
[----:B------:R2:W-:Y:S03]  /*10350*/  STG.E.64 desc[UR8][R210.64], R206 ;  /* 0x000000ced2007986 */ /* 0x0005e6000c101b08 */
[----:B-1----:R-:W-:Y:S01]  /*10360*/  @P1 IMAD.WIDE.U32 R226, R173, 0x10, R226 ;  /* 0x00000010ade21825 */ /* 0x002fe200078e00e2 */
        /* <DEDUP_REMOVED lines=21> */
.L_x_9631:
[----:B------:R1:W5:Y:S04]  /*104c0*/  @P0 LDG.E.128 R152, desc[UR8][R228.64] ;  /* 0x00000008e4980981 */ /* 0x000368000c1e1d00 */
[----:B------:R1:W5:Y:S04]  /*104d0*/  @P1 LDG.E.128 R156, desc[UR8][R226.64] ;  /* 0x00000008e29c1981 */ /* 0x000368000c1e1d00 */
[----:B0-2---:R1:W5:Y:S01]  /*104e0*/  LDG.E.128 R160, desc[UR8][R230.64] ;  /* 0x00000008e6a07981 */ /* 0x005362000c1e1d00 */
[----:B------:R-:W-:Y:S05]  /*104f0*/  @!P0 BRA `(.L_x_9632) ;  /* 0x0000004c006c8947 */ /* 0x000fea0003800000 */
        /* <DEDUP_REMOVED lines=15> */
.L_x_9634:
        /* <DEDUP_REMOVED lines=12> */
.L_x_9635:
        /* <DEDUP_REMOVED lines=43> */
.L_x_9633:
[----:B------:R-:W-:Y:S01]  /*10960*/  I2FP.F32.U32 R189, R176 ;  /* 0x000000b000bd7245 */ /* 0x000fe20000201000 */
[----:B-----5:R-:W-:Y:S01]  /*10970*/  HADD2.F32 R174, -RZ, R160.H0_H0 ;  /* 0x200000a0ffae7230 */ /* 0x020fe20000004100 */
        /* <DEDUP_REMOVED lines=19> */
.L_x_9637:
        /* <DEDUP_REMOVED lines=12> */
.L_x_9638:
        /* <DEDUP_REMOVED lines=43> */
.L_x_9636:
[----:B------:R-:W-:Y:S01]  /*10e20*/  I2FP.F32.U32 R189, R176 ;  /* 0x000000b000bd7245 */ /* 0x000fe20000201000 */
[----:B------:R-:W-:Y:S01]  /*10e30*/  HADD2.F32 R176, -RZ, R152.H0_H0 ;  /* 0x20000098ffb07230 */ /* 0x000fe20000004100 */
[----:B------:R-:W-:Y:S01]  /*10e40*/  ISETP.NE.AND P3, PT, R190, 0x1, PT ;  /* 0x00000001be00780c */ /* 0x000fe20003f65270 */
[----:B-1----:R-:W-:Y:S02]  /*10e50*/  @P1 HADD2.F32 R227, -RZ, R156.H0_H0 ;  /* 0x2000009cffe31230 */ /* 0x002fe40000004100 */
[----:B------:R-:W-:Y:S01]  /*10e60*/  FFMA.FTZ R189, R189, R170, 1.1641532182693481445e-10 ;  /* 0x2f000000bdbd7423 */ /* 0x000fe200000100aa */
[----:B------:R-:W-:Y:S01]  /*10e70*/  FMUL.FTZ R176, R176, UR5 ;  /* 0x00000005b0b07c20 */ /* 0x000fe20008410000 */
[----:B------:R-:W-:-:S03]  /*10e80*/  IMAD.MOV.U32 R178, RZ, RZ, 0x2 ;  /* 0x00000002ffb27424 */ /* 0x000fc600078e00ff */
[----:B------:R-:W-:-:S04]  /*10e90*/  FSETP.GTU.FTZ.AND P2, PT, R189, UR4, PT ;  /* 0x00000004bd007c0b */ /* 0x000fc8000bf5c000 */
[----:B------:R-:W-:Y:S02]  /*10ea0*/  FSEL R189, R176, RZ, !P2 ;  /* 0x000000ffb0bd7208 */ /* 0x000fe40005000000 */
[----:B------:R-:W-:Y:S02]  /*10eb0*/  SEL R188, RZ, 0x1, P2 ;  /* 0x00000001ffbc7807 */ /* 0x000fe40001000000 */
[----:B------:R-:W-:Y:S01]  /*10ec0*/  MOV R176, R2 ;  /* 0x0000000200b07202 */ /* 0x000fe20000000f00 */
[----:B------:R-:W-:-:S04]  /*10ed0*/  FADD.FTZ R174, R174, R189 ;  /* 0x000000bdaeae7221 */ /* 0x000fc80000010000 */
        /* <DEDUP_REMOVED lines=12> */
.L_x_9640:
        /* <DEDUP_REMOVED lines=12> */
.L_x_9641:
        /* <DEDUP_REMOVED lines=43> */
.L_x_9639:
[----:B------:R-:W-:Y:S01]  /*11310*/  I2FP.F32.U32 R189, R176 ;  /* 0x000000b000bd7245 */ /* 0x000fe20000201000 */
[----:B------:R-:W-:Y:S01]  /*11320*/  HADD2.F32 R160, -RZ, R160.H1_H1 ;  /* 0x300000a0ffa07230 */ /* 0x000fe20000004100 */
        /* <DEDUP_REMOVED lines=19> */
.L_x_9643:
        /* <DEDUP_REMOVED lines=12> */
.L_x_9644:
        /* <DEDUP_REMOVED lines=43> */
.L_x_9642:
        /* <DEDUP_REMOVED lines=24> */
.L_x_9646:
        /* <DEDUP_REMOVED lines=12> */
.L_x_9647:
        /* <DEDUP_REMOVED lines=43> */
.L_x_9645:
[----:B------:R-:W-:Y:S01]  /*11cc0*/  I2FP.F32.U32 R191, R160 ;  /* 0x000000a000bf7245 */ /* 0x000fe20000201000 */
[----:B------:R-:W-:Y:S01]  /*11cd0*/  HADD2.F32 R160, -RZ, R161.H0_H0 ;  /* 0x200000a1ffa07230 */ /* 0x000fe20000004100 */
[----:B------:R-:W-:Y:S01]  /*11ce0*/  ISETP.NE.AND P2, PT, R192, 0x1, PT ;  /* 0x00000001c000780c */ /* 0x000fe20003f45270 */
[----:B------:R-:W-:Y:S01]  /*11cf0*/  HFMA2 R193, -RZ, RZ, 0, 1.1920928955078125e-07 ;  /* 0x00000002ffc17431 */ /* 0x000fe200000001ff */
[----:B------:R-:W-:Y:S01]  /*11d00*/  LOP3.LUT R0, R0, 0xfffffffb, RZ, 0xc0, !PT ;  /* 0xfffffffb00007812 */ /* 0x000fe200078ec0ff */
[----:B------:R-:W-:Y:S01]  /*11d10*/  FFMA.FTZ R191, R191, R170, 1.1641532182693481445e-10 ;  /* 0x2f000000bfbf7423 */ /* 0x000fe200000100aa */
[----:B------:R-:W-:Y:S01]  /*11d20*/  FMUL.FTZ R160, R160, UR5 ;  /* 0x00000005a0a07c20 */ /* 0x000fe20008410000 */
[----:B------:R-:W-:-:S03]  /*11d30*/  IMAD.MOV.U32 R178, RZ, RZ, R2 ;  /* 0x000000ffffb27224 */ /* 0x000fc600078e0002 */
        /* <DEDUP_REMOVED lines=13> */
.L_x_9649:
        /* <DEDUP_REMOVED lines=12> */
.L_x_9650:
        /* <DEDUP_REMOVED lines=43> */
.L_x_9648:
        /* <DEDUP_REMOVED lines=24> */
.L_x_9652:
        /* <DEDUP_REMOVED lines=12> */
.L_x_9653:
        /* <DEDUP_REMOVED lines=43> */
.L_x_9651:
[----:B------:R-:W-:Y:S01]  /*12670*/  I2FP.F32.U32 R191, R160 ;  /* 0x000000a000bf7245 */ /* 0x000fe20000201000 */
[----:B------:R-:W-:Y:S01]  /*12680*/  HADD2.F32 R161, -RZ, R161.H1_H1 ;  /* 0x300000a1ffa17230 */ /* 0x000fe20000004100 */
[----:B------:R-:W-:Y:S01]  /*12690*/  LOP3.LUT R0, R0, 0xfffffffd, RZ, 0xc0, !PT ;  /* 0xfffffffd00007812 */ /* 0x000fe200078ec0ff */
[----:B------:R-:W-:Y:S02]  /*126a0*/  IMAD.MOV.U32 R193, RZ, RZ, 0x2 ;  /* 0x00000002ffc17424 */ /* 0x000fe400078e00ff */
[----:B------:R-:W-:Y:S01]  /*126b0*/  FFMA.FTZ R191, R191, R170, 1.1641532182693481445e-10 ;  /* 0x2f000000bfbf7423 */ /* 0x000fe200000100aa */
[----:B------:R-:W-:-:S04]  /*126c0*/  FMUL.FTZ R161, R161, UR5 ;  /* 0x00000005a1a17c20 */ /* 0x000fc80008410000 */
[----:B------:R-:W-:Y:S02]  /*126d0*/  FSETP.GTU.FTZ.AND P2, PT, R191, UR4, PT ;  /* 0x00000004bf007c0b */ /* 0x000fe4000bf5c000 */
        /* <DEDUP_REMOVED lines=14> */
.L_x_9655:
        /* <DEDUP_REMOVED lines=12> */
.L_x_9656:
        /* <DEDUP_REMOVED lines=42> */
[----:B------:R-:W-:-:S07]  /*12b20*/  LOP3.LUT R5, R8, R192, R161, 0x96, !PT ;  /* 0x000000c008057212 */ /* 0x000fce00078e96a1 */
.L_x_9654:
        /* <DEDUP_REMOVED lines=24> */
.L_x_9658:
        /* <DEDUP_REMOVED lines=12> */
.L_x_9659:
        /* <DEDUP_REMOVED lines=43> */
.L_x_9657:
        /* <DEDUP_REMOVED lines=19> */
.L_x_9661:
        /* <DEDUP_REMOVED lines=12> */
.L_x_9662:
        /* <DEDUP_REMOVED lines=43> */
.L_x_9660:
        /* <DEDUP_REMOVED lines=24> */
.L_x_9664:
        /* <DEDUP_REMOVED lines=12> */
.L_x_9665:
        /* <DEDUP_REMOVED lines=43> */
.L_x_9663:
        /* <DEDUP_REMOVED lines=19> */
.L_x_9667:
        /* <DEDUP_REMOVED lines=12> */
.L_x_9668:
        /* <DEDUP_REMOVED lines=43> */
.L_x_9666:
[----:B------:R-:W-:Y:S01]  /*13e50*/  I2FP.F32.U32 R161, R178 ;  /* 0x000000b200a17245 */ /* 0x000fe20000201000 */
[----:B------:R-:W-:Y:S01]  /*13e60*/  HADD2.F32 R160, -RZ, R154.H1_H1 ;  /* 0x3000009affa07230 */ /* 0x000fe20000004100 */
[----:B------:R-:W-:Y:S01]  /*13e70*/  MOV R202, 0x2 ;  /* 0x0000000200ca7802 */ /* 0x000fe20000000f00 */
        /* <DEDUP_REMOVED lines=21> */
.L_x_9670:
        /* <DEDUP_REMOVED lines=12> */
.L_x_9671:
        /* <DEDUP_REMOVED lines=43> */
.L_x_9669:
        /* <DEDUP_REMOVED lines=19> */
.L_x_9673:
        /* <DEDUP_REMOVED lines=12> */
.L_x_9674:
        /* <DEDUP_REMOVED lines=43> */
.L_x_9672:
        /* <DEDUP_REMOVED lines=24> */
.L_x_9676:
        /* <DEDUP_REMOVED lines=12> */
.L_x_9677:
        /* <DEDUP_REMOVED lines=43> */
.L_x_9675:
        /* <DEDUP_REMOVED lines=19> */
.L_x_9679:
        /* <DEDUP_REMOVED lines=14> */
.L_x_9680:
        /* <DEDUP_REMOVED lines=43> */
.L_x_9678:
        /* <DEDUP_REMOVED lines=12> */
[----:B------:R-:W-:Y:S01]  /*15250*/  @P1 FADD.FTZ R241, R241, R204 ;  /* 0x000000ccf1f11221 */ /* 0x000fe20000010000 */
[----:B------:R-:W-:Y:S02]  /*15260*/  @!P1 MOV R241, R204 ;  /* 0x000000cc00f19202 */ /* 0x000fe40000000f00 */
[----:B------:R-:W-:Y:S02]  /*15270*/  PRMT R160, R174, 0x5410, R176 ;  /* 0x00005410aea07816 */ /* 0x000fe400000000b0 */
[----:B------:R-:W-:-:S04]  /*15280*/  F2FP.F16.F32.PACK_AB R163, RZ, R241 ;  /* 0x000000f1ffa3723e */ /* 0x000fc800000000ff */
[----:B------:R-:W-:Y:S01]  /*15290*/  PRMT R163, R178, 0x5410, R163 ;  /* 0x00005410b2a37816 */ /* 0x000fe200000000a3 */
[----:B------:R-:W-:Y:S06]  /*152a0*/  BRA `(.L_x_9681) ;  /* 0x0000002400dc7947 */ /* 0x000fec0003800000 */
.L_x_9632:
        /* <DEDUP_REMOVED lines=15> */
.L_x_9683:
        /* <DEDUP_REMOVED lines=12> */
.L_x_9684:
[----:B------:R-:W-:Y:S01]  /*15460*/  IMAD.WIDE.U32 R4, R182, -0x326172a9, RZ ;  /* 0xcd9e8d57b6047825 */ /* 0x000fe200078e00ff */
[----:B------:R-:W-:-:S03]  /*15470*/  LOP3.LUT R206, R3, R211, R185, 0x96, !PT ;  /* 0x000000d303ce7212 */ /* 0x000fc600078e96b9 */
[----:B------:R-:W-:Y:S01]  /*15480*/  IMAD.MOV.U32 R176, RZ, RZ, R174 ;  /* 0x000000ffffb07224 */ /* 0x000fe200078e00ae */
[----:B-1----:R-:W-:Y:S01]  /*15490*/  LOP3.LUT R226, R6, R5, R184, 0x96, !PT ;  /* 0x0000000506e27212 */ /* 0x002fe200078e96b8 */
        /* <DEDUP_REMOVED lines=39> */
.L_x_9682:
[----:B------:R-:W-:Y:S01]  /*15710*/  I2FP.F32.U32 R207, R176 ;  /* 0x000000b000cf7245 */ /* 0x000fe20000201000 */
[----:B-----5:R-:W-:Y:S01]  /*15720*/  HADD2.F32 R174, -RZ, R160.H0_H0 ;  /* 0x200000a0ffae7230 */ /* 0x020fe20000004100 */
[----:B------:R-:W-:Y:S01]  /*15730*/  ISETP.NE.AND P3, PT, R178, 0x1, PT ;  /* 0x00000001b200780c */ /* 0x000fe20003f65270 */
[----:B------:R-:W-:Y:S01]  /*15740*/  @P1 HADD2.F32 R176, -RZ, R156.H0_H0 ;  /* 0x2000009cffb01230 */ /* 0x000fe20000004100 */
[----:B------:R-:W-:Y:S01]  /*15750*/  LOP3.LUT R0, R0, 0xffffffef, RZ, 0xc0, !PT ;  /* 0xffffffef00007812 */ /* 0x000fe200078ec0ff */
[----:B------:R-:W-:Y:S01]  /*15760*/  FFMA.FTZ R207, R207, R170, 1.1641532182693481445e-10 ;  /* 0x2f000000cfcf7423 */ /* 0x000fe200000100aa */
[----:B------:R-:W-:Y:S01]  /*15770*/  FMUL.FTZ R174, R174, UR5 ;  /* 0x00000005aeae7c20 */ /* 0x000fe20008410000 */
[----:B------:R-:W-:-:S03]  /*15780*/  HFMA2 R196, -RZ, RZ, 0, 1.1920928955078125e-07 ;  /* 0x00000002ffc47431 */ /* 0x000fc600000001ff */
[----:B------:R-:W-:-:S04]  /*15790*/  FSETP.GTU.FTZ.AND P2, PT, R207, UR4, PT ;  /* 0x00000004cf007c0b */ /* 0x000fc8000bf5c000 */
[----:B-1----:R-:W-:Y:S02]  /*157a0*/  FSEL R227, R174, RZ, !P2 ;  /* 0x000000ffaee37208 */ /* 0x002fe40005000000 */
        /* <DEDUP_REMOVED lines=14> */
.L_x_9686:
        /* <DEDUP_REMOVED lines=12> */
.L_x_9687:
        /* <DEDUP_REMOVED lines=43> */
.L_x_9685:
        /* <DEDUP_REMOVED lines=24> */
.L_x_9689:
        /* <DEDUP_REMOVED lines=12> */
.L_x_9690:
        /* <DEDUP_REMOVED lines=43> */
.L_x_9688:
[----:B------:R-:W-:Y:S01]  /*160f0*/  I2FP.F32.U32 R207, R160 ;  /* 0x000000a000cf7245 */ /* 0x000fe20000201000 */
[----:B------:R-:W-:Y:S01]  /*16100*/  HADD2.F32 R160, -RZ, R161.H0_H0 ;  /* 0x200000a1ffa07230 */ /* 0x000fe20000004100 */
[----:B------:R-:W-:Y:S01]  /*16110*/  ISETP.NE.AND P2, PT, R198, 0x1, PT ;  /* 0x00000001c600780c */ /* 0x000fe20003f45270 */
[----:B------:R-:W-:Y:S01]  /*16120*/  @P1 HADD2.F32 R178, -RZ, R157.H0_H0 ;  /* 0x2000009dffb21230 */ /* 0x000fe20000004100 */
        /* <DEDUP_REMOVED lines=20> */
.L_x_9692:
        /* <DEDUP_REMOVED lines=12> */
.L_x_9693:
        /* <DEDUP_REMOVED lines=43> */
.L_x_9691:
[----:B------:R-:W-:Y:S01]  /*165e0*/  I2FP.F32.U32 R207, R160 ;  /* 0x000000a000cf7245 */ /* 0x000fe20000201000 */
[----:B------:R-:W-:Y:S01]  /*165f0*/  HADD2.F32 R161, -RZ, R161.H1_H1 ;  /* 0x300000a1ffa17230 */ /* 0x000fe20000004100 */
[----:B------:R-:W-:Y:S01]  /*16600*/  LOP3.LUT R0, R0, 0xfffffffd, RZ, 0xc0, !PT ;  /* 0xfffffffd00007812 */ /* 0x000fe200078ec0ff */
[----:B------:R-:W-:Y:S02]  /*16610*/  @P1 HADD2.F32 R160, -RZ, R157.H1_H1 ;  /* 0x3000009dffa01230 */ /* 0x000fe40000004100 */
[----:B------:R-:W-:Y:S02]  /*16620*/  HFMA2 R202, -RZ, RZ, 0, 1.1920928955078125e-07 ;  /* 0x00000002ffca7431 */ /* 0x000fe400000001ff */
[----:B------:R-:W-:Y:S01]  /*16630*/  FFMA.FTZ R207, R207, R170, 1.1641532182693481445e-10 ;  /* 0x2f000000cfcf7423 */ /* 0x000fe200000100aa */
[----:B------:R-:W-:-:S04]  /*16640*/  FMUL.FTZ R161, R161, UR5 ;  /* 0x00000005a1a17c20 */ /* 0x000fc80008410000 */
[----:B------:R-:W-:-:S04]  /*16650*/  FSETP.GTU.FTZ.AND P2, PT, R207, UR4, PT ;  /* 0x00000004cf007c0b */ /* 0x000fc8000bf5c000 */
[----:B------:R-:W-:Y:S01]  /*16660*/  FSEL R235, R161, RZ, !P2 ;  /* 0x000000ffa1eb7208 */ /* 0x000fe20005000000 */
[----:B------:R-:W-:Y:S01]  /*16670*/  IMAD.MOV.U32 R161, RZ, RZ, R2 ;  /* 0x000000ffffa17224 */ /* 0x000fe200078e0002 */
        /* <DEDUP_REMOVED lines=14> */
.L_x_9695:
        /* <DEDUP_REMOVED lines=12> */
.L_x_9696:
        /* <DEDUP_REMOVED lines=43> */
.L_x_9694:
        /* <DEDUP_REMOVED lines=22> */
.L_x_9698:
        /* <DEDUP_REMOVED lines=12> */
.L_x_9699:
        /* <DEDUP_REMOVED lines=43> */
.L_x_9697:
[----:B------:R-:W-:Y:S01]  /*16fa0*/  I2FP.F32.U32 R161, R161 ;  /* 0x000000a100a17245 */ /* 0x000fe20000201000 */
[----:B------:R-:W-:Y:S01]  /*16fb0*/  HADD2.F32 R162, -RZ, R162.H1_H1 ;  /* 0x300000a2ffa27230 */ /* 0x000fe20000004100 */
[----:B------:R-:W-:Y:S01]  /*16fc0*/  ISETP.NE.AND P4, PT, R196, 0x1, PT ;  /* 0x00000001c400780c */ /* 0x000fe20003f85270 */
[----:B------:R-:W-:Y:S02]  /*16fd0*/  @P1 HADD2.F32 R160, -RZ, R158.H1_H1 ;  /* 0x3000009effa01230 */ /* 0x000fe40000004100 */
[----:B------:R-:W-:Y:S01]  /*16fe0*/  FFMA.FTZ R161, R161, R170, 1.1641532182693481445e-10 ;  /* 0x2f000000a1a17423 */ /* 0x000fe200000100aa */
[----:B------:R-:W-:Y:S01]  /*16ff0*/  FMUL.FTZ R162, R162, UR5 ;  /* 0x00000005a2a27c20 */ /* 0x000fe20008410000 */
[----:B------:R-:W-:-:S03]  /*17000*/  IMAD.MOV.U32 R204, RZ, RZ, 0x2 ;  /* 0x00000002ffcc7424 */ /* 0x000fc600078e00ff */
        /* <DEDUP_REMOVED lines=15> */
.L_x_9701:
        /* <DEDUP_REMOVED lines=12> */
.L_x_9702:
        /* <DEDUP_REMOVED lines=43> */
.L_x_9700:
        /* <DEDUP_REMOVED lines=22> */
.L_x_9704:
        /* <DEDUP_REMOVED lines=12> */
.L_x_9705:
        /* <DEDUP_REMOVED lines=43> */
.L_x_9703:
        /* <DEDUP_REMOVED lines=14> */
.L_x_9681:
        /* <DEDUP_REMOVED lines=47> */
.L_x_9706:
[----:B------:R1:W5:Y:S04]  /*17d10*/  @P0 LDG.E.128 R152, desc[UR8][R242.64] ;  /* 0x00000008f2980981 */ /* 0x000368000c1e1d00 */
[----:B------:R1:W5:Y:S04]  /*17d20*/  @P1 LDG.E.128 R156, desc[UR8][R210.64] ;  /* 0x00000008d29c1981 */ /* 0x000368000c1e1d00 */
[----:B0-2---:R1:W5:Y:S01]  /*17d30*/  LDG.E.128 R160, desc[UR8][R208.64] ;  /* 0x00000008d0a07981 */ /* 0x005362000c1e1d00 */
[----:B------:R-:W-:Y:S05]  /*17d40*/  @!P0 BRA `(.L_x_9707) ;  /* 0x0000004c006c8947 */ /* 0x000fea0003800000 */
        /* <DEDUP_REMOVED lines=15> */
.L_x_9709:
        /* <DEDUP_REMOVED lines=12> */
.L_x_9710:
        /* <DEDUP_REMOVED lines=43> */
.L_x_9708:
[----:B------:R-:W-:Y:S01]  /*181b0*/  I2FP.F32.U32 R189, R174 ;  /* 0x000000ae00bd7245 */ /* 0x000fe20000201000 */
[----:B-----5:R-:W-:Y:S01]  /*181c0*/  HADD2.F32 R172, -RZ, R160.H0_H0 ;  /* 0x200000a0ffac7230 */ /* 0x020fe20000004100 */
        /* <DEDUP_REMOVED lines=19> */
.L_x_9712:
        /* <DEDUP_REMOVED lines=12> */
.L_x_9713:
        /* <DEDUP_REMOVED lines=43> */
.L_x_9711:
[----:B------:R-:W-:Y:S01]  /*18670*/  I2FP.F32.U32 R189, R174 ;  /* 0x000000ae00bd7245 */ /* 0x000fe20000201000 */
[----:B------:R-:W-:Y:S01]  /*18680*/  HADD2.F32 R174, -RZ, R152.H0_H0 ;  /* 0x20000098ffae7230 */ /* 0x000fe20000004100 */
[----:B------:R-:W-:Y:S01]  /*18690*/  ISETP.NE.AND P3, PT, R178, 0x1, PT ;  /* 0x00000001b200780c */ /* 0x000fe20003f65270 */
[----:B-1----:R-:W-:Y:S02]  /*186a0*/  @P1 HADD2.F32 R243, -RZ, R156.H0_H0 ;  /* 0x2000009cfff31230 */ /* 0x002fe40000004100 */
[----:B------:R-:W-:Y:S01]  /*186b0*/  FFMA.FTZ R189, R189, R170, 1.1641532182693481445e-10 ;  /* 0x2f000000bdbd7423 */ /* 0x000fe200000100aa */
[----:B------:R-:W-:-:S04]  /*186c0*/  FMUL.FTZ R174, R174, UR5 ;  /* 0x00000005aeae7c20 */ /* 0x000fc80008410000 */
[----:B------:R-:W-:-:S04]  /*186d0*/  FSETP.GTU.FTZ.AND P2, PT, R189, UR4, PT ;  /* 0x00000004bd007c0b */ /* 0x000fc8000bf5c000 */
[----:B------:R-:W-:Y:S02]  /*186e0*/  FSEL R189, R174, RZ, !P2 ;  /* 0x000000ffaebd7208 */ /* 0x000fe40005000000 */
[----:B------:R-:W-:Y:S02]  /*186f0*/  SEL R188, RZ, 0x1, P2 ;  /* 0x00000001ffbc7807 */ /* 0x000fe40001000000 */
[----:B------:R-:W-:Y:S01]  /*18700*/  MOV R174, 0x2 ;  /* 0x0000000200ae7802 */ /* 0x000fe20000000f00 */
        /* <DEDUP_REMOVED lines=14> */
.L_x_9715:
        /* <DEDUP_REMOVED lines=12> */
.L_x_9716:
        /* <DEDUP_REMOVED lines=43> */
.L_x_9714:
[----:B------:R-:W-:Y:S01]  /*18b60*/  I2FP.F32.U32 R189, R172 ;  /* 0x000000ac00bd7245 */ /* 0x000fe20000201000 */
[----:B------:R-:W-:Y:S01]  /*18b70*/  HADD2.F32 R160, -RZ, R160.H1_H1 ;  /* 0x300000a0ffa07230 */ /* 0x000fe20000004100 */
        /* <DEDUP_REMOVED lines=19> */
.L_x_9718:
        /* <DEDUP_REMOVED lines=12> */
.L_x_9719:
        /* <DEDUP_REMOVED lines=43> */
.L_x_9717:
        /* <DEDUP_REMOVED lines=24> */
.L_x_9721:
        /* <DEDUP_REMOVED lines=12> */
.L_x_9722:
        /* <DEDUP_REMOVED lines=43> */
.L_x_9720:
[----:B------:R-:W-:Y:S01]  /*19510*/  I2FP.F32.U32 R191, R160 ;  /* 0x000000a000bf7245 */ /* 0x000fe20000201000 */
[----:B------:R-:W-:Y:S01]  /*19520*/  HADD2.F32 R160, -RZ, R161.H0_H0 ;  /* 0x200000a1ffa07230 */ /* 0x000fe20000004100 */
[----:B------:R-:W-:Y:S01]  /*19530*/  ISETP.NE.AND P2, PT, R174, 0x1, PT ;  /* 0x00000001ae00780c */ /* 0x000fe20003f45270 */
[----:B------:R-:W-:Y:S01]  /*19540*/  IMAD.MOV.U32 R192, RZ, RZ, 0x2 ;  /* 0x00000002ffc07424 */ /* 0x000fe200078e00ff */
        /* <DEDUP_REMOVED lines=17> */
.L_x_9724:
        /* <DEDUP_REMOVED lines=12> */
.L_x_9725:
        /* <DEDUP_REMOVED lines=43> */
.L_x_9723:
        /* <DEDUP_REMOVED lines=24> */
.L_x_9727:
        /* <DEDUP_REMOVED lines=12> */
.L_x_9728:
        /* <DEDUP_REMOVED lines=43> */
.L_x_9726:
[----:B------:R-:W-:Y:S01]  /*19ec0*/  I2FP.F32.U32 R191, R160 ;  /* 0x000000a000bf7245 */ /* 0x000fe20000201000 */
[----:B------:R-:W-:Y:S01]  /*19ed0*/  HADD2.F32 R161, -RZ, R161.H1_H1 ;  /* 0x300000a1ffa17230 */ /* 0x000fe20000004100 */
[----:B------:R-:W-:Y:S01]  /*19ee0*/  LOP3.LUT R0, R0, 0xfffffffd, RZ, 0xc0, !PT ;  /* 0xfffffffd00007812 */ /* 0x000fe200078ec0ff */
[----:B------:R-:W-:Y:S02]  /*19ef0*/  HFMA2 R192, -RZ, RZ, 0, 1.1920928955078125e-07 ;  /* 0x00000002ffc07431 */ /* 0x000fe400000001ff */
[----:B------:R-:W-:Y:S02]  /*19f00*/  IMAD.MOV.U32 R174, RZ, RZ, R2 ;  /* 0x000000ffffae7224 */ /* 0x000fe400078e0002 */
        /* <DEDUP_REMOVED lines=16> */
.L_x_9730:
        /* <DEDUP_REMOVED lines=12> */
.L_x_9731:
        /* <DEDUP_REMOVED lines=43> */
.L_x_9729:
        /* <DEDUP_REMOVED lines=24> */
.L_x_9733:
        /* <DEDUP_REMOVED lines=12> */
.L_x_9734:
        /* <DEDUP_REMOVED lines=43> */
.L_x_9732:
        /* <DEDUP_REMOVED lines=19> */
.L_x_9736:
        /* <DEDUP_REMOVED lines=12> */
.L_x_9737:
        /* <DEDUP_REMOVED lines=43> */
.L_x_9735:
        /* <DEDUP_REMOVED lines=24> */
.L_x_9739:
        /* <DEDUP_REMOVED lines=12> */
.L_x_9740:
        /* <DEDUP_REMOVED lines=43> */
.L_x_9738:
        /* <DEDUP_REMOVED lines=19> */
.L_x_9742:
        /* <DEDUP_REMOVED lines=12> */
.L_x_9743:
        /* <DEDUP_REMOVED lines=43> */
.L_x_9741:
        /* <DEDUP_REMOVED lines=24> */
.L_x_9745:
        /* <DEDUP_REMOVED lines=12> */
.L_x_9746:
        /* <DEDUP_REMOVED lines=43> */
.L_x_9744:
        /* <DEDUP_REMOVED lines=19> */
.L_x_9748:
        /* <DEDUP_REMOVED lines=12> */
.L_x_9749:
        /* <DEDUP_REMOVED lines=43> */
.L_x_9747:
        /* <DEDUP_REMOVED lines=24> */
.L_x_9751:
        /* <DEDUP_REMOVED lines=12> */
.L_x_9752:
        /* <DEDUP_REMOVED lines=43> */
.L_x_9750:
        /* <DEDUP_REMOVED lines=19> */
.L_x_9754:
        /* <DEDUP_REMOVED lines=14> */
.L_x_9755:
        /* <DEDUP_REMOVED lines=43> */
.L_x_9753:
        /* <DEDUP_REMOVED lines=18> */
.L_x_9707:
        /* <DEDUP_REMOVED lines=15> */
.L_x_9758:
        /* <DEDUP_REMOVED lines=12> */
.L_x_9759:
        /* <DEDUP_REMOVED lines=43> */
.L_x_9757:
[----:B-1----:R-:W-:Y:S01]  /*1cf60*/  I2FP.F32.U32 R209, R174 ;  /* 0x000000ae00d17245 */ /* 0x002fe20000201000 */
[----:B-----5:R-:W-:Y:S01]  /*1cf70*/  HADD2.F32 R172, -RZ, R160.H0_H0 ;  /* 0x200000a0ffac7230 */ /* 0x020fe20000004100 */
        /* <DEDUP_REMOVED lines=22> */
.L_x_9761:
        /* <DEDUP_REMOVED lines=12> */
.L_x_9762:
        /* <DEDUP_REMOVED lines=43> */
.L_x_9760:
        /* <DEDUP_REMOVED lines=24> */
.L_x_9764:
        /* <DEDUP_REMOVED lines=12> */
.L_x_9765:
        /* <DEDUP_REMOVED lines=43> */
.L_x_9763:
        /* <DEDUP_REMOVED lines=24> */
.L_x_9767:
        /* <DEDUP_REMOVED lines=12> */
.L_x_9768:
        /* <DEDUP_REMOVED lines=43> */
.L_x_9766:
[----:B------:R-:W-:Y:S01]  /*1de30*/  I2FP.F32.U32 R209, R160 ;  /* 0x000000a000d17245 */ /* 0x000fe20000201000 */
[----:B------:R-:W-:Y:S01]  /*1de40*/  HADD2.F32 R161, -RZ, R161.H1_H1 ;  /* 0x300000a1ffa17230 */ /* 0x000fe20000004100 */
[----:B------:R-:W-:Y:S01]  /*1de50*/  LOP3.LUT R0, R0, 0xfffffffd, RZ, 0xc0, !PT ;  /* 0xfffffffd00007812 */ /* 0x000fe200078ec0ff */
[----:B------:R-:W-:Y:S02]  /*1de60*/  @P1 HADD2.F32 R160, -RZ, R157.H1_H1 ;  /* 0x3000009dffa01230 */ /* 0x000fe40000004100 */
[----:B------:R-:W-:Y:S01]  /*1de70*/  FFMA.FTZ R209, R209, R170, 1.1641532182693481445e-10 ;  /* 0x2f000000d1d17423 */ /* 0x000fe200000100aa */
[----:B------:R-:W-:Y:S01]  /*1de80*/  FMUL.FTZ R161, R161, UR5 ;  /* 0x00000005a1a17c20 */ /* 0x000fe20008410000 */
[----:B------:R-:W-:-:S03]  /*1de90*/  IMAD.MOV.U32 R174, RZ, RZ, 0x2 ;  /* 0x00000002ffae7424 */ /* 0x000fc600078e00ff */
        /* <DEDUP_REMOVED lines=17> */
.L_x_9770:
        /* <DEDUP_REMOVED lines=12> */
.L_x_9771:
        /* <DEDUP_REMOVED lines=43> */
.L_x_9769:
        /* <DEDUP_REMOVED lines=22> */
.L_x_9773:
        /* <DEDUP_REMOVED lines=12> */
.L_x_9774:
        /* <DEDUP_REMOVED lines=43> */
.L_x_9772:
        /* <DEDUP_REMOVED lines=22> */
.L_x_9776:
        /* <DEDUP_REMOVED lines=12> */
.L_x_9777:
        /* <DEDUP_REMOVED lines=43> */
.L_x_9775:
[----:B------:R-:W-:Y:S01]  /*1ecc0*/  I2FP.F32.U32 R161, R161 ;  /* 0x000000a100a17245 */ /* 0x000fe20000201000 */
[----:B------:R-:W-:Y:S01]  /*1ecd0*/  HADD2.F32 R160, -RZ, R163.H0_H0 ;  /* 0x200000a3ffa07230 */ /* 0x000fe20000004100 */
[----:B------:R-:W-:Y:S01]  /*1ece0*/  ISETP.NE.AND P5, PT, R208, 0x1, PT ;  /* 0x00000001d000780c */ /* 0x000fe20003fa5270 */
[----:B------:R-:W-:Y:S02]  /*1ecf0*/  @P1 HADD2.F32 R209, -RZ, R159.H0_H0 ;  /* 0x2000009fffd11230 */ /* 0x000fe40000004100 */
        /* <DEDUP_REMOVED lines=18> */
.L_x_9779:
        /* <DEDUP_REMOVED lines=12> */
.L_x_9780:
        /* <DEDUP_REMOVED lines=43> */
.L_x_9778:
        /* <DEDUP_REMOVED lines=14> */
.L_x_9756:
[----:B------:R-:W-:Y:S01]  /*1f270*/  SEL R202, RZ, 0x1000000, !P5 ;  /* 0x01000000ffca7807 */ /* 0x000fe20006800000 */
[C---:B------:R-:W-:Y:S01]  /*1f280*/  IMAD.WIDE.U32 R164, R207.reuse, 0x10, R164 ;  /* 0x00000010cfa47825 */ /* 0x040fe200078e00a4 */
[----:B------:R-:W-:Y:S02]  /*1f290*/  SEL R200, RZ, 0x10000, !P4 ;  /* 0x00010000ffc87807 */ /* 0x000fe40006000000 */
[C---:B------:R-:W-:Y:S01]  /*1f2a0*/  LOP3.LUT P6, RZ, R0.reuse, 0x8, RZ, 0xc0, !PT ;  /* 0x0000000800ff7812 */ /* 0x040fe200078cc0ff */
        /* <DEDUP_REMOVED lines=37> */
.L_x_9781:
[----:B01----:R-:W-:Y:S01]  /*1f500*/  FADD.FTZ R160, RZ, R171 ;  /* 0x000000abffa07221 */ /* 0x003fe20000010000 */
[----:B------:R-:W0:Y:S01]  /*1f510*/  S2UR UR5, SR_CgaCtaId ;  /* 0x00000000000579c3 */ /* 0x000e220000008800 */
[C---:B------:R-:W-:Y:S01]  /*1f520*/  ISETP.NE.AND P1, PT, R183.reuse, RZ, PT ;  /* 0x000000ffb700720c */ /* 0x040fe20003f25270 */
        /* <DEDUP_REMOVED lines=126> */
[----:B------:R-:W-:-:S02]  /*1fd10*/  IMAD.MOV.U32 R165, RZ, RZ, RZ ;  /* 0x000000ffffa57224 */ /* 0x000fc400078e00ff */
[----:B------:R-:W-:Y:S01]  /*1fd20*/  @!P2 IMAD.MOV.U32 R165, RZ, RZ, 0x400 ;  /* 0x00000400ffa5a424 */ /* 0x000fe200078e00ff */
[----:B------:R0:W-:Y:S01]  /*1fd30*/  @!P1 STS.64 [R164+UR4], R160 ;  /* 0x000000a0a4009988 */ /* 0x0001e20008000a04 */
[----:B------:R-:W-:Y:S01]  /*1fd40*/  BAR.SYNC.DEFER_BLOCKING 0x0 ;  /* 0x0000000000007b1d */ /* 0x000fe20000010000 */
[----:B------:R-:W-:-:S05]  /*1fd50*/  ISETP.NE.AND P1, PT, R187, RZ, PT ;  /* 0x000000ffbb00720c */ /* 0x000fca0003f25270 */
[----:B------:R-:W1:Y:S01]  /*1fd60*/  SHFL.DOWN PT, R170, R165, 0x2, 0x1f ;  /* 0x08401f00a5aa7f89 */ /* 0x000e6200000e0000 */
[----:B0-----:R-:W-:-:S03]  /*1fd70*/  I2FP.F32.U32 R160, R165 ;  /* 0x000000a500a07245 */ /* 0x001fc60000201000 */
[----:B------:R-:W-:Y:S01]  /*1fd80*/  @!P2 LDS.64 R162, [R166] ;  /* 0x00000000a6a2a984 */ /* 0x000fe20000000a00 */
        /* <DEDUP_REMOVED lines=39> */
[----:B------:R-:W0:Y:S01]  /*20000*/  @!P1 LDC.64 R160, c[0x0][0x3c0] ;  /* 0x0000f000ffa09b82 */ /* 0x000e220000000a00 */
[C---:B------:R-:W-:Y:S01]  /*20010*/  FADD.FTZ R177, -R166.reuse, R177 ;  /* 0x000000b1a6b17221 */ /* 0x040fe20000010100 */
[C---:B------:R-:W-:Y:S01]  /*20020*/  FADD.FTZ R175, -R166.reuse, R175 ;  /* 0x000000afa6af7221 */ /* 0x040fe20000010100 */
[----:B------:R-:W-:Y:S01]  /*20030*/  FADD.FTZ R176, R163, R164 ;  /* 0x000000a4a3b07221 */ /* 0x000fe20000010000 */
[C---:B------:R-:W-:Y:S01]  /*20040*/  FADD.FTZ R197, -R166.reuse, R197 ;  /* 0x000000c5a6c57221 */ /* 0x040fe20000010100 */
[C---:B------:R-:W-:Y:S01]  /*20050*/  FADD.FTZ R163, -R166.reuse, R179 ;  /* 0x000000b3a6a37221 */ /* 0x040fe20000010100 */
[C---:B------:R-:W-:Y:S01]  /*20060*/  FADD.FTZ R199, -R166.reuse, R199 ;  /* 0x000000c7a6c77221 */ /* 0x040fe20000010100 */
[C---:B------:R-:W-:Y:S01]  /*20070*/  FADD.FTZ R164, -R166.reuse, R203 ;  /* 0x000000cba6a47221 */ /* 0x040fe20000010100 */
[----:B------:R-:W1:Y:S01]  /*20080*/  @!P1 LDC.64 R178, c[0x0][0x3c8] ;  /* 0x0000f200ffb29b82 */ /* 0x000e620000000a00 */
[----:B------:R-:W2:Y:S01]  /*20090*/  MUFU.RSQ R176, R176 ;  /* 0x000000b000b07308 */ /* 0x000ea20000001400 */
        /* <DEDUP_REMOVED lines=42> */
[----:B0-----:R-:W-:Y:S01]  /*20340*/  @!P1 IMAD.WIDE R160, R186, 0x4, R160 ;  /* 0x00000004baa09825 */ /* 0x001fe200078e02a0 */
[----:B------:R-:W-:-:S03]  /*20350*/  F2FP.F16.F32.PACK_AB R166, R171, R170 ;  /* 0x000000aaaba6723e */ /* 0x000fc600000000ff */
[----:B------:R-:W-:Y:S01]  /*20360*/  FFMA.FTZ R174, R201, R62, R50 ;  /* 0x0000003ec9ae7223 */ /* 0x000fe20000010032 */
[----:B------:R-:W0:Y:S01]  /*20370*/  LDC.64 R170, c[0x0][0x430] ;  /* 0x00010c00ffaa7b82 */ /* 0x000e220000000a00 */
[----:B------:R-:W-:Y:S01]  /*20380*/  FFMA.FTZ R175, R226, R63, R51 ;  /* 0x0000003fe2af7223 */ /* 0x000fe20000010033 */
[----:B------:R2:W-:Y:S01]  /*20390*/  @!P1 STG.E desc[UR8][R160.64], R162 ;  /* 0x000000a2a0009986 */ /* 0x0005e2000c101908 */
[----:B-1----:R-:W-:-:S04]  /*203a0*/  @!P1 IMAD.WIDE R178, R186, 0x4, R178 ;  /* 0x00000004bab29825 */ /* 0x002fc800078e02b2 */
[C---:B------:R-:W-:Y:S01]  /*203b0*/  FMUL.FTZ R217, R176.reuse, R217 ;  /* 0x000000d9b0d97220 */ /* 0x040fe20000410000 */
[----:B------:R-:W-:Y:S01]  /*203c0*/  FMUL.FTZ R224, R176, R223 ;  /* 0x000000dfb0e07220 */ /* 0x000fe20000410000 */
[----:B------:R-:W-:Y:S01]  /*203d0*/  F2FP.F16.F32.PACK_AB R167, R175, R174 ;  /* 0x000000aeafa7723e */ /* 0x000fe200000000ff */
[----:B---3--:R-:W-:Y:S01]  /*203e0*/  IMAD.WIDE.U32 R174, R168, 0x10, R202 ;  /* 0x00000010a8ae7825 */ /* 0x008fe200078e00ca */
[----:B------:R1:W-:Y:S03]  /*203f0*/  @!P1 STG.E desc[UR8][R178.64], R176 ;  /* 0x000000b0b2009986 */ /* 0x0003e6000c101908 */
[C---:B------:R-:W-:Y:S01]  /*20400*/  FMUL.FTZ R205, R176.reuse, R205 ;  /* 0x000000cdb0cd7220 */ /* 0x040fe20000410000 */
[C---:B------:R-:W-:Y:S01]  /*20410*/  FMUL.FTZ R208, R176.reuse, R215 ;  /* 0x000000d7b0d07220 */ /* 0x040fe20000410000 */
[C---:B------:R-:W-:Y:S01]  /*20420*/  FMUL.FTZ R213, R176.reuse, R213 ;  /* 0x000000d5b0d57220 */ /* 0x040fe20000410000 */
[C---:B------:R-:W-:Y:S01]  /*20430*/  FMUL.FTZ R218, R176.reuse, R219 ;  /* 0x000000dbb0da7220 */ /* 0x040fe20000410000 */
[----:B------:R-:W-:Y:S01]  /*20440*/  FMUL.FTZ R221, R176, R221 ;  /* 0x000000ddb0dd7220 */ /* 0x000fe20000410000 */
[----:B--2---:R-:W-:Y:S01]  /*20450*/  FFMA.FTZ R161, R177, R90, R150 ;  /* 0x0000005ab1a17223 */ /* 0x004fe20000010096 */
[----:B------:R-:W-:Y:S01]  /*20460*/  FFMA.FTZ R162, R163, R92, R144 ;  /* 0x0000005ca3a27223 */ /* 0x000fe20000010090 */
        /* <DEDUP_REMOVED lines=18> */
[----:B------:R2:W-:Y:S01]  /*20590*/  STG.E.128 desc[UR8][R174.64], R164 ;  /* 0x000000a4ae007986 */ /* 0x0005e2000c101d08 */
[----:B------:R-:W-:Y:S01]  /*205a0*/  F2FP.F16.F32.PACK_AB R162, R177, R162 ;  /* 0x000000a2b1a2723e */ /* 0x000fe200000000ff */
[----:B------:R-:W-:Y:S01]  /*205b0*/  FFMA.FTZ R160, R200, R88, R148 ;  /* 0x00000058c8a07223 */ /* 0x000fe20000010094 */
[----:B------:R-:W-:Y:S01]  /*205c0*/  FFMA.FTZ R177, R204, R89, R149 ;  /* 0x00000059ccb17223 */ /* 0x000fe20000010095 */
[----:B-1----:R-:W-:Y:S01]  /*205d0*/  FFMA.FTZ R176, R217, R68, R40 ;  /* 0x00000044d9b07223 */ /* 0x002fe20000010028 */
[----:B------:R-:W-:Y:S01]  /*205e0*/  FFMA.FTZ R163, R201, R94, R146 ;  /* 0x0000005ec9a37223 */ /* 0x000fe20000010092 */
[----:B------:R-:W-:Y:S01]  /*205f0*/  FFMA.FTZ R226, R226, R95, R147 ;  /* 0x0000005fe2e27223 */ /* 0x000fe20000010093 */
[----:B------:R-:W-:Y:S01]  /*20600*/  FFMA.FTZ R214, R214, R91, R151 ;  /* 0x0000005bd6d67223 */ /* 0x000fe20000010097 */
[----:B------:R-:W-:Y:S01]  /*20610*/  F2FP.F16.F32.PACK_AB R160, R177, R160 ;  /* 0x000000a0b1a0723e */ /* 0x000fe200000000ff */
[C---:B------:R-:W-:Y:S01]  /*20620*/  FFMA.FTZ R172, R205.reuse, R64, R44 ;  /* 0x00000040cdac7223 */ /* 0x040fe2000001002c */
[----:B------:R-:W-:Y:S01]  /*20630*/  FFMA.FTZ R199, R208, R65, R45 ;  /* 0x00000041d0c77223 */ /* 0x000fe2000001002d */
[----:B------:R-:W-:Y:S01]  /*20640*/  F2FP.F16.F32.PACK_AB R163, R226, R163 ;  /* 0x000000a3e2a3723e */ /* 0x000fe200000000ff */
[----:B------:R-:W-:Y:S01]  /*20650*/  FFMA.FTZ R205, R205, R96, R140 ;  /* 0x00000060cdcd7223 */ /* 0x000fe2000001008c */
[----:B------:R-:W-:Y:S01]  /*20660*/  F2FP.F16.F32.PACK_AB R161, R214, R161 ;  /* 0x000000a1d6a1723e */ /* 0x000fe200000000ff */
[----:B------:R-:W-:Y:S01]  /*20670*/  FFMA.FTZ R208, R208, R97, R141 ;  /* 0x00000061d0d07223 */ /* 0x000fe2000001008d */
[----:B------:R-:W-:Y:S01]  /*20680*/  FFMA.FTZ R200, R213, R66, R46 ;  /* 0x00000042d5c87223 */ /* 0x000fe2000001002e */
[----:B------:R-:W-:Y:S01]  /*20690*/  FFMA.FTZ R201, R218, R67, R47 ;  /* 0x00000043dac97223 */ /* 0x000fe2000001002f */
[----:B0-----:R-:W-:-:S04]  /*206a0*/  IMAD.WIDE.U32 R214, R169, 0x10, R170 ;  /* 0x00000010a9d67825 */ /* 0x001fc800078e00aa */
        /* <DEDUP_REMOVED lines=10> */
[----:B------:R-:W-:Y:S01]  /*20750*/  FFMA.FTZ R168, R227, R72, R36 ;  /* 0x00000048e3a87223 */ /* 0x000fe20000010024 */
[----:B------:R-:W-:Y:S01]  /*20760*/  FFMA.FTZ R179, R222, R85, R25 ;  /* 0x00000055deb37223 */ /* 0x000fe20000010019 */
[----:B------:R-:W-:Y:S01]  /*20770*/  IMAD.WIDE.U32 R174, R169, 0x10, R202 ;  /* 0x00000010a9ae7825 */ /* 0x000fe200078e00ca */
[----:B------:R0:W-:Y:S03]  /*20780*/  STG.E.128 desc[UR8][R176.64], R160 ;  /* 0x000000a0b0007986 */ /* 0x0001e6000c101d08 */
        /* <DEDUP_REMOVED lines=16> */
[C---:B------:R-:W-:Y:S01]  /*20890*/  FFMA.FTZ R178, R249.reuse, R116, R120 ;  /* 0x00000074f9b27223 */ /* 0x040fe20000010078 */
[----:B0-----:R-:W-:Y:S01]  /*208a0*/  F2FP.F16.F32.PACK_AB R160, R208, R205 ;  /* 0x000000cdd0a0723e */ /* 0x001fe200000000ff */
[----:B------:R-:W-:Y:S01]  /*208b0*/  FFMA.FTZ R177, R216, R83, R31 ;  /* 0x00000053d8b17223 */ /* 0x000fe2000001001f */
[----:B------:R-:W0:Y:S01]  /*208c0*/  LDC.64 R204, c[0x0][0x380] ;  /* 0x0000e000ffcc7b82 */ /* 0x000e220000000a00 */
[----:B------:R-:W-:Y:S01]  /*208d0*/  FFMA.FTZ R176, R249, R84, R24 ;  /* 0x00000054f9b07223 */ /* 0x000fe20000010018 */
[----:B-1----:R-:W-:Y:S01]  /*208e0*/  F2FP.F16.F32.PACK_AB R164, R169, R168 ;  /* 0x000000a8a9a4723e */ /* 0x002fe200000000ff */
[----:B------:R-:W-:Y:S01]  /*208f0*/  FFMA.FTZ R165, R229, R74, R38 ;  /* 0x0000004ae5a57223 */ /* 0x000fe20000010026 */
[----:B------:R-:W-:Y:S01]  /*20900*/  FFMA.FTZ R166, R210, R75, R39 ;  /* 0x0000004bd2a67223 */ /* 0x000fe20000010027 */
[----:B------:R-:W-:Y:S01]  /*20910*/  FFMA.FTZ R167, R233, R76, R32 ;  /* 0x0000004ce9a77223 */ /* 0x000fe20000010020 */
[C---:B------:R-:W-:Y:S01]  /*20920*/  FFMA.FTZ R168, R232.reuse, R77, R33 ;  /* 0x0000004de8a87223 */ /* 0x040fe20000010021 */
        /* <DEDUP_REMOVED lines=18> */
[----:B0-----:R-:W-:Y:S01]  /*20a50*/  IADD3 R186, PT, PT, R186, R204, RZ ;  /* 0x000000ccbaba7210 */ /* 0x001fe20007ffe0ff */
[----:B------:R-:W-:Y:S01]  /*20a60*/  FFMA.FTZ R176, R243, R112, R124 ;  /* 0x00000070f3b07223 */ /* 0x000fe2000001007c */
[----:B------:R-:W-:Y:S01]  /*20a70*/  FFMA.FTZ R228, R228, R119, R123 ;  /* 0x00000077e4e47223 */ /* 0x000fe2000001007b */
[----:B------:R-:W-:Y:S01]  /*20a80*/  FFMA.FTZ R199, R222, R117, R121 ;  /* 0x00000075dec77223 */ /* 0x000fe20000010079 */
[----:B------:R-:W-:Y:S01]  /*20a90*/  ISETP.GE.AND P1, PT, R186, R205, PT ;  /* 0x000000cdba00720c */ /* 0x000fe20003f26270 */
[----:B------:R-:W-:Y:S01]  /*20aa0*/  FFMA.FTZ R216, R216, R115, R127 ;  /* 0x00000073d8d87223 */ /* 0x000fe2000001007f */
[----:B------:R-:W-:Y:S01]  /*20ab0*/  FFMA.FTZ R197, R212, R113, R125 ;  /* 0x00000071d4c57223 */ /* 0x000fe2000001007d */
[----:B------:R-:W-:Y:S01]  /*20ac0*/  F2FP.F16.F32.PACK_AB R163, R230, R221 ;  /* 0x000000dde6a3723e */ /* 0x000fe200000000ff */
[----:B------:R-:W-:Y:S01]  /*20ad0*/  IMAD.WIDE.U32 R202, R207, 0x10, R202 ;  /* 0x00000010cfca7825 */ /* 0x000fe200078e00ca */
        /* <DEDUP_REMOVED lines=11> */
[----:B------:R-:W-:-:S03]  /*20b90*/  F2FP.F16.F32.PACK_AB R176, R197, R176 ;  /* 0x000000b0c5b0723e */ /* 0x000fc600000000ff */
[----:B------:R0:W-:Y:S04]  /*20ba0*/  STG.E.128 desc[UR8][R202.64], R172 ;  /* 0x000000acca007986 */ /* 0x0001e8000c101d08 */
[----:B------:R0:W-:Y:S01]  /*20bb0*/  STG.E.128 desc[UR8][R240.64], R176 ;  /* 0x000000b0f0007986 */ /* 0x0001e2000c101d08 */
[----:B------:R-:W-:Y:S05]  /*20bc0*/  @!P1 BRA `(.L_x_9782) ;  /* 0xfffffe0400cc9947 */ /* 0x000fea000383ffff */
[----:B------:R-:W-:Y:S05]  /*20bd0*/  EXIT ;  /* 0x000000000000794d */ /* 0x000fea0003800000 */
.L_x_9783:
        /* <DEDUP_REMOVED lines=10> */
.L_x_17985:


//--------------------- .text._ZN10layer_norm31ln_parallel_residual_fwd_kernelINS_13Kernel_traitsIf6__halfS2_S2_fjLj4096ELj1ELj1ELj4ELj16ENS_18Kernel_traits_baseILj4096EfS2_S2_S2_fjLj128EEEEELb1ELb1ELb0EEEvNS_9FwdParamsE --------------------------
	.section	.text._ZN10layer_norm31ln_parallel_residual_fwd_kernelINS_13Kernel_traitsIf6__halfS2_S2_fjLj4096ELj1ELj1ELj4ELj16ENS_18Kernel_traits_baseILj4096EfS2_S2_S2_fjLj128EEEEELb1ELb1ELb0EEEvNS_9FwdParamsE,"ax",@progbits
	.align	128
        .global         _ZN10layer_norm31ln_parallel_residual_fwd_kernelINS_13Kernel_traitsIf6__halfS2_S2_fjLj4096ELj1ELj1ELj4ELj16ENS_18Kernel_traits_baseILj4096EfS2_S2_S2_fjLj128EEEEELb1ELb1ELb0EEEvNS_9FwdParamsE
        .type           _ZN10layer_norm31ln_parallel_residual_fwd_kernelINS_13Kernel_traitsIf6__halfS2_S2_fjLj4096ELj1ELj1ELj4ELj16ENS_18Kernel_traits_baseILj4096EfS2_S2_S2_fjLj128EEEEELb1ELb1ELb0EEEvNS_9FwdParamsE,@function
        .size           _ZN10layer_norm31ln_parallel_residual_fwd_kernelINS_13Kernel_traitsIf6__halfS2_S2_fjLj4096ELj1ELj1ELj4ELj16ENS_18Kernel_traits_baseILj4096EfS2_S2_S2_fjLj128EEEEELb1ELb1ELb0EEEvNS_9FwdParamsE,(.L_x_17986 - _ZN10layer_norm31ln_parallel_residual_fwd_kernelINS_13Kernel_traitsIf6__halfS2_S2_fjLj4096ELj1ELj1ELj4ELj16ENS_18Kernel_traits_baseILj4096EfS2_S2_S2_fjLj128EEEEELb1ELb1ELb0EEEvNS_9FwdParamsE)
        .other          _ZN10layer_norm31ln_parallel_residual_fwd_kernelINS_13Kernel_traitsIf6__halfS2_S2_fjLj4096ELj1ELj1ELj4ELj16ENS_18Kernel_traits_baseILj4096EfS2_S2_S2_fjLj128EEEEELb1ELb1ELb0EEEvNS_9FwdParamsE,@"STO_CUDA_ENTRY STV_DEFAULT"
_ZN10layer_norm31ln_parallel_residual_fwd_kernelINS_13Kernel_traitsIf6__halfS2_S2_fjLj4096ELj1ELj1ELj4ELj16ENS_18Kernel_traits_baseILj4096EfS2_S2_S2_fjLj128EEEEELb1ELb1ELb0EEEvNS_9FwdParamsE:
.text._ZN10layer_norm31ln_parallel_residual_fwd_kernelINS_13Kernel_traitsIf6__halfS2_S2_fjLj4096ELj1ELj1ELj4ELj16ENS_18Kernel_traits_baseILj4096EfS2_S2_S2_fjLj128EEEEELb1ELb1ELb0EEEvNS_9FwdParamsE:
        /* <DEDUP_REMOVED lines=97> */
.L_x_9785:
        /* <DEDUP_REMOVED lines=41> */
.L_x_9786:
[----:B------:R-:W-:Y:S05]  /*08a0*/  BSYNC.RECONVERGENT B0 ;  /* 0x0000000000007941 */ /* 0x000fea0003800200 */
.L_x_9784:
        /* <DEDUP_REMOVED lines=85> */
.L_x_10294:
        /* <DEDUP_REMOVED lines=41> */
.L_x_9792:
        /* <DEDUP_REMOVED lines=13> */
.L_x_9794:
[----:B0-----:R-:W-:Y:S05]  /*1160*/  BSYNC.RECONVERGENT B2 ;  /* 0x0000000000027941 */ /* 0x001fea0003800200 */
.L_x_9793:
        /* <DEDUP_REMOVED lines=42> */
.L_x_9791:
[----:B0-----:R-:W-:Y:S05]  /*1410*/  BSYNC.RECONVERGENT B1 ;  /* 0x0000000000017941 */ /* 0x001fea0003800200 */
.L_x_9790:
[----:B------:R-:W0:Y:S01]  /*1420*/  LDC R116, c[0x0][0x408] ;  /* 0x00010200ff747b82 */ /* 0x000e220000000800 */
[----:B------:R-:W-:Y:S01]  /*1430*/  I2FP.F32.U32 R13, R13 ;  /* 0x0000000d000d7245 */ /* 0x000fe20000201000 */
[----:B------:R-:W-:Y:S01]  /*1440*/  IMAD.MOV.U32 R112, RZ, RZ, 0x2f800000 ;  /* 0x2f800000ff707424 */ /* 0x000fe200078e00ff */
[----:B------:R-:W-:Y:S01]  /*1450*/  ISETP.NE.AND P3, PT, R104, 0x1, PT ;  /* 0x000000016800780c */ /* 0x000fe20003f65270 */
[----:B-----5:R-:W-:Y:S01]  /*1460*/  HADD2.F32 R105, -RZ, R96.H0_H0 ;  /* 0x20000060ff697230 */ /* 0x020fe20000004100 */
[----:B------:R-:W-:Y:S01]  /*1470*/  LOP3.LUT R5, R5, 0xffffffef, RZ, 0xc0, !PT ;  /* 0xffffffef05057812 */ /* 0x000fe200078ec0ff */
[----:B------:R-:W-:Y:S01]  /*1480*/  FFMA.FTZ R13, R13, R112, 1.1641532182693481445e-10 ;  /* 0x2f0000000d0d7423 */ /* 0x000fe20000010070 */
[----:B------:R-:W-:Y:S01]  /*1490*/  @P1 HADD2.F32 R10, -RZ, R24.H0_H0 ;  /* 0x20000018ff0a1230 */ /* 0x000fe20000004100 */
[----:B------:R-:W1:Y:S01]  /*14a0*/  LDC R114, c[0x0][0x404] ;  /* 0x00010100ff727b82 */ /* 0x000e620000000800 */
[----:B------:R-:W-:Y:S01]  /*14b0*/  BSSY.RECONVERGENT B1, `(.L_x_9795) ;  /* 0x000004c000017945 */ /* 0x000fe20003800200 */
[----:B------:R-:W-:-:S02]  /*14c0*/  IMAD.MOV.U32 R106, RZ, RZ, 0x2 ;  /* 0x00000002ff6a7424 */ /* 0x000fc400078e00ff */
[----:B0-----:R-:W-:Y:S01]  /*14d0*/  FMUL.FTZ R105, R105, R116 ;  /* 0x0000007469697220 */ /* 0x001fe20000410000 */
[----:B-1----:R-:W-:-:S04]  /*14e0*/  FSETP.GTU.FTZ.AND P2, PT, R13, R114, PT ;  /* 0x000000720d00720b */ /* 0x002fc80003f5c000 */
        /* <DEDUP_REMOVED lines=15> */
.L_x_9797:
        /* <DEDUP_REMOVED lines=13> */
.L_x_9799:
[----:B------:R-:W-:Y:S05]  /*16b0*/  BSYNC.RECONVERGENT B2 ;  /* 0x0000000000027941 */ /* 0x000fea0003800200 */
.L_x_9798:
        /* <DEDUP_REMOVED lines=43> */
.L_x_9796:
[----:B------:R-:W-:Y:S05]  /*1970*/  BSYNC.RECONVERGENT B1 ;  /* 0x0000000000017941 */ /* 0x000fea0003800200 */
.L_x_9795:
        /* <DEDUP_REMOVED lines=25> */
.L_x_9802:
        /* <DEDUP_REMOVED lines=13> */
.L_x_9804:
[----:B------:R-:W-:Y:S05]  /*1be0*/  BSYNC.RECONVERGENT B2 ;  /* 0x0000000000027941 */ /* 0x000fea0003800200 */
.L_x_9803:
        /* <DEDUP_REMOVED lines=43> */
.L_x_9801:
[----:B------:R-:W-:Y:S05]  /*1ea0*/  BSYNC.RECONVERGENT B1 ;  /* 0x0000000000017941 */ /* 0x000fea0003800200 */
.L_x_9800:
        /* <DEDUP_REMOVED lines=25> */
.L_x_9807:
        /* <DEDUP_REMOVED lines=13> */
.L_x_9809:
[----:B------:R-:W-:Y:S05]  /*2110*/  BSYNC.RECONVERGENT B2 ;  /* 0x0000000000027941 */ /* 0x000fea0003800200 */
.L_x_9808:
        /* <DEDUP_REMOVED lines=43> */
.L_x_9806:
[----:B------:R-:W-:Y:S05]  /*23d0*/  BSYNC.RECONVERGENT B1 ;  /* 0x0000000000017941 */ /* 0x000fea0003800200 */
.L_x_9805:
        /* <DEDUP_REMOVED lines=25> */
.L_x_9812:
        /* <DEDUP_REMOVED lines=13> */
.L_x_9814:
[----:B------:R-:W-:Y:S05]  /*2640*/  BSYNC.RECONVERGENT B2 ;  /* 0x0000000000027941 */ /* 0x000fea0003800200 */
.L_x_9813:
        /* <DEDUP_REMOVED lines=43> */
.L_x_9811:
[----:B------:R-:W-:Y:S05]  /*2900*/  BSYNC.RECONVERGENT B1 ;  /* 0x0000000000017941 */ /* 0x000fea0003800200 */
.L_x_9810:
        /* <DEDUP_REMOVED lines=23> */
.L_x_9817:
        /* <DEDUP_REMOVED lines=13> */
.L_x_9819:
[----:B------:R-:W-:Y:S05]  /*2b50*/  BSYNC.RECONVERGENT B2 ;  /* 0x0000000000027941 */ /* 0x000fea0003800200 */
.L_x_9818:
        /* <DEDUP_REMOVED lines=43> */
.L_x_9816:
[----:B------:R-:W-:Y:S05]  /*2e10*/  BSYNC.RECONVERGENT B1 ;  /* 0x0000000000017941 */ /* 0x000fea0003800200 */
.L_x_9815:
        /* <DEDUP_REMOVED lines=23> */
.L_x_9822:
        /* <DEDUP_REMOVED lines=13> */
.L_x_9824:
[----:B------:R-:W-:Y:S05]  /*3060*/  BSYNC.RECONVERGENT B2 ;  /* 0x0000000000027941 */ /* 0x000fea0003800200 */
.L_x_9823:
        /* <DEDUP_REMOVED lines=43> */
.L_x_9821:
[----:B------:R-:W-:Y:S05]  /*3320*/  BSYNC.RECONVERGENT B1 ;  /* 0x0000000000017941 */ /* 0x000fea0003800200 */
.L_x_9820:
        /* <DEDUP_REMOVED lines=23> */
.L_x_9827:
        /* <DEDUP_REMOVED lines=13> */
.L_x_9829:
[----:B------:R-:W-:Y:S05]  /*3570*/  BSYNC.RECONVERGENT B2 ;  /* 0x0000000000027941 */ /* 0x000fea0003800200 */
.L_x_9828:
        /* <DEDUP_REMOVED lines=43> */
.L_x_9826:
[----:B------:R-:W-:Y:S05]  /*3830*/  BSYNC.RECONVERGENT B1 ;  /* 0x0000000000017941 */ /* 0x000fea0003800200 */
.L_x_9825:
        /* <DEDUP_REMOVED lines=15> */
.L_x_9789:
        /* <DEDUP_REMOVED lines=16> */
.L_x_9833:
        /* <DEDUP_REMOVED lines=13> */
.L_x_9835:
[----:B0-----:R-:W-:Y:S05]  /*3b00*/  BSYNC.RECONVERGENT B2 ;  /* 0x0000000000027941 */ /* 0x001fea0003800200 */
.L_x_9834:
        /* <DEDUP_REMOVED lines=43> */
.L_x_9832:
[----:B0-----:R-:W-:Y:S05]  /*3dc0*/  BSYNC.RECONVERGENT B1 ;  /* 0x0000000000017941 */ /* 0x001fea0003800200 */
.L_x_9831:
        /* <DEDUP_REMOVED lines=10> */
[----:B0-----:R-:W-:-:S02]  /*3e70*/  FSETP.GTU.FTZ.AND P2, PT, R13, R116, PT ;  /* 0x000000740d00720b */ /* 0x001fc40003f5c000 */
[----:B------:R-:W-:Y:S02]  /*3e80*/  MOV R13, R12 ;  /* 0x0000000c000d7202 */ /* 0x000fe40000000f00 */
        /* <DEDUP_REMOVED lines=13> */
.L_x_9838:
        /* <DEDUP_REMOVED lines=13> */
.L_x_9840:
[----:B------:R-:W-:Y:S05]  /*4030*/  BSYNC.RECONVERGENT B2 ;  /* 0x0000000000027941 */ /* 0x000fea0003800200 */
.L_x_9839:
        /* <DEDUP_REMOVED lines=42> */
.L_x_9837:
[----:B------:R-:W-:Y:S05]  /*42e0*/  BSYNC.RECONVERGENT B1 ;  /* 0x0000000000017941 */ /* 0x000fea0003800200 */
.L_x_9836:
        /* <DEDUP_REMOVED lines=25> */
.L_x_9843:
        /* <DEDUP_REMOVED lines=13> */
.L_x_9845:
[----:B------:R-:W-:Y:S05]  /*4550*/  BSYNC.RECONVERGENT B2 ;  /* 0x0000000000027941 */ /* 0x000fea0003800200 */
.L_x_9844:
        /* <DEDUP_REMOVED lines=43> */
.L_x_9842:
[----:B------:R-:W-:Y:S05]  /*4810*/  BSYNC.RECONVERGENT B1 ;  /* 0x0000000000017941 */ /* 0x000fea0003800200 */
.L_x_9841:
        /* <DEDUP_REMOVED lines=22> */
.L_x_9848:
        /* <DEDUP_REMOVED lines=13> */
.L_x_9850:
[----:B------:R-:W-:Y:S05]  /*4a50*/  BSYNC.RECONVERGENT B2 ;  /* 0x0000000000027941 */ /* 0x000fea0003800200 */
.L_x_9849:
        /* <DEDUP_REMOVED lines=43> */
.L_x_9847:
[----:B------:R-:W-:Y:S05]  /*4d10*/  BSYNC.RECONVERGENT B1 ;  /* 0x0000000000017941 */ /* 0x000fea0003800200 */
.L_x_9846:
        /* <DEDUP_REMOVED lines=25> */
.L_x_9853:
        /* <DEDUP_REMOVED lines=13> */
.L_x_9855:
[----:B------:R-:W-:Y:S05]  /*4f80*/  BSYNC.RECONVERGENT B2 ;  /* 0x0000000000027941 */ /* 0x000fea0003800200 */
.L_x_9854:
        /* <DEDUP_REMOVED lines=43> */
.L_x_9852:
[----:B------:R-:W-:Y:S05]  /*5240*/  BSYNC.RECONVERGENT B1 ;  /* 0x0000000000017941 */ /* 0x000fea0003800200 */
.L_x_9851:
        /* <DEDUP_REMOVED lines=22> */
.L_x_9858:
        /* <DEDUP_REMOVED lines=13> */
.L_x_9860:
[----:B------:R-:W-:Y:S05]  /*5480*/  BSYNC.RECONVERGENT B2 ;  /* 0x0000000000027941 */ /* 0x000fea0003800200 */
.L_x_9859:
        /* <DEDUP_REMOVED lines=43> */
.L_x_9857:
[----:B------:R-:W-:Y:S05]  /*5740*/  BSYNC.RECONVERGENT B1 ;  /* 0x0000000000017941 */ /* 0x000fea0003800200 */
.L_x_9856:
        /* <DEDUP_REMOVED lines=11> */
[----:B------:R-:W-:-:S03]  /*5800*/  HFMA2 R19, -RZ, RZ, 0, 1.1920928955078125e-07 ;  /* 0x00000002ff137431 */ /* 0x000fc600000001ff */
        /* <DEDUP_REMOVED lines=13> */
.L_x_9863:
        /* <DEDUP_REMOVED lines=13> */
.L_x_9865:
[----:B------:R-:W-:Y:S05]  /*59b0*/  BSYNC.RECONVERGENT B2 ;  /* 0x0000000000027941 */ /* 0x000fea0003800200 */
.L_x_9864:
        /* <DEDUP_REMOVED lines=43> */
.L_x_9862:
[----:B------:R-:W-:Y:S05]  /*5c70*/  BSYNC.RECONVERGENT B1 ;  /* 0x0000000000017941 */ /* 0x000fea0003800200 */
.L_x_9861:
        /* <DEDUP_REMOVED lines=22> */
.L_x_9868:
        /* <DEDUP_REMOVED lines=13> */
.L_x_9870:
[----:B------:R-:W-:Y:S05]  /*5eb0*/  BSYNC.RECONVERGENT B2 ;  /* 0x0000000000027941 */ /* 0x000fea0003800200 */
.L_x_9869:
        /* <DEDUP_REMOVED lines=43> */
.L_x_9867:
[----:B------:R-:W-:Y:S05]  /*6170*/  BSYNC.RECONVERGENT B1 ;  /* 0x0000000000017941 */ /* 0x000fea0003800200 */
.L_x_9866:
        /* <DEDUP_REMOVED lines=25> */
.L_x_9873:
        /* <DEDUP_REMOVED lines=13> */
.L_x_9875:
[----:B------:R-:W-:Y:S05]  /*63e0*/  BSYNC.RECONVERGENT B2 ;  /* 0x0000000000027941 */ /* 0x000fea0003800200 */
.L_x_9874:
        /* <DEDUP_REMOVED lines=43> */
.L_x_9872:
[----:B------:R-:W-:Y:S05]  /*66a0*/  BSYNC.RECONVERGENT B1 ;  /* 0x0000000000017941 */ /* 0x000fea0003800200 */
.L_x_9871:
        /* <DEDUP_REMOVED lines=20> */
.L_x_9878:
        /* <DEDUP_REMOVED lines=13> */
.L_x_9880:
[----:B------:R-:W-:Y:S05]  /*68c0*/  BSYNC.RECONVERGENT B2 ;  /* 0x0000000000027941 */ /* 0x000fea0003800200 */
.L_x_9879:
        /* <DEDUP_REMOVED lines=43> */
.L_x_9877:
[----:B------:R-:W-:Y:S05]  /*6b80*/  BSYNC.RECONVERGENT B1 ;  /* 0x0000000000017941 */ /* 0x000fea0003800200 */
.L_x_9876:
        /* <DEDUP_REMOVED lines=25> */
.L_x_9883:
        /* <DEDUP_REMOVED lines=13> */
.L_x_9885:
[----:B------:R-:W-:Y:S05]  /*6df0*/  BSYNC.RECONVERGENT B2 ;  /* 0x0000000000027941 */ /* 0x000fea0003800200 */
.L_x_9884:
        /* <DEDUP_REMOVED lines=43> */
.L_x_9882:
[----:B------:R-:W-:Y:S05]  /*70b0*/  BSYNC.RECONVERGENT B1 ;  /* 0x0000000000017941 */ /* 0x000fea0003800200 */
.L_x_9881:
        /* <DEDUP_REMOVED lines=20> */
.L_x_9888:
        /* <DEDUP_REMOVED lines=13> */
.L_x_9890:
[----:B------:R-:W-:Y:S05]  /*72d0*/  BSYNC.RECONVERGENT B2 ;  /* 0x0000000000027941 */ /* 0x000fea0003800200 */
.L_x_9889:
        /* <DEDUP_REMOVED lines=43> */
.L_x_9887:
[----:B------:R-:W-:Y:S05]  /*7590*/  BSYNC.RECONVERGENT B1 ;  /* 0x0000000000017941 */ /* 0x000fea0003800200 */
.L_x_9886:
        /* <DEDUP_REMOVED lines=25> */
.L_x_9893:
        /* <DEDUP_REMOVED lines=13> */
.L_x_9895:
[----:B------:R-:W-:Y:S05]  /*7800*/  BSYNC.RECONVERGENT B2 ;  /* 0x0000000000027941 */ /* 0x000fea0003800200 */
.L_x_9894:
        /* <DEDUP_REMOVED lines=43> */
.L_x_9892:
[----:B------:R-:W-:Y:S05]  /*7ac0*/  BSYNC.RECONVERGENT B1 ;  /* 0x0000000000017941 */ /* 0x000fea0003800200 */
.L_x_9891:
        /* <DEDUP_REMOVED lines=20> */
.L_x_9898:
        /* <DEDUP_REMOVED lines=13> */
.L_x_9900:
[----:B------:R-:W-:Y:S05]  /*7ce0*/  BSYNC.RECONVERGENT B2 ;  /* 0x0000000000027941 */ /* 0x000fea0003800200 */
.L_x_9899:
        /* <DEDUP_REMOVED lines=43> */
.L_x_9897:
[----:B------:R-:W-:Y:S05]  /*7fa0*/  BSYNC.RECONVERGENT B1 ;  /* 0x0000000000017941 */ /* 0x000fea0003800200 */
.L_x_9896:
[----:B------:R-:W-:Y:S01]  /*7fb0*/  I2FP.F32.U32 R20, R20 ;  /* 0x0000001400147245 */ /* 0x000fe20000201000 */
[----:B------:R-:W-:Y:S01]  /*7fc0*/  HADD2.F32 R141, -RZ, R31.H0_H0 ;  /* 0x2000001fff8d7230 */ /* 0x000fe20000004100 */
[----:B------:R-:W-:Y:S01]  /*7fd0*/  BSSY.RECONVERGENT B1, `(.L_x_9901) ;  /* 0x0000050000017945 */ /* 0x000fe20003800200 */
[----:B------:R-:W-:Y:S02]  /*7fe0*/  IMAD.MOV.U32 R122, RZ, RZ, 0x2 ;  /* 0x00000002ff7a7424 */ /* 0x000fe400078e00ff */
[----:B------:R-:W-:Y:S01]  /*7ff0*/  FFMA.FTZ R97, R20, R21, 1.1641532182693481445e-10 ;  /* 0x2f00000014617423 */ /* 0x000fe20000010015 */
[----:B------:R-:W-:-:S04]  /*8000*/  FMUL.FTZ R141, R141, R114 ;  /* 0x000000728d8d7220 */ /* 0x000fc80000410000 */
[----:B------:R-:W-:Y:S01]  /*8010*/  FSETP.GTU.FTZ.AND P5, PT, R97, R116, PT ;  /* 0x000000746100720b */ /* 0x000fe20003fbc000 */
[----:B------:R-:W-:-:S03]  /*8020*/  @P1 HADD2.F32 R97, -RZ, R27.H0_H0 ;  /* 0x2000001bff611230 */ /* 0x000fc60000004100 */
        /* <DEDUP_REMOVED lines=17> */
.L_x_9903:
        /* <DEDUP_REMOVED lines=13> */
.L_x_9905:
[----:B------:R-:W-:Y:S05]  /*8210*/  BSYNC.RECONVERGENT B2 ;  /* 0x0000000000027941 */ /* 0x000fea0003800200 */
.L_x_9904:
        /* <DEDUP_REMOVED lines=43> */
.L_x_9902:
[----:B------:R-:W-:Y:S05]  /*84d0*/  BSYNC.RECONVERGENT B1 ;  /* 0x0000000000017941 */ /* 0x000fea0003800200 */
.L_x_9901:
        /* <DEDUP_REMOVED lines=20> */
.L_x_9908:
        /* <DEDUP_REMOVED lines=15> */
.L_x_9910:
[----:B------:R-:W-:Y:S05]  /*8710*/  BSYNC.RECONVERGENT B2 ;  /* 0x0000000000027941 */ /* 0x000fea0003800200 */
.L_x_9909:
        /* <DEDUP_REMOVED lines=43> */
.L_x_9907:
[----:B------:R-:W-:Y:S05]  /*89d0*/  BSYNC.RECONVERGENT B1 ;  /* 0x0000000000017941 */ /* 0x000fea0003800200 */
.L_x_9906:
        /* <DEDUP_REMOVED lines=12> */
[----:B------:R-:W-:Y:S01]  /*8aa0*/  @P1 FADD.FTZ R153, R153, R120 ;  /* 0x0000007899991221 */ /* 0x000fe20000010000 */
[----:B------:R-:W-:-:S04]  /*8ab0*/  @!P1 MOV R153, R120 ;  /* 0x0000007800999202 */ /* 0x000fc80000000f00 */
[----:B------:R-:W-:-:S04]  /*8ac0*/  F2FP.F16.F32.PACK_AB R99, RZ, R153 ;  /* 0x00000099ff63723e */ /* 0x000fc800000000ff */
[----:B------:R-:W-:-:S07]  /*8ad0*/  PRMT R99, R108, 0x5410, R99 ;  /* 0x000054106c637816 */ /* 0x000fce0000000063 */
.L_x_9830:
        /* <DEDUP_REMOVED lines=43> */
.L_x_9911:
[----:B------:R-:W-:Y:S01]  /*8d90*/  IMAD.MOV.U32 R100, RZ, RZ, R102 ;  /* 0x000000ffff647224 */ /* 0x000fe200078e0066 */
[----:B------:R-:W-:-:S07]  /*8da0*/  IADD3 R102, PT, PT, R22, 0x80, RZ ;  /* 0x0000008016667810 */ /* 0x000fce0007ffe0ff */
.L_x_9788:
[----:B0-----:R-:W-:Y:S05]  /*8db0*/  BSYNC.RECONVERGENT B0 ;  /* 0x0000000000007941 */ /* 0x001fea0003800200 */
.L_x_9787:
        /* <DEDUP_REMOVED lines=35> */
.L_x_9917:
        /* <DEDUP_REMOVED lines=13> */
.L_x_9919:
[----:B------:R-:W-:Y:S05]  /*90c0*/  BSYNC.RECONVERGENT B2 ;  /* 0x0000000000027941 */ /* 0x000fea0003800200 */
.L_x_9918:
        /* <DEDUP_REMOVED lines=43> */
.L_x_9916:
[----:B------:R-:W-:Y:S05]  /*9380*/  BSYNC.RECONVERGENT B1 ;  /* 0x0000000000017941 */ /* 0x000fea0003800200 */
.L_x_9915:
        /* <DEDUP_REMOVED lines=25> */
.L_x_9922:
        /* <DEDUP_REMOVED lines=13> */
.L_x_9924:
[----:B------:R-:W-:Y:S05]  /*95f0*/  BSYNC.RECONVERGENT B2 ;  /* 0x0000000000027941 */ /* 0x000fea0003800200 */
.L_x_9923:
        /* <DEDUP_REMOVED lines=43> */
.L_x_9921:
[----:B------:R-:W-:Y:S05]  /*98b0*/  BSYNC.RECONVERGENT B1 ;  /* 0x0000000000017941 */ /* 0x000fea0003800200 */
.L_x_9920:
        /* <DEDUP_REMOVED lines=25> */
.L_x_9927:
        /* <DEDUP_REMOVED lines=13> */
.L_x_9929:
[----:B------:R-:W-:Y:S05]  /*9b20*/  BSYNC.RECONVERGENT B2 ;  /* 0x0000000000027941 */ /* 0x000fea0003800200 */
.L_x_9928:
        /* <DEDUP_REMOVED lines=43> */
.L_x_9926:
[----:B------:R-:W-:Y:S05]  /*9de0*/  BSYNC.RECONVERGENT B1 ;  /* 0x0000000000017941 */ /* 0x000fea0003800200 */
.L_x_9925:
        /* <DEDUP_REMOVED lines=22> */
.L_x_9932:
        /* <DEDUP_REMOVED lines=13> */
.L_x_9934:
[----:B------:R-:W-:Y:S05]  /*a020*/  BSYNC.RECONVERGENT B2 ;  /* 0x0000000000027941 */ /* 0x000fea0003800200 */
.L_x_9933:
        /* <DEDUP_REMOVED lines=43> */
.L_x_9931:
[----:B------:R-:W-:Y:S05]  /*a2e0*/  BSYNC.RECONVERGENT B1 ;  /* 0x0000000000017941 */ /* 0x000fea0003800200 */
.L_x_9930:
[----:B------:R-:W-:Y:S01]  /*a2f0*/  I2FP.F32.U32 R15, R15 ;  /* 0x0000000f000f7245 */ /* 0x000fe20000201000 */
[----:B------:R-:W-:Y:S01]  /*a300*/  HADD2.F32 R17, -RZ, R28.H1_H1 ;  /* 0x3000001cff117230 */ /* 0x000fe20000004100 */
[----:B------:R-:W-:Y:S01]  /*a310*/  BSSY.RECONVERGENT B1, `(.L_x_9935) ;  /* 0x0000050000017945 */ /* 0x000fe20003800200 */
[----:B0-----:R-:W-:Y:S02]  /*a320*/  @P1 HADD2.F32 R109, -RZ, R24.H1_H1 ;  /* 0x30000018ff6d1230 */ /* 0x001fe40000004100 */
[----:B------:R-:W-:Y:S02]  /*a330*/  HFMA2 R16, -RZ, RZ, 0, 1.1920928955078125e-07 ;  /* 0x00000002ff107431 */ /* 0x000fe400000001ff */
[----:B------:R-:W-:Y:S01]  /*a340*/  FFMA.FTZ R15, R15, R112, 1.1641532182693481445e-10 ;  /* 0x2f0000000f0f7423 */ /* 0x000fe20000010070 */
[----:B------:R-:W-:-:S04]  /*a350*/  FMUL.FTZ R17, R17, R114 ;  /* 0x0000007211117220 */ /* 0x000fc80000410000 */
[----:B------:R-:W-:-:S04]  /*a360*/  FSETP.GTU.FTZ.AND P2, PT, R15, R116, PT ;  /* 0x000000740f00720b */ /* 0x000fc80003f5c000 */
[----:B------:R-:W-:-:S05]  /*a370*/  FSEL R15, R17, RZ, !P2 ;  /* 0x000000ff110f7208 */ /* 0x000fca0005000000 */
        /* <DEDUP_REMOVED lines=16> */
.L_x_9937:
        /* <DEDUP_REMOVED lines=13> */
.L_x_9939:
[----:B------:R-:W-:Y:S05]  /*a550*/  BSYNC.RECONVERGENT B2 ;  /* 0x0000000000027941 */ /* 0x000fea0003800200 */
.L_x_9938:
        /* <DEDUP_REMOVED lines=43> */
.L_x_9936:
[----:B------:R-:W-:Y:S05]  /*a810*/  BSYNC.RECONVERGENT B1 ;  /* 0x0000000000017941 */ /* 0x000fea0003800200 */
.L_x_9935:
        /* <DEDUP_REMOVED lines=22> */
.L_x_9942:
        /* <DEDUP_REMOVED lines=13> */
.L_x_9944:
[----:B------:R-:W-:Y:S05]  /*aa50*/  BSYNC.RECONVERGENT B2 ;  /* 0x0000000000027941 */ /* 0x000fea0003800200 */
.L_x_9943:
        /* <DEDUP_REMOVED lines=43> */
.L_x_9941:
[----:B------:R-:W-:Y:S05]  /*ad10*/  BSYNC.RECONVERGENT B1 ;  /* 0x0000000000017941 */ /* 0x000fea0003800200 */
.L_x_9940:
        /* <DEDUP_REMOVED lines=25> */
.L_x_9947:
        /* <DEDUP_REMOVED lines=13> */
.L_x_9949:
[----:B------:R-:W-:Y:S05]  /*af80*/  BSYNC.RECONVERGENT B2 ;  /* 0x0000000000027941 */ /* 0x000fea0003800200 */
.L_x_9948:
        /* <DEDUP_REMOVED lines=43> */
.L_x_9946:
[----:B------:R-:W-:Y:S05]  /*b240*/  BSYNC.RECONVERGENT B1 ;  /* 0x0000000000017941 */ /* 0x000fea0003800200 */
.L_x_9945:
        /* <DEDUP_REMOVED lines=22> */
.L_x_9952:
        /* <DEDUP_REMOVED lines=13> */
.L_x_9954:
[----:B------:R-:W-:Y:S05]  /*b480*/  BSYNC.RECONVERGENT B2 ;  /* 0x0000000000027941 */ /* 0x000fea0003800200 */
.L_x_9953:
        /* <DEDUP_REMOVED lines=43> */
.L_x_9951:
[----:B------:R-:W-:Y:S05]  /*b740*/  BSYNC.RECONVERGENT B1 ;  /* 0x0000000000017941 */ /* 0x000fea0003800200 */
.L_x_9950:
        /* <DEDUP_REMOVED lines=25> */
.L_x_9957:
        /* <DEDUP_REMOVED lines=13> */
.L_x_9959:
[----:B------:R-:W-:Y:S05]  /*b9b0*/  BSYNC.RECONVERGENT B2 ;  /* 0x0000000000027941 */ /* 0x000fea0003800200 */
.L_x_9958:
        /* <DEDUP_REMOVED lines=43> */
.L_x_9956:
[----:B------:R-:W-:Y:S05]  /*bc70*/  BSYNC.RECONVERGENT B1 ;  /* 0x0000000000017941 */ /* 0x000fea0003800200 */
.L_x_9955:
        /* <DEDUP_REMOVED lines=20> */
.L_x_9962:
        /* <DEDUP_REMOVED lines=13> */
.L_x_9964:
[----:B------:R-:W-:Y:S05]  /*be90*/  BSYNC.RECONVERGENT B2 ;  /* 0x0000000000027941 */ /* 0x000fea0003800200 */
.L_x_9963:
        /* <DEDUP_REMOVED lines=43> */
.L_x_9961:
[----:B------:R-:W-:Y:S05]  /*c150*/  BSYNC.RECONVERGENT B1 ;  /* 0x0000000000017941 */ /* 0x000fea0003800200 */
.L_x_9960:
        /* <DEDUP_REMOVED lines=25> */
.L_x_9967:
        /* <DEDUP_REMOVED lines=13> */
.L_x_9969:
[----:B------:R-:W-:Y:S05]  /*c3c0*/  BSYNC.RECONVERGENT B2 ;  /* 0x0000000000027941 */ /* 0x000fea0003800200 */
.L_x_9968:
        /* <DEDUP_REMOVED lines=43> */
.L_x_9966:
[----:B------:R-:W-:Y:S05]  /*c680*/  BSYNC.RECONVERGENT B1 ;  /* 0x0000000000017941 */ /* 0x000fea0003800200 */
.L_x_9965:
        /* <DEDUP_REMOVED lines=20> */
.L_x_9972:
        /* <DEDUP_REMOVED lines=13> */
.L_x_9974:
[----:B------:R-:W-:Y:S05]  /*c8a0*/  BSYNC.RECONVERGENT B2 ;  /* 0x0000000000027941 */ /* 0x000fea0003800200 */
.L_x_9973:
        /* <DEDUP_REMOVED lines=43> */
.L_x_9971:
[----:B------:R-:W-:Y:S05]  /*cb60*/  BSYNC.RECONVERGENT B1 ;  /* 0x0000000000017941 */ /* 0x000fea0003800200 */
.L_x_9970:
        /* <DEDUP_REMOVED lines=25> */
.L_x_9977:
        /* <DEDUP_REMOVED lines=13> */
.L_x_9979:
[----:B------:R-:W-:Y:S05]  /*cdd0*/  BSYNC.RECONVERGENT B2 ;  /* 0x0000000000027941 */ /* 0x000fea0003800200 */
.L_x_9978:
        /* <DEDUP_REMOVED lines=43> */
.L_x_9976:
[----:B------:R-:W-:Y:S05]  /*d090*/  BSYNC.RECONVERGENT B1 ;  /* 0x0000000000017941 */ /* 0x000fea0003800200 */
.L_x_9975:
        /* <DEDUP_REMOVED lines=20> */
.L_x_9982:
        /* <DEDUP_REMOVED lines=13> */
.L_x_9984:
[----:B------:R-:W-:Y:S05]  /*d2b0*/  BSYNC.RECONVERGENT B2 ;  /* 0x0000000000027941 */ /* 0x000fea0003800200 */
.L_x_9983:
        /* <DEDUP_REMOVED lines=43> */
.L_x_9981:
[----:B------:R-:W-:Y:S05]  /*d570*/  BSYNC.RECONVERGENT B1 ;  /* 0x0000000000017941 */ /* 0x000fea0003800200 */
.L_x_9980:
[----:B------:R-:W-:Y:S01]  /*d580*/  I2FP.F32.U32 R97, R20 ;  /* 0x0000001400617245 */ /* 0x000fe20000201000 */
[----:B------:R-:W-:Y:S01]  /*d590*/  HADD2.F32 R137, -RZ, R31.H0_H0 ;  /* 0x2000001fff897230 */ /* 0x000fe20000004100 */
[----:B------:R-:W-:Y:S01]  /*d5a0*/  BSSY.RECONVERGENT B1, `(.L_x_9985) ;  /* 0x0000050000017945 */ /* 0x000fe20003800200 */
[----:B------:R-:W-:Y:S02]  /*d5b0*/  IMAD.MOV.U32 R96, RZ, RZ, 0x2 ;  /* 0x00000002ff607424 */ /* 0x000fe400078e00ff */
[----:B------:R-:W-:Y:S01]  /*d5c0*/  FFMA.FTZ R97, R97, R112, 1.1641532182693481445e-10 ;  /* 0x2f00000061617423 */ /* 0x000fe20000010070 */
[----:B------:R-:W-:-:S04]  /*d5d0*/  FMUL.FTZ R137, R137, R114 ;  /* 0x0000007289897220 */ /* 0x000fc80000410000 */
[----:B------:R-:W-:-:S04]  /*d5e0*/  FSETP.GTU.FTZ.AND P5, PT, R97, R116, PT ;  /* 0x000000746100720b */ /* 0x000fc80003fbc000 */
[----:B------:R-:W-:Y:S01]  /*d5f0*/  FSEL R97, R137, RZ, !P5 ;  /* 0x000000ff89617208 */ /* 0x000fe20006800000 */
[----:B------:R-:W-:Y:S01]  /*d600*/  @P1 HADD2.F32 R137, -RZ, R27.H0_H0 ;  /* 0x2000001bff891230 */ /* 0x000fe20000004100 */
        /* <DEDUP_REMOVED lines=16> */
.L_x_9987:
        /* <DEDUP_REMOVED lines=13> */
.L_x_9989:
[----:B------:R-:W-:Y:S05]  /*d7e0*/  BSYNC.RECONVERGENT B2 ;  /* 0x0000000000027941 */ /* 0x000fea0003800200 */
.L_x_9988:
        /* <DEDUP_REMOVED lines=43> */
.L_x_9986:
[----:B------:R-:W-:Y:S05]  /*daa0*/  BSYNC.RECONVERGENT B1 ;  /* 0x0000000000017941 */ /* 0x000fea0003800200 */
.L_x_9985:
        /* <DEDUP_REMOVED lines=20> */
.L_x_9992:
        /* <DEDUP_REMOVED lines=15> */
.L_x_9994:
[----:B------:R-:W-:Y:S05]  /*dce0*/  BSYNC.RECONVERGENT B2 ;  /* 0x0000000000027941 */ /* 0x000fea0003800200 */
.L_x_9993:
        /* <DEDUP_REMOVED lines=43> */
.L_x_9991:
[----:B------:R-:W-:Y:S05]  /*dfa0*/  BSYNC.RECONVERGENT B1 ;  /* 0x0000000000017941 */ /* 0x000fea0003800200 */
.L_x_9990:
        /* <DEDUP_REMOVED lines=18> */
.L_x_9914:
        /* <DEDUP_REMOVED lines=16> */
.L_x_9998:
        /* <DEDUP_REMOVED lines=13> */
.L_x_10000:
[----:B------:R-:W-:Y:S05]  /*e2a0*/  BSYNC.RECONVERGENT B2 ;  /* 0x0000000000027941 */ /* 0x000fea0003800200 */
.L_x_9999:
[----:B0-----:R-:W-:Y:S01]  /*e2b0*/  IMAD.WIDE.U32 R110, R0, -0x326172a9, RZ ;  /* 0xcd9e8d57006e7825 */ /* 0x001fe200078e00ff */
        /* <DEDUP_REMOVED lines=42> */
.L_x_9997:
[----:B------:R-:W-:Y:S05]  /*e560*/  BSYNC.RECONVERGENT B1 ;  /* 0x0000000000017941 */ /* 0x000fea0003800200 */
.L_x_9996:
[----:B------:R-:W1:Y:S01]  /*e570*/  LDC R118, c[0x0][0x408] ;  /* 0x00010200ff767b82 */ /* 0x000e620000000800 */
[----:B------:R-:W-:Y:S01]  /*e580*/  I2FP.F32.U32 R23, R23 ;  /* 0x0000001700177245 */ /* 0x000fe20000201000 */
[----:B------:R-:W-:Y:S01]  /*e590*/  IMAD.MOV.U32 R114, RZ, RZ, 0x2f800000 ;  /* 0x2f800000ff727424 */ /* 0x000fe200078e00ff */
[----:B------:R-:W-:Y:S01]  /*e5a0*/  ISETP.NE.AND P3, PT, R106, 0x1, PT ;  /* 0x000000016a00780c */ /* 0x000fe20003f65270 */
[----:B0----5:R-:W-:Y:S01]  /*e5b0*/  HADD2.F32 R109, -RZ, R96.H0_H0 ;  /* 0x20000060ff6d7230 */ /* 0x021fe20000004100 */
[----:B------:R-:W-:Y:S01]  /*e5c0*/  LOP3.LUT R5, R5, 0xffffffef, RZ, 0xc0, !PT ;  /* 0xffffffef05057812 */ /* 0x000fe200078ec0ff */
[----:B------:R-:W-:Y:S01]  /*e5d0*/  FFMA.FTZ R23, R23, R114, 1.1641532182693481445e-10 ;  /* 0x2f00000017177423 */ /* 0x000fe20000010072 */
[----:B------:R-:W-:Y:S01]  /*e5e0*/  @P1 HADD2.F32 R10, -RZ, R24.H0_H0 ;  /* 0x20000018ff0a1230 */ /* 0x000fe20000004100 */
[----:B------:R-:W0:Y:S01]  /*e5f0*/  LDC R116, c[0x0][0x404] ;  /* 0x00010100ff747b82 */ /* 0x000e220000000800 */
[----:B------:R-:W-:Y:S01]  /*e600*/  BSSY.RECONVERGENT B1, `(.L_x_10001) ;  /* 0x000004c000017945 */ /* 0x000fe20003800200 */
[----:B------:R-:W-:-:S02]  /*e610*/  HFMA2 R108, -RZ, RZ, 0, 1.1920928955078125e-07 ;  /* 0x00000002ff6c7431 */ /* 0x000fc400000001ff */
[----:B-1----:R-:W-:Y:S01]  /*e620*/  FMUL.FTZ R109, R109, R118 ;  /* 0x000000766d6d7220 */ /* 0x002fe20000410000 */
[----:B0-----:R-:W-:-:S04]  /*e630*/  FSETP.GTU.FTZ.AND P2, PT, R23, R116, PT ;  /* 0x000000741700720b */ /* 0x001fc80003f5c000 */
        /* <DEDUP_REMOVED lines=15> */
.L_x_10003:
        /* <DEDUP_REMOVED lines=13> */
.L_x_10005:
[----:B------:R-:W-:Y:S05]  /*e800*/  BSYNC.RECONVERGENT B2 ;  /* 0x0000000000027941 */ /* 0x000fea0003800200 */
.L_x_10004:
        /* <DEDUP_REMOVED lines=43> */
.L_x_10002:
[----:B------:R-:W-:Y:S05]  /*eac0*/  BSYNC.RECONVERGENT B1 ;  /* 0x0000000000017941 */ /* 0x000fea0003800200 */
.L_x_10001:
        /* <DEDUP_REMOVED lines=25> */
.L_x_10008:
        /* <DEDUP_REMOVED lines=13> */
.L_x_10010:
[----:B------:R-:W-:Y:S05]  /*ed30*/  BSYNC.RECONVERGENT B2 ;  /* 0x0000000000027941 */ /* 0x000fea0003800200 */
.L_x_10009:
        /* <DEDUP_REMOVED lines=43> */
.L_x_10007:
[----:B------:R-:W-:Y:S05]  /*eff0*/  BSYNC.RECONVERGENT B1 ;  /* 0x0000000000017941 */ /* 0x000fea0003800200 */
.L_x_10006:
        /* <DEDUP_REMOVED lines=25> */
.L_x_10013:
        /* <DEDUP_REMOVED lines=13> */
.L_x_10015:
[----:B------:R-:W-:Y:S05]  /*f260*/  BSYNC.RECONVERGENT B2 ;  /* 0x0000000000027941 */ /* 0x000fea0003800200 */
.L_x_10014:
        /* <DEDUP_REMOVED lines=43> */
.L_x_10012:
[----:B------:R-:W-:Y:S05]  /*f520*/  BSYNC.RECONVERGENT B1 ;  /* 0x0000000000017941 */ /* 0x000fea0003800200 */
.L_x_10011:
        /* <DEDUP_REMOVED lines=25> */
.L_x_10018:
        /* <DEDUP_REMOVED lines=13> */
.L_x_10020:
[----:B------:R-:W-:Y:S05]  /*f790*/  BSYNC.RECONVERGENT B2 ;  /* 0x0000000000027941 */ /* 0x000fea0003800200 */
.L_x_10019:
        /* <DEDUP_REMOVED lines=43> */
.L_x_10017:
[----:B------:R-:W-:Y:S05]  /*fa50*/  BSYNC.RECONVERGENT B1 ;  /* 0x0000000000017941 */ /* 0x000fea0003800200 */
.L_x_10016:
        /* <DEDUP_REMOVED lines=23> */
.L_x_10023:
        /* <DEDUP_REMOVED lines=13> */
.L_x_10025:
[----:B------:R-:W-:Y:S05]  /*fca0*/  BSYNC.RECONVERGENT B2 ;  /* 0x0000000000027941 */ /* 0x000fea0003800200 */
.L_x_10024:
        /* <DEDUP_REMOVED lines=43> */
.L_x_10022:
[----:B------:R-:W-:Y:S05]  /*ff60*/  BSYNC.RECONVERGENT B1 ;  /* 0x0000000000017941 */ /* 0x000fea0003800200 */
.L_x_10021:
        /* <DEDUP_REMOVED lines=23> */
.L_x_10028:
        /* <DEDUP_REMOVED lines=13> */
.L_x_10030:
[----:B------:R-:W-:Y:S05]  /*101b0*/  BSYNC.RECONVERGENT B2 ;  /* 0x0000000000027941 */ /* 0x000fea0003800200 */
.L_x_10029:
        /* <DEDUP_REMOVED lines=43> */
.L_x_10027:
[----:B------:R-:W-:Y:S05]  /*10470*/  BSYNC.RECONVERGENT B1 ;  /* 0x0000000000017941 */ /* 0x000fea0003800200 */
.L_x_10026:
        /* <DEDUP_REMOVED lines=23> */
.L_x_10033:
        /* <DEDUP_REMOVED lines=13> */
.L_x_10035:
[----:B------:R-:W-:Y:S05]  /*106c0*/  BSYNC.RECONVERGENT B2 ;  /* 0x0000000000027941 */ /* 0x000fea0003800200 */
.L_x_10034:
        /* <DEDUP_REMOVED lines=43> */
.L_x_10032:
[----:B------:R-:W-:Y:S05]  /*10980*/  BSYNC.RECONVERGENT B1 ;  /* 0x0000000000017941 */ /* 0x000fea0003800200 */
.L_x_10031:
        /* <DEDUP_REMOVED lines=14> */
.L_x_9995:
        /* <DEDUP_REMOVED lines=43> */
.L_x_10036:
[----:B------:R-:W-:Y:S01]  /*10d20*/  MOV R100, R104 ;  /* 0x0000006800647202 */ /* 0x000fe20000000f00 */
[----:B------:R-:W-:-:S07]  /*10d30*/  VIADD R102, R102, 0x80 ;  /* 0x0000008066667836 */ /* 0x000fce0000000000 */
.L_x_9913:
[----:B------:R-:W-:Y:S05]  /*10d40*/  BSYNC.RECONVERGENT B0 ;  /* 0x0000000000007941 */ /* 0x000fea0003800200 */
.L_x_9912:
        /* <DEDUP_REMOVED lines=35> */
.L_x_10042:
        /* <DEDUP_REMOVED lines=13> */
.L_x_10044:
[----:B------:R-:W-:Y:S05]  /*11050*/  BSYNC.RECONVERGENT B2 ;  /* 0x0000000000027941 */ /* 0x000fea0003800200 */
.L_x_10043:
        /* <DEDUP_REMOVED lines=43> */
.L_x_10041:
[----:B------:R-:W-:Y:S05]  /*11310*/  BSYNC.RECONVERGENT B1 ;  /* 0x0000000000017941 */ /* 0x000fea0003800200 */
.L_x_10040:
[----:B------:R-:W1:Y:S01]  /*11320*/  LDC R116, c[0x0][0x408] ;  /* 0x00010200ff747b82 */ /* 0x000e620000000800 */
[----:B------:R-:W-:Y:S01]  /*11330*/  I2FP.F32.U32 R15, R14 ;  /* 0x0000000e000f7245 */ /* 0x000fe20000201000 */
[----:B0-----:R-:W-:Y:S01]  /*11340*/  IMAD.MOV.U32 R112, RZ, RZ, 0x2f800000 ;  /* 0x2f800000ff707424 */ /* 0x001fe200078e00ff */
[----:B------:R-:W-:Y:S01]  /*11350*/  ISETP.NE.AND P2, PT, R16, 0x1, PT ;  /* 0x000000011000780c */ /* 0x000fe20003f45270 */
[----:B-----5:R-:W-:Y:S01]  /*11360*/  HADD2.F32 R17, -RZ, R96.H0_H0 ;  /* 0x20000060ff117230 */ /* 0x020fe20000004100 */
[----:B------:R-:W-:Y:S01]  /*11370*/  LOP3.LUT R5, R5, 0xffffffef, RZ, 0xc0, !PT ;  /* 0xffffffef05057812 */ /* 0x000fe200078ec0ff */
[----:B------:R-:W-:Y:S01]  /*11380*/  FFMA.FTZ R15, R15, R112, 1.1641532182693481445e-10 ;  /* 0x2f0000000f0f7423 */ /* 0x000fe20000010070 */
[----:B------:R-:W-:Y:S01]  /*11390*/  BSSY.RECONVERGENT B1, `(.L_x_10045) ;  /* 0x000004b000017945 */ /* 0x000fe20003800200 */
[----:B------:R-:W0:Y:S01]  /*113a0*/  LDC R114, c[0x0][0x404] ;  /* 0x00010100ff727b82 */ /* 0x000e220000000800 */
[----:B------:R-:W-:Y:S01]  /*113b0*/  IMAD.MOV.U32 R18, RZ, RZ, 0x2 ;  /* 0x00000002ff127424 */ /* 0x000fe200078e00ff */
[----:B------:R-:W-:Y:S01]  /*113c0*/  MOV R14, R12 ;  /* 0x0000000c000e7202 */ /* 0x000fe20000000f00 */
        /* <DEDUP_REMOVED lines=14> */
.L_x_10047:
        /* <DEDUP_REMOVED lines=13> */
.L_x_10049:
[----:B------:R-:W-:Y:S05]  /*11580*/  BSYNC.RECONVERGENT B2 ;  /* 0x0000000000027941 */ /* 0x000fea0003800200 */
.L_x_10048:
        /* <DEDUP_REMOVED lines=43> */
.L_x_10046:
[----:B------:R-:W-:Y:S05]  /*11840*/  BSYNC.RECONVERGENT B1 ;  /* 0x0000000000017941 */ /* 0x000fea0003800200 */
.L_x_10045:
        /* <DEDUP_REMOVED lines=25> */
.L_x_10052:
        /* <DEDUP_REMOVED lines=13> */
.L_x_10054:
[----:B------:R-:W-:Y:S05]  /*11ab0*/  BSYNC.RECONVERGENT B2 ;  /* 0x0000000000027941 */ /* 0x000fea0003800200 */
.L_x_10053:
        /* <DEDUP_REMOVED lines=43> */
.L_x_10051:
[----:B------:R-:W-:Y:S05]  /*11d70*/  BSYNC.RECONVERGENT B1 ;  /* 0x0000000000017941 */ /* 0x000fea0003800200 */
.L_x_10050:
[----:B------:R-:W-:Y:S01]  /*11d80*/  I2FP.F32.U32 R15, R10 ;  /* 0x0000000a000f7245 */ /* 0x000fe20000201000 */
[----:B------:R-:W-:Y:S01]  /*11d90*/  HADD2.F32 R17, -RZ, R96.H1_H1 ;  /* 0x30000060ff117230 */ /* 0x000fe20000004100 */
        /* <DEDUP_REMOVED lines=20> */
.L_x_10057:
        /* <DEDUP_REMOVED lines=13> */
.L_x_10059:
[----:B------:R-:W-:Y:S05]  /*11fb0*/  BSYNC.RECONVERGENT B2 ;  /* 0x0000000000027941 */ /* 0x000fea0003800200 */
.L_x_10058:
        /* <DEDUP_REMOVED lines=43> */
.L_x_10056:
[----:B------:R-:W-:Y:S05]  /*12270*/  BSYNC.RECONVERGENT B1 ;  /* 0x0000000000017941 */ /* 0x000fea0003800200 */
.L_x_10055:
        /* <DEDUP_REMOVED lines=25> */
.L_x_10062:
        /* <DEDUP_REMOVED lines=13> */
.L_x_10064:
[----:B------:R-:W-:Y:S05]  /*124e0*/  BSYNC.RECONVERGENT B2 ;  /* 0x0000000000027941 */ /* 0x000fea0003800200 */
.L_x_10063:
        /* <DEDUP_REMOVED lines=43> */
.L_x_10061:
[----:B------:R-:W-:Y:S05]  /*127a0*/  BSYNC.RECONVERGENT B1 ;  /* 0x0000000000017941 */ /* 0x000fea0003800200 */
.L_x_10060:
        /* <DEDUP_REMOVED lines=22> */
.L_x_10067:
        /* <DEDUP_REMOVED lines=13> */
.L_x_10069:
[----:B------:R-:W-:Y:S05]  /*129e0*/  BSYNC.RECONVERGENT B2 ;  /* 0x0000000000027941 */ /* 0x000fea0003800200 */
.L_x_10068:
        /* <DEDUP_REMOVED lines=43> */
.L_x_10066:
[----:B------:R-:W-:Y:S05]  /*12ca0*/  BSYNC.RECONVERGENT B1 ;  /* 0x0000000000017941 */ /* 0x000fea0003800200 */
.L_x_10065:
        /* <DEDUP_REMOVED lines=25> */
.L_x_10072:
        /* <DEDUP_REMOVED lines=13> */
.L_x_10074:
[----:B------:R-:W-:Y:S05]  /*12f10*/  BSYNC.RECONVERGENT B2 ;  /* 0x0000000000027941 */ /* 0x000fea0003800200 */
.L_x_10073:
        /* <DEDUP_REMOVED lines=43> */
.L_x_10071:
[----:B------:R-:W-:Y:S05]  /*131d0*/  BSYNC.RECONVERGENT B1 ;  /* 0x0000000000017941 */ /* 0x000fea0003800200 */
.L_x_10070:
[----:B------:R-:W-:Y:S01]  /*131e0*/  I2FP.F32.U32 R17, R10 ;  /* 0x0000000a00117245 */ /* 0x000fe20000201000 */
[----:B------:R-:W-:Y:S01]  /*131f0*/  HADD2.F32 R97, -RZ, R97.H1_H1 ;  /* 0x30000061ff617230 */ /* 0x000fe20000004100 */
        /* <DEDUP_REMOVED lines=20> */
.L_x_10077:
        /* <DEDUP_REMOVED lines=13> */
.L_x_10079:
[----:B------:R-:W-:Y:S05]  /*13410*/  BSYNC.RECONVERGENT B2 ;  /* 0x0000000000027941 */ /* 0x000fea0003800200 */
.L_x_10078:
        /* <DEDUP_REMOVED lines=43> */
.L_x_10076:
[----:B------:R-:W-:Y:S05]  /*136d0*/  BSYNC.RECONVERGENT B1 ;  /* 0x0000000000017941 */ /* 0x000fea0003800200 */
.L_x_10075:
        /* <DEDUP_REMOVED lines=25> */
.L_x_10082:
        /* <DEDUP_REMOVED lines=13> */
.L_x_10084:
[----:B------:R-:W-:Y:S05]  /*13940*/  BSYNC.RECONVERGENT B2 ;  /* 0x0000000000027941 */ /* 0x000fea0003800200 */
.L_x_10083:
        /* <DEDUP_REMOVED lines=43> */
.L_x_10081:
[----:B------:R-:W-:Y:S05]  /*13c00*/  BSYNC.RECONVERGENT B1 ;  /* 0x0000000000017941 */ /* 0x000fea0003800200 */
.L_x_10080:
        /* <DEDUP_REMOVED lines=20> */
.L_x_10087:
        /* <DEDUP_REMOVED lines=13> */
.L_x_10089:
[----:B------:R-:W-:Y:S05]  /*13e20*/  BSYNC.RECONVERGENT B2 ;  /* 0x0000000000027941 */ /* 0x000fea0003800200 */
.L_x_10088:
        /* <DEDUP_REMOVED lines=43> */
.L_x_10086:
[----:B------:R-:W-:Y:S05]  /*140e0*/  BSYNC.RECONVERGENT B1 ;  /* 0x0000000000017941 */ /* 0x000fea0003800200 */
.L_x_10085:
        /* <DEDUP_REMOVED lines=25> */
.L_x_10092:
        /* <DEDUP_REMOVED lines=13> */
.L_x_10094:
[----:B------:R-:W-:Y:S05]  /*14350*/  BSYNC.RECONVERGENT B2 ;  /* 0x0000000000027941 */ /* 0x000fea0003800200 */
.L_x_10093:
        /* <DEDUP_REMOVED lines=43> */
.L_x_10091:
[----:B------:R-:W-:Y:S05]  /*14610*/  BSYNC.RECONVERGENT B1 ;  /* 0x0000000000017941 */ /* 0x000fea0003800200 */
.L_x_10090:
        /* <DEDUP_REMOVED lines=20> */
.L_x_10097:
        /* <DEDUP_REMOVED lines=13> */
.L_x_10099:
[----:B------:R-:W-:Y:S05]  /*14830*/  BSYNC.RECONVERGENT B2 ;  /* 0x0000000000027941 */ /* 0x000fea0003800200 */
.L_x_10098:
        /* <DEDUP_REMOVED lines=43> */
.L_x_10096:
[----:B------:R-:W-:Y:S05]  /*14af0*/  BSYNC.RECONVERGENT B1 ;  /* 0x0000000000017941 */ /* 0x000fea0003800200 */
.L_x_10095:
        /* <DEDUP_REMOVED lines=25> */
.L_x_10102:
        /* <DEDUP_REMOVED lines=13> */
.L_x_10104:
[----:B------:R-:W-:Y:S05]  /*14d60*/  BSYNC.RECONVERGENT B2 ;  /* 0x0000000000027941 */ /* 0x000fea0003800200 */
.L_x_10103:
        /* <DEDUP_REMOVED lines=43> */
.L_x_10101:
[----:B------:R-:W-:Y:S05]  /*15020*/  BSYNC.RECONVERGENT B1 ;  /* 0x0000000000017941 */ /* 0x000fea0003800200 */
.L_x_10100:
        /* <DEDUP_REMOVED lines=20> */
.L_x_10107:
        /* <DEDUP_REMOVED lines=13> */
.L_x_10109:
[----:B------:R-:W-:Y:S05]  /*15240*/  BSYNC.RECONVERGENT B2 ;  /* 0x0000000000027941 */ /* 0x000fea0003800200 */
.L_x_10108:
        /* <DEDUP_REMOVED lines=43> */
.L_x_10106:
[----:B------:R-:W-:Y:S05]  /*15500*/  BSYNC.RECONVERGENT B1 ;  /* 0x0000000000017941 */ /* 0x000fea0003800200 */
.L_x_10105:
        /* <DEDUP_REMOVED lines=25> */
.L_x_10112:
        /* <DEDUP_REMOVED lines=13> */
.L_x_10114:
[----:B------:R-:W-:Y:S05]  /*15770*/  BSYNC.RECONVERGENT B2 ;  /* 0x0000000000027941 */ /* 0x000fea0003800200 */
.L_x_10113:
        /* <DEDUP_REMOVED lines=43> */
.L_x_10111:
[----:B------:R-:W-:Y:S05]  /*15a30*/  BSYNC.RECONVERGENT B1 ;  /* 0x0000000000017941 */ /* 0x000fea0003800200 */
.L_x_10110:
        /* <DEDUP_REMOVED lines=20> */
.L_x_10117:
        /* <DEDUP_REMOVED lines=15> */
.L_x_10119:
[----:B------:R-:W-:Y:S05]  /*15c70*/  BSYNC.RECONVERGENT B2 ;  /* 0x0000000000027941 */ /* 0x000fea0003800200 */
.L_x_10118:
        /* <DEDUP_REMOVED lines=43> */
.L_x_10116:
[----:B------:R-:W-:Y:S05]  /*15f30*/  BSYNC.RECONVERGENT B1 ;  /* 0x0000000000017941 */ /* 0x000fea0003800200 */
.L_x_10115:
        /* <DEDUP_REMOVED lines=18> */
.L_x_10039:
        /* <DEDUP_REMOVED lines=16> */
.L_x_10123:
        /* <DEDUP_REMOVED lines=13> */
.L_x_10125:
[----:B------:R-:W-:Y:S05]  /*16230*/  BSYNC.RECONVERGENT B2 ;  /* 0x0000000000027941 */ /* 0x000fea0003800200 */
.L_x_10124:
        /* <DEDUP_REMOVED lines=43> */
.L_x_10122:
[----:B------:R-:W-:Y:S05]  /*164f0*/  BSYNC.RECONVERGENT B1 ;  /* 0x0000000000017941 */ /* 0x000fea0003800200 */
.L_x_10121:
[----:B------:R-:W1:Y:S01]  /*16500*/  LDC R118, c[0x0][0x408] ;  /* 0x00010200ff767b82 */ /* 0x000e620000000800 */
[----:B0-----:R-:W-:Y:S01]  /*16510*/  HFMA2 R114, -RZ, RZ, 0.1171875, 0 ;  /* 0x2f800000ff727431 */ /* 0x001fe200000001ff */
[----:B------:R-:W-:Y:S01]  /*16520*/  I2FP.F32.U32 R101, R101 ;  /* 0x0000006500657245 */ /* 0x000fe20000201000 */
[----:B-----5:R-:W-:Y:S01]  /*16530*/  HADD2.F32 R113, -RZ, R96.H0_H0 ;  /* 0x20000060ff717230 */ /* 0x020fe20000004100 */
[----:B------:R-:W-:Y:S01]  /*16540*/  ISETP.NE.AND P2, PT, R106, 0x1, PT ;  /* 0x000000016a00780c */ /* 0x000fe20003f45270 */
[----:B------:R-:W-:Y:S01]  /*16550*/  @P1 HADD2.F32 R10, -RZ, R24.H0_H0 ;  /* 0x20000018ff0a1230 */ /* 0x000fe20000004100 */
[----:B------:R-:W-:Y:S01]  /*16560*/  LOP3.LUT R5, R5, 0xffffffef, RZ, 0xc0, !PT ;  /* 0xffffffef05057812 */ /* 0x000fe200078ec0ff */
[----:B------:R-:W-:Y:S01]  /*16570*/  BSSY.RECONVERGENT B1, `(.L_x_10126) ;  /* 0x000004e000017945 */ /* 0x000fe20003800200 */
[----:B------:R-:W0:Y:S01]  /*16580*/  LDC R116, c[0x0][0x404] ;  /* 0x00010100ff747b82 */ /* 0x000e220000000800 */
[----:B------:R-:W-:Y:S02]  /*16590*/  IMAD.MOV.U32 R108, RZ, RZ, 0x2 ;  /* 0x00000002ff6c7424 */ /* 0x000fe400078e00ff */
[----:B------:R-:W-:Y:S01]  /*165a0*/  FFMA.FTZ R101, R101, R114, 1.1641532182693481445e-10 ;  /* 0x2f00000065657423 */ /* 0x000fe20000010072 */
[----:B-1----:R-:W-:-:S04]  /*165b0*/  FMUL.FTZ R113, R113, R118 ;  /* 0x0000007671717220 */ /* 0x002fc80000410000 */
        /* <DEDUP_REMOVED lines=16> */
.L_x_10128:
        /* <DEDUP_REMOVED lines=13> */
.L_x_10130:
[----:B------:R-:W-:Y:S05]  /*16790*/  BSYNC.RECONVERGENT B2 ;  /* 0x0000000000027941 */ /* 0x000fea0003800200 */
.L_x_10129:
        /* <DEDUP_REMOVED lines=43> */
.L_x_10127:
[----:B------:R-:W-:Y:S05]  /*16a50*/  BSYNC.RECONVERGENT B1 ;  /* 0x0000000000017941 */ /* 0x000fea0003800200 */
.L_x_10126:
        /* <DEDUP_REMOVED lines=25> */
.L_x_10133:
        /* <DEDUP_REMOVED lines=13> */
.L_x_10135:
[----:B------:R-:W-:Y:S05]  /*16cc0*/  BSYNC.RECONVERGENT B2 ;  /* 0x0000000000027941 */ /* 0x000fea0003800200 */
.L_x_10134:
        /* <DEDUP_REMOVED lines=43> */
.L_x_10132:
[----:B------:R-:W-:Y:S05]  /*16f80*/  BSYNC.RECONVERGENT B1 ;  /* 0x0000000000017941 */ /* 0x000fea0003800200 */
.L_x_10131:
        /* <DEDUP_REMOVED lines=25> */
.L_x_10138:
        /* <DEDUP_REMOVED lines=13> */
.L_x_10140:
[----:B------:R-:W-:Y:S05]  /*171f0*/  BSYNC.RECONVERGENT B2 ;  /* 0x0000000000027941 */ /* 0x000fea0003800200 */
.L_x_10139:
        /* <DEDUP_REMOVED lines=43> */
.L_x_10137:
[----:B------:R-:W-:Y:S05]  /*174b0*/  BSYNC.RECONVERGENT B1 ;  /* 0x0000000000017941 */ /* 0x000fea0003800200 */
.L_x_10136:
        /* <DEDUP_REMOVED lines=25> */
.L_x_10143:
        /* <DEDUP_REMOVED lines=13> */
.L_x_10145:
[----:B------:R-:W-:Y:S05]  /*17720*/  BSYNC.RECONVERGENT B2 ;  /* 0x0000000000027941 */ /* 0x000fea0003800200 */
.L_x_10144:
        /* <DEDUP_REMOVED lines=43> */
.L_x_10142:
[----:B------:R-:W-:Y:S05]  /*179e0*/  BSYNC.RECONVERGENT B1 ;  /* 0x0000000000017941 */ /* 0x000fea0003800200 */
.L_x_10141:
        /* <DEDUP_REMOVED lines=23> */
.L_x_10148:
        /* <DEDUP_REMOVED lines=13> */
.L_x_10150:
[----:B------:R-:W-:Y:S05]  /*17c30*/  BSYNC.RECONVERGENT B2 ;  /* 0x0000000000027941 */ /* 0x000fea0003800200 */
.L_x_10149:
        /* <DEDUP_REMOVED lines=43> */
.L_x_10147:
[----:B------:R-:W-:Y:S05]  /*17ef0*/  BSYNC.RECONVERGENT B1 ;  /* 0x0000000000017941 */ /* 0x000fea0003800200 */
.L_x_10146:
        /* <DEDUP_REMOVED lines=23> */
.L_x_10153:
        /* <DEDUP_REMOVED lines=13> */
.L_x_10155:
[----:B------:R-:W-:Y:S05]  /*18140*/  BSYNC.RECONVERGENT B2 ;  /* 0x0000000000027941 */ /* 0x000fea0003800200 */
.L_x_10154:
        /* <DEDUP_REMOVED lines=43> */
.L_x_10152:
[----:B------:R-:W-:Y:S05]  /*18400*/  BSYNC.RECONVERGENT B1 ;  /* 0x0000000000017941 */ /* 0x000fea0003800200 */
.L_x_10151:
        /* <DEDUP_REMOVED lines=23> */
.L_x_10158:
        /* <DEDUP_REMOVED lines=13> */
.L_x_10160:
[----:B------:R-:W-:Y:S05]  /*18650*/  BSYNC.RECONVERGENT B2 ;  /* 0x0000000000027941 */ /* 0x000fea0003800200 */
.L_x_10159:
        /* <DEDUP_REMOVED lines=43> */
.L_x_10157:
[----:B------:R-:W-:Y:S05]  /*18910*/  BSYNC.RECONVERGENT B1 ;  /* 0x0000000000017941 */ /* 0x000fea0003800200 */
.L_x_10156:
        /* <DEDUP_REMOVED lines=14> */
.L_x_10120:
        /* <DEDUP_REMOVED lines=43> */
.L_x_10161:
[----:B------:R-:W-:Y:S02]  /*18cb0*/  IMAD.MOV.U32 R100, RZ, RZ, R104 ;  /* 0x000000ffff647224 */ /* 0x000fe400078e0068 */
[----:B------:R-:W-:-:S07]  /*18cc0*/  VIADD R102, R102, 0x80 ;  /* 0x0000008066667836 */ /* 0x000fce0000000000 */
.L_x_10038:
[----:B------:R-:W-:Y:S05]  /*18cd0*/  BSYNC.RECONVERGENT B0 ;  /* 0x0000000000007941 */ /* 0x000fea0003800200 */
.L_x_10037:
        /* <DEDUP_REMOVED lines=33> */
.L_x_10167:
        /* <DEDUP_REMOVED lines=13> */
.L_x_10169:
[----:B------:R-:W-:Y:S05]  /*18fc0*/  BSYNC.RECONVERGENT B2 ;  /* 0x0000000000027941 */ /* 0x000fea0003800200 */
.L_x_10168:
        /* <DEDUP_REMOVED lines=43> */
.L_x_10166:
[----:B------:R-:W-:Y:S05]  /*19280*/  BSYNC.RECONVERGENT B1 ;  /* 0x0000000000017941 */ /* 0x000fea0003800200 */
.L_x_10165:
[----:B0-----:R-:W0:Y:S01]  /*19290*/  LDC R116, c[0x0][0x408] ;  /* 0x00010200ff747b82 */ /* 0x001e220000000800 */
[----:B------:R-:W-:Y:S01]  /*192a0*/  I2FP.F32.U32 R15, R14 ;  /* 0x0000000e000f7245 */ /* 0x000fe20000201000 */
[----:B------:R-:W-:Y:S01]  /*192b0*/  IMAD.MOV.U32 R112, RZ, RZ, 0x2f800000 ;  /* 0x2f800000ff707424 */ /* 0x000fe200078e00ff */
[----:B------:R-:W-:Y:S01]  /*192c0*/  LOP3.LUT R5, R5, 0xffffffdf, RZ, 0xc0, !PT ;  /* 0xffffffdf05057812 */ /* 0x000fe200078ec0ff */
[----:B-----5:R-:W-:Y:S01]  /*192d0*/  HADD2.F32 R17, -RZ, R96.H0_H0 ;  /* 0x20000060ff117230 */ /* 0x020fe20000004100 */
[----:B------:R-:W-:Y:S01]  /*192e0*/  BSSY.RECONVERGENT B1, `(.L_x_10170) ;  /* 0x000004d000017945 */ /* 0x000fe20003800200 */
[----:B------:R-:W-:Y:S01]  /*192f0*/  FFMA.FTZ R15, R15, R112, 1.1641532182693481445e-10 ;  /* 0x2f0000000f0f7423 */ /* 0x000fe20000010070 */
[----:B------:R-:W-:Y:S01]  /*19300*/  HFMA2 R18, -RZ, RZ, 0, 1.1920928955078125e-07 ;  /* 0x00000002ff127431 */ /* 0x000fe200000001ff */
[----:B------:R-:W1:Y:S01]  /*19310*/  LDC R114, c[0x0][0x404] ;  /* 0x00010100ff727b82 */ /* 0x000e620000000800 */
[----:B------:R-:W-:Y:S02]  /*19320*/  IMAD.MOV.U32 R14, RZ, RZ, R12 ;  /* 0x000000ffff0e7224 */ /* 0x000fe400078e000c */
        /* <DEDUP_REMOVED lines=15> */
.L_x_10172:
        /* <DEDUP_REMOVED lines=13> */
.L_x_10174:
[----:B------:R-:W-:Y:S05]  /*194f0*/  BSYNC.RECONVERGENT B2 ;  /* 0x0000000000027941 */ /* 0x000fea0003800200 */
.L_x_10173:
        /* <DEDUP_REMOVED lines=43> */
.L_x_10171:
[----:B------:R-:W-:Y:S05]  /*197b0*/  BSYNC.RECONVERGENT B1 ;  /* 0x0000000000017941 */ /* 0x000fea0003800200 */
.L_x_10170:
        /* <DEDUP_REMOVED lines=25> */
.L_x_10177:
        /* <DEDUP_REMOVED lines=13> */
.L_x_10179:
[----:B------:R-:W-:Y:S05]  /*19a20*/  BSYNC.RECONVERGENT B2 ;  /* 0x0000000000027941 */ /* 0x000fea0003800200 */
.L_x_10178:
        /* <DEDUP_REMOVED lines=43> */
.L_x_10176:
[----:B------:R-:W-:Y:S05]  /*19ce0*/  BSYNC.RECONVERGENT B1 ;  /* 0x0000000000017941 */ /* 0x000fea0003800200 */
.L_x_10175:
        /* <DEDUP_REMOVED lines=22> */
.L_x_10182:
        /* <DEDUP_REMOVED lines=13> */
.L_x_10184:
[----:B------:R-:W-:Y:S05]  /*19f20*/  BSYNC.RECONVERGENT B2 ;  /* 0x0000000000027941 */ /* 0x000fea0003800200 */
.L_x_10183:
        /* <DEDUP_REMOVED lines=43> */
.L_x_10181:
[----:B------:R-:W-:Y:S05]  /*1a1e0*/  BSYNC.RECONVERGENT B1 ;  /* 0x0000000000017941 */ /* 0x000fea0003800200 */
.L_x_10180:
        /* <DEDUP_REMOVED lines=25> */
.L_x_10187:
        /* <DEDUP_REMOVED lines=13> */
.L_x_10189:
[----:B------:R-:W-:Y:S05]  /*1a450*/  BSYNC.RECONVERGENT B2 ;  /* 0x0000000000027941 */ /* 0x000fea0003800200 */
.L_x_10188:
        /* <DEDUP_REMOVED lines=43> */
.L_x_10186:
[----:B------:R-:W-:Y:S05]  /*1a710*/  BSYNC.RECONVERGENT B1 ;  /* 0x0000000000017941 */ /* 0x000fea0003800200 */
.L_x_10185:
        /* <DEDUP_REMOVED lines=22> */
.L_x_10192:
        /* <DEDUP_REMOVED lines=13> */
.L_x_10194:
[----:B------:R-:W-:Y:S05]  /*1a950*/  BSYNC.RECONVERGENT B2 ;  /* 0x0000000000027941 */ /* 0x000fea0003800200 */
.L_x_10193:
        /* <DEDUP_REMOVED lines=43> */
.L_x_10191:
[----:B------:R-:W-:Y:S05]  /*1ac10*/  BSYNC.RECONVERGENT B1 ;  /* 0x0000000000017941 */ /* 0x000fea0003800200 */
.L_x_10190:
        /* <DEDUP_REMOVED lines=25> */
.L_x_10197:
        /* <DEDUP_REMOVED lines=13> */
.L_x_10199:
[----:B------:R-:W-:Y:S05]  /*1ae80*/  BSYNC.RECONVERGENT B2 ;  /* 0x0000000000027941 */ /* 0x000fea0003800200 */
.L_x_10198:
        /* <DEDUP_REMOVED lines=43> */
.L_x_10196:
[----:B------:R-:W-:Y:S05]  /*1b140*/  BSYNC.RECONVERGENT B1 ;  /* 0x0000000000017941 */ /* 0x000fea0003800200 */
.L_x_10195:
        /* <DEDUP_REMOVED lines=22> */
.L_x_10202:
        /* <DEDUP_REMOVED lines=13> */
.L_x_10204:
[----:B------:R-:W-:Y:S05]  /*1b380*/  BSYNC.RECONVERGENT B2 ;  /* 0x0000000000027941 */ /* 0x000fea0003800200 */
.L_x_10203:
        /* <DEDUP_REMOVED lines=43> */
.L_x_10201:
[----:B------:R-:W-:Y:S05]  /*1b640*/  BSYNC.RECONVERGENT B1 ;  /* 0x0000000000017941 */ /* 0x000fea0003800200 */
.L_x_10200:
        /* <DEDUP_REMOVED lines=25> */
.L_x_10207:
        /* <DEDUP_REMOVED lines=13> */
.L_x_10209:
[----:B------:R-:W-:Y:S05]  /*1b8b0*/  BSYNC.RECONVERGENT B2 ;  /* 0x0000000000027941 */ /* 0x000fea0003800200 */
.L_x_10208:
        /* <DEDUP_REMOVED lines=43> */
.L_x_10206:
[----:B------:R-:W-:Y:S05]  /*1bb70*/  BSYNC.RECONVERGENT B1 ;  /* 0x0000000000017941 */ /* 0x000fea0003800200 */
.L_x_10205:
        /* <DEDUP_REMOVED lines=22> */
.L_x_10212:
        /* <DEDUP_REMOVED lines=13> */
.L_x_10214:
[----:B------:R-:W-:Y:S05]  /*1bdb0*/  BSYNC.RECONVERGENT B2 ;  /* 0x0000000000027941 */ /* 0x000fea0003800200 */
.L_x_10213:
        /* <DEDUP_REMOVED lines=43> */
.L_x_10211:
[----:B------:R-:W-:Y:S05]  /*1c070*/  BSYNC.RECONVERGENT B1 ;  /* 0x0000000000017941 */ /* 0x000fea0003800200 */
.L_x_10210:
        /* <DEDUP_REMOVED lines=25> */
.L_x_10217:
        /* <DEDUP_REMOVED lines=13> */
.L_x_10219:
[----:B------:R-:W-:Y:S05]  /*1c2e0*/  BSYNC.RECONVERGENT B2 ;  /* 0x0000000000027941 */ /* 0x000fea0003800200 */
.L_x_10218:
        /* <DEDUP_REMOVED lines=43> */
.L_x_10216:
[----:B------:R-:W-:Y:S05]  /*1c5a0*/  BSYNC.RECONVERGENT B1 ;  /* 0x0000000000017941 */ /* 0x000fea0003800200 */
.L_x_10215:
        /* <DEDUP_REMOVED lines=20> */
.L_x_10222:
        /* <DEDUP_REMOVED lines=13> */
.L_x_10224:
[----:B------:R-:W-:Y:S05]  /*1c7c0*/  BSYNC.RECONVERGENT B2 ;  /* 0x0000000000027941 */ /* 0x000fea0003800200 */
.L_x_10223:
        /* <DEDUP_REMOVED lines=43> */
.L_x_10221:
[----:B------:R-:W-:Y:S05]  /*1ca80*/  BSYNC.RECONVERGENT B1 ;  /* 0x0000000000017941 */ /* 0x000fea0003800200 */
.L_x_10220:
        /* <DEDUP_REMOVED lines=25> */
.L_x_10227:
        /* <DEDUP_REMOVED lines=13> */
.L_x_10229:
[----:B------:R-:W-:Y:S05]  /*1ccf0*/  BSYNC.RECONVERGENT B2 ;  /* 0x0000000000027941 */ /* 0x000fea0003800200 */
.L_x_10228:
        /* <DEDUP_REMOVED lines=43> */
.L_x_10226:
[----:B------:R-:W-:Y:S05]  /*1cfb0*/  BSYNC.RECONVERGENT B1 ;  /* 0x0000000000017941 */ /* 0x000fea0003800200 */
.L_x_10225:
        /* <DEDUP_REMOVED lines=20> */
.L_x_10232:
        /* <DEDUP_REMOVED lines=13> */
.L_x_10234:
[----:B------:R-:W-:Y:S05]  /*1d1d0*/  BSYNC.RECONVERGENT B2 ;  /* 0x0000000000027941 */ /* 0x000fea0003800200 */
.L_x_10233:
        /* <DEDUP_REMOVED lines=43> */
.L_x_10231:
[----:B------:R-:W-:Y:S05]  /*1d490*/  BSYNC.RECONVERGENT B1 ;  /* 0x0000000000017941 */ /* 0x000fea0003800200 */
.L_x_10230:
[----:B------:R-:W-:Y:S01]  /*1d4a0*/  I2FP.F32.U32 R97, R20 ;  /* 0x0000001400617245 */ /* 0x000fe20000201000 */
[----:B------:R-:W-:Y:S01]  /*1d4b0*/  HADD2.F32 R151, -RZ, R31.H0_H0 ;  /* 0x2000001fff977230 */ /* 0x000fe20000004100 */
[----:B------:R-:W-:Y:S01]  /*1d4c0*/  BSSY.RECONVERGENT B1, `(.L_x_10235) ;  /* 0x0000050000017945 */ /* 0x000fe20003800200 */
[----:B------:R-:W-:Y:S02]  /*1d4d0*/  HFMA2 R124, -RZ, RZ, 0, 1.1920928955078125e-07 ;  /* 0x00000002ff7c7431 */ /* 0x000fe400000001ff */
        /* <DEDUP_REMOVED lines=21> */
.L_x_10237:
        /* <DEDUP_REMOVED lines=13> */
.L_x_10239:
[----:B------:R-:W-:Y:S05]  /*1d700*/  BSYNC.RECONVERGENT B2 ;  /* 0x0000000000027941 */ /* 0x000fea0003800200 */
.L_x_10238:
        /* <DEDUP_REMOVED lines=43> */
.L_x_10236:
[----:B------:R-:W-:Y:S05]  /*1d9c0*/  BSYNC.RECONVERGENT B1 ;  /* 0x0000000000017941 */ /* 0x000fea0003800200 */
.L_x_10235:
        /* <DEDUP_REMOVED lines=20> */
.L_x_10242:
        /* <DEDUP_REMOVED lines=15> */
.L_x_10244:
[----:B------:R-:W-:Y:S05]  /*1dc00*/  BSYNC.RECONVERGENT B2 ;  /* 0x0000000000027941 */ /* 0x000fea0003800200 */
.L_x_10243:
        /* <DEDUP_REMOVED lines=43> */
.L_x_10241:
[----:B------:R-:W-:Y:S05]  /*1dec0*/  BSYNC.RECONVERGENT B1 ;  /* 0x0000000000017941 */ /* 0x000fea0003800200 */
.L_x_10240:
        /* <DEDUP_REMOVED lines=10> */
[----:B------:R-:W-:Y:S01]  /*1df70*/  PRMT R97, R21, 0x5410, R100 ;  /* 0x0000541015617816 */ /* 0x000fe20000000064 */
[----:B------:R-:W-:Y:S01]  /*1df80*/  IMAD.MOV.U32 R100, RZ, RZ, R108 ;  /* 0x000000ffff647224 */ /* 0x000fe200078e006c */
[----:B------:R-:W-:Y:S01]  /*1df90*/  PRMT R21, R96, 0x7610, R21 ;  /* 0x0000761060157816 */ /* 0x000fe20000000015 */
[--C-:B------:R-:W-:Y:S01]  /*1dfa0*/  @P2 FADD.FTZ R159, R159, R122.reuse ;  /* 0x0000007a9f9f2221 */ /* 0x100fe20000010000 */
[----:B------:R-:W-:Y:S01]  /*1dfb0*/  @!P2 IMAD.MOV.U32 R159, RZ, RZ, R122 ;  /* 0x000000ffff9fa224 */ /* 0x000fe200078e007a */
[----:B------:R-:W-:-:S04]  /*1dfc0*/  PRMT R96, R104, 0x5410, R106 ;  /* 0x0000541068607816 */ /* 0x000fc8000000006a */
[----:B------:R-:W-:-:S04]  /*1dfd0*/  F2FP.F16.F32.PACK_AB R99, RZ, R159 ;  /* 0x0000009fff63723e */ /* 0x000fc800000000ff */
[----:B------:R-:W-:Y:S01]  /*1dfe0*/  PRMT R99, R110, 0x5410, R99 ;  /* 0x000054106e637816 */ /* 0x000fe20000000063 */
[----:B------:R-:W-:Y:S06]  /*1dff0*/  BRA `(.L_x_10245) ;  /* 0x0000002800747947 */ /* 0x000fec0003800000 */
.L_x_10164:
        /* <DEDUP_REMOVED lines=16> */
.L_x_10248:
        /* <DEDUP_REMOVED lines=13> */
.L_x_10250:
[----:B------:R-:W-:Y:S05]  /*1e1d0*/  BSYNC.RECONVERGENT B2 ;  /* 0x0000000000027941 */ /* 0x000fea0003800200 */
.L_x_10249:
        /* <DEDUP_REMOVED lines=43> */
.L_x_10247:
[----:B------:R-:W-:Y:S05]  /*1e490*/  BSYNC.RECONVERGENT B1 ;  /* 0x0000000000017941 */ /* 0x000fea0003800200 */
.L_x_10246:
[----:B------:R-:W1:Y:S01]  /*1e4a0*/  LDC R120, c[0x0][0x408] ;  /* 0x00010200ff787b82 */ /* 0x000e620000000800 */
[----:B------:R-:W-:Y:S01]  /*1e4b0*/  I2FP.F32.U32 R103, R103 ;  /* 0x0000006700677245 */ /* 0x000fe20000201000 */
[----:B------:R-:W-:Y:S01]  /*1e4c0*/  IMAD.MOV.U32 R100, RZ, RZ, 0x2f800000 ;  /* 0x2f800000ff647424 */ /* 0x000fe200078e00ff */
[----:B------:R-:W-:Y:S01]  /*1e4d0*/  LOP3.LUT R5, R5, 0xffffffdf, RZ, 0xc0, !PT ;  /* 0xffffffdf05057812 */ /* 0x000fe200078ec0ff */
[----:B0----5:R-:W-:Y:S01]  /*1e4e0*/  HADD2.F32 R117, -RZ, R96.H0_H0 ;  /* 0x20000060ff757230 */ /* 0x021fe20000004100 */
[----:B------:R-:W-:Y:S01]  /*1e4f0*/  BSSY.RECONVERGENT B1, `(.L_x_10251) ;  /* 0x0000050000017945 */ /* 0x000fe20003800200 */
[----:B------:R-:W-:Y:S01]  /*1e500*/  FFMA.FTZ R103, R103, R100, 1.1641532182693481445e-10 ;  /* 0x2f00000067677423 */ /* 0x000fe20000010064 */
[----:B------:R-:W-:Y:S01]  /*1e510*/  @P2 HADD2.F32 R10, -RZ, R24.H0_H0 ;  /* 0x20000018ff0a2230 */ /* 0x000fe20000004100 */
[----:B------:R-:W0:Y:S01]  /*1e520*/  LDC R118, c[0x0][0x404] ;  /* 0x00010100ff767b82 */ /* 0x000e220000000800 */
[----:B------:R-:W-:Y:S02]  /*1e530*/  HFMA2 R110, -RZ, RZ, 0, 1.1920928955078125e-07 ;  /* 0x00000002ff6e7431 */ /* 0x000fe400000001ff */
[----:B-1----:R-:W-:Y:S01]  /*1e540*/  FMUL.FTZ R117, R117, R120 ;  /* 0x0000007875757220 */ /* 0x002fe20000410000 */
[----:B0-----:R-:W-:-:S04]  /*1e550*/  FSETP.GTU.FTZ.AND P3, PT, R103, R118, PT ;  /* 0x000000766700720b */ /* 0x001fc80003f7c000 */
        /* <DEDUP_REMOVED lines=16> */
.L_x_10253:
        /* <DEDUP_REMOVED lines=13> */
.L_x_10255:
[----:B------:R-:W-:Y:S05]  /*1e730*/  BSYNC.RECONVERGENT B2 ;  /* 0x0000000000027941 */ /* 0x000fea0003800200 */
.L_x_10254:
        /* <DEDUP_REMOVED lines=43> */
.L_x_10252:
[----:B------:R-:W-:Y:S05]  /*1e9f0*/  BSYNC.RECONVERGENT B1 ;  /* 0x0000000000017941 */ /* 0x000fea0003800200 */
.L_x_10251:
        /* <DEDUP_REMOVED lines=25> */
.L_x_10258:
        /* <DEDUP_REMOVED lines=13> */
.L_x_10260:
[----:B------:R-:W-:Y:S05]  /*1ec60*/  BSYNC.RECONVERGENT B2 ;  /* 0x0000000000027941 */ /* 0x000fea0003800200 */
.L_x_10259:
        /* <DEDUP_REMOVED lines=43> */
.L_x_10257:
[----:B------:R-:W-:Y:S05]  /*1ef20*/  BSYNC.RECONVERGENT B1 ;  /* 0x0000000000017941 */ /* 0x000fea0003800200 */
.L_x_10256:
        /* <DEDUP_REMOVED lines=25> */
.L_x_10263:
        /* <DEDUP_REMOVED lines=13> */
.L_x_10265:
[----:B------:R-:W-:Y:S05]  /*1f190*/  BSYNC.RECONVERGENT B2 ;  /* 0x0000000000027941 */ /* 0x000fea0003800200 */
.L_x_10264:
        /* <DEDUP_REMOVED lines=43> */
.L_x_10262:
[----:B------:R-:W-:Y:S05]  /*1f450*/  BSYNC.RECONVERGENT B1 ;  /* 0x0000000000017941 */ /* 0x000fea0003800200 */
.L_x_10261:
        /* <DEDUP_REMOVED lines=25> */
.L_x_10268:
        /* <DEDUP_REMOVED lines=13> */
.L_x_10270:
[----:B------:R-:W-:Y:S05]  /*1f6c0*/  BSYNC.RECONVERGENT B2 ;  /* 0x0000000000027941 */ /* 0x000fea0003800200 */
.L_x_10269:
        /* <DEDUP_REMOVED lines=43> */
.L_x_10267:
[----:B------:R-:W-:Y:S05]  /*1f980*/  BSYNC.RECONVERGENT B1 ;  /* 0x0000000000017941 */ /* 0x000fea0003800200 */
.L_x_10266:
        /* <DEDUP_REMOVED lines=25> */
.L_x_10273:
        /* <DEDUP_REMOVED lines=13> */
.L_x_10275:
[----:B------:R-:W-:Y:S05]  /*1fbf0*/  BSYNC.RECONVERGENT B2 ;  /* 0x0000000000027941 */ /* 0x000fea0003800200 */
.L_x_10274:
        /* <DEDUP_REMOVED lines=43> */
.L_x_10272:
[----:B------:R-:W-:Y:S05]  /*1feb0*/  BSYNC.RECONVERGENT B1 ;  /* 0x0000000000017941 */ /* 0x000fea0003800200 */
.L_x_10271:
        /* <DEDUP_REMOVED lines=23> */
.L_x_10278:
        /* <DEDUP_REMOVED lines=13> */
.L_x_10280:
[----:B------:R-:W-:Y:S05]  /*20100*/  BSYNC.RECONVERGENT B2 ;  /* 0x0000000000027941 */ /* 0x000fea0003800200 */
.L_x_10279:
        /* <DEDUP_REMOVED lines=43> */
.L_x_10277:
[----:B------:R-:W-:Y:S05]  /*203c0*/  BSYNC.RECONVERGENT B1 ;  /* 0x0000000000017941 */ /* 0x000fea0003800200 */
.L_x_10276:
        /* <DEDUP_REMOVED lines=23> */
.L_x_10283:
        /* <DEDUP_REMOVED lines=13> */
.L_x_10285:
[----:B------:R-:W-:Y:S05]  /*20610*/  BSYNC.RECONVERGENT B2 ;  /* 0x0000000000027941 */ /* 0x000fea0003800200 */
.L_x_10284:
        /* <DEDUP_REMOVED lines=43> */
.L_x_10282:
[----:B------:R-:W-:Y:S05]  /*208d0*/  BSYNC.RECONVERGENT B1 ;  /* 0x0000000000017941 */ /* 0x000fea0003800200 */
.L_x_10281:
[----:B------:R-:W-:Y:S01]  /*208e0*/  I2FP.F32.U32 R97, R97 ;  /* 0x0000006100617245 */ /* 0x000fe20000201000 */
[----:B------:R-:W-:Y:S01]  /*208f0*/  HADD2.F32 R99, -RZ, R99.H1_H1 ;  /* 0x30000063ff637230 */ /* 0x000fe20000004100 */
[----:B------:R-:W-:Y:S01]  /*20900*/  PRMT R98, R116, 0x5410, R98 ;  /* 0x0000541074627816 */ /* 0x000fe20000000062 */
[----:B------:R-:W-:Y:S02]  /*20910*/  @P2 HADD2.F32 R96, -RZ, R27.H1_H1 ;  /* 0x3000001bff602230 */ /* 0x000fe40000004100 */
[----:B------:R-:W-:Y:S01]  /*20920*/  FFMA.FTZ R97, R97, R100, 1.1641532182693481445e-10 ;  /* 0x2f00000061617423 */ /* 0x000fe20000010064 */
[----:B------:R-:W-:Y:S01]  /*20930*/  FMUL.FTZ R99, R99, R120 ;  /* 0x0000007863637220 */ /* 0x000fe20000410000 */
[----:B------:R-:W-:-:S03]  /*20940*/  IMAD.MOV.U32 R100, RZ, RZ, R108 ;  /* 0x000000ffff647224 */ /* 0x000fc600078e006c */
        /* <DEDUP_REMOVED lines=8> */
.L_x_10245:
        /* <DEDUP_REMOVED lines=44> */
.L_x_10163:
[----:B------:R-:W-:Y:S05]  /*20c90*/  BSYNC.RECONVERGENT B0 ;  /* 0x0000000000007941 */ /* 0x000fea0003800200 */
.L_x_10162:
        /* <DEDUP_REMOVED lines=221> */
[----:B-1----:R-:W-:Y:S01]  /*21a70*/  IMAD.WIDE.U32 R160, R22, 0x10, R160 ;  /* 0x0000001016a07825 */ /* 0x002fe200078e00a0 */
[----:B------:R-:W-:-:S02]  /*21a80*/  F2FP.F16.F32.PACK_AB R97, R108, R99 ;  /* 0x000000636c61723e */ /* 0x000fc400000000ff */
[----:B------:R-:W-:Y:S01]  /*21a90*/  F2FP.F16.F32.PACK_AB R98, R165, R98 ;  /* 0x00000062a562723e */ /* 0x000fe200000000ff */
[----:B------:R-:W-:Y:S01]  /*21aa0*/  VIADD R22, R22, 0x80 ;  /* 0x0000008016167836 */ /* 0x000fe20000000000 */
[----:B------:R-:W-:-:S05]  /*21ab0*/  F2FP.F16.F32.PACK_AB R99, R116, R114 ;  /* 0x000000727463723e */ /* 0x000fca00000000ff */
[----:B------:R1:W-:Y:S02]  /*21ac0*/  STG.E.128 desc[UR10][R160.64], R96 ;  /* 0x00000060a0007986 */ /* 0x0003e4000c101d0a */
.L_x_10287:
[----:B------:R-:W-:Y:S05]  /*21ad0*/  BSYNC.RECONVERGENT B0 ;  /* 0x0000000000007941 */ /* 0x000fea0003800200 */
.L_x_10286:
        /* <DEDUP_REMOVED lines=31> */
[----:B------:R-:W-:Y:S02]  /*21cd0*/  F2FP.F16.F32.PACK_AB R98, R165, R98 ;  /* 0x00000062a562723e */ /* 0x000fe400000000ff */
[----:B------:R-:W-:Y:S02]  /*21ce0*/  F2FP.F16.F32.PACK_AB R99, R116, R114 ;  /* 0x000000727463723e */ /* 0x000fe400000000ff */
[----:B------:R-:W-:-:S03]  /*21cf0*/  IADD3 R22, PT, PT, R22, 0x80, RZ ;  /* 0x0000008016167810 */ /* 0x000fc60007ffe0ff */
[----:B------:R2:W-:Y:S04]  /*21d00*/  STG.E.128 desc[UR10][R160.64], R96 ;  /* 0x00000060a0007986 */ /* 0x0005e8000c101d0a */
.L_x_10289:
[----:B------:R-:W-:Y:S05]  /*21d10*/  BSYNC.RECONVERGENT B0 ;  /* 0x0000000000007941 */ /* 0x000fea0003800200 */
.L_x_10288:
        /* <DEDUP_REMOVED lines=35> */
.L_x_10291:
[----:B------:R-:W-:Y:S05]  /*21f50*/  BSYNC.RECONVERGENT B0 ;  /* 0x0000000000007941 */ /* 0x000fea0003800200 */
.L_x_10290:
        /* <DEDUP_REMOVED lines=28> */
[----:B------:R-:W-:-:S02]  /*22120*/  F2FP.F16.F32.PACK_AB R99, R104, R99 ;  /* 0x000000636863723e */ /* 0x000fc400000000ff */
[----:B------:R-:W-:Y:S02]  /*22130*/  F2FP.F16.F32.PACK_AB R98, R112, R165 ;  /* 0x000000a57062723e */ /* 0x000fe400000000ff */
[----:B------:R-:W-:Y:S02]  /*22140*/  F2FP.F16.F32.PACK_AB R97, R108, R97 ;  /* 0x000000616c61723e */ /* 0x000fe400000000ff */
[----:B------:R-:W-:-:S05]  /*22150*/  F2FP.F16.F32.PACK_AB R96, R163, R96 ;  /* 0x00000060a360723e */ /* 0x000fca00000000ff */
[----:B------:R4:W-:Y:S02]  /*22160*/  STG.E.128 desc[UR10][R160.64], R96 ;  /* 0x00000060a0007986 */ /* 0x0009e4000c101d0a */
.L_x_10293:
[----:B------:R-:W-:Y:S05]  /*22170*/  BSYNC.RECONVERGENT B0 ;  /* 0x0000000000007941 */ /* 0x000fea0003800200 */
.L_x_10292:
[----:B------:R-:W-:Y:S02]  /*22180*/  UIADD3 UR6, UPT, UPT, UR6, UR18, URZ ;  /* 0x0000001206067290 */ /* 0x000fe4000fffe0ff */
[----:B------:R-:W-:Y:S02]  /*22190*/  UPLOP3.LUT UP1, UPT, UPT, UPT, UP1, 0x40, 0x4 ;  /* 0x000000000004789c */ /* 0x000fe40003f2e810 */
[----:B------:R-:W-:-:S09]  /*221a0*/  UISETP.GE.AND UP0, UPT, UR6, UR19, UPT ;  /* 0x000000130600728c */ /* 0x000fd2000bf06270 */
[----:B------:R-:W-:Y:S05]  /*221b0*/  BRA.U !UP0, `(.L_x_10294) ;  /* 0xfffffded08107547 */ /* 0x000fea000b83ffff */
[----:B------:R-:W-:Y:S05]  /*221c0*/  EXIT ;  /* 0x000000000000794d */ /* 0x000fea0003800000 */
.L_x_10295:
        /* <DEDUP_REMOVED lines=11> */
.L_x_17986:


//--------------------- .text._ZN10layer_norm31ln_parallel_residual_fwd_kernelINS_13Kernel_traitsIf6__halfS2_S2_fjLj4096ELj1ELj1ELj4ELj16ENS_18Kernel_traits_baseILj4096EfS2_S2_S2_fjLj128EEEEELb1ELb1ELb1EEEvNS_9FwdParamsE --------------------------
	.section	.text._ZN10layer_norm31ln_parallel_residual_fwd_kernelINS_13Kernel_traitsIf6__halfS2_S2_fjLj4096ELj1ELj1ELj4ELj16ENS_18Kernel_traits_baseILj4096EfS2_S2_S2_fjLj128EEEEELb1ELb1ELb1EEEvNS_9FwdParamsE,"ax",@progbits
	.align	128
        .global         _ZN10layer_norm31ln_parallel_residual_fwd_kernelINS_13Kernel_traitsIf6__halfS2_S2_fjLj4096ELj1ELj1ELj4ELj16ENS_18Kernel_traits_baseILj4096EfS2_S2_S2_fjLj128EEEEELb1ELb1ELb1EEEvNS_9FwdParamsE
        .type           _ZN10layer_norm31ln_parallel_residual_fwd_kernelINS_13Kernel_traitsIf6__halfS2_S2_fjLj4096ELj1ELj1ELj4ELj16ENS_18Kernel_traits_baseILj4096EfS2_S2_S2_fjLj128EEEEELb1ELb1ELb1EEEvNS_9FwdParamsE,@function
        .size           _ZN10layer_norm31ln_parallel_residual_fwd_kernelINS_13Kernel_traitsIf6__halfS2_S2_fjLj4096ELj1ELj1ELj4ELj16ENS_18Kernel_traits_baseILj4096EfS2_S2_S2_fjLj128EEEEELb1ELb1ELb1EEEvNS_9FwdParamsE,(.L_x_17987 - _ZN10layer_norm31ln_parallel_residual_fwd_kernelINS_13Kernel_traitsIf6__halfS2_S2_fjLj4096ELj1ELj1ELj4ELj16ENS_18Kernel_traits_baseILj4096EfS2_S2_S2_fjLj128EEEEELb1ELb1ELb1EEEvNS_9FwdParamsE)
        .other          _ZN10layer_norm31ln_parallel_residual_fwd_kernelINS_13Kernel_traitsIf6__halfS2_S2_fjLj4096ELj1ELj1ELj4ELj16ENS_18Kernel_traits_baseILj4096EfS2_S2_S2_fjLj128EEEEELb1ELb1ELb1EEEvNS_9FwdParamsE,@"STO_CUDA_ENTRY STV_DEFAULT"
_ZN10layer_norm31ln_parallel_residual_fwd_kernelINS_13Kernel_traitsIf6__halfS2_S2_fjLj4096ELj1ELj1ELj4ELj16ENS_18Kernel_traits_baseILj4096EfS2_S2_S2_fjLj128EEEEELb1ELb1ELb1EEEvNS_9FwdParamsE:
.text._ZN10layer_norm31ln_parallel_residual_fwd_kernelINS_13Kernel_traitsIf6__halfS2_S2_fjLj4096ELj1ELj1ELj4ELj16ENS_18Kernel_traits_baseILj4096EfS2_S2_S2_fjLj128EEEEELb1ELb1ELb1EEEvNS_9FwdParamsE:
        /* <DEDUP_REMOVED lines=10> */
[----:B-1----:R-:W-:Y:S01]  /*00a0*/  @P0 MOV R4, R126 ;  /* 0x0000007e00040202 */ /* 0x002fe20000000f00 */
[----:B---3--:R-:W2:Y:S01]  /*00b0*/  @P0 LDG.E.64 R2, desc[UR8][R2.64] ;  /* 0x0000000802020981 */ /* 0x008ea2000c1e1b00 */
[----:B----4-:R-:W-:Y:S01]  /*00c0*/  @P0 IMAD.MOV.U32 R5, RZ, RZ, R127 ;  /* 0x000000ffff050224 */ /* 0x010fe200078e007f */
        /* <DEDUP_REMOVED lines=54> */
.L_x_10296:
        /* <DEDUP_REMOVED lines=26> */
.L_x_10297:
        /* <DEDUP_REMOVED lines=36> */
[----:B------:R-:W-:Y:S01]  /*0810*/  IMAD.HI.U32 R8, R5, -0x2daee0ad, RZ ;  /* 0xd2511f5305087827 */ /* 0x000fe200078e00ff */
[----:B------:R-:W-:Y:S01]  /*0820*/  LOP3.LUT R6, R9, UR30, R6, 0x96, !PT ;  /* 0x0000001e09067c12 */ /* 0x000fe2000f8e9606 */
[----:B------:R-:W0:Y:S02]  /*0830*/  LDCU.64 UR16, c[0x0][0x380] ;  /* 0x00007000ff1077ac */ /* 0x000e240008000a00 */
[----:B------:R-:W-:-:S02]  /*0840*/  IMAD R9, R4, -0x2daee0ad, RZ ;  /* 0xd2511f5304097824 */ /* 0x000fc400078e02ff */
[----:B------:R-:W-:Y:S01]  /*0850*/  IMAD R7, R7, -0x326172a9, RZ ;  /* 0xcd9e8d5707077824 */ /* 0x000fe200078e02ff */
[----:B------:R-:W-:Y:S01]  /*0860*/  UISETP.NE.AND.EX UP0, UPT, UR5, URZ, UPT, UP0 ;  /* 0x000000ff0500728c */ /* 0x000fe2000bf05300 */
[C---:B------:R-:W-:Y:S01]  /*0870*/  IMAD.HI.U32 R4, R6.reuse, -0x326172a9, RZ ;  /* 0xcd9e8d5706047827 */ /* 0x040fe200078e00ff */
[----:B------:R-:W-:Y:S01]  /*0880*/  LOP3.LUT R8, R9, UR32, R8, 0x96, !PT ;  /* 0x0000002009087c12 */ /* 0x000fe2000f8e9608 */
[----:B------:R-:W-:Y:S02]  /*0890*/  UPLOP3.LUT UP1, UPT, UPT, UPT, UPT, 0x40, 0x4 ;  /* 0x000000000004789c */ /* 0x000fe40003f2e870 */
[----:B------:R-:W-:Y:S01]  /*08a0*/  IMAD R10, R5, -0x2daee0ad, RZ ;  /* 0xd2511f53050a7824 */ /* 0x000fe200078e02ff */
[----:B------:R-:W-:Y:S01]  /*08b0*/  LOP3.LUT R4, R7, UR31, R4, 0x96, !PT ;  /* 0x0000001f07047c12 */ /* 0x000fe2000f8e9604 */
[----:B------:R-:W-:Y:S01]  /*08c0*/  IMAD R6, R6, -0x326172a9, RZ ;  /* 0xcd9e8d5706067824 */ /* 0x000fe200078e02ff */
[----:B------:R-:W-:Y:S01]  /*08d0*/  UMOV UR19, 0x400 ;  /* 0x0000040000137882 */ /* 0x000fe20000000000 */
        /* <DEDUP_REMOVED lines=14> */
[C---:B------:R-:W-:Y:S01]  /*09c0*/  IMAD.HI.U32 R5, R9.reuse, -0x2daee0ad, RZ ;  /* 0xd2511f5309057827 */ /* 0x040fe200078e00ff */
[----:B------:R-:W0:Y:S03]  /*09d0*/  S2R R4, SR_TID.X ;  /* 0x0000000000047919 */ /* 0x000e260000002100 */
        /* <DEDUP_REMOVED lines=12> */
[----:B------:R-:W-:Y:S02]  /*0aa0*/  HFMA2 R5, -RZ, RZ, 0, 0 ;  /* 0x00000000ff057431 */ /* 0x000fe400000001ff */
[----:B------:R-:W-:Y:S01]  /*0ab0*/  IMAD R22, R6, -0x2daee0ad, RZ ;  /* 0xd2511f5306167824 */ /* 0x000fe200078e02ff */
[----:B------:R-:W-:Y:S01]  /*0ac0*/  LOP3.LUT R104, R7, UR42, R104, 0x96, !PT ;  /* 0x0000002a07687c12 */ /* 0x000fe2000f8e9668 */
[----:B-1234-:R-:W-:-:S07]  /*0ad0*/  IMAD R140, R8, -0x326172a9, RZ ;  /* 0xcd9e8d57088c7824 */ /* 0x01efce00078e02ff */
.L_x_10598:
[----:B0-----:R-:W-:Y:S01]  /*0ae0*/  ISETP.NE.U32.AND P0, PT, RZ, UR14, PT ;  /* 0x0000000eff007c0c */ /* 0x001fe2000bf05070 */
[----:B------:R-:W-:Y:S01]  /*0af0*/  UIMAD UR4, UR18, UR21, URZ ;  /* 0x00000015120472a4 */ /* 0x000fe2000f8e02ff */
[----:B------:R-:W0:Y:S01]  /*0b00*/  LDC.64 R142, c[0x0][0x390] ;  /* 0x0000e400ff8e7b82 */ /* 0x000e220000000a00 */
[----:B-1----:R-:W1:Y:S01]  /*0b10*/  @UP0 LDCU.64 UR22, c[0x0][0x398] ;  /* 0x00007300ff1607ac */ /* 0x002e620008000a00 */
[----:B------:R-:W-:Y:S01]  /*0b20*/  ISETP.NE.AND.EX P0, PT, RZ, UR15, PT, P0 ;  /* 0x0000000fff007c0c */ /* 0x000fe2000bf05300 */
[----:B------:R-:W-:Y:S01]  /*0b30*/  IMAD.MOV.U32 R21, RZ, RZ, 0x10 ;  /* 0x00000010ff157424 */ /* 0x000fe200078e00ff */
        /* <DEDUP_REMOVED lines=15> */
[----:B------:R-:W-:-:S08]  /*0c30*/  MOV R18, 0x2f800000 ;  /* 0x2f80000000127802 */ /* 0x000fd00000000f00 */
        /* <DEDUP_REMOVED lines=16> */
.L_x_10300:
        /* <DEDUP_REMOVED lines=12> */
.L_x_10301:
        /* <DEDUP_REMOVED lines=41> */
.L_x_10299:
        /* <DEDUP_REMOVED lines=8> */
[----:B------:R-:W-:Y:S01]  /*1110*/  IMAD.MOV.U32 R21, RZ, RZ, 0x2 ;  /* 0x00000002ff157424 */ /* 0x000fe200078e00ff */
        /* <DEDUP_REMOVED lines=16> */
.L_x_10303:
        /* <DEDUP_REMOVED lines=12> */
.L_x_10304:
        /* <DEDUP_REMOVED lines=42> */
.L_x_10302:
        /* <DEDUP_REMOVED lines=23> */
.L_x_10306:
        /* <DEDUP_REMOVED lines=12> */
.L_x_10307:
        /* <DEDUP_REMOVED lines=42> */
.L_x_10305:
        /* <DEDUP_REMOVED lines=23> */
.L_x_10309:
        /* <DEDUP_REMOVED lines=12> */
.L_x_10310:
        /* <DEDUP_REMOVED lines=42> */
.L_x_10308:
[----:B------:R-:W-:Y:S01]  /*1f20*/  I2FP.F32.U32 R21, R21 ;  /* 0x0000001500157245 */ /* 0x000fe20000201000 */
[----:B------:R-:W-:Y:S01]  /*1f30*/  HADD2.F32 R25, -RZ, R25.H1_H1 ;  /* 0x30000019ff197230 */ /* 0x000fe20000004100 */
[----:B------:R-:W-:Y:S01]  /*1f40*/  ISETP.NE.AND P2, PT, R24, 0x1, PT ;  /* 0x000000011800780c */ /* 0x000fe20003f45270 */
[----:B------:R-:W-:Y:S02]  /*1f50*/  @P0 HADD2.F32 R22, -RZ, R29.H1_H1 ;  /* 0x3000001dff160230 */ /* 0x000fe40000004100 */
[----:B------:R-:W-:Y:S01]  /*1f60*/  FFMA.FTZ R21, R21, R18, 1.1641532182693481445e-10 ;  /* 0x2f00000015157423 */ /* 0x000fe20000010012 */
[----:B------:R-:W-:Y:S01]  /*1f70*/  FMUL.FTZ R25, R25, UR5 ;  /* 0x0000000519197c20 */ /* 0x000fe20008410000 */
[----:B------:R-:W-:-:S03]  /*1f80*/  IMAD.MOV.U32 R23, RZ, RZ, R140 ;  /* 0x000000ffff177224 */ /* 0x000fc600078e008c */
[----:B------:R-:W-:-:S04]  /*1f90*/  FSETP.GTU.FTZ.AND P1, PT, R21, UR4, PT ;  /* 0x0000000415007c0b */ /* 0x000fc8000bf3c000 */
        /* <DEDUP_REMOVED lines=14> */
.L_x_10312:
        /* <DEDUP_REMOVED lines=12> */
.L_x_10313:
        /* <DEDUP_REMOVED lines=42> */
.L_x_10311:
        /* <DEDUP_REMOVED lines=22> */
.L_x_10315:
        /* <DEDUP_REMOVED lines=12> */
.L_x_10316:
        /* <DEDUP_REMOVED lines=42> */
.L_x_10314:
        /* <DEDUP_REMOVED lines=22> */
.L_x_10318:
        /* <DEDUP_REMOVED lines=12> */
.L_x_10319:
        /* <DEDUP_REMOVED lines=42> */
.L_x_10317:
        /* <DEDUP_REMOVED lines=22> */
.L_x_10321:
        /* <DEDUP_REMOVED lines=12> */
.L_x_10322:
        /* <DEDUP_REMOVED lines=42> */
.L_x_10320:
        /* <DEDUP_REMOVED lines=15> */
.L_x_10298:
        /* <DEDUP_REMOVED lines=15> */
.L_x_10325:
        /* <DEDUP_REMOVED lines=12> */
.L_x_10326:
        /* <DEDUP_REMOVED lines=41> */
.L_x_10324:
        /* <DEDUP_REMOVED lines=22> */
.L_x_10328:
        /* <DEDUP_REMOVED lines=12> */
.L_x_10329:
        /* <DEDUP_REMOVED lines=42> */
.L_x_10327:
[----:B------:R-:W-:Y:S01]  /*3c10*/  I2FP.F32.U32 R7, R7 ;  /* 0x0000000700077245 */ /* 0x000fe20000201000 */
[----:B------:R-:W-:Y:S01]  /*3c20*/  HADD2.F32 R8, -RZ, R32.H0_H0 ;  /* 0x20000020ff087230 */ /* 0x000fe20000004100 */
[----:B------:R-:W-:Y:S01]  /*3c30*/  ISETP.NE.AND P2, PT, R10, 0x1, PT ;  /* 0x000000010a00780c */ /* 0x000fe20003f45270 */
[----:B------:R-:W-:Y:S02]  /*3c40*/  IMAD.MOV.U32 R11, RZ, RZ, 0x2 ;  /* 0x00000002ff0b7424 */ /* 0x000fe400078e00ff */
[----:B------:R-:W-:Y:S01]  /*3c50*/  FFMA.FTZ R7, R7, R18, 1.1641532182693481445e-10 ;  /* 0x2f00000007077423 */ /* 0x000fe20000010012 */
[----:B------:R-:W-:Y:S01]  /*3c60*/  FMUL.FTZ R8, R8, UR5 ;  /* 0x0000000508087c20 */ /* 0x000fe20008410000 */
[----:B------:R-:W-:-:S03]  /*3c70*/  IMAD.MOV.U32 R9, RZ, RZ, R140 ;  /* 0x000000ffff097224 */ /* 0x000fc600078e008c */
[----:B------:R-:W-:Y:S01]  /*3c80*/  FSETP.GTU.FTZ.AND P1, PT, R7, UR4, PT ;  /* 0x0000000407007c0b */ /* 0x000fe2000bf3c000 */
[----:B------:R-:W-:-:S03]  /*3c90*/  @P0 HADD2.F32 R7, -RZ, R28.H0_H0 ;  /* 0x2000001cff070230 */ /* 0x000fc60000004100 */
        /* <DEDUP_REMOVED lines=15> */
.L_x_10331:
        /* <DEDUP_REMOVED lines=12> */
.L_x_10332:
        /* <DEDUP_REMOVED lines=42> */
.L_x_10330:
        /* <DEDUP_REMOVED lines=20> */
.L_x_10334:
        /* <DEDUP_REMOVED lines=12> */
.L_x_10335:
        /* <DEDUP_REMOVED lines=42> */
.L_x_10333:
        /* <DEDUP_REMOVED lines=24> */
.L_x_10337:
        /* <DEDUP_REMOVED lines=12> */
.L_x_10338:
        /* <DEDUP_REMOVED lines=42> */
.L_x_10336:
[----:B------:R-:W-:Y:S01]  /*4a70*/  I2FP.F32.U32 R11, R10 ;  /* 0x0000000a000b7245 */ /* 0x000fe20000201000 */
[----:B------:R-:W-:Y:S01]  /*4a80*/  HADD2.F32 R10, -RZ, R25.H0_H0 ;  /* 0x20000019ff0a7230 */ /* 0x000fe20000004100 */
        /* <DEDUP_REMOVED lines=18> */
.L_x_10340:
        /* <DEDUP_REMOVED lines=12> */
.L_x_10341:
        /* <DEDUP_REMOVED lines=42> */
.L_x_10339:
        /* <DEDUP_REMOVED lines=24> */
.L_x_10343:
        /* <DEDUP_REMOVED lines=12> */
.L_x_10344:
        /* <DEDUP_REMOVED lines=42> */
.L_x_10342:
        /* <DEDUP_REMOVED lines=19> */
.L_x_10346:
        /* <DEDUP_REMOVED lines=12> */
.L_x_10347:
        /* <DEDUP_REMOVED lines=42> */
.L_x_10345:
        /* <DEDUP_REMOVED lines=24> */
.L_x_10349:
        /* <DEDUP_REMOVED lines=12> */
.L_x_10350:
        /* <DEDUP_REMOVED lines=42> */
.L_x_10348:
        /* <DEDUP_REMOVED lines=19> */
.L_x_10352:
        /* <DEDUP_REMOVED lines=12> */
.L_x_10353:
        /* <DEDUP_REMOVED lines=42> */
.L_x_10351:
[----:B------:R-:W-:Y:S01]  /*61f0*/  I2FP.F32.U32 R13, R13 ;  /* 0x0000000d000d7245 */ /* 0x000fe20000201000 */
[----:B------:R-:W-:Y:S02]  /*6200*/  HADD2.F32 R14, -RZ, R34.H0_H0 ;  /* 0x20000022ff0e7230 */ /* 0x000fe40000004100 */
[----:B------:R-:W-:Y:S02]  /*6210*/  IMAD.MOV.U32 R24, RZ, RZ, 0x2 ;  /* 0x00000002ff187424 */ /* 0x000fe400078e00ff */
[----:B------:R-:W-:Y:S01]  /*6220*/  FFMA.FTZ R13, R13, R18, 1.1641532182693481445e-10 ;  /* 0x2f0000000d0d7423 */ /* 0x000fe20000010012 */
[----:B------:R-:W-:-:S04]  /*6230*/  FMUL.FTZ R14, R14, UR5 ;  /* 0x000000050e0e7c20 */ /* 0x000fc80008410000 */
[----:B------:R-:W-:-:S04]  /*6240*/  FSETP.GTU.FTZ.AND P3, PT, R13, UR4, PT ;  /* 0x000000040d007c0b */ /* 0x000fc8000bf7c000 */
[----:B------:R-:W-:Y:S01]  /*6250*/  FSEL R13, R14, RZ, !P3 ;  /* 0x000000ff0e0d7208 */ /* 0x000fe20005800000 */
[----:B------:R-:W-:-:S04]  /*6260*/  @P0 HADD2.F32 R14, -RZ, R30.H0_H0 ;  /* 0x2000001eff0e0230 */ /* 0x000fc80000004100 */
        /* <DEDUP_REMOVED lines=16> */
.L_x_10355:
        /* <DEDUP_REMOVED lines=12> */
.L_x_10356:
        /* <DEDUP_REMOVED lines=42> */
.L_x_10354:
        /* <DEDUP_REMOVED lines=19> */
.L_x_10358:
        /* <DEDUP_REMOVED lines=12> */
.L_x_10359:
        /* <DEDUP_REMOVED lines=42> */
.L_x_10357:
[----:B------:R-:W-:Y:S01]  /*6b60*/  I2FP.F32.U32 R15, R14 ;  /* 0x0000000e000f7245 */ /* 0x000fe20000201000 */
[----:B------:R-:W-:Y:S02]  /*6b70*/  HADD2.F32 R14, -RZ, R34.H1_H1 ;  /* 0x30000022ff0e7230 */ /* 0x000fe40000004100 */
[----:B------:R-:W-:Y:S02]  /*6b80*/  @P0 HADD2.F32 R26, -RZ, R30.H1_H1 ;  /* 0x3000001eff1a0230 */ /* 0x000fe40000004100 */
[----:B------:R-:W-:Y:S01]  /*6b90*/  FFMA.FTZ R15, R15, R18, 1.1641532182693481445e-10 ;  /* 0x2f0000000f0f7423 */ /* 0x000fe20000010012 */
[----:B------:R-:W-:Y:S01]  /*6ba0*/  FMUL.FTZ R14, R14, UR5 ;  /* 0x000000050e0e7c20 */ /* 0x000fe20008410000 */
[----:B------:R-:W-:-:S03]  /*6bb0*/  IMAD.MOV.U32 R105, RZ, RZ, 0x2 ;  /* 0x00000002ff697424 */ /* 0x000fc600078e00ff */
[----:B------:R-:W-:Y:S01]  /*6bc0*/  FSETP.GTU.FTZ.AND P4, PT, R15, UR4, PT ;  /* 0x000000040f007c0b */ /* 0x000fe2000bf9c000 */
        /* <DEDUP_REMOVED lines=18> */
.L_x_10361:
        /* <DEDUP_REMOVED lines=12> */
.L_x_10362:
        /* <DEDUP_REMOVED lines=42> */
.L_x_10360:
        /* <DEDUP_REMOVED lines=19> */
.L_x_10364:
        /* <DEDUP_REMOVED lines=12> */
.L_x_10365:
        /* <DEDUP_REMOVED lines=42> */
.L_x_10363:
        /* <DEDUP_REMOVED lines=25> */
.L_x_10367:
        /* <DEDUP_REMOVED lines=12> */
.L_x_10368:
        /* <DEDUP_REMOVED lines=42> */
.L_x_10366:
        /* <DEDUP_REMOVED lines=19> */
.L_x_10370:
        /* <DEDUP_REMOVED lines=14> */
.L_x_10371:
        /* <DEDUP_REMOVED lines=42> */
.L_x_10369:
        /* <DEDUP_REMOVED lines=13> */
[----:B------:R-:W-:Y:S02]  /*7f50*/  @!P0 MOV R27, R15 ;  /* 0x0000000f001b8202 */ /* 0x000fe40000000f00 */
[----:B------:R-:W-:Y:S02]  /*7f60*/  PRMT R15, R26, 0x7610, R15 ;  /* 0x000076101a0f7816 */ /* 0x000fe4000000000f */
[----:B------:R-:W-:-:S04]  /*7f70*/  F2FP.F16.F32.PACK_AB R26, RZ, R27 ;  /* 0x0000001bff1a723e */ /* 0x000fc800000000ff */
[----:B------:R-:W-:-:S07]  /*7f80*/  PRMT R103, R103, 0x5410, R26 ;  /* 0x0000541067677816 */ /* 0x000fce000000001a */
.L_x_10323:
[----:B------:R-:W0:Y:S01]  /*7f90*/  LDC.64 R118, c[0x0][0x3a8] ;  /* 0x0000ea00ff767b82 */ /* 0x000e220000000a00 */
[----:B------:R-:W-:Y:S01]  /*7fa0*/  SEL R26, RZ, 0x1000000, !P5 ;  /* 0x01000000ff1a7807 */ /* 0x000fe20006800000 */
[----:B------:R-:W-:Y:S01]  /*7fb0*/  UISETP.NE.U32.AND UP0, UPT, UR12, URZ, UPT ;  /* 0x000000ff0c00728c */ /* 0x000fe2000bf05070 */
[----:B------:R-:W-:Y:S01]  /*7fc0*/  SEL R24, RZ, 0x10000, !P4 ;  /* 0x00010000ff187807 */ /* 0x000fe20006000000 */
[----:B------:R-:W-:Y:S01]  /*7fd0*/  IMAD.MOV.U32 R113, RZ, RZ, 0x10 ;  /* 0x00000010ff717424 */ /* 0x000fe200078e00ff */
[----:B------:R-:W-:Y:S01]  /*7fe0*/  ISETP.NE.AND P5, PT, R110, RZ, PT ;  /* 0x000000ff6e00720c */ /* 0x000fe20003fa5270 */
        /* <DEDUP_REMOVED lines=20> */
[----:B------:R-:W-:-:S03]  /*8130*/  PLOP3.LUT P2, PT, PT, PT, UP0, 0x80, 0x8 ;  /* 0x000000000008781c */ /* 0x000fc60003f4f008 */
[----:B------:R-:W-:Y:S01]  /*8140*/  VIADD R20, R6, 0x80 ;  /* 0x0000008006147836 */ /* 0x000fe20000000000 */
[----:B------:R0:W-:Y:S03]  /*8150*/  STG.E.64 desc[UR8][R120.64], R122 ;  /* 0x0000007a78007986 */ /* 0x0001e6000c101b08 */
[----:B------:R-:W-:-:S04]  /*8160*/  IMAD.WIDE.U32 R108, R20, 0x10, R142 ;  /* 0x00000010146c7825 */ /* 0x000fc800078e008e */
        /* <DEDUP_REMOVED lines=23> */
.L_x_10372:
        /* <DEDUP_REMOVED lines=19> */
.L_x_10375:
        /* <DEDUP_REMOVED lines=12> */
.L_x_10376:
        /* <DEDUP_REMOVED lines=42> */
.L_x_10374:
        /* <DEDUP_REMOVED lines=20> */
.L_x_10378:
        /* <DEDUP_REMOVED lines=12> */
.L_x_10379:
        /* <DEDUP_REMOVED lines=42> */
.L_x_10377:
        /* <DEDUP_REMOVED lines=14> */
[----:B--2---:R-:W-:Y:S01]  /*8cf0*/  F2FP.F16.F32.PACK_AB R108, RZ, R107 ;  /* 0x0000006bff6c723e */ /* 0x004fe200000000ff */
        /* <DEDUP_REMOVED lines=9> */
.L_x_10381:
        /* <DEDUP_REMOVED lines=12> */
.L_x_10382:
        /* <DEDUP_REMOVED lines=42> */
.L_x_10380:
        /* <DEDUP_REMOVED lines=20> */
.L_x_10384:
        /* <DEDUP_REMOVED lines=12> */
.L_x_10385:
        /* <DEDUP_REMOVED lines=42> */
.L_x_10383:
        /* <DEDUP_REMOVED lines=24> */
.L_x_10387:
        /* <DEDUP_REMOVED lines=12> */
.L_x_10388:
        /* <DEDUP_REMOVED lines=42> */
.L_x_10386:
        /* <DEDUP_REMOVED lines=20> */
.L_x_10390:
        /* <DEDUP_REMOVED lines=12> */
.L_x_10391:
        /* <DEDUP_REMOVED lines=42> */
.L_x_10389:
        /* <DEDUP_REMOVED lines=24> */
.L_x_10393:
        /* <DEDUP_REMOVED lines=12> */
.L_x_10394:
        /* <DEDUP_REMOVED lines=42> */
.L_x_10392:
        /* <DEDUP_REMOVED lines=19> */
.L_x_10396:
        /* <DEDUP_REMOVED lines=12> */
.L_x_10397:
        /* <DEDUP_REMOVED lines=42> */
.L_x_10395:
        /* <DEDUP_REMOVED lines=24> */
.L_x_10399:
        /* <DEDUP_REMOVED lines=12> */
.L_x_10400:
        /* <DEDUP_REMOVED lines=42> */
.L_x_10398:
        /* <DEDUP_REMOVED lines=19> */
.L_x_10402:
        /* <DEDUP_REMOVED lines=12> */
.L_x_10403:
        /* <DEDUP_REMOVED lines=42> */
.L_x_10401:
        /* <DEDUP_REMOVED lines=24> */
.L_x_10405:
        /* <DEDUP_REMOVED lines=12> */
.L_x_10406:
        /* <DEDUP_REMOVED lines=42> */
.L_x_10404:
        /* <DEDUP_REMOVED lines=19> */
.L_x_10408:
        /* <DEDUP_REMOVED lines=12> */
.L_x_10409:
        /* <DEDUP_REMOVED lines=42> */
.L_x_10407:
        /* <DEDUP_REMOVED lines=11> */
[--C-:B------:R-:W-:Y:S01]  /*bc10*/  @P0 FADD.FTZ R121, R110, R13.reuse ;  /* 0x0000000d6e790221 */ /* 0x100fe20000010000 */
[----:B------:R-:W-:Y:S01]  /*bc20*/  @!P0 MOV R121, R13 ;  /* 0x0000000d00798202 */ /* 0x000fe20000000f00 */
[----:B------:R-:W-:Y:S01]  /*bc30*/  IMAD.MOV.U32 R110, RZ, RZ, R140 ;  /* 0x000000ffff6e7224 */ /* 0x000fe200078e008c */
        /* <DEDUP_REMOVED lines=11> */
.L_x_10411:
        /* <DEDUP_REMOVED lines=12> */
.L_x_10412:
        /* <DEDUP_REMOVED lines=42> */
.L_x_10410:
        /* <DEDUP_REMOVED lines=19> */
.L_x_10414:
        /* <DEDUP_REMOVED lines=12> */
.L_x_10415:
        /* <DEDUP_REMOVED lines=42> */
.L_x_10413:
[----:B------:R-:W-:Y:S01]  /*c4e0*/  I2FP.F32.U32 R123, R110 ;  /* 0x0000006e007b7245 */ /* 0x000fe20000201000 */
[----:B------:R-:W-:Y:S02]  /*c4f0*/  HADD2.F32 R110, -RZ, R35.H0_H0 ;  /* 0x20000023ff6e7230 */ /* 0x000fe40000004100 */
[----:B------:R-:W-:Y:S02]  /*c500*/  @P0 HADD2.F32 R125, -RZ, R31.H0_H0 ;  /* 0x2000001fff7d0230 */ /* 0x000fe40000004100 */
        /* <DEDUP_REMOVED lines=22> */
.L_x_10417:
        /* <DEDUP_REMOVED lines=12> */
.L_x_10418:
        /* <DEDUP_REMOVED lines=42> */
.L_x_10416:
        /* <DEDUP_REMOVED lines=19> */
.L_x_10420:
        /* <DEDUP_REMOVED lines=14> */
.L_x_10421:
        /* <DEDUP_REMOVED lines=42> */
.L_x_10419:
        /* <DEDUP_REMOVED lines=13> */
[----:B------:R-:W-:Y:S01]  /*cf50*/  @P0 FADD.FTZ R125, R124, R103 ;  /* 0x000000677c7d0221 */ /* 0x000fe20000010000 */
[----:B------:R-:W-:-:S04]  /*cf60*/  @!P0 MOV R125, R103 ;  /* 0x00000067007d8202 */ /* 0x000fc80000000f00 */
[----:B------:R-:W-:-:S04]  /*cf70*/  F2FP.F16.F32.PACK_AB R103, RZ, R125 ;  /* 0x0000007dff67723e */ /* 0x000fc800000000ff */
[----:B------:R-:W-:Y:S01]  /*cf80*/  PRMT R103, R110, 0x5410, R103 ;  /* 0x000054106e677816 */ /* 0x000fe20000000067 */
[----:B------:R-:W-:Y:S06]  /*cf90*/  BRA `(.L_x_10422) ;  /* 0x0000002400a87947 */ /* 0x000fec0003800000 */
.L_x_10373:
        /* <DEDUP_REMOVED lines=15> */
.L_x_10424:
        /* <DEDUP_REMOVED lines=12> */
.L_x_10425:
        /* <DEDUP_REMOVED lines=42> */
.L_x_10423:
        /* <DEDUP_REMOVED lines=23> */
.L_x_10427:
        /* <DEDUP_REMOVED lines=12> */
.L_x_10428:
        /* <DEDUP_REMOVED lines=42> */
.L_x_10426:
[----:B------:R-:W-:Y:S01]  /*d8c0*/  I2FP.F32.U32 R109, R26 ;  /* 0x0000001a006d7245 */ /* 0x000fe20000201000 */
[----:B------:R-:W-:Y:S01]  /*d8d0*/  HADD2.F32 R100, -RZ, R100.H1_H1 ;  /* 0x30000064ff647230 */ /* 0x000fe20000004100 */
[----:B------:R-:W-:Y:S01]  /*d8e0*/  ISETP.NE.AND P2, PT, R110, 0x1, PT ;  /* 0x000000016e00780c */ /* 0x000fe20003f45270 */
[----:B------:R-:W-:Y:S02]  /*d8f0*/  @P0 HADD2.F32 R26, -RZ, R28.H1_H1 ;  /* 0x3000001cff1a0230 */ /* 0x000fe40000004100 */
[----:B------:R-:W-:Y:S02]  /*d900*/  HFMA2 R113, -RZ, RZ, 0, 1.1920928955078125e-07 ;  /* 0x00000002ff717431 */ /* 0x000fe400000001ff */
[----:B------:R-:W-:Y:S01]  /*d910*/  FFMA.FTZ R109, R109, R18, 1.1641532182693481445e-10 ;  /* 0x2f0000006d6d7423 */ /* 0x000fe20000010012 */
[----:B------:R-:W-:Y:S01]  /*d920*/  FMUL.FTZ R100, R100, UR5 ;  /* 0x0000000564647c20 */ /* 0x000fe20008410000 */
[----:B------:R-:W-:-:S03]  /*d930*/  IMAD.MOV.U32 R106, RZ, RZ, R140 ;  /* 0x000000ffff6a7224 */ /* 0x000fc600078e008c */
        /* <DEDUP_REMOVED lines=15> */
.L_x_10430:
        /* <DEDUP_REMOVED lines=12> */
.L_x_10431:
        /* <DEDUP_REMOVED lines=42> */
.L_x_10429:
[----:B------:R-:W-:Y:S01]  /*dd90*/  I2FP.F32.U32 R111, R106 ;  /* 0x0000006a006f7245 */ /* 0x000fe20000201000 */
[----:B------:R-:W-:Y:S01]  /*dda0*/  HADD2.F32 R106, -RZ, R101.H0_H0 ;  /* 0x20000065ff6a7230 */ /* 0x000fe20000004100 */
[----:B------:R-:W-:Y:S01]  /*ddb0*/  ISETP.NE.AND P2, PT, R113, 0x1, PT ;  /* 0x000000017100780c */ /* 0x000fe20003f45270 */
[----:B------:R-:W-:Y:S02]  /*ddc0*/  @P0 HADD2.F32 R110, -RZ, R29.H0_H0 ;  /* 0x2000001dff6e0230 */ /* 0x000fe40000004100 */
        /* <DEDUP_REMOVED lines=19> */
.L_x_10433:
        /* <DEDUP_REMOVED lines=12> */
.L_x_10434:
        /* <DEDUP_REMOVED lines=42> */
.L_x_10432:
        /* <DEDUP_REMOVED lines=22> */
.L_x_10436:
        /* <DEDUP_REMOVED lines=12> */
.L_x_10437:
        /* <DEDUP_REMOVED lines=42> */
.L_x_10435:
        /* <DEDUP_REMOVED lines=22> */
.L_x_10439:
        /* <DEDUP_REMOVED lines=12> */
.L_x_10440:
        /* <DEDUP_REMOVED lines=42> */
.L_x_10438:
        /* <DEDUP_REMOVED lines=22> */
.L_x_10442:
        /* <DEDUP_REMOVED lines=12> */
.L_x_10443:
        /* <DEDUP_REMOVED lines=42> */
.L_x_10441:
[----:B------:R-:W-:Y:S01]  /*f0a0*/  I2FP.F32.U32 R123, R112 ;  /* 0x00000070007b7245 */ /* 0x000fe20000201000 */
[----:B------:R-:W-:Y:S01]  /*f0b0*/  HADD2.F32 R112, -RZ, R103.H0_H0 ;  /* 0x20000067ff707230 */ /* 0x000fe20000004100 */
[----:B------:R-:W-:Y:S01]  /*f0c0*/  ISETP.NE.AND P5, PT, R124, 0x1, PT ;  /* 0x000000017c00780c */ /* 0x000fe20003fa5270 */
[----:B------:R-:W-:Y:S01]  /*f0d0*/  @P0 HADD2.F32 R120, -RZ, R31.H0_H0 ;  /* 0x2000001fff780230 */ /* 0x000fe20000004100 */
[----:B------:R-:W-:Y:S01]  /*f0e0*/  MOV R122, R140 ;  /* 0x0000008c007a7202 */ /* 0x000fe20000000f00 */
[----:B------:R-:W-:Y:S01]  /*f0f0*/  FFMA.FTZ R123, R123, R18, 1.1641532182693481445e-10 ;  /* 0x2f0000007b7b7423 */ /* 0x000fe20000010012 */
[----:B------:R-:W-:-:S04]  /*f100*/  FMUL.FTZ R112, R112, UR5 ;  /* 0x0000000570707c20 */ /* 0x000fc80008410000 */
[----:B------:R-:W-:-:S04]  /*f110*/  FSETP.GTU.FTZ.AND P4, PT, R123, UR4, PT ;  /* 0x000000047b007c0b */ /* 0x000fc8000bf9c000 */
        /* <DEDUP_REMOVED lines=14> */
.L_x_10445:
        /* <DEDUP_REMOVED lines=12> */
.L_x_10446:
        /* <DEDUP_REMOVED lines=42> */
.L_x_10444:
        /* <DEDUP_REMOVED lines=14> */
.L_x_10422:
        /* <DEDUP_REMOVED lines=49> */
.L_x_10447:
        /* <DEDUP_REMOVED lines=19> */
.L_x_10450:
        /* <DEDUP_REMOVED lines=12> */
.L_x_10451:
        /* <DEDUP_REMOVED lines=42> */
.L_x_10449:
[----:B------:R-:W-:Y:S01]  /*fde0*/  I2FP.F32.U32 R9, R8 ;  /* 0x0000000800097245 */ /* 0x000fe20000201000 */
[----:B-----5:R-:W-:Y:S01]  /*fdf0*/  HADD2.F32 R8, -RZ, R100.H0_H0 ;  /* 0x20000064ff087230 */ /* 0x020fe20000004100 */
        /* <DEDUP_REMOVED lines=18> */
.L_x_10453:
        /* <DEDUP_REMOVED lines=12> */
.L_x_10454:
        /* <DEDUP_REMOVED lines=42> */
.L_x_10452:
[----:B------:R-:W-:Y:S01]  /*10280*/  I2FP.F32.U32 R9, R9 ;  /* 0x0000000900097245 */ /* 0x000fe20000201000 */
[----:B------:R-:W-:Y:S01]  /*10290*/  HADD2.F32 R10, -RZ, R32.H0_H0 ;  /* 0x20000020ff0a7230 */ /* 0x000fe20000004100 */
[----:B------:R-:W-:Y:S01]  /*102a0*/  ISETP.NE.AND P2, PT, R11, 0x1, PT ;  /* 0x000000010b00780c */ /* 0x000fe20003f45270 */
[----:B-1----:R-:W-:Y:S02]  /*102b0*/  @P0 HADD2.F32 R127, -RZ, R28.H0_H0 ;  /* 0x2000001cff7f0230 */ /* 0x002fe40000004100 */
[----:B------:R-:W-:Y:S02]  /*102c0*/  HFMA2 R12, -RZ, RZ, 0, 1.1920928955078125e-07 ;  /* 0x00000002ff0c7431 */ /* 0x000fe400000001ff */
        /* <DEDUP_REMOVED lines=19> */
.L_x_10456:
        /* <DEDUP_REMOVED lines=12> */
.L_x_10457:
        /* <DEDUP_REMOVED lines=42> */
.L_x_10455:
[----:B------:R-:W-:Y:S01]  /*10760*/  I2FP.F32.U32 R9, R9 ;  /* 0x0000000900097245 */ /* 0x000fe20000201000 */
[----:B------:R-:W-:Y:S01]  /*10770*/  HADD2.F32 R100, -RZ, R100.H1_H1 ;  /* 0x30000064ff647230 */ /* 0x000fe20000004100 */
[----:B------:R-:W-:Y:S01]  /*10780*/  ISETP.NE.AND P2, PT, R12, 0x1, PT ;  /* 0x000000010c00780c */ /* 0x000fe20003f45270 */
[----:B------:R-:W-:Y:S02]  /*10790*/  IMAD.MOV.U32 R13, RZ, RZ, 0x2 ;  /* 0x00000002ff0d7424 */ /* 0x000fe400078e00ff */
[----:B------:R-:W-:Y:S01]  /*107a0*/  FFMA.FTZ R9, R9, R18, 1.1641532182693481445e-10 ;  /* 0x2f00000009097423 */ /* 0x000fe20000010012 */
[----:B------:R-:W-:-:S04]  /*107b0*/  IMAD.MOV.U32 R10, RZ, RZ, R140 ;  /* 0x000000ffff0a7224 */ /* 0x000fc800078e008c */
        /* <DEDUP_REMOVED lines=14> */
.L_x_10459:
        /* <DEDUP_REMOVED lines=12> */
.L_x_10460:
        /* <DEDUP_REMOVED lines=42> */
.L_x_10458:
        /* <DEDUP_REMOVED lines=11> */
[----:B------:R-:W-:Y:S02]  /*10cb0*/  @!P0 IMAD.MOV.U32 R133, RZ, RZ, R9 ;  /* 0x000000ffff858224 */ /* 0x000fe400078e0009 */
[----:B------:R-:W-:Y:S01]  /*10cc0*/  HFMA2 R12, -RZ, RZ, 0, 1.1920928955078125e-07 ;  /* 0x00000002ff0c7431 */ /* 0x000fe200000001ff */
[----:B------:R-:W-:Y:S02]  /*10cd0*/  SEL R9, RZ, 0x1, P1 ;  /* 0x00000001ff097807 */ /* 0x000fe40000800000 */
        /* <DEDUP_REMOVED lines=10> */
.L_x_10462:
        /* <DEDUP_REMOVED lines=12> */
.L_x_10463:
        /* <DEDUP_REMOVED lines=42> */
.L_x_10461:
[----:B------:R-:W-:Y:S01]  /*110e0*/  I2FP.F32.U32 R11, R10 ;  /* 0x0000000a000b7245 */ /* 0x000fe20000201000 */
[----:B------:R-:W-:Y:S01]  /*110f0*/  HADD2.F32 R10, -RZ, R101.H0_H0 ;  /* 0x20000065ff0a7230 */ /* 0x000fe20000004100 */
        /* <DEDUP_REMOVED lines=18> */
.L_x_10465:
        /* <DEDUP_REMOVED lines=12> */
.L_x_10466:
        /* <DEDUP_REMOVED lines=40> */
[----:B------:R-:W-:Y:S01]  /*11560*/  IMAD.MOV.U32 R13, RZ, RZ, RZ ;  /* 0x000000ffff0d7224 */ /* 0x000fe200078e00ff */
[----:B------:R-:W-:-:S07]  /*11570*/  MOV R24, R12 ;  /* 0x0000000c00187202 */ /* 0x000fce0000000f00 */
.L_x_10464:
        /* <DEDUP_REMOVED lines=24> */
.L_x_10468:
        /* <DEDUP_REMOVED lines=12> */
.L_x_10469:
        /* <DEDUP_REMOVED lines=42> */
.L_x_10467:
        /* <DEDUP_REMOVED lines=19> */
.L_x_10471:
        /* <DEDUP_REMOVED lines=12> */
.L_x_10472:
        /* <DEDUP_REMOVED lines=42> */
.L_x_10470:
        /* <DEDUP_REMOVED lines=9> */
[----:B------:R-:W-:-:S05]  /*11f80*/  FSEL R12, R12, RZ, !P2 ;  /* 0x000000ff0c0c7208 */ /* 0x000fca0005000000 */
        /* <DEDUP_REMOVED lines=14> */
.L_x_10474:
        /* <DEDUP_REMOVED lines=12> */
.L_x_10475:
        /* <DEDUP_REMOVED lines=42> */
.L_x_10473:
        /* <DEDUP_REMOVED lines=19> */
.L_x_10477:
        /* <DEDUP_REMOVED lines=12> */
.L_x_10478:
        /* <DEDUP_REMOVED lines=42> */
.L_x_10476:
        /* <DEDUP_REMOVED lines=24> */
.L_x_10480:
        /* <DEDUP_REMOVED lines=12> */
.L_x_10481:
        /* <DEDUP_REMOVED lines=42> */
.L_x_10479:
        /* <DEDUP_REMOVED lines=19> */
.L_x_10483:
        /* <DEDUP_REMOVED lines=12> */
.L_x_10484:
        /* <DEDUP_REMOVED lines=42> */
.L_x_10482:
        /* <DEDUP_REMOVED lines=11> */
[----:B------:R-:W-:-:S03]  /*13280*/  HFMA2 R100, -RZ, RZ, 0, 1.1920928955078125e-07 ;  /* 0x00000002ff647431 */ /* 0x000fc600000001ff */
        /* <DEDUP_REMOVED lines=13> */
.L_x_10486:
        /* <DEDUP_REMOVED lines=12> */
.L_x_10487:
        /* <DEDUP_REMOVED lines=42> */
.L_x_10485:
        /* <DEDUP_REMOVED lines=19> */
.L_x_10489:
        /* <DEDUP_REMOVED lines=12> */
.L_x_10490:
        /* <DEDUP_REMOVED lines=42> */
.L_x_10488:
        /* <DEDUP_REMOVED lines=25> */
.L_x_10492:
        /* <DEDUP_REMOVED lines=12> */
.L_x_10493:
        /* <DEDUP_REMOVED lines=42> */
.L_x_10491:
        /* <DEDUP_REMOVED lines=19> */
.L_x_10495:
        /* <DEDUP_REMOVED lines=14> */
.L_x_10496:
        /* <DEDUP_REMOVED lines=42> */
.L_x_10494:
        /* <DEDUP_REMOVED lines=18> */
.L_x_10448:
        /* <DEDUP_REMOVED lines=15> */
.L_x_10499:
        /* <DEDUP_REMOVED lines=12> */
.L_x_10500:
[----:B------:R-:W-:Y:S01]  /*147c0*/  IMAD.WIDE.U32 R134, R0, -0x326172a9, RZ ;  /* 0xcd9e8d5700867825 */ /* 0x000fe200078e00ff */
[----:B-1----:R-:W-:-:S03]  /*147d0*/  LOP3.LUT R126, R5, UR11, R133, 0x96, !PT ;  /* 0x0000000b057e7c12 */ /* 0x002fc6000f8e9685 */
        /* <DEDUP_REMOVED lines=40> */
.L_x_10498:
[----:B-1----:R-:W-:Y:S01]  /*14a60*/  I2FP.F32.U32 R127, R26 ;  /* 0x0000001a007f7245 */ /* 0x002fe20000201000 */
        /* <DEDUP_REMOVED lines=22> */
.L_x_10502:
        /* <DEDUP_REMOVED lines=12> */
.L_x_10503:
        /* <DEDUP_REMOVED lines=42> */
.L_x_10501:
        /* <DEDUP_REMOVED lines=23> */
.L_x_10505:
        /* <DEDUP_REMOVED lines=12> */
.L_x_10506:
        /* <DEDUP_REMOVED lines=42> */
.L_x_10504:
        /* <DEDUP_REMOVED lines=23> */
.L_x_10508:
        /* <DEDUP_REMOVED lines=12> */
.L_x_10509:
        /* <DEDUP_REMOVED lines=42> */
.L_x_10507:
        /* <DEDUP_REMOVED lines=22> */
.L_x_10511:
        /* <DEDUP_REMOVED lines=12> */
.L_x_10512:
        /* <DEDUP_REMOVED lines=42> */
.L_x_10510:
        /* <DEDUP_REMOVED lines=22> */
.L_x_10514:
        /* <DEDUP_REMOVED lines=12> */
.L_x_10515:
        /* <DEDUP_REMOVED lines=42> */
.L_x_10513:
        /* <DEDUP_REMOVED lines=22> */
.L_x_10517:
        /* <DEDUP_REMOVED lines=12> */
.L_x_10518:
        /* <DEDUP_REMOVED lines=42> */
.L_x_10516:
        /* <DEDUP_REMOVED lines=22> */
.L_x_10520:
        /* <DEDUP_REMOVED lines=12> */
.L_x_10521:
        /* <DEDUP_REMOVED lines=42> */
.L_x_10519:
        /* <DEDUP_REMOVED lines=14> */
.L_x_10497:
        /* <DEDUP_REMOVED lines=12> */
[----:B------:R-:W-:Y:S01]  /*16d70*/  LOP3.LUT R145, R145, R108, R22, 0xfe, !PT ;  /* 0x0000006c91917212 */ /* 0x000fe200078efe16 */
[----:B------:R-:W-:Y:S01]  /*16d80*/  VIADD R153, R6, 0x180 ;  /* 0x0000018006997836 */ /* 0x000fe20000000000 */
[----:B------:R-:W-:-:S02]  /*16d90*/  SEL R26, RZ, 0x1000000, !P1 ;  /* 0x01000000ff1a7807 */ /* 0x000fc40004800000 */
[----:B------:R-:W-:Y:S01]  /*16da0*/  SEL R141, RZ, 0x10000, !P4 ;  /* 0x00010000ff8d7807 */ /* 0x000fe20006000000 */
[----:B------:R-:W-:Y:S01]  /*16db0*/  IMAD.WIDE.U32 R156, R153, 0x10, R142 ;  /* 0x00000010999c7825 */ /* 0x000fe200078e008e */
[----:B------:R-:W-:Y:S02]  /*16dc0*/  SEL R22, RZ, 0x100, !P5 ;  /* 0x00000100ff167807 */ /* 0x000fe40006800000 */
[----:B------:R-:W-:Y:S02]  /*16dd0*/  SEL R144, RZ, 0x1, !P2 ;  /* 0x00000001ff907807 */ /* 0x000fe40005000000 */
[----:B------:R-:W-:Y:S02]  /*16de0*/  LOP3.LUT R22, R22, R26, R141, 0xfe, !PT ;  /* 0x0000001a16167212 */ /* 0x000fe400078efe8d */
[----:B------:R-:W-:Y:S02]  /*16df0*/  SEL R141, RZ, 0x1, !P6 ;  /* 0x00000001ff8d7807 */ /* 0x000fe40007000000 */
[----:B------:R-:W-:Y:S01]  /*16e00*/  LOP3.LUT R145, R145, R144, RZ, 0xfc, !PT ;  /* 0x0000009091917212 */ /* 0x000fe200078efcff */
[----:B0-----:R-:W-:Y:S01]  /*16e10*/  @P0 IMAD.WIDE.U32 R150, R153, 0x10, R150 ;  /* 0x0000001099960825 */ /* 0x001fe200078e0096 */
[----:B------:R-:W-:-:S02]  /*16e20*/  LOP3.LUT R144, R22, R141, RZ, 0xfc, !PT ;  /* 0x0000008d16907212 */ /* 0x000fc400078efcff */
[----:B------:R-:W-:Y:S02]  /*16e30*/  PLOP3.LUT P3, PT, PT, PT, UP0, 0x80, 0x8 ;  /* 0x000000000008781c */ /* 0x000fe40003f6f008 */
[----:B------:R-:W-:Y:S01]  /*16e40*/  PLOP3.LUT P1, PT, PT, PT, UP0, 0x80, 0x8 ;  /* 0x000000000008781c */ /* 0x000fe20003f2f008 */
[----:B------:R1:W-:Y:S10]  /*16e50*/  STG.E.64 desc[UR8][R158.64], R144 ;  /* 0x000000909e007986 */ /* 0x0003f4000c101b08 */
[----:B--2---:R-:W-:Y:S01]  /*16e60*/  @P3 IMAD.WIDE.U32 R154, R153, R154, UR22 ;  /* 0x00000016999a3e25 */ /* 0x004fe2000f8e009a */
[----:B------:R-:W-:Y:S06]  /*16e70*/  BRA.U !UP0, `(.L_x_10522) ;  /* 0x0000000108507547 */ /* 0x000fec000b800000 */
[----:B------:R-:W-:Y:S01]  /*16e80*/  IMAD.U32 R26, R14, 0x10000, RZ ;  /* 0x000100000e1a7824 */ /* 0x000fe200078e00ff */
[----:B-1----:R-:W0:Y:S01]  /*16e90*/  LDC.64 R100, c[0x0][0x3b8] ;  /* 0x0000ee00ff647b82 */ /* 0x002e220000000a00 */
        /* <DEDUP_REMOVED lines=18> */
.L_x_10522:
        /* <DEDUP_REMOVED lines=19> */
.L_x_10525:
        /* <DEDUP_REMOVED lines=12> */
.L_x_10526:
        /* <DEDUP_REMOVED lines=42> */
.L_x_10524:
[----:B------:R-:W-:Y:S01]  /*17450*/  I2FP.F32.U32 R9, R8 ;  /* 0x0000000800097245 */ /* 0x000fe20000201000 */
[----:B-----5:R-:W-:Y:S01]  /*17460*/  HADD2.F32 R8, -RZ, R100.H0_H0 ;  /* 0x20000064ff087230 */ /* 0x020fe20000004100 */
        /* <DEDUP_REMOVED lines=18> */
.L_x_10528:
        /* <DEDUP_REMOVED lines=12> */
.L_x_10529:
        /* <DEDUP_REMOVED lines=43> */
.L_x_10527:
[----:B------:R-:W-:Y:S01]  /*17900*/  I2FP.F32.U32 R9, R9 ;  /* 0x0000000900097245 */ /* 0x000fe20000201000 */
[----:B------:R-:W-:Y:S01]  /*17910*/  HADD2.F32 R8, -RZ, R32.H0_H0 ;  /* 0x20000020ff087230 */ /* 0x000fe20000004100 */
[----:B------:R-:W-:Y:S01]  /*17920*/  ISETP.NE.AND P2, PT, R11, 0x1, PT ;  /* 0x000000010b00780c */ /* 0x000fe20003f45270 */
[----:B--2---:R-:W-:Y:S01]  /*17930*/  @P0 HADD2.F32 R151, -RZ, R28.H0_H0 ;  /* 0x2000001cff970230 */ /* 0x004fe20000004100 */
        /* <DEDUP_REMOVED lines=20> */
.L_x_10531:
        /* <DEDUP_REMOVED lines=12> */
.L_x_10532:
        /* <DEDUP_REMOVED lines=42> */
.L_x_10530:
        /* <DEDUP_REMOVED lines=20> */
.L_x_10534:
        /* <DEDUP_REMOVED lines=12> */
.L_x_10535:
        /* <DEDUP_REMOVED lines=42> */
.L_x_10533:
[----:B------:R-:W-:Y:S01]  /*18280*/  I2FP.F32.U32 R11, R11 ;  /* 0x0000000b000b7245 */ /* 0x000fe20000201000 */
[----:B------:R-:W-:Y:S01]  /*18290*/  HADD2.F32 R10, -RZ, R32.H1_H1 ;  /* 0x30000020ff0a7230 */ /* 0x000fe20000004100 */
[----:B------:R-:W-:Y:S01]  /*182a0*/  ISETP.NE.AND P2, PT, R13, 0x1, PT ;  /* 0x000000010d00780c */ /* 0x000fe20003f45270 */
[----:B------:R-:W-:Y:S02]  /*182b0*/  @P0 HADD2.F32 R12, -RZ, R28.H1_H1 ;  /* 0x3000001cff0c0230 */ /* 0x000fe40000004100 */
[----:B------:R-:W-:Y:S01]  /*182c0*/  FFMA.FTZ R11, R11, R18, 1.1641532182693481445e-10 ;  /* 0x2f0000000b0b7423 */ /* 0x000fe20000010012 */
[----:B------:R-:W-:-:S04]  /*182d0*/  FMUL.FTZ R10, R10, UR5 ;  /* 0x000000050a0a7c20 */ /* 0x000fc80008410000 */
[----:B------:R-:W-:Y:S01]  /*182e0*/  FSETP.GTU.FTZ.AND P1, PT, R11, UR4, PT ;  /* 0x000000040b007c0b */ /* 0x000fe2000bf3c000 */
[----:B------:R-:W-:-:S03]  /*182f0*/  IMAD.MOV.U32 R11, RZ, RZ, R140 ;  /* 0x000000ffff0b7224 */ /* 0x000fc600078e008c */
[----:B------:R-:W-:-:S05]  /*18300*/  FSEL R10, R10, RZ, !P1 ;  /* 0x000000ff0a0a7208 */ /* 0x000fca0004800000 */
[----:B------:R-:W-:-:S04]  /*18310*/  FADD.FTZ R9, R9, R10 ;  /* 0x0000000a09097221 */ /* 0x000fc80000010000 */
        /* <DEDUP_REMOVED lines=14> */
.L_x_10537:
        /* <DEDUP_REMOVED lines=12> */
.L_x_10538:
        /* <DEDUP_REMOVED lines=42> */
.L_x_10536:
        /* <DEDUP_REMOVED lines=20> */
.L_x_10540:
        /* <DEDUP_REMOVED lines=12> */
.L_x_10541:
        /* <DEDUP_REMOVED lines=42> */
.L_x_10539:
        /* <DEDUP_REMOVED lines=24> */
.L_x_10543:
        /* <DEDUP_REMOVED lines=12> */
.L_x_10544:
        /* <DEDUP_REMOVED lines=42> */
.L_x_10542:
        /* <DEDUP_REMOVED lines=19> */
.L_x_10546:
        /* <DEDUP_REMOVED lines=12> */
.L_x_10547:
        /* <DEDUP_REMOVED lines=42> */
.L_x_10545:
        /* <DEDUP_REMOVED lines=24> */
.L_x_10549:
        /* <DEDUP_REMOVED lines=12> */
.L_x_10550:
        /* <DEDUP_REMOVED lines=42> */
.L_x_10548:
        /* <DEDUP_REMOVED lines=19> */
.L_x_10552:
        /* <DEDUP_REMOVED lines=12> */
.L_x_10553:
        /* <DEDUP_REMOVED lines=42> */
.L_x_10551:
        /* <DEDUP_REMOVED lines=24> */
.L_x_10555:
        /* <DEDUP_REMOVED lines=12> */
.L_x_10556:
        /* <DEDUP_REMOVED lines=42> */
.L_x_10554:
        /* <DEDUP_REMOVED lines=19> */
.L_x_10558:
        /* <DEDUP_REMOVED lines=12> */
.L_x_10559:
        /* <DEDUP_REMOVED lines=42> */
.L_x_10557:
        /* <DEDUP_REMOVED lines=25> */
.L_x_10561:
        /* <DEDUP_REMOVED lines=12> */
.L_x_10562:
        /* <DEDUP_REMOVED lines=42> */
.L_x_10560:
        /* <DEDUP_REMOVED lines=19> */
.L_x_10564:
        /* <DEDUP_REMOVED lines=12> */
.L_x_10565:
        /* <DEDUP_REMOVED lines=42> */
.L_x_10563:
        /* <DEDUP_REMOVED lines=25> */
.L_x_10567:
        /* <DEDUP_REMOVED lines=12> */
.L_x_10568:
        /* <DEDUP_REMOVED lines=42> */
.L_x_10566:
        /* <DEDUP_REMOVED lines=19> */
.L_x_10570:
        /* <DEDUP_REMOVED lines=14> */
.L_x_10571:
        /* <DEDUP_REMOVED lines=42> */
.L_x_10569:
        /* <DEDUP_REMOVED lines=18> */
.L_x_10523:
        /* <DEDUP_REMOVED lines=15> */
.L_x_10574:
        /* <DEDUP_REMOVED lines=12> */
.L_x_10575:
        /* <DEDUP_REMOVED lines=42> */
.L_x_10573:
        /* <DEDUP_REMOVED lines=8> */
[----:B--2---:R-:W-:Y:S02]  /*1c160*/  FSEL R151, R24, RZ, !P1 ;  /* 0x000000ff18977208 */ /* 0x004fe40004800000 */
        /* <DEDUP_REMOVED lines=14> */
.L_x_10577:
        /* <DEDUP_REMOVED lines=12> */
.L_x_10578:
        /* <DEDUP_REMOVED lines=42> */
.L_x_10576:
        /* <DEDUP_REMOVED lines=23> */
.L_x_10580:
        /* <DEDUP_REMOVED lines=12> */
.L_x_10581:
        /* <DEDUP_REMOVED lines=42> */
.L_x_10579:
        /* <DEDUP_REMOVED lines=23> */
.L_x_10583:
        /* <DEDUP_REMOVED lines=12> */
.L_x_10584:
        /* <DEDUP_REMOVED lines=42> */
.L_x_10582:
        /* <DEDUP_REMOVED lines=22> */
.L_x_10586:
        /* <DEDUP_REMOVED lines=12> */
.L_x_10587:
        /* <DEDUP_REMOVED lines=42> */
.L_x_10585:
        /* <DEDUP_REMOVED lines=22> */
.L_x_10589:
        /* <DEDUP_REMOVED lines=12> */
.L_x_10590:
        /* <DEDUP_REMOVED lines=42> */
.L_x_10588:
        /* <DEDUP_REMOVED lines=22> */
.L_x_10592:
        /* <DEDUP_REMOVED lines=12> */
.L_x_10593:
        /* <DEDUP_REMOVED lines=42> */
.L_x_10591:
        /* <DEDUP_REMOVED lines=22> */
.L_x_10595:
        /* <DEDUP_REMOVED lines=12> */
.L_x_10596:
        /* <DEDUP_REMOVED lines=42> */
.L_x_10594:
[----:B------:R-:W-:Y:S01]  /*1e250*/  I2FP.F32.U32 R101, R100 ;  /* 0x0000006400657245 */ /* 0x000fe20000201000 */
[----:B------:R-:W-:Y:S01]  /*1e260*/  HADD2.F32 R103, -RZ, R103.H1_H1 ;  /* 0x30000067ff677230 */ /* 0x000fe20000004100 */
[----:B------:R-:W-:Y:S02]  /*1e270*/  PRMT R102, R122, 0x5410, R102 ;  /* 0x000054107a667816 */ /* 0x000fe40000000066 */
[----:B------:R-:W-:Y:S01]  /*1e280*/  PRMT R100, R108, 0x5410, R110 ;  /* 0x000054106c647816 */ /* 0x000fe2000000006e */
[----:B------:R-:W-:Y:S01]  /*1e290*/  FFMA.FTZ R101, R101, R18, 1.1641532182693481445e-10 ;  /* 0x2f00000065657423 */ /* 0x000fe20000010012 */
[----:B------:R-:W-:Y:S01]  /*1e2a0*/  FMUL.FTZ R103, R103, UR5 ;  /* 0x0000000567677c20 */ /* 0x000fe20008410000 */
[----:B------:R-:W-:-:S03]  /*1e2b0*/  @P0 HADD2.F32 R18, -RZ, R31.H1_H1 ;  /* 0x3000001fff120230 */ /* 0x000fc60000004100 */
[----:B------:R-:W-:Y:S02]  /*1e2c0*/  FSETP.GTU.FTZ.AND P5, PT, R101, UR4, PT ;  /* 0x0000000465007c0b */ /* 0x000fe4000bfbc000 */
[----:B------:R-:W-:Y:S02]  /*1e2d0*/  PRMT R101, R112, 0x5410, R120 ;  /* 0x0000541070657816 */ /* 0x000fe40000000078 */
[----:B------:R-:W-:Y:S02]  /*1e2e0*/  FSEL R141, R103, RZ, !P5 ;  /* 0x000000ff678d7208 */ /* 0x000fe40006800000 */
[----:B------:R-:W-:-:S03]  /*1e2f0*/  PLOP3.LUT P5, PT, P5, PT, PT, 0x8, 0x80 ;  /* 0x000000000080781c */ /* 0x000fc60002fae170 */
[----:B------:R-:W-:-:S05]  /*1e300*/  @P0 FADD.FTZ R141, R18, R141 ;  /* 0x0000008d128d0221 */ /* 0x000fca0000010000 */
[----:B------:R-:W-:-:S04]  /*1e310*/  F2FP.F16.F32.PACK_AB R103, RZ, R141 ;  /* 0x0000008dff67723e */ /* 0x000fc800000000ff */
[----:B------:R-:W-:-:S07]  /*1e320*/  PRMT R103, R114, 0x5410, R103 ;  /* 0x0000541072677816 */ /* 0x000fce0000000067 */
.L_x_10572:
        /* <DEDUP_REMOVED lines=40> */
.L_x_10597:
[----:B------:R-:W-:Y:S01]  /*1e5b0*/  FADD.FTZ R18, RZ, R7 ;  /* 0x00000007ff127221 */ /* 0x000fe20000010000 */
[----:B------:R-:W-:Y:S01]  /*1e5c0*/  ULEA UR4, UR20, UR19, 0x18 ;  /* 0x0000001314047291 */ /* 0x000fe2000f8ec0ff */
[----:B------:R-:W-:Y:S02]  /*1e5d0*/  IMAD.U32 R145, RZ, RZ, UR18 ;  /* 0x00000012ff917e24 */ /* 0x000fe4000f8e00ff */
        /* <DEDUP_REMOVED lines=114> */
[----:B------:R-:W-:-:S04]  /*1ed00*/  MOV R18, R4 ;  /* 0x0000000400127202 */ /* 0x000fc80000000f00 */
[----:B------:R-:W0:Y:S01]  /*1ed10*/  SHFL.BFLY PT, R117, R102, 0x8, 0x1f ;  /* 0x0d001f0066757f89 */ /* 0x000e2200000e0000 */
[----:B------:R-:W-:-:S04]  /*1ed20*/  LOP3.LUT P0, R24, R18, 0x1f, RZ, 0xc0, !PT ;  /* 0x0000001f12187812 */ /* 0x000fc8000780c0ff */
[----:B------:R-:W-:-:S09]  /*1ed30*/  ISETP.GT.U32.AND P1, PT, R24, 0x3, PT ;  /* 0x000000031800780c */ /* 0x000fd20003f24070 */
[----:B------:R-:W-:-:S04]  /*1ed40*/  @!P0 SHF.R.U32.HI R24, RZ, 0x2, R18 ;  /* 0x00000002ff188819 */ /* 0x000fc80000011612 */
[----:B------:R-:W-:Y:S01]  /*1ed50*/  @!P0 LOP3.LUT R24, R24, 0x18, RZ, 0xc0, !PT ;  /* 0x0000001818188812 */ /* 0x000fe200078ec0ff */
[----:B------:R-:W-:Y:S02]  /*1ed60*/  @!P1 IMAD.SHL.U32 R26, R18, 0x8, RZ ;  /* 0x00000008121a9824 */ /* 0x000fe400078e00ff */
[----:B0-----:R-:W-:Y:S01]  /*1ed70*/  FADD.FTZ R117, R102, R117 ;  /* 0x0000007566757221 */ /* 0x001fe20000010000 */
[----:B------:R-:W-:-:S04]  /*1ed80*/  CS2R R102, SRZ ;  /* 0x0000000000667805 */ /* 0x000fc8000001ff00 */
[----:B------:R-:W0:Y:S02]  /*1ed90*/  SHFL.BFLY PT, R106, R117, 0x10, 0x1f ;  /* 0x0e001f00756a7f89 */ /* 0x000e2400000e0000 */
[----:B0-----:R-:W-:Y:S01]  /*1eda0*/  FADD.FTZ R101, R117, R106 ;  /* 0x0000006a75657221 */ /* 0x001fe20000010000 */
[----:B------:R-:W-:Y:S01]  /*1edb0*/  @!P1 LOP3.LUT R106, R26, 0xf8, RZ, 0xc0, !PT ;  /* 0x000000f81a6a9812 */ /* 0x000fe200078ec0ff */
[----:B------:R-:W-:Y:S01]  /*1edc0*/  IMAD.MOV.U32 R26, RZ, RZ, RZ ;  /* 0x000000ffff1a7224 */ /* 0x000fe200078e00ff */
[----:B------:R-:W-:Y:S02]  /*1edd0*/  @!P1 MOV R26, 0x400 ;  /* 0x00000400001a9802 */ /* 0x000fe40000000f00 */
        /* <DEDUP_REMOVED lines=12> */
[----:B0-----:R-:W-:Y:S01]  /*1eea0*/  IADD3 R110, PT, PT, R110, R117, RZ ;  /* 0x000000756e6e7210 */ /* 0x001fe20007ffe0ff */
        /* <DEDUP_REMOVED lines=8> */
[----:B--2---:R-:W-:Y:S01]  /*1ef30*/  FADD.FTZ R103, R108, R103 ;  /* 0x000000676c677221 */ /* 0x004fe20000010000 */
[----:B------:R-:W-:Y:S01]  /*1ef40*/  I2FP.F32.S32 R102, R117 ;  /* 0x0000007500667245 */ /* 0x000fe20000201400 */
        /* <DEDUP_REMOVED lines=19> */
[----:B-1----:R-:W-:Y:S01]  /*1f080*/  MOV R119, UR18 ;  /* 0x0000001200777c02 */ /* 0x002fe20008000f00 */
        /* <DEDUP_REMOVED lines=63> */
[----:B------:R-:W-:-:S03]  /*1f480*/  F2FP.F16.F32.PACK_AB R27, R102, R27 ;  /* 0x0000001b661b723e */ /* 0x000fc600000000ff */
[----:B------:R-:W-:Y:S01]  /*1f490*/  FFMA.FTZ R102, R138, R85, R53 ;  /* 0x000000558a667223 */ /* 0x000fe20000010035 */
[----:B------:R-:W-:Y:S01]  /*1f4a0*/  F2FP.F16.F32.PACK_AB R26, R26, R25 ;  /* 0x000000191a1a723e */ /* 0x000fe200000000ff */
[----:B------:R-:W-:-:S04]  /*1f4b0*/  IMAD.WIDE.U32 R120, R153, 0x10, R100 ;  /* 0x0000001099787825 */ /* 0x000fc800078e0064 */
[C---:B------:R-:W-:Y:S01]  /*1f4c0*/  FMUL.FTZ R101, R17.reuse, R136 ;  /* 0x0000008811657220 */ /* 0x040fe20000410000 */
[----:B------:R-:W-:Y:S01]  /*1f4d0*/  F2FP.F16.F32.PACK_AB R24, R24, R19 ;  /* 0x000000131818723e */ /* 0x000fe200000000ff */
[----:B------:R-:W-:Y:S01]  /*1f4e0*/  FMUL.FTZ R19, R17, R110 ;  /* 0x0000006e11137220 */ /* 0x000fe20000410000 */
[----:B------:R-:W-:Y:S01]  /*1f4f0*/  F2FP.F16.F32.PACK_AB R25, R112, R23 ;  /* 0x000000177019723e */ /* 0x000fe200000000ff */
[----:B------:R-:W-:Y:S01]  /*1f500*/  FFMA.FTZ R101, R101, R84, R52 ;  /* 0x0000005465657223 */ /* 0x000fe20000010034 */
[C---:B------:R-:W-:Y:S01]  /*1f510*/  FMUL.FTZ R114, R17.reuse, R114 ;  /* 0x0000007211727220 */ /* 0x040fe20000410000 */
[C---:B------:R-:W-:Y:S01]  /*1f520*/  FMUL.FTZ R23, R17.reuse, R128 ;  /* 0x0000008011177220 */ /* 0x040fe20000410000 */
[C---:B------:R-:W-:Y:S01]  /*1f530*/  FMUL.FTZ R132, R17.reuse, R132 ;  /* 0x0000008411847220 */ /* 0x040fe20000410000 */
[C---:B------:R-:W-:Y:S01]  /*1f540*/  FMUL.FTZ R105, R17.reuse, R152 ;  /* 0x0000009811697220 */ /* 0x040fe20000410000 */
[C---:B------:R-:W-:Y:S01]  /*1f550*/  FMUL.FTZ R156, R17.reuse, R156 ;  /* 0x0000009c119c7220 */ /* 0x040fe20000410000 */
[----:B------:R-:W-:Y:S01]  /*1f560*/  F2FP.F16.F32.PACK_AB R102, R102, R101 ;  /* 0x000000656666723e */ /* 0x000fe200000000ff */
[C---:B------:R-:W-:Y:S01]  /*1f570*/  FMUL.FTZ R111, R17.reuse, R160 ;  /* 0x000000a0116f7220 */ /* 0x040fe20000410000 */
[----:B------:R-:W-:Y:S01]  /*1f580*/  FMUL.FTZ R108, R17, R149 ;  /* 0x00000095116c7220 */ /* 0x000fe20000410000 */
[----:B------:R-:W-:Y:S01]  /*1f590*/  FFMA.FTZ R19, R19, R88, R56 ;  /* 0x0000005813137223 */ /* 0x000fe20000010038 */
[----:B------:R-:W-:Y:S01]  /*1f5a0*/  FFMA.FTZ R100, R114, R89, R57 ;  /* 0x0000005972647223 */ /* 0x000fe20000010039 */
[----:B------:R-:W-:Y:S01]  /*1f5b0*/  FMUL.FTZ R101, R17, R142 ;  /* 0x0000008e11657220 */ /* 0x000fe20000410000 */
[----:B------:R-:W-:Y:S01]  /*1f5c0*/  FFMA.FTZ R23, R23, R90, R58 ;  /* 0x0000005a17177223 */ /* 0x000fe2000001003a */
[----:B------:R-:W-:Y:S01]  /*1f5d0*/  FFMA.FTZ R132, R132, R91, R59 ;  /* 0x0000005b84847223 */ /* 0x000fe2000001003b */
[----:B------:R-:W-:Y:S01]  /*1f5e0*/  FFMA.FTZ R105, R105, R76, R44 ;  /* 0x0000004c69697223 */ /* 0x000fe2000001002c */
[----:B------:R-:W-:Y:S01]  /*1f5f0*/  FFMA.FTZ R110, R156, R77, R45 ;  /* 0x0000004d9c6e7223 */ /* 0x000fe2000001002d */
[----:B---3--:R-:W-:-:S04]  /*1f600*/  @!P0 IMAD.WIDE R116, R145, 0x4, R116 ;  /* 0x0000000491748825 */ /* 0x008fc800078e0274 */
[----:B------:R-:W-:Y:S01]  /*1f610*/  FFMA.FTZ R111, R111, R78, R46 ;  /* 0x0000004e6f6f7223 */ /* 0x000fe2000001002e */
[----:B------:R-:W-:Y:S01]  /*1f620*/  FFMA.FTZ R108, R108, R79, R47 ;  /* 0x0000004f6c6c7223 */ /* 0x000fe2000001002f */
[C---:B------:R-:W-:Y:S01]  /*1f630*/  FMUL.FTZ R103, R17.reuse, R146 ;  /* 0x0000009211677220 */ /* 0x040fe20000410000 */
[----:B------:R-:W-:Y:S01]  /*1f640*/  FMUL.FTZ R158, R17, R158 ;  /* 0x0000009e119e7220 */ /* 0x000fe20000410000 */
[----:B------:R-:W-:Y:S01]  /*1f650*/  FFMA.FTZ R109, R101, R82, R50 ;  /* 0x00000052656d7223 */ /* 0x000fe20000010032 */
[----:B------:R-:W-:Y:S01]  /*1f660*/  F2FP.F16.F32.PACK_AB R100, R100, R19 ;  /* 0x000000136464723e */ /* 0x000fe200000000ff */
[C---:B------:R-:W-:Y:S01]  /*1f670*/  FMUL.FTZ R114, R17.reuse, R141 ;  /* 0x0000008d11727220 */ /* 0x040fe20000410000 */
[C---:B------:R-:W-:Y:S01]  /*1f680*/  FMUL.FTZ R144, R17.reuse, R144 ;  /* 0x0000009011907220 */ /* 0x040fe20000410000 */
[----:B------:R-:W-:Y:S01]  /*1f690*/  F2FP.F16.F32.PACK_AB R101, R132, R23 ;  /* 0x000000178465723e */ /* 0x000fe200000000ff */
[C---:B------:R-:W-:Y:S01]  /*1f6a0*/  FMUL.FTZ R19, R17.reuse, R130 ;  /* 0x0000008211137220 */ /* 0x040fe20000410000 */
[----:B------:R-:W-:Y:S01]  /*1f6b0*/  F2FP.F16.F32.PACK_AB R110, R110, R105 ;  /* 0x000000696e6e723e */ /* 0x000fe200000000ff */
        /* <DEDUP_REMOVED lines=8> */
[----:B------:R0:W-:Y:S01]  /*1f740*/  @!P0 STG.E desc[UR8][R116.64], R143 ;  /* 0x0000008f74008986 */ /* 0x0001e2000c101908 */
        /* <DEDUP_REMOVED lines=13> */
[----:B------:R-:W-:Y:S01]  /*1f820*/  FFMA.FTZ R112, R150, R73, R41 ;  /* 0x0000004996707223 */ /* 0x000fe20000010029 */
[----:B------:R-:W-:Y:S01]  /*1f830*/  F2FP.F16.F32.PACK_AB R103, R158, R103 ;  /* 0x000000679e67723e */ /* 0x000fe200000000ff */
[----:B------:R1:W-:Y:S01]  /*1f840*/  @!P0 STG.E desc[UR8][R106.64], R17 ;  /* 0x000000116a008986 */ /* 0x0003e2000c101908 */
[----:B------:R-:W-:-:S02]  /*1f850*/  F2FP.F16.F32.PACK_AB R109, R144, R109 ;  /* 0x0000006d906d723e */ /* 0x000fc400000000ff */
[----:B------:R-:W-:Y:S01]  /*1f860*/  F2FP.F16.F32.PACK_AB R108, R108, R19 ;  /* 0x000000136c6c723e */ /* 0x000fe200000000ff */
[----:B------:R1:W-:Y:S01]  /*1f870*/  STG.E.128 desc[UR8][R6.64], R24 ;  /* 0x0000001806007986 */ /* 0x0003e2000c101d08 */
[----:B------:R-:W-:Y:S02]  /*1f880*/  F2FP.F16.F32.PACK_AB R114, R114, R113 ;  /* 0x000000717272723e */ /* 0x000fe400000000ff */
        /* <DEDUP_REMOVED lines=8> */
.L_x_10599:
        /* <DEDUP_REMOVED lines=15> */
.L_x_17987:


//--------------------- .text._ZN10layer_norm31ln_parallel_residual_fwd_kernelINS_13Kernel_traitsI6__halfS2_fS2_fjLj4096ELj1ELj1ELj4ELj16ENS_18Kernel_traits_baseILj4096ES2_S2_fS2_fjLj128EEEEELb0ELb0ELb0EEEvNS_9FwdParamsE --------------------------
	.section	.text._ZN10layer_norm31ln_parallel_residual_fwd_kernelINS_13Kernel_traitsI6__halfS2_fS2_fjLj4096ELj1ELj1ELj4ELj16ENS_18Kernel_traits_baseILj4096ES2_S2_fS2_fjLj128EEEEELb0ELb0ELb0EEEvNS_9FwdParamsE,"ax",@progbits
	.align	128
        .global         _ZN10layer_norm31ln_parallel_residual_fwd_kernelINS_13Kernel_traitsI6__halfS2_fS2_fjLj4096ELj1ELj1ELj4ELj16ENS_18Kernel_traits_baseILj4096ES2_S2_fS2_fjLj128EEEEELb0ELb0ELb0EEEvNS_9FwdParamsE
        .type           _ZN10layer_norm31ln_parallel_residual_fwd_kernelINS_13Kernel_traitsI6__halfS2_fS2_fjLj4096ELj1ELj1ELj4ELj16ENS_18Kernel_traits_baseILj4096ES2_S2_fS2_fjLj128EEEEELb0ELb0ELb0EEEvNS_9FwdParamsE,@function
        .size           _ZN10layer_norm31ln_parallel_residual_fwd_kernelINS_13Kernel_traitsI6__halfS2_fS2_fjLj4096ELj1ELj1ELj4ELj16ENS_18Kernel_traits_baseILj4096ES2_S2_fS2_fjLj128EEEEELb0ELb0ELb0EEEvNS_9FwdParamsE,(.L_x_17988 - _ZN10layer_norm31ln_parallel_residual_fwd_kernelINS_13Kernel_traitsI6__halfS2_fS2_fjLj4096ELj1ELj1ELj4ELj16ENS_18Kernel_traits_baseILj4096ES2_S2_fS2_fjLj128EEEEELb0ELb0ELb0EEEvNS_9FwdParamsE)
        .other          _ZN10layer_norm31ln_parallel_residual_fwd_kernelINS_13Kernel_traitsI6__halfS2_fS2_fjLj4096ELj1ELj1ELj4ELj16ENS_18Kernel_traits_baseILj4096ES2_S2_fS2_fjLj128EEEEELb0ELb0ELb0EEEvNS_9FwdParamsE,@"STO_CUDA_ENTRY STV_DEFAULT"
_ZN10layer_norm31ln_parallel_residual_fwd_kernelINS_13Kernel_traitsI6__halfS2_fS2_fjLj4096ELj1ELj1ELj4ELj16ENS_18Kernel_traits_baseILj4096ES2_S2_fS2_fjLj128EEEEELb0ELb0ELb0EEEvNS_9FwdParamsE:
.text._ZN10layer_norm31ln_parallel_residual_fwd_kernelINS_13Kernel_traitsI6__halfS2_fS2_fjLj4096ELj1ELj1ELj4ELj16ENS_18Kernel_traits_baseILj4096ES2_S2_fS2_fjLj128EEEEELb0ELb0ELb0EEEvNS_9FwdParamsE:
        /* <DEDUP_REMOVED lines=36> */
[----:B------:R2:W5:Y:S01]  /*0240*/  @P0 LDG.E.128 R116, desc[UR6][R28.64] ;  /* 0x000000061c740981 */ /* 0x000562000c1e1d00 */
[C---:B---3--:R-:W-:Y:S01]  /*0250*/  @P1 IMAD.WIDE.U32 R38, R66.reuse, 0x10, R38 ;  /* 0x0000001042261825 */ /* 0x048fe200078e0026 */
[----:B------:R-:W-:-:S03]  /*0260*/  @P1 IADD3 R66, PT, PT, R66, 0x80, RZ ;  /* 0x0000008042421810 */ /* 0x000fc60007ffe0ff */
[----:B------:R-:W-:Y:S01]  /*0270*/  HFMA2 R34, -RZ, RZ, 0, 0 ;  /* 0x00000000ff227431 */ /* 0x000fe200000001ff */
[----:B------:R3:W5:Y:S01]  /*0280*/  @P0 LDG.E.128 R4, desc[UR6][R32.64] ;  /* 0x0000000620040981 */ /* 0x000762000c1e1d00 */
[----:B------:R-:W-:Y:S02]  /*0290*/  CS2R R24, SRZ ;  /* 0x0000000000187805 */ /* 0x000fe4000001ff00 */
[----:B------:R-:W-:Y:S02]  /*02a0*/  MOV R30, RZ ;  /* 0x000000ff001e7202 */ /* 0x000fe40000000f00 */
[----:B--2---:R-:W-:Y:S01]  /*02b0*/  CS2R R28, SRZ ;  /* 0x00000000001c7805 */ /* 0x004fe2000001ff00 */
[----:B------:R2:W5:Y:S01]  /*02c0*/  @P1 LDG.E.128 R8, desc[UR6][R36.64] ;  /* 0x0000000624081981 */ /* 0x000562000c1e1d00 */
[C---:B0-----:R-:W-:Y:S01]  /*02d0*/  @P2 IMAD.WIDE.U32 R40, R66.reuse, 0x10, R40 ;  /* 0x0000001042282825 */ /* 0x041fe200078e0028 */
[----:B------:R-:W-:Y:S02]  /*02e0*/  CS2R R46, SRZ ;  /* 0x00000000002e7805 */ /* 0x000fe4000001ff00 */
[----:B------:R-:W-:Y:S01]  /*02f0*/  CS2R R44, SRZ ;  /* 0x00000000002c7805 */ /* 0x000fe2000001ff00 */
[----:B------:R0:W5:Y:S01]  /*0300*/  @P1 LDG.E.128 R12, desc[UR6][R38.64] ;  /* 0x00000006260c1981 */ /* 0x000162000c1e1d00 */
[----:B-1----:R-:W-:-:S03]  /*0310*/  @P2 IMAD.WIDE.U32 R42, R66, 0x10, R42 ;  /* 0x00000010422a2825 */ /* 0x002fc600078e002a */
[----:B------:R1:W5:Y:S01]  /*0320*/  @P2 LDG.E.128 R16, desc[UR6][R40.64] ;  /* 0x0000000628102981 */ /* 0x000362000c1e1d00 */
[----:B---3--:R-:W-:Y:S02]  /*0330*/  CS2R R32, SRZ ;  /* 0x0000000000207805 */ /* 0x008fe4000001ff00 */
[----:B--2---:R-:W-:Y:S02]  /*0340*/  CS2R R36, SRZ ;  /* 0x0000000000247805 */ /* 0x004fe4000001ff00 */
[----:B------:R-:W-:Y:S01]  /*0350*/  @P0 MOV R35, RZ ;  /* 0x000000ff00230202 */ /* 0x000fe20000000f00 */
[----:B------:R2:W5:Y:S01]  /*0360*/  @P2 LDG.E.128 R20, desc[UR6][R42.64] ;  /* 0x000000062a142981 */ /* 0x000562000c1e1d00 */
[----:B0-----:R-:W-:Y:S02]  /*0370*/  CS2R R38, SRZ ;  /* 0x0000000000267805 */ /* 0x001fe4000001ff00 */
[----:B------:R-:W-:Y:S02]  /*0380*/  @P1 MOV R31, RZ ;  /* 0x000000ff001f1202 */ /* 0x000fe40000000f00 */
[----:B------:R-:W-:-:S02]  /*0390*/  @P2 MOV R27, RZ ;  /* 0x000000ff001b2202 */ /* 0x000fc40000000f00 */
[----:B-1----:R-:W-:Y:S02]  /*03a0*/  CS2R R40, SRZ ;  /* 0x0000000000287805 */ /* 0x002fe4000001ff00 */
[----:B------:R-:W-:Y:S02]  /*03b0*/  @P2 IADD3 R66, PT, PT, R66, 0x80, RZ ;  /* 0x0000008042422810 */ /* 0x000fe40007ffe0ff */
[----:B--2---:R-:W-:Y:S01]  /*03c0*/  CS2R R42, SRZ ;  /* 0x00000000002a7805 */ /* 0x004fe2000001ff00 */
        /* <DEDUP_REMOVED lines=24> */
.L_x_10602:
        /* <DEDUP_REMOVED lines=19> */
[----:B0-----:R-:W-:Y:S01]  /*0680*/  @P1 IMAD.WIDE.U32 R50, R66, 0x10, R50 ;  /* 0x0000001042321825 */ /* 0x001fe200078e0032 */
[----:B------:R-:W5:Y:S04]  /*0690*/  @P1 LDG.E.128 R8, desc[UR6][R48.64] ;  /* 0x0000000630081981 */ /* 0x000f68000c1e1d00 */
[----:B------:R-:W5:Y:S02]  /*06a0*/  @P1 LDG.E.128 R12, desc[UR6][R50.64] ;  /* 0x00000006320c1981 */ /* 0x000f64000c1e1d00 */
[----:B------:R-:W0:Y:S01]  /*06b0*/  @P2 LDC.64 R58, c[0x0][0x440] ;  /* 0x00011000ff3a2b82 */ /* 0x000e220000000a00 */
[----:B------:R-:W-:Y:S01]  /*06c0*/  HFMA2 R34, -RZ, RZ, 0, 0 ;  /* 0x00000000ff227431 */ /* 0x000fe200000001ff */
[----:B------:R-:W5:Y:S01]  /*06d0*/  @P0 LDG.E.128 R4, desc[UR6][R32.64] ;  /* 0x0000000620040981 */ /* 0x000f62000c1e1d00 */
[----:B------:R-:W-:-:S02]  /*06e0*/  MOV R30, RZ ;  /* 0x000000ff001e7202 */ /* 0x000fc40000000f00 */
        /* <DEDUP_REMOVED lines=14> */
[----:B------:R-:W-:Y:S02]  /*07d0*/  @P1 MOV R31, RZ ;  /* 0x000000ff001f1202 */ /* 0x000fe40000000f00 */
[----:B------:R-:W-:Y:S02]  /*07e0*/  @P2 MOV R27, RZ ;  /* 0x000000ff001b2202 */ /* 0x000fe40000000f00 */
[----:B------:R-:W-:Y:S01]  /*07f0*/  @P2 IADD3 R66, PT, PT, R66, 0x80, RZ ;  /* 0x0000008042422810 */ /* 0x000fe20007ffe0ff */
[----:B---3--:R-:W-:Y:S06]  /*0800*/  @!P3 BRA `(.L_x_10603) ;  /* 0x000000080014b947 */ /* 0x008fec0003800000 */
        /* <DEDUP_REMOVED lines=18> */
.L_x_10601:
        /* <DEDUP_REMOVED lines=61> */
.L_x_10604:
        /* <DEDUP_REMOVED lines=44> */
[----:B0-----:R-:W-:Y:S02]  /*0fc0*/  CS2R R36, SRZ ;  /* 0x0000000000247805 */ /* 0x001fe4000001ff00 */
[----:B------:R-:W-:Y:S02]  /*0fd0*/  MOV R42, RZ ;  /* 0x000000ff002a7202 */ /* 0x000fe40000000f00 */
[----:B------:R-:W-:Y:S01]  /*0fe0*/  @P3 CS2R R62, SRZ ;  /* 0x00000000003e3805 */ /* 0x000fe2000001ff00 */
[----:B------:R0:W5:Y:S01]  /*0ff0*/  @P0 LDG.E.128 R4, desc[UR6][R44.64] ;  /* 0x000000062c040981 */ /* 0x000162000c1e1d00 */
[----:B------:R-:W-:-:S02]  /*1000*/  @P0 MOV R47, RZ ;  /* 0x000000ff002f0202 */ /* 0x000fc40000000f00 */
[----:B-1----:R-:W-:Y:S02]  /*1010*/  CS2R R40, SRZ ;  /* 0x0000000000287805 */ /* 0x002fe4000001ff00 */
[----:B------:R-:W-:Y:S02]  /*1020*/  @P3 CS2R R60, SRZ ;  /* 0x00000000003c3805 */ /* 0x000fe4000001ff00 */
[----:B------:R-:W-:Y:S02]  /*1030*/  @P1 MOV R43, RZ ;  /* 0x000000ff002b1202 */ /* 0x000fe40000000f00 */
[----:B------:R-:W-:Y:S02]  /*1040*/  @P2 MOV R39, RZ ;  /* 0x000000ff00272202 */ /* 0x000fe40000000f00 */
[----:B0-----:R-:W-:-:S07]  /*1050*/  CS2R R44, SRZ ;  /* 0x00000000002c7805 */ /* 0x001fce000001ff00 */
.L_x_10603:
[----:B------:R-:W-:Y:S05]  /*1060*/  BSYNC.RECONVERGENT B0 ;  /* 0x0000000000007941 */ /* 0x000fea0003800200 */
.L_x_10600:
        /* <DEDUP_REMOVED lines=23> */
.L_x_10641:
        /* <DEDUP_REMOVED lines=36> */
.L_x_10608:
[--C-:B-----5:R-:W-:Y:S02]  /*1420*/  HADD2.F32 R73, -RZ, R76.reuse.H0_H0 ;  /* 0x2000004cff497230 */ /* 0x120fe40000004100 */
[----:B------:R-:W-:Y:S02]  /*1430*/  HADD2.F32 R76, -RZ, R76.H1_H1 ;  /* 0x3000004cff4c7230 */ /* 0x000fe40000004100 */
[--C-:B------:R-:W-:Y:S02]  /*1440*/  HADD2.F32 R75, -RZ, R77.reuse.H0_H0 ;  /* 0x2000004dff4b7230 */ /* 0x100fe40000004100 */
[----:B------:R-:W-:Y:S01]  /*1450*/  FADD.FTZ R72, R64, R73 ;  /* 0x0000004940487221 */ /* 0x000fe20000010000 */
[----:B------:R-:W-:Y:S02]  /*1460*/  HADD2.F32 R0, -RZ, R77.H1_H1 ;  /* 0x3000004dff007230 */ /* 0x000fe40000004100 */
[----:B------:R-:W-:Y:S01]  /*1470*/  FADD.FTZ R73, R65, R76 ;  /* 0x0000004c41497221 */ /* 0x000fe20000010000 */
[----:B------:R-:W-:-:S02]  /*1480*/  HADD2.F32 R77, -RZ, R78.H0_H0 ;  /* 0x2000004eff4d7230 */ /* 0x000fc40000004100 */
[----:B------:R-:W-:Y:S01]  /*1490*/  FADD.FTZ R74, R66, R75 ;  /* 0x0000004b424a7221 */ /* 0x000fe20000010000 */
[----:B------:R-:W-:Y:S02]  /*14a0*/  HADD2.F32 R78, -RZ, R78.H1_H1 ;  /* 0x3000004eff4e7230 */ /* 0x000fe40000004100 */
[----:B------:R-:W-:Y:S01]  /*14b0*/  FADD.FTZ R75, R67, R0 ;  /* 0x00000000434b7221 */ /* 0x000fe20000010000 */
[--C-:B------:R-:W-:Y:S02]  /*14c0*/  HADD2.F32 R105, -RZ, R79.reuse.H0_H0 ;  /* 0x2000004fff697230 */ /* 0x100fe40000004100 */
[----:B------:R-:W-:Y:S01]  /*14d0*/  FADD.FTZ R76, R68, R77 ;  /* 0x0000004d444c7221 */ /* 0x000fe20000010000 */
[----:B------:R-:W-:Y:S02]  /*14e0*/  HADD2.F32 R104, -RZ, R79.H1_H1 ;  /* 0x3000004fff687230 */ /* 0x000fe40000004100 */
[----:B------:R-:W-:Y:S01]  /*14f0*/  FADD.FTZ R77, R69, R78 ;  /* 0x0000004e454d7221 */ /* 0x000fe20000010000 */
[----:B------:R-:W-:-:S02]  /*1500*/  FADD.FTZ R78, R70, R105 ;  /* 0x00000069464e7221 */ /* 0x000fc40000010000 */
[----:B------:R-:W-:Y:S01]  /*1510*/  FADD.FTZ R79, R71, R104 ;  /* 0x00000068474f7221 */ /* 0x000fe20000010000 */
[----:B------:R-:W-:Y:S06]  /*1520*/  BRA `(.L_x_10609) ;  /* 0x0000000000f07947 */ /* 0x000fec0003800000 */
.L_x_10607:
        /* <DEDUP_REMOVED lines=8> */
[----:B------:R-:W-:Y:S01]  /*15b0*/  FADD.FTZ R72, R75, R72 ;  /* 0x000000484b487221 */ /* 0x000fe20000010000 */
[----:B------:R-:W-:-:S02]  /*15c0*/  HADD2.F32 R0, -RZ, R77.H1_H1 ;  /* 0x3000004dff007230 */ /* 0x000fc40000004100 */
[----:B------:R-:W-:Y:S01]  /*15d0*/  FADD.FTZ R73, R76, R73 ;  /* 0x000000494c497221 */ /* 0x000fe20000010000 */
[--C-:B------:R-:W-:Y:S02]  /*15e0*/  HADD2.F32 R107, -RZ, R78.reuse.H0_H0 ;  /* 0x2000004eff6b7230 */ /* 0x100fe40000004100 */
[----:B------:R-:W-:Y:S02]  /*15f0*/  HADD2.F32 R104, -RZ, R78.H1_H1 ;  /* 0x3000004eff687230 */ /* 0x000fe40000004100 */
[--C-:B------:R-:W-:Y:S02]  /*1600*/  HADD2.F32 R111, -RZ, R79.reuse.H0_H0 ;  /* 0x2000004fff6f7230 */ /* 0x100fe40000004100 */
[----:B------:R-:W-:Y:S02]  /*1610*/  HADD2.F32 R106, -RZ, R79.H1_H1 ;  /* 0x3000004fff6a7230 */ /* 0x000fe40000004100 */
[--C-:B------:R-:W-:Y:S02]  /*1620*/  HADD2.F32 R74, -RZ, R121.reuse.H0_H0 ;  /* 0x20000079ff4a7230 */ /* 0x100fe40000004100 */
[----:B------:R-:W-:-:S02]  /*1630*/  HADD2.F32 R75, -RZ, R121.H1_H1 ;  /* 0x30000079ff4b7230 */ /* 0x000fc40000004100 */
[--C-:B------:R-:W-:Y:S02]  /*1640*/  HADD2.F32 R76, -RZ, R122.reuse.H0_H0 ;  /* 0x2000007aff4c7230 */ /* 0x100fe40000004100 */
        /* <DEDUP_REMOVED lines=10> */
.L_x_10610:
[--C-:B-----5:R-:W-:Y:S02]  /*16f0*/  HADD2.F32 R0, -RZ, R76.reuse.H0_H0 ;  /* 0x2000004cff007230 */ /* 0x120fe40000004100 */
[--C-:B------:R-:W-:Y:S02]  /*1700*/  HADD2.F32 R72, -RZ, R77.reuse.H0_H0 ;  /* 0x2000004dff487230 */ /* 0x100fe40000004100 */
[----:B------:R-:W-:Y:S02]  /*1710*/  HADD2.F32 R74, -RZ, R77.H1_H1 ;  /* 0x3000004dff4a7230 */ /* 0x000fe40000004100 */
[----:B------:R-:W-:Y:S02]  /*1720*/  HADD2.F32 R76, -RZ, R76.H1_H1 ;  /* 0x3000004cff4c7230 */ /* 0x000fe40000004100 */
[----:B------:R-:W-:Y:S02]  /*1730*/  HADD2.F32 R75, -RZ, R120.H1_H1 ;  /* 0x30000078ff4b7230 */ /* 0x000fe40000004100 */
[----:B------:R-:W-:-:S02]  /*1740*/  HADD2.F32 R77, -RZ, R121.H0_H0 ;  /* 0x20000079ff4d7230 */ /* 0x000fc40000004100 */
[----:B------:R-:W-:Y:S02]  /*1750*/  HADD2.F32 R73, -RZ, R120.H0_H0 ;  /* 0x20000078ff497230 */ /* 0x000fe40000004100 */
[----:B------:R-:W-:Y:S01]  /*1760*/  FADD.FTZ R76, R76, R75 ;  /* 0x0000004b4c4c7221 */ /* 0x000fe20000010000 */
[--C-:B------:R-:W-:Y:S02]  /*1770*/  HADD2.F32 R104, -RZ, R78.reuse.H0_H0 ;  /* 0x2000004eff687230 */ /* 0x100fe40000004100 */
[----:B------:R-:W-:Y:S01]  /*1780*/  FADD.FTZ R77, R72, R77 ;  /* 0x0000004d484d7221 */ /* 0x000fe20000010000 */
[--C-:B------:R-:W-:Y:S02]  /*1790*/  HADD2.F32 R106, -RZ, R79.reuse.H0_H0 ;  /* 0x2000004fff6a7230 */ /* 0x100fe40000004100 */
[----:B------:R-:W-:Y:S01]  /*17a0*/  FADD.FTZ R73, R0, R73 ;  /* 0x0000004900497221 */ /* 0x000fe20000010000 */
[----:B------:R-:W-:Y:S02]  /*17b0*/  HADD2.F32 R111, -RZ, R79.H1_H1 ;  /* 0x3000004fff6f7230 */ /* 0x000fe40000004100 */
[----:B------:R-:W-:-:S02]  /*17c0*/  HADD2.F32 R78, -RZ, R78.H1_H1 ;  /* 0x3000004eff4e7230 */ /* 0x000fc40000004100 */
[--C-:B------:R-:W-:Y:S02]  /*17d0*/  HADD2.F32 R79, -RZ, R122.reuse.H0_H0 ;  /* 0x2000007aff4f7230 */ /* 0x100fe40000004100 */
[----:B------:R-:W-:Y:S02]  /*17e0*/  HADD2.F32 R105, -RZ, R122.H1_H1 ;  /* 0x3000007aff697230 */ /* 0x000fe40000004100 */
[----:B------:R-:W-:Y:S02]  /*17f0*/  HADD2.F32 R75, -RZ, R121.H1_H1 ;  /* 0x30000079ff4b7230 */ /* 0x000fe40000004100 */
[----:B------:R-:W-:Y:S01]  /*1800*/  FADD.FTZ R79, R104, R79 ;  /* 0x0000004f684f7221 */ /* 0x000fe20000010000 */
[--C-:B------:R-:W-:Y:S02]  /*1810*/  HADD2.F32 R107, -RZ, R123.reuse.H0_H0 ;  /* 0x2000007bff6b7230 */ /* 0x100fe40000004100 */
[----:B------:R-:W-:Y:S01]  /*1820*/  FADD.FTZ R78, R78, R105 ;  /* 0x000000694e4e7221 */ /* 0x000fe20000010000 */
[----:B------:R-:W-:-:S02]  /*1830*/  HADD2.F32 R72, -RZ, R123.H1_H1 ;  /* 0x3000007bff487230 */ /* 0x000fc40000004100 */
        /* <DEDUP_REMOVED lines=11> */
.L_x_10609:
[----:B------:R-:W0:Y:S01]  /*18f0*/  LDC.64 R104, c[0x0][0x3a8] ;  /* 0x0000ea00ff687b82 */ /* 0x000e220000000a00 */
[C---:B------:R-:W-:Y:S01]  /*1900*/  IADD3 R0, PT, PT, R110.reuse, 0x80, RZ ;  /* 0x000000806e007810 */ /* 0x040fe20007ffe0ff */
[----:B0-----:R-:W-:-:S05]  /*1910*/  IMAD.WIDE.U32 R104, R110, 0x20, R104 ;  /* 0x000000206e687825 */ /* 0x001fca00078e0068 */
[----:B------:R0:W-:Y:S04]  /*1920*/  STG.E.128 desc[UR6][R104.64], R72 ;  /* 0x0000004868007986 */ /* 0x0001e8000c101d06 */
[----:B------:R0:W-:Y:S02]  /*1930*/  STG.E.128 desc[UR6][R104.64+0x10], R76 ;  /* 0x0000104c68007986 */ /* 0x0001e4000c101d06 */
.L_x_10606:
[----:B--234-:R-:W-:Y:S05]  /*1940*/  BSYNC.RECONVERGENT B0 ;  /* 0x0000000000007941 */ /* 0x01cfea0003800200 */
.L_x_10605:
        /* <DEDUP_REMOVED lines=19> */
[--C-:B-1---5:R-:W-:Y:S02]  /*1a80*/  HADD2.F32 R80, -RZ, R84.reuse.H0_H0 ;  /* 0x20000054ff507230 */ /* 0x122fe40000004100 */
[----:B------:R-:W-:Y:S02]  /*1a90*/  HADD2.F32 R84, -RZ, R84.H1_H1 ;  /* 0x30000054ff547230 */ /* 0x000fe40000004100 */
[--C-:B------:R-:W-:Y:S02]  /*1aa0*/  HADD2.F32 R83, -RZ, R120.reuse.H1_H1 ;  /* 0x30000078ff537230 */ /* 0x100fe40000004100 */
[----:B------:R-:W-:Y:S02]  /*1ab0*/  HADD2.F32 R82, -RZ, R85.H0_H0 ;  /* 0x20000055ff527230 */ /* 0x000fe40000004100 */
[----:B------:R-:W-:Y:S02]  /*1ac0*/  HADD2.F32 R111, -RZ, R121.H0_H0 ;  /* 0x20000079ff6f7230 */ /* 0x000fe40000004100 */
[----:B------:R-:W-:Y:S01]  /*1ad0*/  FADD.FTZ R84, R83, R84 ;  /* 0x0000005453547221 */ /* 0x000fe20000010000 */
[----:B------:R-:W-:-:S02]  /*1ae0*/  HADD2.F32 R81, -RZ, R120.H0_H0 ;  /* 0x20000078ff517230 */ /* 0x000fc40000004100 */
[--C-:B0-----:R-:W-:Y:S02]  /*1af0*/  HADD2.F32 R104, -RZ, R86.reuse.H0_H0 ;  /* 0x20000056ff687230 */ /* 0x101fe40000004100 */
[----:B------:R-:W-:Y:S01]  /*1b00*/  FADD.FTZ R83, R111, R82 ;  /* 0x000000526f537221 */ /* 0x000fe20000010000 */
[----:B------:R-:W-:Y:S02]  /*1b10*/  HADD2.F32 R105, -RZ, R86.H1_H1 ;  /* 0x30000056ff697230 */ /* 0x000fe40000004100 */
[----:B------:R-:W-:Y:S01]  /*1b20*/  FADD.FTZ R81, R81, R80 ;  /* 0x0000005051517221 */ /* 0x000fe20000010000 */
[----:B------:R-:W-:Y:S02]  /*1b30*/  HADD2.F32 R85, -RZ, R85.H1_H1 ;  /* 0x30000055ff557230 */ /* 0x000fe40000004100 */
[--C-:B------:R-:W-:Y:S02]  /*1b40*/  HADD2.F32 R106, -RZ, R87.reuse.H0_H0 ;  /* 0x20000057ff6a7230 */ /* 0x100fe40000004100 */
[----:B------:R-:W-:-:S02]  /*1b50*/  HADD2.F32 R107, -RZ, R87.H1_H1 ;  /* 0x30000057ff6b7230 */ /* 0x000fc40000004100 */
[----:B------:R-:W-:Y:S02]  /*1b60*/  HADD2.F32 R86, -RZ, R121.H1_H1 ;  /* 0x30000079ff567230 */ /* 0x000fe40000004100 */
[--C-:B------:R-:W-:Y:S02]  /*1b70*/  HADD2.F32 R87, -RZ, R122.reuse.H0_H0 ;  /* 0x2000007aff577230 */ /* 0x100fe40000004100 */
[--C-:B------:R-:W-:Y:S02]  /*1b80*/  HADD2.F32 R111, -RZ, R123.reuse.H0_H0 ;  /* 0x2000007bff6f7230 */ /* 0x100fe40000004100 */
[----:B------:R-:W-:Y:S01]  /*1b90*/  FADD.FTZ R86, R86, R85 ;  /* 0x0000005556567221 */ /* 0x000fe20000010000 */
[----:B------:R-:W-:Y:S02]  /*1ba0*/  HADD2.F32 R80, -RZ, R122.H1_H1 ;  /* 0x3000007aff507230 */ /* 0x000fe40000004100 */
        /* <DEDUP_REMOVED lines=14> */
.L_x_10614:
[--C-:B-1---5:R-:W-:Y:S02]  /*1c90*/  HADD2.F32 R82, -RZ, R85.reuse.H0_H0 ;  /* 0x20000055ff527230 */ /* 0x122fe40000004100 */
[----:B0-----:R-:W-:Y:S02]  /*1ca0*/  HADD2.F32 R104, -RZ, R85.H1_H1 ;  /* 0x30000055ff687230 */ /* 0x001fe40000004100 */
[----:B------:R-:W-:Y:S02]  /*1cb0*/  HADD2.F32 R85, -RZ, R121.H0_H0 ;  /* 0x20000079ff557230 */ /* 0x000fe40000004100 */
[----:B------:R-:W-:Y:S02]  /*1cc0*/  HADD2.F32 R80, -RZ, R84.H0_H0 ;  /* 0x20000054ff507230 */ /* 0x000fe40000004100 */
[----:B------:R-:W-:Y:S02]  /*1cd0*/  HADD2.F32 R81, -RZ, R120.H0_H0 ;  /* 0x20000078ff517230 */ /* 0x000fe40000004100 */
[----:B------:R-:W-:Y:S01]  /*1ce0*/  FADD.FTZ R82, R85, R82 ;  /* 0x0000005255527221 */ /* 0x000fe20000010000 */
[----:B------:R-:W-:-:S02]  /*1cf0*/  HADD2.F32 R84, -RZ, R84.H1_H1 ;  /* 0x30000054ff547230 */ /* 0x000fc40000004100 */
[----:B------:R-:W-:Y:S02]  /*1d00*/  HADD2.F32 R83, -RZ, R120.H1_H1 ;  /* 0x30000078ff537230 */ /* 0x000fe40000004100 */
[----:B------:R-:W-:Y:S01]  /*1d10*/  FADD.FTZ R80, R81, R80 ;  /* 0x0000005051507221 */ /* 0x000fe20000010000 */
[--C-:B------:R-:W-:Y:S02]  /*1d20*/  HADD2.F32 R105, -RZ, R86.reuse.H0_H0 ;  /* 0x20000056ff697230 */ /* 0x100fe40000004100 */
[----:B------:R-:W-:Y:S02]  /*1d30*/  HADD2.F32 R86, -RZ, R86.H1_H1 ;  /* 0x30000056ff567230 */ /* 0x000fe40000004100 */
[----:B------:R-:W-:Y:S01]  /*1d40*/  FADD.FTZ R81, R83, R84 ;  /* 0x0000005453517221 */ /* 0x000fe20000010000 */
[--C-:B------:R-:W-:Y:S02]  /*1d50*/  HADD2.F32 R106, -RZ, R87.reuse.H0_H0 ;  /* 0x20000057ff6a7230 */ /* 0x100fe40000004100 */
[----:B------:R-:W-:-:S02]  /*1d60*/  HADD2.F32 R107, -RZ, R87.H1_H1 ;  /* 0x30000057ff6b7230 */ /* 0x000fc40000004100 */
[--C-:B------:R-:W-:Y:S02]  /*1d70*/  HADD2.F32 R85, -RZ, R122.reuse.H1_H1 ;  /* 0x3000007aff557230 */ /* 0x100fe40000004100 */
[----:B------:R-:W-:Y:S02]  /*1d80*/  HADD2.F32 R87, -RZ, R123.H0_H0 ;  /* 0x2000007bff577230 */ /* 0x000fe40000004100 */
[----:B------:R-:W-:Y:S02]  /*1d90*/  HADD2.F32 R83, -RZ, R121.H1_H1 ;  /* 0x30000079ff537230 */ /* 0x000fe40000004100 */
[----:B------:R-:W-:Y:S01]  /*1da0*/  FADD.FTZ R85, R85, R86 ;  /* 0x0000005655557221 */ /* 0x000fe20000010000 */
[----:B------:R-:W-:Y:S02]  /*1db0*/  HADD2.F32 R84, -RZ, R122.H0_H0 ;  /* 0x2000007aff547230 */ /* 0x000fe40000004100 */
[----:B------:R-:W-:Y:S01]  /*1dc0*/  FADD.FTZ R86, R87, R106 ;  /* 0x0000006a57567221 */ /* 0x000fe20000010000 */
[----:B------:R-:W-:-:S02]  /*1dd0*/  HADD2.F32 R112, -RZ, R123.H1_H1 ;  /* 0x3000007bff707230 */ /* 0x000fc40000004100 */
[----:B------:R-:W-:Y:S01]  /*1de0*/  FADD.FTZ R83, R83, R104 ;  /* 0x0000006853537221 */ /* 0x000fe20000010000 */
[----:B------:R-:W-:Y:S02]  /*1df0*/  FADD.FTZ R84, R84, R105 ;  /* 0x0000006954547221 */ /* 0x000fe40000010000 */
[----:B------:R-:W-:Y:S01]  /*1e00*/  FADD.FTZ R87, R112, R107 ;  /* 0x0000006b70577221 */ /* 0x000fe20000010000 */
[----:B------:R-:W-:Y:S06]  /*1e10*/  BRA `(.L_x_10615) ;  /* 0x0000000000687947 */ /* 0x000fec0003800000 */
.L_x_10613:
[----:B------:R-:W-:Y:S05]  /*1e20*/  @!P1 BRA `(.L_x_10616) ;  /* 0x0000000000449947 */ /* 0x000fea0003800000 */
[--C-:B-1---5:R-:W-:Y:S02]  /*1e30*/  HADD2.F32 R81, -RZ, R84.reuse.H0_H0 ;  /* 0x20000054ff517230 */ /* 0x122fe40000004100 */
[----:B------:R-:W-:Y:S02]  /*1e40*/  HADD2.F32 R84, -RZ, R84.H1_H1 ;  /* 0x30000054ff547230 */ /* 0x000fe40000004100 */
[--C-:B------:R-:W-:Y:S02]  /*1e50*/  HADD2.F32 R83, -RZ, R85.reuse.H0_H0 ;  /* 0x20000055ff537230 */ /* 0x100fe40000004100 */
[----:B------:R-:W-:Y:S01]  /*1e60*/  FADD.FTZ R80, R64, R81 ;  /* 0x0000005140507221 */ /* 0x000fe20000010000 */
[----:B0-----:R-:W-:Y:S02]  /*1e70*/  HADD2.F32 R104, -RZ, R85.H1_H1 ;  /* 0x30000055ff687230 */ /* 0x001fe40000004100 */
        /* <DEDUP_REMOVED lines=12> */
.L_x_10616:
[--C-:B-1---5:R-:W-:Y:S02]  /*1f40*/  HADD2.F32 R80, -RZ, R84.reuse.H0_H0 ;  /* 0x20000054ff507230 */ /* 0x122fe40000004100 */
[----:B------:R-:W-:Y:S02]  /*1f50*/  HADD2.F32 R81, -RZ, R84.H1_H1 ;  /* 0x30000054ff517230 */ /* 0x000fe40000004100 */
[--C-:B------:R-:W-:Y:S02]  /*1f60*/  HADD2.F32 R82, -RZ, R85.reuse.H0_H0 ;  /* 0x20000055ff527230 */ /* 0x100fe40000004100 */
[----:B------:R-:W-:Y:S02]  /*1f70*/  HADD2.F32 R83, -RZ, R85.H1_H1 ;  /* 0x30000055ff537230 */ /* 0x000fe40000004100 */
[--C-:B------:R-:W-:Y:S02]  /*1f80*/  HADD2.F32 R84, -RZ, R86.reuse.H0_H0 ;  /* 0x20000056ff547230 */ /* 0x100fe40000004100 */
[----:B------:R-:W-:-:S02]  /*1f90*/  HADD2.F32 R85, -RZ, R86.H1_H1 ;  /* 0x30000056ff557230 */ /* 0x000fc40000004100 */
[--C-:B------:R-:W-:Y:S02]  /*1fa0*/  HADD2.F32 R86, -RZ, R87.reuse.H0_H0 ;  /* 0x20000057ff567230 */ /* 0x100fe40000004100 */
[----:B------:R-:W-:-:S07]  /*1fb0*/  HADD2.F32 R87, -RZ, R87.H1_H1 ;  /* 0x30000057ff577230 */ /* 0x000fce0000004100 */
.L_x_10615:
[----:B0-----:R-:W0:Y:S02]  /*1fc0*/  LDC.64 R104, c[0x0][0x3a8] ;  /* 0x0000ea00ff687b82 */ /* 0x001e240000000a00 */
[C---:B0-----:R-:W-:Y:S01]  /*1fd0*/  IMAD.WIDE.U32 R104, R0.reuse, 0x20, R104 ;  /* 0x0000002000687825 */ /* 0x041fe200078e0068 */
[----:B------:R-:W-:-:S04]  /*1fe0*/  IADD3 R0, PT, PT, R0, 0x80, RZ ;  /* 0x0000008000007810 */ /* 0x000fc80007ffe0ff */
[----:B------:R1:W-:Y:S04]  /*1ff0*/  STG.E.128 desc[UR6][R104.64], R80 ;  /* 0x0000005068007986 */ /* 0x0003e8000c101d06 */
[----:B------:R1:W-:Y:S02]  /*2000*/  STG.E.128 desc[UR6][R104.64+0x10], R84 ;  /* 0x0000105468007986 */ /* 0x0003e4000c101d06 */
.L_x_10612:
[----:B------:R-:W-:Y:S05]  /*2010*/  BSYNC.RECONVERGENT B0 ;  /* 0x0000000000007941 */ /* 0x000fea0003800200 */
.L_x_10611:
        /* <DEDUP_REMOVED lines=19> */
[--C-:B--2--5:R-:W-:Y:S02]  /*2150*/  HADD2.F32 R88, -RZ, R92.reuse.H0_H0 ;  /* 0x2000005cff587230 */ /* 0x124fe40000004100 */
[----:B------:R-:W-:Y:S02]  /*2160*/  HADD2.F32 R92, -RZ, R92.H1_H1 ;  /* 0x3000005cff5c7230 */ /* 0x000fe40000004100 */
[--C-:B------:R-:W-:Y:S02]  /*2170*/  HADD2.F32 R91, -RZ, R120.reuse.H1_H1 ;  /* 0x30000078ff5b7230 */ /* 0x100fe40000004100 */
[----:B------:R-:W-:Y:S02]  /*2180*/  HADD2.F32 R90, -RZ, R93.H0_H0 ;  /* 0x2000005dff5a7230 */ /* 0x000fe40000004100 */
[----:B------:R-:W-:Y:S02]  /*2190*/  HADD2.F32 R111, -RZ, R121.H0_H0 ;  /* 0x20000079ff6f7230 */ /* 0x000fe40000004100 */
[----:B------:R-:W-:Y:S01]  /*21a0*/  FADD.FTZ R92, R91, R92 ;  /* 0x0000005c5b5c7221 */ /* 0x000fe20000010000 */
[----:B------:R-:W-:-:S02]  /*21b0*/  HADD2.F32 R89, -RZ, R120.H0_H0 ;  /* 0x20000078ff597230 */ /* 0x000fc40000004100 */
[--C-:B------:R-:W-:Y:S02]  /*21c0*/  HADD2.F32 R104, -RZ, R94.reuse.H0_H0 ;  /* 0x2000005eff687230 */ /* 0x100fe40000004100 */
        /* <DEDUP_REMOVED lines=25> */
.L_x_10620:
[--C-:B--2--5:R-:W-:Y:S02]  /*2360*/  HADD2.F32 R90, -RZ, R93.reuse.H0_H0 ;  /* 0x2000005dff5a7230 */ /* 0x124fe40000004100 */
[----:B------:R-:W-:Y:S02]  /*2370*/  HADD2.F32 R104, -RZ, R93.H1_H1 ;  /* 0x3000005dff687230 */ /* 0x000fe40000004100 */
        /* <DEDUP_REMOVED lines=23> */
.L_x_10619:
[----:B------:R-:W-:Y:S05]  /*24f0*/  @!P1 BRA `(.L_x_10622) ;  /* 0x0000000000449947 */ /* 0x000fea0003800000 */
[--C-:B--2--5:R-:W-:Y:S02]  /*2500*/  HADD2.F32 R89, -RZ, R92.reuse.H0_H0 ;  /* 0x2000005cff597230 */ /* 0x124fe40000004100 */
        /* <DEDUP_REMOVED lines=16> */
.L_x_10622:
[--C-:B--2--5:R-:W-:Y:S02]  /*2610*/  HADD2.F32 R88, -RZ, R92.reuse.H0_H0 ;  /* 0x2000005cff587230 */ /* 0x124fe40000004100 */
[----:B------:R-:W-:Y:S02]  /*2620*/  HADD2.F32 R89, -RZ, R92.H1_H1 ;  /* 0x3000005cff597230 */ /* 0x000fe40000004100 */
[--C-:B------:R-:W-:Y:S02]  /*2630*/  HADD2.F32 R90, -RZ, R93.reuse.H0_H0 ;  /* 0x2000005dff5a7230 */ /* 0x100fe40000004100 */
[----:B------:R-:W-:Y:S02]  /*2640*/  HADD2.F32 R91, -RZ, R93.H1_H1 ;  /* 0x3000005dff5b7230 */ /* 0x000fe40000004100 */
[--C-:B------:R-:W-:Y:S02]  /*2650*/  HADD2.F32 R92, -RZ, R94.reuse.H0_H0 ;  /* 0x2000005eff5c7230 */ /* 0x100fe40000004100 */
[----:B------:R-:W-:-:S02]  /*2660*/  HADD2.F32 R93, -RZ, R94.H1_H1 ;  /* 0x3000005eff5d7230 */ /* 0x000fc40000004100 */
[--C-:B------:R-:W-:Y:S02]  /*2670*/  HADD2.F32 R94, -RZ, R95.reuse.H0_H0 ;  /* 0x2000005fff5e7230 */ /* 0x100fe40000004100 */
[----:B------:R-:W-:-:S07]  /*2680*/  HADD2.F32 R95, -RZ, R95.H1_H1 ;  /* 0x3000005fff5f7230 */ /* 0x000fce0000004100 */
.L_x_10621:
[----:B------:R-:W0:Y:S02]  /*2690*/  LDC.64 R104, c[0x0][0x3a8] ;  /* 0x0000ea00ff687b82 */ /* 0x000e240000000a00 */
[C---:B0-----:R-:W-:Y:S01]  /*26a0*/  IMAD.WIDE.U32 R104, R0.reuse, 0x20, R104 ;  /* 0x0000002000687825 */ /* 0x041fe200078e0068 */
[----:B------:R-:W-:-:S04]  /*26b0*/  IADD3 R0, PT, PT, R0, 0x80, RZ ;  /* 0x0000008000007810 */ /* 0x000fc80007ffe0ff */
[----:B------:R2:W-:Y:S04]  /*26c0*/  STG.E.128 desc[UR6][R104.64], R88 ;  /* 0x0000005868007986 */ /* 0x0005e8000c101d06 */
[----:B------:R2:W-:Y:S02]  /*26d0*/  STG.E.128 desc[UR6][R104.64+0x10], R92 ;  /* 0x0000105c68007986 */ /* 0x0005e4000c101d06 */
.L_x_10618:
[----:B------:R-:W-:Y:S05]  /*26e0*/  BSYNC.RECONVERGENT B0 ;  /* 0x0000000000007941 */ /* 0x000fea0003800200 */
.L_x_10617:
        /* <DEDUP_REMOVED lines=19> */
[--C-:B---3-5:R-:W-:Y:S02]  /*2820*/  HADD2.F32 R96, -RZ, R100.reuse.H0_H0 ;  /* 0x20000064ff607230 */ /* 0x128fe40000004100 */
[----:B------:R-:W-:Y:S02]  /*2830*/  HADD2.F32 R100, -RZ, R100.H1_H1 ;  /* 0x30000064ff647230 */ /* 0x000fe40000004100 */
[--C-:B------:R-:W-:Y:S02]  /*2840*/  HADD2.F32 R99, -RZ, R120.reuse.H1_H1 ;  /* 0x30000078ff637230 */ /* 0x100fe40000004100 */
[----:B------:R-:W-:Y:S02]  /*2850*/  HADD2.F32 R98, -RZ, R101.H0_H0 ;  /* 0x20000065ff627230 */ /* 0x000fe40000004100 */
[----:B------:R-:W-:Y:S02]  /*2860*/  HADD2.F32 R111, -RZ, R121.H0_H0 ;  /* 0x20000079ff6f7230 */ /* 0x000fe40000004100 */
[----:B------:R-:W-:Y:S01]  /*2870*/  FADD.FTZ R100, R99, R100 ;  /* 0x0000006463647221 */ /* 0x000fe20000010000 */
[----:B------:R-:W-:-:S02]  /*2880*/  HADD2.F32 R97, -RZ, R120.H0_H0 ;  /* 0x20000078ff617230 */ /* 0x000fc40000004100 */
[--C-:B-12---:R-:W-:Y:S02]  /*2890*/  HADD2.F32 R104, -RZ, R102.reuse.H0_H0 ;  /* 0x20000066ff687230 */ /* 0x106fe40000004100 */
        /* <DEDUP_REMOVED lines=25> */
.L_x_10626:
[--C-:B---3-5:R-:W-:Y:S02]  /*2a30*/  HADD2.F32 R98, -RZ, R101.reuse.H0_H0 ;  /* 0x20000065ff627230 */ /* 0x128fe40000004100 */
[----:B-12---:R-:W-:Y:S02]  /*2a40*/  HADD2.F32 R104, -RZ, R101.H1_H1 ;  /* 0x30000065ff687230 */ /* 0x006fe40000004100 */
        /* <DEDUP_REMOVED lines=23> */
.L_x_10625:
[----:B------:R-:W-:Y:S05]  /*2bc0*/  @!P1 BRA `(.L_x_10628) ;  /* 0x0000000000449947 */ /* 0x000fea0003800000 */
[--C-:B---3-5:R-:W-:Y:S02]  /*2bd0*/  HADD2.F32 R97, -RZ, R100.reuse.H0_H0 ;  /* 0x20000064ff617230 */ /* 0x128fe40000004100 */
[----:B------:R-:W-:Y:S02]  /*2be0*/  HADD2.F32 R100, -RZ, R100.H1_H1 ;  /* 0x30000064ff647230 */ /* 0x000fe40000004100 */
[--C-:B------:R-:W-:Y:S02]  /*2bf0*/  HADD2.F32 R99, -RZ, R101.reuse.H0_H0 ;  /* 0x20000065ff637230 */ /* 0x100fe40000004100 */
[----:B------:R-:W-:Y:S01]  /*2c00*/  FADD.FTZ R96, R64, R97 ;  /* 0x0000006140607221 */ /* 0x000fe20000010000 */
[----:B-12---:R-:W-:Y:S02]  /*2c10*/  HADD2.F32 R104, -RZ, R101.H1_H1 ;  /* 0x30000065ff687230 */ /* 0x006fe40000004100 */
        /* <DEDUP_REMOVED lines=12> */
.L_x_10628:
[--C-:B---3-5:R-:W-:Y:S02]  /*2ce0*/  HADD2.F32 R96, -RZ, R100.reuse.H0_H0 ;  /* 0x20000064ff607230 */ /* 0x128fe40000004100 */
[----:B------:R-:W-:Y:S02]  /*2cf0*/  HADD2.F32 R97, -RZ, R100.H1_H1 ;  /* 0x30000064ff617230 */ /* 0x000fe40000004100 */
[--C-:B------:R-:W-:Y:S02]  /*2d00*/  HADD2.F32 R98, -RZ, R101.reuse.H0_H0 ;  /* 0x20000065ff627230 */ /* 0x100fe40000004100 */
[----:B------:R-:W-:Y:S02]  /*2d10*/  HADD2.F32 R99, -RZ, R101.H1_H1 ;  /* 0x30000065ff637230 */ /* 0x000fe40000004100 */
[--C-:B------:R-:W-:Y:S02]  /*2d20*/  HADD2.F32 R100, -RZ, R102.reuse.H0_H0 ;  /* 0x20000066ff647230 */ /* 0x100fe40000004100 */
[----:B------:R-:W-:-:S02]  /*2d30*/  HADD2.F32 R101, -RZ, R102.H1_H1 ;  /* 0x30000066ff657230 */ /* 0x000fc40000004100 */
[--C-:B------:R-:W-:Y:S02]  /*2d40*/  HADD2.F32 R102, -RZ, R103.reuse.H0_H0 ;  /* 0x20000067ff667230 */ /* 0x100fe40000004100 */
[----:B------:R-:W-:-:S07]  /*2d50*/  HADD2.F32 R103, -RZ, R103.H1_H1 ;  /* 0x30000067ff677230 */ /* 0x000fce0000004100 */
.L_x_10627:
[----:B-12---:R-:W0:Y:S02]  /*2d60*/  LDC.64 R104, c[0x0][0x3a8] ;  /* 0x0000ea00ff687b82 */ /* 0x006e240000000a00 */
[----:B0-----:R-:W-:-:S05]  /*2d70*/  IMAD.WIDE.U32 R104, R0, 0x20, R104 ;  /* 0x0000002000687825 */ /* 0x001fca00078e0068 */
[----:B------:R3:W-:Y:S04]  /*2d80*/  STG.E.128 desc[UR6][R104.64], R96 ;  /* 0x0000006068007986 */ /* 0x0007e8000c101d06 */
[----:B------:R3:W-:Y:S02]  /*2d90*/  STG.E.128 desc[UR6][R104.64+0x10], R100 ;  /* 0x0000106468007986 */ /* 0x0007e4000c101d06 */
.L_x_10624:
[----:B------:R-:W-:Y:S05]  /*2da0*/  BSYNC.RECONVERGENT B0 ;  /* 0x0000000000007941 */ /* 0x000fea0003800200 */
.L_x_10623:
[----:B------:R-:W-:Y:S01]  /*2db0*/  FADD.FTZ R0, RZ, R72 ;  /* 0x00000048ff007221 */ /* 0x000fe20000010000 */
[C---:B------:R-:W-:Y:S01]  /*2dc0*/  ISETP.GE.U32.AND P0, PT, R3.reuse, 0x80, PT ;  /* 0x000000800300780c */ /* 0x040fe20003f06070 */
[----:B------:R-:W-:Y:S01]  /*2dd0*/  BSSY.RECONVERGENT B0, `(.L_x_10629) ;  /* 0x0000087000007945 */ /* 0x000fe20003800200 */
[----:B------:R-:W-:Y:S01]  /*2de0*/  ISETP.GT.U32.AND P6, PT, R3, 0xff, PT ;  /* 0x000000ff0300780c */ /* 0x000fe20003fc4070 */
[----:B0123--:R-:W-:Y:S01]  /*2df0*/  FADD.FTZ R105, R73, R0 ;  /* 0x0000000049697221 */ /* 0x00ffe20000010000 */
        /* <DEDUP_REMOVED lines=132> */
.L_x_10630:
[----:B------:R-:W-:Y:S05]  /*3640*/  BSYNC.RECONVERGENT B0 ;  /* 0x0000000000007941 */ /* 0x000fea0003800200 */
.L_x_10629:
        /* <DEDUP_REMOVED lines=12> */
.L_x_10632:
[----:B------:R-:W-:Y:S05]  /*3710*/  BSYNC.RECONVERGENT B0 ;  /* 0x0000000000007941 */ /* 0x000fea0003800200 */
.L_x_10631:
        /* <DEDUP_REMOVED lines=35> */
[----:B------:R-:W-:-:S03]  /*3950*/  FMUL.FTZ R104, R104, R125 ;  /* 0x0000007d68687220 */ /* 0x000fc60000410000 */
[----:B------:R-:W1:Y:S01]  /*3960*/  SHFL.IDX PT, R113, R113, RZ, 0x1f ;  /* 0x00001fff71717589 */ /* 0x000e6200000e0000 */
[----:B------:R-:W-:Y:S01]  /*3970*/  FFMA.FTZ R111, R112, R104, R105 ;  /* 0x00000068706f7223 */ /* 0x000fe20000010069 */
[----:B------:R-:W2:Y:S05]  /*3980*/  @!P1 LDC.64 R106, c[0x0][0x3c8] ;  /* 0x0000f200ff6a9b82 */ /* 0x000eaa0000000a00 */
[----:B------:R-:W0:Y:S03]  /*3990*/  SHFL.IDX PT, R111, R111, RZ, 0x1f ;  /* 0x00001fff6f6f7589 */ /* 0x000e2600000e0000 */
[----:B------:R-:W3:Y:S01]  /*39a0*/  @!P1 LDC.64 R104, c[0x0][0x3c0] ;  /* 0x0000f000ff689b82 */ /* 0x000ee20000000a00 */
[----:B-1----:R-:W-:Y:S01]  /*39b0*/  FMUL.FTZ R112, R113, R113 ;  /* 0x0000007171707220 */ /* 0x002fe20000410000 */
[----:B--2---:R-:W-:-:S04]  /*39c0*/  @!P1 IMAD.WIDE R106, R2, 0x4, R106 ;  /* 0x00000004026a9825 */ /* 0x004fc800078e026a */
[----:B------:R-:W-:Y:S01]  /*39d0*/  FSEL R115, R112, RZ, P5 ;  /* 0x000000ff70737208 */ /* 0x000fe20002800000 */
[----:B0-----:R-:W-:Y:S01]  /*39e0*/  FFMA.FTZ R112, R111, UR13, R114 ;  /* 0x0000000d6f707c23 */ /* 0x001fe20008010072 */
[----:B------:R-:W-:Y:S01]  /*39f0*/  FSEL R111, R113, RZ, !P5 ;  /* 0x000000ff716f7208 */ /* 0x000fe20006800000 */
[----:B---3--:R-:W-:-:S04]  /*3a00*/  @!P1 IMAD.WIDE R104, R2, 0x4, R104 ;  /* 0x0000000402689825 */ /* 0x008fc800078e0268 */
[----:B------:R-:W-:Y:S01]  /*3a10*/  FADD.FTZ R112, R112, R115 ;  /* 0x0000007370707221 */ /* 0x000fe20000010000 */
[----:B------:R0:W-:Y:S05]  /*3a20*/  @!P1 STG.E desc[UR6][R104.64], R113 ;  /* 0x0000007168009986 */ /* 0x0001ea000c101906 */
        /* <DEDUP_REMOVED lines=11> */
[C---:B------:R-:W-:Y:S01]  /*3ae0*/  FFMA.FTZ R104, R105.reuse, R104, R106 ;  /* 0x0000006869687223 */ /* 0x040fe2000001006a */
[----:B------:R-:W-:Y:S02]  /*3af0*/  HADD2.F32 R113, -RZ, R119.H1_H1 ;  /* 0x30000077ff717230 */ /* 0x000fe40000004100 */
[----:B------:R-:W-:Y:S02]  /*3b00*/  HADD2.F32 R115, -RZ, R35.H1_H1 ;  /* 0x30000023ff737230 */ /* 0x000fe40000004100 */
[----:B------:R-:W-:Y:S01]  /*3b10*/  FFMA.FTZ R127, R105, R114, R127 ;  /* 0x00000072697f7223 */ /* 0x000fe2000001007f */
[----:B------:R-:W-:Y:S01]  /*3b20*/  FADD.FTZ R105, R76, -R111 ;  /* 0x8000006f4c697221 */ /* 0x000fe20000010000 */
[----:B------:R-:W-:Y:S02]  /*3b30*/  HADD2.F32 R106, -RZ, R118.H0_H0 ;  /* 0x20000076ff6a7230 */ /* 0x000fe40000004100 */
[----:B------:R-:W-:Y:S01]  /*3b40*/  FFMA.FTZ R107, R124, R113, R115 ;  /* 0x000000717c6b7223 */ /* 0x000fe20000010073 */
[----:B------:R-:W-:-:S02]  /*3b50*/  HADD2.F32 R114, -RZ, R34.H0_H0 ;  /* 0x20000022ff727230 */ /* 0x000fc40000004100 */
[----:B------:R-:W-:Y:S01]  /*3b60*/  FADD.FTZ R115, R77, -R111 ;  /* 0x8000006f4d737221 */ /* 0x000fe20000010000 */
[----:B------:R-:W-:Y:S02]  /*3b70*/  HADD2.F32 R126, -RZ, R6.H0_H0 ;  /* 0x20000006ff7e7230 */ /* 0x000fe40000004100 */
[C---:B------:R-:W-:Y:S01]  /*3b80*/  FMUL.FTZ R105, R112.reuse, R105 ;  /* 0x0000006970697220 */ /* 0x040fe20000410000 */
[----:B------:R-:W-:Y:S02]  /*3b90*/  HADD2.F32 R113, -RZ, R46.H0_H0 ;  /* 0x2000002eff717230 */ /* 0x000fe40000004100 */
[----:B------:R-:W-:Y:S01]  /*3ba0*/  FMUL.FTZ R125, R112, R115 ;  /* 0x00000073707d7220 */ /* 0x000fe20000410000 */
[----:B------:R-:W-:Y:S02]  /*3bb0*/  HADD2.F32 R128, -RZ, R118.H1_H1 ;  /* 0x30000076ff807230 */ /* 0x000fe40000004100 */
[----:B------:R-:W-:Y:S01]  /*3bc0*/  FFMA.FTZ R106, R105, R106, R114 ;  /* 0x0000006a696a7223 */ /* 0x000fe20000010072 */
[----:B------:R-:W-:-:S02]  /*3bd0*/  HADD2.F32 R130, -RZ, R34.H1_H1 ;  /* 0x30000022ff827230 */ /* 0x000fc40000004100 */
[----:B------:R-:W-:Y:S01]  /*3be0*/  FFMA.FTZ R126, R105, R126, R113 ;  /* 0x0000007e697e7223 */ /* 0x000fe20000010071 */
[--C-:B------:R-:W-:Y:S01]  /*3bf0*/  FADD.FTZ R105, R74, -R111.reuse ;  /* 0x8000006f4a697221 */ /* 0x100fe20000010000 */
[----:B------:R-:W-:Y:S02]  /*3c00*/  HADD2.F32 R129, -RZ, R7.H1_H1 ;  /* 0x30000007ff817230 */ /* 0x000fe40000004100 */
[----:B------:R-:W-:Y:S01]  /*3c10*/  FADD.FTZ R115, R75, -R111 ;  /* 0x8000006f4b737221 */ /* 0x000fe20000010000 */
[----:B------:R-:W-:Y:S01]  /*3c20*/  FFMA.FTZ R139, R125, R128, R130 ;  /* 0x000000807d8b7223 */ /* 0x000fe20000010082 */
[----:B------:R-:W-:Y:S02]  /*3c30*/  HADD2.F32 R131, -RZ, R47.H1_H1 ;  /* 0x3000002fff837230 */ /* 0x000fe40000004100 */
[----:B------:R-:W-:Y:S01]  /*3c40*/  FMUL.FTZ R105, R112, R105 ;  /* 0x0000006970697220 */ /* 0x000fe20000410000 */
[----:B------:R-:W-:Y:S01]  /*3c50*/  HADD2.F32 R114, -RZ, R117.H0_H0 ;  /* 0x20000075ff727230 */ /* 0x000fe20000004100 */
[----:B------:R-:W-:Y:S01]  /*3c60*/  F2FP.F16.F32.PACK_AB R107, R107, R104 ;  /* 0x000000686b6b723e */ /* 0x000fe200000000ff */
[----:B------:R-:W-:-:S02]  /*3c70*/  HADD2.F32 R128, -RZ, R33.H0_H0 ;  /* 0x20000021ff807230 */ /* 0x000fc40000004100 */
[----:B------:R-:W-:Y:S01]  /*3c80*/  FFMA.FTZ R124, R124, R129, R131 ;  /* 0x000000817c7c7223 */ /* 0x000fe20000010083 */
[----:B------:R-:W-:Y:S01]  /*3c90*/  FMUL.FTZ R131, R112, R115 ;  /* 0x0000007370837220 */ /* 0x000fe20000410000 */
[----:B------:R-:W-:Y:S01]  /*3ca0*/  HADD2.F32 R136, -RZ, R6.H1_H1 ;  /* 0x30000006ff887230 */ /* 0x000fe20000004100 */
[----:B------:R-:W-:Y:S01]  /*3cb0*/  F2FP.F16.F32.PACK_AB R106, R139, R106 ;  /* 0x0000006a8b6a723e */ /* 0x000fe200000000ff */
[----:B------:R-:W-:Y:S01]  /*3cc0*/  FFMA.FTZ R135, R105, R114, R128 ;  /* 0x0000007269877223 */ /* 0x000fe20000010080 */
[----:B------:R-:W-:Y:S01]  /*3cd0*/  HADD2.F32 R138, -RZ, R46.H1_H1 ;  /* 0x3000002eff8a7230 */ /* 0x000fe20000004100 */
[----:B------:R-:W0:Y:S01]  /*3ce0*/  LDC.64 R128, c[0x0][0x428] ;  /* 0x00010a00ff807b82 */ /* 0x000e220000000a00 */
[----:B------:R-:W-:Y:S01]  /*3cf0*/  HADD2.F32 R130, -RZ, R5.H0_H0 ;  /* 0x20000005ff827230 */ /* 0x000fe20000004100 */
[----:B------:R-:W-:Y:S01]  /*3d00*/  F2FP.F16.F32.PACK_AB R127, R124, R127 ;  /* 0x0000007f7c7f723e */ /* 0x000fe200000000ff */
[----:B------:R-:W-:Y:S02]  /*3d10*/  HADD2.F32 R113, -RZ, R45.H0_H0 ;  /* 0x2000002dff717230 */ /* 0x000fe40000004100 */
[----:B------:R-:W-:Y:S01]  /*3d20*/  FFMA.FTZ R141, R125, R136, R138 ;  /* 0x000000887d8d7223 */ /* 0x000fe2000001008a */
[----:B------:R-:W-:-:S02]  /*3d30*/  HADD2.F32 R132, -RZ, R117.H1_H1 ;  /* 0x30000075ff847230 */ /* 0x000fc40000004100 */
[----:B------:R-:W-:Y:S01]  /*3d40*/  FADD.FTZ R125, R73, -R111 ;  /* 0x8000006f497d7221 */ /* 0x000fe20000010000 */
[----:B------:R-:W-:Y:S01]  /*3d50*/  HADD2.F32 R134, -RZ, R33.H1_H1 ;  /* 0x30000021ff867230 */ /* 0x000fe20000004100 */
[----:B------:R-:W1:Y:S01]  /*3d60*/  LDC.64 R114, c[0x0][0x430] ;  /* 0x00010c00ff727b82 */ /* 0x000e620000000a00 */
[----:B------:R-:W-:Y:S01]  /*3d70*/  FFMA.FTZ R137, R105, R130, R113 ;  /* 0x0000008269897223 */ /* 0x000fe20000010071 */
[----:B------:R-:W-:Y:S01]  /*3d80*/  FADD.FTZ R105, R72, -R111 ;  /* 0x8000006f48697221 */ /* 0x000fe20000010000 */
[----:B------:R-:W-:Y:S02]  /*3d90*/  HADD2.F32 R144, -RZ, R5.H1_H1 ;  /* 0x30000005ff907230 */ /* 0x000fe40000004100 */
[----:B------:R-:W-:Y:S01]  /*3da0*/  FFMA.FTZ R142, R131, R132, R134 ;  /* 0x00000084838e7223 */ /* 0x000fe20000010086 */
[----:B------:R-:W-:Y:S02]  /*3db0*/  HADD2.F32 R146, -RZ, R45.H1_H1 ;  /* 0x3000002dff927230 */ /* 0x000fe40000004100 */
[----:B------:R-:W-:Y:S01]  /*3dc0*/  FMUL.FTZ R105, R112, R105 ;  /* 0x0000006970697220 */ /* 0x000fe20000410000 */
[----:B------:R-:W-:-:S02]  /*3dd0*/  HADD2.F32 R130, -RZ, R116.H0_H0 ;  /* 0x20000074ff827230 */ /* 0x000fc40000004100 */
[----:B------:R-:W-:Y:S01]  /*3de0*/  FMUL.FTZ R125, R112, R125 ;  /* 0x0000007d707d7220 */ /* 0x000fe20000410000 */
[----:B------:R-:W-:Y:S02]  /*3df0*/  HADD2.F32 R132, -RZ, R32.H0_H0 ;  /* 0x20000020ff847230 */ /* 0x000fe40000004100 */
[----:B------:R-:W-:Y:S01]  /*3e00*/  FFMA.FTZ R144, R131, R144, R146 ;  /* 0x0000009083907223 */ /* 0x000fe20000010092 */
[----:B------:R-:W-:Y:S01]  /*3e10*/  HADD2.F32 R136, -RZ, R116.H1_H1 ;  /* 0x30000074ff887230 */ /* 0x000fe20000004100 */
[----:B------:R-:W-:Y:S01]  /*3e20*/  F2FP.F16.F32.PACK_AB R126, R141, R126 ;  /* 0x0000007e8d7e723e */ /* 0x000fe200000000ff */
        /* <DEDUP_REMOVED lines=8> */
[----:B------:R-:W-:Y:S01]  /*3eb0*/  F2FP.F16.F32.PACK_AB R105, R142, R135 ;  /* 0x000000878e69723e */ /* 0x000fe200000000ff */
[----:B0-----:R-:W-:Y:S01]  /*3ec0*/  IMAD.WIDE.U32 R128, R110, 0x10, R128 ;  /* 0x000000106e807825 */ /* 0x001fe200078e0080 */
[----:B------:R-:W-:-:S03]  /*3ed0*/  F2FP.F16.F32.PACK_AB R104, R131, R130 ;  /* 0x000000828368723e */ /* 0x000fc600000000ff */
[----:B------:R-:W-:Y:S01]  /*3ee0*/  FFMA.FTZ R140, R125, R140, R133 ;  /* 0x0000008c7d8c7223 */ /* 0x000fe20000010085 */
[----:B------:R-:W-:Y:S01]  /*3ef0*/  F2FP.F16.F32.PACK_AB R125, R144, R137 ;  /* 0x00000089907d723e */ /* 0x000fe200000000ff */
[C---:B-1----:R-:W-:Y:S01]  /*3f00*/  IMAD.WIDE.U32 R114, R110.reuse, 0x10, R114 ;  /* 0x000000106e727825 */ /* 0x042fe200078e0072 */
[----:B------:R-:W-:Y:S01]  /*3f10*/  IADD3 R110, PT, PT, R110, 0x80, RZ ;  /* 0x000000806e6e7810 */ /* 0x000fe20007ffe0ff */
[----:B------:R1:W-:Y:S01]  /*3f20*/  STG.E.128 desc[UR6][R128.64], R104 ;  /* 0x0000006880007986 */ /* 0x0003e2000c101d06 */
[----:B------:R-:W-:-:S05]  /*3f30*/  F2FP.F16.F32.PACK_AB R124, R140, R113 ;  /* 0x000000718c7c723e */ /* 0x000fca00000000ff */
[----:B------:R1:W-:Y:S02]  /*3f40*/  STG.E.128 desc[UR6][R114.64], R124 ;  /* 0x0000007c72007986 */ /* 0x0003e4000c101d06 */
.L_x_10634:
[----:B------:R-:W-:Y:S05]  /*3f50*/  BSYNC.RECONVERGENT B0 ;  /* 0x0000000000007941 */ /* 0x000fea0003800200 */
.L_x_10633:
        /* <DEDUP_REMOVED lines=81> */
.L_x_10636:
[----:B------:R-:W-:Y:S05]  /*4470*/  BSYNC.RECONVERGENT B0 ;  /* 0x0000000000007941 */ /* 0x000fea0003800200 */
.L_x_10635:
        /* <DEDUP_REMOVED lines=81> */
.L_x_10638:
[----:B------:R-:W-:Y:S05]  /*4990*/  BSYNC.RECONVERGENT B0 ;  /* 0x0000000000007941 */ /* 0x000fea0003800200 */
.L_x_10637:
        /* <DEDUP_REMOVED lines=10> */
[----:B-----5:R-:W-:Y:S02]  /*4a40*/  HADD2.F32 R104, -RZ, R48.H0_H0 ;  /* 0x20000030ff687230 */ /* 0x020fe40000004100 */
[----:B------:R-:W-:Y:S01]  /*4a50*/  FMUL.FTZ R105, R112, R105 ;  /* 0x0000006970697220 */ /* 0x000fe20000410000 */
[----:B------:R-:W-:-:S02]  /*4a60*/  HADD2.F32 R106, -RZ, R56.H0_H0 ;  /* 0x20000038ff6a7230 */ /* 0x000fc40000004100 */
        /* <DEDUP_REMOVED lines=8> */
[----:B------:R-:W-:Y:S02]  /*4af0*/  HADD2.F32 R112, -RZ, R52.H0_H0 ;  /* 0x20000034ff707230 */ /* 0x000fe40000004100 */
[----:B------:R-:W-:-:S02]  /*4b00*/  HADD2.F32 R104, -RZ, R60.H0_H0 ;  /* 0x2000003cff687230 */ /* 0x000fc40000004100 */
[----:B------:R-:W-:Y:S02]  /*4b10*/  HADD2.F32 R124, -RZ, R48.H1_H1 ;  /* 0x30000030ff7c7230 */ /* 0x000fe40000004100 */
[----:B------:R-:W-:Y:S02]  /*4b20*/  HADD2.F32 R106, -RZ, R56.H1_H1 ;  /* 0x30000038ff6a7230 */ /* 0x000fe40000004100 */
[----:B------:R-:W-:Y:S01]  /*4b30*/  FFMA.FTZ R112, R105, R112, R104 ;  /* 0x0000007069707223 */ /* 0x000fe20000010068 */
[----:B------:R-:W-:Y:S01]  /*4b40*/  HADD2.F32 R126, -RZ, R52.H1_H1 ;  /* 0x30000034ff7e7230 */ /* 0x000fe20000004100 */
[----:B------:R-:W0:Y:S01]  /*4b50*/  LDC.64 R104, c[0x0][0x430] ;  /* 0x00010c00ff687b82 */ /* 0x000e220000000a00 */
[----:B------:R-:W-:Y:S02]  /*4b60*/  HADD2.F32 R125, -RZ, R60.H1_H1 ;  /* 0x3000003cff7d7230 */ /* 0x000fe40000004100 */
[----:B------:R-:W-:Y:S01]  /*4b70*/  FFMA.FTZ R124, R107, R124, R106 ;  /* 0x0000007c6b7c7223 */ /* 0x000fe2000001006a */
[----:B------:R-:W-:-:S02]  /*4b80*/  HADD2.F32 R127, -RZ, R49.H0_H0 ;  /* 0x20000031ff7f7230 */ /* 0x000fc40000004100 */
[----:B------:R-:W-:Y:S02]  /*4b90*/  HADD2.F32 R129, -RZ, R57.H0_H0 ;  /* 0x20000039ff817230 */ /* 0x000fe40000004100 */
[----:B------:R-:W-:Y:S01]  /*4ba0*/  FFMA.FTZ R125, R107, R126, R125 ;  /* 0x0000007e6b7d7223 */ /* 0x000fe2000001007d */
[----:B------:R-:W-:Y:S01]  /*4bb0*/  HADD2.F32 R131, -RZ, R53.H0_H0 ;  /* 0x20000035ff837230 */ /* 0x000fe20000004100 */
[----:B------:R-:W1:Y:S01]  /*4bc0*/  LDC.64 R106, c[0x0][0x428] ;  /* 0x00010a00ff6a7b82 */ /* 0x000e620000000a00 */
[----:B------:R-:W-:Y:S02]  /*4bd0*/  HADD2.F32 R130, -RZ, R61.H0_H0 ;  /* 0x2000003dff827230 */ /* 0x000fe40000004100 */
[----:B------:R-:W-:Y:S01]  /*4be0*/  FFMA.FTZ R127, R128, R127, R129 ;  /* 0x0000007f807f7223 */ /* 0x000fe20000010081 */
[----:B------:R-:W-:Y:S01]  /*4bf0*/  HADD2.F32 R133, -RZ, R53.H1_H1 ;  /* 0x30000035ff857230 */ /* 0x000fe20000004100 */
[----:B------:R-:W-:Y:S01]  /*4c00*/  F2FP.F16.F32.PACK_AB R112, R125, R112 ;  /* 0x000000707d70723e */ /* 0x000fe200000000ff */
[----:B------:R-:W-:-:S02]  /*4c10*/  HADD2.F32 R136, -RZ, R58.H0_H0 ;  /* 0x2000003aff887230 */ /* 0x000fc40000004100 */
[----:B------:R-:W-:Y:S01]  /*4c20*/  FFMA.FTZ R126, R128, R131, R130 ;  /* 0x00000083807e7223 */ /* 0x000fe20000010082 */
[----:B------:R-:W-:Y:S02]  /*4c30*/  HADD2.F32 R128, -RZ, R61.H1_H1 ;  /* 0x3000003dff807230 */ /* 0x000fe40000004100 */
[----:B------:R-:W-:Y:S02]  /*4c40*/  HADD2.F32 R130, -RZ, R50.H0_H0 ;  /* 0x20000032ff827230 */ /* 0x000fe40000004100 */
[----:B------:R-:W-:Y:S02]  /*4c50*/  HADD2.F32 R138, -RZ, R54.H0_H0 ;  /* 0x20000036ff8a7230 */ /* 0x000fe40000004100 */
[----:B------:R-:W-:Y:S01]  /*4c60*/  FFMA.FTZ R133, R132, R133, R128 ;  /* 0x0000008584857223 */ /* 0x000fe20000010080 */
[----:B------:R-:W-:Y:S02]  /*4c70*/  HADD2.F32 R137, -RZ, R62.H0_H0 ;  /* 0x2000003eff897230 */ /* 0x000fe40000004100 */
[----:B------:R-:W-:Y:S01]  /*4c80*/  FFMA.FTZ R136, R135, R130, R136 ;  /* 0x0000008287887223 */ /* 0x000fe20000010088 */
[----:B------:R-:W-:-:S02]  /*4c90*/  HADD2.F32 R129, -RZ, R49.H1_H1 ;  /* 0x30000031ff817230 */ /* 0x000fc40000004100 */
[----:B------:R-:W-:Y:S02]  /*4ca0*/  HADD2.F32 R131, -RZ, R57.H1_H1 ;  /* 0x30000039ff837230 */ /* 0x000fe40000004100 */
[----:B------:R-:W-:Y:S01]  /*4cb0*/  FFMA.FTZ R137, R135, R138, R137 ;  /* 0x0000008a87897223 */ /* 0x000fe20000010089 */
[----:B------:R-:W-:Y:S02]  /*4cc0*/  HADD2.F32 R139, -RZ, R50.H1_H1 ;  /* 0x30000032ff8b7230 */ /* 0x000fe40000004100 */
[----:B------:R-:W-:Y:S02]  /*4cd0*/  HADD2.F32 R141, -RZ, R58.H1_H1 ;  /* 0x3000003aff8d7230 */ /* 0x000fe40000004100 */
[----:B------:R-:W-:Y:S01]  /*4ce0*/  FFMA.FTZ R134, R132, R129, R131 ;  /* 0x0000008184867223 */ /* 0x000fe20000010083 */
[----:B------:R-:W-:Y:S02]  /*4cf0*/  HADD2.F32 R128, -RZ, R51.H0_H0 ;  /* 0x20000033ff807230 */ /* 0x000fe40000004100 */
[----:B------:R-:W-:-:S02]  /*4d00*/  HADD2.F32 R130, -RZ, R59.H0_H0 ;  /* 0x2000003bff827230 */ /* 0x000fc40000004100 */
[----:B------:R-:W-:Y:S01]  /*4d10*/  FFMA.FTZ R139, R114, R139, R141 ;  /* 0x0000008b728b7223 */ /* 0x000fe2000001008d */
[----:B------:R-:W-:Y:S02]  /*4d20*/  HADD2.F32 R138, -RZ, R55.H0_H0 ;  /* 0x20000037ff8a7230 */ /* 0x000fe40000004100 */
[----:B------:R-:W-:Y:S02]  /*4d30*/  HADD2.F32 R135, -RZ, R63.H0_H0 ;  /* 0x2000003fff877230 */ /* 0x000fe40000004100 */
[C---:B------:R-:W-:Y:S01]  /*4d40*/  FFMA.FTZ R132, R113.reuse, R128, R130 ;  /* 0x0000008071847223 */ /* 0x040fe20000010082 */
[----:B------:R-:W-:Y:S02]  /*4d50*/  HADD2.F32 R140, -RZ, R51.H1_H1 ;  /* 0x30000033ff8c7230 */ /* 0x000fe40000004100 */
[----:B------:R-:W-:Y:S02]  /*4d60*/  HADD2.F32 R142, -RZ, R59.H1_H1 ;  /* 0x3000003bff8e7230 */ /* 0x000fe40000004100 */
[----:B------:R-:W-:Y:S01]  /*4d70*/  FFMA.FTZ R135, R113, R138, R135 ;  /* 0x0000008a71877223 */ /* 0x000fe20000010087 */
[----:B------:R-:W-:-:S02]  /*4d80*/  HADD2.F32 R129, -RZ, R54.H1_H1 ;  /* 0x30000036ff817230 */ /* 0x000fc40000004100 */
[----:B------:R-:W-:Y:S02]  /*4d90*/  HADD2.F32 R131, -RZ, R62.H1_H1 ;  /* 0x3000003eff837230 */ /* 0x000fe40000004100 */
[----:B------:R-:W-:Y:S01]  /*4da0*/  FFMA.FTZ R113, R115, R140, R142 ;  /* 0x0000008c73717223 */ /* 0x000fe2000001008e */
[----:B------:R-:W-:Y:S02]  /*4db0*/  HADD2.F32 R144, -RZ, R55.H1_H1 ;  /* 0x30000037ff907230 */ /* 0x000fe40000004100 */
[----:B------:R-:W-:Y:S02]  /*4dc0*/  HADD2.F32 R141, -RZ, R63.H1_H1 ;  /* 0x3000003fff8d7230 */ /* 0x000fe40000004100 */
[----:B------:R-:W-:Y:S01]  /*4dd0*/  FFMA.FTZ R114, R114, R129, R131 ;  /* 0x0000008172727223 */ /* 0x000fe20000010083 */
[----:B-1----:R-:W-:Y:S01]  /*4de0*/  IMAD.WIDE.U32 R128, R110, 0x10, R106 ;  /* 0x000000106e807825 */ /* 0x002fe200078e006a */
[----:B------:R-:W-:-:S03]  /*4df0*/  F2FP.F16.F32.PACK_AB R106, R139, R136 ;  /* 0x000000888b6a723e */ /* 0x000fc600000000ff */
[----:B------:R-:W-:Y:S01]  /*4e00*/  FFMA.FTZ R144, R115, R144, R141 ;  /* 0x0000009073907223 */ /* 0x000fe2000001008d */
[----:B0-----:R-:W-:Y:S01]  /*4e10*/  IMAD.WIDE.U32 R130, R110, 0x10, R104 ;  /* 0x000000106e827825 */ /* 0x001fe200078e0068 */
        /* <DEDUP_REMOVED lines=8> */
.L_x_10640:
[----:B------:R-:W-:Y:S05]  /*4ea0*/  BSYNC.RECONVERGENT B0 ;  /* 0x0000000000007941 */ /* 0x000fea0003800200 */
.L_x_10639:
[----:B01234-:R-:W0:Y:S01]  /*4eb0*/  LDC.64 R104, c[0x0][0x380] ;  /* 0x0000e000ff687b82 */ /* 0x01fe220000000a00 */
[----:B------:R-:W-:Y:S01]  /*4ec0*/  UPLOP3.LUT UP1, UPT, UPT, UPT, UP1, 0x40, 0x4 ;  /* 0x000000000004789c */ /* 0x000fe20003f2e810 */
[----:B0-----:R-:W-:-:S04]  /*4ed0*/  IADD3 R2, PT, PT, R2, R104, RZ ;  /* 0x0000006802027210 */ /* 0x001fc80007ffe0ff */
[----:B------:R-:W-:-:S13]  /*4ee0*/  ISETP.GE.AND P1, PT, R2, R105, PT ;  /* 0x000000690200720c */ /* 0x000fda0003f26270 */
[----:B------:R-:W-:Y:S05]  /*4ef0*/  @!P1 BRA `(.L_x_10641) ;  /* 0xffffffc000b89947 */ /* 0x000fea000383ffff */
[----:B------:R-:W-:Y:S05]  /*4f00*/  EXIT ;  /* 0x000000000000794d */ /* 0x000fea0003800000 */
.L_x_10642:
        /* <DEDUP_REMOVED lines=15> */
.L_x_17988:


//--------------------- .text._ZN10layer_norm31ln_parallel_residual_fwd_kernelINS_13Kernel_traitsI6__halfS2_fS2_fjLj4096ELj1ELj1ELj4ELj16ENS_18Kernel_traits_baseILj4096ES2_S2_fS2_fjLj128EEEEELb0ELb0ELb1EEEvNS_9FwdParamsE --------------------------
	.section	.text._ZN10layer_norm31ln_parallel_residual_fwd_kernelINS_13Kernel_traitsI6__halfS2_fS2_fjLj4096ELj1ELj1ELj4ELj16ENS_18Kernel_traits_baseILj4096ES2_S2_fS2_fjLj128EEEEELb0ELb0ELb1EEEvNS_9FwdParamsE,"ax",@progbits
	.align	128
        .global         _ZN10layer_norm31ln_parallel_residual_fwd_kernelINS_13Kernel_traitsI6__halfS2_fS2_fjLj4096ELj1ELj1ELj4ELj16ENS_18Kernel_traits_baseILj4096ES2_S2_fS2_fjLj128EEEEELb0ELb0ELb1EEEvNS_9FwdParamsE
        .type           _ZN10layer_norm31ln_parallel_residual_fwd_kernelINS_13Kernel_traitsI6__halfS2_fS2_fjLj4096ELj1ELj1ELj4ELj16ENS_18Kernel_traits_baseILj4096ES2_S2_fS2_fjLj128EEEEELb0ELb0ELb1EEEvNS_9FwdParamsE,@function
        .size           _ZN10layer_norm31ln_parallel_residual_fwd_kernelINS_13Kernel_traitsI6__halfS2_fS2_fjLj4096ELj1ELj1ELj4ELj16ENS_18Kernel_traits_baseILj4096ES2_S2_fS2_fjLj128EEEEELb0ELb0ELb1EEEvNS_9FwdParamsE,(.L_x_17989 - _ZN10layer_norm31ln_parallel_residual_fwd_kernelINS_13Kernel_traitsI6__halfS2_fS2_fjLj4096ELj1ELj1ELj4ELj16ENS_18Kernel_traits_baseILj4096ES2_S2_fS2_fjLj128EEEEELb0ELb0ELb1EEEvNS_9FwdParamsE)
        .other          _ZN10layer_norm31ln_parallel_residual_fwd_kernelINS_13Kernel_traitsI6__halfS2_fS2_fjLj4096ELj1ELj1ELj4ELj16ENS_18Kernel_traits_baseILj4096ES2_S2_fS2_fjLj128EEEEELb0ELb0ELb1EEEvNS_9FwdParamsE,@"STO_CUDA_ENTRY STV_DEFAULT"
_ZN10layer_norm31ln_parallel_residual_fwd_kernelINS_13Kernel_traitsI6__halfS2_fS2_fjLj4096ELj1ELj1ELj4ELj16ENS_18Kernel_traits_baseILj4096ES2_S2_fS2_fjLj128EEEEELb0ELb0ELb1EEEvNS_9FwdParamsE:
.text._ZN10layer_norm31ln_parallel_residual_fwd_kernelINS_13Kernel_traitsI6__halfS2_fS2_fjLj4096ELj1ELj1ELj4ELj16ENS_18Kernel_traits_baseILj4096ES2_S2_fS2_fjLj128EEEEELb0ELb0ELb1EEEvNS_9FwdParamsE:
[----:B------:R-:W-:Y:S01]  /*0000*/  LDC R1, c[0x0][0x37c] ;  /* 0x0000df00ff017b82 */ /* 0x000fe20000000800 */
[----:B------:R-:W0:Y:S01]  /*0010*/  LDCU.64 UR4, c[0x0][0x438] ;  /* 0x00008700ff0477ac */ /* 0x000e220008000a00 */
[----:B------:R-:W1:Y:S06]  /*0020*/  S2R R0, SR_TID.X ;  /* 0x0000000000007919 */ /* 0x000e6c0000002100 */
[----:B------:R-:W2:Y:S01]  /*0030*/  S2UR UR6, SR_CTAID.X ;  /* 0x00000000000679c3 */ /* 0x000ea20000002500 */
[----:B------:R-:W3:Y:S01]  /*0040*/  LDCU.64 UR8, c[0x0][0x358] ;  /* 0x00006b00ff0877ac */ /* 0x000ee20008000a00 */
[----:B0-----:R-:W-:-:S04]  /*0050*/  UISETP.NE.U32.AND UP0, UPT, UR4, URZ, UPT ;  /* 0x000000ff0400728c */ /* 0x001fc8000bf05070 */
[----:B------:R-:W-:-:S09]  /*0060*/  UISETP.NE.AND.EX UP0, UPT, UR5, URZ, UPT, UP0 ;  /* 0x000000ff0500728c */ /* 0x000fd2000bf05300 */
[----:B--23--:R-:W-:Y:S05]  /*0070*/  BRA.U UP0, `(.L_x_10643) ;  /* 0x0000000100f07547 */ /* 0x00cfea000b800000 */
[----:B------:R-:W0:Y:S02]  /*0080*/  LDCU.64 UR4, c[0x0][0x440] ;  /* 0x00008800ff0477ac */ /* 0x000e240008000a00 */
[----:B0-----:R-:W-:-:S04]  /*0090*/  UISETP.NE.U32.AND UP0, UPT, UR4, URZ, UPT ;  /* 0x000000ff0400728c */ /* 0x001fc8000bf05070 */
[----:B------:R-:W-:-:S09]  /*00a0*/  UISETP.NE.AND.EX UP0, UPT, UR5, URZ, UPT, UP0 ;  /* 0x000000ff0500728c */ /* 0x000fd2000bf05300 */
[----:B------:R-:W-:Y:S05]  /*00b0*/  BRA.U UP0, `(.L_x_10644) ;  /* 0x0000000100747547 */ /* 0x000fea000b800000 */
[----:B------:R-:W1:Y:S08]  /*00c0*/  LDC.64 R2, c[0x0][0x3d0] ;  /* 0x0000f400ff027b82 */ /* 0x000e700000000a00 */
[----:B------:R-:W0:Y:S01]  /*00d0*/  LDC.64 R4, c[0x0][0x3d8] ;  /* 0x0000f600ff047b82 */ /* 0x000e220000000a00 */
[----:B-1----:R-:W-:-:S05]  /*00e0*/  IMAD.WIDE.U32 R2, R0, 0x10, R2 ;  /* 0x0000001000027825 */ /* 0x002fca00078e0002 */
        /* <DEDUP_REMOVED lines=25> */
[----:B-1----:R-:W-:Y:S06]  /*0280*/  BRA `(.L_x_10645) ;  /* 0x0000000400487947 */ /* 0x002fec0003800000 */
.L_x_10644:
[----:B------:R-:W1:Y:S08]  /*0290*/  LDC.64 R4, c[0x0][0x3d0] ;  /* 0x0000f400ff047b82 */ /* 0x000e700000000a00 */
[----:B------:R-:W0:Y:S08]  /*02a0*/  LDC.64 R6, c[0x0][0x3d8] ;  /* 0x0000f600ff067b82 */ /* 0x000e300000000a00 */
[----:B------:R-:W2:Y:S01]  /*02b0*/  LDC.64 R2, c[0x0][0x440] ;  /* 0x00011000ff027b82 */ /* 0x000ea20000000a00 */
[----:B-1----:R-:W-:-:S05]  /*02c0*/  IMAD.WIDE.U32 R4, R0, 0x10, R4 ;  /* 0x0000001000047825 */ /* 0x002fca00078e0004 */
[----:B------:R1:W5:Y:S01]  /*02d0*/  LDG.E.128 R8, desc[UR8][R4.64] ;  /* 0x0000000804087981 */ /* 0x000362000c1e1d00 */
[----:B0-----:R-:W-:-:S03]  /*02e0*/  IMAD.WIDE.U32 R6, R0, 0x10, R6 ;  /* 0x0000001000067825 */ /* 0x001fc600078e0006 */
        /* <DEDUP_REMOVED lines=20> */
[----:B-1----:R-:W-:Y:S06]  /*0430*/  BRA `(.L_x_10645) ;  /* 0x0000000000dc7947 */ /* 0x002fec0003800000 */
.L_x_10643:
[----:B------:R-:W0:Y:S02]  /*0440*/  LDCU.64 UR4, c[0x0][0x440] ;  /* 0x00008800ff0477ac */ /* 0x000e240008000a00 */
[----:B0-----:R-:W-:-:S04]  /*0450*/  UISETP.NE.U32.AND UP0, UPT, UR4, URZ, UPT ;  /* 0x000000ff0400728c */ /* 0x001fc8000bf05070 */
[----:B------:R-:W-:-:S09]  /*0460*/  UISETP.NE.AND.EX UP0, UPT, UR5, URZ, UPT, UP0 ;  /* 0x000000ff0500728c */ /* 0x000fd2000bf05300 */
[----:B------:R-:W-:Y:S05]  /*0470*/  BRA.U !UP0, `(.L_x_10646) ;  /* 0x0000000108647547 */ /* 0x000fea000b800000 */
[----:B------:R-:W1:Y:S08]  /*0480*/  LDC.64 R4, c[0x0][0x3d0] ;  /* 0x0000f400ff047b82 */ /* 0x000e700000000a00 */
[----:B------:R-:W0:Y:S08]  /*0490*/  LDC.64 R2, c[0x0][0x438] ;  /* 0x00010e00ff027b82 */ /* 0x000e300000000a00 */
[----:B------:R-:W2:Y:S08]  /*04a0*/  LDC.64 R6, c[0x0][0x3d8] ;  /* 0x0000f600ff067b82 */ /* 0x000eb00000000a00 */
[----:B------:R-:W3:Y:S01]  /*04b0*/  LDC.64 R8, c[0x0][0x440] ;  /* 0x00011000ff087b82 */ /* 0x000ee20000000a00 */
[----:B-1----:R-:W-:-:S05]  /*04c0*/  IMAD.WIDE.U32 R4, R0, 0x10, R4 ;  /* 0x0000001000047825 */ /* 0x002fca00078e0004 */
[----:B------:R1:W5:Y:S01]  /*04d0*/  LDG.E.128 R12, desc[UR8][R4.64+0x800] ;  /* 0x00080008040c7981 */ /* 0x000362000c1e1d00 */
[----:B0-----:R-:W-:-:S03]  /*04e0*/  IMAD.WIDE.U32 R2, R0, 0x10, R2 ;  /* 0x0000001000027825 */ /* 0x001fc600078e0002 */
        /* <DEDUP_REMOVED lines=18> */
.L_x_10646:
        /* <DEDUP_REMOVED lines=25> */
[----:B-1----:R-:W-:-:S07]  /*07a0*/  CS2R R68, SRZ ;  /* 0x0000000000447805 */ /* 0x002fce000001ff00 */
.L_x_10645:
[----:B------:R-:W0:Y:S02]  /*07b0*/  LDCU UR4, c[0x0][0x384] ;  /* 0x00007080ff0477ac */ /* 0x000e240008000800 */
[----:B0-----:R-:W-:-:S06]  /*07c0*/  UISETP.GE.AND UP0, UPT, UR6, UR4, UPT ;  /* 0x000000040600728c */ /* 0x001fcc000bf06270 */
[----:B------:R-:W-:-:S13]  /*07d0*/  PLOP3.LUT P0, PT, PT, PT, UP0, 0x80, 0x8 ;  /* 0x000000000008781c */ /* 0x000fda0003f0f008 */
[----:B------:R-:W-:Y:S05]  /*07e0*/  @P0 EXIT ;  /* 0x000000000000094d */ /* 0x000fea0003800000 */
[----:B------:R-:W0:Y:S01]  /*07f0*/  LDCU.64 UR4, c[0x0][0x398] ;  /* 0x00007300ff0477ac */ /* 0x000e220008000a00 */
[----:B------:R-:W2:Y:S01]  /*0800*/  LDCU UR7, c[0x0][0x388] ;  /* 0x00007100ff0777ac */ /* 0x000ea20008000800 */
[----:B------:R-:W3:Y:S01]  /*0810*/  LDCU.U8 UR14, c[0x0][0x410] ;  /* 0x00008200ff0e77ac */ /* 0x000ee20008000000 */
[----:B------:R-:W4:Y:S01]  /*0820*/  LDCU UR15, c[0x0][0x400] ;  /* 0x00008000ff0f77ac */ /* 0x000f220008000800 */
[----:B------:R-:W1:Y:S01]  /*0830*/  LDCU.64 UR18, c[0x0][0x398] ;  /* 0x00007300ff1277ac */ /* 0x000e620008000a00 */
[----:B0-----:R-:W-:Y:S01]  /*0840*/  UISETP.NE.U32.AND UP0, UPT, UR4, URZ, UPT ;  /* 0x000000ff0400728c */ /* 0x001fe2000bf05070 */
[----:B------:R-:W0:Y:S01]  /*0850*/  LDCU.64 UR12, c[0x0][0x3a0] ;  /* 0x00007400ff0c77ac */ /* 0x000e220008000a00 */
[----:B------:R-:W0:Y:S02]  /*0860*/  LDCU.64 UR16, c[0x0][0x380] ;  /* 0x00007000ff1077ac */ /* 0x000e240008000a00 */
[----:B------:R-:W-:Y:S02]  /*0870*/  UISETP.NE.AND.EX UP0, UPT, UR5, URZ, UPT, UP0 ;  /* 0x000000ff0500728c */ /* 0x000fe4000bf05300 */
[----:B-1234-:R-:W-:-:S11]  /*0880*/  UPLOP3.LUT UP1, UPT, UPT, UPT, UPT, 0x40, 0x4 ;  /* 0x000000000004789c */ /* 0x01efd60003f2e870 */
.L_x_10667:
[----:B0-----:R-:W-:Y:S01]  /*0890*/  ISETP.NE.U32.AND P0, PT, RZ, UR12, PT ;  /* 0x0000000cff007c0c */ /* 0x001fe2000bf05070 */
[----:B-1----:R-:W0:Y:S01]  /*08a0*/  LDC.64 R84, c[0x0][0x390] ;  /* 0x0000e400ff547b82 */ /* 0x002e220000000a00 */
[----:B------:R-:W-:Y:S01]  /*08b0*/  UIMAD UR4, UR6, UR7, URZ ;  /* 0x00000007060472a4 */ /* 0x000fe2000f8e02ff */
[----:B------:R-:W-:Y:S01]  /*08c0*/  PLOP3.LUT P1, PT, PT, PT, UP0, 0x80, 0x8 ;  /* 0x000000000008781c */ /* 0x000fe20003f2f008 */
[----:B------:R-:W1:Y:S01]  /*08d0*/  @UP0 LDCU.64 UR10, c[0x0][0x398] ;  /* 0x00007300ff0a07ac */ /* 0x000e620008000a00 */
[----:B------:R-:W-:Y:S01]  /*08e0*/  ISETP.NE.AND.EX P0, PT, RZ, UR13, PT, P0 ;  /* 0x0000000dff007c0c */ /* 0x000fe2000bf05300 */
[----:B------:R-:W-:-:S04]  /*08f0*/  USHF.R.S32.HI UR5, URZ, 0x1f, UR4 ;  /* 0x0000001fff057899 */ /* 0x000fc80008011404 */
[----:B------:R-:W-:-:S08]  /*0900*/  ULEA.HI UR5, UR5, UR4, URZ, 0x3 ;  /* 0x0000000405057291 */ /* 0x000fd0000f8f18ff */
[----:B------:R-:W2:Y:S01]  /*0910*/  @P0 LDC.64 R6, c[0x0][0x3a0] ;  /* 0x0000e800ff060b82 */ /* 0x000ea20000000a00 */
[----:B------:R-:W-:Y:S02]  /*0920*/  MOV R3, UR5 ;  /* 0x0000000500037c02 */ /* 0x000fe40008000f00 */
[----:B-1----:R-:W-:Y:S02]  /*0930*/  MOV R4, UR10 ;  /* 0x0000000a00047c02 */ /* 0x002fe40008000f00 */
[----:B------:R-:W-:Y:S02]  /*0940*/  LEA.HI.SX32 R2, R3, R0, 0x1d ;  /* 0x0000000003027211 */ /* 0x000fe400078feaff */
[----:B------:R-:W-:-:S03]  /*0950*/  MOV R5, UR11 ;  /* 0x0000000b00057c02 */ /* 0x000fc60008000f00 */
[----:B0-----:R-:W-:-:S04]  /*0960*/  IMAD.WIDE.U32 R108, R2, 0x10, R84 ;  /* 0x00000010026c7825 */ /* 0x001fc800078e0054 */
[C---:B------:R-:W-:Y:S02]  /*0970*/  @P1 IMAD.WIDE.U32 R4, R2.reuse, 0x10, R4 ;  /* 0x0000001002041825 */ /* 0x040fe400078e0004 */
[----:B-----5:R-:W5:Y:S04]  /*0980*/  LDG.E.128 R108, desc[UR8][R108.64] ;  /* 0x000000086c6c7981 */ /* 0x020f68000c1e1d00 */
        /* <DEDUP_REMOVED lines=19> */
.L_x_10648:
[----:B-----5:R-:W-:Y:S02]  /*0ac0*/  HADD2.F32 R3, -RZ, R108.H0_H0 ;  /* 0x2000006cff037230 */ /* 0x020fe40000004100 */
[----:B------:R-:W-:Y:S02]  /*0ad0*/  HADD2.F32 R7, -RZ, R110.H0_H0 ;  /* 0x2000006eff077230 */ /* 0x000fe40000004100 */
[----:B------:R-:W-:Y:S02]  /*0ae0*/  HADD2.F32 R108, -RZ, R108.H1_H1 ;  /* 0x3000006cff6c7230 */ /* 0x000fe40000004100 */
[----:B------:R-:W-:Y:S01]  /*0af0*/  FADD.FTZ R104, R76, R3 ;  /* 0x000000034c687221 */ /* 0x000fe20000010000 */
[----:B------:R-:W-:Y:S02]  /*0b00*/  HADD2.F32 R110, -RZ, R110.H1_H1 ;  /* 0x3000006eff6e7230 */ /* 0x000fe40000004100 */
        /* <DEDUP_REMOVED lines=8> */
[----:B------:R-:W-:Y:S01]  /*0b90*/  FADD.FTZ R108, R80, R7 ;  /* 0x00000007506c7221 */ /* 0x000fe20000010000 */
[----:B------:R-:W-:Y:S01]  /*0ba0*/  FADD.FTZ R110, R82, R87 ;  /* 0x00000057526e7221 */ /* 0x000fe20000010000 */
[----:B------:R-:W-:Y:S01]  /*0bb0*/  FADD.FTZ R111, R83, R4 ;  /* 0x00000004536f7221 */ /* 0x000fe20000010000 */
[----:B------:R-:W-:Y:S06]  /*0bc0*/  BRA `(.L_x_10649) ;  /* 0x0000000000f07947 */ /* 0x000fec0003800000 */
.L_x_10647:
[----:B------:R-:W-:-:S04]  /*0bd0*/  UISETP.NE.U32.AND UP0, UPT, UR12, URZ, UPT ;  /* 0x000000ff0c00728c */ /* 0x000fc8000bf05070 */
[----:B------:R-:W-:-:S09]  /*0be0*/  UISETP.NE.AND.EX UP0, UPT, UR13, URZ, UPT, UP0 ;  /* 0x000000ff0d00728c */ /* 0x000fd2000bf05300 */
[----:B------:R-:W-:Y:S05]  /*0bf0*/  BRA.U UP0, `(.L_x_10650) ;  /* 0x0000000100647547 */ /* 0x000fea000b800000 */
[--C-:B-----5:R-:W-:Y:S02]  /*0c00*/  HADD2.F32 R3, -RZ, R108.reuse.H0_H0 ;  /* 0x2000006cff037230 */ /* 0x120fe40000004100 */
[----:B------:R-:W-:Y:S02]  /*0c10*/  HADD2.F32 R108, -RZ, R108.H1_H1 ;  /* 0x3000006cff6c7230 */ /* 0x000fe40000004100 */
[----:B------:R-:W-:Y:S02]  /*0c20*/  HADD2.F32 R105, -RZ, R72.H1_H1 ;  /* 0x30000048ff697230 */ /* 0x000fe40000004100 */
[--C-:B------:R-:W-:Y:S02]  /*0c30*/  HADD2.F32 R5, -RZ, R109.reuse.H0_H0 ;  /* 0x2000006dff057230 */ /* 0x100fe40000004100 */
[----:B------:R-:W-:Y:S02]  /*0c40*/  HADD2.F32 R0, -RZ, R109.H1_H1 ;  /* 0x3000006dff007230 */ /* 0x000fe40000004100 */
[----:B------:R-:W-:Y:S01]  /*0c50*/  FADD.FTZ R105, R108, R105 ;  /* 0x000000696c697221 */ /* 0x000fe20000010000 */
[----:B------:R-:W-:-:S02]  /*0c60*/  HADD2.F32 R7, -RZ, R110.H0_H0 ;  /* 0x2000006eff077230 */ /* 0x000fc40000004100 */
[----:B------:R-:W-:Y:S02]  /*0c70*/  HADD2.F32 R4, -RZ, R110.H1_H1 ;  /* 0x3000006eff047230 */ /* 0x000fe40000004100 */
[--C-:B------:R-:W-:Y:S02]  /*0c80*/  HADD2.F32 R87, -RZ, R111.reuse.H0_H0 ;  /* 0x2000006fff577230 */ /* 0x100fe40000004100 */
[----:B------:R-:W-:Y:S02]  /*0c90*/  HADD2.F32 R6, -RZ, R111.H1_H1 ;  /* 0x3000006fff067230 */ /* 0x000fe40000004100 */
[----:B------:R-:W-:Y:S02]  /*0ca0*/  HADD2.F32 R104, -RZ, R72.H0_H0 ;  /* 0x20000048ff687230 */ /* 0x000fe40000004100 */
[--C-:B------:R-:W-:Y:S02]  /*0cb0*/  HADD2.F32 R106, -RZ, R73.reuse.H0_H0 ;  /* 0x20000049ff6a7230 */ /* 0x100fe40000004100 */
[----:B------:R-:W-:-:S02]  /*0cc0*/  HADD2.F32 R107, -RZ, R73.H1_H1 ;  /* 0x30000049ff6b7230 */ /* 0x000fc40000004100 */
[----:B------:R-:W-:Y:S01]  /*0cd0*/  FADD.FTZ R104, R3, R104 ;  /* 0x0000006803687221 */ /* 0x000fe20000010000 */
[--C-:B------:R-:W-:Y:S02]  /*0ce0*/  HADD2.F32 R108, -RZ, R74.reuse.H0_H0 ;  /* 0x2000004aff6c7230 */ /* 0x100fe40000004100 */
[----:B------:R-:W-:Y:S01]  /*0cf0*/  FADD.FTZ R106, R5, R106 ;  /* 0x0000006a056a7221 */ /* 0x000fe20000010000 */
[----:B------:R-:W-:Y:S02]  /*0d00*/  HADD2.F32 R109, -RZ, R74.H1_H1 ;  /* 0x3000004aff6d7230 */ /* 0x000fe40000004100 */
[----:B------:R-:W-:Y:S01]  /*0d10*/  FADD.FTZ R107, R0, R107 ;  /* 0x0000006b006b7221 */ /* 0x000fe20000010000 */
[--C-:B------:R-:W-:Y:S02]  /*0d20*/  HADD2.F32 R110, -RZ, R75.reuse.H0_H0 ;  /* 0x2000004bff6e7230 */ /* 0x100fe40000004100 */
[----:B------:R-:W-:Y:S01]  /*0d30*/  FADD.FTZ R108, R7, R108 ;  /* 0x0000006c076c7221 */ /* 0x000fe20000010000 */
[----:B------:R-:W-:-:S02]  /*0d40*/  HADD2.F32 R111, -RZ, R75.H1_H1 ;  /* 0x3000004bff6f7230 */ /* 0x000fc40000004100 */
[----:B------:R-:W-:Y:S01]  /*0d50*/  FADD.FTZ R109, R4, R109 ;  /* 0x0000006d046d7221 */ /* 0x000fe20000010000 */
[----:B------:R-:W-:Y:S02]  /*0d60*/  FADD.FTZ R110, R87, R110 ;  /* 0x0000006e576e7221 */ /* 0x000fe40000010000 */
[----:B------:R-:W-:Y:S01]  /*0d70*/  FADD.FTZ R111, R6, R111 ;  /* 0x0000006f066f7221 */ /* 0x000fe20000010000 */
[----:B------:R-:W-:Y:S06]  /*0d80*/  BRA `(.L_x_10649) ;  /* 0x0000000000807947 */ /* 0x000fec0003800000 */
.L_x_10650:
[--C-:B-----5:R-:W-:Y:S02]  /*0d90*/  HADD2.F32 R0, -RZ, R108.reuse.H0_H0 ;  /* 0x2000006cff007230 */ /* 0x120fe40000004100 */
[----:B------:R-:W-:Y:S02]  /*0da0*/  HADD2.F32 R108, -RZ, R108.H1_H1 ;  /* 0x3000006cff6c7230 */ /* 0x000fe40000004100 */
[----:B------:R-:W-:Y:S02]  /*0db0*/  HADD2.F32 R4, -RZ, R109.H0_H0 ;  /* 0x2000006dff047230 */ /* 0x000fe40000004100 */
[--C-:B------:R-:W-:Y:S02]  /*0dc0*/  HADD2.F32 R3, -RZ, R72.reuse.H0_H0 ;  /* 0x20000048ff037230 */ /* 0x100fe40000004100 */
[----:B------:R-:W-:Y:S02]  /*0dd0*/  HADD2.F32 R5, -RZ, R72.H1_H1 ;  /* 0x30000048ff057230 */ /* 0x000fe40000004100 */
[----:B------:R-:W-:-:S02]  /*0de0*/  HADD2.F32 R7, -RZ, R73.H0_H0 ;  /* 0x20000049ff077230 */ /* 0x000fc40000004100 */
[----:B------:R-:W-:Y:S01]  /*0df0*/  FADD.FTZ R3, R0, R3 ;  /* 0x0000000300037221 */ /* 0x000fe20000010000 */
[--C-:B------:R-:W-:Y:S02]  /*0e00*/  HADD2.F32 R6, -RZ, R110.reuse.H0_H0 ;  /* 0x2000006eff067230 */ /* 0x100fe40000004100 */
[----:B------:R-:W-:Y:S01]  /*0e10*/  FADD.FTZ R108, R108, R5 ;  /* 0x000000056c6c7221 */ /* 0x000fe20000010000 */
[----:B------:R-:W-:Y:S02]  /*0e20*/  HADD2.F32 R110, -RZ, R110.H1_H1 ;  /* 0x3000006eff6e7230 */ /* 0x000fe40000004100 */
        /* <DEDUP_REMOVED lines=10> */
[----:B------:R-:W-:Y:S02]  /*0ed0*/  HADD2.F32 R5, -RZ, R74.H0_H0 ;  /* 0x2000004aff057230 */ /* 0x000fe40000004100 */
[----:B------:R-:W-:-:S02]  /*0ee0*/  HADD2.F32 R89, -RZ, R75.H0_H0 ;  /* 0x2000004bff597230 */ /* 0x000fc40000004100 */
[----:B------:R-:W-:Y:S01]  /*0ef0*/  FADD.FTZ R0, R109, R0 ;  /* 0x000000006d007221 */ /* 0x000fe20000010000 */
[----:B------:R-:W-:Y:S02]  /*0f00*/  HADD2.F32 R4, -RZ, R75.H1_H1 ;  /* 0x3000004bff047230 */ /* 0x000fe40000004100 */
[----:B------:R-:W-:Y:S01]  /*0f10*/  FADD.FTZ R5, R6, R5 ;  /* 0x0000000506057221 */ /* 0x000fe20000010000 */
[----:B------:R-:W-:Y:S01]  /*0f20*/  FADD.FTZ R109, R81, R110 ;  /* 0x0000006e516d7221 */ /* 0x000fe20000010000 */
[----:B------:R-:W-:Y:S01]  /*0f30*/  FADD.FTZ R89, R86, R89 ;  /* 0x0000005956597221 */ /* 0x000fe20000010000 */
[----:B------:R-:W-:Y:S01]  /*0f40*/  FADD.FTZ R107, R79, R0 ;  /* 0x000000004f6b7221 */ /* 0x000fe20000010000 */
[----:B------:R-:W-:Y:S01]  /*0f50*/  FADD.FTZ R4, R111, R4 ;  /* 0x000000046f047221 */ /* 0x000fe20000010000 */
[----:B------:R-:W-:Y:S01]  /*0f60*/  FADD.FTZ R108, R80, R5 ;  /* 0x00000005506c7221 */ /* 0x000fe20000010000 */
[----:B------:R-:W-:Y:S02]  /*0f70*/  FADD.FTZ R110, R82, R89 ;  /* 0x00000059526e7221 */ /* 0x000fe40000010000 */
[----:B------:R-:W-:-:S07]  /*0f80*/  FADD.FTZ R111, R83, R4 ;  /* 0x00000004536f7221 */ /* 0x000fce0000010000 */
.L_x_10649:
[----:B------:R-:W-:Y:S01]  /*0f90*/  UISETP.NE.U32.AND UP0, UPT, UR18, URZ, UPT ;  /* 0x000000ff1200728c */ /* 0x000fe2000bf05070 */
[----:B------:R-:W0:Y:S01]  /*0fa0*/  LDC.64 R112, c[0x0][0x3a8] ;  /* 0x0000ea00ff707b82 */ /* 0x000e220000000a00 */
[----:B------:R-:W-:Y:S01]  /*0fb0*/  HFMA2 R6, -RZ, RZ, 0, 9.5367431640625e-07 ;  /* 0x00000010ff067431 */ /* 0x000fe200000001ff */
[----:B------:R-:W-:Y:S01]  /*0fc0*/  IADD3 R3, PT, PT, R2, 0x80, RZ ;  /* 0x0000008002037810 */ /* 0x000fe20007ffe0ff */
[----:B------:R-:W-:-:S04]  /*0fd0*/  UISETP.NE.AND.EX UP0, UPT, UR19, URZ, UPT, UP0 ;  /* 0x000000ff1300728c */ /* 0x000fc8000bf05300 */
[----:B------:R-:W-:Y:S01]  /*0fe0*/  IMAD.WIDE.U32 R100, R3, 0x10, R84 ;  /* 0x0000001003647825 */ /* 0x000fe200078e0054 */
[----:B------:R-:W1:Y:S01]  /*0ff0*/  @P0 LDC.64 R86, c[0x0][0x3a0] ;  /* 0x0000e800ff560b82 */ /* 0x000e620000000a00 */
[----:B------:R-:W-:-:S05]  /*1000*/  PLOP3.LUT P1, PT, PT, PT, UP0, 0x80, 0x8 ;  /* 0x000000000008781c */ /* 0x000fca0003f2f008 */
[----:B------:R-:W2:Y:S01]  /*1010*/  @UP0 LDCU.64 UR4, c[0x0][0x398] ;  /* 0x00007300ff0407ac */ /* 0x000ea20008000a00 */
[----:B0-----:R-:W-:-:S05]  /*1020*/  IMAD.WIDE.U32 R4, R2, 0x20, R112 ;  /* 0x0000002002047825 */ /* 0x001fca00078e0070 */
[----:B------:R0:W-:Y:S01]  /*1030*/  STG.E.128 desc[UR8][R4.64], R104 ;  /* 0x0000006804007986 */ /* 0x0001e2000c101d08 */
[----:B-1----:R-:W-:-:S03]  /*1040*/  @P0 IMAD.WIDE.U32 R86, R3, 0x20, R86 ;  /* 0x0000002003560825 */ /* 0x002fc600078e0056 */
[----:B------:R0:W-:Y:S01]  /*1050*/  STG.E.128 desc[UR8][R4.64+0x10], R108 ;  /* 0x0000106c04007986 */ /* 0x0001e2000c101d08 */
[----:B--2---:R-:W-:-:S03]  /*1060*/  @P1 IMAD.WIDE.U32 R6, R3, R6, UR4 ;  /* 0x0000000403061e25 */ /* 0x004fc6000f8e0006 */
[----:B------:R0:W5:Y:S04]  /*1070*/  @P0 LDG.E.128 R76, desc[UR8][R86.64] ;  /* 0x00000008564c0981 */ /* 0x000168000c1e1d00 */
[----:B------:R0:W5:Y:S04]  /*1080*/  @P1 LDG.E.128 R72, desc[UR8][R6.64] ;  /* 0x0000000806481981 */ /* 0x000168000c1e1d00 */
[----:B------:R0:W5:Y:S04]  /*1090*/  @P0 LDG.E.128 R80, desc[UR8][R86.64+0x10] ;  /* 0x0000100856500981 */ /* 0x000168000c1e1d00 */
[----:B------:R-:W5:Y:S01]  /*10a0*/  LDG.E.128 R100, desc[UR8][R100.64] ;  /* 0x0000000864647981 */ /* 0x000f62000c1e1d00 */
[----:B------:R-:W-:Y:S05]  /*10b0*/  BRA.U !UP0, `(.L_x_10651) ;  /* 0x0000000108ec7547 */ /* 0x000fea000b800000 */
[----:B------:R-:W-:Y:S05]  /*10c0*/  @!P0 BRA `(.L_x_10652) ;  /* 0x0000000000848947 */ /* 0x000fea0003800000 */
[--C-:B-----5:R-:W-:Y:S02]  /*10d0*/  HADD2.F32 R0, -RZ, R100.reuse.H0_H0 ;  /* 0x20000064ff007230 */ /* 0x120fe40000004100 */
[----:B------:R-:W-:Y:S02]  /*10e0*/  HADD2.F32 R100, -RZ, R100.H1_H1 ;  /* 0x30000064ff647230 */ /* 0x000fe40000004100 */
[--C-:B0-----:R-:W-:Y:S02]  /*10f0*/  HADD2.F32 R7, -RZ, R72.reuse.H1_H1 ;  /* 0x30000048ff077230 */ /* 0x101fe40000004100 */
        /* <DEDUP_REMOVED lines=13> */
[----:B------:R-:W-:Y:S02]  /*11d0*/  HADD2.F32 R103, -RZ, R103.H1_H1 ;  /* 0x30000067ff677230 */ /* 0x000fe40000004100 */
[----:B------:R-:W-:Y:S01]  /*11e0*/  FADD.FTZ R89, R91, R86 ;  /* 0x000000565b597221 */ /* 0x000fe20000010000 */
[----:B------:R-:W-:Y:S02]  /*11f0*/  HADD2.F32 R0, -RZ, R73.H1_H1 ;  /* 0x30000049ff007230 */ /* 0x000fe40000004100 */
[----:B------:R-:W-:Y:S02]  /*1200*/  HADD2.F32 R87, -RZ, R74.H0_H0 ;  /* 0x2000004aff577230 */ /* 0x000fe40000004100 */
        /* <DEDUP_REMOVED lines=13> */
.L_x_10652:
[----:B0----5:R-:W-:Y:S02]  /*12e0*/  HADD2.F32 R6, -RZ, R101.H0_H0 ;  /* 0x20000065ff067230 */ /* 0x021fe40000004100 */
[----:B------:R-:W-:Y:S02]  /*12f0*/  HADD2.F32 R87, -RZ, R73.H0_H0 ;  /* 0x20000049ff577230 */ /* 0x000fe40000004100 */
[----:B------:R-:W-:Y:S02]  /*1300*/  HADD2.F32 R4, -RZ, R100.H0_H0 ;  /* 0x20000064ff047230 */ /* 0x000fe40000004100 */
[----:B------:R-:W-:Y:S02]  /*1310*/  HADD2.F32 R5, -RZ, R72.H0_H0 ;  /* 0x20000048ff057230 */ /* 0x000fe40000004100 */
[----:B------:R-:W-:Y:S01]  /*1320*/  FADD.FTZ R6, R87, R6 ;  /* 0x0000000657067221 */ /* 0x000fe20000010000 */
[----:B------:R-:W-:Y:S02]  /*1330*/  HADD2.F32 R100, -RZ, R100.H1_H1 ;  /* 0x30000064ff647230 */ /* 0x000fe40000004100 */
[----:B------:R-:W-:-:S02]  /*1340*/  HADD2.F32 R7, -RZ, R72.H1_H1 ;  /* 0x30000048ff077230 */ /* 0x000fc40000004100 */
[----:B------:R-:W-:Y:S01]  /*1350*/  FADD.FTZ R4, R5, R4 ;  /* 0x0000000405047221 */ /* 0x000fe20000010000 */
[----:B------:R-:W-:Y:S02]  /*1360*/  HADD2.F32 R101, -RZ, R101.H1_H1 ;  /* 0x30000065ff657230 */ /* 0x000fe40000004100 */
[--C-:B------:R-:W-:Y:S02]  /*1370*/  HADD2.F32 R86, -RZ, R102.reuse.H0_H0 ;  /* 0x20000066ff567230 */ /* 0x100fe40000004100 */
[----:B------:R-:W-:Y:S01]  /*1380*/  FADD.FTZ R5, R7, R100 ;  /* 0x0000006407057221 */ /* 0x000fe20000010000 */
[----:B------:R-:W-:Y:S02]  /*1390*/  HADD2.F32 R0, -RZ, R73.H1_H1 ;  /* 0x30000049ff007230 */ /* 0x000fe40000004100 */
[----:B------:R-:W-:Y:S02]  /*13a0*/  HADD2.F32 R102, -RZ, R102.H1_H1 ;  /* 0x30000066ff667230 */ /* 0x000fe40000004100 */
[----:B------:R-:W-:-:S02]  /*13b0*/  HADD2.F32 R88, -RZ, R103.H0_H0 ;  /* 0x20000067ff587230 */ /* 0x000fc40000004100 */
[----:B------:R-:W-:Y:S01]  /*13c0*/  FADD.FTZ R7, R0, R101 ;  /* 0x0000006500077221 */ /* 0x000fe20000010000 */
[--C-:B------:R-:W-:Y:S02]  /*13d0*/  HADD2.F32 R89, -RZ, R74.reuse.H1_H1 ;  /* 0x3000004aff597230 */ /* 0x100fe40000004100 */
[----:B------:R-:W-:Y:S02]  /*13e0*/  HADD2.F32 R103, -RZ, R103.H1_H1 ;  /* 0x30000067ff677230 */ /* 0x000fe40000004100 */
[----:B------:R-:W-:Y:S02]  /*13f0*/  HADD2.F32 R87, -RZ, R74.H0_H0 ;  /* 0x2000004aff577230 */ /* 0x000fe40000004100 */
[----:B------:R-:W-:Y:S01]  /*1400*/  FADD.FTZ R101, R89, R102 ;  /* 0x0000006659657221 */ /* 0x000fe20000010000 */
[--C-:B------:R-:W-:Y:S02]  /*1410*/  HADD2.F32 R91, -RZ, R75.reuse.H0_H0 ;  /* 0x2000004bff5b7230 */ /* 0x100fe40000004100 */
[----:B------:R-:W-:-:S02]  /*1420*/  HADD2.F32 R90, -RZ, R75.H1_H1 ;  /* 0x3000004bff5a7230 */ /* 0x000fc40000004100 */
[----:B------:R-:W-:Y:S01]  /*1430*/  FADD.FTZ R100, R87, R86 ;  /* 0x0000005657647221 */ /* 0x000fe20000010000 */
[----:B------:R-:W-:Y:S02]  /*1440*/  FADD.FTZ R102, R91, R88 ;  /* 0x000000585b667221 */ /* 0x000fe40000010000 */
[----:B------:R-:W-:Y:S01]  /*1450*/  FADD.FTZ R103, R90, R103 ;  /* 0x000000675a677221 */ /* 0x000fe20000010000 */
[----:B------:R-:W-:Y:S06]  /*1460*/  BRA `(.L_x_10653) ;  /* 0x0000000000687947 */ /* 0x000fec0003800000 */
.L_x_10651:
[----:B------:R-:W-:Y:S05]  /*1470*/  @!P0 BRA `(.L_x_10654) ;  /* 0x0000000000448947 */ /* 0x000fea0003800000 */
[----:B0----5:R-:W-:Y:S02]  /*1480*/  HADD2.F32 R5, -RZ, R100.H0_H0 ;  /* 0x20000064ff057230 */ /* 0x021fe40000004100 */
[----:B------:R-:W-:Y:S02]  /*1490*/  HADD2.F32 R87, -RZ, R102.H0_H0 ;  /* 0x20000066ff577230 */ /* 0x000fe40000004100 */
[----:B------:R-:W-:Y:S02]  /*14a0*/  HADD2.F32 R100, -RZ, R100.H1_H1 ;  /* 0x30000064ff647230 */ /* 0x000fe40000004100 */
[----:B------:R-:W-:Y:S01]  /*14b0*/  FADD.FTZ R4, R76, R5 ;  /* 0x000000054c047221 */ /* 0x000fe20000010000 */
[--C-:B------:R-:W-:Y:S02]  /*14c0*/  HADD2.F32 R7, -RZ, R101.reuse.H0_H0 ;  /* 0x20000065ff077230 */ /* 0x100fe40000004100 */
[----:B------:R-:W-:Y:S02]  /*14d0*/  HADD2.F32 R102, -RZ, R102.H1_H1 ;  /* 0x30000066ff667230 */ /* 0x000fe40000004100 */
        /* <DEDUP_REMOVED lines=11> */
.L_x_10654:
[--C-:B0----5:R-:W-:Y:S02]  /*1590*/  HADD2.F32 R4, -RZ, R100.reuse.H0_H0 ;  /* 0x20000064ff047230 */ /* 0x121fe40000004100 */
[----:B------:R-:W-:Y:S02]  /*15a0*/  HADD2.F32 R5, -RZ, R100.H1_H1 ;  /* 0x30000064ff057230 */ /* 0x000fe40000004100 */
[--C-:B------:R-:W-:Y:S02]  /*15b0*/  HADD2.F32 R6, -RZ, R101.reuse.H0_H0 ;  /* 0x20000065ff067230 */ /* 0x100fe40000004100 */
[----:B------:R-:W-:Y:S02]  /*15c0*/  HADD2.F32 R7, -RZ, R101.H1_H1 ;  /* 0x30000065ff077230 */ /* 0x000fe40000004100 */
[--C-:B------:R-:W-:Y:S02]  /*15d0*/  HADD2.F32 R100, -RZ, R102.reuse.H0_H0 ;  /* 0x20000066ff647230 */ /* 0x100fe40000004100 */
[----:B------:R-:W-:-:S02]  /*15e0*/  HADD2.F32 R101, -RZ, R102.H1_H1 ;  /* 0x30000066ff657230 */ /* 0x000fc40000004100 */
[--C-:B------:R-:W-:Y:S02]  /*15f0*/  HADD2.F32 R102, -RZ, R103.reuse.H0_H0 ;  /* 0x20000067ff667230 */ /* 0x100fe40000004100 */
[----:B------:R-:W-:-:S07]  /*1600*/  HADD2.F32 R103, -RZ, R103.H1_H1 ;  /* 0x30000067ff677230 */ /* 0x000fce0000004100 */
.L_x_10653:
[----:B------:R-:W0:Y:S01]  /*1610*/  @P0 LDC.64 R96, c[0x0][0x3a0] ;  /* 0x0000e800ff600b82 */ /* 0x000e220000000a00 */
[----:B------:R-:W1:Y:S01]  /*1620*/  @UP0 LDCU.64 UR4, c[0x0][0x398] ;  /* 0x00007300ff0407ac */ /* 0x000e620008000a00 */
[----:B------:R-:W-:Y:S01]  /*1630*/  PLOP3.LUT P1, PT, PT, PT, UP0, 0x80, 0x8 ;  /* 0x000000000008781c */ /* 0x000fe20003f2f008 */
[----:B------:R-:W-:Y:S01]  /*1640*/  IMAD.WIDE.U32 R88, R3, 0x20, R112 ;  /* 0x0000002003587825 */ /* 0x000fe200078e0070 */
[----:B------:R-:W-:Y:S02]  /*1650*/  IADD3 R87, PT, PT, R2, 0x100, RZ ;  /* 0x0000010002577810 */ /* 0x000fe40007ffe0ff */
[----:B------:R-:W-:Y:S02]  /*1660*/  MOV R90, 0x10 ;  /* 0x00000010005a7802 */ /* 0x000fe40000000f00 */
[----:B------:R2:W-:Y:S01]  /*1670*/  STG.E.128 desc[UR8][R88.64], R4 ;  /* 0x0000000458007986 */ /* 0x0005e2000c101d08 */
[----:B------:R-:W-:-:S03]  /*1680*/  IMAD.WIDE.U32 R92, R87, 0x10, R84 ;  /* 0x00000010575c7825 */ /* 0x000fc600078e0054 */
[----:B------:R2:W-:Y:S04]  /*1690*/  STG.E.128 desc[UR8][R88.64+0x10], R100 ;  /* 0x0000106458007986 */ /* 0x0005e8000c101d08 */
[----:B------:R-:W5:Y:S01]  /*16a0*/  LDG.E.128 R92, desc[UR8][R92.64] ;  /* 0x000000085c5c7981 */ /* 0x000f62000c1e1d00 */
[----:B-1----:R-:W-:-:S04]  /*16b0*/  @P1 IMAD.WIDE.U32 R90, R87, R90, UR4 ;  /* 0x00000004575a1e25 */ /* 0x002fc8000f8e005a */
[----:B0-----:R-:W-:Y:S01]  /*16c0*/  @P0 IMAD.WIDE.U32 R96, R87, 0x20, R96 ;  /* 0x0000002057600825 */ /* 0x001fe200078e0060 */
[----:B------:R2:W5:Y:S04]  /*16d0*/  @P1 LDG.E.128 R72, desc[UR8][R90.64] ;  /* 0x000000085a481981 */ /* 0x000568000c1e1d00 */
[----:B------:R2:W5:Y:S04]  /*16e0*/  @P0 LDG.E.128 R76, desc[UR8][R96.64] ;  /* 0x00000008604c0981 */ /* 0x000568000c1e1d00 */
[----:B------:R2:W5:Y:S01]  /*16f0*/  @P0 LDG.E.128 R80, desc[UR8][R96.64+0x10] ;  /* 0x0000100860500981 */ /* 0x000562000c1e1d00 */
[----:B------:R-:W-:Y:S05]  /*1700*/  BRA.U !UP0, `(.L_x_10655) ;  /* 0x0000000108ec7547 */ /* 0x000fea000b800000 */
[----:B------:R-:W-:Y:S05]  /*1710*/  @!P0 BRA `(.L_x_10656) ;  /* 0x0000000000848947 */ /* 0x000fea0003800000 */
[----:B-----5:R-:W-:Y:S02]  /*1720*/  HADD2.F32 R0, -RZ, R92.H0_H0 ;  /* 0x2000005cff007230 */ /* 0x020fe40000004100 */
[----:B------:R-:W-:Y:S02]  /*1730*/  HADD2.F32 R3, -RZ, R72.H0_H0 ;  /* 0x20000048ff037230 */ /* 0x000fe40000004100 */
[----:B------:R-:W-:Y:S02]  /*1740*/  HADD2.F32 R92, -RZ, R92.H1_H1 ;  /* 0x3000005cff5c7230 */ /* 0x000fe40000004100 */
[----:B--2---:R-:W-:Y:S02]  /*1750*/  HADD2.F32 R91, -RZ, R72.H1_H1 ;  /* 0x30000048ff5b7230 */ /* 0x004fe40000004100 */
[----:B------:R-:W-:Y:S01]  /*1760*/  FADD.FTZ R3, R3, R0 ;  /* 0x0000000003037221 */ /* 0x000fe20000010000 */
[----:B------:R-:W-:Y:S02]  /*1770*/  HADD2.F32 R86, -RZ, R93.H0_H0 ;  /* 0x2000005dff567230 */ /* 0x000fe40000004100 */
[----:B------:R-:W-:-:S02]  /*1780*/  HADD2.F32 R97, -RZ, R73.H0_H0 ;  /* 0x20000049ff617230 */ /* 0x000fc40000004100 */
[----:B------:R-:W-:Y:S01]  /*1790*/  FADD.FTZ R92, R91, R92 ;  /* 0x0000005c5b5c7221 */ /* 0x000fe20000010000 */
[----:B------:R-:W-:Y:S02]  /*17a0*/  HADD2.F32 R93, -RZ, R93.H1_H1 ;  /* 0x3000005dff5d7230 */ /* 0x000fe40000004100 */
[--C-:B------:R-:W-:Y:S02]  /*17b0*/  HADD2.F32 R89, -RZ, R95.reuse.H0_H0 ;  /* 0x2000005fff597230 */ /* 0x100fe40000004100 */
[----:B------:R-:W-:Y:S01]  /*17c0*/  FADD.FTZ R91, R97, R86 ;  /* 0x00000056615b7221 */ /* 0x000fe20000010000 */
[----:B------:R-:W-:Y:S02]  /*17d0*/  HADD2.F32 R90, -RZ, R95.H1_H1 ;  /* 0x3000005fff5a7230 */ /* 0x000fe40000004100 */
[----:B------:R-:W-:Y:S02]  /*17e0*/  HADD2.F32 R0, -RZ, R73.H1_H1 ;  /* 0x30000049ff007230 */ /* 0x000fe40000004100 */
[----:B------:R-:W-:-:S02]  /*17f0*/  HADD2.F32 R88, -RZ, R94.H0_H0 ;  /* 0x2000005eff587230 */ /* 0x000fc40000004100 */
[----:B------:R-:W-:Y:S02]  /*1800*/  HADD2.F32 R95, -RZ, R74.H0_H0 ;  /* 0x2000004aff5f7230 */ /* 0x000fe40000004100 */
[----:B------:R-:W-:Y:S01]  /*1810*/  FADD.FTZ R0, R0, R93 ;  /* 0x0000005d00007221 */ /* 0x000fe20000010000 */
        /* <DEDUP_REMOVED lines=17> */
.L_x_10656:
[----:B--2--5:R-:W-:Y:S02]  /*1930*/  HADD2.F32 R89, -RZ, R92.H1_H1 ;  /* 0x3000005cff597230 */ /* 0x024fe40000004100 */
[----:B------:R-:W-:Y:S02]  /*1940*/  HADD2.F32 R0, -RZ, R72.H1_H1 ;  /* 0x30000048ff007230 */ /* 0x000fe40000004100 */
[----:B------:R-:W-:Y:S02]  /*1950*/  HADD2.F32 R88, -RZ, R92.H0_H0 ;  /* 0x2000005cff587230 */ /* 0x000fe40000004100 */
[----:B------:R-:W-:Y:S02]  /*1960*/  HADD2.F32 R3, -RZ, R72.H0_H0 ;  /* 0x20000048ff037230 */ /* 0x000fe40000004100 */
[----:B------:R-:W-:Y:S01]  /*1970*/  FADD.FTZ R89, R0, R89 ;  /* 0x0000005900597221 */ /* 0x000fe20000010000 */
[----:B------:R-:W-:Y:S02]  /*1980*/  HADD2.F32 R90, -RZ, R93.H0_H0 ;  /* 0x2000005dff5a7230 */ /* 0x000fe40000004100 */
[----:B------:R-:W-:-:S02]  /*1990*/  HADD2.F32 R91, -RZ, R73.H0_H0 ;  /* 0x20000049ff5b7230 */ /* 0x000fc40000004100 */
[----:B------:R-:W-:Y:S01]  /*19a0*/  FADD.FTZ R88, R3, R88 ;  /* 0x0000005803587221 */ /* 0x000fe20000010000 */
[----:B------:R-:W-:Y:S02]  /*19b0*/  HADD2.F32 R93, -RZ, R93.H1_H1 ;  /* 0x3000005dff5d7230 */ /* 0x000fe40000004100 */
[----:B------:R-:W-:Y:S02]  /*19c0*/  HADD2.F32 R92, -RZ, R94.H0_H0 ;  /* 0x2000005eff5c7230 */ /* 0x000fe40000004100 */
[----:B------:R-:W-:Y:S01]  /*19d0*/  FADD.FTZ R90, R91, R90 ;  /* 0x0000005a5b5a7221 */ /* 0x000fe20000010000 */
[--C-:B------:R-:W-:Y:S02]  /*19e0*/  HADD2.F32 R86, -RZ, R95.reuse.H0_H0 ;  /* 0x2000005fff567230 */ /* 0x100fe40000004100 */
[----:B------:R-:W-:Y:S02]  /*19f0*/  HADD2.F32 R96, -RZ, R95.H1_H1 ;  /* 0x3000005fff607230 */ /* 0x000fe40000004100 */
[----:B------:R-:W-:-:S02]  /*1a00*/  HADD2.F32 R0, -RZ, R73.H1_H1 ;  /* 0x30000049ff007230 */ /* 0x000fc40000004100 */
[----:B------:R-:W-:Y:S02]  /*1a10*/  HADD2.F32 R94, -RZ, R94.H1_H1 ;  /* 0x3000005eff5e7230 */ /* 0x000fe40000004100 */
[--C-:B------:R-:W-:Y:S02]  /*1a20*/  HADD2.F32 R95, -RZ, R74.reuse.H1_H1 ;  /* 0x3000004aff5f7230 */ /* 0x100fe40000004100 */
[----:B------:R-:W-:Y:S01]  /*1a30*/  FADD.FTZ R91, R0, R93 ;  /* 0x0000005d005b7221 */ /* 0x000fe20000010000 */
[----:B------:R-:W-:Y:S02]  /*1a40*/  HADD2.F32 R3, -RZ, R74.H0_H0 ;  /* 0x2000004aff037230 */ /* 0x000fe40000004100 */
[--C-:B------:R-:W-:Y:S02]  /*1a50*/  HADD2.F32 R97, -RZ, R75.reuse.H0_H0 ;  /* 0x2000004bff617230 */ /* 0x100fe40000004100 */
[----:B------:R-:W-:Y:S01]  /*1a60*/  FADD.FTZ R93, R95, R94 ;  /* 0x0000005e5f5d7221 */ /* 0x000fe20000010000 */
[----:B------:R-:W-:-:S02]  /*1a70*/  HADD2.F32 R99, -RZ, R75.H1_H1 ;  /* 0x3000004bff637230 */ /* 0x000fc40000004100 */
[----:B------:R-:W-:Y:S01]  /*1a80*/  FADD.FTZ R92, R3, R92 ;  /* 0x0000005c035c7221 */ /* 0x000fe20000010000 */
[----:B------:R-:W-:Y:S02]  /*1a90*/  FADD.FTZ R94, R97, R86 ;  /* 0x00000056615e7221 */ /* 0x000fe40000010000 */
[----:B------:R-:W-:Y:S01]  /*1aa0*/  FADD.FTZ R95, R99, R96 ;  /* 0x00000060635f7221 */ /* 0x000fe20000010000 */
[----:B------:R-:W-:Y:S06]  /*1ab0*/  BRA `(.L_x_10657) ;  /* 0x0000000000687947 */ /* 0x000fec0003800000 */
.L_x_10655:
[----:B------:R-:W-:Y:S05]  /*1ac0*/  @!P0 BRA `(.L_x_10658) ;  /* 0x0000000000448947 */ /* 0x000fea0003800000 */
[--C-:B-----5:R-:W-:Y:S02]  /*1ad0*/  HADD2.F32 R3, -RZ, R92.reuse.H0_H0 ;  /* 0x2000005cff037230 */ /* 0x120fe40000004100 */
[----:B------:R-:W-:Y:S02]  /*1ae0*/  HADD2.F32 R92, -RZ, R92.H1_H1 ;  /* 0x3000005cff5c7230 */ /* 0x000fe40000004100 */
[--C-:B--2---:R-:W-:Y:S02]  /*1af0*/  HADD2.F32 R91, -RZ, R93.reuse.H0_H0 ;  /* 0x2000005dff5b7230 */ /* 0x104fe40000004100 */
        /* <DEDUP_REMOVED lines=14> */
.L_x_10658:
        /* <DEDUP_REMOVED lines=8> */
.L_x_10657:
[----:B------:R-:W0:Y:S01]  /*1c60*/  @P0 LDC.64 R114, c[0x0][0x3a0] ;  /* 0x0000e800ff720b82 */ /* 0x000e220000000a00 */
[----:B------:R-:W1:Y:S01]  /*1c70*/  @UP0 LDCU.64 UR4, c[0x0][0x398] ;  /* 0x00007300ff0407ac */ /* 0x000e620008000a00 */
[----:B------:R-:W-:Y:S01]  /*1c80*/  PLOP3.LUT P1, PT, PT, PT, UP0, 0x80, 0x8 ;  /* 0x000000000008781c */ /* 0x000fe20003f2f008 */
[----:B------:R-:W-:Y:S01]  /*1c90*/  HFMA2 R98, -RZ, RZ, 0, 9.5367431640625e-07 ;  /* 0x00000010ff627431 */ /* 0x000fe200000001ff */
[----:B------:R-:W-:Y:S01]  /*1ca0*/  IADD3 R3, PT, PT, R2, 0x180, RZ ;  /* 0x0000018002037810 */ /* 0x000fe20007ffe0ff */
[----:B------:R-:W-:-:S04]  /*1cb0*/  IMAD.WIDE.U32 R96, R87, 0x20, R112 ;  /* 0x0000002057607825 */ /* 0x000fc800078e0070 */
[C---:B------:R-:W-:Y:S01]  /*1cc0*/  IMAD.WIDE.U32 R84, R3.reuse, 0x10, R84 ;  /* 0x0000001003547825 */ /* 0x040fe200078e0054 */
[----:B------:R2:W-:Y:S04]  /*1cd0*/  STG.E.128 desc[UR8][R96.64], R88 ;  /* 0x0000005860007986 */ /* 0x0005e8000c101d08 */
        /* <DEDUP_REMOVED lines=9> */
[----:B--2--5:R-:W-:Y:S02]  /*1d70*/  HADD2.F32 R97, -RZ, R84.H0_H0 ;  /* 0x20000054ff617230 */ /* 0x024fe40000004100 */
[----:B------:R-:W-:Y:S02]  /*1d80*/  HADD2.F32 R96, -RZ, R72.H0_H0 ;  /* 0x20000048ff607230 */ /* 0x000fe40000004100 */
[----:B------:R-:W-:Y:S02]  /*1d90*/  HADD2.F32 R0, -RZ, R84.H1_H1 ;  /* 0x30000054ff007230 */ /* 0x000fe40000004100 */
[----:B------:R-:W-:Y:S02]  /*1da0*/  HADD2.F32 R84, -RZ, R85.H0_H0 ;  /* 0x20000055ff547230 */ /* 0x000fe40000004100 */
[----:B------:R-:W-:Y:S01]  /*1db0*/  FADD.FTZ R97, R96, R97 ;  /* 0x0000006160617221 */ /* 0x000fe20000010000 */
[----:B------:R-:W-:Y:S02]  /*1dc0*/  HADD2.F32 R115, -RZ, R73.H0_H0 ;  /* 0x20000049ff737230 */ /* 0x000fe40000004100 */
[----:B------:R-:W-:-:S02]  /*1dd0*/  HADD2.F32 R99, -RZ, R72.H1_H1 ;  /* 0x30000048ff637230 */ /* 0x000fc40000004100 */
[----:B------:R-:W-:Y:S02]  /*1de0*/  HADD2.F32 R96, -RZ, R85.H1_H1 ;  /* 0x30000055ff607230 */ /* 0x000fe40000004100 */
[----:B------:R-:W-:Y:S01]  /*1df0*/  FADD.FTZ R85, R115, R84 ;  /* 0x0000005473557221 */ /* 0x000fe20000010000 */
[----:B------:R-:W-:Y:S02]  /*1e00*/  HADD2.F32 R117, -RZ, R73.H1_H1 ;  /* 0x30000049ff757230 */ /* 0x000fe40000004100 */
[----:B------:R-:W-:Y:S01]  /*1e10*/  FADD.FTZ R0, R99, R0 ;  /* 0x0000000063007221 */ /* 0x000fe20000010000 */
[----:B------:R-:W-:Y:S02]  /*1e20*/  HADD2.F32 R98, -RZ, R86.H0_H0 ;  /* 0x20000056ff627230 */ /* 0x000fe40000004100 */
[----:B------:R-:W-:Y:S02]  /*1e30*/  HADD2.F32 R115, -RZ, R74.H0_H0 ;  /* 0x2000004aff737230 */ /* 0x000fe40000004100 */
[----:B------:R-:W-:Y:S01]  /*1e40*/  FADD.FTZ R84, R117, R96 ;  /* 0x0000006075547221 */ /* 0x000fe20000010000 */
[----:B------:R-:W-:-:S02]  /*1e50*/  HADD2.F32 R96, -RZ, R87.H0_H0 ;  /* 0x20000057ff607230 */ /* 0x000fc40000004100 */
[----:B------:R-:W-:Y:S02]  /*1e60*/  HADD2.F32 R99, -RZ, R87.H1_H1 ;  /* 0x30000057ff637230 */ /* 0x000fe40000004100 */
[----:B------:R-:W-:Y:S01]  /*1e70*/  FADD.FTZ R87, R115, R98 ;  /* 0x0000006273577221 */ /* 0x000fe20000010000 */
[----:B------:R-:W-:Y:S02]  /*1e80*/  HADD2.F32 R86, -RZ, R86.H1_H1 ;  /* 0x30000056ff567230 */ /* 0x000fe40000004100 */
[----:B------:R-:W-:Y:S01]  /*1e90*/  FADD.FTZ R98, R78, R85 ;  /* 0x000000554e627221 */ /* 0x000fe20000010000 */
[----:B------:R-:W-:Y:S02]  /*1ea0*/  HADD2.F32 R115, -RZ, R74.H1_H1 ;  /* 0x3000004aff737230 */ /* 0x000fe40000004100 */
[--C-:B------:R-:W-:Y:S02]  /*1eb0*/  HADD2.F32 R117, -RZ, R75.reuse.H0_H0 ;  /* 0x2000004bff757230 */ /* 0x100fe40000004100 */
        /* <DEDUP_REMOVED lines=12> */
.L_x_10660:
[----:B--2--5:R-:W-:Y:S02]  /*1f80*/  HADD2.F32 R96, -RZ, R84.H0_H0 ;  /* 0x20000054ff607230 */ /* 0x024fe40000004100 */
[----:B------:R-:W-:Y:S02]  /*1f90*/  HADD2.F32 R97, -RZ, R72.H0_H0 ;  /* 0x20000048ff617230 */ /* 0x000fe40000004100 */
[----:B------:R-:W-:Y:S02]  /*1fa0*/  HADD2.F32 R84, -RZ, R84.H1_H1 ;  /* 0x30000054ff547230 */ /* 0x000fe40000004100 */
[----:B------:R-:W-:Y:S02]  /*1fb0*/  HADD2.F32 R99, -RZ, R72.H1_H1 ;  /* 0x30000048ff637230 */ /* 0x000fe40000004100 */
[----:B------:R-:W-:Y:S01]  /*1fc0*/  FADD.FTZ R96, R97, R96 ;  /* 0x0000006061607221 */ /* 0x000fe20000010000 */
[----:B------:R-:W-:Y:S02]  /*1fd0*/  HADD2.F32 R98, -RZ, R85.H0_H0 ;  /* 0x20000055ff627230 */ /* 0x000fe40000004100 */
[----:B------:R-:W-:-:S02]  /*1fe0*/  HADD2.F32 R115, -RZ, R73.H0_H0 ;  /* 0x20000049ff737230 */ /* 0x000fc40000004100 */
[----:B------:R-:W-:Y:S01]  /*1ff0*/  FADD.FTZ R97, R99, R84 ;  /* 0x0000005463617221 */ /* 0x000fe20000010000 */
[----:B------:R-:W-:Y:S02]  /*2000*/  HADD2.F32 R85, -RZ, R85.H1_H1 ;  /* 0x30000055ff557230 */ /* 0x000fe40000004100 */
[----:B------:R-:W-:Y:S02]  /*2010*/  HADD2.F32 R0, -RZ, R73.H1_H1 ;  /* 0x30000049ff007230 */ /* 0x000fe40000004100 */
[----:B------:R-:W-:Y:S01]  /*2020*/  FADD.FTZ R98, R115, R98 ;  /* 0x0000006273627221 */ /* 0x000fe20000010000 */
[----:B------:R-:W-:Y:S02]  /*2030*/  HADD2.F32 R84, -RZ, R86.H0_H0 ;  /* 0x20000056ff547230 */ /* 0x000fe40000004100 */
[----:B------:R-:W-:Y:S02]  /*2040*/  HADD2.F32 R115, -RZ, R74.H0_H0 ;  /* 0x2000004aff737230 */ /* 0x000fe40000004100 */
[----:B------:R-:W-:Y:S01]  /*2050*/  FADD.FTZ R99, R0, R85 ;  /* 0x0000005500637221 */ /* 0x000fe20000010000 */
[----:B------:R-:W-:-:S02]  /*2060*/  HADD2.F32 R85, -RZ, R86.H1_H1 ;  /* 0x30000056ff557230 */ /* 0x000fc40000004100 */
[--C-:B------:R-:W-:Y:S02]  /*2070*/  HADD2.F32 R86, -RZ, R87.reuse.H0_H0 ;  /* 0x20000057ff567230 */ /* 0x100fe40000004100 */
[----:B------:R-:W-:Y:S01]  /*2080*/  FADD.FTZ R84, R115, R84 ;  /* 0x0000005473547221 */ /* 0x000fe20000010000 */
[----:B------:R-:W-:Y:S02]  /*2090*/  HADD2.F32 R114, -RZ, R87.H1_H1 ;  /* 0x30000057ff727230 */ /* 0x000fe40000004100 */
[--C-:B------:R-:W-:Y:S02]  /*20a0*/  HADD2.F32 R87, -RZ, R75.reuse.H0_H0 ;  /* 0x2000004bff577230 */ /* 0x100fe40000004100 */
[----:B------:R-:W-:Y:S02]  /*20b0*/  HADD2.F32 R0, -RZ, R74.H1_H1 ;  /* 0x3000004aff007230 */ /* 0x000fe40000004100 */
[----:B------:R-:W-:Y:S02]  /*20c0*/  HADD2.F32 R115, -RZ, R75.H1_H1 ;  /* 0x3000004bff737230 */ /* 0x000fe40000004100 */
[----:B------:R-:W-:Y:S01]  /*20d0*/  FADD.FTZ R86, R87, R86 ;  /* 0x0000005657567221 */ /* 0x000fe20000010000 */
[----:B------:R-:W-:-:S02]  /*20e0*/  FADD.FTZ R85, R0, R85 ;  /* 0x0000005500557221 */ /* 0x000fc40000010000 */
[----:B------:R-:W-:Y:S01]  /*20f0*/  FADD.FTZ R87, R115, R114 ;  /* 0x0000007273577221 */ /* 0x000fe20000010000 */
[----:B------:R-:W-:Y:S06]  /*2100*/  BRA `(.L_x_10661) ;  /* 0x0000000000687947 */ /* 0x000fec0003800000 */
.L_x_10659:
        /* <DEDUP_REMOVED lines=18> */
.L_x_10662:
        /* <DEDUP_REMOVED lines=8> */
.L_x_10661:
        /* <DEDUP_REMOVED lines=131> */
.L_x_10664:
[----:B------:R-:W-:Y:S05]  /*2ae0*/  BSYNC.RECONVERGENT B0 ;  /* 0x0000000000007941 */ /* 0x000fea0003800200 */
.L_x_10663:
[----:B0-----:R-:W-:Y:S01]  /*2af0*/  LOP3.LUT R3, R0, 0x1f, RZ, 0xc0, !PT ;  /* 0x0000001f00037812 */ /* 0x001fe200078ec0ff */
[----:B------:R-:W-:Y:S01]  /*2b00*/  BAR.SYNC.DEFER_BLOCKING 0x0 ;  /* 0x0000000000007b1d */ /* 0x000fe20000010000 */
[----:B------:R-:W-:Y:S02]  /*2b10*/  MOV R117, RZ ;  /* 0x000000ff00757202 */ /* 0x000fe40000000f00 */
[----:B------:R-:W-:Y:S02]  /*2b20*/  CS2R R112, SRZ ;  /* 0x0000000000707805 */ /* 0x000fe4000001ff00 */
[----:B------:R-:W-:Y:S01]  /*2b30*/  ISETP.GT.U32.AND P0, PT, R3, 0x3, PT ;  /* 0x000000030300780c */ /* 0x000fe20003f04070 */
[----:B------:R-:W-:-:S12]  /*2b40*/  BSSY.RECONVERGENT B0, `(.L_x_10665) ;  /* 0x000000a000007945 */ /* 0x000fd80003800200 */
[----:B------:R-:W-:Y:S05]  /*2b50*/  @P0 BRA `(.L_x_10666) ;  /* 0x0000000000200947 */ /* 0x000fea0003800000 */
[----:B------:R-:W0:Y:S01]  /*2b60*/  S2UR UR5, SR_CgaCtaId ;  /* 0x00000000000579c3 */ /* 0x000e220000008800 */
[----:B------:R-:W-:Y:S01]  /*2b70*/  UMOV UR4, 0x400 ;  /* 0x0000040000047882 */ /* 0x000fe20000000000 */
[----:B------:R-:W-:Y:S01]  /*2b80*/  SHF.L.U32 R3, R0, 0x3, RZ ;  /* 0x0000000300037819 */ /* 0x000fe200000006ff */
[----:B------:R-:W-:-:S03]  /*2b90*/  HFMA2 R117, -RZ, RZ, 0, 6.103515625e-05 ;  /* 0x00000400ff757431 */ /* 0x000fc600000001ff */
[----:B------:R-:W-:Y:S01]  /*2ba0*/  LOP3.LUT R3, R3, 0xf8, RZ, 0xc0, !PT ;  /* 0x000000f803037812 */ /* 0x000fe200078ec0ff */
[----:B0-----:R-:W-:-:S04]  /*2bb0*/  ULEA UR4, UR5, UR4, 0x18 ;  /* 0x0000000405047291 */ /* 0x001fc8000f8ec0ff */
[----:B------:R-:W-:-:S09]  /*2bc0*/  @UP1 UIADD3 UR4, UPT, UPT, UR4, 0x20, URZ ;  /* 0x0000002004041890 */ /* 0x000fd2000fffe0ff */
[----:B------:R0:W1:Y:S03]  /*2bd0*/  LDS.64 R112, [R3+UR4] ;  /* 0x0000000403707984 */ /* 0x0000660008000a00 */
.L_x_10666:
[----:B------:R-:W-:Y:S05]  /*2be0*/  BSYNC.RECONVERGENT B0 ;  /* 0x0000000000007941 */ /* 0x000fea0003800200 */
.L_x_10665:
[----:B------:R-:W2:Y:S01]  /*2bf0*/  SHFL.DOWN PT, R118, R117, 0x2, 0x1f ;  /* 0x08401f0075767f89 */ /* 0x000ea200000e0000 */
[-C--:B------:R-:W-:Y:S01]  /*2c00*/  I2FP.F32.U32 R120, R117.reuse ;  /* 0x0000007500787245 */ /* 0x080fe20000201000 */
[----:B------:R-:W3:Y:S01]  /*2c10*/  LDC.64 R128, c[0x0][0x428] ;  /* 0x00010a00ff807b82 */ /* 0x000ee20000000a00 */
[----:B------:R-:W-:Y:S01]  /*2c20*/  ISETP.NE.AND P0, PT, R0, RZ, PT ;  /* 0x000000ff0000720c */ /* 0x000fe20003f05270 */
[----:B-1----:R-:W1:Y:S01]  /*2c30*/  SHFL.DOWN PT, R119, R112, 0x2, 0x1f ;  /* 0x08401f0070777f89 */ /* 0x002e6200000e0000 */
[----:B------:R-:W-:Y:S01]  /*2c40*/  ISETP.NE.AND P1, PT, RZ, UR14, PT ;  /* 0x0000000eff007c0c */ /* 0x000fe2000bf25270 */
[--C-:B------:R-:W-:Y:S01]  /*2c50*/  HADD2.F32 R123, -RZ, R23.reuse.H0_H0 ;  /* 0x20000017ff7b7230 */ /* 0x100fe20000004100 */
[----:B------:R-:W-:Y:S01]  /*2c60*/  UPLOP3.LUT UP1, UPT, UPT, UPT, UP1, 0x40, 0x4 ;  /* 0x000000000004789c */ /* 0x000fe20003f2e810 */
[----:B------:R-:W4:Y:S01]  /*2c70*/  SHFL.DOWN PT, R116, R113, 0x2, 0x1f ;  /* 0x08401f0071747f89 */ /* 0x000f2200000e0000 */
[----:B------:R-:W-:Y:S01]  /*2c80*/  HADD2.F32 R124, -RZ, R23.H1_H1 ;  /* 0x30000017ff7c7230 */ /* 0x000fe20000004100 */
[----:B------:R-:W5:Y:S01]  /*2c90*/  LDC.64 R126, c[0x0][0x430] ;  /* 0x00010c00ff7e7b82 */ /* 0x000f620000000a00 */
[----:B--2---:R-:W-:-:S02]  /*2ca0*/  IADD3 R114, PT, PT, R118, R117, RZ ;  /* 0x0000007576727210 */ /* 0x004fc40007ffe0ff */
[----:B------:R-:W-:Y:S02]  /*2cb0*/  I2FP.F32.S32 R118, R118 ;  /* 0x0000007600767245 */ /* 0x000fe40000201400 */
[----:B0-----:R-:W-:Y:S01]  /*2cc0*/  I2FP.F32.S32 R3, R114 ;  /* 0x0000007200037245 */ /* 0x001fe20000201400 */
[----:B------:R-:W0:Y:S02]  /*2cd0*/  SHFL.DOWN PT, R117, R114, 0x1, 0x1f ;  /* 0x08201f0072757f89 */ /* 0x000e2400000e0000 */
[C---:B-1----:R-:W-:Y:S01]  /*2ce0*/  FMUL.FTZ R121, R119.reuse, R118 ;  /* 0x0000007677797220 */ /* 0x042fe20000410000 */
[----:B------:R-:W1:Y:S01]  /*2cf0*/  MUFU.RCP R115, R3 ;  /* 0x0000000300737308 */ /* 0x000e620000001000 */
[----:B------:R-:W-:Y:S01]  /*2d00*/  FADD.FTZ R119, -R119, R112 ;  /* 0x0000007077777221 */ /* 0x000fe20000010100 */
[----:B----4-:R-:W-:Y:S01]  /*2d10*/  FADD.FTZ R116, R116, R113 ;  /* 0x0000007174747221 */ /* 0x010fe20000010000 */
[----:B------:R-:W-:Y:S02]  /*2d20*/  FFMA.FTZ R122, R120, R112, R121 ;  /* 0x00000070787a7223 */ /* 0x000fe40000010079 */
[----:B------:R-:W-:-:S04]  /*2d30*/  FMUL.FTZ R119, R119, R119 ;  /* 0x0000007777777220 */ /* 0x000fc80000410000 */
[----:B------:R-:W-:Y:S01]  /*2d40*/  FMUL.FTZ R119, R119, R120 ;  /* 0x0000007877777220 */ /* 0x000fe20000410000 */
[----:B------:R-:W-:-:S03]  /*2d50*/  HADD2.F32 R120, -RZ, R55.H0_H0 ;  /* 0x20000037ff787230 */ /* 0x000fc60000004100 */
[----:B------:R-:W-:Y:S01]  /*2d60*/  FMUL.FTZ R118, R119, R118 ;  /* 0x0000007677767220 */ /* 0x000fe20000410000 */
[----:B-1----:R-:W-:-:S03]  /*2d70*/  FMUL.FTZ R112, R115, R122 ;  /* 0x0000007a73707220 */ /* 0x002fc60000410000 */
[----:B------:R-:W-:Y:S01]  /*2d80*/  FFMA.FTZ R115, R115, R118, R116 ;  /* 0x0000007673737223 */ /* 0x000fe20000010074 */
[----:B------:R-:W-:Y:S01]  /*2d90*/  HADD2.F32 R122, -RZ, R19.H1_H1 ;  /* 0x30000013ff7a7230 */ /* 0x000fe20000004100 */
[-C--:B0-----:R-:W-:Y:S01]  /*2da0*/  IADD3 R113, PT, PT, R114, R117.reuse, RZ ;  /* 0x0000007572717210 */ /* 0x081fe20007ffe0ff */
[----:B------:R-:W0:Y:S01]  /*2db0*/  SHFL.DOWN PT, R119, R112, 0x1, 0x1f ;  /* 0x08201f0070777f89 */ /* 0x000e2200000e0000 */
[----:B------:R-:W-:Y:S02]  /*2dc0*/  I2FP.F32.S32 R117, R117 ;  /* 0x0000007500757245 */ /* 0x000fe40000201400 */
[----:B------:R-:W-:Y:S01]  /*2dd0*/  I2FP.F32.S32 R113, R113 ;  /* 0x0000007100717245 */ /* 0x000fe20000201400 */
[----:B------:R-:W1:Y:S05]  /*2de0*/  SHFL.DOWN PT, R116, R115, 0x1, 0x1f ;  /* 0x08201f0073747f89 */ /* 0x000e6a00000e0000 */
[----:B------:R-:W2:Y:S01]  /*2df0*/  MUFU.RCP R113, R113 ;  /* 0x0000007100717308 */ /* 0x000ea20000001000 */
[----:B0-----:R-:W-:Y:S01]  /*2e00*/  FADD.FTZ R114, R112, -R119 ;  /* 0x8000007770727221 */ /* 0x001fe20000010000 */
[----:B------:R-:W-:Y:S01]  /*2e10*/  FMUL.FTZ R118, R119, R117 ;  /* 0x0000007577767220 */ /* 0x000fe20000410000 */
[----:B------:R-:W-:-:S02]  /*2e20*/  HADD2.F32 R119, -RZ, R52.H0_H0 ;  /* 0x20000034ff777230 */ /* 0x000fc40000004100 */
[----:B------:R-:W-:Y:S01]  /*2e30*/  FMUL.FTZ R114, R114, R114 ;  /* 0x0000007272727220 */ /* 0x000fe20000410000 */
[----:B------:R-:W-:Y:S01]  /*2e40*/  FFMA.FTZ R118, R3, R112, R118 ;  /* 0x0000007003767223 */ /* 0x000fe20000010076 */
[----:B-1----:R-:W-:Y:S02]  /*2e50*/  FADD.FTZ R116, R115, R116 ;  /* 0x0000007473747221 */ /* 0x002fe40000010000 */
[----:B------:R-:W-:Y:S01]  /*2e60*/  FMUL.FTZ R114, R3, R114 ;  /* 0x0000007203727220 */ /* 0x000fe20000410000 */
[C---:B--2---:R-:W-:Y:S01]  /*2e70*/  FMUL.FTZ R3, R113.reuse, R118 ;  /* 0x0000007671037220 */ /* 0x044fe20000410000 */
[----:B------:R-:W0:Y:S01]  /*2e80*/  LDC R115, c[0x0][0x448] ;  /* 0x00011200ff737b82 */ /* 0x000e220000000800 */
[----:B------:R-:W-:Y:S02]  /*2e90*/  HADD2.F32 R118, -RZ, R54.H1_H1 ;  /* 0x30000036ff767230 */ /* 0x000fe40000004100 */
[----:B------:R-:W-:Y:S02]  /*2ea0*/  FMUL.FTZ R114, R114, R117 ;  /* 0x0000007572727220 */ /* 0x000fe40000410000 */
[----:B------:R-:W1:Y:S02]  /*2eb0*/  SHFL.IDX PT, R3, R3, RZ, 0x1f ;  /* 0x00001fff03037589 */ /* 0x000e6400000e0000 */
[----:B------:R-:W-:-:S02]  /*2ec0*/  FFMA.FTZ R114, R113, R114, R116 ;  /* 0x0000007271727223 */ /* 0x000fc40000010074 */
[----:B------:R-:W2:Y:S04]  /*2ed0*/  @!P0 LDC.64 R112, c[0x0][0x3c0] ;  /* 0x0000f000ff708b82 */ /* 0x000ea80000000a00 */
[----:B------:R-:W0:Y:S01]  /*2ee0*/  SHFL.IDX PT, R114, R114, RZ, 0x1f ;  /* 0x00001fff72727589 */ /* 0x000e2200000e0000 */
[C---:B-1----:R-:W-:Y:S01]  /*2ef0*/  FMUL.FTZ R116, R3.reuse, R3 ;  /* 0x0000000303747220 */ /* 0x042fe20000410000 */
[----:B------:R-:W-:-:S04]  /*2f00*/  FSEL R117, R3, RZ, !P1 ;  /* 0x000000ff03757208 */ /* 0x000fc80004800000 */
[----:B------:R-:W-:Y:S01]  /*2f10*/  FSEL R116, R116, RZ, P1 ;  /* 0x000000ff74747208 */ /* 0x000fe20000800000 */
[----:B0-----:R-:W-:Y:S01]  /*2f20*/  FFMA.FTZ R115, R114, UR15, R115 ;  /* 0x0000000f72737c23 */ /* 0x001fe20008010073 */
[----:B------:R-:W-:Y:S02]  /*2f30*/  R2UR UR4, R117 ;  /* 0x00000000750472ca */ /* 0x000fe400000e0000 */
[----:B------:R-:W-:Y:S01]  /*2f40*/  MOV R117, UR6 ;  /* 0x0000000600757c02 */ /* 0x000fe20008000f00 */
[----:B------:R-:W-:Y:S01]  /*2f50*/  FADD.FTZ R116, R115, R116 ;  /* 0x0000007473747221 */ /* 0x000fe20000010000 */
[----:B------:R-:W-:Y:S01]  /*2f60*/  MOV R115, UR6 ;  /* 0x0000000600737c02 */ /* 0x000fe20008000f00 */
[----:B------:R-:W-:-:S04]  /*2f70*/  UIADD3 UR6, UPT, UPT, UR6, UR16, URZ ;  /* 0x0000001006067290 */ /* 0x000fc8000fffe0ff */
[----:B------:R-:W0:Y:S01]  /*2f80*/  MUFU.RSQ R116, R116 ;  /* 0x0000007400747308 */ /* 0x000e220000001400 */
[----:B--2---:R-:W-:Y:S01]  /*2f90*/  @!P0 IMAD.WIDE R112, R115, 0x4, R112 ;  /* 0x0000000473708825 */ /* 0x004fe200078e0270 */
[----:B------:R-:W-:Y:S01]  /*2fa0*/  UISETP.GE.AND UP2, UPT, UR6, UR17, UPT ;  /* 0x000000110600728c */ /* 0x000fe2000bf46270 */
[----:B------:R-:W1:Y:S02]  /*2fb0*/  @!P0 LDC.64 R114, c[0x0][0x3c8] ;  /* 0x0000f200ff728b82 */ /* 0x000e640000000a00 */
[----:B------:R-:W-:Y:S01]  /*2fc0*/  FADD.FTZ R104, R104, -UR4 ;  /* 0x8000000468687e21 */ /* 0x000fe20008010000 */
[----:B------:R-:W-:Y:S01]  /*2fd0*/  FADD.FTZ R107, R107, -UR4 ;  /* 0x800000046b6b7e21 */ /* 0x000fe20008010000 */
[----:B------:R2:W-:Y:S01]  /*2fe0*/  @!P0 STG.E desc[UR8][R112.64], R3 ;  /* 0x0000000370008986 */ /* 0x0005e2000c101908 */
        /* <DEDUP_REMOVED lines=10> */
[----:B0-----:R-:W-:Y:S01]  /*3090*/  R2UR UR5, R116 ;  /* 0x00000000740572ca */ /* 0x001fe200000e0000 */
[----:B--2---:R-:W-:Y:S01]  /*30a0*/  FADD.FTZ R3, R106, -UR4 ;  /* 0x800000046a037e21 */ /* 0x004fe20008010000 */
[----:B------:R-:W-:-:S02]  /*30b0*/  HADD2.F32 R106, -RZ, R9.H0_H0 ;  /* 0x20000009ff6a7230 */ /* 0x000fc40000004100 */
[----:B------:R-:W-:Y:S01]  /*30c0*/  FADD.FTZ R113, R108, -UR4 ;  /* 0x800000046c717e21 */ /* 0x000fe20008010000 */
[----:B------:R-:W-:Y:S02]  /*30d0*/  HADD2.F32 R116, -RZ, R53.H0_H0 ;  /* 0x20000035ff747230 */ /* 0x000fe40000004100 */
[----:B------:R-:W-:Y:S01]  /*30e0*/  FADD.FTZ R94, R94, -UR4 ;  /* 0x800000045e5e7e21 */ /* 0x000fe20008010000 */
[----:B------:R-:W-:Y:S01]  /*30f0*/  FADD.FTZ R95, R95, -UR4 ;  /* 0x800000045f5f7e21 */ /* 0x000fe20008010000 */
[----:B------:R-:W-:Y:S01]  /*3100*/  FADD.FTZ R96, R96, -UR4 ;  /* 0x8000000460607e21 */ /* 0x000fe20008010000 */
[----:B------:R-:W-:Y:S01]  /*3110*/  FADD.FTZ R97, R97, -UR4 ;  /* 0x8000000461617e21 */ /* 0x000fe20008010000 */
[----:B------:R-:W-:Y:S01]  /*3120*/  FADD.FTZ R98, R98, -UR4 ;  /* 0x8000000462627e21 */ /* 0x000fe20008010000 */
[----:B-1----:R-:W-:-:S04]  /*3130*/  @!P0 IMAD.WIDE R114, R117, 0x4, R114 ;  /* 0x0000000475728825 */ /* 0x002fc800078e0272 */
[----:B------:R-:W-:Y:S01]  /*3140*/  FADD.FTZ R99, R99, -UR4 ;  /* 0x8000000463637e21 */ /* 0x000fe20008010000 */
[----:B------:R-:W-:Y:S01]  /*3150*/  FADD.FTZ R84, R84, -UR4 ;  /* 0x8000000454547e21 */ /* 0x000fe20008010000 */
[----:B------:R-:W-:Y:S01]  /*3160*/  MOV R121, UR5 ;  /* 0x0000000500797c02 */ /* 0x000fe20008000f00 */
[----:B------:R-:W-:Y:S01]  /*3170*/  FMUL.FTZ R3, R3, UR5 ;  /* 0x0000000503037c20 */ /* 0x000fe20008410000 */
[----:B------:R-:W-:Y:S02]  /*3180*/  HADD2.F32 R117, -RZ, R8.H0_H0 ;  /* 0x20000008ff757230 */ /* 0x000fe40000004100 */
[----:B------:R-:W-:Y:S01]  /*3190*/  FMUL.FTZ R112, R104, UR5 ;  /* 0x0000000568707c20 */ /* 0x000fe20008410000 */
[----:B------:R-:W-:Y:S01]  /*31a0*/  FMUL.FTZ R113, R113, UR5 ;  /* 0x0000000571717c20 */ /* 0x000fe20008410000 */
[----:B------:R0:W-:Y:S01]  /*31b0*/  @!P0 STG.E desc[UR8][R114.64], R121 ;  /* 0x0000007972008986 */ /* 0x0001e2000c101908 */
[----:B------:R-:W-:Y:S01]  /*31c0*/  FFMA.FTZ R108, R3, R106, R116 ;  /* 0x0000006a036c7223 */ /* 0x000fe20000010074 */
[----:B------:R-:W-:-:S02]  /*31d0*/  HADD2.F32 R106, -RZ, R10.H0_H0 ;  /* 0x2000000aff6a7230 */ /* 0x000fc40000004100 */
[----:B------:R-:W-:Y:S01]  /*31e0*/  FFMA.FTZ R104, R112, R117, R119 ;  /* 0x0000007570687223 */ /* 0x000fe20000010077 */
[----:B------:R-:W-:Y:S02]  /*31f0*/  HADD2.F32 R116, -RZ, R54.H0_H0 ;  /* 0x20000036ff747230 */ /* 0x000fe40000004100 */
[----:B------:R-:W-:Y:S01]  /*3200*/  FADD.FTZ R117, R109, -UR4 ;  /* 0x800000046d757e21 */ /* 0x000fe20008010000 */
[----:B------:R-:W-:Y:S02]  /*3210*/  HADD2.F32 R119, -RZ, R55.H1_H1 ;  /* 0x30000037ff777230 */ /* 0x000fe40000004100 */
[----:B------:R-:W-:Y:S01]  /*3220*/  FMUL.FTZ R4, R4, UR5 ;  /* 0x0000000504047c20 */ /* 0x000fe20008410000 */
[----:B------:R-:W-:Y:S01]  /*3230*/  FMUL.FTZ R5, R5, UR5 ;  /* 0x0000000505057c20 */ /* 0x000fe20008410000 */
[----:B------:R-:W-:Y:S01]  /*3240*/  FFMA.FTZ R106, R113, R106, R116 ;  /* 0x0000006a716a7223 */ /* 0x000fe20000010074 */
[----:B------:R-:W-:Y:S02]  /*3250*/  HADD2.F32 R116, -RZ, R10.H1_H1 ;  /* 0x3000000aff747230 */ /* 0x000fe40000004100 */
[----:B------:R-:W-:Y:S01]  /*3260*/  FMUL.FTZ R6, R6, UR5 ;  /* 0x0000000506067c20 */ /* 0x000fe20008410000 */
[----:B0-----:R-:W-:Y:S01]  /*3270*/  FMUL.FTZ R114, R107, UR5 ;  /* 0x000000056b727c20 */ /* 0x001fe20008410000 */
[----:B------:R-:W-:-:S02]  /*3280*/  HADD2.F32 R115, -RZ, R9.H1_H1 ;  /* 0x30000009ff737230 */ /* 0x000fc40000004100 */
[----:B------:R-:W-:Y:S01]  /*3290*/  FMUL.FTZ R89, R89, UR5 ;  /* 0x0000000559597c20 */ /* 0x000fe20008410000 */
[----:B------:R-:W-:Y:S02]  /*32a0*/  HADD2.F32 R107, -RZ, R53.H1_H1 ;  /* 0x30000035ff6b7230 */ /* 0x000fe40000004100 */
[----:B------:R-:W-:Y:S01]  /*32b0*/  FMUL.FTZ R90, R90, UR5 ;  /* 0x000000055a5a7c20 */ /* 0x000fe20008410000 */
[----:B------:R-:W-:Y:S01]  /*32c0*/  FMUL.FTZ R91, R91, UR5 ;  /* 0x000000055b5b7c20 */ /* 0x000fe20008410000 */
[----:B------:R-:W-:Y:S01]  /*32d0*/  FMUL.FTZ R93, R93, UR5 ;  /* 0x000000055d5d7c20 */ /* 0x000fe20008410000 */
[----:B------:R-:W-:Y:S01]  /*32e0*/  FMUL.FTZ R94, R94, UR5 ;  /* 0x000000055e5e7c20 */ /* 0x000fe20008410000 */
[----:B------:R-:W-:Y:S01]  /*32f0*/  FFMA.FTZ R109, R114, R115, R107 ;  /* 0x00000073726d7223 */ /* 0x000fe2000001006b */
[----:B------:R-:W-:Y:S01]  /*3300*/  FADD.FTZ R107, R111, -UR4 ;  /* 0x800000046f6b7e21 */ /* 0x000fe20008010000 */
[----:B------:R-:W-:Y:S01]  /*3310*/  FMUL.FTZ R115, R117, UR5 ;  /* 0x0000000575737c20 */ /* 0x000fe20008410000 */
[----:B------:R-:W-:Y:S01]  /*3320*/  FMUL.FTZ R111, R110, UR5 ;  /* 0x000000056e6f7c20 */ /* 0x000fe20008410000 */
[----:B------:R-:W-:Y:S01]  /*3330*/  FMUL.FTZ R95, R95, UR5 ;  /* 0x000000055f5f7c20 */ /* 0x000fe20008410000 */
[----:B------:R-:W-:Y:S01]  /*3340*/  FMUL.FTZ R110, R107, UR5 ;  /* 0x000000056b6e7c20 */ /* 0x000fe20008410000 */
[----:B------:R-:W-:-:S02]  /*3350*/  HADD2.F32 R107, -RZ, R11.H1_H1 ;  /* 0x3000000bff6b7230 */ /* 0x000fc40000004100 */
[----:B------:R-:W-:Y:S01]  /*3360*/  FFMA.FTZ R117, R115, R116, R118 ;  /* 0x0000007473757223 */ /* 0x000fe20000010076 */
[----:B------:R-:W-:Y:S01]  /*3370*/  FADD.FTZ R116, R105, -UR4 ;  /* 0x8000000469747e21 */ /* 0x000fe20008010000 */
[----:B------:R-:W-:Y:S02]  /*3380*/  HADD2.F32 R105, -RZ, R8.H1_H1 ;  /* 0x30000008ff697230 */ /* 0x000fe40000004100 */
[----:B------:R-:W-:Y:S01]  /*3390*/  FMUL.FTZ R96, R96, UR5 ;  /* 0x0000000560607c20 */ /* 0x000fe20008410000 */
[----:B------:R-:W-:Y:S01]  /*33a0*/  FFMA.FTZ R121, R110, R107, R119 ;  /* 0x0000006b6e797223 */ /* 0x000fe20000010077 */
[----:B------:R-:W-:Y:S02]  /*33b0*/  HADD2.F32 R107, -RZ, R52.H1_H1 ;  /* 0x30000034ff6b7230 */ /* 0x000fe40000004100 */
[----:B------:R-:W-:Y:S01]  /*33c0*/  FMUL.FTZ R116, R116, UR5 ;  /* 0x0000000574747c20 */ /* 0x000fe20008410000 */
[----:B------:R-:W-:Y:S01]  /*33d0*/  HADD2.F32 R118, -RZ, R11.H0_H0 ;  /* 0x2000000bff767230 */ /* 0x000fe20000004100 */
[----:B------:R-:W-:Y:S01]  /*33e0*/  F2FP.F16.F32.PACK_AB R106, R117, R106 ;  /* 0x0000006a756a723e */ /* 0x000fe200000000ff */
[----:B------:R-:W-:-:S02]  /*33f0*/  HADD2.F32 R117, -RZ, R24.H0_H0 ;  /* 0x20000018ff757230 */ /* 0x000fc40000004100 */
[----:B------:R-:W-:Y:S01]  /*3400*/  FFMA.FTZ R119, R116, R105, R107 ;  /* 0x0000006974777223 */ /* 0x000fe2000001006b */
[----:B------:R-:W-:Y:S01]  /*3410*/  F2FP.F16.F32.PACK_AB R105, R109, R108 ;  /* 0x0000006c6d69723e */ /* 0x000fe200000000ff */
[----:B------:R-:W-:Y:S01]  /*3420*/  FFMA.FTZ R118, R111, R118, R120 ;  /* 0x000000766f767223 */ /* 0x000fe20000010078 */
[----:B---3--:R-:W-:-:S04]  /*3430*/  IMAD.WIDE.U32 R108, R2, 0x10, R128 ;  /* 0x00000010026c7825 */ /* 0x008fc800078e0080 */
[----:B------:R-:W-:Y:S01]  /*3440*/  FMUL.FTZ R97, R97, UR5 ;  /* 0x0000000561617c20 */ /* 0x000fe20008410000 */
[----:B------:R-:W-:Y:S01]  /*3450*/  F2FP.F16.F32.PACK_AB R104, R119, R104 ;  /* 0x000000687768723e */ /* 0x000fe200000000ff */
[----:B------:R-:W-:Y:S01]  /*3460*/  FMUL.FTZ R98, R98, UR5 ;  /* 0x0000000562627c20 */ /* 0x000fe20008410000 */
[----:B------:R-:W-:Y:S01]  /*3470*/  HADD2.F32 R119, -RZ, R68.H0_H0 ;  /* 0x20000044ff777230 */ /* 0x000fe20000004100 */
[----:B------:R-:W-:Y:S01]  /*3480*/  F2FP.F16.F32.PACK_AB R107, R121, R118 ;  /* 0x00000076796b723e */ /* 0x000fe200000000ff */
[----:B------:R-:W-:Y:S02]  /*3490*/  HADD2.F32 R118, -RZ, R69.H0_H0 ;  /* 0x20000045ff767230 */ /* 0x000fe40000004100 */
[----:B------:R-:W-:Y:S01]  /*34a0*/  FMUL.FTZ R99, R99, UR5 ;  /* 0x0000000563637c20 */ /* 0x000fe20008410000 */
[----:B------:R-:W-:Y:S02]  /*34b0*/  HADD2.F32 R120, -RZ, R18.H1_H1 ;  /* 0x30000012ff787230 */ /* 0x000fe40000004100 */
[----:B------:R-:W-:Y:S01]  /*34c0*/  FFMA.FTZ R112, R112, R117, R119 ;  /* 0x0000007570707223 */ /* 0x000fe20000010077 */
[----:B------:R-:W-:Y:S01]  /*34d0*/  HADD2.F32 R117, -RZ, R24.H1_H1 ;  /* 0x30000018ff757230 */ /* 0x000fe20000004100 */
[----:B------:R0:W-:Y:S01]  /*34e0*/  STG.E.128 desc[UR8][R108.64], R104 ;  /* 0x000000686c007986 */ /* 0x0001e2000c101d08 */
[----:B------:R-:W-:-:S02]  /*34f0*/  HADD2.F32 R119, -RZ, R68.H1_H1 ;  /* 0x30000044ff777230 */ /* 0x000fc40000004100 */
[----:B------:R-:W-:Y:S01]  /*3500*/  FMUL.FTZ R84, R84, UR5 ;  /* 0x0000000554547c20 */ /* 0x000fe20008410000 */
[----:B------:R-:W-:Y:S02]  /*3510*/  HADD2.F32 R121, -RZ, R19.H0_H0 ;  /* 0x20000013ff797230 */ /* 0x000fe40000004100 */
[----:B------:R-:W-:Y:S01]  /*3520*/  FADD.FTZ R85, R85, -UR4 ;  /* 0x8000000455557e21 */ /* 0x000fe20008010000 */
[----:B------:R-:W-:Y:S01]  /*3530*/  FADD.FTZ R86, R86, -UR4 ;  /* 0x8000000456567e21 */ /* 0x000fe20008010000 */
[----:B------:R-:W-:Y:S01]  /*3540*/  FFMA.FTZ R117, R116, R117, R119 ;  /* 0x0000007574757223 */ /* 0x000fe20000010077 */
[--C-:B------:R-:W-:Y:S02]  /*3550*/  HADD2.F32 R119, -RZ, R25.reuse.H1_H1 ;  /* 0x30000019ff777230 */ /* 0x100fe40000004100 */
[----:B------:R-:W-:Y:S01]  /*3560*/  FMUL.FTZ R85, R85, UR5 ;  /* 0x0000000555557c20 */ /* 0x000fe20008410000 */
[----:B------:R-:W-:Y:S02]  /*3570*/  HADD2.F32 R116, -RZ, R25.H0_H0 ;  /* 0x20000019ff747230 */ /* 0x000fe40000004100 */
[----:B------:R-:W-:Y:S01]  /*3580*/  FMUL.FTZ R86, R86, UR5 ;  /* 0x0000000556567c20 */ /* 0x000fe20008410000 */
[----:B------:R-:W-:-:S02]  /*3590*/  FADD.FTZ R87, R87, -UR4 ;  /* 0x8000000457577e21 */ /* 0x000fc40008010000 */
[----:B------:R-:W-:Y:S01]  /*35a0*/  FFMA.FTZ R3, R3, R116, R118 ;  /* 0x0000007403037223 */ /* 0x000fe20000010076 */
[----:B------:R-:W-:Y:S02]  /*35b0*/  HADD2.F32 R116, -RZ, R28.H1_H1 ;  /* 0x3000001cff747230 */ /* 0x000fe40000004100 */
[----:B------:R-:W-:Y:S01]  /*35c0*/  FMUL.FTZ R87, R87, UR5 ;  /* 0x0000000557577c20 */ /* 0x000fe20008410000 */
[----:B------:R-:W-:Y:S02]  /*35d0*/  HADD2.F32 R118, -RZ, R32.H0_H0 ;  /* 0x20000020ff767230 */ /* 0x000fe40000004100 */
[----:B0-----:R-:W-:Y:S02]  /*35e0*/  HADD2.F32 R106, -RZ, R26.H0_H0 ;  /* 0x2000001aff6a7230 */ /* 0x001fe40000004100 */
[----:B------:R-:W-:Y:S02]  /*35f0*/  HADD2.F32 R104, -RZ, R70.H0_H0 ;  /* 0x20000046ff687230 */ /* 0x000fe40000004100 */
[----:B------:R-:W-:-:S02]  /*3600*/  HADD2.F32 R105, -RZ, R69.H1_H1 ;  /* 0x30000045ff697230 */ /* 0x000fc40000004100 */
[----:B------:R-:W-:Y:S02]  /*3610*/  HADD2.F32 R108, -RZ, R70.H1_H1 ;  /* 0x30000046ff6c7230 */ /* 0x000fe40000004100 */
[----:B------:R-:W-:Y:S01]  /*3620*/  FFMA.FTZ R106, R113, R106, R104 ;  /* 0x0000006a716a7223 */ /* 0x000fe20000010068 */
[----:B------:R-:W-:Y:S02]  /*3630*/  HADD2.F32 R104, -RZ, R26.H1_H1 ;  /* 0x3000001aff687230 */ /* 0x000fe40000004100 */
[----:B------:R-:W-:Y:S01]  /*3640*/  FFMA.FTZ R114, R114, R119, R105 ;  /* 0x0000007772727223 */ /* 0x000fe20000010069 */
[----:B------:R-:W-:Y:S02]  /*3650*/  HADD2.F32 R105, -RZ, R27.H1_H1 ;  /* 0x3000001bff697230 */ /* 0x000fe40000004100 */
        /* <DEDUP_REMOVED lines=9> */
[----:B-----5:R-:W-:-:S04]  /*36f0*/  IMAD.WIDE.U32 R110, R2, 0x10, R126 ;  /* 0x00000010026e7825 */ /* 0x020fc800078e007e */
[----:B------:R-:W-:Y:S01]  /*3700*/  FFMA.FTZ R108, R4, R105, R109 ;  /* 0x00000069046c7223 */ /* 0x000fe2000001006d */
[----:B------:R-:W-:Y:S01]  /*3710*/  F2FP.F16.F32.PACK_AB R105, R114, R3 ;  /* 0x000000037269723e */ /* 0x000fe200000000ff */
[----:B------:R-:W-:Y:S01]  /*3720*/  HADD2.F32 R3, -RZ, R28.H0_H0 ;  /* 0x2000001cff037230 */ /* 0x000fe20000004100 */
[----:B------:R-:W-:Y:S01]  /*3730*/  F2FP.F16.F32.PACK_AB R107, R107, R104 ;  /* 0x000000686b6b723e */ /* 0x000fe200000000ff */
[----:B------:R-:W-:Y:S01]  /*3740*/  HADD2.F32 R109, -RZ, R64.H0_H0 ;  /* 0x20000040ff6d7230 */ /* 0x000fe20000004100 */
[----:B------:R-:W-:Y:S01]  /*3750*/  F2FP.F16.F32.PACK_AB R104, R117, R112 ;  /* 0x000000707568723e */ /* 0x000fe200000000ff */
[----:B------:R-:W-:Y:S02]  /*3760*/  HADD2.F32 R112, -RZ, R12.H1_H1 ;  /* 0x3000000cff707230 */ /* 0x000fe40000004100 */
[----:B------:R-:W-:Y:S02]  /*3770*/  HADD2.F32 R114, -RZ, R48.H1_H1 ;  /* 0x30000030ff727230 */ /* 0x000fe40000004100 */
[----:B------:R-:W-:Y:S01]  /*3780*/  FFMA.FTZ R4, R4, R3, R109 ;  /* 0x0000000304047223 */ /* 0x000fe2000001006d */
[----:B------:R-:W-:Y:S01]  /*3790*/  HADD2.F32 R3, -RZ, R64.H1_H1 ;  /* 0x30000040ff037230 */ /* 0x000fe20000004100 */
[----:B------:R0:W-:Y:S01]  /*37a0*/  STG.E.128 desc[UR8][R110.64], R104 ;  /* 0x000000686e007986 */ /* 0x0001e2000c101d08 */
[----:B------:R-:W-:-:S02]  /*37b0*/  HADD2.F32 R109, -RZ, R13.H0_H0 ;  /* 0x2000000dff6d7230 */ /* 0x000fc40000004100 */
[----:B------:R-:W-:Y:S02]  /*37c0*/  HADD2.F32 R113, -RZ, R49.H0_H0 ;  /* 0x20000031ff717230 */ /* 0x000fe40000004100 */
[----:B------:R-:W-:Y:S01]  /*37d0*/  FFMA.FTZ R3, R5, R116, R3 ;  /* 0x0000007405037223 */ /* 0x000fe20000010003 */
[----:B------:R-:W-:Y:S02]  /*37e0*/  HADD2.F32 R116, -RZ, R44.H0_H0 ;  /* 0x2000002cff747230 */ /* 0x000fe40000004100 */
[----:B------:R-:W-:Y:S02]  /*37f0*/  HADD2.F32 R115, -RZ, R60.H0_H0 ;  /* 0x2000003cff737230 */ /* 0x000fe40000004100 */
[----:B0-----:R-:W-:Y:S01]  /*3800*/  FADD.FTZ R104, R7, -UR4 ;  /* 0x8000000407687e21 */ /* 0x001fe20008010000 */
[----:B------:R-:W-:Y:S01]  /*3810*/  FFMA.FTZ R105, R5, R112, R114 ;  /* 0x0000007005697223 */ /* 0x000fe20000010072 */
[----:B------:R-:W-:Y:S01]  /*3820*/  FFMA.FTZ R107, R6, R109, R113 ;  /* 0x0000006d066b7223 */ /* 0x000fe20000010071 */
[----:B------:R-:W-:-:S02]  /*3830*/  HADD2.F32 R5, -RZ, R29.H0_H0 ;  /* 0x2000001dff057230 */ /* 0x000fc40000004100 */
[----:B------:R-:W-:Y:S01]  /*3840*/  FMUL.FTZ R104, R104, UR5 ;  /* 0x0000000568687c20 */ /* 0x000fe20008410000 */
[----:B------:R-:W-:Y:S02]  /*3850*/  HADD2.F32 R7, -RZ, R65.H0_H0 ;  /* 0x20000041ff077230 */ /* 0x000fe40000004100 */
[----:B------:R-:W-:Y:S02]  /*3860*/  HADD2.F32 R109, -RZ, R13.H1_H1 ;  /* 0x3000000dff6d7230 */ /* 0x000fe40000004100 */
[----:B------:R-:W-:Y:S02]  /*3870*/  HADD2.F32 R111, -RZ, R49.H1_H1 ;  /* 0x30000031ff6f7230 */ /* 0x000fe40000004100 */
[----:B------:R-:W-:Y:S01]  /*3880*/  FFMA.FTZ R6, R6, R5, R7 ;  /* 0x0000000506067223 */ /* 0x000fe20000010007 */
[----:B------:R-:W-:Y:S02]  /*3890*/  HADD2.F32 R113, -RZ, R29.H1_H1 ;  /* 0x3000001dff717230 */ /* 0x000fe40000004100 */
[----:B------:R-:W-:Y:S01]  /*38a0*/  FMUL.FTZ R7, R100, UR5 ;  /* 0x0000000564077c20 */ /* 0x000fe20008410000 */
[----:B------:R-:W-:-:S02]  /*38b0*/  HADD2.F32 R106, -RZ, R65.H1_H1 ;  /* 0x30000041ff6a7230 */ /* 0x000fc40000004100 */
[C---:B------:R-:W-:Y:S01]  /*38c0*/  FFMA.FTZ R110, R104.reuse, R109, R111 ;  /* 0x0000006d686e7223 */ /* 0x040fe2000001006f */
[----:B------:R-:W-:Y:S02]  /*38d0*/  HADD2.F32 R112, -RZ, R30.H0_H0 ;  /* 0x2000001eff707230 */ /* 0x000fe40000004100 */
[----:B------:R-:W-:Y:S01]  /*38e0*/  FADD.FTZ R111, R103, -UR4 ;  /* 0x80000004676f7e21 */ /* 0x000fe20008010000 */
[----:B------:R-:W-:Y:S02]  /*38f0*/  HADD2.F32 R109, -RZ, R66.H0_H0 ;  /* 0x20000042ff6d7230 */ /* 0x000fe40000004100 */
[----:B------:R-:W-:Y:S01]  /*3900*/  FFMA.FTZ R5, R104, R113, R106 ;  /* 0x0000007168057223 */ /* 0x000fe2000001006a */
[----:B------:R-:W-:Y:S02]  /*3910*/  HADD2.F32 R104, -RZ, R14.H0_H0 ;  /* 0x2000000eff687230 */ /* 0x000fe40000004100 */
[----:B------:R-:W-:Y:S01]  /*3920*/  FMUL.FTZ R111, R111, UR5 ;  /* 0x000000056f6f7c20 */ /* 0x000fe20008410000 */
[----:B------:R-:W-:-:S02]  /*3930*/  HADD2.F32 R106, -RZ, R50.H0_H0 ;  /* 0x20000032ff6a7230 */ /* 0x000fc40000004100 */
[----:B------:R-:W-:Y:S02]  /*3940*/  HADD2.F32 R103, -RZ, R15.H0_H0 ;  /* 0x2000000fff677230 */ /* 0x000fe40000004100 */
[----:B------:R-:W-:Y:S02]  /*3950*/  HADD2.F32 R114, -RZ, R51.H1_H1 ;  /* 0x30000033ff727230 */ /* 0x000fe40000004100 */
[----:B------:R-:W-:Y:S01]  /*3960*/  FFMA.FTZ R100, R7, R104, R106 ;  /* 0x0000006807647223 */ /* 0x000fe2000001006a */
[----:B------:R-:W-:Y:S01]  /*3970*/  FADD.FTZ R106, R101, -UR4 ;  /* 0x80000004656a7e21 */ /* 0x000fe20008010000 */
[----:B------:R-:W-:Y:S01]  /*3980*/  FFMA.FTZ R7, R7, R112, R109 ;  /* 0x0000007007077223 */ /* 0x000fe2000001006d */
[----:B------:R-:W-:Y:S02]  /*3990*/  HADD2.F32 R101, -RZ, R14.H1_H1 ;  /* 0x3000000eff657230 */ /* 0x000fe40000004100 */
[----:B------:R-:W-:Y:S01]  /*39a0*/  FADD.FTZ R112, R102, -UR4 ;  /* 0x8000000466707e21 */ /* 0x000fe20008010000 */
[----:B------:R-:W-:-:S02]  /*39b0*/  HADD2.F32 R109, -RZ, R50.H1_H1 ;  /* 0x30000032ff6d7230 */ /* 0x000fc40000004100 */
[----:B------:R-:W-:Y:S01]  /*39c0*/  FMUL.FTZ R106, R106, UR5 ;  /* 0x000000056a6a7c20 */ /* 0x000fe20008410000 */
[----:B------:R-:W-:Y:S02]  /*39d0*/  HADD2.F32 R104, -RZ, R15.H1_H1 ;  /* 0x3000000fff687230 */ /* 0x000fe40000004100 */
[----:B------:R-:W-:Y:S01]  /*39e0*/  FMUL.FTZ R112, R112, UR5 ;  /* 0x0000000570707c20 */ /* 0x000fe20008410000 */
[----:B------:R-:W-:Y:S01]  /*39f0*/  FFMA.FTZ R101, R106, R101, R109 ;  /* 0x000000656a657223 */ /* 0x000fe2000001006d */
[----:B------:R-:W-:Y:S02]  /*3a00*/  HADD2.F32 R109, -RZ, R51.H0_H0 ;  /* 0x20000033ff6d7230 */ /* 0x000fe40000004100 */
[----:B------:R-:W-:Y:S01]  /*3a10*/  FFMA.FTZ R113, R111, R104, R114 ;  /* 0x000000686f717223 */ /* 0x000fe20000010072 */
[----:B------:R-:W-:Y:S01]  /*3a20*/  IADD3 R104, PT, PT, R2, 0x80, RZ ;  /* 0x0000008002687810 */ /* 0x000fe20007ffe0ff */
[----:B------:R-:W-:Y:S02]  /*3a30*/  HADD2.F32 R114, -RZ, R16.H0_H0 ;  /* 0x20000010ff727230 */ /* 0x000fe40000004100 */
[----:B------:R-:W-:Y:S01]  /*3a40*/  FFMA.FTZ R102, R112, R103, R109 ;  /* 0x0000006770667223 */ /* 0x000fe2000001006d */
[----:B------:R-:W-:-:S02]  /*3a50*/  HADD2.F32 R103, -RZ, R30.H1_H1 ;  /* 0x3000001eff677230 */ /* 0x000fc40000004100 */
[----:B------:R-:W-:-:S05]  /*3a60*/  HADD2.F32 R109, -RZ, R66.H1_H1 ;  /* 0x30000042ff6d7230 */ /* 0x000fca0000004100 */
[----:B------:R-:W-:Y:S01]  /*3a70*/  FFMA.FTZ R106, R106, R103, R109 ;  /* 0x000000676a6a7223 */ /* 0x000fe2000001006d */
[----:B------:R-:W-:Y:S01]  /*3a80*/  F2FP.F16.F32.PACK_AB R103, R113, R102 ;  /* 0x000000667167723e */ /* 0x000fe200000000ff */
[----:B------:R-:W-:Y:S01]  /*3a90*/  FMUL.FTZ R113, R88, UR5 ;  /* 0x0000000558717c20 */ /* 0x000fe20008410000 */
[----:B------:R-:W-:Y:S02]  /*3aa0*/  F2FP.F16.F32.PACK_AB R102, R101, R100 ;  /* 0x000000646566723e */ /* 0x000fe400000000ff */
[----:B------:R-:W-:Y:S01]  /*3ab0*/  F2FP.F16.F32.PACK_AB R101, R110, R107 ;  /* 0x0000006b6e65723e */ /* 0x000fe200000000ff */
[----:B------:R-:W-:Y:S01]  /*3ac0*/  HADD2.F32 R107, -RZ, R67.H0_H0 ;  /* 0x20000043ff6b7230 */ /* 0x000fe20000004100 */
[----:B------:R-:W-:Y:S01]  /*3ad0*/  F2FP.F16.F32.PACK_AB R100, R105, R108 ;  /* 0x0000006c6964723e */ /* 0x000fe200000000ff */
[----:B------:R-:W-:Y:S02]  /*3ae0*/  HADD2.F32 R105, -RZ, R31.H0_H0 ;  /* 0x2000001fff697230 */ /* 0x000fe40000004100 */
[----:B------:R-:W-:-:S04]  /*3af0*/  IMAD.WIDE.U32 R108, R104, 0x10, R128 ;  /* 0x00000010686c7825 */ /* 0x000fc800078e0080 */
[----:B------:R-:W-:Y:S01]  /*3b00*/  FFMA.FTZ R105, R112, R105, R107 ;  /* 0x0000006970697223 */ /* 0x000fe2000001006b */
[----:B------:R-:W-:Y:S01]  /*3b10*/  HADD2.F32 R110, -RZ, R31.H1_H1 ;  /* 0x3000001fff6e7230 */ /* 0x000fe20000004100 */
[----:B------:R0:W-:Y:S01]  /*3b20*/  STG.E.128 desc[UR8][R108.64], R100 ;  /* 0x000000646c007986 */ /* 0x0001e2000c101d08 */
[----:B------:R-:W-:Y:S02]  /*3b30*/  HADD2.F32 R112, -RZ, R67.H1_H1 ;  /* 0x30000043ff707230 */ /* 0x000fe40000004100 */
[----:B------:R-:W-:Y:S01]  /*3b40*/  FFMA.FTZ R107, R113, R114, R116 ;  /* 0x00000072716b7223 */ /* 0x000fe20000010074 */
[----:B------:R-:W-:Y:S02]  /*3b50*/  HADD2.F32 R114, -RZ, R17.H1_H1 ;  /* 0x30000011ff727230 */ /* 0x000fe40000004100 */
[----:B------:R-:W-:Y:S01]  /*3b60*/  FFMA.FTZ R88, R111, R110, R112 ;  /* 0x0000006e6f587223 */ /* 0x000fe20000010070 */
[----:B------:R-:W-:Y:S02]  /*3b70*/  HADD2.F32 R110, -RZ, R32.H1_H1 ;  /* 0x30000020ff6e7230 */ /* 0x000fe40000004100 */
[----:B------:R-:W-:-:S02]  /*3b80*/  HADD2.F32 R111, -RZ, R62.H1_H1 ;  /* 0x3000003eff6f7230 */ /* 0x000fc40000004100 */
[----:B------:R-:W-:Y:S02]  /*3b90*/  HADD2.F32 R112, -RZ, R21.H1_H1 ;  /* 0x30000015ff707230 */ /* 0x000fe40000004100 */
[----:B0-----:R-:W-:Y:S01]  /*3ba0*/  FFMA.FTZ R100, R113, R118, R115 ;  /* 0x0000007671647223 */ /* 0x001fe20000010073 */
[----:B------:R-:W-:Y:S02]  /*3bb0*/  HADD2.F32 R102, -RZ, R16.H1_H1 ;  /* 0x30000010ff667230 */ /* 0x000fe40000004100 */
[----:B------:R-:W-:Y:S02]  /*3bc0*/  HADD2.F32 R108, -RZ, R44.H1_H1 ;  /* 0x3000002cff6c7230 */ /* 0x000fe40000004100 */
[----:B------:R-:W-:Y:S02]  /*3bd0*/  HADD2.F32 R101, -RZ, R60.H1_H1 ;  /* 0x3000003cff657230 */ /* 0x000fe40000004100 */
[----:B------:R-:W-:Y:S02]  /*3be0*/  HADD2.F32 R113, -RZ, R17.H0_H0 ;  /* 0x20000011ff717230 */ /* 0x000fe40000004100 */
[----:B------:R-:W-:Y:S01]  /*3bf0*/  FFMA.FTZ R102, R89, R102, R108 ;  /* 0x0000006659667223 */ /* 0x000fe2000001006c */
[----:B------:R-:W-:-:S02]  /*3c00*/  HADD2.F32 R103, -RZ, R45.H0_H0 ;  /* 0x2000002dff677230 */ /* 0x000fc40000004100 */
[----:B------:R-:W-:Y:S01]  /*3c10*/  FFMA.FTZ R101, R89, R110, R101 ;  /* 0x0000006e59657223 */ /* 0x000fe20000010065 */
[----:B------:R-:W-:Y:S02]  /*3c20*/  HADD2.F32 R89, -RZ, R61.H0_H0 ;  /* 0x2000003dff597230 */ /* 0x000fe40000004100 */
[----:B------:R-:W-:Y:S02]  /*3c30*/  HADD2.F32 R108, -RZ, R45.H1_H1 ;  /* 0x3000002dff6c7230 */ /* 0x000fe40000004100 */
[----:B------:R-:W-:Y:S01]  /*3c40*/  FFMA.FTZ R113, R90, R113, R103 ;  /* 0x000000715a717223 */ /* 0x000fe20000010067 */
[----:B------:R-:W-:Y:S02]  /*3c50*/  HADD2.F32 R103, -RZ, R33.H0_H0 ;  /* 0x20000021ff677230 */ /* 0x000fe40000004100 */
[----:B------:R-:W-:Y:S02]  /*3c60*/  HADD2.F32 R110, -RZ, R46.H0_H0 ;  /* 0x2000002eff6e7230 */ /* 0x000fe40000004100 */
[----:B------:R-:W-:Y:S01]  /*3c70*/  FFMA.FTZ R114, R91, R114, R108 ;  /* 0x000000725b727223 */ /* 0x000fe2000001006c */
[----:B------:R-:W-:-:S02]  /*3c80*/  HADD2.F32 R108, -RZ, R18.H0_H0 ;  /* 0x20000012ff6c7230 */ /* 0x000fc40000004100 */
[----:B------:R-:W-:Y:S01]  /*3c90*/  FFMA.FTZ R103, R90, R103, R89 ;  /* 0x000000675a677223 */ /* 0x000fe20000010059 */
[----:B------:R-:W-:Y:S01]  /*3ca0*/  FADD.FTZ R89, R92, -UR4 ;  /* 0x800000045c597e21 */ /* 0x000fe20008010000 */
[----:B------:R-:W-:Y:S02]  /*3cb0*/  HADD2.F32 R92, -RZ, R33.H1_H1 ;  /* 0x30000021ff5c7230 */ /* 0x000fe40000004100 */
[----:B------:R-:W-:Y:S02]  /*3cc0*/  HADD2.F32 R90, -RZ, R61.H1_H1 ;  /* 0x3000003dff5a7230 */ /* 0x000fe40000004100 */
[----:B------:R-:W-:Y:S01]  /*3cd0*/  FMUL.FTZ R89, R89, UR5 ;  /* 0x0000000559597c20 */ /* 0x000fe20008410000 */
[--C-:B------:R-:W-:Y:S02]  /*3ce0*/  HADD2.F32 R115, -RZ, R35.reuse.H0_H0 ;  /* 0x20000023ff737230 */ /* 0x100fe40000004100 */
[----:B------:R-:W-:Y:S02]  /*3cf0*/  HADD2.F32 R118, -RZ, R35.H1_H1 ;  /* 0x30000023ff767230 */ /* 0x000fe40000004100 */
[----:B------:R-:W-:Y:S01]  /*3d00*/  FFMA.FTZ R92, R91, R92, R90 ;  /* 0x0000005c5b5c7223 */ /* 0x000fe2000001005a */
[----:B------:R-:W-:Y:S01]  /*3d10*/  FFMA.FTZ R117, R89, R108, R110 ;  /* 0x0000006c59757223 */ /* 0x000fe2000001006e */
[----:B------:R-:W-:-:S02]  /*3d20*/  HADD2.F32 R108, -RZ, R34.H0_H0 ;  /* 0x20000022ff6c7230 */ /* 0x000fc40000004100 */
[----:B------:R-:W-:Y:S02]  /*3d30*/  HADD2.F32 R90, -RZ, R62.H0_H0 ;  /* 0x2000003eff5a7230 */ /* 0x000fe40000004100 */
[----:B------:R-:W-:Y:S02]  /*3d40*/  HADD2.F32 R110, -RZ, R34.H1_H1 ;  /* 0x30000022ff6e7230 */ /* 0x000fe40000004100 */
[----:B------:R-:W-:Y:S02]  /*3d50*/  HADD2.F32 R91, -RZ, R40.H0_H0 ;  /* 0x20000028ff5b7230 */ /* 0x000fe40000004100 */
[----:B------:R-:W-:Y:S01]  /*3d60*/  FFMA.FTZ R108, R89, R108, R90 ;  /* 0x0000006c596c7223 */ /* 0x000fe2000001005a */
[----:B------:R-:W-:Y:S02]  /*3d70*/  HADD2.F32 R90, -RZ, R46.H1_H1 ;  /* 0x3000002eff5a7230 */ /* 0x000fe40000004100 */
[----:B------:R-:W-:Y:S01]  /*3d80*/  FFMA.FTZ R111, R93, R110, R111 ;  /* 0x0000006e5d6f7223 */ /* 0x000fe2000001006f */
[----:B------:R-:W-:-:S02]  /*3d90*/  HADD2.F32 R89, -RZ, R47.H0_H0 ;  /* 0x2000002fff597230 */ /* 0x000fc40000004100 */
[--C-:B------:R-:W-:Y:S02]  /*3da0*/  HADD2.F32 R110, -RZ, R36.reuse.H1_H1 ;  /* 0x30000024ff6e7230 */ /* 0x100fe40000004100 */
[----:B------:R-:W-:Y:S01]  /*3db0*/  FFMA.FTZ R120, R93, R120, R90 ;  /* 0x000000785d787223 */ /* 0x000fe2000001005a */
[--C-:B------:R-:W-:Y:S02]  /*3dc0*/  HADD2.F32 R90, -RZ, R63.reuse.H0_H0 ;  /* 0x2000003fff5a7230 */ /* 0x100fe40000004100 */
[C---:B------:R-:W-:Y:S01]  /*3dd0*/  FFMA.FTZ R121, R94.reuse, R121, R89 ;  /* 0x000000795e797223 */ /* 0x040fe20000010059 */
[----:B------:R-:W-:Y:S02]  /*3de0*/  HADD2.F32 R89, -RZ, R63.H1_H1 ;  /* 0x3000003fff597230 */ /* 0x000fe40000004100 */
[----:B------:R-:W-:Y:S02]  /*3df0*/  HADD2.F32 R93, -RZ, R36.H0_H0 ;  /* 0x20000024ff5d7230 */ /* 0x000fe40000004100 */
[----:B------:R-:W-:Y:S01]  /*3e00*/  FFMA.FTZ R115, R94, R115, R90 ;  /* 0x000000735e737223 */ /* 0x000fe2000001005a */
[----:B------:R-:W-:-:S02]  /*3e10*/  HADD2.F32 R90, -RZ, R47.H1_H1 ;  /* 0x3000002fff5a7230 */ /* 0x000fc40000004100 */
[C---:B------:R-:W-:Y:S01]  /*3e20*/  FFMA.FTZ R118, R95.reuse, R118, R89 ;  /* 0x000000765f767223 */ /* 0x040fe20000010059 */
[----:B------:R-:W-:Y:S02]  /*3e30*/  HADD2.F32 R89, -RZ, R20.H0_H0 ;  /* 0x20000014ff597230 */ /* 0x000fe40000004100 */
[----:B------:R-:W-:Y:S02]  /*3e40*/  HADD2.F32 R109, -RZ, R21.H0_H0 ;  /* 0x20000015ff6d7230 */ /* 0x000fe40000004100 */
[----:B------:R-:W-:Y:S01]  /*3e50*/  FFMA.FTZ R122, R95, R122, R90 ;  /* 0x0000007a5f7a7223 */ /* 0x000fe2000001005a */
[--C-:B------:R-:W-:Y:S02]  /*3e60*/  HADD2.F32 R90, -RZ, R56.reuse.H0_H0 ;  /* 0x20000038ff5a7230 */ /* 0x100fe40000004100 */
[----:B------:R-:W-:Y:S01]  /*3e70*/  FFMA.FTZ R94, R96, R89, R91 ;  /* 0x00000059605e7223 */ /* 0x000fe2000001005b */
[----:B------:R-:W-:Y:S02]  /*3e80*/  HADD2.F32 R89, -RZ, R56.H1_H1 ;  /* 0x30000038ff597230 */ /* 0x000fe40000004100 */
[----:B------:R-:W-:-:S02]  /*3e90*/  HADD2.F32 R91, -RZ, R42.H0_H0 ;  /* 0x2000002aff5b7230 */ /* 0x000fc40000004100 */
[----:B------:R-:W-:Y:S01]  /*3ea0*/  FFMA.FTZ R93, R96, R93, R90 ;  /* 0x0000005d605d7223 */ /* 0x000fe2000001005a */
[----:B------:R-:W-:Y:S02]  /*3eb0*/  HADD2.F32 R90, -RZ, R20.H1_H1 ;  /* 0x30000014ff5a7230 */ /* 0x000fe40000004100 */
[----:B------:R-:W-:-:S05]  /*3ec0*/  HADD2.F32 R96, -RZ, R40.H1_H1 ;  /* 0x30000028ff607230 */ /* 0x000fca0000004100 */
[C---:B------:R-:W-:Y:S01]  /*3ed0*/  FFMA.FTZ R95, R97.reuse, R90, R96 ;  /* 0x0000005a615f7223 */ /* 0x040fe20000010060 */
[----:B------:R-:W-:Y:S01]  /*3ee0*/  FFMA.FTZ R96, R97, R110, R89 ;  /* 0x0000006e61607223 */ /* 0x000fe20000010059 */
[----:B------:R-:W-:Y:S02]  /*3ef0*/  HADD2.F32 R89, -RZ, R41.H0_H0 ;  /* 0x20000029ff597230 */ /* 0x000fe40000004100 */
[----:B------:R-:W-:Y:S02]  /*3f00*/  HADD2.F32 R97, -RZ, R37.H0_H0 ;  /* 0x20000025ff617230 */ /* 0x000fe40000004100 */
[--C-:B------:R-:W-:Y:S02]  /*3f10*/  HADD2.F32 R90, -RZ, R57.reuse.H0_H0 ;  /* 0x20000039ff5a7230 */ /* 0x100fe40000004100 */
[----:B------:R-:W-:Y:S01]  /*3f20*/  FFMA.FTZ R109, R98, R109, R89 ;  /* 0x0000006d626d7223 */ /* 0x000fe20000010059 */
[----:B------:R-:W-:Y:S02]  /*3f30*/  HADD2.F32 R89, -RZ, R57.H1_H1 ;  /* 0x30000039ff597230 */ /* 0x000fe40000004100 */
[----:B------:R-:W-:-:S02]  /*3f40*/  HADD2.F32 R110, -RZ, R38.H1_H1 ;  /* 0x30000026ff6e7230 */ /* 0x000fc40000004100 */
[----:B------:R-:W-:Y:S01]  /*3f50*/  FFMA.FTZ R97, R98, R97, R90 ;  /* 0x0000006162617223 */ /* 0x000fe2000001005a */
[----:B------:R-:W-:Y:S02]  /*3f60*/  HADD2.F32 R90, -RZ, R41.H1_H1 ;  /* 0x30000029ff5a7230 */ /* 0x000fe40000004100 */
[----:B------:R-:W-:-:S03]  /*3f70*/  HADD2.F32 R98, -RZ, R37.H1_H1 ;  /* 0x30000025ff627230 */ /* 0x000fc60000004100 */
[C---:B------:R-:W-:Y:S01]  /*3f80*/  FFMA.FTZ R112, R99.reuse, R112, R90 ;  /* 0x0000007063707223 */ /* 0x040fe2000001005a */
[----:B------:R-:W-:Y:S02]  /*3f90*/  HADD2.F32 R90, -RZ, R58.H0_H0 ;  /* 0x2000003aff5a7230 */ /* 0x000fe40000004100 */
[----:B------:R-:W-:Y:S01]  /*3fa0*/  FFMA.FTZ R98, R99, R98, R89 ;  /* 0x0000006263627223 */ /* 0x000fe20000010059 */
[----:B------:R-:W-:Y:S02]  /*3fb0*/  HADD2.F32 R89, -RZ, R22.H0_H0 ;  /* 0x20000016ff597230 */ /* 0x000fe40000004100 */
[----:B------:R-:W-:-:S03]  /*3fc0*/  HADD2.F32 R99, -RZ, R38.H0_H0 ;  /* 0x20000026ff637230 */ /* 0x000fc60000004100 */
[C---:B------:R-:W-:Y:S01]  /*3fd0*/  FFMA.FTZ R116, R84.reuse, R89, R91 ;  /* 0x0000005954747223 */ /* 0x040fe2000001005b */
[----:B------:R-:W-:Y:S02]  /*3fe0*/  HADD2.F32 R89, -RZ, R58.H1_H1 ;  /* 0x3000003aff597230 */ /* 0x000fe40000004100 */
[----:B------:R-:W-:Y:S01]  /*3ff0*/  FFMA.FTZ R99, R84, R99, R90 ;  /* 0x0000006354637223 */ /* 0x000fe2000001005a */
[----:B------:R-:W-:Y:S01]  /*4000*/  HADD2.F32 R84, -RZ, R22.H1_H1 ;  /* 0x30000016ff547230 */ /* 0x000fe20000004100 */
[----:B------:R-:W-:Y:S01]  /*4010*/  F2FP.F16.F32.PACK_AB R91, R88, R105 ;  /* 0x00000069585b723e */ /* 0x000fe200000000ff */
[----:B------:R-:W-:Y:S02]  /*4020*/  HADD2.F32 R90, -RZ, R42.H1_H1 ;  /* 0x3000002aff5a7230 */ /* 0x000fe40000004100 */
[----:B------:R-:W-:Y:S01]  /*4030*/  FFMA.FTZ R110, R85, R110, R89 ;  /* 0x0000006e556e7223 */ /* 0x000fe20000010059 */
[----:B------:R-:W-:Y:S01]  /*4040*/  HADD2.F32 R105, -RZ, R39.H0_H0 ;  /* 0x20000027ff697230 */ /* 0x000fe20000004100 */
[----:B------:R-:W-:Y:S01]  /*4050*/  F2FP.F16.F32.PACK_AB R89, R5, R6 ;  /* 0x000000060559723e */ /* 0x000fe200000000ff */
[----:B------:R-:W-:Y:S01]  /*4060*/  FFMA.FTZ R119, R85, R84, R90 ;  /* 0x0000005455777223 */ /* 0x000fe2000001005a */
[----:B------:R-:W-:Y:S01]  /*4070*/  HADD2.F32 R84, -RZ, R59.H0_H0 ;  /* 0x2000003bff547230 */ /* 0x000fe20000004100 */
[----:B------:R-:W-:Y:S01]  /*4080*/  F2FP.F16.F32.PACK_AB R90, R106, R7 ;  /* 0x000000076a5a723e */ /* 0x000fe200000000ff */
[----:B------:R-:W-:Y:S01]  /*4090*/  HADD2.F32 R85, -RZ, R43.H0_H0 ;  /* 0x2000002bff557230 */ /* 0x000fe20000004100 */
[----:B------:R-:W-:Y:S01]  /*40a0*/  IADD3 R5, PT, PT, R2, 0x100, RZ ;  /* 0x0000010002057810 */ /* 0x000fe20007ffe0ff */
[----:B------:R-:W-:-:S02]  /*40b0*/  HADD2.F32 R106, -RZ, R39.H1_H1 ;  /* 0x30000027ff6a7230 */ /* 0x000fc40000004100 */
[C---:B------:R-:W-:Y:S01]  /*40c0*/  FFMA.FTZ R105, R86.reuse, R105, R84 ;  /* 0x0000006956697223 */ /* 0x040fe20000010054 */
[----:B------:R-:W-:Y:S02]  /*40d0*/  HADD2.F32 R84, -RZ, R43.H1_H1 ;  /* 0x3000002bff547230 */ /* 0x000fe40000004100 */
[----:B------:R-:W-:Y:S01]  /*40e0*/  FFMA.FTZ R123, R86, R123, R85 ;  /* 0x0000007b567b7223 */ /* 0x000fe20000010055 */
[----:B------:R-:W-:Y:S01]  /*40f0*/  HADD2.F32 R7, -RZ, R59.H1_H1 ;  /* 0x3000003bff077230 */ /* 0x000fe20000004100 */
[----:B------:R-:W-:Y:S01]  /*4100*/  IADD3 R85, PT, PT, R2, 0x180, RZ ;  /* 0x0000018002557810 */ /* 0x000fe20007ffe0ff */
[----:B------:R-:W-:-:S04]  /*4110*/  IMAD.WIDE.U32 R130, R5, 0x10, R126 ;  /* 0x0000001005827825 */ /* 0x000fc800078e007e */
[----:B------:R-:W-:Y:S01]  /*4120*/  FFMA.FTZ R124, R87, R124, R84 ;  /* 0x0000007c577c7223 */ /* 0x000fe20000010054 */
[----:B------:R-:W-:Y:S01]  /*4130*/  F2FP.F16.F32.PACK_AB R88, R3, R4 ;  /* 0x000000040358723e */ /* 0x000fe200000000ff */
[----:B------:R-:W-:Y:S01]  /*4140*/  FFMA.FTZ R106, R87, R106, R7 ;  /* 0x0000006a576a7223 */ /* 0x000fe20000010007 */
[----:B------:R-:W-:Y:S01]  /*4150*/  F2FP.F16.F32.PACK_AB R7, R122, R121 ;  /* 0x000000797a07723e */ /* 0x000fe200000000ff */
[----:B------:R-:W-:Y:S01]  /*4160*/  IMAD.WIDE.U32 R2, R5, 0x10, R128 ;  /* 0x0000001005027825 */ /* 0x000fe200078e0080 */
[----:B------:R-:W-:Y:S02]  /*4170*/  F2FP.F16.F32.PACK_AB R6, R120, R117 ;  /* 0x000000757806723e */ /* 0x000fe400000000ff */
[----:B------:R-:W-:Y:S01]  /*4180*/  F2FP.F16.F32.PACK_AB R5, R114, R113 ;  /* 0x000000717205723e */ /* 0x000fe200000000ff */
[----:B------:R-:W-:Y:S01]  /*4190*/  IMAD.WIDE.U32 R120, R104, 0x10, R126 ;  /* 0x0000001068787825 */ /* 0x000fe200078e007e */
[----:B------:R-:W-:Y:S02]  /*41a0*/  F2FP.F16.F32.PACK_AB R4, R102, R107 ;  /* 0x0000006b6604723e */ /* 0x000fe400000000ff */
[----:B------:R-:W-:Y:S01]  /*41b0*/  F2FP.F16.F32.PACK_AB R87, R118, R115 ;  /* 0x000000737657723e */ /* 0x000fe200000000ff */
[----:B------:R-:W-:Y:S01]  /*41c0*/  IMAD.WIDE.U32 R128, R85, 0x10, R128 ;  /* 0x0000001055807825 */ /* 0x000fe200078e0080 */
[----:B------:R-:W-:Y:S01]  /*41d0*/  F2FP.F16.F32.PACK_AB R86, R111, R108 ;  /* 0x0000006c6f56723e */ /* 0x000fe200000000ff */
[----:B------:R1:W-:Y:S01]  /*41e0*/  STG.E.128 desc[UR8][R120.64], R88 ;  /* 0x0000005878007986 */ /* 0x0003e2000c101d08 */
[----:B------:R-:W-:Y:S01]  /*41f0*/  F2FP.F16.F32.PACK_AB R84, R101, R100 ;  /* 0x000000646554723e */ /* 0x000fe200000000ff */
[----:B------:R-:W-:Y:S01]  /*4200*/  IMAD.WIDE.U32 R126, R85, 0x10, R126 ;  /* 0x00000010557e7825 */ /* 0x000fe200078e007e */
[----:B------:R-:W-:Y:S01]  /*4210*/  F2FP.F16.F32.PACK_AB R85, R92, R103 ;  /* 0x000000675c55723e */ /* 0x000fe200000000ff */
[----:B------:R1:W-:Y:S01]  /*4220*/  STG.E.128 desc[UR8][R2.64], R4 ;  /* 0x0000000402007986 */ /* 0x0003e2000c101d08 */
[----:B------:R-:W-:-:S02]  /*4230*/  F2FP.F16.F32.PACK_AB R103, R124, R123 ;  /* 0x0000007b7c67723e */ /* 0x000fc400000000ff */
[----:B------:R-:W-:Y:S01]  /*4240*/  F2FP.F16.F32.PACK_AB R102, R119, R116 ;  /* 0x000000747766723e */ /* 0x000fe200000000ff */
[----:B------:R1:W-:Y:S01]  /*4250*/  STG.E.128 desc[UR8][R130.64], R84 ;  /* 0x0000005482007986 */ /* 0x0003e2000c101d08 */
[----:B------:R-:W-:Y:S02]  /*4260*/  F2FP.F16.F32.PACK_AB R101, R112, R109 ;  /* 0x0000006d7065723e */ /* 0x000fe400000000ff */
[----:B------:R-:W-:Y:S02]  /*4270*/  F2FP.F16.F32.PACK_AB R100, R95, R94 ;  /* 0x0000005e5f64723e */ /* 0x000fe400000000ff */
[----:B------:R-:W-:Y:S02]  /*4280*/  F2FP.F16.F32.PACK_AB R107, R106, R105 ;  /* 0x000000696a6b723e */ /* 0x000fe400000000ff */
[----:B------:R-:W-:Y:S01]  /*4290*/  F2FP.F16.F32.PACK_AB R106, R110, R99 ;  /* 0x000000636e6a723e */ /* 0x000fe200000000ff */
[----:B------:R1:W-:Y:S01]  /*42a0*/  STG.E.128 desc[UR8][R128.64], R100 ;  /* 0x0000006480007986 */ /* 0x0003e2000c101d08 */
[----:B------:R-:W-:-:S02]  /*42b0*/  F2FP.F16.F32.PACK_AB R105, R98, R97 ;  /* 0x000000616269723e */ /* 0x000fc400000000ff */
[----:B------:R-:W-:-:S05]  /*42c0*/  F2FP.F16.F32.PACK_AB R104, R96, R93 ;  /* 0x0000005d6068723e */ /* 0x000fca00000000ff */
[----:B------:R1:W-:Y:S01]  /*42d0*/  STG.E.128 desc[UR8][R126.64], R104 ;  /* 0x000000687e007986 */ /* 0x0003e2000c101d08 */
[----:B------:R-:W-:Y:S05]  /*42e0*/  BRA.U !UP2, `(.L_x_10667) ;  /* 0xffffffc50a687547 */ /* 0x000fea000b83ffff */
[----:B------:R-:W-:Y:S05]  /*42f0*/  EXIT ;  /* 0x000000000000794d */ /* 0x000fea0003800000 */
.L_x_10668:
        /* <DEDUP_REMOVED lines=16> */
.L_x_17989:


//--------------------- .text._ZN10layer_norm31ln_parallel_residual_fwd_kernelINS_13Kernel_traitsI6__halfS2_fS2_fjLj4096ELj1ELj1ELj4ELj16ENS_18Kernel_traits_baseILj4096ES2_S2_fS2_fjLj128EEEEELb0ELb1ELb0EEEvNS_9FwdParamsE --------------------------
	.section	.text._ZN10layer_norm31ln_parallel_residual_fwd_kernelINS_13Kernel_traitsI6__halfS2_fS2_fjLj4096ELj1ELj1ELj4ELj16ENS_18Kernel_traits_baseILj4096ES2_S2_fS2_fjLj128EEEEELb0ELb1ELb0EEEvNS_9FwdParamsE,"ax",@progbits
	.align	128
        .global         _ZN10layer_norm31ln_parallel_residual_fwd_kernelINS_13Kernel_traitsI6__halfS2_fS2_fjLj4096ELj1ELj1ELj4ELj16ENS_18Kernel_traits_baseILj4096ES2_S2_fS2_fjLj128EEEEELb0ELb1ELb0EEEvNS_9FwdParamsE
        .type           _ZN10layer_norm31ln_parallel_residual_fwd_kernelINS_13Kernel_traitsI6__halfS2_fS2_fjLj4096ELj1ELj1ELj4ELj16ENS_18Kernel_traits_baseILj4096ES2_S2_fS2_fjLj128EEEEELb0ELb1ELb0EEEvNS_9FwdParamsE,@function
        .size           _ZN10layer_norm31ln_parallel_residual_fwd_kernelINS_13Kernel_traitsI6__halfS2_fS2_fjLj4096ELj1ELj1ELj4ELj16ENS_18Kernel_traits_baseILj4096ES2_S2_fS2_fjLj128EEEEELb0ELb1ELb0EEEvNS_9FwdParamsE,(.L_x_17990 - _ZN10layer_norm31ln_parallel_residual_fwd_kernelINS_13Kernel_traitsI6__halfS2_fS2_fjLj4096ELj1ELj1ELj4ELj16ENS_18Kernel_traits_baseILj4096ES2_S2_fS2_fjLj128EEEEELb0ELb1ELb0EEEvNS_9FwdParamsE)
        .other          _ZN10layer_norm31ln_parallel_residual_fwd_kernelINS_13Kernel_traitsI6__halfS2_fS2_fjLj4096ELj1ELj1ELj4ELj16ENS_18Kernel_traits_baseILj4096ES2_S2_fS2_fjLj128EEEEELb0ELb1ELb0EEEvNS_9FwdParamsE,@"STO_CUDA_ENTRY STV_DEFAULT"
_ZN10layer_norm31ln_parallel_residual_fwd_kernelINS_13Kernel_traitsI6__halfS2_fS2_fjLj4096ELj1ELj1ELj4ELj16ENS_18Kernel_traits_baseILj4096ES2_S2_fS2_fjLj128EEEEELb0ELb1ELb0EEEvNS_9FwdParamsE:
.text._ZN10layer_norm31ln_parallel_residual_fwd_kernelINS_13Kernel_traitsI6__halfS2_fS2_fjLj4096ELj1ELj1ELj4ELj16ENS_18Kernel_traits_baseILj4096ES2_S2_fS2_fjLj128EEEEELb0ELb1ELb0EEEvNS_9FwdParamsE:
        /* <DEDUP_REMOVED lines=50> */
.L_x_10670:
        /* <DEDUP_REMOVED lines=9> */
[----:B------:R-:W-:-:S03]  /*03b0*/  @P0 LOP3.LUT R45, R45, 0x80, RZ, 0xfc, !PT ;  /* 0x000000802d2d0812 */ /* 0x000fc600078efcff */
[----:B------:R-:W-:Y:S02]  /*03c0*/  HFMA2 R26, -RZ, RZ, 0, 0 ;  /* 0x00000000ff1a7431 */ /* 0x000fe400000001ff */
[----:B------:R-:W-:Y:S01]  /*03d0*/  HFMA2 R10, -RZ, RZ, 0, 0 ;  /* 0x00000000ff0a7431 */ /* 0x000fe200000001ff */
[----:B------:R0:W5:Y:S01]  /*03e0*/  @P0 LDG.E.128 R4, desc[UR8][R8.64] ;  /* 0x0000000808040981 */ /* 0x000162000c1e1d00 */
[C---:B-1----:R-:W-:Y:S01]  /*03f0*/  @P1 IMAD.WIDE.U32 R36, R45.reuse, 0x10, R16 ;  /* 0x000000102d241825 */ /* 0x042fe200078e0010 */
[----:B------:R-:W-:-:S04]  /*0400*/  @P1 IADD3 R45, PT, PT, R45, 0x80, RZ ;  /* 0x000000802d2d1810 */ /* 0x000fc80007ffe0ff */
[----:B------:R1:W5:Y:S01]  /*0410*/  @P1 LDG.E.128 R12, desc[UR8][R36.64] ;  /* 0x00000008240c1981 */ /* 0x000362000c1e1d00 */
[C---:B--2---:R-:W-:Y:S01]  /*0420*/  @P2 IMAD.WIDE.U32 R38, R45.reuse, 0x10, R24 ;  /* 0x000000102d262825 */ /* 0x044fe200078e0018 */
[----:B------:R-:W-:-:S04]  /*0430*/  @P2 IADD3 R45, PT, PT, R45, 0x80, RZ ;  /* 0x000000802d2d2810 */ /* 0x000fc80007ffe0ff */
[----:B------:R1:W5:Y:S01]  /*0440*/  @P2 LDG.E.128 R20, desc[UR8][R38.64] ;  /* 0x0000000826142981 */ /* 0x000362000c1e1d00 */
[----:B---3--:R-:W-:-:S05]  /*0450*/  @P3 IMAD.WIDE.U32 R2, R45, 0x10, R40 ;  /* 0x000000102d023825 */ /* 0x008fca00078e0028 */
[----:B------:R1:W5:Y:S01]  /*0460*/  @P3 LDG.E.128 R28, desc[UR8][R2.64] ;  /* 0x00000008021c3981 */ /* 0x000362000c1e1d00 */
[----:B------:R-:W-:Y:S02]  /*0470*/  CS2R R24, SRZ ;  /* 0x0000000000187805 */ /* 0x000fe4000001ff00 */
[----:B------:R-:W-:Y:S02]  /*0480*/  MOV R18, RZ ;  /* 0x000000ff00127202 */ /* 0x000fe40000000f00 */
[----:B------:R-:W-:Y:S02]  /*0490*/  CS2R R16, SRZ ;  /* 0x0000000000107805 */ /* 0x000fe4000001ff00 */
[----:B0-----:R-:W-:Y:S02]  /*04a0*/  CS2R R8, SRZ ;  /* 0x0000000000087805 */ /* 0x001fe4000001ff00 */
[----:B------:R-:W-:Y:S02]  /*04b0*/  @P0 MOV R11, RZ ;  /* 0x000000ff000b0202 */ /* 0x000fe40000000f00 */
[----:B------:R-:W-:-:S02]  /*04c0*/  @P3 CS2R R34, SRZ ;  /* 0x0000000000223805 */ /* 0x000fc4000001ff00 */
[----:B------:R-:W-:Y:S02]  /*04d0*/  @P3 CS2R R32, SRZ ;  /* 0x0000000000203805 */ /* 0x000fe4000001ff00 */
[----:B------:R-:W-:Y:S02]  /*04e0*/  @P1 MOV R19, RZ ;  /* 0x000000ff00131202 */ /* 0x000fe40000000f00 */
[----:B-1----:R-:W-:-:S07]  /*04f0*/  @P2 MOV R27, RZ ;  /* 0x000000ff001b2202 */ /* 0x002fce0000000f00 */
.L_x_10671:
[----:B------:R-:W-:Y:S05]  /*0500*/  BSYNC.RECONVERGENT B0 ;  /* 0x0000000000007941 */ /* 0x000fea0003800200 */
.L_x_10669:
[----:B------:R-:W0:Y:S02]  /*0510*/  LDCU UR4, c[0x0][0x384] ;  /* 0x00007080ff0477ac */ /* 0x000e240008000800 */
[----:B0-----:R-:W-:-:S06]  /*0520*/  UISETP.GE.AND UP0, UPT, UR6, UR4, UPT ;  /* 0x000000040600728c */ /* 0x001fcc000bf06270 */
[----:B------:R-:W-:-:S13]  /*0530*/  PLOP3.LUT P1, PT, PT, PT, UP0, 0x80, 0x8 ;  /* 0x000000000008781c */ /* 0x000fda0003f2f008 */
[----:B------:R-:W-:Y:S05]  /*0540*/  @P1 EXIT ;  /* 0x000000000000194d */ /* 0x000fea0003800000 */
[----:B------:R-:W-:Y:S01]  /*0550*/  SHF.R.S32.HI R42, RZ, 0x3, R42 ;  /* 0x00000003ff2a7819 */ /* 0x000fe2000001142a */
[----:B------:R-:W0:Y:S03]  /*0560*/  LDCU UR15, c[0x0][0x388] ;  /* 0x00007100ff0f77ac */ /* 0x000e260008000800 */
[C---:B------:R-:W-:Y:S01]  /*0570*/  LOP3.LUT R2, R42.reuse, 0x7f, RZ, 0xc0, !PT ;  /* 0x0000007f2a027812 */ /* 0x040fe200078ec0ff */
[----:B------:R-:W1:Y:S01]  /*0580*/  LDCU.U8 UR7, c[0x0][0x410] ;  /* 0x00008200ff0777ac */ /* 0x000e620008000000 */
        /* <DEDUP_REMOVED lines=16> */
.L_x_10708:
[----:B0-----:R-:W-:Y:S01]  /*0690*/  UIMAD UR4, UR6, UR15, URZ ;  /* 0x0000000f060472a4 */ /* 0x001fe2000f8e02ff */
[----:B------:R-:W-:Y:S03]  /*06a0*/  BSSY.RECONVERGENT B0, `(.L_x_10672) ;  /* 0x0000076000007945 */ /* 0x000fe60003800200 */
[----:B------:R-:W-:-:S04]  /*06b0*/  USHF.R.S32.HI UR5, URZ, 0x1f, UR4 ;  /* 0x0000001fff057899 */ /* 0x000fc80008011404 */
[----:B------:R-:W-:-:S06]  /*06c0*/  ULEA.HI UR5, UR5, UR4, URZ, 0x3 ;  /* 0x0000000405057291 */ /* 0x000fcc000f8f18ff */
[----:B------:R-:W-:-:S04]  /*06d0*/  MOV R2, UR5 ;  /* 0x0000000500027c02 */ /* 0x000fc80008000f00 */
[----:B------:R-:W-:-:S04]  /*06e0*/  LEA.HI.SX32 R2, R2, R85, 0x1d ;  /* 0x0000005502027211 */ /* 0x000fc800078feaff */
[----:B-1234-:R-:W-:Y:S01]  /*06f0*/  MOV R80, R2 ;  /* 0x0000000200507202 */ /* 0x01efe20000000f00 */
        /* <DEDUP_REMOVED lines=30> */
.L_x_10675:
        /* <DEDUP_REMOVED lines=17> */
.L_x_10674:
        /* <DEDUP_REMOVED lines=9> */
[----:B------:R-:W-:-:S02]  /*0a80*/  HADD2.F32 R80, -RZ, R53.H1_H1 ;  /* 0x30000035ff507230 */ /* 0x000fc40000004100 */
[--C-:B------:R-:W-:Y:S02]  /*0a90*/  HADD2.F32 R83, -RZ, R54.reuse.H0_H0 ;  /* 0x20000036ff537230 */ /* 0x100fe40000004100 */
[----:B------:R-:W-:Y:S01]  /*0aa0*/  FADD.FTZ R49, R52, R49 ;  /* 0x0000003134317221 */ /* 0x000fe20000010000 */
        /* <DEDUP_REMOVED lines=16> */
.L_x_10677:
        /* <DEDUP_REMOVED lines=17> */
[----:B------:R-:W-:Y:S01]  /*0cc0*/  FADD.FTZ R55, R80, R51 ;  /* 0x0000003350377221 */ /* 0x000fe20000010000 */
[----:B------:R-:W-:Y:S02]  /*0cd0*/  HADD2.F32 R81, -RZ, R38.H1_H1 ;  /* 0x30000026ff517230 */ /* 0x000fe40000004100 */
[----:B------:R-:W-:Y:S01]  /*0ce0*/  FADD.FTZ R51, R43, R54 ;  /* 0x000000362b337221 */ /* 0x000fe20000010000 */
        /* <DEDUP_REMOVED lines=12> */
.L_x_10676:
[----:B------:R-:W0:Y:S01]  /*0db0*/  LDC.64 R82, c[0x0][0x3a8] ;  /* 0x0000ea00ff527b82 */ /* 0x000e220000000a00 */
[C---:B------:R-:W-:Y:S01]  /*0dc0*/  IADD3 R80, PT, PT, R2.reuse, 0x80, RZ ;  /* 0x0000008002507810 */ /* 0x040fe20007ffe0ff */
[----:B0-----:R-:W-:-:S05]  /*0dd0*/  IMAD.WIDE.U32 R82, R2, 0x20, R82 ;  /* 0x0000002002527825 */ /* 0x001fca00078e0052 */
[----:B------:R0:W-:Y:S04]  /*0de0*/  STG.E.128 desc[UR8][R82.64], R48 ;  /* 0x0000003052007986 */ /* 0x0001e8000c101d08 */
[----:B------:R0:W-:Y:S02]  /*0df0*/  STG.E.128 desc[UR8][R82.64+0x10], R52 ;  /* 0x0000103452007986 */ /* 0x0001e4000c101d08 */
.L_x_10673:
[----:B--234-:R-:W-:Y:S05]  /*0e00*/  BSYNC.RECONVERGENT B0 ;  /* 0x0000000000007941 */ /* 0x01cfea0003800200 */
.L_x_10672:
        /* <DEDUP_REMOVED lines=21> */
[----:B------:R-:W-:Y:S02]  /*0f60*/  HADD2.F32 R59, -RZ, R61.H0_H0 ;  /* 0x2000003dff3b7230 */ /* 0x000fe40000004100 */
[----:B------:R-:W-:Y:S02]  /*0f70*/  HADD2.F32 R60, -RZ, R37.H0_H0 ;  /* 0x20000025ff3c7230 */ /* 0x000fe40000004100 */
[----:B------:R-:W-:Y:S02]  /*0f80*/  HADD2.F32 R56, -RZ, R36.H0_H0 ;  /* 0x20000024ff387230 */ /* 0x000fe40000004100 */
[----:B------:R-:W-:-:S02]  /*0f90*/  HADD2.F32 R61, -RZ, R61.H1_H1 ;  /* 0x3000003dff3d7230 */ /* 0x000fc40000004100 */
[----:B------:R-:W-:Y:S01]  /*0fa0*/  FADD.FTZ R59, R60, R59 ;  /* 0x0000003b3c3b7221 */ /* 0x000fe20000010000 */
[----:B------:R-:W-:Y:S02]  /*0fb0*/  HADD2.F32 R60, -RZ, R37.H1_H1 ;  /* 0x30000025ff3c7230 */ /* 0x000fe40000004100 */
[----:B------:R-:W-:Y:S01]  /*0fc0*/  FADD.FTZ R57, R56, R57 ;  /* 0x0000003938397221 */ /* 0x000fe20000010000 */
[----:B------:R-:W-:Y:S02]  /*0fd0*/  HADD2.F32 R81, -RZ, R36.H1_H1 ;  /* 0x30000024ff517230 */ /* 0x000fe40000004100 */
[----:B------:R-:W-:Y:S02]  /*0fe0*/  HADD2.F32 R56, -RZ, R62.H0_H0 ;  /* 0x2000003eff387230 */ /* 0x000fe40000004100 */
[----:B------:R-:W-:Y:S01]  /*0ff0*/  FADD.FTZ R60, R60, R61 ;  /* 0x0000003d3c3c7221 */ /* 0x000fe20000010000 */
[----:B0-----:R-:W-:Y:S02]  /*1000*/  HADD2.F32 R83, -RZ, R38.H0_H0 ;  /* 0x20000026ff537230 */ /* 0x001fe40000004100 */
[----:B------:R-:W-:Y:S01]  /*1010*/  FADD.FTZ R58, R81, R58 ;  /* 0x0000003a513a7221 */ /* 0x000fe20000010000 */
[----:B------:R-:W-:-:S02]  /*1020*/  HADD2.F32 R81, -RZ, R63.H0_H0 ;  /* 0x2000003fff517230 */ /* 0x000fc40000004100 */
[----:B------:R-:W-:Y:S02]  /*1030*/  HADD2.F32 R62, -RZ, R62.H1_H1 ;  /* 0x3000003eff3e7230 */ /* 0x000fe40000004100 */
[----:B------:R-:W-:Y:S01]  /*1040*/  FADD.FTZ R61, R83, R56 ;  /* 0x00000038533d7221 */ /* 0x000fe20000010000 */
[----:B------:R-:W-:Y:S02]  /*1050*/  HADD2.F32 R56, -RZ, R39.H0_H0 ;  /* 0x20000027ff387230 */ /* 0x000fe40000004100 */
[----:B------:R-:W-:Y:S02]  /*1060*/  HADD2.F32 R83, -RZ, R38.H1_H1 ;  /* 0x30000026ff537230 */ /* 0x000fe40000004100 */
        /* <DEDUP_REMOVED lines=14> */
.L_x_10681:
[----:B-1---5:R-:W-:Y:S02]  /*1150*/  HADD2.F32 R56, -RZ, R60.H0_H0 ;  /* 0x2000003cff387230 */ /* 0x022fe40000004100 */
        /* <DEDUP_REMOVED lines=11> */
[----:B0-----:R-:W-:Y:S02]  /*1210*/  HADD2.F32 R82, -RZ, R38.H0_H0 ;  /* 0x20000026ff527230 */ /* 0x001fe40000004100 */
[----:B------:R-:W-:Y:S01]  /*1220*/  FADD.FTZ R59, R60, R59 ;  /* 0x0000003b3c3b7221 */ /* 0x000fe20000010000 */
[----:B------:R-:W-:-:S02]  /*1230*/  HADD2.F32 R62, -RZ, R62.H1_H1 ;  /* 0x3000003eff3e7230 */ /* 0x000fc40000004100 */
[--C-:B------:R-:W-:Y:S02]  /*1240*/  HADD2.F32 R81, -RZ, R63.reuse.H0_H0 ;  /* 0x2000003fff517230 */ /* 0x100fe40000004100 */
[----:B------:R-:W-:Y:S01]  /*1250*/  FADD.FTZ R60, R82, R61 ;  /* 0x0000003d523c7221 */ /* 0x000fe20000010000 */
[----:B------:R-:W-:Y:S02]  /*1260*/  HADD2.F32 R61, -RZ, R38.H1_H1 ;  /* 0x30000026ff3d7230 */ /* 0x000fe40000004100 */
[----:B------:R-:W-:Y:S02]  /*1270*/  HADD2.F32 R63, -RZ, R63.H1_H1 ;  /* 0x3000003fff3f7230 */ /* 0x000fe40000004100 */
[--C-:B------:R-:W-:Y:S02]  /*1280*/  HADD2.F32 R82, -RZ, R39.reuse.H0_H0 ;  /* 0x20000027ff527230 */ /* 0x100fe40000004100 */
[----:B------:R-:W-:Y:S01]  /*1290*/  FADD.FTZ R61, R61, R62 ;  /* 0x0000003e3d3d7221 */ /* 0x000fe20000010000 */
[----:B------:R-:W-:-:S02]  /*12a0*/  HADD2.F32 R86, -RZ, R39.H1_H1 ;  /* 0x30000027ff567230 */ /* 0x000fc40000004100 */
[----:B------:R-:W-:-:S03]  /*12b0*/  FADD.FTZ R62, R82, R81 ;  /* 0x00000051523e7221 */ /* 0x000fc60000010000 */
[----:B------:R-:W-:Y:S01]  /*12c0*/  FADD.FTZ R63, R86, R63 ;  /* 0x0000003f563f7221 */ /* 0x000fe20000010000 */
[----:B------:R-:W-:Y:S06]  /*12d0*/  BRA `(.L_x_10682) ;  /* 0x0000000000687947 */ /* 0x000fec0003800000 */
.L_x_10680:
        /* <DEDUP_REMOVED lines=18> */
.L_x_10683:
        /* <DEDUP_REMOVED lines=8> */
.L_x_10682:
[----:B0-----:R-:W0:Y:S02]  /*1480*/  LDC.64 R82, c[0x0][0x3a8] ;  /* 0x0000ea00ff527b82 */ /* 0x001e240000000a00 */
[C---:B0-----:R-:W-:Y:S01]  /*1490*/  IMAD.WIDE.U32 R82, R80.reuse, 0x20, R82 ;  /* 0x0000002050527825 */ /* 0x041fe200078e0052 */
[----:B------:R-:W-:-:S04]  /*14a0*/  IADD3 R80, PT, PT, R80, 0x80, RZ ;  /* 0x0000008050507810 */ /* 0x000fc80007ffe0ff */
[----:B------:R1:W-:Y:S04]  /*14b0*/  STG.E.128 desc[UR8][R82.64], R56 ;  /* 0x0000003852007986 */ /* 0x0003e8000c101d08 */
[----:B------:R1:W-:Y:S02]  /*14c0*/  STG.E.128 desc[UR8][R82.64+0x10], R60 ;  /* 0x0000103c52007986 */ /* 0x0003e4000c101d08 */
.L_x_10679:
[----:B------:R-:W-:Y:S05]  /*14d0*/  BSYNC.RECONVERGENT B0 ;  /* 0x0000000000007941 */ /* 0x000fea0003800200 */
.L_x_10678:
        /* <DEDUP_REMOVED lines=52> */
.L_x_10687:
        /* <DEDUP_REMOVED lines=25> */
.L_x_10686:
        /* <DEDUP_REMOVED lines=18> */
.L_x_10689:
        /* <DEDUP_REMOVED lines=8> */
.L_x_10688:
[----:B------:R-:W0:Y:S02]  /*1b50*/  LDC.64 R82, c[0x0][0x3a8] ;  /* 0x0000ea00ff527b82 */ /* 0x000e240000000a00 */
[C---:B0-----:R-:W-:Y:S01]  /*1b60*/  IMAD.WIDE.U32 R82, R80.reuse, 0x20, R82 ;  /* 0x0000002050527825 */ /* 0x041fe200078e0052 */
[----:B------:R-:W-:-:S04]  /*1b70*/  IADD3 R80, PT, PT, R80, 0x80, RZ ;  /* 0x0000008050507810 */ /* 0x000fc80007ffe0ff */
[----:B------:R2:W-:Y:S04]  /*1b80*/  STG.E.128 desc[UR8][R82.64], R64 ;  /* 0x0000004052007986 */ /* 0x0005e8000c101d08 */
[----:B------:R2:W-:Y:S02]  /*1b90*/  STG.E.128 desc[UR8][R82.64+0x10], R68 ;  /* 0x0000104452007986 */ /* 0x0005e4000c101d08 */
.L_x_10685:
[----:B------:R-:W-:Y:S05]  /*1ba0*/  BSYNC.RECONVERGENT B0 ;  /* 0x0000000000007941 */ /* 0x000fea0003800200 */
.L_x_10684:
        /* <DEDUP_REMOVED lines=31> */
[----:B-12---:R-:W-:Y:S02]  /*1da0*/  HADD2.F32 R83, -RZ, R38.H0_H0 ;  /* 0x20000026ff537230 */ /* 0x006fe40000004100 */
        /* <DEDUP_REMOVED lines=20> */
.L_x_10693:
[----:B---3-5:R-:W-:Y:S02]  /*1ef0*/  HADD2.F32 R72, -RZ, R76.H0_H0 ;  /* 0x2000004cff487230 */ /* 0x028fe40000004100 */
        /* <DEDUP_REMOVED lines=11> */
[----:B-12---:R-:W-:Y:S02]  /*1fb0*/  HADD2.F32 R82, -RZ, R38.H0_H0 ;  /* 0x20000026ff527230 */ /* 0x006fe40000004100 */
        /* <DEDUP_REMOVED lines=12> */
.L_x_10692:
        /* <DEDUP_REMOVED lines=18> */
.L_x_10695:
        /* <DEDUP_REMOVED lines=8> */
.L_x_10694:
[----:B-12---:R-:W0:Y:S02]  /*2220*/  LDC.64 R82, c[0x0][0x3a8] ;  /* 0x0000ea00ff527b82 */ /* 0x006e240000000a00 */
[----:B0-----:R-:W-:-:S05]  /*2230*/  IMAD.WIDE.U32 R80, R80, 0x20, R82 ;  /* 0x0000002050507825 */ /* 0x001fca00078e0052 */
[----:B------:R3:W-:Y:S04]  /*2240*/  STG.E.128 desc[UR8][R80.64], R72 ;  /* 0x0000004850007986 */ /* 0x0007e8000c101d08 */
[----:B------:R3:W-:Y:S02]  /*2250*/  STG.E.128 desc[UR8][R80.64+0x10], R76 ;  /* 0x0000104c50007986 */ /* 0x0007e4000c101d08 */
.L_x_10691:
[----:B------:R-:W-:Y:S05]  /*2260*/  BSYNC.RECONVERGENT B0 ;  /* 0x0000000000007941 */ /* 0x000fea0003800200 */
.L_x_10690:
[----:B---3--:R-:W-:Y:S01]  /*2270*/  FADD.FTZ R80, RZ, R48 ;  /* 0x00000030ff507221 */ /* 0x008fe20000010000 */
        /* <DEDUP_REMOVED lines=135> */
.L_x_10697:
[----:B------:R-:W-:Y:S05]  /*2af0*/  BSYNC.RECONVERGENT B0 ;  /* 0x0000000000007941 */ /* 0x000fea0003800200 */
.L_x_10696:
        /* <DEDUP_REMOVED lines=13> */
.L_x_10699:
[----:B------:R-:W-:Y:S05]  /*2bd0*/  BSYNC.RECONVERGENT B0 ;  /* 0x0000000000007941 */ /* 0x000fea0003800200 */
.L_x_10698:
[----:B------:R-:W1:Y:S01]  /*2be0*/  SHFL.DOWN PT, R82, R87, 0x2, 0x1f ;  /* 0x08401f0057527f89 */ /* 0x000e6200000e0000 */
[-C--:B------:R-:W-:Y:S01]  /*2bf0*/  I2FP.F32.S32 R89, R87.reuse ;  /* 0x0000005700597245 */ /* 0x080fe20000201400 */
[----:B------:R-:W-:Y:S01]  /*2c00*/  BSSY.RECONVERGENT B0, `(.L_x_10700) ;  /* 0x0000065000007945 */ /* 0x000fe20003800200 */
[----:B------:R-:W-:Y:S01]  /*2c10*/  ISETP.NE.AND P1, PT, R85, RZ, PT ;  /* 0x000000ff5500720c */ /* 0x000fe20003f25270 */
[----:B0-----:R-:W0:Y:S01]  /*2c20*/  SHFL.DOWN PT, R83, R80, 0x2, 0x1f ;  /* 0x08401f0050537f89 */ /* 0x001e2200000e0000 */
[----:B------:R-:W-:Y:S02]  /*2c30*/  ISETP.NE.AND P5, PT, RZ, UR7, PT ;  /* 0x00000007ff007c0c */ /* 0x000fe4000bfa5270 */
        /* <DEDUP_REMOVED lines=34> */
[----:B------:R3:W2:Y:S01]  /*2e60*/  SHFL.IDX PT, R81, R88, RZ, 0x1f ;  /* 0x00001fff58517589 */ /* 0x0006a200000e0000 */
[C---:B0-----:R-:W-:Y:S01]  /*2e70*/  FMUL.FTZ R80, R87.reuse, R87 ;  /* 0x0000005757507220 */ /* 0x041fe20000410000 */
[----:B---3--:R-:W-:-:S04]  /*2e80*/  FSEL R88, R87, RZ, !P5 ;  /* 0x000000ff57587208 */ /* 0x008fc80006800000 */
[----:B------:R-:W-:Y:S01]  /*2e90*/  FSEL R89, R80, RZ, P5 ;  /* 0x000000ff50597208 */ /* 0x000fe20002800000 */
[----:B--2---:R-:W-:Y:S01]  /*2ea0*/  FFMA.FTZ R86, R81, UR14, R86 ;  /* 0x0000000e51567c23 */ /* 0x004fe20008010056 */
[----:B------:R-:W-:Y:S01]  /*2eb0*/  R2UR UR4, R88 ;  /* 0x00000000580472ca */ /* 0x000fe200000e0000 */
[----:B------:R-:W0:Y:S02]  /*2ec0*/  @!P1 LDC.64 R80, c[0x0][0x3c8] ;  /* 0x0000f200ff509b82 */ /* 0x000e240000000a00 */
[----:B------:R-:W-:Y:S01]  /*2ed0*/  FADD.FTZ R86, R86, R89 ;  /* 0x0000005956567221 */ /* 0x000fe20000010000 */
[----:B------:R-:W-:-:S05]  /*2ee0*/  MOV R89, UR6 ;  /* 0x0000000600597c02 */ /* 0x000fca0008000f00 */
[----:B------:R-:W2:Y:S01]  /*2ef0*/  MUFU.RSQ R86, R86 ;  /* 0x0000005600567308 */ /* 0x000ea20000001400 */
[----:B-1----:R-:W-:-:S05]  /*2f00*/  @!P1 IMAD.WIDE R82, R89, 0x4, R82 ;  /* 0x0000000459529825 */ /* 0x002fca00078e0252 */
[----:B------:R1:W-:Y:S01]  /*2f10*/  @!P1 STG.E desc[UR8][R82.64], R87 ;  /* 0x0000005752009986 */ /* 0x0003e2000c101908 */
[----:B0-----:R-:W-:-:S05]  /*2f20*/  @!P1 IMAD.WIDE R80, R91, 0x4, R80 ;  /* 0x000000045b509825 */ /* 0x001fca00078e0250 */
[----:B--2---:R1:W-:Y:S01]  /*2f30*/  @!P1 STG.E desc[UR8][R80.64], R86 ;  /* 0x0000005650009986 */ /* 0x0043e2000c101908 */
[----:B------:R-:W-:Y:S05]  /*2f40*/  @!P0 BRA `(.L_x_10701) ;  /* 0x0000000000c08947 */ /* 0x000fea0003800000 */
[----:B-1----:R-:W-:Y:S01]  /*2f50*/  FADD.FTZ R81, R48, -UR4 ;  /* 0x8000000430517e21 */ /* 0x002fe20008010000 */
[----:B-----5:R-:W-:Y:S02]  /*2f60*/  HADD2.F32 R80, -RZ, R4.H0_H0 ;  /* 0x20000004ff507230 */ /* 0x020fe40000004100 */
[----:B------:R-:W-:Y:S01]  /*2f70*/  FADD.FTZ R91, R55, -UR4 ;  /* 0x80000004375b7e21 */ /* 0x000fe20008010000 */
[--C-:B------:R-:W-:Y:S02]  /*2f80*/  HADD2.F32 R82, -RZ, R8.reuse.H0_H0 ;  /* 0x20000008ff527230 */ /* 0x100fe40000004100 */
[C---:B------:R-:W-:Y:S01]  /*2f90*/  FMUL.FTZ R81, R86.reuse, R81 ;  /* 0x0000005156517220 */ /* 0x040fe20000410000 */
[----:B------:R-:W-:Y:S02]  /*2fa0*/  HADD2.F32 R83, -RZ, R8.H1_H1 ;  /* 0x30000008ff537230 */ /* 0x000fe40000004100 */
[----:B------:R-:W-:Y:S01]  /*2fb0*/  FMUL.FTZ R91, R86, R91 ;  /* 0x0000005b565b7220 */ /* 0x000fe20000410000 */
[----:B------:R-:W-:-:S02]  /*2fc0*/  HADD2.F32 R88, -RZ, R9.H0_H0 ;  /* 0x20000009ff587230 */ /* 0x000fc40000004100 */
[----:B------:R-:W-:Y:S01]  /*2fd0*/  FFMA.FTZ R87, R81, R80, R82 ;  /* 0x0000005051577223 */ /* 0x000fe20000010052 */
[----:B------:R-:W-:Y:S01]  /*2fe0*/  FADD.FTZ R81, R49, -UR4 ;  /* 0x8000000431517e21 */ /* 0x000fe20008010000 */
[----:B------:R-:W-:Y:S02]  /*2ff0*/  HADD2.F32 R82, -RZ, R5.H0_H0 ;  /* 0x20000005ff527230 */ /* 0x000fe40000004100 */
[----:B------:R-:W-:Y:S02]  /*3000*/  HADD2.F32 R89, -RZ, R10.H0_H0 ;  /* 0x2000000aff597230 */ /* 0x000fe40000004100 */
[----:B------:R-:W-:Y:S01]  /*3010*/  FMUL.FTZ R80, R86, R81 ;  /* 0x0000005156507220 */ /* 0x000fe20000410000 */
[----:B------:R-:W-:Y:S02]  /*3020*/  HADD2.F32 R81, -RZ, R4.H1_H1 ;  /* 0x30000004ff517230 */ /* 0x000fe40000004100 */
[----:B------:R-:W-:Y:S02]  /*3030*/  HADD2.F32 R90, -RZ, R6.H1_H1 ;  /* 0x30000006ff5a7230 */ /* 0x000fe40000004100 */
[----:B------:R-:W-:-:S02]  /*3040*/  HADD2.F32 R92, -RZ, R10.H1_H1 ;  /* 0x3000000aff5c7230 */ /* 0x000fc40000004100 */
[----:B------:R-:W-:Y:S01]  /*3050*/  FFMA.FTZ R80, R80, R81, R83 ;  /* 0x0000005150507223 */ /* 0x000fe20000010053 */
[----:B------:R-:W-:Y:S01]  /*3060*/  FADD.FTZ R81, R50, -UR4 ;  /* 0x8000000432517e21 */ /* 0x000fe20008010000 */
[----:B------:R-:W-:-:S03]  /*3070*/  FADD.FTZ R83, R51, -UR4 ;  /* 0x8000000433537e21 */ /* 0x000fc60008010000 */
[C---:B------:R-:W-:Y:S01]  /*3080*/  FMUL.FTZ R81, R86.reuse, R81 ;  /* 0x0000005156517220 */ /* 0x040fe20000410000 */
[----:B------:R-:W-:Y:S01]  /*3090*/  FMUL.FTZ R83, R86, R83 ;  /* 0x0000005356537220 */ /* 0x000fe20000410000 */
[----:B------:R-:W-:Y:S02]  /*30a0*/  F2FP.F16.F32.PACK_AB R80, R80, R87 ;  /* 0x000000575050723e */ /* 0x000fe400000000ff */
[----:B------:R-:W-:Y:S01]  /*30b0*/  FFMA.FTZ R81, R81, R82, R88 ;  /* 0x0000005251517223 */ /* 0x000fe20000010058 */
[----:B------:R-:W-:Y:S02]  /*30c0*/  HADD2.F32 R88, -RZ, R5.H1_H1 ;  /* 0x30000005ff587230 */ /* 0x000fe40000004100 */
[----:B------:R-:W-:-:S05]  /*30d0*/  HADD2.F32 R82, -RZ, R9.H1_H1 ;  /* 0x30000009ff527230 */ /* 0x000fca0000004100 */
[----:B------:R-:W-:Y:S01]  /*30e0*/  FFMA.FTZ R88, R83, R88, R82 ;  /* 0x0000005853587223 */ /* 0x000fe20000010052 */
[----:B------:R-:W-:-:S04]  /*30f0*/  FADD.FTZ R83, R52, -UR4 ;  /* 0x8000000434537e21 */ /* 0x000fc80008010000 */
[----:B------:R-:W-:Y:S01]  /*3100*/  FMUL.FTZ R82, R86, R83 ;  /* 0x0000005356527220 */ /* 0x000fe20000410000 */
[----:B------:R-:W-:Y:S01]  /*3110*/  HADD2.F32 R83, -RZ, R6.H0_H0 ;  /* 0x20000006ff537230 */ /* 0x000fe20000004100 */
[----:B------:R-:W-:-:S04]  /*3120*/  F2FP.F16.F32.PACK_AB R81, R88, R81 ;  /* 0x000000515851723e */ /* 0x000fc800000000ff */
[----:B------:R-:W-:Y:S01]  /*3130*/  FFMA.FTZ R82, R82, R83, R89 ;  /* 0x0000005352527223 */ /* 0x000fe20000010059 */
[----:B------:R-:W-:-:S04]  /*3140*/  FADD.FTZ R83, R53, -UR4 ;  /* 0x8000000435537e21 */ /* 0x000fc80008010000 */
[----:B------:R-:W-:-:S04]  /*3150*/  FMUL.FTZ R83, R86, R83 ;  /* 0x0000005356537220 */ /* 0x000fc80000410000 */
[----:B------:R-:W-:Y:S01]  /*3160*/  FFMA.FTZ R89, R83, R90, R92 ;  /* 0x0000005a53597223 */ /* 0x000fe2000001005c */
[----:B------:R-:W-:Y:S01]  /*3170*/  FADD.FTZ R83, R54, -UR4 ;  /* 0x8000000436537e21 */ /* 0x000fe20008010000 */
[----:B------:R-:W-:Y:S02]  /*3180*/  HADD2.F32 R90, -RZ, R7.H0_H0 ;  /* 0x20000007ff5a7230 */ /* 0x000fe40000004100 */
[----:B------:R-:W-:Y:S01]  /*3190*/  HADD2.F32 R92, -RZ, R11.H0_H0 ;  /* 0x2000000bff5c7230 */ /* 0x000fe20000004100 */
[----:B------:R-:W-:Y:S01]  /*31a0*/  F2FP.F16.F32.PACK_AB R82, R89, R82 ;  /* 0x000000525952723e */ /* 0x000fe200000000ff */
[----:B------:R-:W-:Y:S01]  /*31b0*/  FMUL.FTZ R83, R86, R83 ;  /* 0x0000005356537220 */ /* 0x000fe20000410000 */
[----:B------:R-:W0:Y:S03]  /*31c0*/  LDC.64 R88, c[0x0][0x428] ;  /* 0x00010a00ff587b82 */ /* 0x000e260000000a00 */
[----:B------:R-:W-:Y:S01]  /*31d0*/  FFMA.FTZ R83, R83, R90, R92 ;  /* 0x0000005a53537223 */ /* 0x000fe2000001005c */
[----:B------:R-:W-:-:S02]  /*31e0*/  HADD2.F32 R90, -RZ, R7.H1_H1 ;  /* 0x30000007ff5a7230 */ /* 0x000fc40000004100 */
[----:B------:R-:W-:-:S05]  /*31f0*/  HADD2.F32 R92, -RZ, R11.H1_H1 ;  /* 0x3000000bff5c7230 */ /* 0x000fca0000004100 */
[----:B------:R-:W-:-:S05]  /*3200*/  FFMA.FTZ R90, R91, R90, R92 ;  /* 0x0000005a5b5a7223 */ /* 0x000fca000001005c */
[----:B------:R-:W-:Y:S01]  /*3210*/  F2FP.F16.F32.PACK_AB R83, R90, R83 ;  /* 0x000000535a53723e */ /* 0x000fe200000000ff */
[C---:B0-----:R-:W-:Y:S01]  /*3220*/  IMAD.WIDE.U32 R88, R2.reuse, 0x10, R88 ;  /* 0x0000001002587825 */ /* 0x041fe200078e0058 */
[----:B------:R-:W-:-:S04]  /*3230*/  IADD3 R2, PT, PT, R2, 0x80, RZ ;  /* 0x0000008002027810 */ /* 0x000fc80007ffe0ff */
[----:B------:R0:W-:Y:S03]  /*3240*/  STG.E.128 desc[UR8][R88.64], R80 ;  /* 0x0000005058007986 */ /* 0x0001e6000c101d08 */
.L_x_10701:
[----:B------:R-:W-:Y:S05]  /*3250*/  BSYNC.RECONVERGENT B0 ;  /* 0x0000000000007941 */ /* 0x000fea0003800200 */
.L_x_10700:
[----:B------:R-:W-:Y:S04]  /*3260*/  BSSY.RECONVERGENT B0, `(.L_x_10702) ;  /* 0x0000032000007945 */ /* 0x000fe80003800200 */
[----:B------:R-:W-:Y:S05]  /*3270*/  @!P2 BRA `(.L_x_10703) ;  /* 0x0000000000c0a947 */ /* 0x000fea0003800000 */
[----:B01----:R-:W-:Y:S01]  /*3280*/  FADD.FTZ R81, R56, -UR4 ;  /* 0x8000000438517e21 */ /* 0x003fe20008010000 */
        /* <DEDUP_REMOVED lines=47> */
.L_x_10703:
[----:B------:R-:W-:Y:S05]  /*3580*/  BSYNC.RECONVERGENT B0 ;  /* 0x0000000000007941 */ /* 0x000fea0003800200 */
.L_x_10702:
[----:B------:R-:W-:Y:S04]  /*3590*/  BSSY.RECONVERGENT B0, `(.L_x_10704) ;  /* 0x0000032000007945 */ /* 0x000fe80003800200 */
[----:B------:R-:W-:Y:S05]  /*35a0*/  @!P3 BRA `(.L_x_10705) ;  /* 0x0000000000c0b947 */ /* 0x000fea0003800000 */
[----:B012---:R-:W-:Y:S01]  /*35b0*/  FADD.FTZ R81, R64, -UR4 ;  /* 0x8000000440517e21 */ /* 0x007fe20008010000 */
        /* <DEDUP_REMOVED lines=47> */
.L_x_10705:
[----:B------:R-:W-:Y:S05]  /*38b0*/  BSYNC.RECONVERGENT B0 ;  /* 0x0000000000007941 */ /* 0x000fea0003800200 */
.L_x_10704:
[----:B------:R-:W-:Y:S04]  /*38c0*/  BSSY.RECONVERGENT B0, `(.L_x_10706) ;  /* 0x0000031000007945 */ /* 0x000fe80003800200 */
[----:B------:R-:W-:Y:S05]  /*38d0*/  @!P4 BRA `(.L_x_10707) ;  /* 0x0000000000bcc947 */ /* 0x000fea0003800000 */
[----:B0123--:R-:W-:Y:S01]  /*38e0*/  FADD.FTZ R81, R72, -UR4 ;  /* 0x8000000448517e21 */ /* 0x00ffe20008010000 */
        /* <DEDUP_REMOVED lines=35> */
[----:B------:R-:W-:Y:S02]  /*3b20*/  HADD2.F32 R92, -RZ, R35.H0_H0 ;  /* 0x20000023ff5c7230 */ /* 0x000fe40000004100 */
[----:B------:R-:W-:Y:S01]  /*3b30*/  FMUL.FTZ R83, R86, R83 ;  /* 0x0000005356537220 */ /* 0x000fe20000410000 */
[----:B------:R-:W-:Y:S01]  /*3b40*/  HADD2.F32 R86, -RZ, R31.H1_H1 ;  /* 0x3000001fff567230 */ /* 0x000fe20000004100 */
[----:B------:R-:W-:Y:S02]  /*3b50*/  F2FP.F16.F32.PACK_AB R82, R87, R82 ;  /* 0x000000525752723e */ /* 0x000fe400000000ff */
[----:B------:R-:W-:Y:S01]  /*3b60*/  FFMA.FTZ R83, R83, R90, R92 ;  /* 0x0000005a53537223 */ /* 0x000fe2000001005c */
[----:B------:R-:W-:-:S05]  /*3b70*/  HADD2.F32 R90, -RZ, R35.H1_H1 ;  /* 0x30000023ff5a7230 */ /* 0x000fca0000004100 */
[----:B------:R-:W-:-:S05]  /*3b80*/  FFMA.FTZ R86, R91, R86, R90 ;  /* 0x000000565b567223 */ /* 0x000fca000001005a */
[----:B------:R-:W-:Y:S02]  /*3b90*/  F2FP.F16.F32.PACK_AB R83, R86, R83 ;  /* 0x000000535653723e */ /* 0x000fe400000000ff */
[----:B------:R-:W0:Y:S02]  /*3ba0*/  LDC.64 R86, c[0x0][0x428] ;  /* 0x00010a00ff567b82 */ /* 0x000e240000000a00 */
[----:B0-----:R-:W-:-:S05]  /*3bb0*/  IMAD.WIDE.U32 R86, R2, 0x10, R86 ;  /* 0x0000001002567825 */ /* 0x001fca00078e0056 */
[----:B------:R4:W-:Y:S02]  /*3bc0*/  STG.E.128 desc[UR8][R86.64], R80 ;  /* 0x0000005056007986 */ /* 0x0009e4000c101d08 */
.L_x_10707:
[----:B------:R-:W-:Y:S05]  /*3bd0*/  BSYNC.RECONVERGENT B0 ;  /* 0x0000000000007941 */ /* 0x000fea0003800200 */
.L_x_10706:
[----:B------:R-:W-:Y:S02]  /*3be0*/  UIADD3 UR6, UPT, UPT, UR6, UR16, URZ ;  /* 0x0000001006067290 */ /* 0x000fe4000fffe0ff */
[----:B------:R-:W-:Y:S02]  /*3bf0*/  UPLOP3.LUT UP1, UPT, UPT, UPT, UP1, 0x40, 0x4 ;  /* 0x000000000004789c */ /* 0x000fe40003f2e810 */
[----:B------:R-:W-:-:S09]  /*3c00*/  UISETP.GE.AND UP0, UPT, UR6, UR17, UPT ;  /* 0x000000110600728c */ /* 0x000fd2000bf06270 */
[----:B------:R-:W-:Y:S05]  /*3c10*/  BRA.U !UP0, `(.L_x_10708) ;  /* 0xffffffc9089c7547 */ /* 0x000fea000b83ffff */
[----:B------:R-:W-:Y:S05]  /*3c20*/  EXIT ;  /* 0x000000000000794d */ /* 0x000fea0003800000 */
.L_x_10709:
        /* <DEDUP_REMOVED lines=13> */
.L_x_17990:


//--------------------- .text._ZN10layer_norm31ln_parallel_residual_fwd_kernelINS_13Kernel_traitsI6__halfS2_fS2_fjLj4096ELj1ELj1ELj4ELj16ENS_18Kernel_traits_baseILj4096ES2_S2_fS2_fjLj128EEEEELb0ELb1ELb1EEEvNS_9FwdParamsE --------------------------
	.section	.text._ZN10layer_norm31ln_parallel_residual_fwd_kernelINS_13Kernel_traitsI6__halfS2_fS2_fjLj4096ELj1ELj1ELj4ELj16ENS_18Kernel_traits_baseILj4096ES2_S2_fS2_fjLj128EEEEELb0ELb1ELb1EEEvNS_9FwdParamsE,"ax",@progbits
	.align	128
        .global         _ZN10layer_norm31ln_parallel_residual_fwd_kernelINS_13Kernel_traitsI6__halfS2_fS2_fjLj4096ELj1ELj1ELj4ELj16ENS_18Kernel_traits_baseILj4096ES2_S2_fS2_fjLj128EEEEELb0ELb1ELb1EEEvNS_9FwdParamsE
        .type           _ZN10layer_norm31ln_parallel_residual_fwd_kernelINS_13Kernel_traitsI6__halfS2_fS2_fjLj4096ELj1ELj1ELj4ELj16ENS_18Kernel_traits_baseILj4096ES2_S2_fS2_fjLj128EEEEELb0ELb1ELb1EEEvNS_9FwdParamsE,@function
        .size           _ZN10layer_norm31ln_parallel_residual_fwd_kernelINS_13Kernel_traitsI6__halfS2_fS2_fjLj4096ELj1ELj1ELj4ELj16ENS_18Kernel_traits_baseILj4096ES2_S2_fS2_fjLj128EEEEELb0ELb1ELb1EEEvNS_9FwdParamsE,(.L_x_17991 - _ZN10layer_norm31ln_parallel_residual_fwd_kernelINS_13Kernel_traitsI6__halfS2_fS2_fjLj4096ELj1ELj1ELj4ELj16ENS_18Kernel_traits_baseILj4096ES2_S2_fS2_fjLj128EEEEELb0ELb1ELb1EEEvNS_9FwdParamsE)
        .other          _ZN10layer_norm31ln_parallel_residual_fwd_kernelINS_13Kernel_traitsI6__halfS2_fS2_fjLj4096ELj1ELj1ELj4ELj16ENS_18Kernel_traits_baseILj4096ES2_S2_fS2_fjLj128EEEEELb0ELb1ELb1EEEvNS_9FwdParamsE,@"STO_CUDA_ENTRY STV_DEFAULT"
_ZN10layer_norm31ln_parallel_residual_fwd_kernelINS_13Kernel_traitsI6__halfS2_fS2_fjLj4096ELj1ELj1ELj4ELj16ENS_18Kernel_traits_baseILj4096ES2_S2_fS2_fjLj128EEEEELb0ELb1ELb1EEEvNS_9FwdParamsE:
.text._ZN10layer_norm31ln_parallel_residual_fwd_kernelINS_13Kernel_traitsI6__halfS2_fS2_fjLj4096ELj1ELj1ELj4ELj16ENS_18Kernel_traits_baseILj4096ES2_S2_fS2_fjLj128EEEEELb0ELb1ELb1EEEvNS_9FwdParamsE:
[----:B------:R-:W-:Y:S01]  /*0000*/  LDC R1, c[0x0][0x37c] ;  /* 0x0000df00ff017b82 */ /* 0x000fe20000000800 */
[----:B------:R-:W0:Y:S01]  /*0010*/  LDCU.64 UR4, c[0x0][0x438] ;  /* 0x00008700ff0477ac */ /* 0x000e220008000a00 */
[----:B------:R-:W1:Y:S06]  /*0020*/  S2R R0, SR_TID.X ;  /* 0x0000000000007919 */ /* 0x000e6c0000002100 */
[----:B------:R-:W1:Y:S01]  /*0030*/  LDC.64 R2, c[0x0][0x3d0] ;  /* 0x0000f400ff027b82 */ /* 0x000e620000000a00 */
[----:B------:R-:W2:Y:S01]  /*0040*/  LDCU.64 UR8, c[0x0][0x358] ;  /* 0x00006b00ff0877ac */ /* 0x000ea20008000a00 */
[----:B0-----:R-:W-:-:S06]  /*0050*/  ISETP.NE.U32.AND P1, PT, RZ, UR4, PT ;  /* 0x00000004ff007c0c */ /* 0x001fcc000bf25070 */
[----:B------:R-:W0:Y:S01]  /*0060*/  S2UR UR6, SR_CTAID.X ;  /* 0x00000000000679c3 */ /* 0x000e220000002500 */
[----:B------:R-:W0:Y:S01]  /*0070*/  LDCU UR4, c[0x0][0x384] ;  /* 0x00007080ff0477ac */ /* 0x000e220008000800 */
[----:B------:R-:W-:Y:S01]  /*0080*/  ISETP.NE.AND.EX P1, PT, RZ, UR5, PT, P1 ;  /* 0x00000005ff007c0c */ /* 0x000fe2000bf25310 */
[----:B-1----:R-:W-:-:S12]  /*0090*/  IMAD.WIDE.U32 R2, R0, 0x10, R2 ;  /* 0x0000001000027825 */ /* 0x002fd800078e0002 */
[----:B------:R-:W1:Y:S01]  /*00a0*/  @P1 LDC.64 R8, c[0x0][0x438] ;  /* 0x00010e00ff081b82 */ /* 0x000e620000000a00 */
[----:B--2---:R-:W2:Y:S04]  /*00b0*/  LDG.E.128 R12, desc[UR8][R2.64] ;  /* 0x00000008020c7981 */ /* 0x004ea8000c1e1d00 */
[----:B------:R-:W3:Y:S01]  /*00c0*/  LDG.E.128 R16, desc[UR8][R2.64+0x800] ;  /* 0x0008000802107981 */ /* 0x000ee2000c1e1d00 */
[----:B0-----:R-:W-:-:S03]  /*00d0*/  UISETP.GE.AND UP0, UPT, UR6, UR4, UPT ;  /* 0x000000040600728c */ /* 0x001fc6000bf06270 */
[----:B------:R-:W5:Y:S04]  /*00e0*/  LDG.E.128 R4, desc[UR8][R2.64+0x1000] ;  /* 0x0010000802047981 */ /* 0x000f68000c1e1d00 */
[----:B------:R0:W5:Y:S01]  /*00f0*/  LDG.E.128 R68, desc[UR8][R2.64+0x1800] ;  /* 0x0018000802447981 */ /* 0x000162000c1e1d00 */
[----:B-1----:R-:W-:-:S05]  /*0100*/  @P1 IMAD.WIDE.U32 R8, R0, 0x10, R8 ;  /* 0x0000001000081825 */ /* 0x002fca00078e0008 */
[----:B------:R1:W5:Y:S04]  /*0110*/  @P1 LDG.E.128 R60, desc[UR8][R8.64] ;  /* 0x00000008083c1981 */ /* 0x000368000c1e1d00 */
[----:B------:R1:W5:Y:S04]  /*0120*/  @P1 LDG.E.128 R56, desc[UR8][R8.64+0x800] ;  /* 0x0008000808381981 */ /* 0x000368000c1e1d00 */
[----:B------:R1:W5:Y:S04]  /*0130*/  @P1 LDG.E.128 R52, desc[UR8][R8.64+0x1000] ;  /* 0x0010000808341981 */ /* 0x000368000c1e1d00 */
[----:B------:R1:W5:Y:S01]  /*0140*/  @P1 LDG.E.128 R48, desc[UR8][R8.64+0x1800] ;  /* 0x0018000808301981 */ /* 0x000362000c1e1d00 */
[----:B------:R-:W-:-:S02]  /*0150*/  PLOP3.LUT P0, PT, PT, PT, UP0, 0x80, 0x8 ;  /* 0x000000000008781c */ /* 0x000fc40003f0f008 */
[----:B--2---:R-:W-:Y:S02]  /*0160*/  @P1 MOV R79, R12 ;  /* 0x0000000c004f1202 */ /* 0x004fe40000000f00 */
[----:B------:R-:W-:Y:S02]  /*0170*/  @P1 MOV R78, R13 ;  /* 0x0000000d004e1202 */ /* 0x000fe40000000f00 */
[----:B------:R-:W-:Y:S02]  /*0180*/  @P1 MOV R75, R14 ;  /* 0x0000000e004b1202 */ /* 0x000fe40000000f00 */
[----:B------:R-:W-:Y:S02]  /*0190*/  @P1 MOV R74, R15 ;  /* 0x0000000f004a1202 */ /* 0x000fe40000000f00 */
[----:B---3--:R-:W-:Y:S02]  /*01a0*/  @P1 MOV R73, R16 ;  /* 0x0000001000491202 */ /* 0x008fe40000000f00 */
[----:B------:R-:W-:-:S02]  /*01b0*/  @!P1 MOV R79, R12 ;  /* 0x0000000c004f9202 */ /* 0x000fc40000000f00 */
[----:B------:R-:W-:Y:S02]  /*01c0*/  @!P1 MOV R78, R13 ;  /* 0x0000000d004e9202 */ /* 0x000fe40000000f00 */
[----:B------:R-:W-:Y:S02]  /*01d0*/  @!P1 MOV R75, R14 ;  /* 0x0000000e004b9202 */ /* 0x000fe40000000f00 */
[----:B------:R-:W-:Y:S02]  /*01e0*/  @!P1 MOV R74, R15 ;  /* 0x0000000f004a9202 */ /* 0x000fe40000000f00 */
[----:B------:R-:W-:Y:S02]  /*01f0*/  @!P1 MOV R73, R16 ;  /* 0x0000001000499202 */ /* 0x000fe40000000f00 */
[----:B------:R-:W-:Y:S02]  /*0200*/  @P1 MOV R72, R17 ;  /* 0x0000001100481202 */ /* 0x000fe40000000f00 */
[----:B0-----:R-:W-:-:S02]  /*0210*/  @P1 MOV R2, R18 ;  /* 0x0000001200021202 */ /* 0x001fc40000000f00 */
[----:B------:R-:W-:Y:S01]  /*0220*/  @P1 MOV R3, R19 ;  /* 0x0000001300031202 */ /* 0x000fe20000000f00 */
[----:B-1----:R-:W-:Y:S06]  /*0230*/  @P0 EXIT ;  /* 0x000000000000094d */ /* 0x002fec0003800000 */
[----:B------:R-:W0:Y:S01]  /*0240*/  LDCU.64 UR4, c[0x0][0x398] ;  /* 0x00007300ff0477ac */ /* 0x000e220008000a00 */
[----:B------:R-:W-:Y:S02]  /*0250*/  @!P1 MOV R72, R17 ;  /* 0x0000001100489202 */ /* 0x000fe40000000f00 */
[----:B-----5:R-:W-:Y:S02]  /*0260*/  @!P1 CS2R R62, SRZ ;  /* 0x00000000003e9805 */ /* 0x020fe4000001ff00 */
[----:B------:R-:W-:Y:S02]  /*0270*/  @!P1 MOV R2, R18 ;  /* 0x0000001200029202 */ /* 0x000fe40000000f00 */
[----:B------:R-:W-:Y:S02]  /*0280*/  @!P1 CS2R R60, SRZ ;  /* 0x00000000003c9805 */ /* 0x000fe4000001ff00 */
[----:B------:R-:W-:Y:S02]  /*0290*/  @!P1 MOV R3, R19 ;  /* 0x0000001300039202 */ /* 0x000fe40000000f00 */
[----:B------:R-:W-:-:S02]  /*02a0*/  @!P1 CS2R R58, SRZ ;  /* 0x00000000003a9805 */ /* 0x000fc4000001ff00 */
[----:B------:R-:W-:Y:S02]  /*02b0*/  @!P1 CS2R R56, SRZ ;  /* 0x0000000000389805 */ /* 0x000fe4000001ff00 */
[----:B------:R-:W-:Y:S02]  /*02c0*/  @!P1 CS2R R54, SRZ ;  /* 0x0000000000369805 */ /* 0x000fe4000001ff00 */
[----:B------:R-:W-:Y:S02]  /*02d0*/  @!P1 CS2R R52, SRZ ;  /* 0x0000000000349805 */ /* 0x000fe4000001ff00 */
[----:B------:R-:W-:Y:S02]  /*02e0*/  @!P1 CS2R R50, SRZ ;  /* 0x0000000000329805 */ /* 0x000fe4000001ff00 */
[----:B------:R-:W-:Y:S01]  /*02f0*/  @!P1 CS2R R48, SRZ ;  /* 0x0000000000309805 */ /* 0x000fe2000001ff00 */
[----:B------:R-:W-:Y:S01]  /*0300*/  UPLOP3.LUT UP1, UPT, UPT, UPT, UPT, 0x40, 0x4 ;  /* 0x000000000004789c */ /* 0x000fe20003f2e870 */
[----:B------:R-:W1:Y:S01]  /*0310*/  LDCU UR7, c[0x0][0x388] ;  /* 0x00007100ff0777ac */ /* 0x000e620008000800 */
[----:B0-----:R-:W-:Y:S01]  /*0320*/  ISETP.NE.U32.AND P0, PT, RZ, UR4, PT ;  /* 0x00000004ff007c0c */ /* 0x001fe2000bf05070 */
[----:B------:R-:W0:Y:S03]  /*0330*/  LDCU.U8 UR12, c[0x0][0x410] ;  /* 0x00008200ff0c77ac */ /* 0x000e260008000000 */
[----:B------:R-:W-:Y:S01]  /*0340*/  ISETP.NE.AND.EX P0, PT, RZ, UR5, PT, P0 ;  /* 0x00000005ff007c0c */ /* 0x000fe2000bf05300 */
[----:B------:R-:W2:Y:S01]  /*0350*/  LDCU UR13, c[0x0][0x400] ;  /* 0x00008000ff0d77ac */ /* 0x000ea20008000800 */
[----:B------:R-:W3:Y:S01]  /*0360*/  LDCU.64 UR16, c[0x0][0x398] ;  /* 0x00007300ff1077ac */ /* 0x000ee20008000a00 */
[----:B------:R-:W4:Y:S01]  /*0370*/  LDCU.64 UR10, c[0x0][0x3a0] ;  /* 0x00007400ff0a77ac */ /* 0x000f220008000a00 */
[----:B------:R-:W0:Y:S09]  /*0380*/  LDCU.64 UR14, c[0x0][0x380] ;  /* 0x00007000ff0e77ac */ /* 0x000e320008000a00 */
.L_x_10730:
[----:B----4-:R-:W-:Y:S01]  /*0390*/  ISETP.NE.U32.AND P1, PT, RZ, UR10, PT ;  /* 0x0000000aff007c0c */ /* 0x010fe2000bf25070 */
[----:B0-----:R-:W4:Y:S01]  /*03a0*/  LDC.64 R8, c[0x0][0x390] ;  /* 0x0000e400ff087b82 */ /* 0x001f220000000a00 */
[----:B-1----:R-:W-:Y:S02]  /*03b0*/  UIMAD UR4, UR6, UR7, URZ ;  /* 0x00000007060472a4 */ /* 0x002fe4000f8e02ff */
[----:B------:R-:W-:Y:S02]  /*03c0*/  ISETP.NE.AND.EX P1, PT, RZ, UR11, PT, P1 ;  /* 0x0000000bff007c0c */ /* 0x000fe4000bf25310 */
[----:B------:R-:W-:-:S03]  /*03d0*/  USHF.R.S32.HI UR5, URZ, 0x1f, UR4 ;  /* 0x0000001fff057899 */ /* 0x000fc60008011404 */
[----:B------:R-:W1:Y:S01]  /*03e0*/  @P0 LDC.64 R10, c[0x0][0x398] ;  /* 0x0000e600ff0a0b82 */ /* 0x000e620000000a00 */
[----:B------:R-:W-:-:S06]  /*03f0*/  ULEA.HI UR5, UR5, UR4, URZ, 0x3 ;  /* 0x0000000405057291 */ /* 0x000fcc000f8f18ff */
[----:B------:R-:W-:Y:S01]  /*0400*/  MOV R15, UR5 ;  /* 0x00000005000f7c02 */ /* 0x000fe20008000f00 */
[----:B------:R-:W2:Y:S03]  /*0410*/  @P1 LDC.64 R12, c[0x0][0x3a0] ;  /* 0x0000e800ff0c1b82 */ /* 0x000ea60000000a00 */
[----:B------:R-:W-:-:S05]  /*0420*/  LEA.HI.SX32 R80, R15, R0, 0x1d ;  /* 0x000000000f507211 */ /* 0x000fca00078feaff */
[----:B----4-:R-:W-:-:S06]  /*0430*/  IMAD.WIDE.U32 R28, R80, 0x10, R8 ;  /* 0x00000010501c7825 */ /* 0x010fcc00078e0008 */
[----:B------:R-:W5:Y:S01]  /*0440*/  LDG.E.128 R28, desc[UR8][R28.64] ;  /* 0x000000081c1c7981 */ /* 0x000f62000c1e1d00 */
[----:B-1----:R-:W-:-:S05]  /*0450*/  @P0 IMAD.WIDE.U32 R10, R80, 0x10, R10 ;  /* 0x00000010500a0825 */ /* 0x002fca00078e000a */
[----:B------:R1:W5:Y:S01]  /*0460*/  @P0 LDG.E.128 R44, desc[UR8][R10.64] ;  /* 0x000000080a2c0981 */ /* 0x000362000c1e1d00 */
[----:B--2---:R-:W-:-:S05]  /*0470*/  @P1 IMAD.WIDE.U32 R12, R80, 0x20, R12 ;  /* 0x00000020500c1825 */ /* 0x004fca00078e000c */
[----:B------:R1:W5:Y:S04]  /*0480*/  @P1 LDG.E.128 R40, desc[UR8][R12.64] ;  /* 0x000000080c281981 */ /* 0x000368000c1e1d00 */
[----:B------:R1:W5:Y:S01]  /*0490*/  @P1 LDG.E.128 R36, desc[UR8][R12.64+0x10] ;  /* 0x000010080c241981 */ /* 0x000362000c1e1d00 */
[----:B---3--:R-:W-:-:S04]  /*04a0*/  UISETP.NE.U32.AND UP0, UPT, UR16, URZ, UPT ;  /* 0x000000ff1000728c */ /* 0x008fc8000bf05070 */
        /* <DEDUP_REMOVED lines=14> */
.L_x_10711:
        /* <DEDUP_REMOVED lines=17> */
.L_x_10710:
        /* <DEDUP_REMOVED lines=28> */
.L_x_10713:
        /* <DEDUP_REMOVED lines=32> */
.L_x_10712:
[----:B------:R-:W1:Y:S01]  /*0a60*/  LDC.64 R84, c[0x0][0x3a8] ;  /* 0x0000ea00ff547b82 */ /* 0x000e620000000a00 */
[----:B------:R-:W-:-:S05]  /*0a70*/  IADD3 R81, PT, PT, R80, 0x80, RZ ;  /* 0x0000008050517810 */ /* 0x000fca0007ffe0ff */
[----:B------:R-:W-:Y:S02]  /*0a80*/  IMAD.WIDE.U32 R20, R81, 0x10, R8 ;  /* 0x0000001051147825 */ /* 0x000fe400078e0008 */
[----:B------:R-:W2:Y:S08]  /*0a90*/  @P0 LDC.64 R12, c[0x0][0x398] ;  /* 0x0000e600ff0c0b82 */ /* 0x000eb00000000a00 */
[----:B------:R-:W3:Y:S01]  /*0aa0*/  @P1 LDC.64 R14, c[0x0][0x3a0] ;  /* 0x0000e800ff0e1b82 */ /* 0x000ee20000000a00 */
[----:B-1----:R-:W-:-:S05]  /*0ab0*/  IMAD.WIDE.U32 R10, R80, 0x20, R84 ;  /* 0x00000020500a7825 */ /* 0x002fca00078e0054 */
[----:B------:R1:W-:Y:S01]  /*0ac0*/  STG.E.128 desc[UR8][R10.64], R32 ;  /* 0x000000200a007986 */ /* 0x0003e2000c101d08 */
[----:B--2---:R-:W-:-:S03]  /*0ad0*/  @P0 IMAD.WIDE.U32 R12, R81, 0x10, R12 ;  /* 0x00000010510c0825 */ /* 0x004fc600078e000c */
[----:B------:R1:W-:Y:S04]  /*0ae0*/  STG.E.128 desc[UR8][R10.64+0x10], R28 ;  /* 0x0000101c0a007986 */ /* 0x0003e8000c101d08 */
[----:B------:R1:W5:Y:S01]  /*0af0*/  @P0 LDG.E.128 R44, desc[UR8][R12.64] ;  /* 0x000000080c2c0981 */ /* 0x000362000c1e1d00 */
[----:B---3--:R-:W-:-:S03]  /*0b00*/  @P1 IMAD.WIDE.U32 R14, R81, 0x20, R14 ;  /* 0x00000020510e1825 */ /* 0x008fc600078e000e */
[----:B------:R-:W5:Y:S04]  /*0b10*/  LDG.E.128 R20, desc[UR8][R20.64] ;  /* 0x0000000814147981 */ /* 0x000f68000c1e1d00 */
        /* <DEDUP_REMOVED lines=24> */
[----:B------:R-:W-:Y:S02]  /*0ca0*/  HADD2.F32 R15, -RZ, R46.H0_H0 ;  /* 0x2000002eff0f7230 */ /* 0x000fe40000004100 */
        /* <DEDUP_REMOVED lines=9> */
[----:B------:R-:W-:Y:S02]  /*0d40*/  FADD.FTZ R22, R38, R17 ;  /* 0x0000001126167221 */ /* 0x000fe40000010000 */
[----:B------:R-:W-:Y:S01]  /*0d50*/  FADD.FTZ R23, R39, R12 ;  /* 0x0000000c27177221 */ /* 0x000fe20000010000 */
[----:B------:R-:W-:Y:S06]  /*0d60*/  BRA `(.L_x_10716) ;  /* 0x0000000000cc7947 */ /* 0x000fec0003800000 */
.L_x_10715:
[----:B-----5:R-:W-:Y:S02]  /*0d70*/  HADD2.F32 R26, -RZ, R21.H0_H0 ;  /* 0x20000015ff1a7230 */ /* 0x020fe40000004100 */
[----:B-1----:R-:W-:Y:S02]  /*0d80*/  HADD2.F32 R13, -RZ, R45.H0_H0 ;  /* 0x2000002dff0d7230 */ /* 0x002fe40000004100 */
[----:B------:R-:W-:Y:S02]  /*0d90*/  HADD2.F32 R24, -RZ, R20.H0_H0 ;  /* 0x20000014ff187230 */ /* 0x000fe40000004100 */
[----:B------:R-:W-:Y:S02]  /*0da0*/  HADD2.F32 R11, -RZ, R44.H0_H0 ;  /* 0x2000002cff0b7230 */ /* 0x000fe40000004100 */
[----:B------:R-:W-:Y:S01]  /*0db0*/  FADD.FTZ R26, R13, R26 ;  /* 0x0000001a0d1a7221 */ /* 0x000fe20000010000 */
[----:B------:R-:W-:Y:S02]  /*0dc0*/  HADD2.F32 R21, -RZ, R21.H1_H1 ;  /* 0x30000015ff157230 */ /* 0x000fe40000004100 */
[----:B------:R-:W-:-:S02]  /*0dd0*/  HADD2.F32 R12, -RZ, R22.H0_H0 ;  /* 0x20000016ff0c7230 */ /* 0x000fc40000004100 */
[----:B------:R-:W-:Y:S01]  /*0de0*/  FADD.FTZ R24, R11, R24 ;  /* 0x000000180b187221 */ /* 0x000fe20000010000 */
[----:B------:R-:W-:Y:S02]  /*0df0*/  HADD2.F32 R10, -RZ, R45.H1_H1 ;  /* 0x3000002dff0a7230 */ /* 0x000fe40000004100 */
[----:B------:R-:W-:Y:S02]  /*0e00*/  HADD2.F32 R20, -RZ, R20.H1_H1 ;  /* 0x30000014ff147230 */ /* 0x000fe40000004100 */
[----:B------:R-:W-:Y:S02]  /*0e10*/  HADD2.F32 R22, -RZ, R22.H1_H1 ;  /* 0x30000016ff167230 */ /* 0x000fe40000004100 */
[----:B------:R-:W-:Y:S01]  /*0e20*/  FADD.FTZ R27, R10, R21 ;  /* 0x000000150a1b7221 */ /* 0x000fe20000010000 */
[----:B------:R-:W-:Y:S02]  /*0e30*/  HADD2.F32 R25, -RZ, R44.H1_H1 ;  /* 0x3000002cff197230 */ /* 0x000fe40000004100 */
[----:B------:R-:W-:-:S02]  /*0e40*/  HADD2.F32 R14, -RZ, R23.H0_H0 ;  /* 0x20000017ff0e7230 */ /* 0x000fc40000004100 */
[--C-:B------:R-:W-:Y:S02]  /*0e50*/  HADD2.F32 R13, -RZ, R46.reuse.H1_H1 ;  /* 0x3000002eff0d7230 */ /* 0x100fe40000004100 */
[----:B------:R-:W-:Y:S01]  /*0e60*/  FADD.FTZ R25, R25, R20 ;  /* 0x0000001419197221 */ /* 0x000fe20000010000 */
        /* <DEDUP_REMOVED lines=9> */
.L_x_10714:
[----:B------:R-:W-:Y:S05]  /*0f00*/  @!P1 BRA `(.L_x_10717) ;  /* 0x0000000000449947 */ /* 0x000fea0003800000 */
[----:B-1---5:R-:W-:Y:S02]  /*0f10*/  HADD2.F32 R11, -RZ, R20.H0_H0 ;  /* 0x20000014ff0b7230 */ /* 0x022fe40000004100 */
        /* <DEDUP_REMOVED lines=16> */
.L_x_10717:
        /* <DEDUP_REMOVED lines=8> */
.L_x_10716:
[----:B------:R-:W2:Y:S01]  /*10a0*/  @P0 LDC.64 R16, c[0x0][0x398] ;  /* 0x0000e600ff100b82 */ /* 0x000ea20000000a00 */
[----:B------:R-:W-:Y:S01]  /*10b0*/  IADD3 R82, PT, PT, R80, 0x100, RZ ;  /* 0x0000010050527810 */ /* 0x000fe20007ffe0ff */
[----:B------:R-:W-:-:S04]  /*10c0*/  IMAD.WIDE.U32 R18, R81, 0x20, R84 ;  /* 0x0000002051127825 */ /* 0x000fc800078e0054 */
[C---:B-1----:R-:W-:Y:S01]  /*10d0*/  IMAD.WIDE.U32 R12, R82.reuse, 0x10, R8 ;  /* 0x00000010520c7825 */ /* 0x042fe200078e0008 */
[----:B------:R1:W-:Y:S01]  /*10e0*/  STG.E.128 desc[UR8][R18.64], R24 ;  /* 0x0000001812007986 */ /* 0x0003e2000c101d08 */
[----:B------:R-:W3:Y:S03]  /*10f0*/  @P1 LDC.64 R10, c[0x0][0x3a0] ;  /* 0x0000e800ff0a1b82 */ /* 0x000ee60000000a00 */
[----:B------:R1:W-:Y:S04]  /*1100*/  STG.E.128 desc[UR8][R18.64+0x10], R20 ;  /* 0x0000101412007986 */ /* 0x0003e8000c101d08 */
        /* <DEDUP_REMOVED lines=41> */
.L_x_10719:
[--C-:B-1---5:R-:W-:Y:S02]  /*13a0*/  HADD2.F32 R18, -RZ, R13.reuse.H0_H0 ;  /* 0x2000000dff127230 */ /* 0x122fe40000004100 */
[----:B------:R-:W-:Y:S02]  /*13b0*/  HADD2.F32 R19, -RZ, R13.H1_H1 ;  /* 0x3000000dff137230 */ /* 0x000fe40000004100 */
[----:B------:R-:W-:Y:S02]  /*13c0*/  HADD2.F32 R13, -RZ, R45.H0_H0 ;  /* 0x2000002dff0d7230 */ /* 0x000fe40000004100 */
[----:B------:R-:W-:Y:S02]  /*13d0*/  HADD2.F32 R16, -RZ, R12.H0_H0 ;  /* 0x2000000cff107230 */ /* 0x000fe40000004100 */
[----:B------:R-:W-:Y:S02]  /*13e0*/  HADD2.F32 R11, -RZ, R44.H0_H0 ;  /* 0x2000002cff0b7230 */ /* 0x000fe40000004100 */
[----:B------:R-:W-:Y:S01]  /*13f0*/  FADD.FTZ R18, R13, R18 ;  /* 0x000000120d127221 */ /* 0x000fe20000010000 */
[----:B------:R-:W-:-:S02]  /*1400*/  HADD2.F32 R64, -RZ, R14.H0_H0 ;  /* 0x2000000eff407230 */ /* 0x000fc40000004100 */
[----:B------:R-:W-:Y:S02]  /*1410*/  HADD2.F32 R12, -RZ, R12.H1_H1 ;  /* 0x3000000cff0c7230 */ /* 0x000fe40000004100 */
[----:B------:R-:W-:Y:S01]  /*1420*/  FADD.FTZ R16, R11, R16 ;  /* 0x000000100b107221 */ /* 0x000fe20000010000 */
[----:B------:R-:W-:Y:S02]  /*1430*/  HADD2.F32 R14, -RZ, R14.H1_H1 ;  /* 0x3000000eff0e7230 */ /* 0x000fe40000004100 */
[----:B------:R-:W-:Y:S02]  /*1440*/  HADD2.F32 R17, -RZ, R44.H1_H1 ;  /* 0x3000002cff117230 */ /* 0x000fe40000004100 */
[--C-:B------:R-:W-:Y:S02]  /*1450*/  HADD2.F32 R65, -RZ, R15.reuse.H0_H0 ;  /* 0x2000000fff417230 */ /* 0x100fe40000004100 */
[----:B------:R-:W-:Y:S02]  /*1460*/  HADD2.F32 R13, -RZ, R46.H1_H1 ;  /* 0x3000002eff0d7230 */ /* 0x000fe40000004100 */
[----:B------:R-:W-:Y:S01]  /*1470*/  FADD.FTZ R17, R17, R12 ;  /* 0x0000000c11117221 */ /* 0x000fe20000010000 */
[----:B------:R-:W-:-:S02]  /*1480*/  HADD2.F32 R15, -RZ, R15.H1_H1 ;  /* 0x3000000fff0f7230 */ /* 0x000fc40000004100 */
[----:B------:R-:W-:Y:S02]  /*1490*/  HADD2.F32 R10, -RZ, R45.H1_H1 ;  /* 0x3000002dff0a7230 */ /* 0x000fe40000004100 */
[----:B------:R-:W-:Y:S01]  /*14a0*/  FADD.FTZ R13, R13, R14 ;  /* 0x0000000e0d0d7221 */ /* 0x000fe20000010000 */
[----:B------:R-:W-:Y:S02]  /*14b0*/  HADD2.F32 R11, -RZ, R46.H0_H0 ;  /* 0x2000002eff0b7230 */ /* 0x000fe40000004100 */
[--C-:B------:R-:W-:Y:S02]  /*14c0*/  HADD2.F32 R66, -RZ, R47.reuse.H0_H0 ;  /* 0x2000002fff427230 */ /* 0x100fe40000004100 */
[----:B------:R-:W-:Y:S01]  /*14d0*/  FADD.FTZ R19, R10, R19 ;  /* 0x000000130a137221 */ /* 0x000fe20000010000 */
[----:B------:R-:W-:Y:S02]  /*14e0*/  HADD2.F32 R76, -RZ, R47.H1_H1 ;  /* 0x3000002fff4c7230 */ /* 0x000fe40000004100 */
[----:B------:R-:W-:Y:S01]  /*14f0*/  FADD.FTZ R12, R11, R64 ;  /* 0x000000400b0c7221 */ /* 0x000fe20000010000 */
[----:B------:R-:W-:-:S02]  /*1500*/  FADD.FTZ R14, R66, R65 ;  /* 0x00000041420e7221 */ /* 0x000fc40000010000 */
[----:B------:R-:W-:Y:S01]  /*1510*/  FADD.FTZ R15, R76, R15 ;  /* 0x0000000f4c0f7221 */ /* 0x000fe20000010000 */
[----:B------:R-:W-:Y:S06]  /*1520*/  BRA `(.L_x_10720) ;  /* 0x0000000000687947 */ /* 0x000fec0003800000 */
.L_x_10718:
[----:B------:R-:W-:Y:S05]  /*1530*/  @!P1 BRA `(.L_x_10721) ;  /* 0x0000000000449947 */ /* 0x000fea0003800000 */
[--C-:B-1---5:R-:W-:Y:S02]  /*1540*/  HADD2.F32 R11, -RZ, R12.reuse.H0_H0 ;  /* 0x2000000cff0b7230 */ /* 0x122fe40000004100 */
        /* <DEDUP_REMOVED lines=16> */
.L_x_10721:
        /* <DEDUP_REMOVED lines=8> */
.L_x_10720:
[----:B------:R-:W1:Y:S01]  /*16d0*/  @P0 LDC.64 R64, c[0x0][0x398] ;  /* 0x0000e600ff400b82 */ /* 0x000e620000000a00 */
[----:B------:R-:W-:Y:S01]  /*16e0*/  IADD3 R83, PT, PT, R80, 0x180, RZ ;  /* 0x0000018050537810 */ /* 0x000fe20007ffe0ff */
[----:B------:R-:W-:-:S05]  /*16f0*/  IMAD.WIDE.U32 R76, R82, 0x20, R84 ;  /* 0x00000020524c7825 */ /* 0x000fca00078e0054 */
[----:B------:R2:W-:Y:S01]  /*1700*/  STG.E.128 desc[UR8][R76.64], R16 ;  /* 0x000000104c007986 */ /* 0x0005e2000c101d08 */
[----:B------:R-:W3:Y:S03]  /*1710*/  @P1 LDC.64 R10, c[0x0][0x3a0] ;  /* 0x0000e800ff0a1b82 */ /* 0x000ee60000000a00 */
[----:B------:R2:W-:Y:S01]  /*1720*/  STG.E.128 desc[UR8][R76.64+0x10], R12 ;  /* 0x0000100c4c007986 */ /* 0x0005e2000c101d08 */
[----:B-1----:R-:W-:-:S04]  /*1730*/  @P0 IMAD.WIDE.U32 R86, R83, 0x10, R64 ;  /* 0x0000001053560825 */ /* 0x002fc800078e0040 */
[C---:B------:R-:W-:Y:S01]  /*1740*/  IMAD.WIDE.U32 R64, R83.reuse, 0x10, R8 ;  /* 0x0000001053407825 */ /* 0x040fe200078e0008 */
[----:B------:R2:W5:Y:S03]  /*1750*/  @P0 LDG.E.128 R44, desc[UR8][R86.64] ;  /* 0x00000008562c0981 */ /* 0x000566000c1e1d00 */
[----:B---3--:R-:W-:Y:S02]  /*1760*/  @P1 IMAD.WIDE.U32 R10, R83, 0x20, R10 ;  /* 0x00000020530a1825 */ /* 0x008fe400078e000a */
[----:B------:R-:W5:Y:S04]  /*1770*/  LDG.E.128 R64, desc[UR8][R64.64] ;  /* 0x0000000840407981 */ /* 0x000f68000c1e1d00 */
[----:B------:R2:W5:Y:S04]  /*1780*/  @P1 LDG.E.128 R40, desc[UR8][R10.64] ;  /* 0x000000080a281981 */ /* 0x000568000c1e1d00 */
[----:B------:R2:W5:Y:S01]  /*1790*/  @P1 LDG.E.128 R36, desc[UR8][R10.64+0x10] ;  /* 0x000010080a241981 */ /* 0x000562000c1e1d00 */
[----:B------:R-:W-:Y:S05]  /*17a0*/  @!P0 BRA `(.L_x_10722) ;  /* 0x0000000000ec8947 */ /* 0x000fea0003800000 */
[----:B------:R-:W-:Y:S05]  /*17b0*/  @!P1 BRA `(.L_x_10723) ;  /* 0x0000000000849947 */ /* 0x000fea0003800000 */
[--C-:B-----5:R-:W-:Y:S02]  /*17c0*/  HADD2.F32 R9, -RZ, R64.reuse.H0_H0 ;  /* 0x20000040ff097230 */ /* 0x120fe40000004100 */
[----:B--2---:R-:W-:Y:S02]  /*17d0*/  HADD2.F32 R10, -RZ, R64.H1_H1 ;  /* 0x30000040ff0a7230 */ /* 0x004fe40000004100 */
[----:B------:R-:W-:Y:S02]  /*17e0*/  HADD2.F32 R11, -RZ, R65.H0_H0 ;  /* 0x20000041ff0b7230 */ /* 0x000fe40000004100 */
[----:B------:R-:W-:Y:S02]  /*17f0*/  HADD2.F32 R64, -RZ, R45.H0_H0 ;  /* 0x2000002dff407230 */ /* 0x000fe40000004100 */
[--C-:B------:R-:W-:Y:S02]  /*1800*/  HADD2.F32 R8, -RZ, R44.reuse.H0_H0 ;  /* 0x2000002cff087230 */ /* 0x100fe40000004100 */
[----:B------:R-:W-:-:S02]  /*1810*/  HADD2.F32 R77, -RZ, R44.H1_H1 ;  /* 0x3000002cff4d7230 */ /* 0x000fc40000004100 */
[----:B------:R-:W-:Y:S01]  /*1820*/  FADD.FTZ R11, R64, R11 ;  /* 0x0000000b400b7221 */ /* 0x000fe20000010000 */
[----:B------:R-:W-:Y:S02]  /*1830*/  HADD2.F32 R64, -RZ, R65.H1_H1 ;  /* 0x30000041ff407230 */ /* 0x000fe40000004100 */
[----:B------:R-:W-:Y:S01]  /*1840*/  FADD.FTZ R9, R8, R9 ;  /* 0x0000000908097221 */ /* 0x000fe20000010000 */
[----:B------:R-:W-:Y:S02]  /*1850*/  HADD2.F32 R65, -RZ, R66.H0_H0 ;  /* 0x20000042ff417230 */ /* 0x000fe40000004100 */
[----:B------:R-:W-:Y:S01]  /*1860*/  FADD.FTZ R10, R77, R10 ;  /* 0x0000000a4d0a7221 */ /* 0x000fe20000010000 */
[----:B------:R-:W-:Y:S02]  /*1870*/  HADD2.F32 R8, -RZ, R46.H0_H0 ;  /* 0x2000002eff087230 */ /* 0x000fe40000004100 */
[----:B------:R-:W-:Y:S02]  /*1880*/  HADD2.F32 R77, -RZ, R45.H1_H1 ;  /* 0x3000002dff4d7230 */ /* 0x000fe40000004100 */
[----:B------:R-:W-:-:S02]  /*1890*/  HADD2.F32 R76, -RZ, R67.H1_H1 ;  /* 0x30000043ff4c7230 */ /* 0x000fc40000004100 */
[----:B------:R-:W-:Y:S01]  /*18a0*/  FADD.FTZ R65, R8, R65 ;  /* 0x0000004108417221 */ /* 0x000fe20000010000 */
[----:B------:R-:W-:Y:S02]  /*18b0*/  HADD2.F32 R8, -RZ, R67.H0_H0 ;  /* 0x20000043ff087230 */ /* 0x000fe40000004100 */
[----:B------:R-:W-:Y:S01]  /*18c0*/  FADD.FTZ R64, R77, R64 ;  /* 0x000000404d407221 */ /* 0x000fe20000010000 */
[--C-:B------:R-:W-:Y:S02]  /*18d0*/  HADD2.F32 R67, -RZ, R47.reuse.H0_H0 ;  /* 0x2000002fff437230 */ /* 0x100fe40000004100 */
        /* <DEDUP_REMOVED lines=15> */
.L_x_10723:
        /* <DEDUP_REMOVED lines=14> */
[----:B------:R-:W-:Y:S02]  /*1ab0*/  HADD2.F32 R77, -RZ, R46.H1_H1 ;  /* 0x3000002eff4d7230 */ /* 0x000fe40000004100 */
[----:B------:R-:W-:Y:S01]  /*1ac0*/  FADD.FTZ R11, R64, R11 ;  /* 0x0000000b400b7221 */ /* 0x000fe20000010000 */
[----:B------:R-:W-:Y:S01]  /*1ad0*/  FADD.FTZ R64, R66, R65 ;  /* 0x0000004142407221 */ /* 0x000fe20000010000 */
[--C-:B------:R-:W-:Y:S02]  /*1ae0*/  HADD2.F32 R66, -RZ, R67.reuse.H0_H0 ;  /* 0x20000043ff427230 */ /* 0x100fe40000004100 */
[----:B------:R-:W-:Y:S01]  /*1af0*/  FADD.FTZ R65, R77, R76 ;  /* 0x0000004c4d417221 */ /* 0x000fe20000010000 */
[----:B------:R-:W-:Y:S02]  /*1b00*/  HADD2.F32 R76, -RZ, R67.H1_H1 ;  /* 0x30000043ff4c7230 */ /* 0x000fe40000004100 */
[--C-:B------:R-:W-:Y:S02]  /*1b10*/  HADD2.F32 R67, -RZ, R47.reuse.H0_H0 ;  /* 0x2000002fff437230 */ /* 0x100fe40000004100 */
[----:B------:R-:W-:-:S03]  /*1b20*/  HADD2.F32 R77, -RZ, R47.H1_H1 ;  /* 0x3000002fff4d7230 */ /* 0x000fc60000004100 */
[----:B------:R-:W-:Y:S02]  /*1b30*/  FADD.FTZ R66, R67, R66 ;  /* 0x0000004243427221 */ /* 0x000fe40000010000 */
[----:B------:R-:W-:Y:S01]  /*1b40*/  FADD.FTZ R67, R77, R76 ;  /* 0x0000004c4d437221 */ /* 0x000fe20000010000 */
[----:B------:R-:W-:Y:S06]  /*1b50*/  BRA `(.L_x_10724) ;  /* 0x0000000000687947 */ /* 0x000fec0003800000 */
.L_x_10722:
        /* <DEDUP_REMOVED lines=18> */
.L_x_10725:
[--C-:B-----5:R-:W-:Y:S02]  /*1c80*/  HADD2.F32 R8, -RZ, R64.reuse.H0_H0 ;  /* 0x20000040ff087230 */ /* 0x120fe40000004100 */
[----:B------:R-:W-:Y:S02]  /*1c90*/  HADD2.F32 R9, -RZ, R64.H1_H1 ;  /* 0x30000040ff097230 */ /* 0x000fe40000004100 */
[--C-:B--2---:R-:W-:Y:S02]  /*1ca0*/  HADD2.F32 R10, -RZ, R65.reuse.H0_H0 ;  /* 0x20000041ff0a7230 */ /* 0x104fe40000004100 */
[----:B------:R-:W-:Y:S02]  /*1cb0*/  HADD2.F32 R11, -RZ, R65.H1_H1 ;  /* 0x30000041ff0b7230 */ /* 0x000fe40000004100 */
[--C-:B------:R-:W-:Y:S02]  /*1cc0*/  HADD2.F32 R64, -RZ, R66.reuse.H0_H0 ;  /* 0x20000042ff407230 */ /* 0x100fe40000004100 */
[----:B------:R-:W-:-:S02]  /*1cd0*/  HADD2.F32 R65, -RZ, R66.H1_H1 ;  /* 0x30000042ff417230 */ /* 0x000fc40000004100 */
[--C-:B------:R-:W-:Y:S02]  /*1ce0*/  HADD2.F32 R66, -RZ, R67.reuse.H0_H0 ;  /* 0x20000043ff427230 */ /* 0x100fe40000004100 */
[----:B------:R-:W-:-:S07]  /*1cf0*/  HADD2.F32 R67, -RZ, R67.H1_H1 ;  /* 0x30000043ff437230 */ /* 0x000fce0000004100 */
.L_x_10724:
        /* <DEDUP_REMOVED lines=121> */
[----:B-1----:R-:W-:Y:S01]  /*2490*/  FADD.FTZ R77, R89, R90 ;  /* 0x0000005a594d7221 */ /* 0x002fe20000010000 */
[----:B------:R-:W-:Y:S06]  /*24a0*/  @P1 BRA `(.L_x_10727) ;  /* 0x00000000001c1947 */ /* 0x000fec0003800000 */
[----:B------:R-:W1:Y:S01]  /*24b0*/  S2UR UR5, SR_CgaCtaId ;  /* 0x00000000000579c3 */ /* 0x000e620000008800 */
[----:B------:R-:W-:Y:S01]  /*24c0*/  UMOV UR4, 0x400 ;  /* 0x0000040000047882 */ /* 0x000fe20000000000 */
[----:B------:R-:W-:-:S04]  /*24d0*/  SHF.R.U32.HI R84, RZ, 0x2, R0 ;  /* 0x00000002ff547819 */ /* 0x000fc80000011600 */
[----:B------:R-:W-:Y:S01]  /*24e0*/  LOP3.LUT R84, R84, 0x18, RZ, 0xc0, !PT ;  /* 0x0000001854547812 */ /* 0x000fe200078ec0ff */
[----:B-1----:R-:W-:-:S04]  /*24f0*/  ULEA UR4, UR5, UR4, 0x18 ;  /* 0x0000000405047291 */ /* 0x002fc8000f8ec0ff */
[----:B------:R-:W-:-:S09]  /*2500*/  @UP1 UIADD3 UR4, UPT, UPT, UR4, 0x20, URZ ;  /* 0x0000002004041890 */ /* 0x000fd2000fffe0ff */
[----:B------:R1:W-:Y:S03]  /*2510*/  STS.64 [R84+UR4], R76 ;  /* 0x0000004c54007988 */ /* 0x0003e60008000a04 */
.L_x_10727:
[----:B0-----:R-:W-:Y:S05]  /*2520*/  BSYNC.RECONVERGENT B0 ;  /* 0x0000000000007941 */ /* 0x001fea0003800200 */
.L_x_10726:
[----:B-1----:R-:W-:Y:S01]  /*2530*/  LOP3.LUT R76, R0, 0x1f, RZ, 0xc0, !PT ;  /* 0x0000001f004c7812 */ /* 0x002fe200078ec0ff */
        /* <DEDUP_REMOVED lines=14> */
.L_x_10729:
[----:B------:R-:W-:Y:S05]  /*2620*/  BSYNC.RECONVERGENT B0 ;  /* 0x0000000000007941 */ /* 0x000fea0003800200 */
.L_x_10728:
[----:B------:R-:W1:Y:S01]  /*2630*/  SHFL.DOWN PT, R91, R84, 0x2, 0x1f ;  /* 0x08401f00545b7f89 */ /* 0x000e6200000e0000 */
[----:B------:R-:W-:Y:S01]  /*2640*/  I2FP.F32.U32 R89, R84 ;  /* 0x0000005400597245 */ /* 0x000fe20000201000 */
[----:B------:R-:W-:Y:S01]  /*2650*/  UPLOP3.LUT UP1, UPT, UPT, UPT, UP1, 0x40, 0x4 ;  /* 0x000000000004789c */ /* 0x000fe20003f2e810 */
[----:B------:R-:W-:Y:S01]  /*2660*/  ISETP.NE.AND P1, PT, RZ, UR12, PT ;  /* 0x0000000cff007c0c */ /* 0x000fe2000bf25270 */
[----:B0-----:R-:W0:Y:S01]  /*2670*/  SHFL.DOWN PT, R86, R76, 0x2, 0x1f ;  /* 0x08401f004c567f89 */ /* 0x001e2200000e0000 */
[----:B------:R-:W-:Y:S02]  /*2680*/  ISETP.NE.AND P2, PT, R0, RZ, PT ;  /* 0x000000ff0000720c */ /* 0x000fe40003f45270 */
[----:B-1----:R-:W-:-:S05]  /*2690*/  I2FP.F32.S32 R85, R91 ;  /* 0x0000005b00557245 */ /* 0x002fca0000201400 */
[C---:B0-----:R-:W-:Y:S01]  /*26a0*/  FMUL.FTZ R88, R86.reuse, R85 ;  /* 0x0000005556587220 */ /* 0x041fe20000410000 */
[----:B------:R-:W-:-:S03]  /*26b0*/  FADD.FTZ R86, -R86, R76 ;  /* 0x0000004c56567221 */ /* 0x000fc60000010100 */
[----:B------:R-:W-:Y:S01]  /*26c0*/  FFMA.FTZ R87, R89, R76, R88 ;  /* 0x0000004c59577223 */ /* 0x000fe20000010058 */
[C---:B------:R-:W-:Y:S01]  /*26d0*/  IADD3 R88, PT, PT, R91.reuse, R84, RZ ;  /* 0x000000545b587210 */ /* 0x040fe20007ffe0ff */
[----:B------:R-:W-:Y:S01]  /*26e0*/  FMUL.FTZ R90, R86, R86 ;  /* 0x00000056565a7220 */ /* 0x000fe20000410000 */
[----:B------:R-:W-:Y:S02]  /*26f0*/  IADD3 R86, PT, PT, R91, R84, RZ ;  /* 0x000000545b567210 */ /* 0x000fe40007ffe0ff */
[----:B------:R-:W-:Y:S01]  /*2700*/  I2FP.F32.S32 R84, R88 ;  /* 0x0000005800547245 */ /* 0x000fe20000201400 */
[----:B------:R-:W-:Y:S01]  /*2710*/  FMUL.FTZ R90, R90, R89 ;  /* 0x000000595a5a7220 */ /* 0x000fe20000410000 */
[----:B------:R-:W0:Y:S02]  /*2720*/  SHFL.DOWN PT, R88, R77, 0x2, 0x1f ;  /* 0x08401f004d587f89 */ /* 0x000e2400000e0000 */
[----:B------:R-:W1:Y:S01]  /*2730*/  MUFU.RCP R76, R84 ;  /* 0x00000054004c7308 */ /* 0x000e620000001000 */
[----:B------:R-:W-:-:S02]  /*2740*/  FMUL.FTZ R90, R90, R85 ;  /* 0x000000555a5a7220 */ /* 0x000fc40000410000 */
        /* <DEDUP_REMOVED lines=9> */
[----:B------:R-:W2:Y:S01]  /*27e0*/  MUFU.RCP R77, R90 ;  /* 0x0000005a004d7308 */ /* 0x000ea20000001000 */
[----:B0-----:R-:W-:Y:S01]  /*27f0*/  FADD.FTZ R85, R87, -R88 ;  /* 0x8000005857557221 */ /* 0x001fe20000010000 */
[----:B------:R-:W-:Y:S01]  /*2800*/  FMUL.FTZ R93, R88, R91 ;  /* 0x0000005b585d7220 */ /* 0x000fe20000410000 */
[----:B------:R-:W-:Y:S02]  /*2810*/  HADD2.F32 R88, -RZ, R7.H1_H1 ;  /* 0x30000007ff587230 */ /* 0x000fe40000004100 */
[----:B------:R-:W-:Y:S01]  /*2820*/  FMUL.FTZ R85, R85, R85 ;  /* 0x0000005555557220 */ /* 0x000fe20000410000 */
[----:B------:R-:W-:-:S03]  /*2830*/  FFMA.FTZ R86, R84, R87, R93 ;  /* 0x0000005754567223 */ /* 0x000fc6000001005d */
[----:B------:R-:W-:Y:S01]  /*2840*/  FMUL.FTZ R85, R84, R85 ;  /* 0x0000005554557220 */ /* 0x000fe20000410000 */
[----:B-1----:R-:W-:Y:S01]  /*2850*/  FADD.FTZ R84, R76, R89 ;  /* 0x000000594c547221 */ /* 0x002fe20000010000 */
[----:B--2---:R-:W-:Y:S01]  /*2860*/  FMUL.FTZ R86, R77, R86 ;  /* 0x000000564d567220 */ /* 0x004fe20000410000 */
[----:B------:R-:W0:Y:S01]  /*2870*/  LDC R76, c[0x0][0x448] ;  /* 0x00011200ff4c7b82 */ /* 0x000e220000000800 */
[----:B------:R-:W-:Y:S01]  /*2880*/  FMUL.FTZ R85, R85, R91 ;  /* 0x0000005b55557220 */ /* 0x000fe20000410000 */
[----:B------:R-:W-:Y:S01]  /*2890*/  MOV R89, UR6 ;  /* 0x0000000600597c02 */ /* 0x000fe20008000f00 */
[----:B------:R-:W-:Y:S02]  /*28a0*/  HADD2.F32 R91, -RZ, R60.H0_H0 ;  /* 0x2000003cff5b7230 */ /* 0x000fe40000004100 */
[----:B------:R-:W-:Y:S02]  /*28b0*/  FFMA.FTZ R84, R77, R85, R84 ;  /* 0x000000554d547223 */ /* 0x000fe40000010054 */
[----:B------:R-:W1:Y:S04]  /*28c0*/  SHFL.IDX PT, R85, R86, RZ, 0x1f ;  /* 0x00001fff56557589 */ /* 0x000e6800000e0000 */
[----:B------:R2:W0:Y:S02]  /*28d0*/  SHFL.IDX PT, R87, R84, RZ, 0x1f ;  /* 0x00001fff54577589 */ /* 0x00042400000e0000 */
[----:B--2---:R-:W-:-:S02]  /*28e0*/  HADD2.F32 R84, -RZ, R79.H1_H1 ;  /* 0x3000004fff547230 */ /* 0x004fc40000004100 */
[C---:B-1----:R-:W-:Y:S01]  /*28f0*/  FMUL.FTZ R77, R85.reuse, R85 ;  /* 0x00000055554d7220 */ /* 0x042fe20000410000 */
[----:B------:R-:W-:Y:S01]  /*2900*/  FSEL R86, R85, RZ, !P1 ;  /* 0x000000ff55567208 */ /* 0x000fe20004800000 */
[----:B0-----:R-:W-:-:S03]  /*2910*/  FFMA.FTZ R76, R87, UR13, R76 ;  /* 0x0000000d574c7c23 */ /* 0x001fc6000801004c */
[----:B------:R-:W-:Y:S02]  /*2920*/  FSEL R77, R77, RZ, P1 ;  /* 0x000000ff4d4d7208 */ /* 0x000fe40000800000 */
[----:B------:R-:W-:Y:S01]  /*2930*/  R2UR UR4, R86 ;  /* 0x00000000560472ca */ /* 0x000fe200000e0000 */
[----:B------:R-:W-:Y:S02]  /*2940*/  HADD2.F32 R86, -RZ, R60.H1_H1 ;  /* 0x3000003cff567230 */ /* 0x000fe40000004100 */
[----:B------:R-:W-:Y:S02]  /*2950*/  FADD.FTZ R87, R76, R77 ;  /* 0x0000004d4c577221 */ /* 0x000fe40000010000 */
[----:B------:R-:W0:Y:S04]  /*2960*/  @!P2 LDC.64 R76, c[0x0][0x3c0] ;  /* 0x0000f000ff4cab82 */ /* 0x000e280000000a00 */
[----:B------:R-:W1:Y:S04]  /*2970*/  MUFU.RSQ R87, R87 ;  /* 0x0000005700577308 */ /* 0x000e680000001400 */
        /* <DEDUP_REMOVED lines=14> */
[----:B------:R-:W-:Y:S01]  /*2a60*/  FADD.FTZ R22, R22, -UR4 ;  /* 0x8000000416167e21 */ /* 0x000fe20008010000 */
[----:B------:R-:W-:Y:S01]  /*2a70*/  FADD.FTZ R16, R16, -UR4 ;  /* 0x8000000410107e21 */ /* 0x000fe20008010000 */
[----:B0-----:R-:W-:-:S04]  /*2a80*/  @!P2 IMAD.WIDE R76, R89, 0x4, R76 ;  /* 0x00000004594ca825 */ /* 0x001fc800078e024c */
[----:B------:R-:W-:Y:S01]  /*2a90*/  FADD.FTZ R17, R17, -UR4 ;  /* 0x8000000411117e21 */ /* 0x000fe20008010000 */
[----:B------:R-:W-:Y:S01]  /*2aa0*/  FADD.FTZ R18, R18, -UR4 ;  /* 0x8000000412127e21 */ /* 0x000fe20008010000 */
[----:B------:R-:W-:Y:S01]  /*2ab0*/  FADD.FTZ R19, R19, -UR4 ;  /* 0x8000000413137e21 */ /* 0x000fe20008010000 */
[----:B------:R-:W-:Y:S01]  /*2ac0*/  FADD.FTZ R12, R12, -UR4 ;  /* 0x800000040c0c7e21 */ /* 0x000fe20008010000 */
[----:B------:R0:W-:Y:S01]  /*2ad0*/  @!P2 STG.E desc[UR8][R76.64], R85 ;  /* 0x000000554c00a986 */ /* 0x0001e2000c101908 */
[----:B------:R-:W-:Y:S01]  /*2ae0*/  FADD.FTZ R13, R13, -UR4 ;  /* 0x800000040d0d7e21 */ /* 0x000fe20008010000 */
[----:B------:R-:W-:Y:S01]  /*2af0*/  FADD.FTZ R14, R14, -UR4 ;  /* 0x800000040e0e7e21 */ /* 0x000fe20008010000 */
[----:B------:R-:W-:Y:S01]  /*2b00*/  FADD.FTZ R15, R15, -UR4 ;  /* 0x800000040f0f7e21 */ /* 0x000fe20008010000 */
[----:B------:R-:W-:Y:S01]  /*2b10*/  FADD.FTZ R8, R8, -UR4 ;  /* 0x8000000408087e21 */ /* 0x000fe20008010000 */
[----:B------:R-:W-:Y:S01]  /*2b20*/  FMUL.FTZ R33, R33, UR5 ;  /* 0x0000000521217c20 */ /* 0x000fe20008410000 */
[----:B------:R-:W-:Y:S01]  /*2b30*/  FMUL.FTZ R34, R34, UR5 ;  /* 0x0000000522227c20 */ /* 0x000fe20008410000 */
[----:B------:R-:W-:Y:S01]  /*2b40*/  FMUL.FTZ R35, R35, UR5 ;  /* 0x0000000523237c20 */ /* 0x000fe20008410000 */
[----:B------:R-:W-:Y:S01]  /*2b50*/  FMUL.FTZ R28, R28, UR5 ;  /* 0x000000051c1c7c20 */ /* 0x000fe20008410000 */
[----:B------:R-:W-:Y:S01]  /*2b60*/  FFMA.FTZ R33, R33, R84, R86 ;  /* 0x0000005421217223 */ /* 0x000fe20000010056 */
[----:B------:R-:W-:-:S02]  /*2b70*/  HADD2.F32 R84, -RZ, R61.H1_H1 ;  /* 0x3000003dff547230 */ /* 0x000fc40000004100 */
[----:B------:R-:W-:Y:S01]  /*2b80*/  FMUL.FTZ R29, R29, UR5 ;  /* 0x000000051d1d7c20 */ /* 0x000fe20008410000 */
[--C-:B0-----:R-:W-:Y:S02]  /*2b90*/  HADD2.F32 R77, -RZ, R78.reuse.H0_H0 ;  /* 0x2000004eff4d7230 */ /* 0x101fe40000004100 */
[----:B------:R-:W-:Y:S01]  /*2ba0*/  FMUL.FTZ R30, R30, UR5 ;  /* 0x000000051e1e7c20 */ /* 0x000fe20008410000 */
[----:B------:R-:W-:Y:S02]  /*2bb0*/  HADD2.F32 R85, -RZ, R61.H0_H0 ;  /* 0x2000003dff557230 */ /* 0x000fe40000004100 */
[----:B------:R-:W-:Y:S01]  /*2bc0*/  FMUL.FTZ R31, R31, UR5 ;  /* 0x000000051f1f7c20 */ /* 0x000fe20008410000 */
[----:B------:R-:W-:Y:S02]  /*2bd0*/  HADD2.F32 R76, -RZ, R78.H1_H1 ;  /* 0x3000004eff4c7230 */ /* 0x000fe40000004100 */
[----:B------:R-:W-:Y:S01]  /*2be0*/  FMUL.FTZ R24, R24, UR5 ;  /* 0x0000000518187c20 */ /* 0x000fe20008410000 */
[----:B------:R-:W-:Y:S01]  /*2bf0*/  FMUL.FTZ R25, R25, UR5 ;  /* 0x0000000519197c20 */ /* 0x000fe20008410000 */
[----:B------:R-:W-:Y:S01]  /*2c00*/  FFMA.FTZ R34, R34, R77, R85 ;  /* 0x0000004d22227223 */ /* 0x000fe20000010055 */
[----:B------:R-:W-:-:S02]  /*2c10*/  HADD2.F32 R77, -RZ, R75.H0_H0 ;  /* 0x2000004bff4d7230 */ /* 0x000fc40000004100 */
[----:B------:R-:W-:Y:S01]  /*2c20*/  FFMA.FTZ R35, R35, R76, R84 ;  /* 0x0000004c23237223 */ /* 0x000fe20000010054 */
[--C-:B------:R-:W-:Y:S02]  /*2c30*/  HADD2.F32 R85, -RZ, R62.reuse.H0_H0 ;  /* 0x2000003eff557230 */ /* 0x100fe40000004100 */
[----:B------:R-:W-:Y:S01]  /*2c40*/  FMUL.FTZ R26, R26, UR5 ;  /* 0x000000051a1a7c20 */ /* 0x000fe20008410000 */
[----:B------:R-:W-:Y:S02]  /*2c50*/  HADD2.F32 R76, -RZ, R75.H1_H1 ;  /* 0x3000004bff4c7230 */ /* 0x000fe40000004100 */
[----:B------:R-:W-:Y:S01]  /*2c60*/  FMUL.FTZ R27, R27, UR5 ;  /* 0x000000051b1b7c20 */ /* 0x000fe20008410000 */
[----:B------:R-:W-:Y:S02]  /*2c70*/  HADD2.F32 R84, -RZ, R62.H1_H1 ;  /* 0x3000003eff547230 */ /* 0x000fe40000004100 */
[----:B------:R-:W-:Y:S01]  /*2c80*/  FFMA.FTZ R28, R28, R77, R85 ;  /* 0x0000004d1c1c7223 */ /* 0x000fe20000010055 */
[----:B------:R-:W-:-:S02]  /*2c90*/  HADD2.F32 R77, -RZ, R74.H0_H0 ;  /* 0x2000004aff4d7230 */ /* 0x000fc40000004100 */
[----:B------:R-:W-:Y:S01]  /*2ca0*/  FMUL.FTZ R20, R20, UR5 ;  /* 0x0000000514147c20 */ /* 0x000fe20008410000 */
[--C-:B------:R-:W-:Y:S02]  /*2cb0*/  HADD2.F32 R85, -RZ, R63.reuse.H0_H0 ;  /* 0x2000003fff557230 */ /* 0x100fe40000004100 */
[----:B------:R-:W-:Y:S01]  /*2cc0*/  FFMA.FTZ R29, R29, R76, R84 ;  /* 0x0000004c1d1d7223 */ /* 0x000fe20000010054 */
        /* <DEDUP_REMOVED lines=22> */
[----:B------:R-:W-:Y:S02]  /*2e30*/  HADD2.F32 R85, -RZ, R58.H0_H0 ;  /* 0x2000003aff557230 */ /* 0x000fe40000004100 */
[----:B------:R-:W-:Y:S01]  /*2e40*/  FFMA.FTZ R27, R27, R76, R84 ;  /* 0x0000004c1b1b7223 */ /* 0x000fe20000010054 */
[----:B------:R-:W-:Y:S02]  /*2e50*/  HADD2.F32 R76, -RZ, R2.H1_H1 ;  /* 0x30000002ff4c7230 */ /* 0x000fe40000004100 */
[----:B------:R-:W-:Y:S01]  /*2e60*/  FMUL.FTZ R13, R13, UR5 ;  /* 0x000000050d0d7c20 */ /* 0x000fe20008410000 */
[----:B------:R-:W-:Y:S02]  /*2e70*/  HADD2.F32 R84, -RZ, R58.H1_H1 ;  /* 0x3000003aff547230 */ /* 0x000fe40000004100 */
[----:B------:R-:W-:Y:S01]  /*2e80*/  FFMA.FTZ R20, R20, R77, R85 ;  /* 0x0000004d14147223 */ /* 0x000fe20000010055 */
[----:B------:R-:W-:-:S02]  /*2e90*/  HADD2.F32 R85, -RZ, R59.H0_H0 ;  /* 0x2000003bff557230 */ /* 0x000fc40000004100 */
[----:B------:R-:W-:Y:S01]  /*2ea0*/  FMUL.FTZ R14, R14, UR5 ;  /* 0x000000050e0e7c20 */ /* 0x000fe20008410000 */
[----:B------:R-:W-:Y:S01]  /*2eb0*/  FMUL.FTZ R15, R15, UR5 ;  /* 0x000000050f0f7c20 */ /* 0x000fe20008410000 */
[----:B------:R-:W-:Y:S01]  /*2ec0*/  FFMA.FTZ R77, R21, R76, R84 ;  /* 0x0000004c154d7223 */ /* 0x000fe20000010054 */
[--C-:B------:R-:W-:Y:S02]  /*2ed0*/  HADD2.F32 R21, -RZ, R3.reuse.H0_H0 ;  /* 0x20000003ff157230 */ /* 0x100fe40000004100 */
[----:B------:R-:W-:Y:S01]  /*2ee0*/  FADD.FTZ R76, R23, -UR4 ;  /* 0x80000004174c7e21 */ /* 0x000fe20008010000 */
[----:B------:R-:W-:Y:S01]  /*2ef0*/  FMUL.FTZ R8, R8, UR5 ;  /* 0x0000000508087c20 */ /* 0x000fe20008410000 */
[----:B------:R-:W-:Y:S01]  /*2f00*/  FADD.FTZ R9, R9, -UR4 ;  /* 0x8000000409097e21 */ /* 0x000fe20008010000 */
[----:B------:R-:W-:Y:S01]  /*2f10*/  FADD.FTZ R10, R10, -UR4 ;  /* 0x800000040a0a7e21 */ /* 0x000fe20008010000 */
[----:B------:R-:W-:Y:S01]  /*2f20*/  FFMA.FTZ R23, R22, R21, R85 ;  /* 0x0000001516177223 */ /* 0x000fe20000010055 */
[----:B------:R-:W-:-:S02]  /*2f30*/  HADD2.F32 R21, -RZ, R3.H1_H1 ;  /* 0x30000003ff157230 */ /* 0x000fc40000004100 */
[----:B------:R-:W-:Y:S01]  /*2f40*/  FMUL.FTZ R76, R76, UR5 ;  /* 0x000000054c4c7c20 */ /* 0x000fe20008410000 */
[----:B------:R-:W-:Y:S02]  /*2f50*/  HADD2.F32 R85, -RZ, R59.H1_H1 ;  /* 0x3000003bff557230 */ /* 0x000fe40000004100 */
[----:B------:R-:W-:Y:S01]  /*2f60*/  FMUL.FTZ R9, R9, UR5 ;  /* 0x0000000509097c20 */ /* 0x000fe20008410000 */
[--C-:B------:R-:W-:Y:S02]  /*2f70*/  HADD2.F32 R22, -RZ, R4.reuse.H1_H1 ;  /* 0x30000004ff167230 */ /* 0x100fe40000004100 */
[----:B------:R-:W-:Y:S01]  /*2f80*/  FMUL.FTZ R10, R10, UR5 ;  /* 0x000000050a0a7c20 */ /* 0x000fe20008410000 */
[----:B------:R-:W-:Y:S01]  /*2f90*/  FADD.FTZ R32, R32, -UR4 ;  /* 0x8000000420207e21 */ /* 0x000fe20008010000 */
[----:B------:R-:W-:Y:S01]  /*2fa0*/  FFMA.FTZ R84, R76, R21, R85 ;  /* 0x000000154c547223 */ /* 0x000fe20000010055 */
[----:B------:R-:W-:Y:S02]  /*2fb0*/  HADD2.F32 R21, -RZ, R4.H0_H0 ;  /* 0x20000004ff157230 */ /* 0x000fe40000004100 */
[----:B------:R-:W-:Y:S01]  /*2fc0*/  FADD.FTZ R64, R64, -UR4 ;  /* 0x8000000440407e21 */ /* 0x000fe20008010000 */
[----:B------:R-:W-:-:S02]  /*2fd0*/  HADD2.F32 R85, -RZ, R52.H0_H0 ;  /* 0x20000034ff557230 */ /* 0x000fc40000004100 */
[----:B------:R-:W-:Y:S01]  /*2fe0*/  FMUL.FTZ R32, R32, UR5 ;  /* 0x0000000520207c20 */ /* 0x000fe20008410000 */
[----:B------:R-:W-:Y:S02]  /*2ff0*/  HADD2.F32 R76, -RZ, R52.H1_H1 ;  /* 0x30000034ff4c7230 */ /* 0x000fe40000004100 */
[----:B------:R-:W-:Y:S01]  /*3000*/  FMUL.FTZ R64, R64, UR5 ;  /* 0x0000000540407c20 */ /* 0x000fe20008410000 */
[----:B------:R-:W-:Y:S02]  /*3010*/  HADD2.F32 R89, -RZ, R79.H0_H0 ;  /* 0x2000004fff597230 */ /* 0x000fe40000004100 */
[----:B------:R-:W-:Y:S01]  /*3020*/  FFMA.FTZ R16, R16, R21, R85 ;  /* 0x0000001510107223 */ /* 0x000fe20000010055 */
[----:B------:R-:W-:Y:S02]  /*3030*/  HADD2.F32 R85, -RZ, R54.H0_H0 ;  /* 0x20000036ff557230 */ /* 0x000fe40000004100 */
[----:B------:R-:W-:Y:S01]  /*3040*/  FFMA.FTZ R21, R17, R22, R76 ;  /* 0x0000001611157223 */ /* 0x000fe2000001004c */
[----:B------:R-:W-:-:S02]  /*3050*/  HADD2.F32 R22, -RZ, R5.H0_H0 ;  /* 0x20000005ff167230 */ /* 0x000fc40000004100 */
[----:B------:R-:W-:Y:S01]  /*3060*/  FMUL.FTZ R17, R18, UR5 ;  /* 0x0000000512117c20 */ /* 0x000fe20008410000 */
[--C-:B------:R-:W-:Y:S02]  /*3070*/  HADD2.F32 R76, -RZ, R53.reuse.H0_H0 ;  /* 0x20000035ff4c7230 */ /* 0x100fe40000004100 */
[----:B------:R-:W-:Y:S01]  /*3080*/  FADD.FTZ R66, R66, -UR4 ;  /* 0x8000000442427e21 */ /* 0x000fe20008010000 */
[----:B------:R-:W-:Y:S02]  /*3090*/  HADD2.F32 R18, -RZ, R53.H1_H1 ;  /* 0x30000035ff127230 */ /* 0x000fe40000004100 */
[----:B------:R-:W-:Y:S01]  /*30a0*/  FFMA.FTZ R32, R32, R89, R91 ;  /* 0x0000005920207223 */ /* 0x000fe2000001005b */
[----:B------:R-:W-:Y:S01]  /*30b0*/  FADD.FTZ R65, R65, -UR4 ;  /* 0x8000000441417e21 */ /* 0x000fe20008010000 */
[----:B------:R-:W-:Y:S01]  /*30c0*/  FFMA.FTZ R17, R17, R22, R76 ;  /* 0x0000001611117223 */ /* 0x000fe2000001004c */
[----:B------:R-:W-:Y:S02]  /*30d0*/  HADD2.F32 R22, -RZ, R5.H1_H1 ;  /* 0x30000005ff167230 */ /* 0x000fe40000004100 */
[----:B------:R-:W-:Y:S01]  /*30e0*/  FMUL.FTZ R66, R66, UR5 ;  /* 0x0000000542427c20 */ /* 0x000fe20008410000 */
[----:B------:R-:W-:-:S02]  /*30f0*/  HADD2.F32 R76, -RZ, R54.H1_H1 ;  /* 0x30000036ff4c7230 */ /* 0x000fc40000004100 */
[----:B------:R-:W-:Y:S01]  /*3100*/  FMUL.FTZ R65, R65, UR5 ;  /* 0x0000000541417c20 */ /* 0x000fe20008410000 */
[----:B------:R-:W-:Y:S01]  /*3110*/  FADD.FTZ R67, R67, -UR4 ;  /* 0x8000000443437e21 */ /* 0x000fe20008010000 */
[----:B------:R-:W-:Y:S01]  /*3120*/  FFMA.FTZ R22, R19, R22, R18 ;  /* 0x0000001613167223 */ /* 0x000fe20000010012 */
[--C-:B------:R-:W-:Y:S01]  /*3130*/  HADD2.F32 R19, -RZ, R6.reuse.H0_H0 ;  /* 0x20000006ff137230 */ /* 0x100fe20000004100 */
[----:B------:R-:W-:Y:S01]  /*3140*/  F2FP.F16.F32.PACK_AB R16, R21, R16 ;  /* 0x000000101510723e */ /* 0x000fe200000000ff */
[----:B------:R-:W-:Y:S02]  /*3150*/  FMUL.FTZ R67, R67, UR5 ;  /* 0x0000000543437c20 */ /* 0x000fe40008410000 */
[----:B------:R-:W-:Y:S01]  /*3160*/  F2FP.F16.F32.PACK_AB R17, R22, R17 ;  /* 0x000000111611723e */ /* 0x000fe200000000ff */
[----:B------:R-:W-:Y:S01]  /*3170*/  FFMA.FTZ R18, R12, R19, R85 ;  /* 0x000000130c127223 */ /* 0x000fe20000010055 */
[----:B------:R-:W-:Y:S02]  /*3180*/  HADD2.F32 R12, -RZ, R6.H1_H1 ;  /* 0x30000006ff0c7230 */ /* 0x000fe40000004100 */
[----:B------:R-:W-:-:S03]  /*3190*/  HADD2.F32 R19, -RZ, R7.H0_H0 ;  /* 0x20000007ff137230 */ /* 0x000fc60000004100 */
[----:B------:R-:W-:Y:S01]  /*31a0*/  FFMA.FTZ R87, R13, R12, R76 ;  /* 0x0000000c0d577223 */ /* 0x000fe2000001004c */
[--C-:B------:R-:W-:Y:S02]  /*31b0*/  HADD2.F32 R13, -RZ, R55.reuse.H0_H0 ;  /* 0x20000037ff0d7230 */ /* 0x100fe40000004100 */
[----:B------:R-:W-:Y:S02]  /*31c0*/  HADD2.F32 R12, -RZ, R55.H1_H1 ;  /* 0x30000037ff0c7230 */ /* 0x000fe40000004100 */
[----:B------:R-:W-:Y:S01]  /*31d0*/  F2FP.F16.F32.PACK_AB R18, R87, R18 ;  /* 0x000000125712723e */ /* 0x000fe200000000ff */
[----:B------:R-:W-:Y:S01]  /*31e0*/  FFMA.FTZ R19, R14, R19, R13 ;  /* 0x000000130e137223 */ /* 0x000fe2000001000d */
[----:B------:R-:W-:Y:S02]  /*31f0*/  HADD2.F32 R13, -RZ, R68.H0_H0 ;  /* 0x20000044ff0d7230 */ /* 0x000fe40000004100 */
[----:B------:R-:W-:Y:S01]  /*3200*/  FFMA.FTZ R88, R15, R88, R12 ;  /* 0x000000580f587223 */ /* 0x000fe2000001000c */
[----:B------:R-:W-:-:S02]  /*3210*/  HADD2.F32 R15, -RZ, R48.H0_H0 ;  /* 0x20000030ff0f7230 */ /* 0x000fc40000004100 */
[----:B------:R-:W-:Y:S02]  /*3220*/  HADD2.F32 R12, -RZ, R48.H1_H1 ;  /* 0x30000030ff0c7230 */ /* 0x000fe40000004100 */
[----:B------:R-:W-:Y:S02]  /*3230*/  HADD2.F32 R14, -RZ, R51.H1_H1 ;  /* 0x30000033ff0e7230 */ /* 0x000fe40000004100 */
[----:B------:R-:W-:Y:S01]  /*3240*/  FFMA.FTZ R76, R8, R13, R15 ;  /* 0x0000000d084c7223 */ /* 0x000fe2000001000f */
[----:B------:R-:W-:Y:S02]  /*3250*/  HADD2.F32 R8, -RZ, R68.H1_H1 ;  /* 0x30000044ff087230 */ /* 0x000fe40000004100 */
[----:B------:R-:W-:Y:S01]  /*3260*/  FADD.FTZ R13, R11, -UR4 ;  /* 0x800000040b0d7e21 */ /* 0x000fe20008010000 */
[----:B------:R-:W-:Y:S01]  /*3270*/  HADD2.F32 R11, -RZ, R49.H0_H0 ;  /* 0x20000031ff0b7230 */ /* 0x000fe20000004100 */
[----:B------:R-:W-:Y:S01]  /*3280*/  F2FP.F16.F32.PACK_AB R15, R84, R23 ;  /* 0x00000017540f723e */ /* 0x000fe200000000ff */
[----:B------:R-:W-:Y:S01]  /*3290*/  FFMA.FTZ R85, R9, R8, R12 ;  /* 0x0000000809557223 */ /* 0x000fe2000001000c */
[----:B------:R-:W-:-:S02]  /*32a0*/  HADD2.F32 R9, -RZ, R69.H0_H0 ;  /* 0x20000045ff097230 */ /* 0x000fc40000004100 */
[----:B------:R-:W-:Y:S01]  /*32b0*/  FMUL.FTZ R13, R13, UR5 ;  /* 0x000000050d0d7c20 */ /* 0x000fe20008410000 */
[----:B------:R-:W-:Y:S01]  /*32c0*/  HADD2.F32 R8, -RZ, R69.H1_H1 ;  /* 0x30000045ff087230 */ /* 0x000fe20000004100 */
[----:B------:R-:W-:Y:S01]  /*32d0*/  F2FP.F16.F32.PACK_AB R19, R88, R19 ;  /* 0x000000135813723e */ /* 0x000fe200000000ff */
[----:B------:R-:W-:Y:S02]  /*32e0*/  HADD2.F32 R12, -RZ, R49.H1_H1 ;  /* 0x30000031ff0c7230 */ /* 0x000fe40000004100 */
[----:B------:R-:W-:Y:S01]  /*32f0*/  FFMA.FTZ R86, R10, R9, R11 ;  /* 0x000000090a567223 */ /* 0x000fe2000001000b */
[----:B------:R-:W-:Y:S02]  /*3300*/  HADD2.F32 R9, -RZ, R70.H0_H0 ;  /* 0x20000046ff097230 */ /* 0x000fe40000004100 */
[----:B------:R-:W-:Y:S02]  /*3310*/  HADD2.F32 R11, -RZ, R50.H0_H0 ;  /* 0x20000032ff0b7230 */ /* 0x000fe40000004100 */
[----:B------:R-:W-:Y:S01]  /*3320*/  FFMA.FTZ R89, R13, R8, R12 ;  /* 0x000000080d597223 */ /* 0x000fe2000001000c */
[----:B------:R-:W-:-:S02]  /*3330*/  HADD2.F32 R13, -RZ, R51.H0_H0 ;  /* 0x20000033ff0d7230 */ /* 0x000fc40000004100 */
[----:B------:R-:W-:Y:S02]  /*3340*/  HADD2.F32 R8, -RZ, R70.H1_H1 ;  /* 0x30000046ff087230 */ /* 0x000fe40000004100 */
[----:B------:R-:W-:Y:S01]  /*3350*/  FFMA.FTZ R64, R64, R9, R11 ;  /* 0x0000000940407223 */ /* 0x000fe2000001000b */
[----:B------:R-:W-:Y:S01]  /*3360*/  HADD2.F32 R11, -RZ, R71.H0_H0 ;  /* 0x20000047ff0b7230 */ /* 0x000fe20000004100 */
[----:B------:R-:W-:Y:S01]  /*3370*/  F2FP.F16.F32.PACK_AB R21, R89, R86 ;  /* 0x000000565915723e */ /* 0x000fe200000000ff */
[----:B------:R-:W-:-:S03]  /*3380*/  HADD2.F32 R10, -RZ, R50.H1_H1 ;  /* 0x30000032ff0a7230 */ /* 0x000fc60000004100 */
[----:B------:R-:W-:Y:S01]  /*3390*/  FFMA.FTZ R66, R66, R11, R13 ;  /* 0x0000000b42427223 */ /* 0x000fe2000001000d */
[----:B------:R-:W-:Y:S01]  /*33a0*/  F2FP.F16.F32.PACK_AB R11, R31, R30 ;  /* 0x0000001e1f0b723e */ /* 0x000fe200000000ff */
[----:B------:R-:W-:Y:S01]  /*33b0*/  FFMA.FTZ R65, R65, R8, R10 ;  /* 0x0000000841417223 */ /* 0x000fe2000001000a */
[----:B------:R-:W0:Y:S01]  /*33c0*/  @!P2 LDC.64 R12, c[0x0][0x3c8] ;  /* 0x0000f200ff0cab82 */ /* 0x000e220000000a00 */
[----:B------:R-:W-:-:S03]  /*33d0*/  HADD2.F32 R10, -RZ, R71.H1_H1 ;  /* 0x30000047ff0a7230 */ /* 0x000fc60000004100 */
[----:B------:R-:W-:Y:S02]  /*33e0*/  F2FP.F16.F32.PACK_AB R22, R65, R64 ;  /* 0x000000404116723e */ /* 0x000fe400000000ff */
[----:B------:R-:W-:Y:S01]  /*33f0*/  FFMA.FTZ R67, R67, R10, R14 ;  /* 0x0000000a43437223 */ /* 0x000fe2000001000e */
[----:B------:R-:W-:Y:S01]  /*3400*/  F2FP.F16.F32.PACK_AB R10, R29, R28 ;  /* 0x0000001c1d0a723e */ /* 0x000fe200000000ff */
[----:B------:R-:W1:Y:S01]  /*3410*/  LDC.64 R8, c[0x0][0x428] ;  /* 0x00010a00ff087b82 */ /* 0x000e620000000a00 */
[----:B------:R-:W-:Y:S01]  /*3420*/  MOV R29, UR6 ;  /* 0x00000006001d7c02 */ /* 0x000fe20008000f00 */
[----:B------:R-:W-:Y:S01]  /*3430*/  UIADD3 UR6, UPT, UPT, UR6, UR14, URZ ;  /* 0x0000000e06067290 */ /* 0x000fe2000fffe0ff */
[----:B------:R-:W-:Y:S02]  /*3440*/  F2FP.F16.F32.PACK_AB R14, R77, R20 ;  /* 0x000000144d0e723e */ /* 0x000fe400000000ff */
[----:B------:R-:W-:Y:S01]  /*3450*/  F2FP.F16.F32.PACK_AB R23, R67, R66 ;  /* 0x000000424317723e */ /* 0x000fe200000000ff */
[----:B------:R-:W-:Y:S01]  /*3460*/  UISETP.GE.AND UP0, UPT, UR6, UR15, UPT ;  /* 0x0000000f0600728c */ /* 0x000fe2000bf06270 */
[----:B------:R-:W-:Y:S01]  /*3470*/  F2FP.F16.F32.PACK_AB R20, R85, R76 ;  /* 0x0000004c5514723e */ /* 0x000fe200000000ff */
[----:B0-----:R-:W-:Y:S01]  /*3480*/  @!P2 IMAD.WIDE R28, R29, 0x4, R12 ;  /* 0x000000041d1ca825 */ /* 0x001fe200078e020c */
[----:B------:R-:W-:-:S02]  /*3490*/  F2FP.F16.F32.PACK_AB R12, R25, R24 ;  /* 0x00000018190c723e */ /* 0x000fc400000000ff */
[----:B------:R-:W-:Y:S02]  /*34a0*/  MOV R25, UR5 ;  /* 0x0000000500197c02 */ /* 0x000fe40008000f00 */
[----:B------:R-:W-:Y:S01]  /*34b0*/  F2FP.F16.F32.PACK_AB R13, R27, R26 ;  /* 0x0000001a1b0d723e */ /* 0x000fe200000000ff */
[--C-:B-1----:R-:W-:Y:S02]  /*34c0*/  IMAD.WIDE.U32 R90, R80, 0x10, R8.reuse ;  /* 0x00000010505a7825 */ /* 0x102fe400078e0008 */
[----:B------:R0:W-:Y:S02]  /*34d0*/  @!P2 STG.E desc[UR8][R28.64], R25 ;  /* 0x000000191c00a986 */ /* 0x0001e4000c101908 */
[----:B------:R-:W-:-:S04]  /*34e0*/  IMAD.WIDE.U32 R92, R82, 0x10, R8 ;  /* 0x00000010525c7825 */ /* 0x000fc800078e0008 */
[----:B------:R-:W-:-:S04]  /*34f0*/  IMAD.WIDE.U32 R80, R81, 0x10, R8 ;  /* 0x0000001051507825 */ /* 0x000fc800078e0008 */
[----:B------:R-:W-:Y:S01]  /*3500*/  IMAD.WIDE.U32 R82, R83, 0x10, R8 ;  /* 0x0000001053527825 */ /* 0x000fe200078e0008 */
[----:B------:R-:W-:Y:S02]  /*3510*/  F2FP.F16.F32.PACK_AB R9, R35, R34 ;  /* 0x000000222309723e */ /* 0x000fe400000000ff */
[----:B------:R-:W-:-:S05]  /*3520*/  F2FP.F16.F32.PACK_AB R8, R33, R32 ;  /* 0x000000202108723e */ /* 0x000fca00000000ff */
[----:B------:R0:W-:Y:S04]  /*3530*/  STG.E.128 desc[UR8][R90.64], R8 ;  /* 0x000000085a007986 */ /* 0x0001e8000c101d08 */
[----:B------:R0:W-:Y:S04]  /*3540*/  STG.E.128 desc[UR8][R80.64], R12 ;  /* 0x0000000c50007986 */ /* 0x0001e8000c101d08 */
[----:B------:R0:W-:Y:S04]  /*3550*/  STG.E.128 desc[UR8][R92.64], R16 ;  /* 0x000000105c007986 */ /* 0x0001e8000c101d08 */
[----:B------:R0:W-:Y:S01]  /*3560*/  STG.E.128 desc[UR8][R82.64], R20 ;  /* 0x0000001452007986 */ /* 0x0001e2000c101d08 */
[----:B------:R-:W-:Y:S05]  /*3570*/  BRA.U !UP0, `(.L_x_10730) ;  /* 0xffffffcd08847547 */ /* 0x000fea000b83ffff */
[----:B------:R-:W-:Y:S05]  /*3580*/  EXIT ;  /* 0x000000000000794d */ /* 0x000fea0003800000 */
.L_x_10731:
        /* <DEDUP_REMOVED lines=15> */
.L_x_17991:


//--------------------- .text._ZN10layer_norm31ln_parallel_residual_fwd_kernelINS_13Kernel_traitsI6__halfS2_fS2_fjLj4096ELj1ELj1ELj4ELj16ENS_18Kernel_traits_baseILj4096ES2_S2_fS2_fjLj128EEEEELb1ELb0ELb0EEEvNS_9FwdParamsE --------------------------
	.section	.text._ZN10layer_norm31ln_parallel_residual_fwd_kernelINS_13Kernel_traitsI6__halfS2_fS2_fjLj4096ELj1ELj1ELj4ELj16ENS_18Kernel_traits_baseILj4096ES2_S2_fS2_fjLj128EEEEELb1ELb0ELb0EEEvNS_9FwdParamsE,"ax",@progbits
	.align	128
        .global         _ZN10layer_norm31ln_parallel_residual_fwd_kernelINS_13Kernel_traitsI6__halfS2_fS2_fjLj4096ELj1ELj1ELj4ELj16ENS_18Kernel_traits_baseILj4096ES2_S2_fS2_fjLj128EEEEELb1ELb0ELb0EEEvNS_9FwdParamsE
        .type           _ZN10layer_norm31ln_parallel_residual_fwd_kernelINS_13Kernel_traitsI6__halfS2_fS2_fjLj4096ELj1ELj1ELj4ELj16ENS_18Kernel_traits_baseILj4096ES2_S2_fS2_fjLj128EEEEELb1ELb0ELb0EEEvNS_9FwdParamsE,@function
        .size           _ZN10layer_norm31ln_parallel_residual_fwd_kernelINS_13Kernel_traitsI6__halfS2_fS2_fjLj4096ELj1ELj1ELj4ELj16ENS_18Kernel_traits_baseILj4096ES2_S2_fS2_fjLj128EEEEELb1ELb0ELb0EEEvNS_9FwdParamsE,(.L_x_17992 - _ZN10layer_norm31ln_parallel_residual_fwd_kernelINS_13Kernel_traitsI6__halfS2_fS2_fjLj4096ELj1ELj1ELj4ELj16ENS_18Kernel_traits_baseILj4096ES2_S2_fS2_fjLj128EEEEELb1ELb0ELb0EEEvNS_9FwdParamsE)
        .other          _ZN10layer_norm31ln_parallel_residual_fwd_kernelINS_13Kernel_traitsI6__halfS2_fS2_fjLj4096ELj1ELj1ELj4ELj16ENS_18Kernel_traits_baseILj4096ES2_S2_fS2_fjLj128EEEEELb1ELb0ELb0EEEvNS_9FwdParamsE,@"STO_CUDA_ENTRY STV_DEFAULT"
_ZN10layer_norm31ln_parallel_residual_fwd_kernelINS_13Kernel_traitsI6__halfS2_fS2_fjLj4096ELj1ELj1ELj4ELj16ENS_18Kernel_traits_baseILj4096ES2_S2_fS2_fjLj128EEEEELb1ELb0ELb0EEEvNS_9FwdParamsE:
.text._ZN10layer_norm31ln_parallel_residual_fwd_kernelINS_13Kernel_traitsI6__halfS2_fS2_fjLj4096ELj1ELj1ELj4ELj16ENS_18Kernel_traits_baseILj4096ES2_S2_fS2_fjLj128EEEEELb1ELb0ELb0EEEvNS_9FwdParamsE:
        /* <DEDUP_REMOVED lines=17> */
[----:B0-----:R-:W-:Y:S01]  /*0110*/  UISETP.NE.U32.AND UP0, UPT, UR4, URZ, UPT ;  /* 0x000000ff0400728c */ /* 0x001fe2000bf05070 */
[----:B------:R-:W-:Y:S01]  /*0120*/  BSSY.RECONVERGENT B0, `(.L_x_10732) ;  /* 0x000011e000007945 */ /* 0x000fe20003800200 */
[----:B------:R-:W0:Y:S01]  /*0130*/  S2UR UR10, SR_CTAID.X ;  /* 0x00000000000a79c3 */ /* 0x000e220000002500 */
[C---:B-----5:R-:W-:Y:S01]  /*0140*/  LOP3.LUT R0, R129.reuse, 0x60, RZ, 0xc0, !PT ;  /* 0x0000006081007812 */ /* 0x060fe200078ec0ff */
[----:B------:R-:W-:Y:S01]  /*0150*/  UISETP.NE.AND.EX UP0, UPT, UR5, URZ, UPT, UP0 ;  /* 0x000000ff0500728c */ /* 0x000fe2000bf05300 */
[----:B------:R-:W-:-:S02]  /*0160*/  LOP3.LUT R139, R129, 0x1f, RZ, 0xc0, !PT ;  /* 0x0000001f818b7812 */ /* 0x000fc400078ec0ff */
[----:B------:R-:W-:-:S03]  /*0170*/  LOP3.LUT R138, R0, 0x1f, R129, 0xf8, !PT ;  /* 0x0000001f008a7812 */ /* 0x000fc600078ef881 */
[----:B------:R-:W0:Y:S01]  /*0180*/  LDC R136, c[0x0][0x360] ;  /* 0x0000d800ff887b82 */ /* 0x000e220000000800 */
[----:B------:R-:W-:Y:S01]  /*0190*/  LOP3.LUT R137, R138, 0x7f, RZ, 0x3c, !PT ;  /* 0x0000007f8a897812 */ /* 0x000fe200078e3cff */
[----:B0-----:R-:W-:Y:S01]  /*01a0*/  IMAD R136, R136, UR10, R129 ;  /* 0x0000000a88887c24 */ /* 0x001fe2000f8e0281 */
[----:B--2---:R-:W-:Y:S02]  /*01b0*/  @P0 R2UR UR6, R2 ;  /* 0x00000000020602ca */ /* 0x004fe400000e0000 */
[----:B------:R-:W-:Y:S02]  /*01c0*/  @P0 R2UR UR7, R3 ;  /* 0x00000000030702ca */ /* 0x000fe400000e0000 */
[----:B------:R-:W-:Y:S02]  /*01d0*/  SHF.R.S32.HI R2, RZ, 0x1f, R11 ;  /* 0x0000001fff027819 */ /* 0x000fe4000001140b */
[----:B-1----:R-:W-:Y:S02]  /*01e0*/  @P0 IADD3 R128, P1, PT, R4, R9, RZ ;  /* 0x0000000904800210 */ /* 0x002fe40007f3e0ff */
[----:B------:R-:W-:-:S03]  /*01f0*/  LEA.HI R2, R2, R11, RZ, 0x3 ;  /* 0x0000000b02027211 */ /* 0x000fc600078f18ff */
[----:B------:R-:W-:Y:S01]  /*0200*/  @P0 IMAD.X R7, RZ, RZ, R5, P1 ;  /* 0x000000ffff070224 */ /* 0x000fe200008e0605 */
[----:B------:R-:W-:Y:S01]  /*0210*/  LEA.HI.SX32 R137, R2, R137, 0x1d ;  /* 0x0000008902897211 */ /* 0x000fe200078feaff */
        /* <DEDUP_REMOVED lines=28> */
[----:B------:R-:W-:Y:S02]  /*03e0*/  MOV R3, R138 ;  /* 0x0000008a00037202 */ /* 0x000fe40000000f00 */
[----:B------:R-:W-:Y:S01]  /*03f0*/  ISETP.GE.U32.AND P2, PT, R137, 0x180, PT ;  /* 0x000001808900780c */ /* 0x000fe20003f46070 */
[----:B------:R-:W1:Y:S06]  /*0400*/  LDC.64 R8, c[0x0][0x3d0] ;  /* 0x0000f400ff087b82 */ /* 0x000e6c0000000a00 */
[----:B------:R-:W-:-:S02]  /*0410*/  @P0 LOP3.LUT R3, R138, 0x80, RZ, 0xfc, !PT ;  /* 0x000000808a030812 */ /* 0x000fc400078efcff */
[----:B------:R-:W2:Y:S08]  /*0420*/  LDC.64 R10, c[0x0][0x3d8] ;  /* 0x0000f600ff0a7b82 */ /* 0x000eb00000000a00 */
[----:B------:R-:W3:Y:S01]  /*0430*/  LDC.64 R6, c[0x0][0x3d8] ;  /* 0x0000f600ff067b82 */ /* 0x000ee20000000a00 */
[----:B0-----:R-:W-:-:S05]  /*0440*/  @P0 IMAD.WIDE.U32 R4, R138, 0x10, R4 ;  /* 0x000000108a040825 */ /* 0x001fca00078e0004 */
[----:B------:R-:W5:Y:S01]  /*0450*/  @P0 LDG.E.128 R12, desc[UR8][R4.64] ;  /* 0x00000008040c0981 */ /* 0x000f62000c1e1d00 */
[C---:B-1----:R-:W-:Y:S01]  /*0460*/  @P1 IMAD.WIDE.U32 R8, R3.reuse, 0x10, R8 ;  /* 0x0000001003081825 */ /* 0x042fe200078e0008 */
[----:B------:R-:W0:Y:S04]  /*0470*/  LDC.64 R36, c[0x0][0x3d0] ;  /* 0x0000f400ff247b82 */ /* 0x000e280000000a00 */
[----:B------:R-:W5:Y:S01]  /*0480*/  @P1 LDG.E.128 R20, desc[UR8][R8.64] ;  /* 0x0000000808141981 */ /* 0x000f62000c1e1d00 */
[----:B--2---:R-:W-:-:S03]  /*0490*/  @P1 IMAD.WIDE.U32 R10, R3, 0x10, R10 ;  /* 0x00000010030a1825 */ /* 0x004fc600078e000a */
[----:B------:R-:W1:Y:S01]  /*04a0*/  LDC.64 R40, c[0x0][0x3d8] ;  /* 0x0000f600ff287b82 */ /* 0x000e620000000a00 */
[----:B------:R-:W-:Y:S01]  /*04b0*/  ISETP.GE.U32.AND P3, PT, R137, 0x200, PT ;  /* 0x000002008900780c */ /* 0x000fe20003f66070 */
[----:B------:R-:W-:Y:S01]  /*04c0*/  @P1 VIADD R3, R3, 0x80 ;  /* 0x0000008003031836 */ /* 0x000fe20000000000 */
[----:B------:R-:W5:Y:S01]  /*04d0*/  @P1 LDG.E.128 R24, desc[UR8][R10.64] ;  /* 0x000000080a181981 */ /* 0x000f62000c1e1d00 */
[----:B---3--:R-:W-:-:S05]  /*04e0*/  @P0 IMAD.WIDE.U32 R6, R138, 0x10, R6 ;  /* 0x000000108a060825 */ /* 0x008fca00078e0006 */
[----:B------:R-:W5:Y:S01]  /*04f0*/  @P0 LDG.E.128 R16, desc[UR8][R6.64] ;  /* 0x0000000806100981 */ /* 0x000f62000c1e1d00 */
[----:B0-----:R-:W-:-:S04]  /*0500*/  @P2 IMAD.WIDE.U32 R48, R3, 0x10, R36 ;  /* 0x0000001003302825 */ /* 0x001fc800078e0024 */
[----:B------:R-:W-:Y:S01]  /*0510*/  HFMA2 R42, -RZ, RZ, 0, 0 ;  /* 0x00000000ff2a7431 */ /* 0x000fe200000001ff */
[----:B------:R-:W-:Y:S02]  /*0520*/  CS2R R36, SRZ ;  /* 0x0000000000247805 */ /* 0x000fe4000001ff00 */
[----:B------:R-:W-:Y:S01]  /*0530*/  CS2R R44, SRZ ;  /* 0x00000000002c7805 */ /* 0x000fe2000001ff00 */
[----:B------:R-:W-:Y:S01]  /*0540*/  IMAD.MOV.U32 R38, RZ, RZ, RZ ;  /* 0x000000ffff267224 */ /* 0x000fe200078e00ff */
[----:B------:R0:W5:Y:S01]  /*0550*/  @P2 LDG.E.128 R28, desc[UR8][R48.64] ;  /* 0x00000008301c2981 */ /* 0x000162000c1e1d00 */
[----:B-1----:R-:W-:Y:S01]  /*0560*/  @P2 IMAD.WIDE.U32 R50, R3, 0x10, R40 ;  /* 0x0000001003322825 */ /* 0x002fe200078e0028 */
[----:B------:R-:W-:Y:S02]  /*0570*/  CS2R R40, SRZ ;  /* 0x0000000000287805 */ /* 0x000fe4000001ff00 */
[----:B------:R-:W-:Y:S02]  /*0580*/  CS2R R54, SRZ ;  /* 0x0000000000367805 */ /* 0x000fe4000001ff00 */
[----:B------:R-:W-:Y:S01]  /*0590*/  CS2R R52, SRZ ;  /* 0x0000000000347805 */ /* 0x000fe2000001ff00 */
[----:B------:R-:W-:Y:S01]  /*05a0*/  IMAD.MOV.U32 R46, RZ, RZ, RZ ;  /* 0x000000ffff2e7224 */ /* 0x000fe200078e00ff */
[----:B------:R1:W5:Y:S01]  /*05b0*/  @P2 LDG.E.128 R32, desc[UR8][R50.64] ;  /* 0x0000000832202981 */ /* 0x000362000c1e1d00 */
[----:B------:R-:W-:-:S02]  /*05c0*/  CS2R R58, SRZ ;  /* 0x00000000003a7805 */ /* 0x000fc4000001ff00 */
[----:B0-----:R-:W-:Y:S02]  /*05d0*/  CS2R R48, SRZ ;  /* 0x0000000000307805 */ /* 0x001fe4000001ff00 */
[----:B------:R-:W-:Y:S01]  /*05e0*/  CS2R R56, SRZ ;  /* 0x0000000000387805 */ /* 0x000fe2000001ff00 */
[----:B------:R-:W-:Y:S01]  /*05f0*/  @P0 IMAD.MOV.U32 R47, RZ, RZ, RZ ;  /* 0x000000ffff2f0224 */ /* 0x000fe200078e00ff */
[----:B------:R-:W-:Y:S01]  /*0600*/  @P1 MOV R43, RZ ;  /* 0x000000ff002b1202 */ /* 0x000fe20000000f00 */
[----:B------:R-:W-:Y:S02]  /*0610*/  @P2 IMAD.MOV.U32 R39, RZ, RZ, RZ ;  /* 0x000000ffff272224 */ /* 0x000fe400078e00ff */
[----:B------:R-:W-:Y:S01]  /*0620*/  @P2 VIADD R3, R3, 0x80 ;  /* 0x0000008003032836 */ /* 0x000fe20000000000 */
        /* <DEDUP_REMOVED lines=13> */
[----:B------:R-:W-:Y:S01]  /*0700*/  CS2R R40, SRZ ;  /* 0x0000000000287805 */ /* 0x000fe2000001ff00 */
[----:B------:R-:W-:Y:S01]  /*0710*/  IMAD.MOV.U32 R46, RZ, RZ, RZ ;  /* 0x000000ffff2e7224 */ /* 0x000fe200078e00ff */
        /* <DEDUP_REMOVED lines=10> */
.L_x_10734:
        /* <DEDUP_REMOVED lines=9> */
[----:B0-----:R-:W-:-:S07]  /*0850*/  @P0 IMAD.WIDE.U32 R36, R138, 0x10, R6 ;  /* 0x000000108a240825 */ /* 0x001fce00078e0006 */
[----:B------:R-:W0:Y:S01]  /*0860*/  @P1 LDC.64 R60, c[0x0][0x440] ;  /* 0x00011000ff3c1b82 */ /* 0x000e220000000a00 */
[----:B-1----:R-:W-:-:S07]  /*0870*/  @P0 IMAD.WIDE.U32 R40, R138, 0x10, R8 ;  /* 0x000000108a280825 */ /* 0x002fce00078e0008 */
[----:B------:R-:W1:Y:S01]  /*0880*/  LDC.64 R62, c[0x0][0x3d0] ;  /* 0x0000f400ff3e7b82 */ /* 0x000e620000000a00 */
[----:B--2---:R-:W-:-:S07]  /*0890*/  @P1 IMAD.WIDE.U32 R6, R3, 0x10, R10 ;  /* 0x0000001003061825 */ /* 0x004fce00078e000a */
[----:B------:R-:W2:Y:S01]  /*08a0*/  LDC.64 R64, c[0x0][0x3d8] ;  /* 0x0000f600ff407b82 */ /* 0x000ea20000000a00 */
[C---:B---3--:R-:W-:Y:S01]  /*08b0*/  @P1 IMAD.WIDE.U32 R8, R3.reuse, 0x10, R44 ;  /* 0x0000001003081825 */ /* 0x048fe200078e002c */
[----:B------:R-:W5:Y:S04]  /*08c0*/  @P1 LDG.E.128 R20, desc[UR8][R6.64] ;  /* 0x0000000806141981 */ /* 0x000f68000c1e1d00 */
[----:B------:R-:W5:Y:S02]  /*08d0*/  @P1 LDG.E.128 R24, desc[UR8][R8.64] ;  /* 0x0000000808181981 */ /* 0x000f64000c1e1d00 */
[----:B------:R-:W3:Y:S01]  /*08e0*/  @P0 LDC.64 R4, c[0x0][0x440] ;  /* 0x00011000ff040b82 */ /* 0x000ee20000000a00 */
[----:B0-----:R-:W-:Y:S01]  /*08f0*/  @P1 IMAD.WIDE.U32 R10, R3, 0x10, R60 ;  /* 0x00000010030a1825 */ /* 0x001fe200078e003c */
[----:B------:R-:W-:-:S03]  /*0900*/  ISETP.GE.U32.AND P3, PT, R137, 0x200, PT ;  /* 0x000002008900780c */ /* 0x000fc60003f66070 */
[----:B------:R-:W-:Y:S01]  /*0910*/  HFMA2 R42, -RZ, RZ, 0, 0 ;  /* 0x00000000ff2a7431 */ /* 0x000fe200000001ff */
[----:B------:R0:W5:Y:S01]  /*0920*/  @P0 LDG.E.128 R12, desc[UR8][R36.64] ;  /* 0x00000008240c0981 */ /* 0x000162000c1e1d00 */
[----:B------:R-:W-:Y:S01]  /*0930*/  @P1 VIADD R3, R3, 0x80 ;  /* 0x0000008003031836 */ /* 0x000fe20000000000 */
[----:B------:R-:W4:Y:S03]  /*0940*/  @P2 LDC.64 R66, c[0x0][0x440] ;  /* 0x00011000ff422b82 */ /* 0x000f260000000a00 */
[C---:B-1----:R-:W-:Y:S01]  /*0950*/  @P2 IMAD.WIDE.U32 R62, R3.reuse, 0x10, R62 ;  /* 0x00000010033e2825 */ /* 0x042fe200078e003e */
[----:B------:R-:W5:Y:S04]  /*0960*/  @P1 LD.E.128 R52, desc[UR8][R10.64] ;  /* 0x000000080a341980 */ /* 0x000f68000c101d00 */
[----:B------:R-:W5:Y:S01]  /*0970*/  @P2 LDG.E.128 R28, desc[UR8][R62.64] ;  /* 0x000000083e1c2981 */ /* 0x000f62000c1e1d00 */
[----:B--2---:R-:W-:Y:S01]  /*0980*/  @P2 IMAD.WIDE.U32 R64, R3, 0x10, R64 ;  /* 0x0000001003402825 */ /* 0x004fe200078e0040 */
[----:B------:R-:W-:-:S02]  /*0990*/  @P1 MOV R43, RZ ;  /* 0x000000ff002b1202 */ /* 0x000fc40000000f00 */
[----:B------:R1:W5:Y:S04]  /*09a0*/  @P0 LDG.E.128 R16, desc[UR8][R40.64] ;  /* 0x0000000828100981 */ /* 0x000368000c1e1d00 */
[----:B------:R2:W5:Y:S01]  /*09b0*/  @P2 LDG.E.128 R32, desc[UR8][R64.64] ;  /* 0x0000000840202981 */ /* 0x000562000c1e1d00 */
[----:B---3--:R-:W-:-:S05]  /*09c0*/  @P0 IMAD.WIDE.U32 R4, R138, 0x10, R4 ;  /* 0x000000108a040825 */ /* 0x008fca00078e0004 */
[----:B------:R2:W5:Y:S01]  /*09d0*/  @P0 LD.E.128 R56, desc[UR8][R4.64] ;  /* 0x0000000804380980 */ /* 0x000562000c101d00 */
[----:B----4-:R-:W-:-:S05]  /*09e0*/  @P2 IMAD.WIDE.U32 R66, R3, 0x10, R66 ;  /* 0x0000001003422825 */ /* 0x010fca00078e0042 */
[----:B------:R2:W5:Y:S01]  /*09f0*/  @P2 LD.E.128 R48, desc[UR8][R66.64] ;  /* 0x0000000842302980 */ /* 0x000562000c101d00 */
[----:B------:R-:W-:Y:S01]  /*0a00*/  IMAD.MOV.U32 R38, RZ, RZ, RZ ;  /* 0x000000ffff267224 */ /* 0x000fe200078e00ff */
[----:B0-----:R-:W-:Y:S02]  /*0a10*/  CS2R R36, SRZ ;  /* 0x0000000000247805 */ /* 0x001fe4000001ff00 */
[----:B-1----:R-:W-:Y:S01]  /*0a20*/  CS2R R40, SRZ ;  /* 0x0000000000287805 */ /* 0x002fe2000001ff00 */
[----:B------:R-:W-:Y:S01]  /*0a30*/  IMAD.MOV.U32 R46, RZ, RZ, RZ ;  /* 0x000000ffff2e7224 */ /* 0x000fe200078e00ff */
[----:B------:R-:W-:Y:S01]  /*0a40*/  CS2R R44, SRZ ;  /* 0x00000000002c7805 */ /* 0x000fe2000001ff00 */
[----:B------:R-:W-:Y:S02]  /*0a50*/  @P0 IMAD.MOV.U32 R47, RZ, RZ, RZ ;  /* 0x000000ffff2f0224 */ /* 0x000fe400078e00ff */
[----:B------:R-:W-:Y:S02]  /*0a60*/  @P2 IMAD.MOV.U32 R39, RZ, RZ, RZ ;  /* 0x000000ffff272224 */ /* 0x000fe400078e00ff */
[----:B------:R-:W-:Y:S01]  /*0a70*/  @P2 VIADD R3, R3, 0x80 ;  /* 0x0000008003032836 */ /* 0x000fe20000000000 */
[----:B--2---:R-:W-:Y:S06]  /*0a80*/  @!P3 BRA `(.L_x_10735) ;  /* 0x00000008001cb947 */ /* 0x004fec0003800000 */
        /* <DEDUP_REMOVED lines=12> */
[----:B------:R-:W-:Y:S01]  /*0b50*/  CS2R R36, SRZ ;  /* 0x0000000000247805 */ /* 0x000fe2000001ff00 */
[----:B------:R-:W-:Y:S01]  /*0b60*/  IMAD.MOV.U32 R42, RZ, RZ, RZ ;  /* 0x000000ffff2a7224 */ /* 0x000fe200078e00ff */
[----:B------:R-:W-:Y:S01]  /*0b70*/  CS2R R40, SRZ ;  /* 0x0000000000287805 */ /* 0x000fe2000001ff00 */
[----:B------:R-:W-:Y:S01]  /*0b80*/  IMAD.MOV.U32 R46, RZ, RZ, RZ ;  /* 0x000000ffff2e7224 */ /* 0x000fe200078e00ff */
[----:B------:R-:W-:Y:S01]  /*0b90*/  CS2R R44, SRZ ;  /* 0x00000000002c7805 */ /* 0x000fe2000001ff00 */
[----:B------:R-:W-:Y:S06]  /*0ba0*/  BRA `(.L_x_10735) ;  /* 0x0000000400d47947 */ /* 0x000fec0003800000 */
.L_x_10733:
        /* <DEDUP_REMOVED lines=62> */
.L_x_10736:
[C---:B------:R-:W-:Y:S01]  /*0f90*/  ISETP.GE.U32.AND P1, PT, R137.reuse, 0x100, PT ;  /* 0x000001008900780c */ /* 0x040fe20003f26070 */
[----:B------:R-:W0:Y:S01]  /*0fa0*/  LDC.64 R4, c[0x0][0x3d0] ;  /* 0x0000f400ff047b82 */ /* 0x000e220000000a00 */
[C---:B------:R-:W-:Y:S02]  /*0fb0*/  ISETP.GE.U32.AND P2, PT, R137.reuse, 0x180, PT ;  /* 0x000001808900780c */ /* 0x040fe40003f46070 */
[C---:B------:R-:W-:Y:S02]  /*0fc0*/  ISETP.GE.U32.AND P3, PT, R137.reuse, 0x200, PT ;  /* 0x000002008900780c */ /* 0x040fe40003f66070 */
[----:B------:R-:W-:Y:S02]  /*0fd0*/  ISETP.GE.U32.AND P0, PT, R137, 0x80, PT ;  /* 0x000000808900780c */ /* 0x000fe40003f06070 */
[----:B------:R-:W-:Y:S01]  /*0fe0*/  MOV R3, R138 ;  /* 0x0000008a00037202 */ /* 0x000fe20000000f00 */
        /* <DEDUP_REMOVED lines=20> */
[----:B-1----:R-:W-:-:S04]  /*1130*/  @P2 IMAD.WIDE.U32 R88, R3, 0x10, R76 ;  /* 0x0000001003582825 */ /* 0x002fc800078e004c */
[----:B------:R-:W-:Y:S01]  /*1140*/  @P2 VIADD R3, R3, 0x80 ;  /* 0x0000008003032836 */ /* 0x000fe20000000000 */
[----:B------:R-:W5:Y:S02]  /*1150*/  @P2 LDG.E.128 R32, desc[UR8][R88.64] ;  /* 0x0000000858202981 */ /* 0x000f64000c1e1d00 */
[----:B------:R-:W1:Y:S01]  /*1160*/  LDC.64 R48, c[0x0][0x3d0] ;  /* 0x0000f400ff307b82 */ /* 0x000e620000000a00 */
[----:B--2---:R-:W-:-:S05]  /*1170*/  @P3 IMAD.WIDE.U32 R10, R3, 0x10, R78 ;  /* 0x00000010030a3825 */ /* 0x004fca00078e004e */
[----:B------:R-:W5:Y:S02]  /*1180*/  @P3 LDG.E.128 R60, desc[UR8][R10.64] ;  /* 0x000000080a3c3981 */ /* 0x000f64000c1e1d00 */
[----:B------:R-:W2:Y:S01]  /*1190*/  @P0 LDC.64 R52, c[0x0][0x438] ;  /* 0x00010e00ff340b82 */ /* 0x000ea20000000a00 */
[----:B---3--:R-:W-:-:S07]  /*11a0*/  @P3 IMAD.WIDE.U32 R56, R3, 0x10, R80 ;  /* 0x0000001003383825 */ /* 0x008fce00078e0050 */
[----:B------:R-:W3:Y:S01]  /*11b0*/  LDC.64 R82, c[0x0][0x3d8] ;  /* 0x0000f600ff527b82 */ /* 0x000ee20000000a00 */
[----:B0-----:R-:W-:-:S04]  /*11c0*/  @P3 IMAD.WIDE.U32 R76, R3, 0x10, R90 ;  /* 0x00000010034c3825 */ /* 0x001fc800078e005a */
[----:B------:R-:W-:Y:S01]  /*11d0*/  HFMA2 R50, -RZ, RZ, 0, 0 ;  /* 0x00000000ff327431 */ /* 0x000fe200000001ff */
[----:B------:R0:W5:Y:S04]  /*11e0*/  @P3 LD.E.128 R68, desc[UR8][R56.64] ;  /* 0x0000000838443980 */ /* 0x000168000c101d00 */
[----:B------:R4:W5:Y:S01]  /*11f0*/  @P3 LDG.E.128 R64, desc[UR8][R76.64] ;  /* 0x000000084c403981 */ /* 0x000962000c1e1d00 */
[----:B-1----:R-:W-:-:S05]  /*1200*/  @P0 IMAD.WIDE.U32 R78, R138, 0x10, R48 ;  /* 0x000000108a4e0825 */ /* 0x002fca00078e0030 */
[----:B------:R4:W5:Y:S01]  /*1210*/  @P0 LDG.E.128 R12, desc[UR8][R78.64] ;  /* 0x000000084e0c0981 */ /* 0x000962000c1e1d00 */
[----:B--2---:R-:W-:-:S05]  /*1220*/  @P0 IMAD.WIDE.U32 R80, R138, 0x10, R52 ;  /* 0x000000108a500825 */ /* 0x004fca00078e0034 */
[----:B------:R4:W5:Y:S01]  /*1230*/  @P0 LD.E.128 R44, desc[UR8][R80.64] ;  /* 0x00000008502c0980 */ /* 0x000962000c101d00 */
[----:B---3--:R-:W-:-:S05]  /*1240*/  @P0 IMAD.WIDE.U32 R82, R138, 0x10, R82 ;  /* 0x000000108a520825 */ /* 0x008fca00078e0052 */
[----:B------:R4:W5:Y:S01]  /*1250*/  @P0 LDG.E.128 R16, desc[UR8][R82.64] ;  /* 0x0000000852100981 */ /* 0x000962000c1e1d00 */
[----:B------:R-:W-:Y:S01]  /*1260*/  CS2R R48, SRZ ;  /* 0x0000000000307805 */ /* 0x000fe2000001ff00 */
[----:B------:R-:W-:Y:S01]  /*1270*/  IMAD.MOV.U32 R54, RZ, RZ, RZ ;  /* 0x000000ffff367224 */ /* 0x000fe200078e00ff */
[----:B------:R-:W-:Y:S01]  /*1280*/  CS2R R52, SRZ ;  /* 0x0000000000347805 */ /* 0x000fe2000001ff00 */
[----:B------:R-:W-:Y:S01]  /*1290*/  IMAD.MOV.U32 R58, RZ, RZ, RZ ;  /* 0x000000ffff3a7224 */ /* 0x000fe200078e00ff */
[----:B0-----:R-:W-:Y:S02]  /*12a0*/  CS2R R56, SRZ ;  /* 0x0000000000387805 */ /* 0x001fe4000001ff00 */
[----:B------:R-:W-:Y:S02]  /*12b0*/  @P0 MOV R59, RZ ;  /* 0x000000ff003b0202 */ /* 0x000fe40000000f00 */
[----:B------:R-:W-:Y:S02]  /*12c0*/  @P3 CS2R R74, SRZ ;  /* 0x00000000004a3805 */ /* 0x000fe4000001ff00 */
[----:B------:R-:W-:Y:S01]  /*12d0*/  @P3 CS2R R72, SRZ ;  /* 0x0000000000483805 */ /* 0x000fe2000001ff00 */
[----:B------:R-:W-:-:S02]  /*12e0*/  @P1 IMAD.MOV.U32 R55, RZ, RZ, RZ ;  /* 0x000000ffff371224 */ /* 0x000fc400078e00ff */
[----:B----4-:R-:W-:-:S07]  /*12f0*/  @P2 IMAD.MOV.U32 R51, RZ, RZ, RZ ;  /* 0x000000ffff332224 */ /* 0x010fce00078e00ff */
.L_x_10735:
[----:B------:R-:W-:Y:S05]  /*1300*/  BSYNC.RECONVERGENT B0 ;  /* 0x0000000000007941 */ /* 0x000fea0003800200 */
.L_x_10732:
[----:B------:R-:W0:Y:S02]  /*1310*/  LDCU UR4, c[0x0][0x384] ;  /* 0x00007080ff0477ac */ /* 0x000e240008000800 */
[----:B0-----:R-:W-:-:S06]  /*1320*/  UISETP.GE.AND UP0, UPT, UR10, UR4, UPT ;  /* 0x000000040a00728c */ /* 0x001fcc000bf06270 */
[----:B------:R-:W-:-:S13]  /*1330*/  PLOP3.LUT P1, PT, PT, PT, UP0, 0x80, 0x8 ;  /* 0x000000000008781c */ /* 0x000fda0003f2f008 */
[----:B------:R-:W-:Y:S05]  /*1340*/  @P1 EXIT ;  /* 0x000000000000194d */ /* 0x000fea0003800000 */
[----:B------:R-:W-:Y:S01]  /*1350*/  IMAD.HI.U32 R3, R136, -0x326172a9, RZ ;  /* 0xcd9e8d5788037827 */ /* 0x000fe200078e00ff */
[----:B------:R-:W0:Y:S03]  /*1360*/  LDCU.U8 UR4, c[0x0][0x410] ;  /* 0x00008200ff0477ac */ /* 0x000e260008000000 */
[----:B------:R-:W-:Y:S01]  /*1370*/  HFMA2 R11, -RZ, RZ, 0, 0 ;  /* 0x00000000ff0b7431 */ /* 0x000fe200000001ff */
        /* <DEDUP_REMOVED lines=23> */
[----:B------:R-:W1:Y:S03]  /*14f0*/  LDCU.64 UR18, c[0x0][0x380] ;  /* 0x00007000ff1277ac */ /* 0x000e660008000a00 */
        /* <DEDUP_REMOVED lines=32> */
[----:B------:R-:W-:Y:S01]  /*1700*/  SHF.L.U32 R9, R9, 0x1, RZ ;  /* 0x0000000109097819 */ /* 0x000fe200000006ff */
[----:B------:R-:W-:Y:S01]  /*1710*/  IMAD.HI.U32 R3, R7, -0x326172a9, RZ ;  /* 0xcd9e8d5707037827 */ /* 0x000fe200078e00ff */
[----:B------:R-:W-:-:S02]  /*1720*/  VIADDMNMX R10, R8, -R0, RZ, !PT ;  /* 0x80000000080a7246 */ /* 0x000fc400078001ff */
[----:B------:R-:W-:Y:S01]  /*1730*/  LOP3.LUT R9, R9, 0xffffff00, RZ, 0xc0, !PT ;  /* 0xffffff0009097812 */ /* 0x000fe200078ec0ff */
[----:B------:R-:W-:Y:S01]  /*1740*/  IMAD R8, R139, -0x20, R8 ;  /* 0xffffffe08b087824 */ /* 0x000fe200078e0208 */
[----:B------:R-:W-:Y:S01]  /*1750*/  VIMNMX R10, PT, PT, R10, 0x20, PT ;  /* 0x000000200a0a7848 */ /* 0x000fe20003fe0100 */
[----:B------:R-:W-:Y:S01]  /*1760*/  IMAD R7, R7, -0x326172a9, RZ ;  /* 0xcd9e8d5707077824 */ /* 0x000fe200078e02ff */
[----:B------:R-:W-:Y:S01]  /*1770*/  LOP3.LUT R2, R5, UR31, R2, 0x96, !PT ;  /* 0x0000001f05027c12 */ /* 0x000fe2000f8e9602 */
[----:B------:R-:W-:Y:S01]  /*1780*/  IMAD R5, R4, -0x2daee0ad, RZ ;  /* 0xd2511f5304057824 */ /* 0x000fe200078e02ff */
[----:B------:R-:W-:Y:S01]  /*1790*/  LOP3.LUT R3, R6, UR33, R3, 0x96, !PT ;  /* 0x0000002106037c12 */ /* 0x000fe2000f8e9603 */
[----:B------:R-:W-:Y:S01]  /*17a0*/  IMAD R10, R10, 0x8, R9 ;  /* 0x000000080a0a7824 */ /* 0x000fe200078e0209 */
[----:B------:R-:W-:Y:S01]  /*17b0*/  VIMNMX R8, PT, PT, RZ, R8, !PT ;  /* 0x00000008ff087248 */ /* 0x000fe20007fe0100 */
[----:B------:R-:W-:-:S03]  /*17c0*/  IMAD.HI.U32 R0, R2, -0x2daee0ad, RZ ;  /* 0xd2511f5302007827 */ /* 0x000fc600078e00ff */
[----:B------:R-:W-:Y:S01]  /*17d0*/  I2FP.F32.U32 R133, R10 ;  /* 0x0000000a00857245 */ /* 0x000fe20000201000 */
[----:B------:R-:W-:Y:S01]  /*17e0*/  IMAD R2, R2, -0x2daee0ad, RZ ;  /* 0xd2511f5302027824 */ /* 0x000fe200078e02ff */
[----:B------:R-:W-:Y:S01]  /*17f0*/  LOP3.LUT R0, R5, UR34, R0, 0x96, !PT ;  /* 0x0000002205007c12 */ /* 0x000fe2000f8e9600 */
[----:B------:R-:W-:Y:S01]  /*1800*/  IMAD.HI.U32 R131, R3, -0x2daee0ad, RZ ;  /* 0xd2511f5303837827 */ /* 0x000fe200078e00ff */
[----:B------:R-:W-:Y:S02]  /*1810*/  VIMNMX R8, PT, PT, R8, 0x20, PT ;  /* 0x0000002008087848 */ /* 0x000fe40003fe0100 */
[----:B------:R-:W0:Y:S01]  /*1820*/  MUFU.RCP R133, R133 ;  /* 0x0000008500857308 */ /* 0x000e220000001000 */
[----:B------:R-:W-:Y:S01]  /*1830*/  IMAD.HI.U32 R130, R0, -0x326172a9, RZ ;  /* 0xcd9e8d5700827827 */ /* 0x000fe200078e00ff */
[----:B------:R-:W-:-:S03]  /*1840*/  LOP3.LUT R131, R2, UR36, R131, 0x96, !PT ;  /* 0x0000002402837c12 */ /* 0x000fc6000f8e9683 */
[----:B------:R-:W-:Y:S01]  /*1850*/  IMAD R132, R8, 0x8, R9 ;  /* 0x0000000808847824 */ /* 0x000fe200078e0209 */
[----:B------:R-:W-:Y:S01]  /*1860*/  LOP3.LUT R130, R7, UR35, R130, 0x96, !PT ;  /* 0x0000002307827c12 */ /* 0x000fe2000f8e9682 */
[----:B------:R-:W-:Y:S02]  /*1870*/  IMAD R9, R3, -0x2daee0ad, RZ ;  /* 0xd2511f5303097824 */ /* 0x000fe400078e02ff */
[----:B-1234-:R-:W-:-:S07]  /*1880*/  IMAD R10, R0, -0x326172a9, RZ ;  /* 0xcd9e8d57000a7824 */ /* 0x01efce00078e02ff */
.L_x_11244:
[----:B------:R-:W-:Y:S01]  /*1890*/  UIMAD UR4, UR10, UR37, URZ ;  /* 0x000000250a0472a4 */ /* 0x000fe2000f8e02ff */
[----:B------:R-:W-:Y:S03]  /*18a0*/  BSSY.RECONVERGENT B0, `(.L_x_10737) ;  /* 0x00007c4000007945 */ /* 0x000fe60003800200 */
[----:B------:R-:W-:-:S04]  /*18b0*/  USHF.R.S32.HI UR5, URZ, 0x1f, UR4 ;  /* 0x0000001fff057899 */ /* 0x000fc80008011404 */
[----:B------:R-:W-:-:S06]  /*18c0*/  ULEA.HI UR5, UR5, UR4, URZ, 0x3 ;  /* 0x0000000405057291 */ /* 0x000fcc000f8f18ff */
[----:B------:R-:W-:-:S05]  /*18d0*/  IMAD.U32 R141, RZ, RZ, UR5 ;  /* 0x00000005ff8d7e24 */ /* 0x000fca000f8e00ff */
[----:B------:R-:W-:-:S05]  /*18e0*/  LEA.HI.SX32 R141, R141, R138, 0x1d ;  /* 0x0000008a8d8d7211 */ /* 0x000fca00078feaff */
[----:B01234-:R-:W-:Y:S01]  /*18f0*/  IMAD.MOV.U32 R120, RZ, RZ, R141 ;  /* 0x000000ffff787224 */ /* 0x01ffe200078e008d */
        /* <DEDUP_REMOVED lines=15> */
[----:B------:R-:W-:-:S04]  /*19f0*/  UISETP.NE.U32.AND UP0, UPT, UR12, URZ, UPT ;  /* 0x000000ff0c00728c */ /* 0x000fc8000bf05070 */
[----:B------:R-:W-:-:S09]  /*1a00*/  UISETP.NE.AND.EX UP0, UPT, UR13, URZ, UPT, UP0 ;  /* 0x000000ff0d00728c */ /* 0x000fd2000bf05300 */
[----:B-1----:R-:W-:Y:S05]  /*1a10*/  BRA.U UP0, `(.L_x_10739) ;  /* 0x0000002900187547 */ /* 0x002fea000b800000 */
        /* <DEDUP_REMOVED lines=16> */
.L_x_10742:
        /* <DEDUP_REMOVED lines=13> */
.L_x_10744:
[----:B------:R-:W-:Y:S05]  /*1bf0*/  BSYNC.RECONVERGENT B2 ;  /* 0x0000000000027941 */ /* 0x000fea0003800200 */
.L_x_10743:
        /* <DEDUP_REMOVED lines=42> */
.L_x_10741:
[----:B------:R-:W-:Y:S05]  /*1ea0*/  BSYNC.RECONVERGENT B1 ;  /* 0x0000000000017941 */ /* 0x000fea0003800200 */
.L_x_10740:
[----:B------:R-:W1:Y:S01]  /*1eb0*/  LDC R9, c[0x0][0x404] ;  /* 0x00010100ff097b82 */ /* 0x000e620000000800 */
[----:B------:R-:W-:Y:S01]  /*1ec0*/  I2FP.F32.U32 R89, R88 ;  /* 0x0000005800597245 */ /* 0x000fe20000201000 */
[----:B------:R-:W-:Y:S01]  /*1ed0*/  IMAD.MOV.U32 R88, RZ, RZ, 0x2f800000 ;  /* 0x2f800000ff587424 */ /* 0x000fe200078e00ff */
[----:B------:R-:W-:Y:S01]  /*1ee0*/  ISETP.NE.AND P2, PT, R91, 0x1, PT ;  /* 0x000000015b00780c */ /* 0x000fe20003f45270 */
[----:B------:R-:W-:Y:S01]  /*1ef0*/  BSSY.RECONVERGENT B1, `(.L_x_10745) ;  /* 0x000004a000017945 */ /* 0x000fe20003800200 */
[----:B------:R-:W-:Y:S01]  /*1f00*/  LOP3.LUT R140, R140, 0xffffffef, RZ, 0xc0, !PT ;  /* 0xffffffef8c8c7812 */ /* 0x000fe200078ec0ff */
[----:B------:R-:W-:Y:S01]  /*1f10*/  FFMA.FTZ R90, R89, R88, 1.1641532182693481445e-10 ;  /* 0x2f000000595a7423 */ /* 0x000fe20000010058 */
[----:B-----5:R-:W-:Y:S02]  /*1f20*/  HADD2.F32 R89, -RZ, R92.H0_H0 ;  /* 0x2000005cff597230 */ /* 0x020fe40000004100 */
[----:B------:R-:W-:Y:S02]  /*1f30*/  IMAD.MOV.U32 R121, RZ, RZ, 0x2 ;  /* 0x00000002ff797424 */ /* 0x000fe400078e00ff */
[----:B-1----:R-:W-:-:S02]  /*1f40*/  FSETP.LE.FTZ.AND P3, PT, R90, R9, PT ;  /* 0x000000095a00720b */ /* 0x002fc40003f73000 */
        /* <DEDUP_REMOVED lines=11> */
.L_x_10747:
        /* <DEDUP_REMOVED lines=13> */
.L_x_10749:
[----:B------:R-:W-:Y:S05]  /*20d0*/  BSYNC.RECONVERGENT B2 ;  /* 0x0000000000027941 */ /* 0x000fea0003800200 */
.L_x_10748:
        /* <DEDUP_REMOVED lines=43> */
.L_x_10746:
[----:B------:R-:W-:Y:S05]  /*2390*/  BSYNC.RECONVERGENT B1 ;  /* 0x0000000000017941 */ /* 0x000fea0003800200 */
.L_x_10745:
[----:B------:R-:W-:Y:S01]  /*23a0*/  I2FP.F32.U32 R91, R90 ;  /* 0x0000005a005b7245 */ /* 0x000fe20000201000 */
[----:B------:R-:W-:Y:S01]  /*23b0*/  BSSY.RECONVERGENT B1, `(.L_x_10750) ;  /* 0x000004b000017945 */ /* 0x000fe20003800200 */
[----:B------:R-:W-:Y:S01]  /*23c0*/  ISETP.NE.AND P2, PT, R121, 0x1, PT ;  /* 0x000000017900780c */ /* 0x000fe20003f45270 */
[----:B------:R-:W-:Y:S01]  /*23d0*/  HADD2.F32 R92, -RZ, R92.H1_H1 ;  /* 0x3000005cff5c7230 */ /* 0x000fe20000004100 */
        /* <DEDUP_REMOVED lines=15> */
.L_x_10752:
        /* <DEDUP_REMOVED lines=13> */
.L_x_10754:
[----:B------:R-:W-:Y:S05]  /*25a0*/  BSYNC.RECONVERGENT B2 ;  /* 0x0000000000027941 */ /* 0x000fea0003800200 */
.L_x_10753:
        /* <DEDUP_REMOVED lines=43> */
.L_x_10751:
[----:B------:R-:W-:Y:S05]  /*2860*/  BSYNC.RECONVERGENT B1 ;  /* 0x0000000000017941 */ /* 0x000fea0003800200 */
.L_x_10750:
[----:B------:R-:W-:Y:S01]  /*2870*/  I2FP.F32.U32 R91, R90 ;  /* 0x0000005a005b7245 */ /* 0x000fe20000201000 */
[----:B------:R-:W-:Y:S01]  /*2880*/  BSSY.RECONVERGENT B1, `(.L_x_10755) ;  /* 0x000004b000017945 */ /* 0x000fe20003800200 */
[----:B------:R-:W-:Y:S01]  /*2890*/  ISETP.NE.AND P2, PT, R122, 0x1, PT ;  /* 0x000000017a00780c */ /* 0x000fe20003f45270 */
[----:B------:R-:W-:Y:S01]  /*28a0*/  HFMA2 R121, -RZ, RZ, 0, 1.1920928955078125e-07 ;  /* 0x00000002ff797431 */ /* 0x000fe200000001ff */
[----:B------:R-:W-:Y:S01]  /*28b0*/  LOP3.LUT R140, R140, 0xfffffffb, RZ, 0xc0, !PT ;  /* 0xfffffffb8c8c7812 */ /* 0x000fe200078ec0ff */
[----:B------:R-:W-:Y:S01]  /*28c0*/  FFMA.FTZ R90, R91, R88, 1.1641532182693481445e-10 ;  /* 0x2f0000005b5a7423 */ /* 0x000fe20000010058 */
[----:B------:R-:W-:-:S04]  /*28d0*/  IMAD.MOV.U32 R91, RZ, RZ, R10 ;  /* 0x000000ffff5b7224 */ /* 0x000fc800078e000a */
[----:B------:R-:W-:Y:S01]  /*28e0*/  FSETP.LE.FTZ.AND P3, PT, R90, R9, PT ;  /* 0x000000095a00720b */ /* 0x000fe20003f73000 */
[----:B------:R-:W-:-:S12]  /*28f0*/  HADD2.F32 R90, -RZ, R93.H0_H0 ;  /* 0x2000005dff5a7230 */ /* 0x000fd80000004100 */
        /* <DEDUP_REMOVED lines=10> */
.L_x_10757:
        /* <DEDUP_REMOVED lines=13> */
.L_x_10759:
[----:B------:R-:W-:Y:S05]  /*2a70*/  BSYNC.RECONVERGENT B2 ;  /* 0x0000000000027941 */ /* 0x000fea0003800200 */
.L_x_10758:
        /* <DEDUP_REMOVED lines=43> */
.L_x_10756:
[----:B------:R-:W-:Y:S05]  /*2d30*/  BSYNC.RECONVERGENT B1 ;  /* 0x0000000000017941 */ /* 0x000fea0003800200 */
.L_x_10755:
[----:B------:R-:W-:Y:S01]  /*2d40*/  I2FP.F32.U32 R91, R91 ;  /* 0x0000005b005b7245 */ /* 0x000fe20000201000 */
[----:B------:R-:W-:Y:S01]  /*2d50*/  BSSY.RECONVERGENT B1, `(.L_x_10760) ;  /* 0x000004b000017945 */ /* 0x000fe20003800200 */
[----:B------:R-:W-:Y:S01]  /*2d60*/  ISETP.NE.AND P2, PT, R121, 0x1, PT ;  /* 0x000000017900780c */ /* 0x000fe20003f45270 */
[----:B------:R-:W-:Y:S01]  /*2d70*/  HADD2.F32 R93, -RZ, R93.H1_H1 ;  /* 0x3000005dff5d7230 */ /* 0x000fe20000004100 */
        /* <DEDUP_REMOVED lines=15> */
.L_x_10762:
        /* <DEDUP_REMOVED lines=13> */
.L_x_10764:
[----:B------:R-:W-:Y:S05]  /*2f40*/  BSYNC.RECONVERGENT B2 ;  /* 0x0000000000027941 */ /* 0x000fea0003800200 */
.L_x_10763:
        /* <DEDUP_REMOVED lines=43> */
.L_x_10761:
[----:B------:R-:W-:Y:S05]  /*3200*/  BSYNC.RECONVERGENT B1 ;  /* 0x0000000000017941 */ /* 0x000fea0003800200 */
.L_x_10760:
[----:B------:R-:W-:Y:S01]  /*3210*/  ISETP.NE.AND P3, PT, R123, 0x1, PT ;  /* 0x000000017b00780c */ /* 0x000fe20003f65270 */
[----:B------:R-:W-:Y:S01]  /*3220*/  BSSY.RECONVERGENT B1, `(.L_x_10765) ;  /* 0x0000049000017945 */ /* 0x000fe20003800200 */
[----:B------:R-:W-:Y:S01]  /*3230*/  I2FP.F32.U32 R91, R91 ;  /* 0x0000005b005b7245 */ /* 0x000fe20000201000 */
[----:B------:R-:W-:Y:S02]  /*3240*/  IMAD.MOV.U32 R124, RZ, RZ, 0x2 ;  /* 0x00000002ff7c7424 */ /* 0x000fe400078e00ff */
[----:B------:R-:W-:Y:S02]  /*3250*/  IMAD.MOV.U32 R121, RZ, RZ, R10 ;  /* 0x000000ffff797224 */ /* 0x000fe400078e000a */
[----:B------:R-:W-:Y:S01]  /*3260*/  FFMA.FTZ R122, R91, R88, 1.1641532182693481445e-10 ;  /* 0x2f0000005b7a7423 */ /* 0x000fe20000010058 */
[----:B------:R-:W-:-:S04]  /*3270*/  HADD2.F32 R91, -RZ, R94.H0_H0 ;  /* 0x2000005eff5b7230 */ /* 0x000fc80000004100 */
        /* <DEDUP_REMOVED lines=10> */
.L_x_10767:
        /* <DEDUP_REMOVED lines=13> */
.L_x_10769:
[----:B------:R-:W-:Y:S05]  /*33f0*/  BSYNC.RECONVERGENT B2 ;  /* 0x0000000000027941 */ /* 0x000fea0003800200 */
.L_x_10768:
        /* <DEDUP_REMOVED lines=43> */
.L_x_10766:
[----:B------:R-:W-:Y:S05]  /*36b0*/  BSYNC.RECONVERGENT B1 ;  /* 0x0000000000017941 */ /* 0x000fea0003800200 */
.L_x_10765:
[----:B------:R-:W-:Y:S01]  /*36c0*/  ISETP.NE.AND P4, PT, R124, 0x1, PT ;  /* 0x000000017c00780c */ /* 0x000fe20003f85270 */
[----:B------:R-:W-:Y:S01]  /*36d0*/  BSSY.RECONVERGENT B1, `(.L_x_10770) ;  /* 0x0000049000017945 */ /* 0x000fe20003800200 */
[----:B------:R-:W-:Y:S01]  /*36e0*/  I2FP.F32.U32 R121, R121 ;  /* 0x0000007900797245 */ /* 0x000fe20000201000 */
[----:B------:R-:W-:Y:S02]  /*36f0*/  HFMA2 R125, -RZ, RZ, 0, 1.1920928955078125e-07 ;  /* 0x00000002ff7d7431 */ /* 0x000fe400000001ff */
[----:B------:R-:W-:Y:S02]  /*3700*/  HADD2.F32 R94, -RZ, R94.H1_H1 ;  /* 0x3000005eff5e7230 */ /* 0x000fe40000004100 */
        /* <DEDUP_REMOVED lines=12> */
.L_x_10772:
        /* <DEDUP_REMOVED lines=13> */
.L_x_10774:
[----:B------:R-:W-:Y:S05]  /*38a0*/  BSYNC.RECONVERGENT B2 ;  /* 0x0000000000027941 */ /* 0x000fea0003800200 */
.L_x_10773:
        /* <DEDUP_REMOVED lines=43> */
.L_x_10771:
[----:B------:R-:W-:Y:S05]  /*3b60*/  BSYNC.RECONVERGENT B1 ;  /* 0x0000000000017941 */ /* 0x000fea0003800200 */
.L_x_10770:
[----:B------:R-:W-:Y:S01]  /*3b70*/  ISETP.NE.AND P5, PT, R125, 0x1, PT ;  /* 0x000000017d00780c */ /* 0x000fe20003fa5270 */
[----:B------:R-:W-:Y:S01]  /*3b80*/  BSSY.RECONVERGENT B1, `(.L_x_10775) ;  /* 0x0000049000017945 */ /* 0x000fe20003800200 */
[----:B------:R-:W-:Y:S01]  /*3b90*/  I2FP.F32.U32 R121, R121 ;  /* 0x0000007900797245 */ /* 0x000fe20000201000 */
[----:B------:R-:W-:Y:S01]  /*3ba0*/  IMAD.MOV.U32 R128, RZ, RZ, 0x2 ;  /* 0x00000002ff807424 */ /* 0x000fe200078e00ff */
[----:B------:R-:W-:-:S03]  /*3bb0*/  MOV R123, R10 ;  /* 0x0000000a007b7202 */ /* 0x000fc60000000f00 */
[----:B------:R-:W-:Y:S01]  /*3bc0*/  FFMA.FTZ R122, R121, R88, 1.1641532182693481445e-10 ;  /* 0x2f000000797a7423 */ /* 0x000fe20000010058 */
[----:B------:R-:W-:-:S04]  /*3bd0*/  HADD2.F32 R121, -RZ, R95.H0_H0 ;  /* 0x2000005fff797230 */ /* 0x000fc80000004100 */
        /* <DEDUP_REMOVED lines=10> */
.L_x_10777:
        /* <DEDUP_REMOVED lines=13> */
.L_x_10779:
[----:B------:R-:W-:Y:S05]  /*3d50*/  BSYNC.RECONVERGENT B2 ;  /* 0x0000000000027941 */ /* 0x000fea0003800200 */
.L_x_10778:
        /* <DEDUP_REMOVED lines=43> */
.L_x_10776:
[----:B------:R-:W-:Y:S05]  /*4010*/  BSYNC.RECONVERGENT B1 ;  /* 0x0000000000017941 */ /* 0x000fea0003800200 */
.L_x_10775:
[----:B------:R-:W-:Y:S01]  /*4020*/  I2FP.F32.U32 R123, R123 ;  /* 0x0000007b007b7245 */ /* 0x000fe20000201000 */
[----:B------:R-:W-:Y:S01]  /*4030*/  FMUL.FTZ R89, R89, UR11 ;  /* 0x0000000b59597c20 */ /* 0x000fe20008410000 */
[----:B------:R-:W-:Y:S01]  /*4040*/  P2R R125, PR, RZ, 0x2 ;  /* 0x00000002ff7d7803 */ /* 0x000fe20000000000 */
[----:B------:R-:W-:Y:S01]  /*4050*/  HADD2.F32 R124, -RZ, R95.H1_H1 ;  /* 0x3000005fff7c7230 */ /* 0x000fe20000004100 */
[----:B------:R-:W-:Y:S01]  /*4060*/  LOP3.LUT P1, RZ, R140, 0x10, RZ, 0xc0, !PT ;  /* 0x000000108cff7812 */ /* 0x000fe2000782c0ff */
[----:B------:R-:W-:Y:S01]  /*4070*/  FFMA.FTZ R122, R123, R88, 1.1641532182693481445e-10 ;  /* 0x2f0000007b7a7423 */ /* 0x000fe20000010058 */
[----:B------:R-:W-:Y:S01]  /*4080*/  FMUL.FTZ R88, R94, UR11 ;  /* 0x0000000b5e587c20 */ /* 0x000fe20008410000 */
[----:B------:R-:W-:Y:S01]  /*4090*/  P2R R126, PR, RZ, 0x1 ;  /* 0x00000001ff7e7803 */ /* 0x000fe20000000000 */
[----:B------:R-:W-:Y:S01]  /*40a0*/  FMUL.FTZ R92, R92, UR11 ;  /* 0x0000000b5c5c7c20 */ /* 0x000fe20008410000 */
[----:B------:R-:W-:Y:S01]  /*40b0*/  LOP3.LUT P0, RZ, R140, 0x8, RZ, 0xc0, !PT ;  /* 0x000000088cff7812 */ /* 0x000fe2000780c0ff */
[----:B------:R-:W-:Y:S01]  /*40c0*/  FMUL.FTZ R91, R91, UR11 ;  /* 0x0000000b5b5b7c20 */ /* 0x000fe20008410000 */
[----:B------:R-:W-:Y:S01]  /*40d0*/  FMUL.FTZ R95, R93, UR11 ;  /* 0x0000000b5d5f7c20 */ /* 0x000fe20008410000 */
[----:B------:R-:W-:Y:S01]  /*40e0*/  FSEL R93, R88, RZ, P3 ;  /* 0x000000ff585d7208 */ /* 0x000fe20001800000 */
        /* <DEDUP_REMOVED lines=9> */
[----:B------:R-:W-:Y:S02]  /*4180*/  LOP3.LUT P6, RZ, R140, 0x4, RZ, 0xc0, !PT ;  /* 0x000000048cff7812 */ /* 0x000fe400078cc0ff */
[----:B------:R-:W-:Y:S02]  /*4190*/  FSETP.GTU.FTZ.AND P5, PT, R122, R9, PT ;  /* 0x000000097a00720b */ /* 0x000fe40003fbc000 */
        /* <DEDUP_REMOVED lines=14> */
.L_x_10739:
        /* <DEDUP_REMOVED lines=16> */
.L_x_10783:
        /* <DEDUP_REMOVED lines=13> */
.L_x_10785:
[----:B------:R-:W-:Y:S05]  /*4450*/  BSYNC.RECONVERGENT B2 ;  /* 0x0000000000027941 */ /* 0x000fea0003800200 */
.L_x_10784:
        /* <DEDUP_REMOVED lines=42> */
.L_x_10782:
[----:B------:R-:W-:Y:S05]  /*4700*/  BSYNC.RECONVERGENT B1 ;  /* 0x0000000000017941 */ /* 0x000fea0003800200 */
.L_x_10781:
[----:B------:R-:W1:Y:S01]  /*4710*/  LDC R0, c[0x0][0x404] ;  /* 0x00010100ff007b82 */ /* 0x000e620000000800 */
[----:B------:R-:W-:Y:S01]  /*4720*/  I2FP.F32.U32 R2, R2 ;  /* 0x0000000200027245 */ /* 0x000fe20000201000 */
[----:B------:R-:W-:Y:S01]  /*4730*/  IMAD.MOV.U32 R121, RZ, RZ, 0x2f800000 ;  /* 0x2f800000ff797424 */ /* 0x000fe200078e00ff */
[----:B------:R-:W-:Y:S01]  /*4740*/  ISETP.NE.AND P2, PT, R4, 0x1, PT ;  /* 0x000000010400780c */ /* 0x000fe20003f45270 */
[----:B------:R-:W-:Y:S01]  /*4750*/  BSSY.RECONVERGENT B1, `(.L_x_10786) ;  /* 0x000004c000017945 */ /* 0x000fe20003800200 */
[----:B------:R-:W-:Y:S01]  /*4760*/  LOP3.LUT R140, R140, 0xffffffef, RZ, 0xc0, !PT ;  /* 0xffffffef8c8c7812 */ /* 0x000fe200078ec0ff */
[----:B------:R-:W-:Y:S01]  /*4770*/  FFMA.FTZ R3, R2, R121, 1.1641532182693481445e-10 ;  /* 0x2f00000002037423 */ /* 0x000fe20000010079 */
[----:B-----5:R-:W-:Y:S01]  /*4780*/  HADD2.F32 R2, -RZ, R92.H0_H0 ;  /* 0x2000005cff027230 */ /* 0x020fe20000004100 */
[----:B------:R-:W2:Y:S01]  /*4790*/  LDC R9, c[0x0][0x408] ;  /* 0x00010200ff097b82 */ /* 0x000ea20000000800 */
[----:B------:R-:W-:Y:S02]  /*47a0*/  HFMA2 R5, -RZ, RZ, 0, 1.1920928955078125e-07 ;  /* 0x00000002ff057431 */ /* 0x000fe400000001ff */
[----:B-1----:R-:W-:Y:S01]  /*47b0*/  FSETP.LE.FTZ.AND P4, PT, R3, R0, PT ;  /* 0x000000000300720b */ /* 0x002fe20003f93000 */
[----:B------:R-:W-:-:S02]  /*47c0*/  IMAD.MOV.U32 R3, RZ, RZ, R10 ;  /* 0x000000ffff037224 */ /* 0x000fc400078e000a */
        /* <DEDUP_REMOVED lines=11> */
.L_x_10788:
        /* <DEDUP_REMOVED lines=13> */
.L_x_10790:
[----:B------:R-:W-:Y:S05]  /*4950*/  BSYNC.RECONVERGENT B2 ;  /* 0x0000000000027941 */ /* 0x000fea0003800200 */
.L_x_10789:
        /* <DEDUP_REMOVED lines=43> */
.L_x_10787:
[----:B------:R-:W-:Y:S05]  /*4c10*/  BSYNC.RECONVERGENT B1 ;  /* 0x0000000000017941 */ /* 0x000fea0003800200 */
.L_x_10786:
[----:B------:R-:W-:Y:S01]  /*4c20*/  I2FP.F32.U32 R4, R3 ;  /* 0x0000000300047245 */ /* 0x000fe20000201000 */
[----:B------:R-:W-:Y:S01]  /*4c30*/  HADD2.F32 R6, -RZ, R76.H0_H0 ;  /* 0x2000004cff067230 */ /* 0x000fe20000004100 */
[----:B------:R-:W-:Y:S01]  /*4c40*/  ISETP.NE.AND P3, PT, R5, 0x1, PT ;  /* 0x000000010500780c */ /* 0x000fe20003f65270 */
[----:B------:R-:W-:Y:S02]  /*4c50*/  BSSY.RECONVERGENT B1, `(.L_x_10791) ;  /* 0x000004d000017945 */ /* 0x000fe40003800200 */
[----:B------:R-:W-:Y:S01]  /*4c60*/  FFMA.FTZ R3, R4, R121, 1.1641532182693481445e-10 ;  /* 0x2f00000004037423 */ /* 0x000fe20000010079 */
[----:B------:R-:W-:Y:S01]  /*4c70*/  FMUL.FTZ R6, R6, R9 ;  /* 0x0000000906067220 */ /* 0x000fe20000410000 */
[----:B------:R-:W-:-:S03]  /*4c80*/  IMAD.MOV.U32 R4, RZ, RZ, 0x2 ;  /* 0x00000002ff047424 */ /* 0x000fc600078e00ff */
[----:B------:R-:W-:Y:S02]  /*4c90*/  FSETP.GTU.FTZ.AND P2, PT, R3, R0, PT ;  /* 0x000000000300720b */ /* 0x000fe40003f5c000 */
        /* <DEDUP_REMOVED lines=15> */
.L_x_10793:
        /* <DEDUP_REMOVED lines=13> */
.L_x_10795:
[----:B------:R-:W-:Y:S05]  /*4e60*/  BSYNC.RECONVERGENT B2 ;  /* 0x0000000000027941 */ /* 0x000fea0003800200 */
.L_x_10794:
        /* <DEDUP_REMOVED lines=43> */
.L_x_10792:
[----:B------:R-:W-:Y:S05]  /*5120*/  BSYNC.RECONVERGENT B1 ;  /* 0x0000000000017941 */ /* 0x000fea0003800200 */
.L_x_10791:
[----:B------:R-:W-:Y:S01]  /*5130*/  I2FP.F32.U32 R2, R2 ;  /* 0x0000000200027245 */ /* 0x000fe20000201000 */
[----:B------:R-:W-:Y:S01]  /*5140*/  BSSY.RECONVERGENT B1, `(.L_x_10796) ;  /* 0x000004c000017945 */ /* 0x000fe20003800200 */
[----:B------:R-:W-:Y:S01]  /*5150*/  ISETP.NE.AND P2, PT, R4, 0x1, PT ;  /* 0x000000010400780c */ /* 0x000fe20003f45270 */
[----:B------:R-:W-:Y:S01]  /*5160*/  IMAD.MOV.U32 R5, RZ, RZ, 0x2 ;  /* 0x00000002ff057424 */ /* 0x000fe200078e00ff */
[----:B------:R-:W-:Y:S01]  /*5170*/  LOP3.LUT R140, R140, 0xfffffff7, RZ, 0xc0, !PT ;  /* 0xfffffff78c8c7812 */ /* 0x000fe200078ec0ff */
[----:B------:R-:W-:Y:S01]  /*5180*/  FFMA.FTZ R3, R2, R121, 1.1641532182693481445e-10 ;  /* 0x2f00000002037423 */ /* 0x000fe20000010079 */
[----:B------:R-:W-:-:S04]  /*5190*/  HADD2.F32 R2, -RZ, R92.H1_H1 ;  /* 0x3000005cff027230 */ /* 0x000fc80000004100 */
        /* <DEDUP_REMOVED lines=13> */
.L_x_10798:
        /* <DEDUP_REMOVED lines=13> */
.L_x_10800:
[----:B------:R-:W-:Y:S05]  /*5340*/  BSYNC.RECONVERGENT B2 ;  /* 0x0000000000027941 */ /* 0x000fea0003800200 */
.L_x_10799:
        /* <DEDUP_REMOVED lines=43> */
.L_x_10797:
[----:B------:R-:W-:Y:S05]  /*5600*/  BSYNC.RECONVERGENT B1 ;  /* 0x0000000000017941 */ /* 0x000fea0003800200 */
.L_x_10796:
[----:B------:R-:W-:Y:S01]  /*5610*/  I2FP.F32.U32 R4, R3 ;  /* 0x0000000300047245 */ /* 0x000fe20000201000 */
[----:B------:R-:W-:Y:S01]  /*5620*/  HADD2.F32 R6, -RZ, R76.H1_H1 ;  /* 0x3000004cff067230 */ /* 0x000fe20000004100 */
[----:B------:R-:W-:Y:S01]  /*5630*/  ISETP.NE.AND P3, PT, R5, 0x1, PT ;  /* 0x000000010500780c */ /* 0x000fe20003f65270 */
[----:B------:R-:W-:Y:S01]  /*5640*/  BSSY.RECONVERGENT B1, `(.L_x_10801) ;  /* 0x000004d000017945 */ /* 0x000fe20003800200 */
[----:B------:R-:W-:Y:S01]  /*5650*/  FSEL R89, R2, RZ, P4 ;  /* 0x000000ff02597208 */ /* 0x000fe20002000000 */
[----:B------:R-:W-:Y:S01]  /*5660*/  FFMA.FTZ R3, R4, R121, 1.1641532182693481445e-10 ;  /* 0x2f00000004037423 */ /* 0x000fe20000010079 */
[----:B------:R-:W-:Y:S01]  /*5670*/  FMUL.FTZ R6, R6, R9 ;  /* 0x0000000906067220 */ /* 0x000fe20000410000 */
[----:B------:R-:W-:Y:S02]  /*5680*/  HFMA2 R4, -RZ, RZ, 0, 1.1920928955078125e-07 ;  /* 0x00000002ff047431 */ /* 0x000fe400000001ff */
        /* <DEDUP_REMOVED lines=15> */
.L_x_10803:
        /* <DEDUP_REMOVED lines=13> */
.L_x_10805:
[----:B------:R-:W-:Y:S05]  /*5850*/  BSYNC.RECONVERGENT B2 ;  /* 0x0000000000027941 */ /* 0x000fea0003800200 */
.L_x_10804:
        /* <DEDUP_REMOVED lines=43> */
.L_x_10802:
[----:B------:R-:W-:Y:S05]  /*5b10*/  BSYNC.RECONVERGENT B1 ;  /* 0x0000000000017941 */ /* 0x000fea0003800200 */
.L_x_10801:
[----:B------:R-:W-:Y:S01]  /*5b20*/  I2FP.F32.U32 R2, R2 ;  /* 0x0000000200027245 */ /* 0x000fe20000201000 */
[----:B------:R-:W-:Y:S01]  /*5b30*/  BSSY.RECONVERGENT B1, `(.L_x_10806) ;  /* 0x000004c000017945 */ /* 0x000fe20003800200 */
[----:B------:R-:W-:Y:S01]  /*5b40*/  ISETP.NE.AND P2, PT, R4, 0x1, PT ;  /* 0x000000010400780c */ /* 0x000fe20003f45270 */
[----:B------:R-:W-:Y:S01]  /*5b50*/  IMAD.MOV.U32 R5, RZ, RZ, 0x2 ;  /* 0x00000002ff057424 */ /* 0x000fe200078e00ff */
[----:B------:R-:W-:Y:S01]  /*5b60*/  LOP3.LUT R140, R140, 0xfffffffb, RZ, 0xc0, !PT ;  /* 0xfffffffb8c8c7812 */ /* 0x000fe200078ec0ff */
[----:B------:R-:W-:Y:S01]  /*5b70*/  FFMA.FTZ R3, R2, R121, 1.1641532182693481445e-10 ;  /* 0x2f00000002037423 */ /* 0x000fe20000010079 */
[----:B------:R-:W-:-:S04]  /*5b80*/  HADD2.F32 R2, -RZ, R93.H0_H0 ;  /* 0x2000005dff027230 */ /* 0x000fc80000004100 */
[----:B------:R-:W-:Y:S01]  /*5b90*/  FSETP.LE.FTZ.AND P4, PT, R3, R0, PT ;  /* 0x000000000300720b */ /* 0x000fe20003f93000 */
[----:B------:R-:W-:Y:S01]  /*5ba0*/  FMUL.FTZ R2, R9, R2 ;  /* 0x0000000209027220 */ /* 0x000fe20000410000 */
        /* <DEDUP_REMOVED lines=11> */
.L_x_10808:
        /* <DEDUP_REMOVED lines=13> */
.L_x_10810:
[----:B------:R-:W-:Y:S05]  /*5d30*/  BSYNC.RECONVERGENT B2 ;  /* 0x0000000000027941 */ /* 0x000fea0003800200 */
.L_x_10809:
        /* <DEDUP_REMOVED lines=43> */
.L_x_10807:
[----:B------:R-:W-:Y:S05]  /*5ff0*/  BSYNC.RECONVERGENT B1 ;  /* 0x0000000000017941 */ /* 0x000fea0003800200 */
.L_x_10806:
        /* <DEDUP_REMOVED lines=23> */
.L_x_10813:
        /* <DEDUP_REMOVED lines=13> */
.L_x_10815:
[----:B------:R-:W-:Y:S05]  /*6240*/  BSYNC.RECONVERGENT B2 ;  /* 0x0000000000027941 */ /* 0x000fea0003800200 */
.L_x_10814:
        /* <DEDUP_REMOVED lines=43> */
.L_x_10812:
[----:B------:R-:W-:Y:S05]  /*6500*/  BSYNC.RECONVERGENT B1 ;  /* 0x0000000000017941 */ /* 0x000fea0003800200 */
.L_x_10811:
[----:B------:R-:W-:Y:S01]  /*6510*/  I2FP.F32.U32 R2, R2 ;  /* 0x0000000200027245 */ /* 0x000fe20000201000 */
[----:B------:R-:W-:Y:S01]  /*6520*/  BSSY.RECONVERGENT B1, `(.L_x_10816) ;  /* 0x000004c000017945 */ /* 0x000fe20003800200 */
[----:B------:R-:W-:Y:S02]  /*6530*/  ISETP.NE.AND P2, PT, R4, 0x1, PT ;  /* 0x000000010400780c */ /* 0x000fe40003f45270 */
[----:B------:R-:W-:Y:S01]  /*6540*/  LOP3.LUT R140, R140, 0xfffffffd, RZ, 0xc0, !PT ;  /* 0xfffffffd8c8c7812 */ /* 0x000fe200078ec0ff */
[----:B------:R-:W-:Y:S01]  /*6550*/  FFMA.FTZ R3, R2, R121, 1.1641532182693481445e-10 ;  /* 0x2f00000002037423 */ /* 0x000fe20000010079 */
[----:B------:R-:W-:Y:S02]  /*6560*/  HADD2.F32 R2, -RZ, R93.H1_H1 ;  /* 0x3000005dff027230 */ /* 0x000fe40000004100 */
[----:B------:R-:W-:Y:S02]  /*6570*/  HFMA2 R93, -RZ, RZ, 0, 1.1920928955078125e-07 ;  /* 0x00000002ff5d7431 */ /* 0x000fe400000001ff */
        /* <DEDUP_REMOVED lines=13> */
.L_x_10818:
        /* <DEDUP_REMOVED lines=13> */
.L_x_10820:
[----:B------:R-:W-:Y:S05]  /*6720*/  BSYNC.RECONVERGENT B2 ;  /* 0x0000000000027941 */ /* 0x000fea0003800200 */
.L_x_10819:
        /* <DEDUP_REMOVED lines=43> */
.L_x_10817:
[----:B------:R-:W-:Y:S05]  /*69e0*/  BSYNC.RECONVERGENT B1 ;  /* 0x0000000000017941 */ /* 0x000fea0003800200 */
.L_x_10816:
[----:B------:R-:W-:Y:S01]  /*69f0*/  I2FP.F32.U32 R4, R3 ;  /* 0x0000000300047245 */ /* 0x000fe20000201000 */
[----:B------:R-:W-:Y:S01]  /*6a00*/  HADD2.F32 R92, -RZ, R77.H1_H1 ;  /* 0x3000004dff5c7230 */ /* 0x000fe20000004100 */
[----:B------:R-:W-:Y:S01]  /*6a10*/  FSEL R91, R2, RZ, P4 ;  /* 0x000000ff025b7208 */ /* 0x000fe20002000000 */
[----:B------:R-:W-:Y:S01]  /*6a20*/  BSSY.RECONVERGENT B1, `(.L_x_10821) ;  /* 0x000004d000017945 */ /* 0x000fe20003800200 */
        /* <DEDUP_REMOVED lines=19> */
.L_x_10823:
        /* <DEDUP_REMOVED lines=13> */
.L_x_10825:
[----:B------:R-:W-:Y:S05]  /*6c30*/  BSYNC.RECONVERGENT B2 ;  /* 0x0000000000027941 */ /* 0x000fea0003800200 */
.L_x_10824:
        /* <DEDUP_REMOVED lines=43> */
.L_x_10822:
[----:B------:R-:W-:Y:S05]  /*6ef0*/  BSYNC.RECONVERGENT B1 ;  /* 0x0000000000017941 */ /* 0x000fea0003800200 */
.L_x_10821:
[----:B------:R-:W-:Y:S01]  /*6f00*/  ISETP.NE.AND P3, PT, R4, 0x1, PT ;  /* 0x000000010400780c */ /* 0x000fe20003f65270 */
[----:B------:R-:W-:Y:S01]  /*6f10*/  BSSY.RECONVERGENT B1, `(.L_x_10826) ;  /* 0x000004a000017945 */ /* 0x000fe20003800200 */
[----:B------:R-:W-:Y:S01]  /*6f20*/  I2FP.F32.U32 R2, R2 ;  /* 0x0000000200027245 */ /* 0x000fe20000201000 */
[----:B------:R-:W-:-:S04]  /*6f30*/  IMAD.MOV.U32 R93, RZ, RZ, 0x2 ;  /* 0x00000002ff5d7424 */ /* 0x000fc800078e00ff */
[----:B------:R-:W-:Y:S01]  /*6f40*/  FFMA.FTZ R3, R2, R121, 1.1641532182693481445e-10 ;  /* 0x2f00000002037423 */ /* 0x000fe20000010079 */
[----:B------:R-:W-:-:S04]  /*6f50*/  HADD2.F32 R2, -RZ, R94.H0_H0 ;  /* 0x2000005eff027230 */ /* 0x000fc80000004100 */
[----:B------:R-:W-:Y:S01]  /*6f60*/  FSETP.LE.FTZ.AND P2, PT, R3, R0, PT ;  /* 0x000000000300720b */ /* 0x000fe20003f53000 */
[----:B------:R-:W-:Y:S02]  /*6f70*/  IMAD.MOV.U32 R3, RZ, RZ, R10 ;  /* 0x000000ffff037224 */ /* 0x000fe400078e000a */
[----:B------:R-:W-:Y:S01]  /*6f80*/  FMUL.FTZ R2, R9, R2 ;  /* 0x0000000209027220 */ /* 0x000fe20000410000 */
        /* <DEDUP_REMOVED lines=9> */
.L_x_10828:
        /* <DEDUP_REMOVED lines=13> */
.L_x_10830:
[----:B------:R-:W-:Y:S05]  /*70f0*/  BSYNC.RECONVERGENT B2 ;  /* 0x0000000000027941 */ /* 0x000fea0003800200 */
.L_x_10829:
        /* <DEDUP_REMOVED lines=43> */
.L_x_10827:
[----:B------:R-:W-:Y:S05]  /*73b0*/  BSYNC.RECONVERGENT B1 ;  /* 0x0000000000017941 */ /* 0x000fea0003800200 */
.L_x_10826:
[----:B------:R-:W-:Y:S01]  /*73c0*/  I2FP.F32.U32 R4, R3 ;  /* 0x0000000300047245 */ /* 0x000fe20000201000 */
[----:B------:R-:W-:Y:S01]  /*73d0*/  HADD2.F32 R92, -RZ, R78.H0_H0 ;  /* 0x2000004eff5c7230 */ /* 0x000fe20000004100 */
        /* <DEDUP_REMOVED lines=21> */
.L_x_10833:
        /* <DEDUP_REMOVED lines=13> */
.L_x_10835:
[----:B------:R-:W-:Y:S05]  /*7600*/  BSYNC.RECONVERGENT B2 ;  /* 0x0000000000027941 */ /* 0x000fea0003800200 */
.L_x_10834:
        /* <DEDUP_REMOVED lines=43> */
.L_x_10832:
[----:B------:R-:W-:Y:S05]  /*78c0*/  BSYNC.RECONVERGENT B1 ;  /* 0x0000000000017941 */ /* 0x000fea0003800200 */
.L_x_10831:
[----:B------:R-:W-:Y:S01]  /*78d0*/  ISETP.NE.AND P4, PT, R122, 0x1, PT ;  /* 0x000000017a00780c */ /* 0x000fe20003f85270 */
[----:B------:R-:W-:Y:S01]  /*78e0*/  HADD2.F32 R94, -RZ, R94.H1_H1 ;  /* 0x3000005eff5e7230 */ /* 0x000fe20000004100 */
        /* <DEDUP_REMOVED lines=16> */
.L_x_10838:
        /* <DEDUP_REMOVED lines=13> */
.L_x_10840:
[----:B------:R-:W-:Y:S05]  /*7ac0*/  BSYNC.RECONVERGENT B2 ;  /* 0x0000000000027941 */ /* 0x000fea0003800200 */
.L_x_10839:
        /* <DEDUP_REMOVED lines=43> */
.L_x_10837:
[----:B------:R-:W-:Y:S05]  /*7d80*/  BSYNC.RECONVERGENT B1 ;  /* 0x0000000000017941 */ /* 0x000fea0003800200 */
.L_x_10836:
[----:B------:R-:W-:Y:S01]  /*7d90*/  I2FP.F32.U32 R2, R2 ;  /* 0x0000000200027245 */ /* 0x000fe20000201000 */
[----:B------:R-:W-:Y:S01]  /*7da0*/  HADD2.F32 R94, -RZ, R78.H1_H1 ;  /* 0x3000004eff5e7230 */ /* 0x000fe20000004100 */
[----:B------:R-:W-:Y:S01]  /*7db0*/  FSEL R93, R93, RZ, P3 ;  /* 0x000000ff5d5d7208 */ /* 0x000fe20001800000 */
        /* <DEDUP_REMOVED lines=20> */
.L_x_10843:
        /* <DEDUP_REMOVED lines=13> */
.L_x_10845:
[----:B------:R-:W-:Y:S05]  /*7fd0*/  BSYNC.RECONVERGENT B2 ;  /* 0x0000000000027941 */ /* 0x000fea0003800200 */
.L_x_10844:
        /* <DEDUP_REMOVED lines=43> */
.L_x_10842:
[----:B------:R-:W-:Y:S05]  /*8290*/  BSYNC.RECONVERGENT B1 ;  /* 0x0000000000017941 */ /* 0x000fea0003800200 */
.L_x_10841:
[----:B------:R-:W-:Y:S01]  /*82a0*/  ISETP.NE.AND P5, PT, R124, 0x1, PT ;  /* 0x000000017c00780c */ /* 0x000fe20003fa5270 */
[----:B------:R-:W-:Y:S01]  /*82b0*/  HADD2.F32 R122, -RZ, R95.H0_H0 ;  /* 0x2000005fff7a7230 */ /* 0x000fe20000004100 */
        /* <DEDUP_REMOVED lines=16> */
.L_x_10848:
        /* <DEDUP_REMOVED lines=13> */
.L_x_10850:
[----:B------:R-:W-:Y:S05]  /*8490*/  BSYNC.RECONVERGENT B2 ;  /* 0x0000000000027941 */ /* 0x000fea0003800200 */
.L_x_10849:
        /* <DEDUP_REMOVED lines=43> */
.L_x_10847:
[----:B------:R-:W-:Y:S05]  /*8750*/  BSYNC.RECONVERGENT B1 ;  /* 0x0000000000017941 */ /* 0x000fea0003800200 */
.L_x_10846:
[----:B------:R-:W-:Y:S01]  /*8760*/  I2FP.F32.U32 R94, R94 ;  /* 0x0000005e005e7245 */ /* 0x000fe20000201000 */
[----:B------:R-:W-:Y:S01]  /*8770*/  HADD2.F32 R122, -RZ, R79.H0_H0 ;  /* 0x2000004fff7a7230 */ /* 0x000fe20000004100 */
        /* <DEDUP_REMOVED lines=10> */
[----:B------:R-:W-:-:S02]  /*8820*/  MOV R123, R10 ;  /* 0x0000000a007b7202 */ /* 0x000fc40000000f00 */
[----:B------:R-:W-:Y:S01]  /*8830*/  PRMT R2, R122, 0x7610, R2 ;  /* 0x000076107a027816 */ /* 0x000fe20000000002 */
        /* <DEDUP_REMOVED lines=10> */
.L_x_10853:
        /* <DEDUP_REMOVED lines=13> */
.L_x_10855:
[----:B------:R-:W-:Y:S05]  /*89b0*/  BSYNC.RECONVERGENT B2 ;  /* 0x0000000000027941 */ /* 0x000fea0003800200 */
.L_x_10854:
        /* <DEDUP_REMOVED lines=38> */
[----:B------:R-:W-:-:S03]  /*8c20*/  MOV R10, R126 ;  /* 0x0000007e000a7202 */ /* 0x000fc60000000f00 */
[----:B------:R-:W-:Y:S01]  /*8c30*/  HFMA2 R126, -RZ, RZ, 0, 0 ;  /* 0x00000000ff7e7431 */ /* 0x000fe200000001ff */
[----:B------:R-:W-:Y:S01]  /*8c40*/  LOP3.LUT R130, R130, UR35, R127, 0x96, !PT ;  /* 0x0000002382827c12 */ /* 0x000fe2000f8e967f */
[----:B------:R-:W-:Y:S01]  /*8c50*/  IMAD.MOV.U32 R120, RZ, RZ, R124 ;  /* 0x000000ffff787224 */ /* 0x000fe200078e007c */
[----:B------:R-:W-:-:S07]  /*8c60*/  LOP3.LUT R131, R122, UR36, R125, 0x96, !PT ;  /* 0x000000247a837c12 */ /* 0x000fce000f8e967d */
.L_x_10852:
[----:B------:R-:W-:Y:S05]  /*8c70*/  BSYNC.RECONVERGENT B1 ;  /* 0x0000000000017941 */ /* 0x000fea0003800200 */
.L_x_10851:
[----:B------:R-:W-:Y:S01]  /*8c80*/  ISETP.NE.AND P6, PT, R126, 0x1, PT ;  /* 0x000000017e00780c */ /* 0x000fe20003fc5270 */
[----:B------:R-:W-:Y:S01]  /*8c90*/  HADD2.F32 R124, -RZ, R95.H1_H1 ;  /* 0x3000005fff7c7230 */ /* 0x000fe20000004100 */
[----:B------:R-:W-:Y:S01]  /*8ca0*/  I2FP.F32.U32 R122, R123 ;  /* 0x0000007b007a7245 */ /* 0x000fe20000201000 */
[----:B------:R-:W-:Y:S01]  /*8cb0*/  BSSY.RECONVERGENT B1, `(.L_x_10856) ;  /* 0x000004a000017945 */ /* 0x000fe20003800200 */
[----:B------:R-:W-:Y:S02]  /*8cc0*/  IMAD.MOV.U32 R128, RZ, RZ, 0x2 ;  /* 0x00000002ff807424 */ /* 0x000fe400078e00ff */
        /* <DEDUP_REMOVED lines=13> */
.L_x_10858:
        /* <DEDUP_REMOVED lines=15> */
.L_x_10860:
[----:B------:R-:W-:Y:S05]  /*8e90*/  BSYNC.RECONVERGENT B2 ;  /* 0x0000000000027941 */ /* 0x000fea0003800200 */
.L_x_10859:
        /* <DEDUP_REMOVED lines=43> */
.L_x_10857:
[----:B------:R-:W-:Y:S05]  /*9150*/  BSYNC.RECONVERGENT B1 ;  /* 0x0000000000017941 */ /* 0x000fea0003800200 */
.L_x_10856:
[----:B------:R-:W-:Y:S01]  /*9160*/  I2FP.F32.U32 R122, R122 ;  /* 0x0000007a007a7245 */ /* 0x000fe20000201000 */
[----:B------:R-:W-:Y:S01]  /*9170*/  HADD2.F32 R124, -RZ, R79.H1_H1 ;  /* 0x3000004fff7c7230 */ /* 0x000fe20000004100 */
        /* <DEDUP_REMOVED lines=8> */
.L_x_10780:
        /* <DEDUP_REMOVED lines=20> */
[----:B--2---:R-:W-:Y:S02]  /*9340*/  IMAD.WIDE.U32 R122, R141, 0x8, R122 ;  /* 0x000000088d7a7825 */ /* 0x004fe400078e007a */
[----:B------:R1:W-:Y:S04]  /*9350*/  STG.E.128 desc[UR8][R126.64+0x10], R92 ;  /* 0x0000105c7e007986 */ /* 0x0003e8000c101d08 */
[----:B------:R1:W-:Y:S01]  /*9360*/  STG.E.64 desc[UR8][R122.64], R124 ;  /* 0x0000007c7a007986 */ /* 0x0003e2000c101b08 */
[----:B------:R-:W-:Y:S05]  /*9370*/  @!P0 BRA `(.L_x_10861) ;  /* 0x0000000000508947 */ /* 0x000fea0003800000 */
[----:B------:R-:W-:Y:S01]  /*9380*/  SHF.L.U32 R121, R2, 0x10, RZ ;  /* 0x0000001002797819 */ /* 0x000fe200000006ff */
[----:B-1----:R-:W1:Y:S01]  /*9390*/  LDC.64 R122, c[0x0][0x3b8] ;  /* 0x0000ee00ff7a7b82 */ /* 0x002e620000000a00 */
        /* <DEDUP_REMOVED lines=18> */
.L_x_10861:
[----:B------:R-:W-:Y:S02]  /*94c0*/  IMAD.MOV.U32 R9, RZ, RZ, R120 ;  /* 0x000000ffff097224 */ /* 0x000fe400078e0078 */
[----:B------:R-:W-:-:S07]  /*94d0*/  VIADD R120, R141, 0x80 ;  /* 0x000000808d787836 */ /* 0x000fce0000000000 */
.L_x_10738:
[----:B------:R-:W-:Y:S05]  /*94e0*/  BSYNC.RECONVERGENT B0 ;  /* 0x0000000000007941 */ /* 0x000fea0003800200 */
.L_x_10737:
[----:B------:R-:W-:Y:S01]  /*94f0*/  ISETP.GE.U32.AND P0, PT, R137, 0x100, PT ;  /* 0x000001008900780c */ /* 0x000fe20003f06070 */
[----:B------:R-:W-:Y:S01]  /*9500*/  BSSY.RECONVERGENT B0, `(.L_x_10862) ;  /* 0x00007bf000007945 */ /* 0x000fe20003800200 */
[----:B------:R-:W-:-:S11]  /*9510*/  LOP3.LUT R140, R140, 0xffffff7f, RZ, 0xc0, !PT ;  /* 0xffffff7f8c8c7812 */ /* 0x000fd600078ec0ff */
[----:B------:R-:W-:Y:S01]  /*9520*/  @P0 LOP3.LUT R140, R140, 0x80, RZ, 0xfc, !PT ;  /* 0x000000808c8c0812 */ /* 0x000fe200078efcff */
[----:B------:R-:W-:Y:S06]  /*9530*/  @!P0 BRA `(.L_x_10863) ;  /* 0x0000007800ec8947 */ /* 0x000fec0003800000 */
        /* <DEDUP_REMOVED lines=15> */
[----:B------:R-:W-:Y:S01]  /*9630*/  ISETP.NE.AND P2, PT, R128, 0x1, PT ;  /* 0x000000018000780c */ /* 0x000fe20003f45270 */
[----:B------:R-:W-:Y:S01]  /*9640*/  BSSY.RECONVERGENT B1, `(.L_x_10865) ;  /* 0x0000047000017945 */ /* 0x000fe20003800200 */
[----:B------:R-:W-:Y:S02]  /*9650*/  HFMA2 R4, -RZ, RZ, 0, 1.1920928955078125e-07 ;  /* 0x00000002ff047431 */ /* 0x000fe400000001ff */
[----:B------:R-:W-:Y:S02]  /*9660*/  IMAD.MOV.U32 R2, RZ, RZ, R10 ;  /* 0x000000ffff027224 */ /* 0x000fe400078e000a */
[----:B-12---:R-:W-:-:S07]  /*9670*/  IMAD.MOV.U32 R122, RZ, RZ, R9 ;  /* 0x000000ffff7a7224 */ /* 0x006fce00078e0009 */
        /* <DEDUP_REMOVED lines=11> */
.L_x_10867:
        /* <DEDUP_REMOVED lines=13> */
.L_x_10869:
[----:B------:R-:W-:Y:S05]  /*9800*/  BSYNC.RECONVERGENT B2 ;  /* 0x0000000000027941 */ /* 0x000fea0003800200 */
.L_x_10868:
[----:B------:R-:W-:Y:S01]  /*9810*/  IMAD.WIDE.U32 R4, R136, -0x326172a9, RZ ;  /* 0xcd9e8d5788047825 */ /* 0x000fe200078e00ff */
[----:B---3--:R-:W-:-:S04]  /*9820*/  LOP3.LUT R96, R11, UR7, R3, 0x96, !PT ;  /* 0x000000070b607c12 */ /* 0x008fc8000f8e9603 */
        /* <DEDUP_REMOVED lines=40> */
.L_x_10866:
[----:B------:R-:W-:Y:S05]  /*9ab0*/  BSYNC.RECONVERGENT B1 ;  /* 0x0000000000017941 */ /* 0x000fea0003800200 */
.L_x_10865:
[----:B------:R-:W0:Y:S01]  /*9ac0*/  LDC R0, c[0x0][0x404] ;  /* 0x00010100ff007b82 */ /* 0x000e220000000800 */
[----:B------:R-:W-:Y:S01]  /*9ad0*/  I2FP.F32.U32 R2, R2 ;  /* 0x0000000200027245 */ /* 0x000fe20000201000 */
[----:B------:R-:W-:Y:S01]  /*9ae0*/  IMAD.MOV.U32 R121, RZ, RZ, 0x2f800000 ;  /* 0x2f800000ff797424 */ /* 0x000fe200078e00ff */
[----:B------:R-:W-:Y:S01]  /*9af0*/  ISETP.NE.AND P2, PT, R4, 0x1, PT ;  /* 0x000000010400780c */ /* 0x000fe20003f45270 */
[----:B------:R-:W-:Y:S01]  /*9b00*/  BSSY.RECONVERGENT B1, `(.L_x_10870) ;  /* 0x000004c000017945 */ /* 0x000fe20003800200 */
[----:B------:R-:W-:Y:S01]  /*9b10*/  LOP3.LUT R140, R140, 0xffffffef, RZ, 0xc0, !PT ;  /* 0xffffffef8c8c7812 */ /* 0x000fe200078ec0ff */
[----:B------:R-:W-:Y:S01]  /*9b20*/  FFMA.FTZ R3, R2, R121, 1.1641532182693481445e-10 ;  /* 0x2f00000002037423 */ /* 0x000fe20000010079 */
[----:B-----5:R-:W-:Y:S01]  /*9b30*/  HADD2.F32 R2, -RZ, R100.H0_H0 ;  /* 0x20000064ff027230 */ /* 0x020fe20000004100 */
[----:B------:R-:W1:Y:S01]  /*9b40*/  LDC R9, c[0x0][0x408] ;  /* 0x00010200ff097b82 */ /* 0x000e620000000800 */
[----:B------:R-:W-:Y:S02]  /*9b50*/  IMAD.MOV.U32 R5, RZ, RZ, 0x2 ;  /* 0x00000002ff057424 */ /* 0x000fe400078e00ff */
        /* <DEDUP_REMOVED lines=13> */
.L_x_10872:
        /* <DEDUP_REMOVED lines=13> */
.L_x_10874:
[----:B------:R-:W-:Y:S05]  /*9d00*/  BSYNC.RECONVERGENT B2 ;  /* 0x0000000000027941 */ /* 0x000fea0003800200 */
.L_x_10873:
[----:B------:R-:W-:Y:S01]  /*9d10*/  IMAD.WIDE.U32 R6, R136, -0x326172a9, RZ ;  /* 0xcd9e8d5788067825 */ /* 0x000fe200078e00ff */
[----:B---3--:R-:W-:-:S03]  /*9d20*/  LOP3.LUT R98, R11, UR7, R5, 0x96, !PT ;  /* 0x000000070b627c12 */ /* 0x008fc6000f8e9605 */
        /* <DEDUP_REMOVED lines=41> */
.L_x_10871:
[----:B------:R-:W-:Y:S05]  /*9fc0*/  BSYNC.RECONVERGENT B1 ;  /* 0x0000000000017941 */ /* 0x000fea0003800200 */
.L_x_10870:
        /* <DEDUP_REMOVED lines=10> */
[----:B---3--:R-:W-:Y:S02]  /*a070*/  FSEL R96, R6, RZ, !P2 ;  /* 0x000000ff06607208 */ /* 0x008fe40005000000 */
        /* <DEDUP_REMOVED lines=12> */
.L_x_10877:
        /* <DEDUP_REMOVED lines=13> */
.L_x_10879:
[----:B------:R-:W-:Y:S05]  /*a210*/  BSYNC.RECONVERGENT B2 ;  /* 0x0000000000027941 */ /* 0x000fea0003800200 */
.L_x_10878:
        /* <DEDUP_REMOVED lines=43> */
.L_x_10876:
[----:B------:R-:W-:Y:S05]  /*a4d0*/  BSYNC.RECONVERGENT B1 ;  /* 0x0000000000017941 */ /* 0x000fea0003800200 */
.L_x_10875:
[----:B------:R-:W-:Y:S01]  /*a4e0*/  I2FP.F32.U32 R2, R2 ;  /* 0x0000000200027245 */ /* 0x000fe20000201000 */
[----:B------:R-:W-:Y:S01]  /*a4f0*/  BSSY.RECONVERGENT B1, `(.L_x_10880) ;  /* 0x000004c000017945 */ /* 0x000fe20003800200 */
[----:B------:R-:W-:Y:S01]  /*a500*/  ISETP.NE.AND P2, PT, R4, 0x1, PT ;  /* 0x000000010400780c */ /* 0x000fe20003f45270 */
[----:B------:R-:W-:Y:S01]  /*a510*/  HFMA2 R5, -RZ, RZ, 0, 1.1920928955078125e-07 ;  /* 0x00000002ff057431 */ /* 0x000fe200000001ff */
        /* <DEDUP_REMOVED lines=16> */
.L_x_10882:
        /* <DEDUP_REMOVED lines=13> */
.L_x_10884:
[----:B------:R-:W-:Y:S05]  /*a6f0*/  BSYNC.RECONVERGENT B2 ;  /* 0x0000000000027941 */ /* 0x000fea0003800200 */
.L_x_10883:
        /* <DEDUP_REMOVED lines=43> */
.L_x_10881:
[----:B------:R-:W-:Y:S05]  /*a9b0*/  BSYNC.RECONVERGENT B1 ;  /* 0x0000000000017941 */ /* 0x000fea0003800200 */
.L_x_10880:
[----:B------:R-:W-:Y:S01]  /*a9c0*/  I2FP.F32.U32 R4, R3 ;  /* 0x0000000300047245 */ /* 0x000fe20000201000 */
[----:B------:R-:W-:Y:S01]  /*a9d0*/  HADD2.F32 R6, -RZ, R76.H1_H1 ;  /* 0x3000004cff067230 */ /* 0x000fe20000004100 */
[----:B------:R-:W-:Y:S01]  /*a9e0*/  ISETP.NE.AND P3, PT, R5, 0x1, PT ;  /* 0x000000010500780c */ /* 0x000fe20003f65270 */
[----:B------:R-:W-:Y:S01]  /*a9f0*/  BSSY.RECONVERGENT B1, `(.L_x_10885) ;  /* 0x000004d000017945 */ /* 0x000fe20003800200 */
[----:B------:R-:W-:Y:S01]  /*aa00*/  FSEL R2, R2, RZ, P4 ;  /* 0x000000ff02027208 */ /* 0x000fe20002000000 */
        /* <DEDUP_REMOVED lines=18> */
.L_x_10887:
        /* <DEDUP_REMOVED lines=13> */
.L_x_10889:
[----:B------:R-:W-:Y:S05]  /*ac00*/  BSYNC.RECONVERGENT B2 ;  /* 0x0000000000027941 */ /* 0x000fea0003800200 */
.L_x_10888:
        /* <DEDUP_REMOVED lines=43> */
.L_x_10886:
[----:B------:R-:W-:Y:S05]  /*aec0*/  BSYNC.RECONVERGENT B1 ;  /* 0x0000000000017941 */ /* 0x000fea0003800200 */
.L_x_10885:
        /* <DEDUP_REMOVED lines=20> */
.L_x_10892:
        /* <DEDUP_REMOVED lines=13> */
.L_x_10894:
[----:B------:R-:W-:Y:S05]  /*b0e0*/  BSYNC.RECONVERGENT B2 ;  /* 0x0000000000027941 */ /* 0x000fea0003800200 */
.L_x_10893:
        /* <DEDUP_REMOVED lines=43> */
.L_x_10891:
[----:B------:R-:W-:Y:S05]  /*b3a0*/  BSYNC.RECONVERGENT B1 ;  /* 0x0000000000017941 */ /* 0x000fea0003800200 */
.L_x_10890:
[----:B------:R-:W-:Y:S01]  /*b3b0*/  I2FP.F32.U32 R4, R3 ;  /* 0x0000000300047245 */ /* 0x000fe20000201000 */
[----:B------:R-:W-:Y:S01]  /*b3c0*/  HADD2.F32 R6, -RZ, R77.H0_H0 ;  /* 0x2000004dff067230 */ /* 0x000fe20000004100 */
[----:B------:R-:W-:Y:S03]  /*b3d0*/  BSSY.RECONVERGENT B1, `(.L_x_10895) ;  /* 0x000004e000017945 */ /* 0x000fe60003800200 */
[----:B------:R-:W-:Y:S01]  /*b3e0*/  FFMA.FTZ R3, R4, R121, 1.1641532182693481445e-10 ;  /* 0x2f00000004037423 */ /* 0x000fe20000010079 */
[----:B------:R-:W-:Y:S01]  /*b3f0*/  FMUL.FTZ R6, R6, R9 ;  /* 0x0000000906067220 */ /* 0x000fe20000410000 */
[----:B------:R-:W-:-:S03]  /*b400*/  HFMA2 R4, -RZ, RZ, 0, 1.1920928955078125e-07 ;  /* 0x00000002ff047431 */ /* 0x000fc600000001ff */
        /* <DEDUP_REMOVED lines=17> */
.L_x_10897:
        /* <DEDUP_REMOVED lines=13> */
.L_x_10899:
[----:B------:R-:W-:Y:S05]  /*b5f0*/  BSYNC.RECONVERGENT B2 ;  /* 0x0000000000027941 */ /* 0x000fea0003800200 */
.L_x_10898:
        /* <DEDUP_REMOVED lines=43> */
.L_x_10896:
[----:B------:R-:W-:Y:S05]  /*b8b0*/  BSYNC.RECONVERGENT B1 ;  /* 0x0000000000017941 */ /* 0x000fea0003800200 */
.L_x_10895:
[----:B------:R-:W-:Y:S01]  /*b8c0*/  I2FP.F32.U32 R2, R3 ;  /* 0x0000000300027245 */ /* 0x000fe20000201000 */
[----:B------:R-:W-:Y:S01]  /*b8d0*/  BSSY.RECONVERGENT B1, `(.L_x_10900) ;  /* 0x000004c000017945 */ /* 0x000fe20003800200 */
[----:B------:R-:W-:Y:S02]  /*b8e0*/  ISETP.NE.AND P2, PT, R4, 0x1, PT ;  /* 0x000000010400780c */ /* 0x000fe40003f45270 */
[----:B------:R-:W-:Y:S01]  /*b8f0*/  LOP3.LUT R140, R140, 0xfffffffd, RZ, 0xc0, !PT ;  /* 0xfffffffd8c8c7812 */ /* 0x000fe200078ec0ff */
[----:B------:R-:W-:Y:S01]  /*b900*/  FFMA.FTZ R3, R2, R121, 1.1641532182693481445e-10 ;  /* 0x2f00000002037423 */ /* 0x000fe20000010079 */
[----:B------:R-:W-:Y:S02]  /*b910*/  HADD2.F32 R2, -RZ, R101.H1_H1 ;  /* 0x30000065ff027230 */ /* 0x000fe40000004100 */
[----:B------:R-:W-:Y:S02]  /*b920*/  IMAD.MOV.U32 R101, RZ, RZ, 0x2 ;  /* 0x00000002ff657424 */ /* 0x000fe400078e00ff */
        /* <DEDUP_REMOVED lines=13> */
.L_x_10902:
        /* <DEDUP_REMOVED lines=13> */
.L_x_10904:
[----:B------:R-:W-:Y:S05]  /*bad0*/  BSYNC.RECONVERGENT B2 ;  /* 0x0000000000027941 */ /* 0x000fea0003800200 */
.L_x_10903:
        /* <DEDUP_REMOVED lines=43> */
.L_x_10901:
[----:B------:R-:W-:Y:S05]  /*bd90*/  BSYNC.RECONVERGENT B1 ;  /* 0x0000000000017941 */ /* 0x000fea0003800200 */
.L_x_10900:
[----:B------:R-:W-:Y:S01]  /*bda0*/  I2FP.F32.U32 R4, R3 ;  /* 0x0000000300047245 */ /* 0x000fe20000201000 */
[----:B------:R-:W-:Y:S01]  /*bdb0*/  HADD2.F32 R100, -RZ, R77.H1_H1 ;  /* 0x3000004dff647230 */ /* 0x000fe20000004100 */
[----:B------:R-:W-:Y:S01]  /*bdc0*/  FSEL R2, R2, RZ, P4 ;  /* 0x000000ff02027208 */ /* 0x000fe20002000000 */
[----:B------:R-:W-:Y:S01]  /*bdd0*/  BSSY.RECONVERGENT B1, `(.L_x_10905) ;  /* 0x000004d000017945 */ /* 0x000fe20003800200 */
[----:B------:R-:W-:Y:S02]  /*bde0*/  IMAD.MOV.U32 R123, RZ, RZ, 0x2 ;  /* 0x00000002ff7b7424 */ /* 0x000fe400078e00ff */
        /* <DEDUP_REMOVED lines=18> */
.L_x_10907:
        /* <DEDUP_REMOVED lines=13> */
.L_x_10909:
[----:B------:R-:W-:Y:S05]  /*bfe0*/  BSYNC.RECONVERGENT B2 ;  /* 0x0000000000027941 */ /* 0x000fea0003800200 */
.L_x_10908:
        /* <DEDUP_REMOVED lines=43> */
.L_x_10906:
[----:B------:R-:W-:Y:S05]  /*c2a0*/  BSYNC.RECONVERGENT B1 ;  /* 0x0000000000017941 */ /* 0x000fea0003800200 */
.L_x_10905:
        /* <DEDUP_REMOVED lines=18> */
.L_x_10912:
        /* <DEDUP_REMOVED lines=13> */
.L_x_10914:
[----:B------:R-:W-:Y:S05]  /*c4a0*/  BSYNC.RECONVERGENT B2 ;  /* 0x0000000000027941 */ /* 0x000fea0003800200 */
.L_x_10913:
        /* <DEDUP_REMOVED lines=43> */
.L_x_10911:
[----:B------:R-:W-:Y:S05]  /*c760*/  BSYNC.RECONVERGENT B1 ;  /* 0x0000000000017941 */ /* 0x000fea0003800200 */
.L_x_10910:
        /* <DEDUP_REMOVED lines=23> */
.L_x_10917:
        /* <DEDUP_REMOVED lines=13> */
.L_x_10919:
[----:B------:R-:W-:Y:S05]  /*c9b0*/  BSYNC.RECONVERGENT B2 ;  /* 0x0000000000027941 */ /* 0x000fea0003800200 */
.L_x_10918:
        /* <DEDUP_REMOVED lines=43> */
.L_x_10916:
[----:B------:R-:W-:Y:S05]  /*cc70*/  BSYNC.RECONVERGENT B1 ;  /* 0x0000000000017941 */ /* 0x000fea0003800200 */
.L_x_10915:
        /* <DEDUP_REMOVED lines=18> */
.L_x_10922:
        /* <DEDUP_REMOVED lines=13> */
.L_x_10924:
[----:B------:R-:W-:Y:S05]  /*ce70*/  BSYNC.RECONVERGENT B2 ;  /* 0x0000000000027941 */ /* 0x000fea0003800200 */
.L_x_10923:
        /* <DEDUP_REMOVED lines=43> */
.L_x_10921:
[----:B------:R-:W-:Y:S05]  /*d130*/  BSYNC.RECONVERGENT B1 ;  /* 0x0000000000017941 */ /* 0x000fea0003800200 */
.L_x_10920:
[----:B------:R-:W-:Y:S01]  /*d140*/  I2FP.F32.U32 R2, R2 ;  /* 0x0000000200027245 */ /* 0x000fe20000201000 */
[----:B------:R-:W-:Y:S01]  /*d150*/  HADD2.F32 R102, -RZ, R78.H1_H1 ;  /* 0x3000004eff667230 */ /* 0x000fe20000004100 */
        /* <DEDUP_REMOVED lines=21> */
.L_x_10927:
        /* <DEDUP_REMOVED lines=13> */
.L_x_10929:
[----:B------:R-:W-:Y:S05]  /*d380*/  BSYNC.RECONVERGENT B2 ;  /* 0x0000000000027941 */ /* 0x000fea0003800200 */
.L_x_10928:
        /* <DEDUP_REMOVED lines=43> */
.L_x_10926:
[----:B------:R-:W-:Y:S05]  /*d640*/  BSYNC.RECONVERGENT B1 ;  /* 0x0000000000017941 */ /* 0x000fea0003800200 */
.L_x_10925:
[----:B------:R-:W-:Y:S01]  /*d650*/  ISETP.NE.AND P5, PT, R125, 0x1, PT ;  /* 0x000000017d00780c */ /* 0x000fe20003fa5270 */
[----:B------:R-:W-:Y:S01]  /*d660*/  HADD2.F32 R102, -RZ, R103.H0_H0 ;  /* 0x20000067ff667230 */ /* 0x000fe20000004100 */
        /* <DEDUP_REMOVED lines=16> */
.L_x_10932:
        /* <DEDUP_REMOVED lines=13> */
.L_x_10934:
[----:B------:R-:W-:Y:S05]  /*d840*/  BSYNC.RECONVERGENT B2 ;  /* 0x0000000000027941 */ /* 0x000fea0003800200 */
.L_x_10933:
        /* <DEDUP_REMOVED lines=43> */
.L_x_10931:
[----:B------:R-:W-:Y:S05]  /*db00*/  BSYNC.RECONVERGENT B1 ;  /* 0x0000000000017941 */ /* 0x000fea0003800200 */
.L_x_10930:
[----:B------:R-:W-:Y:S01]  /*db10*/  I2FP.F32.U32 R102, R124 ;  /* 0x0000007c00667245 */ /* 0x000fe20000201000 */
[----:B------:R-:W-:Y:S01]  /*db20*/  HADD2.F32 R124, -RZ, R79.H0_H0 ;  /* 0x2000004fff7c7230 */ /* 0x000fe20000004100 */
        /* <DEDUP_REMOVED lines=22> */
.L_x_10937:
        /* <DEDUP_REMOVED lines=13> */
.L_x_10939:
[----:B------:R-:W-:Y:S05]  /*dd60*/  BSYNC.RECONVERGENT B2 ;  /* 0x0000000000027941 */ /* 0x000fea0003800200 */
.L_x_10938:
        /* <DEDUP_REMOVED lines=43> */
.L_x_10936:
[----:B------:R-:W-:Y:S05]  /*e020*/  BSYNC.RECONVERGENT B1 ;  /* 0x0000000000017941 */ /* 0x000fea0003800200 */
.L_x_10935:
[----:B------:R-:W-:Y:S01]  /*e030*/  ISETP.NE.AND P6, PT, R127, 0x1, PT ;  /* 0x000000017f00780c */ /* 0x000fe20003fc5270 */
[----:B------:R-:W-:Y:S01]  /*e040*/  HADD2.F32 R126, -RZ, R103.H1_H1 ;  /* 0x30000067ff7e7230 */ /* 0x000fe20000004100 */
        /* <DEDUP_REMOVED lines=16> */
.L_x_10942:
        /* <DEDUP_REMOVED lines=15> */
.L_x_10944:
[----:B------:R-:W-:Y:S05]  /*e240*/  BSYNC.RECONVERGENT B2 ;  /* 0x0000000000027941 */ /* 0x000fea0003800200 */
.L_x_10943:
        /* <DEDUP_REMOVED lines=43> */
.L_x_10941:
[----:B------:R-:W-:Y:S05]  /*e500*/  BSYNC.RECONVERGENT B1 ;  /* 0x0000000000017941 */ /* 0x000fea0003800200 */
.L_x_10940:
[----:B------:R-:W-:Y:S01]  /*e510*/  I2FP.F32.U32 R124, R125 ;  /* 0x0000007d007c7245 */ /* 0x000fe20000201000 */
[----:B------:R-:W-:-:S04]  /*e520*/  HADD2.F32 R126, -RZ, R79.H1_H1 ;  /* 0x3000004fff7e7230 */ /* 0x000fc80000004100 */
[----:B------:R-:W-:Y:S01]  /*e530*/  FFMA.FTZ R121, R124, R121, 1.1641532182693481445e-10 ;  /* 0x2f0000007c797423 */ /* 0x000fe20000010079 */
[----:B------:R-:W-:Y:S01]  /*e540*/  FMUL.FTZ R9, R126, R9 ;  /* 0x000000097e097220 */ /* 0x000fe20000410000 */
[----:B------:R-:W-:-:S03]  /*e550*/  FSEL R124, R103, RZ, P5 ;  /* 0x000000ff677c7208 */ /* 0x000fc60002800000 */
[----:B------:R-:W-:-:S04]  /*e560*/  FSETP.GTU.FTZ.AND P6, PT, R121, R0, PT ;  /* 0x000000007900720b */ /* 0x000fc80003fdc000 */
[----:B------:R-:W-:Y:S02]  /*e570*/  FSEL R9, R9, RZ, !P6 ;  /* 0x000000ff09097208 */ /* 0x000fe40007000000 */
[----:B------:R-:W-:-:S03]  /*e580*/  SEL R0, RZ, 0x1, P6 ;  /* 0x00000001ff007807 */ /* 0x000fc60003000000 */
[----:B------:R-:W-:-:S04]  /*e590*/  FADD.FTZ R103, R9, R124 ;  /* 0x0000007c09677221 */ /* 0x000fc80000010000 */
[----:B------:R-:W-:Y:S01]  /*e5a0*/  @P1 FADD.FTZ R103, R87, R103 ;  /* 0x0000006757671221 */ /* 0x000fe20000010000 */
[----:B------:R-:W-:Y:S06]  /*e5b0*/  BRA `(.L_x_10945) ;  /* 0x0000002800147947 */ /* 0x000fec0003800000 */
.L_x_10864:
[----:B------:R-:W-:Y:S01]  /*e5c0*/  ISETP.NE.AND P2, PT, R128, 0x1, PT ;  /* 0x000000018000780c */ /* 0x000fe20003f45270 */
[----:B------:R-:W-:Y:S01]  /*e5d0*/  BSSY.RECONVERGENT B1, `(.L_x_10946) ;  /* 0x0000047000017945 */ /* 0x000fe20003800200 */
[----:B---3--:R-:W-:Y:S01]  /*e5e0*/  IMAD.MOV.U32 R99, RZ, RZ, 0x2 ;  /* 0x00000002ff637424 */ /* 0x008fe200078e00ff */
[----:B------:R-:W-:Y:S01]  /*e5f0*/  MOV R96, R10 ;  /* 0x0000000a00607202 */ /* 0x000fe20000000f00 */
[----:B-12---:R-:W-:-:S09]  /*e600*/  IMAD.MOV.U32 R122, RZ, RZ, R9 ;  /* 0x000000ffff7a7224 */ /* 0x006fd200078e0009 */
        /* <DEDUP_REMOVED lines=11> */
.L_x_10948:
        /* <DEDUP_REMOVED lines=13> */
.L_x_10950:
[----:B------:R-:W-:Y:S05]  /*e790*/  BSYNC.RECONVERGENT B2 ;  /* 0x0000000000027941 */ /* 0x000fea0003800200 */
.L_x_10949:
        /* <DEDUP_REMOVED lines=38> */
[----:B------:R-:W-:Y:S02]  /*ea00*/  MOV R10, R96 ;  /* 0x00000060000a7202 */ /* 0x000fe40000000f00 */
[----:B------:R-:W-:Y:S01]  /*ea10*/  LOP3.LUT R130, R130, UR35, R97, 0x96, !PT ;  /* 0x0000002382827c12 */ /* 0x000fe2000f8e9661 */
[----:B------:R-:W-:Y:S01]  /*ea20*/  IMAD.MOV.U32 R96, RZ, RZ, R9 ;  /* 0x000000ffff607224 */ /* 0x000fe200078e0009 */
[----:B------:R-:W-:-:S07]  /*ea30*/  LOP3.LUT R131, R98, UR36, R123, 0x96, !PT ;  /* 0x0000002462837c12 */ /* 0x000fce000f8e967b */
.L_x_10947:
[----:B------:R-:W-:Y:S05]  /*ea40*/  BSYNC.RECONVERGENT B1 ;  /* 0x0000000000017941 */ /* 0x000fea0003800200 */
.L_x_10946:
[----:B------:R-:W0:Y:S01]  /*ea50*/  LDC R9, c[0x0][0x404] ;  /* 0x00010100ff097b82 */ /* 0x000e220000000800 */
[----:B------:R-:W-:Y:S01]  /*ea60*/  HFMA2 R97, -RZ, RZ, 0.1171875, 0 ;  /* 0x2f800000ff617431 */ /* 0x000fe200000001ff */
[----:B------:R-:W-:Y:S01]  /*ea70*/  I2FP.F32.U32 R96, R96 ;  /* 0x0000006000607245 */ /* 0x000fe20000201000 */
[----:B------:R-:W-:Y:S01]  /*ea80*/  BSSY.RECONVERGENT B1, `(.L_x_10951) ;  /* 0x000004b000017945 */ /* 0x000fe20003800200 */
[----:B------:R-:W-:Y:S01]  /*ea90*/  ISETP.NE.AND P2, PT, R99, 0x1, PT ;  /* 0x000000016300780c */ /* 0x000fe20003f45270 */
[----:B------:R-:W-:Y:S01]  /*eaa0*/  IMAD.MOV.U32 R121, RZ, RZ, 0x2 ;  /* 0x00000002ff797424 */ /* 0x000fe200078e00ff */
[----:B------:R-:W-:Y:S01]  /*eab0*/  LOP3.LUT R140, R140, 0xffffffef, RZ, 0xc0, !PT ;  /* 0xffffffef8c8c7812 */ /* 0x000fe200078ec0ff */
[----:B------:R-:W-:Y:S02]  /*eac0*/  IMAD.MOV.U32 R98, RZ, RZ, R10 ;  /* 0x000000ffff627224 */ /* 0x000fe400078e000a */
[----:B------:R-:W-:-:S05]  /*ead0*/  FFMA.FTZ R96, R96, R97, 1.1641532182693481445e-10 ;  /* 0x2f00000060607423 */ /* 0x000fca0000010061 */
[----:B0-----:R-:W-:Y:S01]  /*eae0*/  FSETP.LE.FTZ.AND P3, PT, R96, R9, PT ;  /* 0x000000096000720b */ /* 0x001fe20003f73000 */
[----:B-----5:R-:W-:-:S12]  /*eaf0*/  HADD2.F32 R96, -RZ, R100.H0_H0 ;  /* 0x20000064ff607230 */ /* 0x020fd80000004100 */
        /* <DEDUP_REMOVED lines=10> */
.L_x_10953:
        /* <DEDUP_REMOVED lines=13> */
.L_x_10955:
[----:B------:R-:W-:Y:S05]  /*ec70*/  BSYNC.RECONVERGENT B2 ;  /* 0x0000000000027941 */ /* 0x000fea0003800200 */
.L_x_10954:
        /* <DEDUP_REMOVED lines=43> */
.L_x_10952:
[----:B------:R-:W-:Y:S05]  /*ef30*/  BSYNC.RECONVERGENT B1 ;  /* 0x0000000000017941 */ /* 0x000fea0003800200 */
.L_x_10951:
[----:B------:R-:W-:Y:S01]  /*ef40*/  I2FP.F32.U32 R98, R98 ;  /* 0x0000006200627245 */ /* 0x000fe20000201000 */
[----:B------:R-:W-:Y:S01]  /*ef50*/  BSSY.RECONVERGENT B1, `(.L_x_10956) ;  /* 0x000004b000017945 */ /* 0x000fe20003800200 */
[----:B------:R-:W-:Y:S01]  /*ef60*/  ISETP.NE.AND P2, PT, R121, 0x1, PT ;  /* 0x000000017900780c */ /* 0x000fe20003f45270 */
[----:B------:R-:W-:Y:S01]  /*ef70*/  HFMA2 R123, -RZ, RZ, 0, 1.1920928955078125e-07 ;  /* 0x00000002ff7b7431 */ /* 0x000fe200000001ff */
[----:B------:R-:W-:Y:S01]  /*ef80*/  LOP3.LUT R140, R140, 0xfffffff7, RZ, 0xc0, !PT ;  /* 0xfffffff78c8c7812 */ /* 0x000fe200078ec0ff */
[----:B------:R-:W-:Y:S01]  /*ef90*/  FFMA.FTZ R98, R98, R97, 1.1641532182693481445e-10 ;  /* 0x2f00000062627423 */ /* 0x000fe20000010061 */
[----:B------:R-:W-:Y:S02]  /*efa0*/  HADD2.F32 R100, -RZ, R100.H1_H1 ;  /* 0x30000064ff647230 */ /* 0x000fe40000004100 */
        /* <DEDUP_REMOVED lines=12> */
.L_x_10958:
        /* <DEDUP_REMOVED lines=13> */
.L_x_10960:
[----:B------:R-:W-:Y:S05]  /*f140*/  BSYNC.RECONVERGENT B2 ;  /* 0x0000000000027941 */ /* 0x000fea0003800200 */
.L_x_10959:
        /* <DEDUP_REMOVED lines=43> */
.L_x_10957:
[----:B------:R-:W-:Y:S05]  /*f400*/  BSYNC.RECONVERGENT B1 ;  /* 0x0000000000017941 */ /* 0x000fea0003800200 */
.L_x_10956:
[----:B------:R-:W-:Y:S01]  /*f410*/  I2FP.F32.U32 R98, R99 ;  /* 0x0000006300627245 */ /* 0x000fe20000201000 */
[----:B------:R-:W-:Y:S01]  /*f420*/  BSSY.RECONVERGENT B1, `(.L_x_10961) ;  /* 0x000004b000017945 */ /* 0x000fe20003800200 */
[----:B------:R-:W-:Y:S01]  /*f430*/  ISETP.NE.AND P2, PT, R123, 0x1, PT ;  /* 0x000000017b00780c */ /* 0x000fe20003f45270 */
[----:B------:R-:W-:Y:S01]  /*f440*/  IMAD.MOV.U32 R121, RZ, RZ, 0x2 ;  /* 0x00000002ff797424 */ /* 0x000fe200078e00ff */
[----:B------:R-:W-:Y:S01]  /*f450*/  LOP3.LUT R140, R140, 0xfffffffb, RZ, 0xc0, !PT ;  /* 0xfffffffb8c8c7812 */ /* 0x000fe200078ec0ff */
[----:B------:R-:W-:Y:S01]  /*f460*/  FFMA.FTZ R98, R98, R97, 1.1641532182693481445e-10 ;  /* 0x2f00000062627423 */ /* 0x000fe20000010061 */
[----:B------:R-:W-:-:S04]  /*f470*/  MOV R99, R10 ;  /* 0x0000000a00637202 */ /* 0x000fc80000000f00 */
        /* <DEDUP_REMOVED lines=12> */
.L_x_10963:
        /* <DEDUP_REMOVED lines=13> */
.L_x_10965:
[----:B------:R-:W-:Y:S05]  /*f610*/  BSYNC.RECONVERGENT B2 ;  /* 0x0000000000027941 */ /* 0x000fea0003800200 */
.L_x_10964:
        /* <DEDUP_REMOVED lines=43> */
.L_x_10962:
[----:B------:R-:W-:Y:S05]  /*f8d0*/  BSYNC.RECONVERGENT B1 ;  /* 0x0000000000017941 */ /* 0x000fea0003800200 */
.L_x_10961:
[----:B------:R-:W-:Y:S01]  /*f8e0*/  I2FP.F32.U32 R124, R99 ;  /* 0x00000063007c7245 */ /* 0x000fe20000201000 */
[----:B------:R-:W-:Y:S01]  /*f8f0*/  BSSY.RECONVERGENT B1, `(.L_x_10966) ;  /* 0x000004b000017945 */ /* 0x000fe20003800200 */
[----:B------:R-:W-:Y:S01]  /*f900*/  ISETP.NE.AND P2, PT, R121, 0x1, PT ;  /* 0x000000017900780c */ /* 0x000fe20003f45270 */
[----:B------:R-:W-:Y:S01]  /*f910*/  HADD2.F32 R101, -RZ, R101.H1_H1 ;  /* 0x30000065ff657230 */ /* 0x000fe20000004100 */
        /* <DEDUP_REMOVED lines=15> */
.L_x_10968:
        /* <DEDUP_REMOVED lines=13> */
.L_x_10970:
[----:B------:R-:W-:Y:S05]  /*fae0*/  BSYNC.RECONVERGENT B2 ;  /* 0x0000000000027941 */ /* 0x000fea0003800200 */
.L_x_10969:
        /* <DEDUP_REMOVED lines=43> */
.L_x_10967:
[----:B------:R-:W-:Y:S05]  /*fda0*/  BSYNC.RECONVERGENT B1 ;  /* 0x0000000000017941 */ /* 0x000fea0003800200 */
.L_x_10966:
[----:B------:R-:W-:Y:S01]  /*fdb0*/  ISETP.NE.AND P3, PT, R123, 0x1, PT ;  /* 0x000000017b00780c */ /* 0x000fe20003f65270 */
[----:B------:R-:W-:Y:S01]  /*fdc0*/  BSSY.RECONVERGENT B1, `(.L_x_10971) ;  /* 0x0000049000017945 */ /* 0x000fe20003800200 */
[----:B------:R-:W-:Y:S01]  /*fdd0*/  I2FP.F32.U32 R124, R99 ;  /* 0x00000063007c7245 */ /* 0x000fe20000201000 */
[----:B------:R-:W-:Y:S02]  /*fde0*/  HFMA2 R125, -RZ, RZ, 0, 1.1920928955078125e-07 ;  /* 0x00000002ff7d7431 */ /* 0x000fe400000001ff */
[----:B------:R-:W-:Y:S02]  /*fdf0*/  HADD2.F32 R99, -RZ, R102.H0_H0 ;  /* 0x20000066ff637230 */ /* 0x000fe40000004100 */
        /* <DEDUP_REMOVED lines=12> */
.L_x_10973:
        /* <DEDUP_REMOVED lines=13> */
.L_x_10975:
[----:B------:R-:W-:Y:S05]  /*ff90*/  BSYNC.RECONVERGENT B2 ;  /* 0x0000000000027941 */ /* 0x000fea0003800200 */
.L_x_10974:
        /* <DEDUP_REMOVED lines=43> */
.L_x_10972:
[----:B------:R-:W-:Y:S05]  /*10250*/  BSYNC.RECONVERGENT B1 ;  /* 0x0000000000017941 */ /* 0x000fea0003800200 */
.L_x_10971:
[----:B------:R-:W-:Y:S01]  /*10260*/  ISETP.NE.AND P4, PT, R125, 0x1, PT ;  /* 0x000000017d00780c */ /* 0x000fe20003f85270 */
[----:B------:R-:W-:Y:S01]  /*10270*/  BSSY.RECONVERGENT B1, `(.L_x_10976) ;  /* 0x0000049000017945 */ /* 0x000fe20003800200 */
[----:B------:R-:W-:Y:S01]  /*10280*/  I2FP.F32.U32 R124, R121 ;  /* 0x00000079007c7245 */ /* 0x000fe20000201000 */
[----:B------:R-:W-:Y:S01]  /*10290*/  HADD2.F32 R102, -RZ, R102.H1_H1 ;  /* 0x30000066ff667230 */ /* 0x000fe20000004100 */
        /* <DEDUP_REMOVED lines=13> */
.L_x_10978:
        /* <DEDUP_REMOVED lines=13> */
.L_x_10980:
[----:B------:R-:W-:Y:S05]  /*10440*/  BSYNC.RECONVERGENT B2 ;  /* 0x0000000000027941 */ /* 0x000fea0003800200 */
.L_x_10979:
        /* <DEDUP_REMOVED lines=43> */
.L_x_10977:
[----:B------:R-:W-:Y:S05]  /*10700*/  BSYNC.RECONVERGENT B1 ;  /* 0x0000000000017941 */ /* 0x000fea0003800200 */
.L_x_10976:
[----:B------:R-:W-:Y:S01]  /*10710*/  ISETP.NE.AND P5, PT, R126, 0x1, PT ;  /* 0x000000017e00780c */ /* 0x000fe20003fa5270 */
[----:B------:R-:W-:Y:S01]  /*10720*/  BSSY.RECONVERGENT B1, `(.L_x_10981) ;  /* 0x0000049000017945 */ /* 0x000fe20003800200 */
[----:B------:R-:W-:Y:S01]  /*10730*/  I2FP.F32.U32 R124, R121 ;  /* 0x00000079007c7245 */ /* 0x000fe20000201000 */
[----:B------:R-:W-:Y:S02]  /*10740*/  HADD2.F32 R121, -RZ, R103.H0_H0 ;  /* 0x20000067ff797230 */ /* 0x000fe40000004100 */
        /* <DEDUP_REMOVED lines=13> */
.L_x_10983:
        /* <DEDUP_REMOVED lines=13> */
.L_x_10985:
[----:B------:R-:W-:Y:S05]  /*108f0*/  BSYNC.RECONVERGENT B2 ;  /* 0x0000000000027941 */ /* 0x000fea0003800200 */
.L_x_10984:
        /* <DEDUP_REMOVED lines=43> */
.L_x_10982:
[----:B------:R-:W-:Y:S05]  /*10bb0*/  BSYNC.RECONVERGENT B1 ;  /* 0x0000000000017941 */ /* 0x000fea0003800200 */
.L_x_10981:
[----:B------:R-:W-:Y:S01]  /*10bc0*/  I2FP.F32.U32 R124, R123 ;  /* 0x0000007b007c7245 */ /* 0x000fe20000201000 */
[----:B------:R-:W-:Y:S01]  /*10bd0*/  FMUL.FTZ R96, R96, UR11 ;  /* 0x0000000b60607c20 */ /* 0x000fe20008410000 */
[----:B------:R-:W-:Y:S01]  /*10be0*/  P2R R125, PR, RZ, 0x2 ;  /* 0x00000002ff7d7803 */ /* 0x000fe20000000000 */
[----:B------:R-:W-:Y:S01]  /*10bf0*/  FMUL.FTZ R100, R100, UR11 ;  /* 0x0000000b64647c20 */ /* 0x000fe20008410000 */
[----:B------:R-:W-:Y:S01]  /*10c00*/  LOP3.LUT P1, RZ, R140, 0x10, RZ, 0xc0, !PT ;  /* 0x000000108cff7812 */ /* 0x000fe2000782c0ff */
[----:B------:R-:W-:Y:S01]  /*10c10*/  FFMA.FTZ R124, R124, R97, 1.1641532182693481445e-10 ;  /* 0x2f0000007c7c7423 */ /* 0x000fe20000010061 */
[----:B------:R-:W-:Y:S01]  /*10c20*/  FMUL.FTZ R97, R102, UR11 ;  /* 0x0000000b66617c20 */ /* 0x000fe20008410000 */
[----:B------:R-:W-:Y:S01]  /*10c30*/  P2R R126, PR, RZ, 0x1 ;  /* 0x00000001ff7e7803 */ /* 0x000fe20000000000 */
[----:B------:R-:W-:Y:S01]  /*10c40*/  HADD2.F32 R123, -RZ, R103.H1_H1 ;  /* 0x30000067ff7b7230 */ /* 0x000fe20000004100 */
[C---:B------:R-:W-:Y:S01]  /*10c50*/  LOP3.LUT P0, RZ, R140.reuse, 0x8, RZ, 0xc0, !PT ;  /* 0x000000088cff7812 */ /* 0x040fe2000780c0ff */
[----:B------:R-:W-:Y:S01]  /*10c60*/  FMUL.FTZ R99, R99, UR11 ;  /* 0x0000000b63637c20 */ /* 0x000fe20008410000 */
[----:B------:R-:W-:Y:S01]  /*10c70*/  FMUL.FTZ R103, R101, UR11 ;  /* 0x0000000b65677c20 */ /* 0x000fe20008410000 */
[----:B------:R-:W-:Y:S01]  /*10c80*/  LOP3.LUT P5, RZ, R140, 0x2, RZ, 0xc0, !PT ;  /* 0x000000028cff7812 */ /* 0x000fe200078ac0ff */
[----:B------:R-:W-:Y:S01]  /*10c90*/  FMUL.FTZ R121, R121, UR11 ;  /* 0x0000000b79797c20 */ /* 0x000fe20008410000 */
[----:B------:R-:W-:Y:S01]  /*10ca0*/  FSEL R96, R96, RZ, P1 ;  /* 0x000000ff60607208 */ /* 0x000fe20000800000 */
        /* <DEDUP_REMOVED lines=22> */
.L_x_10945:
        /* <DEDUP_REMOVED lines=44> */
.L_x_10986:
[----:B------:R-:W-:Y:S02]  /*110d0*/  IMAD.MOV.U32 R9, RZ, RZ, R122 ;  /* 0x000000ffff097224 */ /* 0x000fe400078e007a */
[----:B------:R-:W-:-:S07]  /*110e0*/  VIADD R120, R120, 0x80 ;  /* 0x0000008078787836 */ /* 0x000fce0000000000 */
.L_x_10863:
[----:B------:R-:W-:Y:S05]  /*110f0*/  BSYNC.RECONVERGENT B0 ;  /* 0x0000000000007941 */ /* 0x000fea0003800200 */
.L_x_10862:
        /* <DEDUP_REMOVED lines=11> */
[----:B------:R-:W1:Y:S01]  /*111b0*/  @P1 LDC.64 R108, c[0x0][0x3a0] ;  /* 0x0000e800ff6c1b82 */ /* 0x000e620000000a00 */
[----:B---3--:R-:W-:-:S04]  /*111c0*/  IMAD.WIDE.U32 R104, R120, 0x10, R104 ;  /* 0x0000001078687825 */ /* 0x008fc800078e0068 */
[----:B----4-:R-:W-:-:S05]  /*111d0*/  @P0 IMAD.WIDE.U32 R106, R120, 0x10, R106 ;  /* 0x00000010786a0825 */ /* 0x010fca00078e006a */
[----:B------:R3:W5:Y:S01]  /*111e0*/  @P0 LDG.E.128 R76, desc[UR8][R106.64] ;  /* 0x000000086a4c0981 */ /* 0x000762000c1e1d00 */
[----:B-12---:R-:W-:-:S03]  /*111f0*/  @P1 IMAD.WIDE.U32 R122, R120, 0x20, R108 ;  /* 0x00000020787a1825 */ /* 0x006fc600078e006c */
        /* <DEDUP_REMOVED lines=8> */
[----:B---3--:R-:W-:-:S07]  /*11280*/  IMAD.MOV.U32 R122, RZ, RZ, R9 ;  /* 0x000000ffff7a7224 */ /* 0x008fce00078e0009 */
        /* <DEDUP_REMOVED lines=11> */
.L_x_10992:
        /* <DEDUP_REMOVED lines=13> */
.L_x_10994:
[----:B------:R-:W-:Y:S05]  /*11410*/  BSYNC.RECONVERGENT B2 ;  /* 0x0000000000027941 */ /* 0x000fea0003800200 */
.L_x_10993:
        /* <DEDUP_REMOVED lines=42> */
.L_x_10991:
[----:B------:R-:W-:Y:S05]  /*116c0*/  BSYNC.RECONVERGENT B1 ;  /* 0x0000000000017941 */ /* 0x000fea0003800200 */
.L_x_10990:
        /* <DEDUP_REMOVED lines=9> */
[----:B------:R-:W-:Y:S02]  /*11760*/  IMAD.MOV.U32 R5, RZ, RZ, 0x2 ;  /* 0x00000002ff057424 */ /* 0x000fe400078e00ff */
[----:B-1----:R-:W-:-:S02]  /*11770*/  FSETP.LE.FTZ.AND P4, PT, R3, R0, PT ;  /* 0x000000000300720b */ /* 0x002fc40003f93000 */
[----:B------:R-:W-:Y:S01]  /*11780*/  MOV R3, R10 ;  /* 0x0000000a00037202 */ /* 0x000fe20000000f00 */
[----:B--2---:R-:W-:-:S10]  /*11790*/  FMUL.FTZ R2, R2, R9 ;  /* 0x0000000902027220 */ /* 0x004fd40000410000 */
        /* <DEDUP_REMOVED lines=10> */
.L_x_10997:
        /* <DEDUP_REMOVED lines=13> */
.L_x_10999:
[----:B------:R-:W-:Y:S05]  /*11910*/  BSYNC.RECONVERGENT B2 ;  /* 0x0000000000027941 */ /* 0x000fea0003800200 */
.L_x_10998:
        /* <DEDUP_REMOVED lines=43> */
.L_x_10996:
[----:B------:R-:W-:Y:S05]  /*11bd0*/  BSYNC.RECONVERGENT B1 ;  /* 0x0000000000017941 */ /* 0x000fea0003800200 */
.L_x_10995:
        /* <DEDUP_REMOVED lines=23> */
.L_x_11002:
        /* <DEDUP_REMOVED lines=13> */
.L_x_11004:
[----:B------:R-:W-:Y:S05]  /*11e20*/  BSYNC.RECONVERGENT B2 ;  /* 0x0000000000027941 */ /* 0x000fea0003800200 */
.L_x_11003:
        /* <DEDUP_REMOVED lines=43> */
.L_x_11001:
[----:B------:R-:W-:Y:S05]  /*120e0*/  BSYNC.RECONVERGENT B1 ;  /* 0x0000000000017941 */ /* 0x000fea0003800200 */
.L_x_11000:
        /* <DEDUP_REMOVED lines=20> */
.L_x_11007:
        /* <DEDUP_REMOVED lines=13> */
.L_x_11009:
[----:B------:R-:W-:Y:S05]  /*12300*/  BSYNC.RECONVERGENT B2 ;  /* 0x0000000000027941 */ /* 0x000fea0003800200 */
.L_x_11008:
        /* <DEDUP_REMOVED lines=43> */
.L_x_11006:
[----:B------:R-:W-:Y:S05]  /*125c0*/  BSYNC.RECONVERGENT B1 ;  /* 0x0000000000017941 */ /* 0x000fea0003800200 */
.L_x_11005:
[----:B------:R-:W-:Y:S01]  /*125d0*/  I2FP.F32.U32 R4, R3 ;  /* 0x0000000300047245 */ /* 0x000fe20000201000 */
[----:B------:R-:W-:Y:S01]  /*125e0*/  HADD2.F32 R6, -RZ, R76.H1_H1 ;  /* 0x3000004cff067230 */ /* 0x000fe20000004100 */
[----:B------:R-:W-:Y:S01]  /*125f0*/  FSEL R2, R2, RZ, P4 ;  /* 0x000000ff02027208 */ /* 0x000fe20002000000 */
[----:B------:R-:W-:Y:S02]  /*12600*/  BSSY.RECONVERGENT B1, `(.L_x_11010) ;  /* 0x000004d000017945 */ /* 0x000fe40003800200 */
        /* <DEDUP_REMOVED lines=19> */
.L_x_11012:
        /* <DEDUP_REMOVED lines=13> */
.L_x_11014:
[----:B------:R-:W-:Y:S05]  /*12810*/  BSYNC.RECONVERGENT B2 ;  /* 0x0000000000027941 */ /* 0x000fea0003800200 */
.L_x_11013:
[----:B------:R-:W-:Y:S01]  /*12820*/  IMAD.WIDE.U32 R4, R136, -0x326172a9, RZ ;  /* 0xcd9e8d5788047825 */ /* 0x000fe200078e00ff */
[----:B0-----:R-:W-:-:S04]  /*12830*/  LOP3.LUT R124, R11, UR7, R3, 0x96, !PT ;  /* 0x000000070b7c7c12 */ /* 0x001fc8000f8e9603 */
        /* <DEDUP_REMOVED lines=41> */
.L_x_11011:
[----:B------:R-:W-:Y:S05]  /*12ad0*/  BSYNC.RECONVERGENT B1 ;  /* 0x0000000000017941 */ /* 0x000fea0003800200 */
.L_x_11010:
        /* <DEDUP_REMOVED lines=20> */
.L_x_11017:
        /* <DEDUP_REMOVED lines=13> */
.L_x_11019:
[----:B------:R-:W-:Y:S05]  /*12cf0*/  BSYNC.RECONVERGENT B2 ;  /* 0x0000000000027941 */ /* 0x000fea0003800200 */
.L_x_11018:
[----:B0-----:R-:W-:Y:S01]  /*12d00*/  IMAD.WIDE.U32 R124, R136, -0x326172a9, RZ ;  /* 0xcd9e8d57887c7825 */ /* 0x001fe200078e00ff */
        /* <DEDUP_REMOVED lines=42> */
.L_x_11016:
[----:B------:R-:W-:Y:S05]  /*12fb0*/  BSYNC.RECONVERGENT B1 ;  /* 0x0000000000017941 */ /* 0x000fea0003800200 */
.L_x_11015:
[----:B------:R-:W-:Y:S01]  /*12fc0*/  I2FP.F32.U32 R4, R3 ;  /* 0x0000000300047245 */ /* 0x000fe20000201000 */
[----:B------:R-:W-:Y:S01]  /*12fd0*/  HADD2.F32 R6, -RZ, R77.H0_H0 ;  /* 0x2000004dff067230 */ /* 0x000fe20000004100 */
        /* <DEDUP_REMOVED lines=21> */
.L_x_11022:
        /* <DEDUP_REMOVED lines=13> */
.L_x_11024:
[----:B------:R-:W-:Y:S05]  /*13200*/  BSYNC.RECONVERGENT B2 ;  /* 0x0000000000027941 */ /* 0x000fea0003800200 */
.L_x_11023:
[----:B0-----:R-:W-:Y:S01]  /*13210*/  IMAD.WIDE.U32 R124, R136, -0x326172a9, RZ ;  /* 0xcd9e8d57887c7825 */ /* 0x001fe200078e00ff */
        /* <DEDUP_REMOVED lines=42> */
.L_x_11021:
[----:B------:R-:W-:Y:S05]  /*134c0*/  BSYNC.RECONVERGENT B1 ;  /* 0x0000000000017941 */ /* 0x000fea0003800200 */
.L_x_11020:
[----:B------:R-:W-:Y:S01]  /*134d0*/  I2FP.F32.U32 R2, R3 ;  /* 0x0000000300027245 */ /* 0x000fe20000201000 */
[----:B------:R-:W-:Y:S01]  /*134e0*/  HADD2.F32 R4, -RZ, R109.H1_H1 ;  /* 0x3000006dff047230 */ /* 0x000fe20000004100 */
        /* <DEDUP_REMOVED lines=18> */
.L_x_11027:
        /* <DEDUP_REMOVED lines=13> */
.L_x_11029:
[----:B------:R-:W-:Y:S05]  /*136e0*/  BSYNC.RECONVERGENT B2 ;  /* 0x0000000000027941 */ /* 0x000fea0003800200 */
.L_x_11028:
[----:B0-----:R-:W-:Y:S01]  /*136f0*/  IMAD.WIDE.U32 R124, R136, -0x326172a9, RZ ;  /* 0xcd9e8d57887c7825 */ /* 0x001fe200078e00ff */
        /* <DEDUP_REMOVED lines=42> */
.L_x_11026:
[----:B------:R-:W-:Y:S05]  /*139a0*/  BSYNC.RECONVERGENT B1 ;  /* 0x0000000000017941 */ /* 0x000fea0003800200 */
.L_x_11025:
        /* <DEDUP_REMOVED lines=23> */
.L_x_11032:
        /* <DEDUP_REMOVED lines=13> */
.L_x_11034:
[----:B------:R-:W-:Y:S05]  /*13bf0*/  BSYNC.RECONVERGENT B2 ;  /* 0x0000000000027941 */ /* 0x000fea0003800200 */
.L_x_11033:
        /* <DEDUP_REMOVED lines=43> */
.L_x_11031:
[----:B------:R-:W-:Y:S05]  /*13eb0*/  BSYNC.RECONVERGENT B1 ;  /* 0x0000000000017941 */ /* 0x000fea0003800200 */
.L_x_11030:
        /* <DEDUP_REMOVED lines=18> */
.L_x_11037:
        /* <DEDUP_REMOVED lines=13> */
.L_x_11039:
[----:B------:R-:W-:Y:S05]  /*140b0*/  BSYNC.RECONVERGENT B2 ;  /* 0x0000000000027941 */ /* 0x000fea0003800200 */
.L_x_11038:
        /* <DEDUP_REMOVED lines=43> */
.L_x_11036:
[----:B------:R-:W-:Y:S05]  /*14370*/  BSYNC.RECONVERGENT B1 ;  /* 0x0000000000017941 */ /* 0x000fea0003800200 */
.L_x_11035:
        /* <DEDUP_REMOVED lines=23> */
.L_x_11042:
        /* <DEDUP_REMOVED lines=13> */
.L_x_11044:
[----:B------:R-:W-:Y:S05]  /*145c0*/  BSYNC.RECONVERGENT B2 ;  /* 0x0000000000027941 */ /* 0x000fea0003800200 */
.L_x_11043:
        /* <DEDUP_REMOVED lines=43> */
.L_x_11041:
[----:B------:R-:W-:Y:S05]  /*14880*/  BSYNC.RECONVERGENT B1 ;  /* 0x0000000000017941 */ /* 0x000fea0003800200 */
.L_x_11040:
[----:B------:R-:W-:Y:S01]  /*14890*/  ISETP.NE.AND P4, PT, R123, 0x1, PT ;  /* 0x000000017b00780c */ /* 0x000fe20003f85270 */
[----:B------:R-:W-:Y:S01]  /*148a0*/  HADD2.F32 R110, -RZ, R110.H1_H1 ;  /* 0x3000006eff6e7230 */ /* 0x000fe20000004100 */
[----:B------:R-:W-:Y:S01]  /*148b0*/  I2FP.F32.U32 R2, R2 ;  /* 0x0000000200027245 */ /* 0x000fe20000201000 */
[----:B------:R-:W-:Y:S01]  /*148c0*/  BSSY.RECONVERGENT B1, `(.L_x_11045) ;  /* 0x0000048000017945 */ /* 0x000fe20003800200 */
[----:B0-----:R-:W-:Y:S02]  /*148d0*/  IMAD.MOV.U32 R124, RZ, RZ, 0x2 ;  /* 0x00000002ff7c7424 */ /* 0x001fe400078e00ff */
        /* <DEDUP_REMOVED lines=13> */
.L_x_11047:
        /* <DEDUP_REMOVED lines=13> */
.L_x_11049:
[----:B------:R-:W-:Y:S05]  /*14a80*/  BSYNC.RECONVERGENT B2 ;  /* 0x0000000000027941 */ /* 0x000fea0003800200 */
.L_x_11048:
        /* <DEDUP_REMOVED lines=43> */
.L_x_11046:
[----:B------:R-:W-:Y:S05]  /*14d40*/  BSYNC.RECONVERGENT B1 ;  /* 0x0000000000017941 */ /* 0x000fea0003800200 */
.L_x_11045:
        /* <DEDUP_REMOVED lines=23> */
.L_x_11052:
        /* <DEDUP_REMOVED lines=13> */
.L_x_11054:
[----:B------:R-:W-:Y:S05]  /*14f90*/  BSYNC.RECONVERGENT B2 ;  /* 0x0000000000027941 */ /* 0x000fea0003800200 */
.L_x_11053:
        /* <DEDUP_REMOVED lines=43> */
.L_x_11051:
[----:B------:R-:W-:Y:S05]  /*15250*/  BSYNC.RECONVERGENT B1 ;  /* 0x0000000000017941 */ /* 0x000fea0003800200 */
.L_x_11050:
        /* <DEDUP_REMOVED lines=18> */
.L_x_11057:
        /* <DEDUP_REMOVED lines=13> */
.L_x_11059:
[----:B------:R-:W-:Y:S05]  /*15450*/  BSYNC.RECONVERGENT B2 ;  /* 0x0000000000027941 */ /* 0x000fea0003800200 */
.L_x_11058:
        /* <DEDUP_REMOVED lines=43> */
.L_x_11056:
[----:B------:R-:W-:Y:S05]  /*15710*/  BSYNC.RECONVERGENT B1 ;  /* 0x0000000000017941 */ /* 0x000fea0003800200 */
.L_x_11055:
        /* <DEDUP_REMOVED lines=24> */
.L_x_11062:
        /* <DEDUP_REMOVED lines=13> */
.L_x_11064:
[----:B------:R-:W-:Y:S05]  /*15970*/  BSYNC.RECONVERGENT B2 ;  /* 0x0000000000027941 */ /* 0x000fea0003800200 */
.L_x_11063:
        /* <DEDUP_REMOVED lines=43> */
.L_x_11061:
[----:B------:R-:W-:Y:S05]  /*15c30*/  BSYNC.RECONVERGENT B1 ;  /* 0x0000000000017941 */ /* 0x000fea0003800200 */
.L_x_11060:
        /* <DEDUP_REMOVED lines=18> */
.L_x_11067:
        /* <DEDUP_REMOVED lines=15> */
.L_x_11069:
[----:B------:R-:W-:Y:S05]  /*15e50*/  BSYNC.RECONVERGENT B2 ;  /* 0x0000000000027941 */ /* 0x000fea0003800200 */
.L_x_11068:
        /* <DEDUP_REMOVED lines=43> */
.L_x_11066:
[----:B------:R-:W-:Y:S05]  /*16110*/  BSYNC.RECONVERGENT B1 ;  /* 0x0000000000017941 */ /* 0x000fea0003800200 */
.L_x_11065:
        /* <DEDUP_REMOVED lines=11> */
.L_x_10989:
[----:B------:R-:W-:Y:S01]  /*161d0*/  ISETP.NE.AND P2, PT, R128, 0x1, PT ;  /* 0x000000018000780c */ /* 0x000fe20003f45270 */
[----:B------:R-:W-:Y:S01]  /*161e0*/  BSSY.RECONVERGENT B1, `(.L_x_11071) ;  /* 0x0000047000017945 */ /* 0x000fe20003800200 */
[----:B---3--:R-:W-:Y:S01]  /*161f0*/  IMAD.MOV.U32 R107, RZ, RZ, 0x2 ;  /* 0x00000002ff6b7424 */ /* 0x008fe200078e00ff */
        /* <DEDUP_REMOVED lines=13> */
.L_x_11073:
        /* <DEDUP_REMOVED lines=13> */
.L_x_11075:
[----:B------:R-:W-:Y:S05]  /*163a0*/  BSYNC.RECONVERGENT B2 ;  /* 0x0000000000027941 */ /* 0x000fea0003800200 */
.L_x_11074:
        /* <DEDUP_REMOVED lines=42> */
.L_x_11072:
[----:B------:R-:W-:Y:S05]  /*16650*/  BSYNC.RECONVERGENT B1 ;  /* 0x0000000000017941 */ /* 0x000fea0003800200 */
.L_x_11071:
[----:B------:R-:W1:Y:S01]  /*16660*/  LDC R9, c[0x0][0x404] ;  /* 0x00010100ff097b82 */ /* 0x000e620000000800 */
        /* <DEDUP_REMOVED lines=8> */
[----:B-1----:R-:W-:Y:S01]  /*166f0*/  FSETP.LE.FTZ.AND P3, PT, R104, R9, PT ;  /* 0x000000096800720b */ /* 0x002fe20003f73000 */
        /* <DEDUP_REMOVED lines=11> */
.L_x_11078:
        /* <DEDUP_REMOVED lines=13> */
.L_x_11080:
[----:B------:R-:W-:Y:S05]  /*16880*/  BSYNC.RECONVERGENT B2 ;  /* 0x0000000000027941 */ /* 0x000fea0003800200 */
.L_x_11079:
        /* <DEDUP_REMOVED lines=43> */
.L_x_11077:
[----:B------:R-:W-:Y:S05]  /*16b40*/  BSYNC.RECONVERGENT B1 ;  /* 0x0000000000017941 */ /* 0x000fea0003800200 */
.L_x_11076:
        /* <DEDUP_REMOVED lines=19> */
.L_x_11083:
        /* <DEDUP_REMOVED lines=13> */
.L_x_11085:
[----:B------:R-:W-:Y:S05]  /*16d50*/  BSYNC.RECONVERGENT B2 ;  /* 0x0000000000027941 */ /* 0x000fea0003800200 */
.L_x_11084:
        /* <DEDUP_REMOVED lines=43> */
.L_x_11082:
[----:B------:R-:W-:Y:S05]  /*17010*/  BSYNC.RECONVERGENT B1 ;  /* 0x0000000000017941 */ /* 0x000fea0003800200 */
.L_x_11081:
[----:B------:R-:W-:Y:S01]  /*17020*/  I2FP.F32.U32 R106, R107 ;  /* 0x0000006b006a7245 */ /* 0x000fe20000201000 */
[----:B------:R-:W-:Y:S01]  /*17030*/  BSSY.RECONVERGENT B1, `(.L_x_11086) ;  /* 0x000004b000017945 */ /* 0x000fe20003800200 */
[----:B------:R-:W-:Y:S01]  /*17040*/  ISETP.NE.AND P2, PT, R123, 0x1, PT ;  /* 0x000000017b00780c */ /* 0x000fe20003f45270 */
[----:B------:R-:W-:Y:S01]  /*17050*/  HFMA2 R121, -RZ, RZ, 0, 1.1920928955078125e-07 ;  /* 0x00000002ff797431 */ /* 0x000fe200000001ff */
[----:B------:R-:W-:Y:S01]  /*17060*/  LOP3.LUT R140, R140, 0xfffffffb, RZ, 0xc0, !PT ;  /* 0xfffffffb8c8c7812 */ /* 0x000fe200078ec0ff */
[----:B0-----:R-:W-:Y:S01]  /*17070*/  FFMA.FTZ R124, R106, R105, 1.1641532182693481445e-10 ;  /* 0x2f0000006a7c7423 */ /* 0x001fe20000010069 */
[----:B------:R-:W-:Y:S02]  /*17080*/  HADD2.F32 R106, -RZ, R109.H0_H0 ;  /* 0x2000006dff6a7230 */ /* 0x000fe40000004100 */
        /* <DEDUP_REMOVED lines=12> */
.L_x_11088:
        /* <DEDUP_REMOVED lines=13> */
.L_x_11090:
[----:B------:R-:W-:Y:S05]  /*17220*/  BSYNC.RECONVERGENT B2 ;  /* 0x0000000000027941 */ /* 0x000fea0003800200 */
.L_x_11089:
        /* <DEDUP_REMOVED lines=43> */
.L_x_11087:
[----:B------:R-:W-:Y:S05]  /*174e0*/  BSYNC.RECONVERGENT B1 ;  /* 0x0000000000017941 */ /* 0x000fea0003800200 */
.L_x_11086:
        /* <DEDUP_REMOVED lines=19> */
.L_x_11093:
        /* <DEDUP_REMOVED lines=13> */
.L_x_11095:
[----:B------:R-:W-:Y:S05]  /*176f0*/  BSYNC.RECONVERGENT B2 ;  /* 0x0000000000027941 */ /* 0x000fea0003800200 */
.L_x_11094:
        /* <DEDUP_REMOVED lines=43> */
.L_x_11092:
[----:B------:R-:W-:Y:S05]  /*179b0*/  BSYNC.RECONVERGENT B1 ;  /* 0x0000000000017941 */ /* 0x000fea0003800200 */
.L_x_11091:
        /* <DEDUP_REMOVED lines=17> */
.L_x_11098:
        /* <DEDUP_REMOVED lines=13> */
.L_x_11100:
[----:B------:R-:W-:Y:S05]  /*17ba0*/  BSYNC.RECONVERGENT B2 ;  /* 0x0000000000027941 */ /* 0x000fea0003800200 */
.L_x_11099:
        /* <DEDUP_REMOVED lines=43> */
.L_x_11097:
[----:B------:R-:W-:Y:S05]  /*17e60*/  BSYNC.RECONVERGENT B1 ;  /* 0x0000000000017941 */ /* 0x000fea0003800200 */
.L_x_11096:
        /* <DEDUP_REMOVED lines=17> */
.L_x_11103:
        /* <DEDUP_REMOVED lines=13> */
.L_x_11105:
[----:B------:R-:W-:Y:S05]  /*18050*/  BSYNC.RECONVERGENT B2 ;  /* 0x0000000000027941 */ /* 0x000fea0003800200 */
.L_x_11104:
        /* <DEDUP_REMOVED lines=43> */
.L_x_11102:
[----:B------:R-:W-:Y:S05]  /*18310*/  BSYNC.RECONVERGENT B1 ;  /* 0x0000000000017941 */ /* 0x000fea0003800200 */
.L_x_11101:
        /* <DEDUP_REMOVED lines=17> */
.L_x_11108:
        /* <DEDUP_REMOVED lines=13> */
.L_x_11110:
[----:B------:R-:W-:Y:S05]  /*18500*/  BSYNC.RECONVERGENT B2 ;  /* 0x0000000000027941 */ /* 0x000fea0003800200 */
.L_x_11109:
        /* <DEDUP_REMOVED lines=43> */
.L_x_11107:
[----:B------:R-:W-:Y:S05]  /*187c0*/  BSYNC.RECONVERGENT B1 ;  /* 0x0000000000017941 */ /* 0x000fea0003800200 */
.L_x_11106:
        /* <DEDUP_REMOVED lines=37> */
.L_x_11070:
        /* <DEDUP_REMOVED lines=44> */
.L_x_11111:
[----:B------:R-:W-:Y:S01]  /*18ce0*/  MOV R9, R122 ;  /* 0x0000007a00097202 */ /* 0x000fe20000000f00 */
[----:B------:R-:W-:-:S07]  /*18cf0*/  VIADD R120, R120, 0x80 ;  /* 0x0000008078787836 */ /* 0x000fce0000000000 */
.L_x_10988:
[----:B------:R-:W-:Y:S05]  /*18d00*/  BSYNC.RECONVERGENT B0 ;  /* 0x0000000000007941 */ /* 0x000fea0003800200 */
.L_x_10987:
        /* <DEDUP_REMOVED lines=23> */
[----:B------:R-:W-:Y:S01]  /*18e80*/  IMAD.MOV.U32 R2, RZ, RZ, R10 ;  /* 0x000000ffff027224 */ /* 0x000fe200078e000a */
[----:B-12---:R-:W-:-:S08]  /*18e90*/  MOV R122, R9 ;  /* 0x00000009007a7202 */ /* 0x006fd00000000f00 */
        /* <DEDUP_REMOVED lines=11> */
.L_x_11117:
        /* <DEDUP_REMOVED lines=13> */
.L_x_11119:
[----:B------:R-:W-:Y:S05]  /*19020*/  BSYNC.RECONVERGENT B2 ;  /* 0x0000000000027941 */ /* 0x000fea0003800200 */
.L_x_11118:
        /* <DEDUP_REMOVED lines=41> */
[----:B------:R-:W-:-:S07]  /*192c0*/  IMAD.MOV.U32 R2, RZ, RZ, R9 ;  /* 0x000000ffff027224 */ /* 0x000fce00078e0009 */
.L_x_11116:
[----:B------:R-:W-:Y:S05]  /*192d0*/  BSYNC.RECONVERGENT B1 ;  /* 0x0000000000017941 */ /* 0x000fea0003800200 */
.L_x_11115:
        /* <DEDUP_REMOVED lines=9> */
[----:B------:R-:W-:Y:S02]  /*19370*/  MOV R5, 0x2 ;  /* 0x0000000200057802 */ /* 0x000fe40000000f00 */
[----:B0-----:R-:W-:Y:S01]  /*19380*/  FSETP.LE.FTZ.AND P4, PT, R3, R0, PT ;  /* 0x000000000300720b */ /* 0x001fe20003f93000 */
[----:B------:R-:W-:-:S02]  /*19390*/  IMAD.MOV.U32 R3, RZ, RZ, R10 ;  /* 0x000000ffff037224 */ /* 0x000fc400078e000a */
[----:B-1----:R-:W-:-:S10]  /*193a0*/  FMUL.FTZ R2, R2, R9 ;  /* 0x0000000902027220 */ /* 0x002fd40000410000 */
        /* <DEDUP_REMOVED lines=10> */
.L_x_11122:
        /* <DEDUP_REMOVED lines=13> */
.L_x_11124:
[----:B------:R-:W-:Y:S05]  /*19520*/  BSYNC.RECONVERGENT B2 ;  /* 0x0000000000027941 */ /* 0x000fea0003800200 */
.L_x_11123:
[----:B------:R-:W-:Y:S01]  /*19530*/  IMAD.WIDE.U32 R6, R136, -0x326172a9, RZ ;  /* 0xcd9e8d5788067825 */ /* 0x000fe200078e00ff */
[----:B---3--:R-:W-:Y:S02]  /*19540*/  LOP3.LUT R114, R11, UR7, R5, 0x96, !PT ;  /* 0x000000070b727c12 */ /* 0x008fe4000f8e9605 */
        /* <DEDUP_REMOVED lines=41> */
.L_x_11121:
[----:B------:R-:W-:Y:S05]  /*197e0*/  BSYNC.RECONVERGENT B1 ;  /* 0x0000000000017941 */ /* 0x000fea0003800200 */
.L_x_11120:
[----:B------:R-:W-:Y:S01]  /*197f0*/  I2FP.F32.U32 R4, R3 ;  /* 0x0000000300047245 */ /* 0x000fe20000201000 */
[----:B------:R-:W-:Y:S01]  /*19800*/  HADD2.F32 R6, -RZ, R76.H0_H0 ;  /* 0x2000004cff067230 */ /* 0x000fe20000004100 */
[----:B------:R-:W-:Y:S03]  /*19810*/  BSSY.RECONVERGENT B1, `(.L_x_11125) ;  /* 0x000004e000017945 */ /* 0x000fe60003800200 */
[----:B------:R-:W-:Y:S01]  /*19820*/  FFMA.FTZ R3, R4, R121, 1.1641532182693481445e-10 ;  /* 0x2f00000004037423 */ /* 0x000fe20000010079 */
[----:B------:R-:W-:Y:S01]  /*19830*/  FMUL.FTZ R6, R6, R9 ;  /* 0x0000000906067220 */ /* 0x000fe20000410000 */
[----:B------:R-:W-:-:S03]  /*19840*/  IMAD.MOV.U32 R4, RZ, RZ, 0x2 ;  /* 0x00000002ff047424 */ /* 0x000fc600078e00ff */
[----:B------:R-:W-:Y:S02]  /*19850*/  FSETP.GTU.FTZ.AND P2, PT, R3, R0, PT ;  /* 0x000000000300720b */ /* 0x000fe40003f5c000 */
[----:B------:R-:W-:Y:S02]  /*19860*/  FSEL R3, R2, RZ, P4 ;  /* 0x000000ff02037208 */ /* 0x000fe40002000000 */
[----:B---3--:R-:W-:Y:S02]  /*19870*/  FSEL R112, R6, RZ, !P2 ;  /* 0x000000ff06707208 */ /* 0x008fe40005000000 */
        /* <DEDUP_REMOVED lines=14> */
.L_x_11127:
        /* <DEDUP_REMOVED lines=13> */
.L_x_11129:
[----:B------:R-:W-:Y:S05]  /*19a30*/  BSYNC.RECONVERGENT B2 ;  /* 0x0000000000027941 */ /* 0x000fea0003800200 */
.L_x_11128:
        /* <DEDUP_REMOVED lines=43> */
.L_x_11126:
[----:B------:R-:W-:Y:S05]  /*19cf0*/  BSYNC.RECONVERGENT B1 ;  /* 0x0000000000017941 */ /* 0x000fea0003800200 */
.L_x_11125:
        /* <DEDUP_REMOVED lines=20> */
.L_x_11132:
        /* <DEDUP_REMOVED lines=13> */
.L_x_11134:
[----:B------:R-:W-:Y:S05]  /*19f10*/  BSYNC.RECONVERGENT B2 ;  /* 0x0000000000027941 */ /* 0x000fea0003800200 */
.L_x_11133:
        /* <DEDUP_REMOVED lines=43> */
.L_x_11131:
[----:B------:R-:W-:Y:S05]  /*1a1d0*/  BSYNC.RECONVERGENT B1 ;  /* 0x0000000000017941 */ /* 0x000fea0003800200 */
.L_x_11130:
[----:B------:R-:W-:Y:S01]  /*1a1e0*/  I2FP.F32.U32 R4, R3 ;  /* 0x0000000300047245 */ /* 0x000fe20000201000 */
[----:B------:R-:W-:Y:S01]  /*1a1f0*/  HADD2.F32 R6, -RZ, R76.H1_H1 ;  /* 0x3000004cff067230 */ /* 0x000fe20000004100 */
[----:B------:R-:W-:Y:S01]  /*1a200*/  FSEL R2, R2, RZ, P4 ;  /* 0x000000ff02027208 */ /* 0x000fe20002000000 */
[----:B------:R-:W-:Y:S02]  /*1a210*/  BSSY.RECONVERGENT B1, `(.L_x_11135) ;  /* 0x000004d000017945 */ /* 0x000fe40003800200 */
[----:B------:R-:W-:Y:S01]  /*1a220*/  FFMA.FTZ R3, R4, R121, 1.1641532182693481445e-10 ;  /* 0x2f00000004037423 */ /* 0x000fe20000010079 */
[----:B------:R-:W-:-:S04]  /*1a230*/  FMUL.FTZ R6, R6, R9 ;  /* 0x0000000906067220 */ /* 0x000fc80000410000 */
[----:B------:R-:W-:-:S04]  /*1a240*/  FSETP.GTU.FTZ.AND P2, PT, R3, R0, PT ;  /* 0x000000000300720b */ /* 0x000fc80003f5c000 */
        /* <DEDUP_REMOVED lines=16> */
.L_x_11137:
        /* <DEDUP_REMOVED lines=13> */
.L_x_11139:
[----:B------:R-:W-:Y:S05]  /*1a420*/  BSYNC.RECONVERGENT B2 ;  /* 0x0000000000027941 */ /* 0x000fea0003800200 */
.L_x_11138:
        /* <DEDUP_REMOVED lines=43> */
.L_x_11136:
[----:B------:R-:W-:Y:S05]  /*1a6e0*/  BSYNC.RECONVERGENT B1 ;  /* 0x0000000000017941 */ /* 0x000fea0003800200 */
.L_x_11135:
[----:B------:R-:W-:Y:S01]  /*1a6f0*/  I2FP.F32.U32 R2, R2 ;  /* 0x0000000200027245 */ /* 0x000fe20000201000 */
[----:B------:R-:W-:Y:S01]  /*1a700*/  HADD2.F32 R4, -RZ, R117.H0_H0 ;  /* 0x20000075ff047230 */ /* 0x000fe20000004100 */
        /* <DEDUP_REMOVED lines=18> */
.L_x_11142:
        /* <DEDUP_REMOVED lines=13> */
.L_x_11144:
[----:B------:R-:W-:Y:S05]  /*1a900*/  BSYNC.RECONVERGENT B2 ;  /* 0x0000000000027941 */ /* 0x000fea0003800200 */
.L_x_11143:
        /* <DEDUP_REMOVED lines=43> */
.L_x_11141:
[----:B------:R-:W-:Y:S05]  /*1abc0*/  BSYNC.RECONVERGENT B1 ;  /* 0x0000000000017941 */ /* 0x000fea0003800200 */
.L_x_11140:
        /* <DEDUP_REMOVED lines=23> */
.L_x_11147:
        /* <DEDUP_REMOVED lines=13> */
.L_x_11149:
[----:B------:R-:W-:Y:S05]  /*1ae10*/  BSYNC.RECONVERGENT B2 ;  /* 0x0000000000027941 */ /* 0x000fea0003800200 */
.L_x_11148:
        /* <DEDUP_REMOVED lines=43> */
.L_x_11146:
[----:B------:R-:W-:Y:S05]  /*1b0d0*/  BSYNC.RECONVERGENT B1 ;  /* 0x0000000000017941 */ /* 0x000fea0003800200 */
.L_x_11145:
[----:B------:R-:W-:Y:S01]  /*1b0e0*/  I2FP.F32.U32 R2, R3 ;  /* 0x0000000300027245 */ /* 0x000fe20000201000 */
[----:B------:R-:W-:Y:S01]  /*1b0f0*/  HADD2.F32 R4, -RZ, R117.H1_H1 ;  /* 0x30000075ff047230 */ /* 0x000fe20000004100 */
        /* <DEDUP_REMOVED lines=18> */
.L_x_11152:
        /* <DEDUP_REMOVED lines=13> */
.L_x_11154:
[----:B------:R-:W-:Y:S05]  /*1b2f0*/  BSYNC.RECONVERGENT B2 ;  /* 0x0000000000027941 */ /* 0x000fea0003800200 */
.L_x_11153:
        /* <DEDUP_REMOVED lines=43> */
.L_x_11151:
[----:B------:R-:W-:Y:S05]  /*1b5b0*/  BSYNC.RECONVERGENT B1 ;  /* 0x0000000000017941 */ /* 0x000fea0003800200 */
.L_x_11150:
[----:B------:R-:W-:Y:S01]  /*1b5c0*/  I2FP.F32.U32 R4, R5 ;  /* 0x0000000500047245 */ /* 0x000fe20000201000 */
[----:B------:R-:W-:Y:S01]  /*1b5d0*/  HADD2.F32 R116, -RZ, R77.H1_H1 ;  /* 0x3000004dff747230 */ /* 0x000fe20000004100 */
[----:B------:R-:W-:Y:S01]  /*1b5e0*/  FSEL R2, R2, RZ, P4 ;  /* 0x000000ff02027208 */ /* 0x000fe20002000000 */
        /* <DEDUP_REMOVED lines=20> */
.L_x_11157:
        /* <DEDUP_REMOVED lines=13> */
.L_x_11159:
[----:B------:R-:W-:Y:S05]  /*1b800*/  BSYNC.RECONVERGENT B2 ;  /* 0x0000000000027941 */ /* 0x000fea0003800200 */
.L_x_11158:
        /* <DEDUP_REMOVED lines=43> */
.L_x_11156:
[----:B------:R-:W-:Y:S05]  /*1bac0*/  BSYNC.RECONVERGENT B1 ;  /* 0x0000000000017941 */ /* 0x000fea0003800200 */
.L_x_11155:
        /* <DEDUP_REMOVED lines=18> */
.L_x_11162:
        /* <DEDUP_REMOVED lines=13> */
.L_x_11164:
[----:B------:R-:W-:Y:S05]  /*1bcc0*/  BSYNC.RECONVERGENT B2 ;  /* 0x0000000000027941 */ /* 0x000fea0003800200 */
.L_x_11163:
        /* <DEDUP_REMOVED lines=43> */
.L_x_11161:
[----:B------:R-:W-:Y:S05]  /*1bf80*/  BSYNC.RECONVERGENT B1 ;  /* 0x0000000000017941 */ /* 0x000fea0003800200 */
.L_x_11160:
        /* <DEDUP_REMOVED lines=23> */
.L_x_11167:
        /* <DEDUP_REMOVED lines=13> */
.L_x_11169:
[----:B------:R-:W-:Y:S05]  /*1c1d0*/  BSYNC.RECONVERGENT B2 ;  /* 0x0000000000027941 */ /* 0x000fea0003800200 */
.L_x_11168:
        /* <DEDUP_REMOVED lines=43> */
.L_x_11166:
[----:B------:R-:W-:Y:S05]  /*1c490*/  BSYNC.RECONVERGENT B1 ;  /* 0x0000000000017941 */ /* 0x000fea0003800200 */
.L_x_11165:
[----:B------:R-:W-:Y:S01]  /*1c4a0*/  ISETP.NE.AND P4, PT, R123, 0x1, PT ;  /* 0x000000017b00780c */ /* 0x000fe20003f85270 */
[----:B------:R-:W-:Y:S01]  /*1c4b0*/  HADD2.F32 R118, -RZ, R118.H1_H1 ;  /* 0x30000076ff767230 */ /* 0x000fe20000004100 */
        /* <DEDUP_REMOVED lines=16> */
.L_x_11172:
        /* <DEDUP_REMOVED lines=13> */
.L_x_11174:
[----:B------:R-:W-:Y:S05]  /*1c690*/  BSYNC.RECONVERGENT B2 ;  /* 0x0000000000027941 */ /* 0x000fea0003800200 */
.L_x_11173:
        /* <DEDUP_REMOVED lines=42> */
[----:B------:R-:W-:-:S07]  /*1c940*/  HFMA2 R124, -RZ, RZ, 0, 0 ;  /* 0x00000000ff7c7431 */ /* 0x000fce00000001ff */
.L_x_11171:
[----:B------:R-:W-:Y:S05]  /*1c950*/  BSYNC.RECONVERGENT B1 ;  /* 0x0000000000017941 */ /* 0x000fea0003800200 */
.L_x_11170:
[----:B------:R-:W-:Y:S01]  /*1c960*/  I2FP.F32.U32 R2, R2 ;  /* 0x0000000200027245 */ /* 0x000fe20000201000 */
[----:B------:R-:W-:Y:S01]  /*1c970*/  HADD2.F32 R118, -RZ, R78.H1_H1 ;  /* 0x3000004eff767230 */ /* 0x000fe20000004100 */
        /* <DEDUP_REMOVED lines=21> */
.L_x_11177:
        /* <DEDUP_REMOVED lines=13> */
.L_x_11179:
[----:B------:R-:W-:Y:S05]  /*1cba0*/  BSYNC.RECONVERGENT B2 ;  /* 0x0000000000027941 */ /* 0x000fea0003800200 */
.L_x_11178:
        /* <DEDUP_REMOVED lines=41> */
[----:B------:R-:W-:Y:S02]  /*1ce40*/  LOP3.LUT R131, R124, UR36, R127, 0x96, !PT ;  /* 0x000000247c837c12 */ /* 0x000fe4000f8e967f */
[----:B------:R-:W-:-:S07]  /*1ce50*/  MOV R122, R126 ;  /* 0x0000007e007a7202 */ /* 0x000fce0000000f00 */
.L_x_11176:
[----:B------:R-:W-:Y:S05]  /*1ce60*/  BSYNC.RECONVERGENT B1 ;  /* 0x0000000000017941 */ /* 0x000fea0003800200 */
.L_x_11175:
        /* <DEDUP_REMOVED lines=18> */
.L_x_11182:
        /* <DEDUP_REMOVED lines=13> */
.L_x_11184:
[----:B------:R-:W-:Y:S05]  /*1d060*/  BSYNC.RECONVERGENT B2 ;  /* 0x0000000000027941 */ /* 0x000fea0003800200 */
.L_x_11183:
        /* <DEDUP_REMOVED lines=43> */
.L_x_11181:
[----:B------:R-:W-:Y:S05]  /*1d320*/  BSYNC.RECONVERGENT B1 ;  /* 0x0000000000017941 */ /* 0x000fea0003800200 */
.L_x_11180:
        /* <DEDUP_REMOVED lines=12> */
[----:B------:R-:W-:Y:S02]  /*1d3f0*/  MOV R125, R10 ;  /* 0x0000000a007d7202 */ /* 0x000fe40000000f00 */
[----:B------:R-:W-:Y:S01]  /*1d400*/  PRMT R2, R123, 0x7610, R2 ;  /* 0x000076107b027816 */ /* 0x000fe20000000002 */
        /* <DEDUP_REMOVED lines=10> */
.L_x_11187:
        /* <DEDUP_REMOVED lines=13> */
.L_x_11189:
[----:B------:R-:W-:Y:S05]  /*1d580*/  BSYNC.RECONVERGENT B2 ;  /* 0x0000000000027941 */ /* 0x000fea0003800200 */
.L_x_11188:
        /* <DEDUP_REMOVED lines=43> */
.L_x_11186:
[----:B------:R-:W-:Y:S05]  /*1d840*/  BSYNC.RECONVERGENT B1 ;  /* 0x0000000000017941 */ /* 0x000fea0003800200 */
.L_x_11185:
        /* <DEDUP_REMOVED lines=18> */
.L_x_11192:
        /* <DEDUP_REMOVED lines=15> */
.L_x_11194:
[----:B------:R-:W-:Y:S05]  /*1da60*/  BSYNC.RECONVERGENT B2 ;  /* 0x0000000000027941 */ /* 0x000fea0003800200 */
.L_x_11193:
        /* <DEDUP_REMOVED lines=43> */
.L_x_11191:
[----:B------:R-:W-:Y:S05]  /*1dd20*/  BSYNC.RECONVERGENT B1 ;  /* 0x0000000000017941 */ /* 0x000fea0003800200 */
.L_x_11190:
        /* <DEDUP_REMOVED lines=11> */
.L_x_11114:
        /* <DEDUP_REMOVED lines=16> */
.L_x_11198:
        /* <DEDUP_REMOVED lines=13> */
.L_x_11200:
[----:B------:R-:W-:Y:S05]  /*1dfb0*/  BSYNC.RECONVERGENT B2 ;  /* 0x0000000000027941 */ /* 0x000fea0003800200 */
.L_x_11199:
        /* <DEDUP_REMOVED lines=42> */
.L_x_11197:
[----:B------:R-:W-:Y:S05]  /*1e260*/  BSYNC.RECONVERGENT B1 ;  /* 0x0000000000017941 */ /* 0x000fea0003800200 */
.L_x_11196:
[----:B------:R-:W0:Y:S01]  /*1e270*/  LDC R9, c[0x0][0x404] ;  /* 0x00010100ff097b82 */ /* 0x000e220000000800 */
[----:B------:R-:W-:Y:S01]  /*1e280*/  HFMA2 R113, -RZ, RZ, 0.1171875, 0 ;  /* 0x2f800000ff717431 */ /* 0x000fe200000001ff */
[----:B------:R-:W-:Y:S01]  /*1e290*/  I2FP.F32.U32 R112, R112 ;  /* 0x0000007000707245 */ /* 0x000fe20000201000 */
[----:B------:R-:W-:Y:S01]  /*1e2a0*/  BSSY.RECONVERGENT B1, `(.L_x_11201) ;  /* 0x000004b000017945 */ /* 0x000fe20003800200 */
[----:B------:R-:W-:Y:S01]  /*1e2b0*/  ISETP.NE.AND P2, PT, R115, 0x1, PT ;  /* 0x000000017300780c */ /* 0x000fe20003f45270 */
[----:B------:R-:W-:Y:S01]  /*1e2c0*/  IMAD.MOV.U32 R121, RZ, RZ, 0x2 ;  /* 0x00000002ff797424 */ /* 0x000fe200078e00ff */
[----:B------:R-:W-:Y:S02]  /*1e2d0*/  LOP3.LUT R140, R140, 0xffffffef, RZ, 0xc0, !PT ;  /* 0xffffffef8c8c7812 */ /* 0x000fe400078ec0ff */
[----:B------:R-:W-:Y:S01]  /*1e2e0*/  MOV R114, R10 ;  /* 0x0000000a00727202 */ /* 0x000fe20000000f00 */
        /* <DEDUP_REMOVED lines=13> */
.L_x_11203:
        /* <DEDUP_REMOVED lines=13> */
.L_x_11205:
[----:B------:R-:W-:Y:S05]  /*1e490*/  BSYNC.RECONVERGENT B2 ;  /* 0x0000000000027941 */ /* 0x000fea0003800200 */
.L_x_11204:
        /* <DEDUP_REMOVED lines=43> */
.L_x_11202:
[----:B------:R-:W-:Y:S05]  /*1e750*/  BSYNC.RECONVERGENT B1 ;  /* 0x0000000000017941 */ /* 0x000fea0003800200 */
.L_x_11201:
        /* <DEDUP_REMOVED lines=19> */
.L_x_11208:
        /* <DEDUP_REMOVED lines=13> */
.L_x_11210:
[----:B------:R-:W-:Y:S05]  /*1e960*/  BSYNC.RECONVERGENT B2 ;  /* 0x0000000000027941 */ /* 0x000fea0003800200 */
.L_x_11209:
        /* <DEDUP_REMOVED lines=43> */
.L_x_11207:
[----:B------:R-:W-:Y:S05]  /*1ec20*/  BSYNC.RECONVERGENT B1 ;  /* 0x0000000000017941 */ /* 0x000fea0003800200 */
.L_x_11206:
[----:B------:R-:W-:Y:S01]  /*1ec30*/  I2FP.F32.U32 R114, R115 ;  /* 0x0000007300727245 */ /* 0x000fe20000201000 */
[----:B------:R-:W-:Y:S01]  /*1ec40*/  BSSY.RECONVERGENT B1, `(.L_x_11211) ;  /* 0x000004b000017945 */ /* 0x000fe20003800200 */
[----:B------:R-:W-:Y:S01]  /*1ec50*/  ISETP.NE.AND P2, PT, R123, 0x1, PT ;  /* 0x000000017b00780c */ /* 0x000fe20003f45270 */
[----:B------:R-:W-:Y:S01]  /*1ec60*/  IMAD.MOV.U32 R121, RZ, RZ, 0x2 ;  /* 0x00000002ff797424 */ /* 0x000fe200078e00ff */
[----:B------:R-:W-:Y:S01]  /*1ec70*/  LOP3.LUT R140, R140, 0xfffffffb, RZ, 0xc0, !PT ;  /* 0xfffffffb8c8c7812 */ /* 0x000fe200078ec0ff */
[----:B------:R-:W-:Y:S01]  /*1ec80*/  FFMA.FTZ R124, R114, R113, 1.1641532182693481445e-10 ;  /* 0x2f000000727c7423 */ /* 0x000fe20000010071 */
[----:B------:R-:W-:Y:S01]  /*1ec90*/  HADD2.F32 R114, -RZ, R117.H0_H0 ;  /* 0x20000075ff727230 */ /* 0x000fe20000004100 */
        /* <DEDUP_REMOVED lines=12> */
.L_x_11213:
        /* <DEDUP_REMOVED lines=13> */
.L_x_11215:
[----:B------:R-:W-:Y:S05]  /*1ee30*/  BSYNC.RECONVERGENT B2 ;  /* 0x0000000000027941 */ /* 0x000fea0003800200 */
.L_x_11214:
        /* <DEDUP_REMOVED lines=43> */
.L_x_11212:
[----:B------:R-:W-:Y:S05]  /*1f0f0*/  BSYNC.RECONVERGENT B1 ;  /* 0x0000000000017941 */ /* 0x000fea0003800200 */
.L_x_11211:
        /* <DEDUP_REMOVED lines=19> */
.L_x_11218:
        /* <DEDUP_REMOVED lines=13> */
.L_x_11220:
[----:B------:R-:W-:Y:S05]  /*1f300*/  BSYNC.RECONVERGENT B2 ;  /* 0x0000000000027941 */ /* 0x000fea0003800200 */
.L_x_11219:
        /* <DEDUP_REMOVED lines=43> */
.L_x_11217:
[----:B------:R-:W-:Y:S05]  /*1f5c0*/  BSYNC.RECONVERGENT B1 ;  /* 0x0000000000017941 */ /* 0x000fea0003800200 */
.L_x_11216:
[----:B------:R-:W-:Y:S01]  /*1f5d0*/  ISETP.NE.AND P3, PT, R123, 0x1, PT ;  /* 0x000000017b00780c */ /* 0x000fe20003f65270 */
[----:B------:R-:W-:Y:S01]  /*1f5e0*/  BSSY.RECONVERGENT B1, `(.L_x_11221) ;  /* 0x0000049000017945 */ /* 0x000fe20003800200 */
[----:B------:R-:W-:Y:S01]  /*1f5f0*/  I2FP.F32.U32 R124, R115 ;  /* 0x00000073007c7245 */ /* 0x000fe20000201000 */
[----:B------:R-:W-:Y:S01]  /*1f600*/  HADD2.F32 R115, -RZ, R118.H0_H0 ;  /* 0x20000076ff737230 */ /* 0x000fe20000004100 */
        /* <DEDUP_REMOVED lines=13> */
.L_x_11223:
        /* <DEDUP_REMOVED lines=13> */
.L_x_11225:
[----:B------:R-:W-:Y:S05]  /*1f7b0*/  BSYNC.RECONVERGENT B2 ;  /* 0x0000000000027941 */ /* 0x000fea0003800200 */
.L_x_11224:
        /* <DEDUP_REMOVED lines=43> */
.L_x_11222:
[----:B------:R-:W-:Y:S05]  /*1fa70*/  BSYNC.RECONVERGENT B1 ;  /* 0x0000000000017941 */ /* 0x000fea0003800200 */
.L_x_11221:
[----:B------:R-:W-:Y:S01]  /*1fa80*/  ISETP.NE.AND P4, PT, R125, 0x1, PT ;  /* 0x000000017d00780c */ /* 0x000fe20003f85270 */
[----:B------:R-:W-:Y:S01]  /*1fa90*/  BSSY.RECONVERGENT B1, `(.L_x_11226) ;  /* 0x0000049000017945 */ /* 0x000fe20003800200 */
[----:B------:R-:W-:Y:S01]  /*1faa0*/  I2FP.F32.U32 R124, R121 ;  /* 0x00000079007c7245 */ /* 0x000fe20000201000 */
[----:B------:R-:W-:Y:S02]  /*1fab0*/  HFMA2 R126, -RZ, RZ, 0, 1.1920928955078125e-07 ;  /* 0x00000002ff7e7431 */ /* 0x000fe400000001ff */
[----:B------:R-:W-:Y:S02]  /*1fac0*/  HADD2.F32 R121, -RZ, R118.H1_H1 ;  /* 0x30000076ff797230 */ /* 0x000fe40000004100 */
        /* <DEDUP_REMOVED lines=12> */
.L_x_11228:
        /* <DEDUP_REMOVED lines=13> */
.L_x_11230:
[----:B------:R-:W-:Y:S05]  /*1fc60*/  BSYNC.RECONVERGENT B2 ;  /* 0x0000000000027941 */ /* 0x000fea0003800200 */
.L_x_11229:
        /* <DEDUP_REMOVED lines=43> */
.L_x_11227:
[----:B------:R-:W-:Y:S05]  /*1ff20*/  BSYNC.RECONVERGENT B1 ;  /* 0x0000000000017941 */ /* 0x000fea0003800200 */
.L_x_11226:
        /* <DEDUP_REMOVED lines=17> */
.L_x_11233:
        /* <DEDUP_REMOVED lines=13> */
.L_x_11235:
[----:B------:R-:W-:Y:S05]  /*20110*/  BSYNC.RECONVERGENT B2 ;  /* 0x0000000000027941 */ /* 0x000fea0003800200 */
.L_x_11234:
        /* <DEDUP_REMOVED lines=43> */
.L_x_11232:
[----:B------:R-:W-:Y:S05]  /*203d0*/  BSYNC.RECONVERGENT B1 ;  /* 0x0000000000017941 */ /* 0x000fea0003800200 */
.L_x_11231:
[----:B------:R-:W-:Y:S01]  /*203e0*/  P2R R125, PR, RZ, 0x2 ;  /* 0x00000002ff7d7803 */ /* 0x000fe20000000000 */
[----:B------:R-:W-:Y:S01]  /*203f0*/  FMUL.FTZ R112, R112, UR11 ;  /* 0x0000000b70707c20 */ /* 0x000fe20008410000 */
[----:B------:R-:W-:Y:S01]  /*20400*/  I2FP.F32.U32 R124, R123 ;  /* 0x0000007b007c7245 */ /* 0x000fe20000201000 */
[----:B------:R-:W-:Y:S01]  /*20410*/  FMUL.FTZ R116, R116, UR11 ;  /* 0x0000000b74747c20 */ /* 0x000fe20008410000 */
[C---:B------:R-:W-:Y:S01]  /*20420*/  LOP3.LUT P1, RZ, R140.reuse, 0x10, RZ, 0xc0, !PT ;  /* 0x000000108cff7812 */ /* 0x040fe2000782c0ff */
[----:B------:R-:W-:Y:S01]  /*20430*/  HADD2.F32 R123, -RZ, R119.H1_H1 ;  /* 0x30000077ff7b7230 */ /* 0x000fe20000004100 */
[----:B------:R-:W-:Y:S01]  /*20440*/  P2R R126, PR, RZ, 0x1 ;  /* 0x00000001ff7e7803 */ /* 0x000fe20000000000 */
[----:B------:R-:W-:Y:S01]  /*20450*/  FMUL.FTZ R115, R115, UR11 ;  /* 0x0000000b73737c20 */ /* 0x000fe20008410000 */
[C---:B------:R-:W-:Y:S01]  /*20460*/  LOP3.LUT P0, RZ, R140.reuse, 0x8, RZ, 0xc0, !PT ;  /* 0x000000088cff7812 */ /* 0x040fe2000780c0ff */
[----:B------:R-:W-:Y:S01]  /*20470*/  FMUL.FTZ R119, R117, UR11 ;  /* 0x0000000b75777c20 */ /* 0x000fe20008410000 */
[----:B------:R-:W-:Y:S01]  /*20480*/  LOP3.LUT P5, RZ, R140, 0x2, RZ, 0xc0, !PT ;  /* 0x000000028cff7812 */ /* 0x000fe200078ac0ff */
[----:B------:R-:W-:Y:S01]  /*20490*/  FFMA.FTZ R124, R124, R113, 1.1641532182693481445e-10 ;  /* 0x2f0000007c7c7423 */ /* 0x000fe20000010071 */
[----:B------:R-:W-:Y:S01]  /*204a0*/  FSEL R112, R112, RZ, P1 ;  /* 0x000000ff70707208 */ /* 0x000fe20000800000 */
[----:B------:R-:W-:Y:S01]  /*204b0*/  FMUL.FTZ R118, R118, UR11 ;  /* 0x0000000b76767c20 */ /* 0x000fe20008410000 */
[----:B------:R-:W-:Y:S01]  /*204c0*/  ISETP.NE.AND P1, PT, R125, RZ, PT ;  /* 0x000000ff7d00720c */ /* 0x000fe20003f25270 */
[----:B------:R-:W-:Y:S01]  /*204d0*/  FMUL.FTZ R121, R121, UR11 ;  /* 0x0000000b79797c20 */ /* 0x000fe20008410000 */
[----:B------:R-:W-:Y:S01]  /*204e0*/  FSEL R113, R116, RZ, P0 ;  /* 0x000000ff74717208 */ /* 0x000fe20000000000 */
[----:B------:R-:W-:Y:S01]  /*204f0*/  FMUL.FTZ R114, R114, UR11 ;  /* 0x0000000b72727c20 */ /* 0x000fe20008410000 */
[----:B------:R-:W-:Y:S01]  /*20500*/  FSEL R116, R115, RZ, P2 ;  /* 0x000000ff73747208 */ /* 0x000fe20001000000 */
        /* <DEDUP_REMOVED lines=17> */
[----:B------:R-:W-:-:S13]  /*20620*/  PLOP3.LUT P5, PT, P5, PT, PT, 0x8, 0x80 ;  /* 0x000000000080781c */ /* 0x000fda0002fae170 */
.L_x_11195:
        /* <DEDUP_REMOVED lines=25> */
[----:B---3--:R-:W-:Y:S01]  /*207c0*/  IMAD.U32 R124, R2, 0x10000, RZ ;  /* 0x00010000027c7824 */ /* 0x008fe200078e00ff */
        /* <DEDUP_REMOVED lines=19> */
.L_x_11113:
[----:B------:R-:W-:Y:S05]  /*20900*/  BSYNC.RECONVERGENT B0 ;  /* 0x0000000000007941 */ /* 0x000fea0003800200 */
.L_x_11112:
[----:B------:R-:W-:Y:S01]  /*20910*/  FADD.FTZ R120, RZ, R88 ;  /* 0x00000058ff787221 */ /* 0x000fe20000010000 */
        /* <DEDUP_REMOVED lines=18> */
[----:B-12-4-:R-:W-:-:S04]  /*20a40*/  FADD.FTZ R123, R97, R120 ;  /* 0x00000078617b7221 */ /* 0x016fc80000010000 */
        /* <DEDUP_REMOVED lines=24> */
[----:B------:R-:W3:Y:S02]  /*20bd0*/  SHFL.BFLY PT, R120, R123, 0x2, 0x1f ;  /* 0x0c401f007b787f89 */ /* 0x000ee400000e0000 */
[----:B---3--:R-:W-:-:S05]  /*20be0*/  FADD.FTZ R124, R123, R120 ;  /* 0x000000787b7c7221 */ /* 0x008fca0000010000 */
        /* <DEDUP_REMOVED lines=85> */
[----:B------:R-:W-:-:S04]  /*21140*/  HFMA2 R125, -RZ, RZ, 0, 0 ;  /* 0x00000000ff7d7431 */ /* 0x000fc800000001ff */
[----:B------:R-:W0:Y:S01]  /*21150*/  SHFL.BFLY PT, R123, R126, 0x10, 0x1f ;  /* 0x0e001f007e7b7f89 */ /* 0x000e2200000e0000 */
[----:B------:R-:W-:-:S05]  /*21160*/  @!P2 IMAD.MOV.U32 R125, RZ, RZ, R132 ;  /* 0x000000ffff7da224 */ /* 0x000fca00078e0084 */
[----:B------:R-:W1:Y:S01]  /*21170*/  SHFL.DOWN PT, R142, R125, 0x2, 0x1f ;  /* 0x08401f007d8e7f89 */ /* 0x000e6200000e0000 */
[----:B0-----:R-:W-:Y:S01]  /*21180*/  FADD.FTZ R123, R126, R123 ;  /* 0x0000007b7e7b7221 */ /* 0x001fe20000010000 */
[----:B------:R-:W-:-:S04]  /*21190*/  @!P2 LEA R126, R139, UR4, 0x3 ;  /* 0x000000048b7eac11 */ /* 0x000fc8000f8e18ff */
[----:B------:R0:W-:Y:S01]  /*211a0*/  @!P1 STS.64 [R124+UR4], R122 ;  /* 0x0000007a7c009988 */ /* 0x0001e20008000a04 */
[----:B------:R-:W-:Y:S01]  /*211b0*/  BAR.SYNC.DEFER_BLOCKING 0x0 ;  /* 0x0000000000007b1d */ /* 0x000fe20000010000 */
[----:B-1----:R-:W-:Y:S02]  /*211c0*/  IADD3 R143, PT, PT, R142, R125, RZ ;  /* 0x0000007d8e8f7210 */ /* 0x002fe40007ffe0ff */
[----:B------:R-:W-:Y:S02]  /*211d0*/  I2FP.F32.S32 R142, R142 ;  /* 0x0000008e008e7245 */ /* 0x000fe40000201400 */
[----:B------:R-:W-:Y:S02]  /*211e0*/  I2FP.F32.S32 R145, R143 ;  /* 0x0000008f00917245 */ /* 0x000fe40000201400 */
[----:B------:R-:W-:Y:S01]  /*211f0*/  ISETP.NE.AND P1, PT, R129, RZ, PT ;  /* 0x000000ff8100720c */ /* 0x000fe20003f25270 */
[----:B------:R-:W1:Y:S01]  /*21200*/  SHFL.DOWN PT, R124, R143, 0x1, 0x1f ;  /* 0x08201f008f7c7f89 */ /* 0x000e6200000e0000 */
[----:B------:R-:W2:Y:S01]  /*21210*/  MUFU.RCP R146, R145 ;  /* 0x0000009100927308 */ /* 0x000ea20000001000 */
[----:B0-----:R-:W-:-:S02]  /*21220*/  I2FP.F32.S32 R122, R125 ;  /* 0x0000007d007a7245 */ /* 0x001fc40000201400 */
[----:B------:R-:W0:Y:S01]  /*21230*/  @!P2 LDS.64 R120, [R126] ;  /* 0x000000007e78a984 */ /* 0x000e220000000a00 */
[----:B------:R-:W-:Y:S01]  /*21240*/  PLOP3.LUT P2, PT, PT, PT, UP2, 0x40, 0x4 ;  /* 0x000000000004781c */ /* 0x000fe20003f4e828 */
[----:B-1----:R-:W-:Y:S01]  /*21250*/  IMAD.IADD R143, R143, 0x1, R124 ;  /* 0x000000018f8f7824 */ /* 0x002fe200078e027c */
[----:B------:R-:W-:-:S04]  /*21260*/  I2FP.F32.S32 R125, R124 ;  /* 0x0000007c007d7245 */ /* 0x000fc80000201400 */
[----:B------:R-:W-:-:S06]  /*21270*/  I2FP.F32.S32 R143, R143 ;  /* 0x0000008f008f7245 */ /* 0x000fcc0000201400 */
[----:B------:R-:W1:Y:S01]  /*21280*/  MUFU.RCP R143, R143 ;  /* 0x0000008f008f7308 */ /* 0x000e620000001000 */
[----:B0-----:R-:W0:Y:S04]  /*21290*/  SHFL.DOWN PT, R127, R120, 0x2, 0x1f ;  /* 0x08401f00787f7f89 */ /* 0x001e2800000e0000 */
[----:B------:R-:W3:Y:S01]  /*212a0*/  SHFL.DOWN PT, R144, R121, 0x2, 0x1f ;  /* 0x08401f0079907f89 */ /* 0x000ee200000e0000 */
        /* <DEDUP_REMOVED lines=9> */
[----:B------:R-:W-:Y:S02]  /*21340*/  FFMA.FTZ R121, R146, R127, R121 ;  /* 0x0000007f92797223 */ /* 0x000fe40000010079 */
[----:B------:R-:W2:Y:S03]  /*21350*/  LDC R127, c[0x0][0x448] ;  /* 0x00011200ff7f7b82 */ /* 0x000ea60000000800 */
[----:B------:R-:W3:Y:S01]  /*21360*/  SHFL.DOWN PT, R122, R121, 0x1, 0x1f ;  /* 0x08201f00797a7f89 */ /* 0x000ee200000e0000 */
[----:B0-----:R-:W-:Y:S01]  /*21370*/  FADD.FTZ R124, R120, -R123 ;  /* 0x8000007b787c7221 */ /* 0x001fe20000010000 */
[----:B------:R-:W-:-:S03]  /*21380*/  FMUL.FTZ R126, R123, R125 ;  /* 0x0000007d7b7e7220 */ /* 0x000fc60000410000 */
[----:B------:R-:W-:Y:S01]  /*21390*/  FMUL.FTZ R124, R124, R124 ;  /* 0x0000007c7c7c7220 */ /* 0x000fe20000410000 */
[----:B------:R-:W-:-:S03]  /*213a0*/  FFMA.FTZ R126, R145, R120, R126 ;  /* 0x00000078917e7223 */ /* 0x000fc6000001007e */
[----:B------:R-:W-:Y:S01]  /*213b0*/  FMUL.FTZ R124, R145, R124 ;  /* 0x0000007c917c7220 */ /* 0x000fe20000410000 */
[----:B-1----:R-:W-:Y:S01]  /*213c0*/  FMUL.FTZ R126, R143, R126 ;  /* 0x0000007e8f7e7220 */ /* 0x002fe20000410000 */
[----:B---3--:R-:W-:Y:S02]  /*213d0*/  FADD.FTZ R122, R121, R122 ;  /* 0x0000007a797a7221 */ /* 0x008fe40000010000 */
[----:B------:R-:W-:Y:S01]  /*213e0*/  FMUL.FTZ R124, R124, R125 ;  /* 0x0000007d7c7c7220 */ /* 0x000fe20000410000 */
[----:B------:R-:W0:Y:S01]  /*213f0*/  @!P1 LDC.64 R120, c[0x0][0x3c8] ;  /* 0x0000f200ff789b82 */ /* 0x000e220000000a00 */
[----:B------:R-:W1:Y:S02]  /*21400*/  SHFL.IDX PT, R145, R126, RZ, 0x1f ;  /* 0x00001fff7e917589 */ /* 0x000e6400000e0000 */
[----:B------:R-:W-:Y:S01]  /*21410*/  FFMA.FTZ R124, R143, R124, R122 ;  /* 0x0000007c8f7c7223 */ /* 0x000fe2000001007a */
[----:B------:R-:W-:-:S04]  /*21420*/  IMAD.U32 R143, RZ, RZ, UR10 ;  /* 0x0000000aff8f7e24 */ /* 0x000fc8000f8e00ff */
[----:B------:R-:W3:Y:S01]  /*21430*/  @!P1 LDC.64 R122, c[0x0][0x3c0] ;  /* 0x0000f000ff7a9b82 */ /* 0x000ee20000000a00 */
[----:B------:R-:W2:Y:S01]  /*21440*/  SHFL.IDX PT, R124, R124, RZ, 0x1f ;  /* 0x00001fff7c7c7589 */ /* 0x000ea200000e0000 */
[----:B0-----:R-:W-:-:S04]  /*21450*/  @!P1 IMAD.WIDE R120, R143, 0x4, R120 ;  /* 0x000000048f789825 */ /* 0x001fc800078e0278 */
[----:B-1----:R-:W-:-:S05]  /*21460*/  FMUL.FTZ R125, R145, R145 ;  /* 0x00000091917d7220 */ /* 0x002fca0000410000 */
[----:B------:R-:W-:Y:S02]  /*21470*/  FSEL R142, R125, RZ, !P2 ;  /* 0x000000ff7d8e7208 */ /* 0x000fe40005000000 */
[----:B------:R-:W-:Y:S01]  /*21480*/  PLOP3.LUT P2, PT, PT, PT, UP2, 0x40, 0x4 ;  /* 0x000000000004781c */ /* 0x000fe20003f4e828 */
[----:B--2---:R-:W-:Y:S01]  /*21490*/  FFMA.FTZ R125, R124, UR16, R127 ;  /* 0x000000107c7d7c23 */ /* 0x004fe2000801007f */
[----:B------:R-:W-:Y:S02]  /*214a0*/  MOV R127, UR10 ;  /* 0x0000000a007f7c02 */ /* 0x000fe40008000f00 */
[----:B------:R-:W-:Y:S01]  /*214b0*/  FSEL R146, R145, RZ, P2 ;  /* 0x000000ff91927208 */ /* 0x000fe20001000000 */
[----:B------:R-:W-:Y:S02]  /*214c0*/  FADD.FTZ R125, R125, R142 ;  /* 0x0000008e7d7d7221 */ /* 0x000fe40000010000 */
[----:B---3--:R-:W-:Y:S02]  /*214d0*/  @!P1 IMAD.WIDE R122, R127, 0x4, R122 ;  /* 0x000000047f7a9825 */ /* 0x008fe400078e027a */
        /* <DEDUP_REMOVED lines=8> */
[C---:B------:R-:W-:Y:S01]  /*21560*/  FMUL.FTZ R148, R147.reuse, R120 ;  /* 0x0000007893947220 */ /* 0x040fe20000410000 */
[----:B------:R-:W-:Y:S01]  /*21570*/  FADD.FTZ R120, R92, -R146 ;  /* 0x800000925c787221 */ /* 0x000fe20000010000 */
[----:B------:R-:W-:Y:S01]  /*21580*/  FMUL.FTZ R124, R147, R122 ;  /* 0x0000007a937c7220 */ /* 0x000fe20000410000 */
[----:B------:R-:W-:Y:S02]  /*21590*/  HADD2.F32 R151, -RZ, R14.H0_H0 ;  /* 0x2000000eff977230 */ /* 0x000fe40000004100 */
[----:B------:R-:W-:Y:S01]  /*215a0*/  FFMA.FTZ R154, R148, R121, R123 ;  /* 0x00000079949a7223 */ /* 0x000fe2000001007b */
[----:B------:R-:W-:-:S02]  /*215b0*/  HADD2.F32 R121, -RZ, R46.H0_H0 ;  /* 0x2000002eff797230 */ /* 0x000fc40000004100 */
[----:B------:R-:W-:Y:S01]  /*215c0*/  FMUL.FTZ R120, R147, R120 ;  /* 0x0000007893787220 */ /* 0x000fe20000410000 */
[----:B------:R-:W-:Y:S02]  /*215d0*/  HADD2.F32 R149, -RZ, R18.H0_H0 ;  /* 0x20000012ff957230 */ /* 0x000fe40000004100 */
[----:B------:R-:W-:Y:S01]  /*215e0*/  FADD.FTZ R156, R89, -R146 ;  /* 0x80000092599c7221 */ /* 0x000fe20000010000 */
[----:B------:R-:W-:Y:S02]  /*215f0*/  HADD2.F32 R122, -RZ, R58.H0_H0 ;  /* 0x2000003aff7a7230 */ /* 0x000fe40000004100 */
[----:B------:R-:W-:Y:S01]  /*21600*/  FFMA.FTZ R151, R120, R151, R121 ;  /* 0x0000009778977223 */ /* 0x000fe20000010079 */
[----:B------:R-:W-:Y:S02]  /*21610*/  HADD2.F32 R125, -RZ, R19.H0_H0 ;  /* 0x20000013ff7d7230 */ /* 0x000fe40000004100 */
[----:B------:R-:W-:Y:S01]  /*21620*/  FMUL.FTZ R156, R147, R156 ;  /* 0x0000009c939c7220 */ /* 0x000fe20000410000 */
[----:B------:R-:W-:-:S02]  /*21630*/  HADD2.F32 R127, -RZ, R59.H0_H0 ;  /* 0x2000003bff7f7230 */ /* 0x000fc40000004100 */
[----:B------:R-:W-:Y:S01]  /*21640*/  FFMA.FTZ R149, R120, R149, R122 ;  /* 0x0000009578957223 */ /* 0x000fe2000001007a */
[----:B------:R-:W-:Y:S02]  /*21650*/  HADD2.F32 R123, -RZ, R15.H1_H1 ;  /* 0x3000000fff7b7230 */ /* 0x000fe40000004100 */
[--C-:B------:R-:W-:Y:S01]  /*21660*/  FADD.FTZ R120, R90, -R146.reuse ;  /* 0x800000925a787221 */ /* 0x100fe20000010000 */
[----:B------:R-:W-:Y:S02]  /*21670*/  HADD2.F32 R143, -RZ, R47.H1_H1 ;  /* 0x3000002fff8f7230 */ /* 0x000fe40000004100 */
[----:B------:R-:W-:Y:S01]  /*21680*/  FFMA.FTZ R148, R148, R125, R127 ;  /* 0x0000007d94947223 */ /* 0x000fe2000001007f */
[----:B------:R-:W-:Y:S02]  /*21690*/  HADD2.F32 R145, -RZ, R19.H1_H1 ;  /* 0x30000013ff917230 */ /* 0x000fe40000004100 */
[----:B------:R-:W-:Y:S01]  /*216a0*/  FADD.FTZ R122, R93, -R146 ;  /* 0x800000925d7a7221 */ /* 0x000fe20000010000 */
[----:B------:R-:W-:-:S02]  /*216b0*/  HADD2.F32 R126, -RZ, R59.H1_H1 ;  /* 0x3000003bff7e7230 */ /* 0x000fc40000004100 */
[C---:B------:R-:W-:Y:S01]  /*216c0*/  FFMA.FTZ R123, R124.reuse, R123, R143 ;  /* 0x0000007b7c7b7223 */ /* 0x040fe2000001008f */
[----:B------:R-:W-:Y:S02]  /*216d0*/  HADD2.F32 R121, -RZ, R13.H0_H0 ;  /* 0x2000000dff797230 */ /* 0x000fe40000004100 */
[----:B------:R-:W-:Y:S02]  /*216e0*/  HADD2.F32 R125, -RZ, R45.H0_H0 ;  /* 0x2000002dff7d7230 */ /* 0x000fe40000004100 */
[----:B------:R-:W-:Y:S01]  /*216f0*/  FFMA.FTZ R127, R124, R145, R126 ;  /* 0x000000917c7f7223 */ /* 0x000fe2000001007e */
[----:B------:R-:W-:Y:S02]  /*21700*/  HADD2.F32 R143, -RZ, R17.H0_H0 ;  /* 0x20000011ff8f7230 */ /* 0x000fe40000004100 */
[C---:B------:R-:W-:Y:S01]  /*21710*/  FMUL.FTZ R124, R147.reuse, R120 ;  /* 0x00000078937c7220 */ /* 0x040fe20000410000 */
[----:B------:R-:W-:Y:S02]  /*21720*/  HADD2.F32 R142, -RZ, R57.H0_H0 ;  /* 0x20000039ff8e7230 */ /* 0x000fe40000004100 */
[----:B------:R-:W-:Y:S01]  /*21730*/  FMUL.FTZ R126, R147, R122 ;  /* 0x0000007a937e7220 */ /* 0x000fe20000410000 */
[----:B------:R-:W-:-:S02]  /*21740*/  HADD2.F32 R145, -RZ, R14.H1_H1 ;  /* 0x3000000eff917230 */ /* 0x000fc40000004100 */
[C---:B------:R-:W-:Y:S01]  /*21750*/  FFMA.FTZ R120, R124.reuse, R121, R125 ;  /* 0x000000797c787223 */ /* 0x040fe2000001007d */
[----:B------:R-:W-:Y:S02]  /*21760*/  HADD2.F32 R153, -RZ, R46.H1_H1 ;  /* 0x3000002eff997230 */ /* 0x000fe40000004100 */
[----:B------:R-:W-:Y:S01]  /*21770*/  FFMA.FTZ R124, R124, R143, R142 ;  /* 0x0000008f7c7c7223 */ /* 0x000fe2000001008e */
[----:B------:R-:W-:Y:S02]  /*21780*/  HADD2.F32 R155, -RZ, R18.H1_H1 ;  /* 0x30000012ff9b7230 */ /* 0x000fe40000004100 */
[----:B------:R-:W-:Y:S01]  /*21790*/  FADD.FTZ R142, R91, -R146 ;  /* 0x800000925b8e7221 */ /* 0x000fe20000010000 */
[----:B------:R-:W-:Y:S02]  /*217a0*/  HADD2.F32 R144, -RZ, R58.H1_H1 ;  /* 0x3000003aff907230 */ /* 0x000fe40000004100 */
[----:B------:R-:W-:Y:S01]  /*217b0*/  FFMA.FTZ R122, R126, R145, R153 ;  /* 0x000000917e7a7223 */ /* 0x000fe20000010099 */
[----:B------:R-:W-:-:S02]  /*217c0*/  HADD2.F32 R150, -RZ, R45.H1_H1 ;  /* 0x3000002dff967230 */ /* 0x000fc40000004100 */
[----:B------:R-:W-:Y:S01]  /*217d0*/  FMUL.FTZ R125, R147, R142 ;  /* 0x0000008e937d7220 */ /* 0x000fe20000410000 */
[----:B------:R-:W-:Y:S02]  /*217e0*/  HADD2.F32 R152, -RZ, R17.H1_H1 ;  /* 0x30000011ff987230 */ /* 0x000fe40000004100 */
[----:B------:R-:W-:Y:S01]  /*217f0*/  FFMA.FTZ R126, R126, R155, R144 ;  /* 0x0000009b7e7e7223 */ /* 0x000fe20000010090 */
[----:B------:R-:W-:Y:S02]  /*21800*/  HADD2.F32 R144, -RZ, R13.H1_H1 ;  /* 0x3000000dff907230 */ /* 0x000fe40000004100 */
[----:B------:R-:W-:Y:S01]  /*21810*/  FADD.FTZ R142, R88, -R146 ;  /* 0x80000092588e7221 */ /* 0x000fe20000010000 */
[----:B------:R-:W-:Y:S01]  /*21820*/  HADD2.F32 R143, -RZ, R57.H1_H1 ;  /* 0x30000039ff8f7230 */ /* 0x000fe20000004100 */
[----:B------:R-:W-:Y:S01]  /*21830*/  F2FP.F16.F32.PACK_AB R123, R123, R154 ;  /* 0x0000009a7b7b723e */ /* 0x000fe200000000ff */
[----:B------:R-:W-:Y:S02]  /*21840*/  HADD2.F32 R145, -RZ, R44.H0_H0 ;  /* 0x2000002cff917230 */ /* 0x000fe40000004100 */
[----:B------:R-:W-:Y:S01]  /*21850*/  FFMA.FTZ R121, R125, R144, R150 ;  /* 0x000000907d797223 */ /* 0x000fe20000010096 */
[----:B------:R-:W-:Y:S01]  /*21860*/  FMUL.FTZ R142, R147, R142 ;  /* 0x0000008e938e7220 */ /* 0x000fe20000410000 */
[----:B------:R-:W-:Y:S01]  /*21870*/  FFMA.FTZ R125, R125, R152, R143 ;  /* 0x000000987d7d7223 */ /* 0x000fe2000001008f */
[----:B------:R-:W-:Y:S01]  /*21880*/  HADD2.F32 R143, -RZ, R12.H0_H0 ;  /* 0x2000000cff8f7230 */ /* 0x000fe20000004100 */
[----:B------:R-:W-:Y:S01]  /*21890*/  F2FP.F16.F32.PACK_AB R122, R122, R151 ;  /* 0x000000977a7a723e */ /* 0x000fe200000000ff */
[----:B------:R-:W-:Y:S01]  /*218a0*/  HADD2.F32 R153, -RZ, R16.H0_H0 ;  /* 0x20000010ff997230 */ /* 0x000fe20000004100 */
[----:B------:R-:W-:Y:S01]  /*218b0*/  F2FP.F16.F32.PACK_AB R121, R121, R120 ;  /* 0x000000787979723e */ /* 0x000fe200000000ff */
[----:B------:R-:W-:-:S02]  /*218c0*/  HADD2.F32 R150, -RZ, R56.H0_H0 ;  /* 0x20000038ff967230 */ /* 0x000fc40000004100 */
[C---:B------:R-:W-:Y:S01]  /*218d0*/  FFMA.FTZ R152, R142.reuse, R143, R145 ;  /* 0x0000008f8e987223 */ /* 0x040fe20000010091 */
[----:B------:R-:W-:Y:S01]  /*218e0*/  HADD2.F32 R155, -RZ, R44.H1_H1 ;  /* 0x3000002cff9b7230 */ /* 0x000fe20000004100 */
[----:B------:R-:W0:Y:S01]  /*218f0*/  LDC.64 R144, c[0x0][0x428] ;  /* 0x00010a00ff907b82 */ /* 0x000e220000000a00 */
[----:B------:R-:W-:Y:S02]  /*21900*/  HADD2.F32 R157, -RZ, R16.H1_H1 ;  /* 0x30000010ff9d7230 */ /* 0x000fe40000004100 */
[----:B------:R-:W-:Y:S01]  /*21910*/  FFMA.FTZ R150, R142, R153, R150 ;  /* 0x000000998e967223 */ /* 0x000fe20000010096 */
[----:B------:R-:W-:Y:S01]  /*21920*/  HADD2.F32 R153, -RZ, R12.H1_H1 ;  /* 0x3000000cff997230 */ /* 0x000fe20000004100 */
[----:B------:R-:W-:Y:S01]  /*21930*/  F2FP.F16.F32.PACK_AB R125, R125, R124 ;  /* 0x0000007c7d7d723e */ /* 0x000fe200000000ff */
[----:B------:R-:W-:Y:S01]  /*21940*/  HADD2.F32 R158, -RZ, R56.H1_H1 ;  /* 0x30000038ff9e7230 */ /* 0x000fe20000004100 */
[----:B------:R-:W-:Y:S01]  /*21950*/  F2FP.F16.F32.PACK_AB R127, R127, R148 ;  /* 0x000000947f7f723e */ /* 0x000fe200000000ff */
[----:B------:R-:W1:Y:S01]  /*21960*/  LDC.64 R142, c[0x0][0x430] ;  /* 0x00010c00ff8e7b82 */ /* 0x000e620000000a00 */
[----:B------:R-:W-:-:S02]  /*21970*/  FFMA.FTZ R153, R156, R153, R155 ;  /* 0x000000999c997223 */ /* 0x000fc4000001009b */
[----:B------:R-:W-:Y:S01]  /*21980*/  FFMA.FTZ R157, R156, R157, R158 ;  /* 0x0000009d9c9d7223 */ /* 0x000fe2000001009e */
[----:B------:R-:W-:Y:S02]  /*21990*/  F2FP.F16.F32.PACK_AB R126, R126, R149 ;  /* 0x000000957e7e723e */ /* 0x000fe400000000ff */
[----:B------:R-:W-:Y:S02]  /*219a0*/  F2FP.F16.F32.PACK_AB R120, R153, R152 ;  /* 0x000000989978723e */ /* 0x000fe400000000ff */
[----:B------:R-:W-:Y:S01]  /*219b0*/  F2FP.F16.F32.PACK_AB R124, R157, R150 ;  /* 0x000000969d7c723e */ /* 0x000fe200000000ff */
[----:B0-----:R-:W-:-:S05]  /*219c0*/  IMAD.WIDE.U32 R144, R141, 0x10, R144 ;  /* 0x000000108d907825 */ /* 0x001fca00078e0090 */
[----:B------:R0:W-:Y:S01]  /*219d0*/  STG.E.128 desc[UR8][R144.64], R120 ;  /* 0x0000007890007986 */ /* 0x0001e2000c101d08 */
[C---:B-1----:R-:W-:Y:S01]  /*219e0*/  IMAD.WIDE.U32 R142, R141.reuse, 0x10, R142 ;  /* 0x000000108d8e7825 */ /* 0x042fe200078e008e */
[----:B------:R-:W-:-:S04]  /*219f0*/  IADD3 R141, PT, PT, R141, 0x80, RZ ;  /* 0x000000808d8d7810 */ /* 0x000fc80007ffe0ff */
[----:B------:R0:W-:Y:S03]  /*21a00*/  STG.E.128 desc[UR8][R142.64], R124 ;  /* 0x0000007c8e007986 */ /* 0x0001e6000c101d08 */
.L_x_11237:
[----:B------:R-:W-:Y:S05]  /*21a10*/  BSYNC.RECONVERGENT B0 ;  /* 0x0000000000007941 */ /* 0x000fea0003800200 */
.L_x_11236:
[----:B------:R-:W-:Y:S01]  /*21a20*/  ISETP.GE.U32.AND P1, PT, R137, 0x100, PT ;  /* 0x000001008900780c */ /* 0x000fe20003f26070 */
[----:B------:R-:W-:-:S12]  /*21a30*/  BSSY.RECONVERGENT B0, `(.L_x_11238) ;  /* 0x0000051000007945 */ /* 0x000fd80003800200 */
[----:B------:R-:W-:Y:S05]  /*21a40*/  @!P1 BRA `(.L_x_11239) ;  /* 0x00000004003c9947 */ /* 0x000fea0003800000 */
[--C-:B01----:R-:W-:Y:S01]  /*21a50*/  FADD.FTZ R120, R102, -R146.reuse ;  /* 0x8000009266787221 */ /* 0x103fe20000010000 */
        /* <DEDUP_REMOVED lines=75> */
[----:B-1----:R-:W-:-:S04]  /*21f10*/  IMAD.WIDE.U32 R142, R141, 0x10, R142 ;  /* 0x000000108d8e7825 */ /* 0x002fc800078e008e */
[----:B------:R-:W-:Y:S01]  /*21f20*/  VIADD R141, R141, 0x80 ;  /* 0x000000808d8d7836 */ /* 0x000fe20000000000 */
[----:B------:R2:W-:Y:S06]  /*21f30*/  STG.E.128 desc[UR8][R142.64], R124 ;  /* 0x0000007c8e007986 */ /* 0x0005ec000c101d08 */
.L_x_11239:
[----:B------:R-:W-:Y:S05]  /*21f40*/  BSYNC.RECONVERGENT B0 ;  /* 0x0000000000007941 */ /* 0x000fea0003800200 */
.L_x_11238:
[----:B------:R-:W-:Y:S01]  /*21f50*/  ISETP.GE.U32.AND P1, PT, R137, 0x180, PT ;  /* 0x000001808900780c */ /* 0x000fe20003f26070 */
[----:B------:R-:W-:-:S12]  /*21f60*/  BSSY.RECONVERGENT B0, `(.L_x_11240) ;  /* 0x0000051000007945 */ /* 0x000fd80003800200 */
[----:B------:R-:W-:Y:S05]  /*21f70*/  @!P1 BRA `(.L_x_11241) ;  /* 0x00000004003c9947 */ /* 0x000fea0003800000 */
[--C-:B012---:R-:W-:Y:S01]  /*21f80*/  FADD.FTZ R120, R110, -R146.reuse ;  /* 0x800000926e787221 */ /* 0x107fe20000010000 */
        /* <DEDUP_REMOVED lines=78> */
.L_x_11241:
[----:B------:R-:W-:Y:S05]  /*22470*/  BSYNC.RECONVERGENT B0 ;  /* 0x0000000000007941 */ /* 0x000fea0003800200 */
.L_x_11240:
[----:B------:R-:W-:Y:S01]  /*22480*/  ISETP.GE.U32.AND P1, PT, R137, 0x200, PT ;  /* 0x000002008900780c */ /* 0x000fe20003f26070 */
[----:B------:R-:W-:-:S12]  /*22490*/  BSSY.RECONVERGENT B0, `(.L_x_11242) ;  /* 0x0000050000007945 */ /* 0x000fd80003800200 */
        /* <DEDUP_REMOVED lines=27> */
[----:B------:R-:W-:Y:S01]  /*22650*/  FADD.FTZ R126, R116, -R146 ;  /* 0x80000092747e7221 */ /* 0x000fe20000010000 */
[----:B------:R-:W-:Y:S02]  /*22660*/  HADD2.F32 R124, -RZ, R73.H1_H1 ;  /* 0x30000049ff7c7230 */ /* 0x000fe40000004100 */
[----:B------:R-:W-:Y:S01]  /*22670*/  FFMA.FTZ R148, R148, R125, R127 ;  /* 0x0000007d94947223 */ /* 0x000fe2000001007f */
[----:B------:R-:W-:Y:S02]  /*22680*/  HADD2.F32 R125, -RZ, R61.H1_H1 ;  /* 0x3000003dff7d7230 */ /* 0x000fe40000004100 */
[----:B------:R-:W-:Y:S01]  /*22690*/  FMUL.FTZ R126, R147, R126 ;  /* 0x0000007e937e7220 */ /* 0x000fe20000410000 */
[----:B------:R-:W-:-:S02]  /*226a0*/  HADD2.F32 R127, -RZ, R69.H1_H1 ;  /* 0x30000045ff7f7230 */ /* 0x000fc40000004100 */
[C---:B------:R-:W-:Y:S01]  /*226b0*/  FFMA.FTZ R151, R122.reuse, R151, R124 ;  /* 0x000000977a977223 */ /* 0x040fe2000001007c */
        /* <DEDUP_REMOVED lines=30> */
[----:B------:R-:W-:Y:S02]  /*228a0*/  HADD2.F32 R144, -RZ, R75.H1_H1 ;  /* 0x3000004bff907230 */ /* 0x000fe40000004100 */
[----:B------:R-:W-:Y:S01]  /*228b0*/  FFMA.FTZ R147, R146, R145, R147 ;  /* 0x0000009192937223 */ /* 0x000fe20000010093 */
[----:B------:R-:W-:Y:S01]  /*228c0*/  F2FP.F16.F32.PACK_AB R121, R142, R121 ;  /* 0x000000798e79723e */ /* 0x000fe200000000ff */
[----:B------:R-:W1:Y:S01]  /*228d0*/  LDC.64 R124, c[0x0][0x430] ;  /* 0x00010c00ff7c7b82 */ /* 0x000e620000000a00 */
[----:B------:R-:W-:Y:S01]  /*228e0*/  F2FP.F16.F32.PACK_AB R120, R123, R120 ;  /* 0x000000787b78723e */ /* 0x000fe200000000ff */
[----:B------:R-:W-:Y:S01]  /*228f0*/  FFMA.FTZ R146, R146, R157, R144 ;  /* 0x0000009d92927223 */ /* 0x000fe20000010090 */
[----:B------:R-:W-:Y:S01]  /*22900*/  F2FP.F16.F32.PACK_AB R123, R147, R154 ;  /* 0x0000009a937b723e */ /* 0x000fe200000000ff */
[----:B0-----:R-:W-:-:S03]  /*22910*/  IMAD.WIDE.U32 R142, R141, 0x10, R126 ;  /* 0x000000108d8e7825 */ /* 0x001fc600078e007e */
[----:B------:R-:W-:Y:S02]  /*22920*/  F2FP.F16.F32.PACK_AB R127, R146, R155 ;  /* 0x0000009b927f723e */ /* 0x000fe400000000ff */
[----:B------:R-:W-:Y:S01]  /*22930*/  F2FP.F16.F32.PACK_AB R126, R153, R152 ;  /* 0x00000098997e723e */ /* 0x000fe200000000ff */
[----:B------:R4:W-:Y:S01]  /*22940*/  STG.E.128 desc[UR8][R142.64], R120 ;  /* 0x000000788e007986 */ /* 0x0009e2000c101d08 */
[----:B-1----:R-:W-:Y:S01]  /*22950*/  IMAD.WIDE.U32 R144, R141, 0x10, R124 ;  /* 0x000000108d907825 */ /* 0x002fe200078e007c */
[----:B------:R-:W-:Y:S02]  /*22960*/  F2FP.F16.F32.PACK_AB R125, R151, R150 ;  /* 0x00000096977d723e */ /* 0x000fe400000000ff */
[----:B------:R-:W-:-:S05]  /*22970*/  F2FP.F16.F32.PACK_AB R124, R149, R148 ;  /* 0x00000094957c723e */ /* 0x000fca00000000ff */
[----:B------:R4:W-:Y:S02]  /*22980*/  STG.E.128 desc[UR8][R144.64], R124 ;  /* 0x0000007c90007986 */ /* 0x0009e4000c101d08 */
.L_x_11243:
[----:B------:R-:W-:Y:S05]  /*22990*/  BSYNC.RECONVERGENT B0 ;  /* 0x0000000000007941 */ /* 0x000fea0003800200 */
.L_x_11242:
[----:B------:R-:W-:Y:S02]  /*229a0*/  UIADD3 UR10, UPT, UPT, UR10, UR18, URZ ;  /* 0x000000120a0a7290 */ /* 0x000fe4000fffe0ff */
[----:B------:R-:W-:Y:S02]  /*229b0*/  UPLOP3.LUT UP1, UPT, UPT, UPT, UP1, 0x40, 0x4 ;  /* 0x000000000004789c */ /* 0x000fe40003f2e810 */
[----:B------:R-:W-:-:S09]  /*229c0*/  UISETP.GE.AND UP0, UPT, UR10, UR19, UPT ;  /* 0x000000130a00728c */ /* 0x000fd2000bf06270 */
[----:B------:R-:W-:Y:S05]  /*229d0*/  BRA.U !UP0, `(.L_x_11244) ;  /* 0xfffffded08ac7547 */ /* 0x000fea000b83ffff */
[----:B------:R-:W-:Y:S05]  /*229e0*/  EXIT ;  /* 0x000000000000794d */ /* 0x000fea0003800000 */
.L_x_11245:
        /* <DEDUP_REMOVED lines=9> */
.L_x_17992:


//--------------------- .text._ZN10layer_norm31ln_parallel_residual_fwd_kernelINS_13Kernel_traitsI6__halfS2_fS2_fjLj4096ELj1ELj1ELj4ELj16ENS_18Kernel_traits_baseILj4096ES2_S2_fS2_fjLj128EEEEELb1ELb0ELb1EEEvNS_9FwdParamsE --------------------------
	.section	.text._ZN10layer_norm31ln_parallel_residual_fwd_kernelINS_13Kernel_traitsI6__halfS2_fS2_fjLj4096ELj1ELj1ELj4ELj16ENS_18Kernel_traits_baseILj4096ES2_S2_fS2_fjLj128EEEEELb1ELb0ELb1EEEvNS_9FwdParamsE,"ax",@progbits
	.align	128
        .global         _ZN10layer_norm31ln_parallel_residual_fwd_kernelINS_13Kernel_traitsI6__halfS2_fS2_fjLj4096ELj1ELj1ELj4ELj16ENS_18Kernel_traits_baseILj4096ES2_S2_fS2_fjLj128EEEEELb1ELb0ELb1EEEvNS_9FwdParamsE
        .type           _ZN10layer_norm31ln_parallel_residual_fwd_kernelINS_13Kernel_traitsI6__halfS2_fS2_fjLj4096ELj1ELj1ELj4ELj16ENS_18Kernel_traits_baseILj4096ES2_S2_fS2_fjLj128EEEEELb1ELb0ELb1EEEvNS_9FwdParamsE,@function
        .size           _ZN10layer_norm31ln_parallel_residual_fwd_kernelINS_13Kernel_traitsI6__halfS2_fS2_fjLj4096ELj1ELj1ELj4ELj16ENS_18Kernel_traits_baseILj4096ES2_S2_fS2_fjLj128EEEEELb1ELb0ELb1EEEvNS_9FwdParamsE,(.L_x_17993 - _ZN10layer_norm31ln_parallel_residual_fwd_kernelINS_13Kernel_traitsI6__halfS2_fS2_fjLj4096ELj1ELj1ELj4ELj16ENS_18Kernel_traits_baseILj4096ES2_S2_fS2_fjLj128EEEEELb1ELb0ELb1EEEvNS_9FwdParamsE)
        .other          _ZN10layer_norm31ln_parallel_residual_fwd_kernelINS_13Kernel_traitsI6__halfS2_fS2_fjLj4096ELj1ELj1ELj4ELj16ENS_18Kernel_traits_baseILj4096ES2_S2_fS2_fjLj128EEEEELb1ELb0ELb1EEEvNS_9FwdParamsE,@"STO_CUDA_ENTRY STV_DEFAULT"
_ZN10layer_norm31ln_parallel_residual_fwd_kernelINS_13Kernel_traitsI6__halfS2_fS2_fjLj4096ELj1ELj1ELj4ELj16ENS_18Kernel_traits_baseILj4096ES2_S2_fS2_fjLj128EEEEELb1ELb0ELb1EEEvNS_9FwdParamsE:
.text._ZN10layer_norm31ln_parallel_residual_fwd_kernelINS_13Kernel_traitsI6__halfS2_fS2_fjLj4096ELj1ELj1ELj4ELj16ENS_18Kernel_traits_baseILj4096ES2_S2_fS2_fjLj128EEEEELb1ELb0ELb1EEEvNS_9FwdParamsE:
        /* <DEDUP_REMOVED lines=23> */
[----:B-1----:R-:W-:Y:S02]  /*0170*/  @P0 IADD3 R0, P1, PT, R4, R7, RZ ;  /* 0x0000000704000210 */ /* 0x002fe40007f3e0ff */
[----:B------:R-:W-:-:S03]  /*0180*/  LOP3.LUT R7, R9, 0x1f, RZ, 0xc0, !PT ;  /* 0x0000001f09077812 */ /* 0x000fc600078ec0ff */
        /* <DEDUP_REMOVED lines=55> */
.L_x_11247:
        /* <DEDUP_REMOVED lines=27> */
.L_x_11246:
        /* <DEDUP_REMOVED lines=29> */
.L_x_11249:
        /* <DEDUP_REMOVED lines=26> */
.L_x_11248:
        /* <DEDUP_REMOVED lines=21> */
[----:B0-----:R-:W-:Y:S01]  /*0b70*/  UISETP.NE.U32.AND UP0, UPT, UR20, URZ, UPT ;  /* 0x000000ff1400728c */ /* 0x001fe2000bf05070 */
[----:B------:R-:W0:Y:S02]  /*0b80*/  LDCU UR19, c[0x0][0x388] ;  /* 0x00007100ff1377ac */ /* 0x000e240008000800 */
[----:B------:R-:W-:Y:S01]  /*0b90*/  IMAD R11, R2, -0x2daee0ad, RZ ;  /* 0xd2511f53020b7824 */ /* 0x000fe200078e02ff */
[----:B------:R-:W-:Y:S01]  /*0ba0*/  LOP3.LUT R3, R12, UR25, R3, 0x96, !PT ;  /* 0x000000190c037c12 */ /* 0x000fe2000f8e9603 */
[C---:B------:R-:W-:Y:S01]  /*0bb0*/  IMAD.HI.U32 R2, R4.reuse, -0x2daee0ad, RZ ;  /* 0xd2511f5304027827 */ /* 0x040fe200078e00ff */
[----:B------:R-:W4:Y:S03]  /*0bc0*/  LDCU UR22, c[0x0][0x400] ;  /* 0x00008000ff1677ac */ /* 0x000f260008000800 */
        /* <DEDUP_REMOVED lines=14> */
[C---:B------:R-:W-:Y:S01]  /*0cb0*/  IMAD.HI.U32 R3, R4.reuse, -0x2daee0ad, RZ ;  /* 0xd2511f5304037827 */ /* 0x040fe200078e00ff */
        /* <DEDUP_REMOVED lines=36> */
[----:B0-234-:R-:W-:-:S07]  /*0f00*/  IMAD R0, R10, -0x326172a9, RZ ;  /* 0xcd9e8d570a007824 */ /* 0x01dfce00078e02ff */
.L_x_11550:
[----:B------:R-:W-:Y:S01]  /*0f10*/  ISETP.NE.U32.AND P0, PT, RZ, UR14, PT ;  /* 0x0000000eff007c0c */ /* 0x000fe2000bf05070 */
        /* <DEDUP_REMOVED lines=17> */
[----:B------:R0:W5:Y:S04]  /*1030*/  @P0 LDG.E.128 R48, desc[UR8][R22.64] ;  /* 0x0000000816300981 */ /* 0x000168000c1e1d00 */
        /* <DEDUP_REMOVED lines=20> */
.L_x_11252:
        /* <DEDUP_REMOVED lines=12> */
.L_x_11253:
        /* <DEDUP_REMOVED lines=43> */
.L_x_11251:
[----:B------:R-:W-:Y:S01]  /*14f0*/  ISETP.NE.AND P1, PT, R23, 0x1, PT ;  /* 0x000000011700780c */ /* 0x000fe20003f25270 */
[----:B------:R-:W-:Y:S01]  /*1500*/  UMOV UR4, UR6 ;  /* 0x0000000600047c82 */ /* 0x000fe20008000000 */
[----:B------:R-:W-:Y:S01]  /*1510*/  I2FP.F32.U32 R21, R20 ;  /* 0x0000001400157245 */ /* 0x000fe20000201000 */
[----:B------:R-:W-:Y:S02]  /*1520*/  HFMA2 R24, -RZ, RZ, 0, 1.1920928955078125e-07 ;  /* 0x00000002ff187431 */ /* 0x000fe400000001ff */
[----:B-----5:R-:W-:Y:S02]  /*1530*/  HADD2.F32 R20, -RZ, R16.H0_H0 ;  /* 0x20000010ff147230 */ /* 0x020fe40000004100 */
        /* <DEDUP_REMOVED lines=13> */
.L_x_11255:
        /* <DEDUP_REMOVED lines=12> */
.L_x_11256:
        /* <DEDUP_REMOVED lines=43> */
.L_x_11254:
[----:B------:R-:W-:Y:S01]  /*1980*/  ISETP.NE.AND P1, PT, R24, 0x1, PT ;  /* 0x000000011800780c */ /* 0x000fe20003f25270 */
[----:B------:R-:W-:Y:S01]  /*1990*/  HADD2.F32 R16, -RZ, R16.H1_H1 ;  /* 0x30000010ff107230 */ /* 0x000fe20000004100 */
        /* <DEDUP_REMOVED lines=15> */
.L_x_11258:
        /* <DEDUP_REMOVED lines=12> */
.L_x_11259:
        /* <DEDUP_REMOVED lines=43> */
.L_x_11257:
[----:B------:R-:W-:Y:S01]  /*1e00*/  ISETP.NE.AND P1, PT, R25, 0x1, PT ;  /* 0x000000011900780c */ /* 0x000fe20003f25270 */
[----:B------:R-:W-:Y:S01]  /*1e10*/  IMAD.MOV.U32 R24, RZ, RZ, 0x2 ;  /* 0x00000002ff187424 */ /* 0x000fe200078e00ff */
[----:B------:R-:W-:Y:S01]  /*1e20*/  I2FP.F32.U32 R21, R21 ;  /* 0x0000001500157245 */ /* 0x000fe20000201000 */
[----:B------:R-:W-:-:S04]  /*1e30*/  IMAD.MOV.U32 R23, RZ, RZ, R0 ;  /* 0x000000ffff177224 */ /* 0x000fc800078e0000 */
[----:B------:R-:W-:-:S05]  /*1e40*/  FFMA.FTZ R21, R21, R136, 1.1641532182693481445e-10 ;  /* 0x2f00000015157423 */ /* 0x000fca0000010088 */
[----:B------:R-:W-:Y:S01]  /*1e50*/  FSETP.LE.FTZ.AND P2, PT, R21, UR4, PT ;  /* 0x0000000415007c0b */ /* 0x000fe2000bf53000 */
[----:B------:R-:W-:-:S03]  /*1e60*/  HADD2.F32 R21, -RZ, R17.H0_H0 ;  /* 0x20000011ff157230 */ /* 0x000fc60000004100 */
        /* <DEDUP_REMOVED lines=10> */
.L_x_11261:
        /* <DEDUP_REMOVED lines=12> */
.L_x_11262:
        /* <DEDUP_REMOVED lines=43> */
.L_x_11260:
[----:B------:R-:W-:Y:S01]  /*2280*/  ISETP.NE.AND P2, PT, R24, 0x1, PT ;  /* 0x000000011800780c */ /* 0x000fe20003f45270 */
[----:B------:R-:W-:Y:S01]  /*2290*/  HFMA2 R25, -RZ, RZ, 0, 1.1920928955078125e-07 ;  /* 0x00000002ff197431 */ /* 0x000fe200000001ff */
[----:B------:R-:W-:Y:S01]  /*22a0*/  I2FP.F32.U32 R23, R23 ;  /* 0x0000001700177245 */ /* 0x000fe20000201000 */
[----:B------:R-:W-:-:S04]  /*22b0*/  HADD2.F32 R17, -RZ, R17.H1_H1 ;  /* 0x30000011ff117230 */ /* 0x000fc80000004100 */
        /* <DEDUP_REMOVED lines=12> */
.L_x_11264:
        /* <DEDUP_REMOVED lines=12> */
.L_x_11265:
        /* <DEDUP_REMOVED lines=43> */
.L_x_11263:
[----:B------:R-:W-:Y:S01]  /*26f0*/  ISETP.NE.AND P3, PT, R25, 0x1, PT ;  /* 0x000000011900780c */ /* 0x000fe20003f65270 */
[----:B------:R-:W-:Y:S01]  /*2700*/  IMAD.MOV.U32 R26, RZ, RZ, 0x2 ;  /* 0x00000002ff1a7424 */ /* 0x000fe200078e00ff */
[----:B------:R-:W-:Y:S02]  /*2710*/  I2FP.F32.U32 R23, R23 ;  /* 0x0000001700177245 */ /* 0x000fe40000201000 */
[----:B------:R-:W-:-:S03]  /*2720*/  MOV R24, R0 ;  /* 0x0000000000187202 */ /* 0x000fc60000000f00 */
[----:B------:R-:W-:-:S05]  /*2730*/  FFMA.FTZ R23, R23, R136, 1.1641532182693481445e-10 ;  /* 0x2f00000017177423 */ /* 0x000fca0000010088 */
[----:B------:R-:W-:Y:S01]  /*2740*/  FSETP.LE.FTZ.AND P2, PT, R23, UR4, PT ;  /* 0x0000000417007c0b */ /* 0x000fe2000bf53000 */
[----:B------:R-:W-:Y:S01]  /*2750*/  HADD2.F32 R23, -RZ, R18.H0_H0 ;  /* 0x20000012ff177230 */ /* 0x000fe20000004100 */
        /* <DEDUP_REMOVED lines=9> */
.L_x_11267:
        /* <DEDUP_REMOVED lines=12> */
.L_x_11268:
        /* <DEDUP_REMOVED lines=43> */
.L_x_11266:
[----:B------:R-:W-:Y:S01]  /*2b60*/  ISETP.NE.AND P4, PT, R26, 0x1, PT ;  /* 0x000000011a00780c */ /* 0x000fe20003f85270 */
[----:B------:R-:W-:Y:S01]  /*2b70*/  HADD2.F32 R18, -RZ, R18.H1_H1 ;  /* 0x30000012ff127230 */ /* 0x000fe20000004100 */
[----:B------:R-:W-:Y:S01]  /*2b80*/  I2FP.F32.U32 R25, R24 ;  /* 0x0000001800197245 */ /* 0x000fe20000201000 */
[----:B------:R-:W-:Y:S02]  /*2b90*/  IMAD.MOV.U32 R27, RZ, RZ, 0x2 ;  /* 0x00000002ff1b7424 */ /* 0x000fe400078e00ff */
        /* <DEDUP_REMOVED lines=12> */
.L_x_11270:
        /* <DEDUP_REMOVED lines=12> */
.L_x_11271:
        /* <DEDUP_REMOVED lines=43> */
.L_x_11269:
[----:B------:R-:W-:Y:S01]  /*2fd0*/  ISETP.NE.AND P5, PT, R27, 0x1, PT ;  /* 0x000000011b00780c */ /* 0x000fe20003fa5270 */
[----:B------:R-:W-:Y:S01]  /*2fe0*/  HFMA2 R35, -RZ, RZ, 0, 1.1920928955078125e-07 ;  /* 0x00000002ff237431 */ /* 0x000fe200000001ff */
[----:B------:R-:W-:Y:S01]  /*2ff0*/  I2FP.F32.U32 R25, R24 ;  /* 0x0000001800197245 */ /* 0x000fe20000201000 */
[----:B------:R-:W-:Y:S02]  /*3000*/  HADD2.F32 R24, -RZ, R19.H0_H0 ;  /* 0x20000013ff187230 */ /* 0x000fe40000004100 */
        /* <DEDUP_REMOVED lines=12> */
.L_x_11273:
        /* <DEDUP_REMOVED lines=12> */
.L_x_11274:
        /* <DEDUP_REMOVED lines=43> */
.L_x_11272:
[----:B------:R-:W-:Y:S01]  /*3440*/  UMOV UR5, UR7 ;  /* 0x0000000700057c82 */ /* 0x000fe20008000000 */
[----:B------:R-:W-:Y:S01]  /*3450*/  HADD2.F32 R25, -RZ, R19.H1_H1 ;  /* 0x30000013ff197230 */ /* 0x000fe20000004100 */
[----:B------:R-:W-:Y:S01]  /*3460*/  P2R R27, PR, RZ, 0x1 ;  /* 0x00000001ff1b7803 */ /* 0x000fe20000000000 */
[----:B------:R-:W-:Y:S01]  /*3470*/  FMUL.FTZ R21, R21, UR5 ;  /* 0x0000000515157c20 */ /* 0x000fe20008410000 */
[----:B------:R-:W-:Y:S01]  /*3480*/  I2FP.F32.U32 R19, R26 ;  /* 0x0000001a00137245 */ /* 0x000fe20000201000 */
[----:B------:R-:W-:Y:S01]  /*3490*/  FMUL.FTZ R20, R20, UR5 ;  /* 0x0000000514147c20 */ /* 0x000fe20008410000 */
[----:B------:R-:W-:Y:S01]  /*34a0*/  ISETP.NE.AND P0, PT, R34, RZ, PT ;  /* 0x000000ff2200720c */ /* 0x000fe20003f05270 */
        /* <DEDUP_REMOVED lines=28> */
[----:B------:R-:W-:Y:S09]  /*3670*/  BRA `(.L_x_11275) ;  /* 0x0000004800c87947 */ /* 0x000ff20003800000 */
.L_x_11250:
        /* <DEDUP_REMOVED lines=15> */
.L_x_11277:
        /* <DEDUP_REMOVED lines=12> */
.L_x_11278:
        /* <DEDUP_REMOVED lines=42> */
.L_x_11276:
[----:B------:R-:W-:Y:S01]  /*3ad0*/  ISETP.NE.AND P1, PT, R12, 0x1, PT ;  /* 0x000000010c00780c */ /* 0x000fe20003f25270 */
[----:B-----5:R-:W-:Y:S01]  /*3ae0*/  HADD2.F32 R23, -RZ, R16.H0_H0 ;  /* 0x20000010ff177230 */ /* 0x020fe20000004100 */
[----:B------:R-:W-:Y:S01]  /*3af0*/  I2FP.F32.U32 R11, R10 ;  /* 0x0000000a000b7245 */ /* 0x000fe20000201000 */
[----:B------:R-:W-:Y:S01]  /*3b00*/  UMOV UR4, UR6 ;  /* 0x0000000600047c82 */ /* 0x000fe20008000000 */
[----:B------:R-:W-:Y:S01]  /*3b10*/  UMOV UR5, UR7 ;  /* 0x0000000700057c82 */ /* 0x000fe20008000000 */
[----:B------:R-:W-:Y:S02]  /*3b20*/  HFMA2 R13, -RZ, RZ, 0, 1.1920928955078125e-07 ;  /* 0x00000002ff0d7431 */ /* 0x000fe400000001ff */
[----:B------:R-:W-:Y:S01]  /*3b30*/  FMUL.FTZ R23, R23, UR5 ;  /* 0x0000000517177c20 */ /* 0x000fe20008410000 */
[----:B------:R-:W-:Y:S01]  /*3b40*/  FFMA.FTZ R11, R11, R136, 1.1641532182693481445e-10 ;  /* 0x2f0000000b0b7423 */ /* 0x000fe20000010088 */
[----:B------:R-:W-:-:S04]  /*3b50*/  IMAD.MOV.U32 R10, RZ, RZ, R0 ;  /* 0x000000ffff0a7224 */ /* 0x000fc800078e0000 */
        /* <DEDUP_REMOVED lines=11> */
.L_x_11280:
        /* <DEDUP_REMOVED lines=12> */
.L_x_11281:
        /* <DEDUP_REMOVED lines=43> */
.L_x_11279:
[----:B------:R-:W-:Y:S01]  /*3f80*/  I2FP.F32.U32 R11, R10 ;  /* 0x0000000a000b7245 */ /* 0x000fe20000201000 */
[----:B------:R-:W-:Y:S01]  /*3f90*/  HADD2.F32 R10, -RZ, R52.H0_H0 ;  /* 0x20000034ff0a7230 */ /* 0x000fe20000004100 */
        /* <DEDUP_REMOVED lines=20> */
.L_x_11283:
        /* <DEDUP_REMOVED lines=12> */
.L_x_11284:
        /* <DEDUP_REMOVED lines=43> */
.L_x_11282:
[----:B------:R-:W-:Y:S01]  /*4450*/  ISETP.NE.AND P1, PT, R12, 0x1, PT ;  /* 0x000000010c00780c */ /* 0x000fe20003f25270 */
[----:B------:R-:W-:Y:S01]  /*4460*/  HADD2.F32 R37, -RZ, R16.H1_H1 ;  /* 0x30000010ff257230 */ /* 0x000fe20000004100 */
[----:B------:R-:W-:Y:S01]  /*4470*/  I2FP.F32.U32 R11, R11 ;  /* 0x0000000b000b7245 */ /* 0x000fe20000201000 */
[----:B------:R-:W-:-:S03]  /*4480*/  IMAD.MOV.U32 R13, RZ, RZ, 0x2 ;  /* 0x00000002ff0d7424 */ /* 0x000fc600078e00ff */
[----:B------:R-:W-:Y:S01]  /*4490*/  FMUL.FTZ R37, R37, UR5 ;  /* 0x0000000525257c20 */ /* 0x000fe20008410000 */
        /* <DEDUP_REMOVED lines=13> */
.L_x_11286:
        /* <DEDUP_REMOVED lines=12> */
.L_x_11287:
        /* <DEDUP_REMOVED lines=43> */
.L_x_11285:
[----:B------:R-:W-:Y:S01]  /*48e0*/  I2FP.F32.U32 R11, R11 ;  /* 0x0000000b000b7245 */ /* 0x000fe20000201000 */
[----:B------:R-:W-:Y:S01]  /*48f0*/  HADD2.F32 R12, -RZ, R52.H1_H1 ;  /* 0x30000034ff0c7230 */ /* 0x000fe20000004100 */
        /* <DEDUP_REMOVED lines=20> */
.L_x_11289:
        /* <DEDUP_REMOVED lines=12> */
.L_x_11290:
        /* <DEDUP_REMOVED lines=43> */
.L_x_11288:
[----:B------:R-:W-:Y:S01]  /*4db0*/  ISETP.NE.AND P1, PT, R14, 0x1, PT ;  /* 0x000000010e00780c */ /* 0x000fe20003f25270 */
[----:B------:R-:W-:Y:S01]  /*4dc0*/  IMAD.MOV.U32 R15, RZ, RZ, 0x2 ;  /* 0x00000002ff0f7424 */ /* 0x000fe200078e00ff */
[----:B------:R-:W-:Y:S01]  /*4dd0*/  I2FP.F32.U32 R13, R12 ;  /* 0x0000000c000d7245 */ /* 0x000fe20000201000 */
[----:B------:R-:W-:-:S04]  /*4de0*/  HADD2.F32 R12, -RZ, R17.H0_H0 ;  /* 0x20000011ff0c7230 */ /* 0x000fc80000004100 */
        /* <DEDUP_REMOVED lines=14> */
.L_x_11292:
        /* <DEDUP_REMOVED lines=12> */
.L_x_11293:
        /* <DEDUP_REMOVED lines=43> */
.L_x_11291:
        /* <DEDUP_REMOVED lines=22> */
.L_x_11295:
        /* <DEDUP_REMOVED lines=12> */
.L_x_11296:
        /* <DEDUP_REMOVED lines=43> */
.L_x_11294:
[----:B------:R-:W-:Y:S01]  /*5710*/  I2FP.F32.U32 R13, R13 ;  /* 0x0000000d000d7245 */ /* 0x000fe20000201000 */
[----:B------:R-:W-:Y:S01]  /*5720*/  IMAD.MOV.U32 R14, RZ, RZ, R0 ;  /* 0x000000ffff0e7224 */ /* 0x000fe200078e0000 */
[----:B------:R-:W-:-:S03]  /*5730*/  ISETP.NE.AND P2, PT, R16, 0x1, PT ;  /* 0x000000011000780c */ /* 0x000fc60003f45270 */
[----:B------:R-:W-:-:S05]  /*5740*/  FFMA.FTZ R13, R13, R136, 1.1641532182693481445e-10 ;  /* 0x2f0000000d0d7423 */ /* 0x000fca0000010088 */
[----:B------:R-:W-:Y:S01]  /*5750*/  FSETP.LE.FTZ.AND P1, PT, R13, UR4, PT ;  /* 0x000000040d007c0b */ /* 0x000fe2000bf33000 */
[----:B------:R-:W-:Y:S02]  /*5760*/  HADD2.F32 R13, -RZ, R17.H1_H1 ;  /* 0x30000011ff0d7230 */ /* 0x000fe40000004100 */
[----:B------:R-:W-:-:S03]  /*5770*/  HFMA2 R17, -RZ, RZ, 0, 1.1920928955078125e-07 ;  /* 0x00000002ff117431 */ /* 0x000fc600000001ff */
[----:B------:R-:W-:Y:S01]  /*5780*/  FMUL.FTZ R13, R13, UR5 ;  /* 0x000000050d0d7c20 */ /* 0x000fe20008410000 */
        /* <DEDUP_REMOVED lines=9> */
.L_x_11298:
        /* <DEDUP_REMOVED lines=12> */
.L_x_11299:
        /* <DEDUP_REMOVED lines=43> */
.L_x_11297:
[----:B------:R-:W-:Y:S01]  /*5b90*/  I2FP.F32.U32 R15, R14 ;  /* 0x0000000e000f7245 */ /* 0x000fe20000201000 */
[----:B------:R-:W-:Y:S01]  /*5ba0*/  HADD2.F32 R14, -RZ, R53.H1_H1 ;  /* 0x30000035ff0e7230 */ /* 0x000fe20000004100 */
        /* <DEDUP_REMOVED lines=20> */
.L_x_11301:
        /* <DEDUP_REMOVED lines=12> */
.L_x_11302:
        /* <DEDUP_REMOVED lines=43> */
.L_x_11300:
[----:B------:R-:W-:Y:S01]  /*6060*/  ISETP.NE.AND P3, PT, R16, 0x1, PT ;  /* 0x000000011000780c */ /* 0x000fe20003f65270 */
[----:B------:R-:W-:Y:S01]  /*6070*/  IMAD.MOV.U32 R17, RZ, RZ, 0x2 ;  /* 0x00000002ff117424 */ /* 0x000fe200078e00ff */
[----:B------:R-:W-:Y:S01]  /*6080*/  I2FP.F32.U32 R15, R14 ;  /* 0x0000000e000f7245 */ /* 0x000fe20000201000 */
[----:B------:R-:W-:-:S04]  /*6090*/  HADD2.F32 R14, -RZ, R18.H0_H0 ;  /* 0x20000012ff0e7230 */ /* 0x000fc80000004100 */
        /* <DEDUP_REMOVED lines=13> */
.L_x_11304:
        /* <DEDUP_REMOVED lines=12> */
.L_x_11305:
        /* <DEDUP_REMOVED lines=43> */
.L_x_11303:
[----:B------:R-:W-:Y:S01]  /*64e0*/  I2FP.F32.U32 R15, R15 ;  /* 0x0000000f000f7245 */ /* 0x000fe20000201000 */
[----:B------:R-:W-:Y:S02]  /*64f0*/  HADD2.F32 R16, -RZ, R54.H0_H0 ;  /* 0x20000036ff107230 */ /* 0x000fe40000004100 */
        /* <DEDUP_REMOVED lines=20> */
.L_x_11307:
        /* <DEDUP_REMOVED lines=12> */
.L_x_11308:
        /* <DEDUP_REMOVED lines=43> */
.L_x_11306:
[----:B------:R-:W-:Y:S01]  /*69b0*/  ISETP.NE.AND P4, PT, R20, 0x1, PT ;  /* 0x000000011400780c */ /* 0x000fe20003f85270 */
[----:B------:R-:W-:Y:S01]  /*69c0*/  HADD2.F32 R18, -RZ, R18.H1_H1 ;  /* 0x30000012ff127230 */ /* 0x000fe20000004100 */
        /* <DEDUP_REMOVED lines=15> */
.L_x_11310:
        /* <DEDUP_REMOVED lines=12> */
.L_x_11311:
        /* <DEDUP_REMOVED lines=43> */
.L_x_11309:
[----:B------:R-:W-:Y:S01]  /*6e30*/  I2FP.F32.U32 R17, R16 ;  /* 0x0000001000117245 */ /* 0x000fe20000201000 */
[----:B------:R-:W-:Y:S01]  /*6e40*/  HADD2.F32 R16, -RZ, R54.H1_H1 ;  /* 0x30000036ff107230 */ /* 0x000fe20000004100 */
[----:B------:R-:W-:Y:S01]  /*6e50*/  FSEL R18, R15, RZ, P3 ;  /* 0x000000ff0f127208 */ /* 0x000fe20001800000 */
[----:B------:R-:W-:Y:S02]  /*6e60*/  IMAD.MOV.U32 R20, RZ, RZ, 0x2 ;  /* 0x00000002ff147424 */ /* 0x000fe400078e00ff */
        /* <DEDUP_REMOVED lines=19> */
.L_x_11313:
        /* <DEDUP_REMOVED lines=12> */
.L_x_11314:
        /* <DEDUP_REMOVED lines=43> */
.L_x_11312:
[----:B------:R-:W-:Y:S01]  /*7310*/  ISETP.NE.AND P5, PT, R20, 0x1, PT ;  /* 0x000000011400780c */ /* 0x000fe20003fa5270 */
[----:B------:R-:W-:Y:S01]  /*7320*/  HADD2.F32 R16, -RZ, R19.H0_H0 ;  /* 0x20000013ff107230 */ /* 0x000fe20000004100 */
        /* <DEDUP_REMOVED lines=15> */
.L_x_11316:
        /* <DEDUP_REMOVED lines=12> */
.L_x_11317:
        /* <DEDUP_REMOVED lines=43> */
.L_x_11315:
[----:B------:R-:W-:Y:S01]  /*7790*/  I2FP.F32.U32 R17, R18 ;  /* 0x0000001200117245 */ /* 0x000fe20000201000 */
[----:B------:R-:W-:Y:S02]  /*77a0*/  HADD2.F32 R18, -RZ, R55.H0_H0 ;  /* 0x20000037ff127230 */ /* 0x000fe40000004100 */
        /* <DEDUP_REMOVED lines=20> */
.L_x_11319:
        /* <DEDUP_REMOVED lines=12> */
.L_x_11320:
        /* <DEDUP_REMOVED lines=43> */
.L_x_11318:
[----:B------:R-:W-:Y:S01]  /*7c60*/  ISETP.NE.AND P6, PT, R20, 0x1, PT ;  /* 0x000000011400780c */ /* 0x000fe20003fc5270 */
[----:B------:R-:W-:Y:S01]  /*7c70*/  IMAD.MOV.U32 R35, RZ, RZ, 0x2 ;  /* 0x00000002ff237424 */ /* 0x000fe200078e00ff */
[----:B------:R-:W-:Y:S01]  /*7c80*/  I2FP.F32.U32 R17, R16 ;  /* 0x0000001000117245 */ /* 0x000fe20000201000 */
[----:B------:R-:W-:Y:S02]  /*7c90*/  HADD2.F32 R16, -RZ, R19.H1_H1 ;  /* 0x30000013ff107230 */ /* 0x000fe40000004100 */
[----:B------:R-:W-:Y:S02]  /*7ca0*/  IMAD.MOV.U32 R18, RZ, RZ, R0 ;  /* 0x000000ffff127224 */ /* 0x000fe400078e0000 */
[----:B------:R-:W-:Y:S01]  /*7cb0*/  FFMA.FTZ R17, R17, R136, 1.1641532182693481445e-10 ;  /* 0x2f00000011117423 */ /* 0x000fe20000010088 */
[----:B------:R-:W-:-:S04]  /*7cc0*/  FMUL.FTZ R16, R16, UR5 ;  /* 0x0000000510107c20 */ /* 0x000fc80008410000 */
        /* <DEDUP_REMOVED lines=10> */
.L_x_11322:
        /* <DEDUP_REMOVED lines=14> */
.L_x_11323:
        /* <DEDUP_REMOVED lines=43> */
.L_x_11321:
[----:B------:R-:W-:Y:S01]  /*8100*/  I2FP.F32.U32 R17, R18 ;  /* 0x0000001200117245 */ /* 0x000fe20000201000 */
[----:B------:R-:W-:Y:S01]  /*8110*/  HADD2.F32 R18, -RZ, R55.H1_H1 ;  /* 0x30000037ff127230 */ /* 0x000fe20000004100 */
        /* <DEDUP_REMOVED lines=8> */
.L_x_11275:
[----:B------:R-:W0:Y:S01]  /*81a0*/  LDC.64 R134, c[0x0][0x3a8] ;  /* 0x0000ea00ff867b82 */ /* 0x000e220000000a00 */
[----:B------:R-:W-:Y:S01]  /*81b0*/  SEL R19, RZ, 0x1000000, !P5 ;  /* 0x01000000ff137807 */ /* 0x000fe20006800000 */
[----:B------:R-:W-:Y:S01]  /*81c0*/  UISETP.NE.U32.AND UP0, UPT, UR12, URZ, UPT ;  /* 0x000000ff0c00728c */ /* 0x000fe2000bf05070 */
[----:B------:R-:W-:Y:S02]  /*81d0*/  SEL R24, RZ, 0x10000, !P4 ;  /* 0x00010000ff187807 */ /* 0x000fe40006000000 */
        /* <DEDUP_REMOVED lines=12> */
[----:B------:R-:W-:Y:S01]  /*82a0*/  IMAD.MOV.U32 R24, RZ, RZ, 0x10 ;  /* 0x00000010ff187424 */ /* 0x000fe200078e00ff */
        /* <DEDUP_REMOVED lines=9> */
[----:B------:R-:W-:Y:S01]  /*8340*/  IADD3 R129, PT, PT, R128, 0x80, RZ ;  /* 0x0000008080817810 */ /* 0x000fe20007ffe0ff */
[----:B------:R0:W-:Y:S01]  /*8350*/  STG.E.128 desc[UR8][R18.64+0x10], R40 ;  /* 0x0000102812007986 */ /* 0x0001e2000c101d08 */
[----:B------:R-:W-:-:S03]  /*8360*/  PLOP3.LUT P2, PT, PT, PT, UP0, 0x80, 0x8 ;  /* 0x000000000008781c */ /* 0x000fc60003f4f008 */
[----:B------:R0:W-:Y:S01]  /*8370*/  STG.E.64 desc[UR8][R26.64], R28 ;  /* 0x0000001c1a007986 */ /* 0x0001e2000c101b08 */
[----:B------:R-:W-:-:S04]  /*8380*/  IMAD.WIDE.U32 R16, R129, 0x10, R120 ;  /* 0x0000001081107825 */ /* 0x000fc800078e0078 */
[----:B--2---:R-:W-:-:S04]  /*8390*/  @P0 IMAD.WIDE.U32 R20, R129, 0x20, R20 ;  /* 0x0000002081140825 */ /* 0x004fc800078e0014 */
[----:B---3--:R-:W-:Y:S01]  /*83a0*/  @P1 IMAD.WIDE.U32 R24, R129, R24, UR20 ;  /* 0x0000001481181e25 */ /* 0x008fe2000f8e0018 */
        /* <DEDUP_REMOVED lines=21> */
.L_x_11324:
[----:B------:R2:W5:Y:S04]  /*8500*/  @P2 LDG.E.128 R52, desc[UR8][R24.64] ;  /* 0x0000000818342981 */ /* 0x000568000c1e1d00 */
[----:B------:R2:W5:Y:S04]  /*8510*/  @P0 LDG.E.128 R48, desc[UR8][R20.64] ;  /* 0x0000000814300981 */ /* 0x000568000c1e1d00 */
[----:B------:R2:W5:Y:S04]  /*8520*/  @P0 LDG.E.128 R44, desc[UR8][R20.64+0x10] ;  /* 0x00001008142c0981 */ /* 0x000568000c1e1d00 */
[----:B01----:R-:W5:Y:S01]  /*8530*/  LDG.E.128 R16, desc[UR8][R16.64] ;  /* 0x0000000810107981 */ /* 0x003f62000c1e1d00 */
[----:B------:R-:W-:Y:S05]  /*8540*/  BRA.U !UP0, `(.L_x_11325) ;  /* 0x0000004908c47547 */ /* 0x000fea000b800000 */
[----:B------:R-:W-:Y:S01]  /*8550*/  ISETP.NE.AND P1, PT, R35, 0x1, PT ;  /* 0x000000012300780c */ /* 0x000fe20003f25270 */
[----:B------:R-:W-:Y:S02]  /*8560*/  HFMA2 R12, -RZ, RZ, 0, 1.1920928955078125e-07 ;  /* 0x00000002ff0c7431 */ /* 0x000fe400000001ff */
[----:B------:R-:W-:Y:S02]  /*8570*/  IMAD.MOV.U32 R10, RZ, RZ, R0 ;  /* 0x000000ffff0a7224 */ /* 0x000fe400078e0000 */
[----:B--2---:R-:W-:-:S08]  /*8580*/  IMAD.MOV.U32 R20, RZ, RZ, R22 ;  /* 0x000000ffff147224 */ /* 0x004fd000078e0016 */
        /* <DEDUP_REMOVED lines=11> */
.L_x_11327:
        /* <DEDUP_REMOVED lines=12> */
.L_x_11328:
        /* <DEDUP_REMOVED lines=42> */
.L_x_11326:
[----:B------:R-:W-:Y:S01]  /*89a0*/  ISETP.NE.AND P1, PT, R12, 0x1, PT ;  /* 0x000000010c00780c */ /* 0x000fe20003f25270 */
[----:B------:R-:W-:Y:S01]  /*89b0*/  IMAD.MOV.U32 R13, RZ, RZ, 0x2 ;  /* 0x00000002ff0d7424 */ /* 0x000fe200078e00ff */
[----:B------:R-:W-:Y:S01]  /*89c0*/  I2FP.F32.U32 R11, R10 ;  /* 0x0000000a000b7245 */ /* 0x000fe20000201000 */
[----:B-----5:R-:W-:-:S04]  /*89d0*/  HADD2.F32 R10, -RZ, R16.H0_H0 ;  /* 0x20000010ff0a7230 */ /* 0x020fc80000004100 */
        /* <DEDUP_REMOVED lines=14> */
.L_x_11330:
        /* <DEDUP_REMOVED lines=12> */
.L_x_11331:
        /* <DEDUP_REMOVED lines=43> */
.L_x_11329:
[----:B------:R-:W-:Y:S01]  /*8e30*/  I2FP.F32.U32 R11, R11 ;  /* 0x0000000b000b7245 */ /* 0x000fe20000201000 */
[----:B------:R-:W-:Y:S01]  /*8e40*/  HADD2.F32 R12, -RZ, R52.H0_H0 ;  /* 0x20000034ff0c7230 */ /* 0x000fe20000004100 */
        /* <DEDUP_REMOVED lines=20> */
.L_x_11333:
        /* <DEDUP_REMOVED lines=12> */
.L_x_11334:
        /* <DEDUP_REMOVED lines=43> */
.L_x_11332:
[----:B------:R-:W-:Y:S01]  /*9300*/  I2FP.F32.U32 R11, R11 ;  /* 0x0000000b000b7245 */ /* 0x000fe20000201000 */
[----:B------:R-:W-:Y:S01]  /*9310*/  IMAD.MOV.U32 R15, RZ, RZ, 0x2 ;  /* 0x00000002ff0f7424 */ /* 0x000fe200078e00ff */
[----:B------:R-:W-:Y:S02]  /*9320*/  ISETP.NE.AND P1, PT, R14, 0x1, PT ;  /* 0x000000010e00780c */ /* 0x000fe40003f25270 */
[----:B------:R-:W-:Y:S01]  /*9330*/  MOV R12, R0 ;  /* 0x00000000000c7202 */ /* 0x000fe20000000f00 */
[----:B------:R-:W-:-:S05]  /*9340*/  FFMA.FTZ R11, R11, R136, 1.1641532182693481445e-10 ;  /* 0x2f0000000b0b7423 */ /* 0x000fca0000010088 */
[----:B------:R-:W-:Y:S01]  /*9350*/  FSETP.LE.FTZ.AND P3, PT, R11, UR4, PT ;  /* 0x000000040b007c0b */ /* 0x000fe2000bf73000 */
[----:B------:R-:W-:-:S03]  /*9360*/  HADD2.F32 R11, -RZ, R16.H1_H1 ;  /* 0x30000010ff0b7230 */ /* 0x000fc60000004100 */
[----:B------:R-:W-:Y:S02]  /*9370*/  P2R R123, PR, RZ, 0x8 ;  /* 0x00000008ff7b7803 */ /* 0x000fe40000000000 */
[----:B------:R-:W-:Y:S01]  /*9380*/  FMUL.FTZ R11, R11, UR5 ;  /* 0x000000050b0b7c20 */ /* 0x000fe20008410000 */
        /* <DEDUP_REMOVED lines=9> */
.L_x_11336:
        /* <DEDUP_REMOVED lines=12> */
.L_x_11337:
        /* <DEDUP_REMOVED lines=43> */
.L_x_11335:
[----:B------:R-:W-:Y:S01]  /*9790*/  I2FP.F32.U32 R13, R12 ;  /* 0x0000000c000d7245 */ /* 0x000fe20000201000 */
[----:B------:R-:W-:Y:S01]  /*97a0*/  HADD2.F32 R12, -RZ, R52.H1_H1 ;  /* 0x30000034ff0c7230 */ /* 0x000fe20000004100 */
[----:B------:R-:W-:Y:S01]  /*97b0*/  ISETP.NE.AND P2, PT, R15, 0x1, PT ;  /* 0x000000010f00780c */ /* 0x000fe20003f45270 */
[----:B------:R-:W-:Y:S02]  /*97c0*/  IMAD.MOV.U32 R14, RZ, RZ, 0x2 ;  /* 0x00000002ff0e7424 */ /* 0x000fe400078e00ff */
[----:B------:R-:W-:Y:S01]  /*97d0*/  FFMA.FTZ R13, R13, R136, 1.1641532182693481445e-10 ;  /* 0x2f0000000d0d7423 */ /* 0x000fe20000010088 */
[----:B------:R-:W-:Y:S01]  /*97e0*/  FMUL.FTZ R33, R12, UR5 ;  /* 0x000000050c217c20 */ /* 0x000fe20008410000 */
[----:B------:R-:W-:-:S03]  /*97f0*/  FSEL R12, R11, RZ, P3 ;  /* 0x000000ff0b0c7208 */ /* 0x000fc60001800000 */
        /* <DEDUP_REMOVED lines=15> */
.L_x_11339:
        /* <DEDUP_REMOVED lines=12> */
.L_x_11340:
        /* <DEDUP_REMOVED lines=43> */
.L_x_11338:
[----:B------:R-:W-:Y:S01]  /*9c60*/  ISETP.NE.AND P1, PT, R14, 0x1, PT ;  /* 0x000000010e00780c */ /* 0x000fe20003f25270 */
[----:B------:R-:W-:Y:S01]  /*9c70*/  HFMA2 R15, -RZ, RZ, 0, 1.1920928955078125e-07 ;  /* 0x00000002ff0f7431 */ /* 0x000fe200000001ff */
[----:B------:R-:W-:Y:S01]  /*9c80*/  I2FP.F32.U32 R13, R12 ;  /* 0x0000000c000d7245 */ /* 0x000fe20000201000 */
[----:B------:R-:W-:-:S04]  /*9c90*/  HADD2.F32 R12, -RZ, R17.H0_H0 ;  /* 0x20000011ff0c7230 */ /* 0x000fc80000004100 */
        /* <DEDUP_REMOVED lines=14> */
.L_x_11342:
        /* <DEDUP_REMOVED lines=12> */
.L_x_11343:
        /* <DEDUP_REMOVED lines=43> */
.L_x_11341:
        /* <DEDUP_REMOVED lines=22> */
.L_x_11345:
        /* <DEDUP_REMOVED lines=12> */
.L_x_11346:
        /* <DEDUP_REMOVED lines=43> */
.L_x_11344:
[----:B------:R-:W-:Y:S01]  /*a5c0*/  I2FP.F32.U32 R13, R13 ;  /* 0x0000000d000d7245 */ /* 0x000fe20000201000 */
[----:B------:R-:W-:Y:S01]  /*a5d0*/  IMAD.MOV.U32 R14, RZ, RZ, R0 ;  /* 0x000000ffff0e7224 */ /* 0x000fe200078e0000 */
[----:B------:R-:W-:-:S03]  /*a5e0*/  ISETP.NE.AND P2, PT, R16, 0x1, PT ;  /* 0x000000011000780c */ /* 0x000fc60003f45270 */
[----:B------:R-:W-:-:S05]  /*a5f0*/  FFMA.FTZ R13, R13, R136, 1.1641532182693481445e-10 ;  /* 0x2f0000000d0d7423 */ /* 0x000fca0000010088 */
[----:B------:R-:W-:Y:S01]  /*a600*/  FSETP.LE.FTZ.AND P1, PT, R13, UR4, PT ;  /* 0x000000040d007c0b */ /* 0x000fe2000bf33000 */
[----:B------:R-:W-:Y:S02]  /*a610*/  HADD2.F32 R13, -RZ, R17.H1_H1 ;  /* 0x30000011ff0d7230 */ /* 0x000fe40000004100 */
[----:B------:R-:W-:-:S03]  /*a620*/  IMAD.MOV.U32 R17, RZ, RZ, 0x2 ;  /* 0x00000002ff117424 */ /* 0x000fc600078e00ff */
[----:B------:R-:W-:Y:S01]  /*a630*/  FMUL.FTZ R13, R13, UR5 ;  /* 0x000000050d0d7c20 */ /* 0x000fe20008410000 */
        /* <DEDUP_REMOVED lines=9> */
.L_x_11348:
        /* <DEDUP_REMOVED lines=12> */
.L_x_11349:
        /* <DEDUP_REMOVED lines=43> */
.L_x_11347:
[----:B------:R-:W-:Y:S01]  /*aa40*/  I2FP.F32.U32 R15, R14 ;  /* 0x0000000e000f7245 */ /* 0x000fe20000201000 */
[----:B------:R-:W-:Y:S01]  /*aa50*/  HADD2.F32 R14, -RZ, R53.H1_H1 ;  /* 0x30000035ff0e7230 */ /* 0x000fe20000004100 */
[----:B------:R-:W-:Y:S01]  /*aa60*/  ISETP.NE.AND P3, PT, R17, 0x1, PT ;  /* 0x000000011100780c */ /* 0x000fe20003f65270 */
[----:B------:R-:W-:Y:S02]  /*aa70*/  HFMA2 R16, -RZ, RZ, 0, 1.1920928955078125e-07 ;  /* 0x00000002ff107431 */ /* 0x000fe400000001ff */
        /* <DEDUP_REMOVED lines=18> */
.L_x_11351:
        /* <DEDUP_REMOVED lines=12> */
.L_x_11352:
        /* <DEDUP_REMOVED lines=43> */
.L_x_11350:
[----:B------:R-:W-:Y:S01]  /*af10*/  ISETP.NE.AND P3, PT, R16, 0x1, PT ;  /* 0x000000011000780c */ /* 0x000fe20003f65270 */
[----:B------:R-:W-:Y:S01]  /*af20*/  IMAD.MOV.U32 R17, RZ, RZ, 0x2 ;  /* 0x00000002ff117424 */ /* 0x000fe200078e00ff */
[----:B------:R-:W-:Y:S01]  /*af30*/  I2FP.F32.U32 R15, R14 ;  /* 0x0000000e000f7245 */ /* 0x000fe20000201000 */
[----:B------:R-:W-:-:S04]  /*af40*/  HADD2.F32 R14, -RZ, R18.H0_H0 ;  /* 0x20000012ff0e7230 */ /* 0x000fc80000004100 */
        /* <DEDUP_REMOVED lines=13> */
.L_x_11354:
        /* <DEDUP_REMOVED lines=12> */
.L_x_11355:
        /* <DEDUP_REMOVED lines=43> */
.L_x_11353:
        /* <DEDUP_REMOVED lines=22> */
.L_x_11357:
        /* <DEDUP_REMOVED lines=12> */
.L_x_11358:
        /* <DEDUP_REMOVED lines=43> */
.L_x_11356:
[----:B------:R-:W-:Y:S01]  /*b860*/  ISETP.NE.AND P4, PT, R21, 0x1, PT ;  /* 0x000000011500780c */ /* 0x000fe20003f85270 */
[----:B------:R-:W-:Y:S01]  /*b870*/  HADD2.F32 R18, -RZ, R18.H1_H1 ;  /* 0x30000012ff127230 */ /* 0x000fe20000004100 */
[----:B------:R-:W-:Y:S01]  /*b880*/  I2FP.F32.U32 R15, R15 ;  /* 0x0000000f000f7245 */ /* 0x000fe20000201000 */
[----:B------:R-:W-:Y:S02]  /*b890*/  HFMA2 R22, -RZ, RZ, 0, 1.1920928955078125e-07 ;  /* 0x00000002ff167431 */ /* 0x000fe400000001ff */
[----:B------:R-:W-:Y:S02]  /*b8a0*/  IMAD.MOV.U32 R16, RZ, RZ, R0 ;  /* 0x000000ffff107224 */ /* 0x000fe400078e0000 */
        /* <DEDUP_REMOVED lines=12> */
.L_x_11360:
        /* <DEDUP_REMOVED lines=12> */
.L_x_11361:
        /* <DEDUP_REMOVED lines=43> */
.L_x_11359:
[----:B------:R-:W-:Y:S01]  /*bce0*/  I2FP.F32.U32 R17, R16 ;  /* 0x0000001000117245 */ /* 0x000fe20000201000 */
[----:B------:R-:W-:Y:S01]  /*bcf0*/  HADD2.F32 R16, -RZ, R54.H1_H1 ;  /* 0x30000036ff107230 */ /* 0x000fe20000004100 */
        /* <DEDUP_REMOVED lines=21> */
.L_x_11363:
        /* <DEDUP_REMOVED lines=12> */
.L_x_11364:
        /* <DEDUP_REMOVED lines=43> */
.L_x_11362:
[----:B------:R-:W-:Y:S01]  /*c1c0*/  ISETP.NE.AND P5, PT, R21, 0x1, PT ;  /* 0x000000011500780c */ /* 0x000fe20003fa5270 */
[----:B------:R-:W-:Y:S01]  /*c1d0*/  HADD2.F32 R16, -RZ, R19.H0_H0 ;  /* 0x20000013ff107230 */ /* 0x000fe20000004100 */
[----:B------:R-:W-:Y:S01]  /*c1e0*/  I2FP.F32.U32 R17, R17 ;  /* 0x0000001100117245 */ /* 0x000fe20000201000 */
[----:B------:R-:W-:Y:S02]  /*c1f0*/  IMAD.MOV.U32 R22, RZ, RZ, 0x2 ;  /* 0x00000002ff167424 */ /* 0x000fe400078e00ff */
        /* <DEDUP_REMOVED lines=13> */
.L_x_11366:
        /* <DEDUP_REMOVED lines=12> */
.L_x_11367:
        /* <DEDUP_REMOVED lines=43> */
.L_x_11365:
[----:B------:R-:W-:Y:S01]  /*c640*/  I2FP.F32.U32 R17, R18 ;  /* 0x0000001200117245 */ /* 0x000fe20000201000 */
[----:B------:R-:W-:Y:S02]  /*c650*/  HADD2.F32 R18, -RZ, R55.H0_H0 ;  /* 0x20000037ff127230 */ /* 0x000fe40000004100 */
[----:B------:R-:W-:Y:S02]  /*c660*/  HFMA2 R21, -RZ, RZ, 0, 1.1920928955078125e-07 ;  /* 0x00000002ff157431 */ /* 0x000fe400000001ff */
[----:B------:R-:W-:Y:S01]  /*c670*/  FFMA.FTZ R17, R17, R136, 1.1641532182693481445e-10 ;  /* 0x2f00000011117423 */ /* 0x000fe20000010088 */
[----:B------:R-:W-:-:S04]  /*c680*/  FMUL.FTZ R18, R18, UR5 ;  /* 0x0000000512127c20 */ /* 0x000fc80008410000 */
[----:B------:R-:W-:Y:S02]  /*c690*/  FSETP.GTU.FTZ.AND P5, PT, R17, UR4, PT ;  /* 0x0000000411007c0b */ /* 0x000fe4000bfbc000 */
        /* <DEDUP_REMOVED lines=16> */
.L_x_11369:
        /* <DEDUP_REMOVED lines=12> */
.L_x_11370:
        /* <DEDUP_REMOVED lines=43> */
.L_x_11368:
[----:B------:R-:W-:Y:S01]  /*cb10*/  ISETP.NE.AND P6, PT, R21, 0x1, PT ;  /* 0x000000011500780c */ /* 0x000fe20003fc5270 */
[----:B------:R-:W-:Y:S01]  /*cb20*/  IMAD.MOV.U32 R131, RZ, RZ, 0x2 ;  /* 0x00000002ff837424 */ /* 0x000fe200078e00ff */
[----:B------:R-:W-:Y:S01]  /*cb30*/  I2FP.F32.U32 R17, R16 ;  /* 0x0000001000117245 */ /* 0x000fe20000201000 */
[----:B------:R-:W-:Y:S01]  /*cb40*/  HADD2.F32 R16, -RZ, R19.H1_H1 ;  /* 0x30000013ff107230 */ /* 0x000fe20000004100 */
        /* <DEDUP_REMOVED lines=13> */
.L_x_11372:
        /* <DEDUP_REMOVED lines=14> */
.L_x_11373:
        /* <DEDUP_REMOVED lines=43> */
.L_x_11371:
        /* <DEDUP_REMOVED lines=11> */
.L_x_11325:
        /* <DEDUP_REMOVED lines=15> */
.L_x_11376:
        /* <DEDUP_REMOVED lines=12> */
.L_x_11377:
        /* <DEDUP_REMOVED lines=43> */
.L_x_11375:
[----:B------:R-:W-:Y:S01]  /*d4c0*/  ISETP.NE.AND P1, PT, R23, 0x1, PT ;  /* 0x000000011700780c */ /* 0x000fe20003f25270 */
[----:B------:R-:W-:Y:S01]  /*d4d0*/  HFMA2 R24, -RZ, RZ, 0, 1.1920928955078125e-07 ;  /* 0x00000002ff187431 */ /* 0x000fe200000001ff */
[----:B------:R-:W-:Y:S01]  /*d4e0*/  I2FP.F32.U32 R21, R21 ;  /* 0x0000001500157245 */ /* 0x000fe20000201000 */
[----:B------:R-:W-:-:S04]  /*d4f0*/  IMAD.MOV.U32 R22, RZ, RZ, R0 ;  /* 0x000000ffff167224 */ /* 0x000fc800078e0000 */
[----:B------:R-:W-:-:S05]  /*d500*/  FFMA.FTZ R21, R21, R136, 1.1641532182693481445e-10 ;  /* 0x2f00000015157423 */ /* 0x000fca0000010088 */
[----:B------:R-:W-:Y:S01]  /*d510*/  FSETP.LE.FTZ.AND P2, PT, R21, UR4, PT ;  /* 0x0000000415007c0b */ /* 0x000fe2000bf53000 */
[----:B-----5:R-:W-:-:S03]  /*d520*/  HADD2.F32 R21, -RZ, R16.H0_H0 ;  /* 0x20000010ff157230 */ /* 0x020fc60000004100 */
        /* <DEDUP_REMOVED lines=10> */
.L_x_11379:
        /* <DEDUP_REMOVED lines=12> */
.L_x_11380:
        /* <DEDUP_REMOVED lines=43> */
.L_x_11378:
[----:B------:R-:W-:Y:S01]  /*d940*/  ISETP.NE.AND P1, PT, R24, 0x1, PT ;  /* 0x000000011800780c */ /* 0x000fe20003f25270 */
[----:B------:R-:W-:Y:S01]  /*d950*/  HADD2.F32 R16, -RZ, R16.H1_H1 ;  /* 0x30000010ff107230 */ /* 0x000fe20000004100 */
        /* <DEDUP_REMOVED lines=15> */
.L_x_11382:
        /* <DEDUP_REMOVED lines=12> */
.L_x_11383:
        /* <DEDUP_REMOVED lines=43> */
.L_x_11381:
[----:B------:R-:W-:Y:S01]  /*ddc0*/  ISETP.NE.AND P1, PT, R25, 0x1, PT ;  /* 0x000000011900780c */ /* 0x000fe20003f25270 */
[----:B------:R-:W-:Y:S01]  /*ddd0*/  IMAD.MOV.U32 R24, RZ, RZ, 0x2 ;  /* 0x00000002ff187424 */ /* 0x000fe200078e00ff */
[----:B------:R-:W-:Y:S01]  /*dde0*/  I2FP.F32.U32 R23, R22 ;  /* 0x0000001600177245 */ /* 0x000fe20000201000 */
[----:B------:R-:W-:-:S04]  /*ddf0*/  HADD2.F32 R22, -RZ, R17.H0_H0 ;  /* 0x20000011ff167230 */ /* 0x000fc80000004100 */
        /* <DEDUP_REMOVED lines=13> */
.L_x_11385:
        /* <DEDUP_REMOVED lines=12> */
.L_x_11386:
        /* <DEDUP_REMOVED lines=43> */
.L_x_11384:
        /* <DEDUP_REMOVED lines=16> */
.L_x_11388:
        /* <DEDUP_REMOVED lines=12> */
.L_x_11389:
        /* <DEDUP_REMOVED lines=43> */
.L_x_11387:
        /* <DEDUP_REMOVED lines=16> */
.L_x_11391:
        /* <DEDUP_REMOVED lines=12> */
.L_x_11392:
        /* <DEDUP_REMOVED lines=43> */
.L_x_11390:
        /* <DEDUP_REMOVED lines=16> */
.L_x_11394:
        /* <DEDUP_REMOVED lines=12> */
.L_x_11395:
        /* <DEDUP_REMOVED lines=43> */
.L_x_11393:
        /* <DEDUP_REMOVED lines=16> */
.L_x_11397:
        /* <DEDUP_REMOVED lines=12> */
.L_x_11398:
        /* <DEDUP_REMOVED lines=43> */
.L_x_11396:
        /* <DEDUP_REMOVED lines=34> */
.L_x_11374:
        /* <DEDUP_REMOVED lines=8> */
[----:B------:R-:W-:Y:S01]  /*f6a0*/  SEL R27, RZ, 0x100, !P3 ;  /* 0x00000100ff1b7807 */ /* 0x000fe20005800000 */
[----:B------:R-:W-:Y:S01]  /*f6b0*/  VIADD R130, R128, 0x100 ;  /* 0x0000010080827836 */ /* 0x000fe20000000000 */
[----:B------:R-:W-:Y:S01]  /*f6c0*/  SEL R21, RZ, 0x1000000, !P1 ;  /* 0x01000000ff157807 */ /* 0x000fe20004800000 */
[----:B------:R2:W-:Y:S01]  /*f6d0*/  STG.E.128 desc[UR8][R16.64+0x10], R28 ;  /* 0x0000101c10007986 */ /* 0x0005e2000c101d08 */
[----:B------:R-:W-:-:S02]  /*f6e0*/  SEL R19, RZ, 0x10000, !P4 ;  /* 0x00010000ff137807 */ /* 0x000fc40006000000 */
[----:B------:R-:W-:Y:S02]  /*f6f0*/  SEL R18, RZ, 0x100, !P5 ;  /* 0x00000100ff127807 */ /* 0x000fe40006800000 */
[----:B------:R-:W-:Y:S02]  /*f700*/  ISETP.NE.AND P6, PT, R122, RZ, PT ;  /* 0x000000ff7a00720c */ /* 0x000fe40003fc5270 */
[----:B------:R-:W-:Y:S01]  /*f710*/  LOP3.LUT R27, R27, R23, R22, 0xfe, !PT ;  /* 0x000000171b1b7212 */ /* 0x000fe200078efe16 */
[----:B------:R-:W-:Y:S01]  /*f720*/  HFMA2 R23, -RZ, RZ, 0, 9.5367431640625e-07 ;  /* 0x00000010ff177431 */ /* 0x000fe200000001ff */
        /* <DEDUP_REMOVED lines=8> */
[----:B------:R-:W-:-:S03]  /*f7b0*/  PLOP3.LUT P1, PT, PT, PT, UP0, 0x80, 0x8 ;  /* 0x000000000008781c */ /* 0x000fc60003f2f008 */
        /* <DEDUP_REMOVED lines=24> */
.L_x_11399:
[----:B------:R2:W5:Y:S04]  /*f940*/  @P1 LDG.E.128 R52, desc[UR8][R22.64] ;  /* 0x0000000816341981 */ /* 0x000568000c1e1d00 */
[----:B------:R2:W5:Y:S04]  /*f950*/  @P0 LDG.E.128 R48, desc[UR8][R24.64] ;  /* 0x0000000818300981 */ /* 0x000568000c1e1d00 */
[----:B------:R2:W5:Y:S04]  /*f960*/  @P0 LDG.E.128 R44, desc[UR8][R24.64+0x10] ;  /* 0x00001008182c0981 */ /* 0x000568000c1e1d00 */
[----:B01----:R-:W5:Y:S01]  /*f970*/  LDG.E.128 R16, desc[UR8][R16.64] ;  /* 0x0000000810107981 */ /* 0x003f62000c1e1d00 */
        /* <DEDUP_REMOVED lines=16> */
.L_x_11402:
        /* <DEDUP_REMOVED lines=12> */
.L_x_11403:
[----:B------:R-:W-:Y:S01]  /*fb40*/  IMAD.WIDE.U32 R12, R8, -0x326172a9, RZ ;  /* 0xcd9e8d57080c7825 */ /* 0x000fe200078e00ff */
[----:B--2---:R-:W-:-:S04]  /*fb50*/  LOP3.LUT R22, R2, UR11, R11, 0x96, !PT ;  /* 0x0000000b02167c12 */ /* 0x004fc8000f8e960b */
        /* <DEDUP_REMOVED lines=40> */
.L_x_11401:
[----:B------:R-:W-:Y:S01]  /*fde0*/  ISETP.NE.AND P1, PT, R12, 0x1, PT ;  /* 0x000000010c00780c */ /* 0x000fe20003f25270 */
[----:B------:R-:W-:Y:S01]  /*fdf0*/  HFMA2 R13, -RZ, RZ, 0, 1.1920928955078125e-07 ;  /* 0x00000002ff0d7431 */ /* 0x000fe200000001ff */
        /* <DEDUP_REMOVED lines=16> */
.L_x_11405:
        /* <DEDUP_REMOVED lines=12> */
.L_x_11406:
[----:B------:R-:W-:Y:S01]  /*ffc0*/  IMAD.WIDE.U32 R14, R8, -0x326172a9, RZ ;  /* 0xcd9e8d57080e7825 */ /* 0x000fe200078e00ff */
[----:B--2---:R-:W-:-:S03]  /*ffd0*/  LOP3.LUT R22, R2, UR11, R13, 0x96, !PT ;  /* 0x0000000b02167c12 */ /* 0x004fc6000f8e960d */
        /* <DEDUP_REMOVED lines=41> */
.L_x_11404:
        /* <DEDUP_REMOVED lines=8> */
[----:B--2---:R-:W-:Y:S02]  /*102f0*/  FSEL R24, R12, RZ, !P1 ;  /* 0x000000ff0c187208 */ /* 0x004fe40004800000 */
        /* <DEDUP_REMOVED lines=13> */
.L_x_11408:
        /* <DEDUP_REMOVED lines=12> */
.L_x_11409:
        /* <DEDUP_REMOVED lines=43> */
.L_x_11407:
[----:B------:R-:W-:Y:S01]  /*10740*/  I2FP.F32.U32 R11, R11 ;  /* 0x0000000b000b7245 */ /* 0x000fe20000201000 */
[----:B------:R-:W-:Y:S01]  /*10750*/  IMAD.MOV.U32 R15, RZ, RZ, 0x2 ;  /* 0x00000002ff0f7424 */ /* 0x000fe200078e00ff */
[----:B------:R-:W-:Y:S01]  /*10760*/  ISETP.NE.AND P1, PT, R14, 0x1, PT ;  /* 0x000000010e00780c */ /* 0x000fe20003f25270 */
[----:B------:R-:W-:Y:S02]  /*10770*/  IMAD.MOV.U32 R12, RZ, RZ, R0 ;  /* 0x000000ffff0c7224 */ /* 0x000fe400078e0000 */
        /* <DEDUP_REMOVED lines=14> */
.L_x_11411:
        /* <DEDUP_REMOVED lines=12> */
.L_x_11412:
        /* <DEDUP_REMOVED lines=43> */
.L_x_11410:
        /* <DEDUP_REMOVED lines=22> */
.L_x_11414:
        /* <DEDUP_REMOVED lines=12> */
.L_x_11415:
        /* <DEDUP_REMOVED lines=43> */
.L_x_11413:
        /* <DEDUP_REMOVED lines=18> */
.L_x_11417:
        /* <DEDUP_REMOVED lines=12> */
.L_x_11418:
        /* <DEDUP_REMOVED lines=43> */
.L_x_11416:
        /* <DEDUP_REMOVED lines=22> */
.L_x_11420:
        /* <DEDUP_REMOVED lines=12> */
.L_x_11421:
        /* <DEDUP_REMOVED lines=43> */
.L_x_11419:
[----:B------:R-:W-:Y:S02]  /*11a00*/  I2FP.F32.U32 R13, R13 ;  /* 0x0000000d000d7245 */ /* 0x000fe40000201000 */
[----:B------:R-:W-:Y:S02]  /*11a10*/  ISETP.NE.AND P2, PT, R20, 0x1, PT ;  /* 0x000000011400780c */ /* 0x000fe40003f45270 */
[----:B------:R-:W-:Y:S01]  /*11a20*/  MOV R14, R0 ;  /* 0x00000000000e7202 */ /* 0x000fe20000000f00 */
        /* <DEDUP_REMOVED lines=14> */
.L_x_11423:
        /* <DEDUP_REMOVED lines=12> */
.L_x_11424:
        /* <DEDUP_REMOVED lines=43> */
.L_x_11422:
        /* <DEDUP_REMOVED lines=22> */
.L_x_11426:
        /* <DEDUP_REMOVED lines=12> */
.L_x_11427:
        /* <DEDUP_REMOVED lines=40> */
[----:B------:R-:W-:Y:S02]  /*12320*/  LOP3.LUT R4, R14, UR40, R23, 0x96, !PT ;  /* 0x000000280e047c12 */ /* 0x000fe4000f8e9617 */
[----:B------:R-:W-:Y:S01]  /*12330*/  MOV R14, R138 ;  /* 0x0000008a000e7202 */ /* 0x000fe20000000f00 */
[----:B------:R-:W-:-:S07]  /*12340*/  IMAD.MOV.U32 R138, RZ, RZ, R22 ;  /* 0x000000ffff8a7224 */ /* 0x000fce00078e0016 */
.L_x_11425:
        /* <DEDUP_REMOVED lines=17> */
.L_x_11429:
        /* <DEDUP_REMOVED lines=12> */
.L_x_11430:
        /* <DEDUP_REMOVED lines=43> */
.L_x_11428:
        /* <DEDUP_REMOVED lines=22> */
.L_x_11432:
        /* <DEDUP_REMOVED lines=12> */
.L_x_11433:
        /* <DEDUP_REMOVED lines=43> */
.L_x_11431:
        /* <DEDUP_REMOVED lines=17> */
.L_x_11435:
        /* <DEDUP_REMOVED lines=12> */
.L_x_11436:
        /* <DEDUP_REMOVED lines=43> */
.L_x_11434:
[----:B------:R-:W-:Y:S01]  /*13120*/  I2FP.F32.U32 R17, R17 ;  /* 0x0000001100117245 */ /* 0x000fe20000201000 */
[----:B------:R-:W-:Y:S02]  /*13130*/  HADD2.F32 R18, -RZ, R54.H1_H1 ;  /* 0x30000036ff127230 */ /* 0x000fe40000004100 */
[----:B------:R-:W-:Y:S02]  /*13140*/  HFMA2 R124, -RZ, RZ, 0, 1.1920928955078125e-07 ;  /* 0x00000002ff7c7431 */ /* 0x000fe400000001ff */
[----:B------:R-:W-:Y:S01]  /*13150*/  FFMA.FTZ R17, R17, R136, 1.1641532182693481445e-10 ;  /* 0x2f00000011117423 */ /* 0x000fe20000010088 */
[----:B------:R-:W-:-:S04]  /*13160*/  FMUL.FTZ R18, R18, UR5 ;  /* 0x0000000512127c20 */ /* 0x000fc80008410000 */
[----:B------:R-:W-:-:S04]  /*13170*/  FSETP.GTU.FTZ.AND P4, PT, R17, UR4, PT ;  /* 0x0000000411007c0b */ /* 0x000fc8000bf9c000 */
[----:B------:R-:W-:Y:S02]  /*13180*/  FSEL R21, R18, RZ, !P4 ;  /* 0x000000ff12157208 */ /* 0x000fe40006000000 */
[----:B------:R-:W-:Y:S02]  /*13190*/  SEL R17, RZ, 0x1, P4 ;  /* 0x00000001ff117807 */ /* 0x000fe40002000000 */
[----:B------:R-:W-:Y:S02]  /*131a0*/  ISETP.NE.AND P4, PT, R23, 0x1, PT ;  /* 0x000000011700780c */ /* 0x000fe40003f85270 */
[----:B------:R-:W-:Y:S02]  /*131b0*/  FSEL R18, R15, RZ, P3 ;  /* 0x000000ff0f127208 */ /* 0x000fe40001800000 */
[----:B------:R-:W-:-:S03]  /*131c0*/  PRMT R15, R17, 0x7610, R15 ;  /* 0x00007610110f7816 */ /* 0x000fc6000000000f */
        /* <DEDUP_REMOVED lines=12> */
.L_x_11438:
        /* <DEDUP_REMOVED lines=12> */
.L_x_11439:
        /* <DEDUP_REMOVED lines=43> */
.L_x_11437:
[----:B------:R-:W-:Y:S01]  /*13600*/  ISETP.NE.AND P5, PT, R124, 0x1, PT ;  /* 0x000000017c00780c */ /* 0x000fe20003fa5270 */
[----:B------:R-:W-:Y:S01]  /*13610*/  HADD2.F32 R22, -RZ, R19.H0_H0 ;  /* 0x20000013ff167230 */ /* 0x000fe20000004100 */
        /* <DEDUP_REMOVED lines=15> */
.L_x_11441:
        /* <DEDUP_REMOVED lines=12> */
.L_x_11442:
        /* <DEDUP_REMOVED lines=43> */
.L_x_11440:
[----:B------:R-:W-:Y:S01]  /*13a80*/  I2FP.F32.U32 R23, R23 ;  /* 0x0000001700177245 */ /* 0x000fe20000201000 */
[----:B------:R-:W-:Y:S01]  /*13a90*/  HADD2.F32 R18, -RZ, R55.H0_H0 ;  /* 0x20000037ff127230 */ /* 0x000fe20000004100 */
[----:B------:R-:W-:Y:S01]  /*13aa0*/  FSEL R17, R17, RZ, P4 ;  /* 0x000000ff11117208 */ /* 0x000fe20002000000 */
[----:B------:R-:W-:Y:S02]  /*13ab0*/  HFMA2 R126, -RZ, RZ, 0, 1.1920928955078125e-07 ;  /* 0x00000002ff7e7431 */ /* 0x000fe400000001ff */
        /* <DEDUP_REMOVED lines=18> */
.L_x_11444:
        /* <DEDUP_REMOVED lines=12> */
.L_x_11445:
        /* <DEDUP_REMOVED lines=43> */
.L_x_11443:
[----:B------:R-:W-:Y:S01]  /*13f50*/  ISETP.NE.AND P6, PT, R126, 0x1, PT ;  /* 0x000000017e00780c */ /* 0x000fe20003fc5270 */
[----:B------:R-:W-:Y:S01]  /*13f60*/  HADD2.F32 R19, -RZ, R19.H1_H1 ;  /* 0x30000013ff137230 */ /* 0x000fe20000004100 */
        /* <DEDUP_REMOVED lines=15> */
.L_x_11447:
        /* <DEDUP_REMOVED lines=14> */
.L_x_11448:
        /* <DEDUP_REMOVED lines=43> */
.L_x_11446:
[----:B------:R-:W-:Y:S01]  /*143f0*/  I2FP.F32.U32 R19, R23 ;  /* 0x0000001700137245 */ /* 0x000fe20000201000 */
[----:B------:R-:W-:-:S04]  /*14400*/  HADD2.F32 R18, -RZ, R55.H1_H1 ;  /* 0x30000037ff127230 */ /* 0x000fc80000004100 */
[----:B------:R-:W-:Y:S01]  /*14410*/  FFMA.FTZ R19, R19, R136, 1.1641532182693481445e-10 ;  /* 0x2f00000013137423 */ /* 0x000fe20000010088 */
[----:B------:R-:W-:-:S04]  /*14420*/  FMUL.FTZ R18, R18, UR5 ;  /* 0x0000000512127c20 */ /* 0x000fc80008410000 */
[----:B------:R-:W-:-:S04]  /*14430*/  FSETP.GTU.FTZ.AND P6, PT, R19, UR4, PT ;  /* 0x0000000413007c0b */ /* 0x000fc8000bfdc000 */
[----:B------:R-:W-:Y:S02]  /*14440*/  FSEL R23, R18, RZ, !P6 ;  /* 0x000000ff12177208 */ /* 0x000fe40007000000 */
[----:B------:R-:W-:Y:S02]  /*14450*/  FSEL R18, R17, RZ, P5 ;  /* 0x000000ff11127208 */ /* 0x000fe40002800000 */
[----:B------:R-:W-:-:S03]  /*14460*/  SEL R125, RZ, 0x1, P6 ;  /* 0x00000001ff7d7807 */ /* 0x000fc60003000000 */
[----:B------:R-:W-:-:S04]  /*14470*/  FADD.FTZ R23, R23, R18 ;  /* 0x0000001217177221 */ /* 0x000fc80000010000 */
[----:B------:R-:W-:Y:S01]  /*14480*/  @P0 FADD.FTZ R23, R47, R23 ;  /* 0x000000172f170221 */ /* 0x000fe20000010000 */
[----:B------:R-:W-:Y:S06]  /*14490*/  BRA `(.L_x_11449) ;  /* 0x00000024006c7947 */ /* 0x000fec0003800000 */
.L_x_11400:
[----:B------:R-:W-:Y:S01]  /*144a0*/  ISETP.NE.AND P1, PT, R131, 0x1, PT ;  /* 0x000000018300780c */ /* 0x000fe20003f25270 */
[----:B--2---:R-:W-:Y:S02]  /*144b0*/  HFMA2 R22, -RZ, RZ, 0, 1.1920928955078125e-07 ;  /* 0x00000002ff167431 */ /* 0x004fe400000001ff */
        /* <DEDUP_REMOVED lines=13> */
.L_x_11451:
        /* <DEDUP_REMOVED lines=12> */
.L_x_11452:
        /* <DEDUP_REMOVED lines=41> */
[----:B------:R-:W-:-:S07]  /*148e0*/  HFMA2 R22, -RZ, RZ, 0, 0 ;  /* 0x00000000ff167431 */ /* 0x000fce00000001ff */
.L_x_11450:
[----:B------:R-:W-:Y:S01]  /*148f0*/  ISETP.NE.AND P1, PT, R22, 0x1, PT ;  /* 0x000000011600780c */ /* 0x000fe20003f25270 */
[----:B-----5:R-:W-:Y:S01]  /*14900*/  HADD2.F32 R20, -RZ, R16.H0_H0 ;  /* 0x20000010ff147230 */ /* 0x020fe20000004100 */
        /* <DEDUP_REMOVED lines=15> */
.L_x_11454:
        /* <DEDUP_REMOVED lines=12> */
.L_x_11455:
        /* <DEDUP_REMOVED lines=43> */
.L_x_11453:
[----:B------:R-:W-:Y:S01]  /*14d70*/  ISETP.NE.AND P1, PT, R24, 0x1, PT ;  /* 0x000000011800780c */ /* 0x000fe20003f25270 */
[----:B------:R-:W-:Y:S01]  /*14d80*/  HFMA2 R25, -RZ, RZ, 0, 1.1920928955078125e-07 ;  /* 0x00000002ff197431 */ /* 0x000fe200000001ff */
[----:B------:R-:W-:Y:S01]  /*14d90*/  I2FP.F32.U32 R21, R21 ;  /* 0x0000001500157245 */ /* 0x000fe20000201000 */
[----:B------:R-:W-:-:S04]  /*14da0*/  IMAD.MOV.U32 R23, RZ, RZ, R0 ;  /* 0x000000ffff177224 */ /* 0x000fc800078e0000 */
[----:B------:R-:W-:-:S05]  /*14db0*/  FFMA.FTZ R21, R21, R136, 1.1641532182693481445e-10 ;  /* 0x2f00000015157423 */ /* 0x000fca0000010088 */
[----:B------:R-:W-:Y:S01]  /*14dc0*/  FSETP.LE.FTZ.AND P2, PT, R21, UR4, PT ;  /* 0x0000000415007c0b */ /* 0x000fe2000bf53000 */
[----:B------:R-:W-:-:S03]  /*14dd0*/  HADD2.F32 R21, -RZ, R16.H1_H1 ;  /* 0x30000010ff157230 */ /* 0x000fc60000004100 */
        /* <DEDUP_REMOVED lines=10> */
.L_x_11457:
        /* <DEDUP_REMOVED lines=12> */
.L_x_11458:
        /* <DEDUP_REMOVED lines=43> */
.L_x_11456:
[----:B------:R-:W-:Y:S01]  /*151f0*/  ISETP.NE.AND P1, PT, R25, 0x1, PT ;  /* 0x000000011900780c */ /* 0x000fe20003f25270 */
[----:B------:R-:W-:Y:S01]  /*15200*/  HADD2.F32 R22, -RZ, R17.H0_H0 ;  /* 0x20000011ff167230 */ /* 0x000fe20000004100 */
        /* <DEDUP_REMOVED lines=15> */
.L_x_11460:
        /* <DEDUP_REMOVED lines=12> */
.L_x_11461:
        /* <DEDUP_REMOVED lines=43> */
.L_x_11459:
        /* <DEDUP_REMOVED lines=16> */
.L_x_11463:
        /* <DEDUP_REMOVED lines=12> */
.L_x_11464:
        /* <DEDUP_REMOVED lines=43> */
.L_x_11462:
        /* <DEDUP_REMOVED lines=16> */
.L_x_11466:
        /* <DEDUP_REMOVED lines=12> */
.L_x_11467:
        /* <DEDUP_REMOVED lines=43> */
.L_x_11465:
[----:B------:R-:W-:Y:S01]  /*15f50*/  ISETP.NE.AND P4, PT, R26, 0x1, PT ;  /* 0x000000011a00780c */ /* 0x000fe20003f85270 */
[----:B------:R-:W-:Y:S01]  /*15f60*/  HADD2.F32 R18, -RZ, R18.H1_H1 ;  /* 0x30000012ff127230 */ /* 0x000fe20000004100 */
[----:B------:R-:W-:Y:S01]  /*15f70*/  I2FP.F32.U32 R25, R24 ;  /* 0x0000001800197245 */ /* 0x000fe20000201000 */
[----:B------:R-:W-:-:S04]  /*15f80*/  HFMA2 R24, -RZ, RZ, 0, 1.1920928955078125e-07 ;  /* 0x00000002ff187431 */ /* 0x000fc800000001ff */
        /* <DEDUP_REMOVED lines=12> */
.L_x_11469:
        /* <DEDUP_REMOVED lines=12> */
.L_x_11470:
        /* <DEDUP_REMOVED lines=43> */
.L_x_11468:
[----:B------:R-:W-:Y:S01]  /*163c0*/  ISETP.NE.AND P5, PT, R24, 0x1, PT ;  /* 0x000000011800780c */ /* 0x000fe20003fa5270 */
[----:B------:R-:W-:Y:S01]  /*163d0*/  HADD2.F32 R131, -RZ, R19.H0_H0 ;  /* 0x20000013ff837230 */ /* 0x000fe20000004100 */
        /* <DEDUP_REMOVED lines=14> */
.L_x_11472:
        /* <DEDUP_REMOVED lines=12> */
.L_x_11473:
        /* <DEDUP_REMOVED lines=43> */
.L_x_11471:
        /* <DEDUP_REMOVED lines=34> */
.L_x_11449:
[----:B------:R-:W-:Y:S01]  /*16a50*/  SEL R18, RZ, 0x1000000, !P5 ;  /* 0x01000000ff127807 */ /* 0x000fe20006800000 */
[----:B------:R-:W-:Y:S01]  /*16a60*/  IMAD.WIDE.U32 R140, R130, 0x20, R134 ;  /* 0x00000020828c7825 */ /* 0x000fe200078e0086 */
[----:B------:R-:W-:Y:S01]  /*16a70*/  SEL R19, RZ, 0x10000, !P4 ;  /* 0x00010000ff137807 */ /* 0x000fe20006000000 */
[----:B------:R-:W0:Y:S01]  /*16a80*/  @UP0 LDCU.64 UR20, c[0x0][0x398] ;  /* 0x00007300ff1407ac */ /* 0x000e220008000a00 */
[----:B------:R-:W-:Y:S01]  /*16a90*/  SEL R126, RZ, 0x100, !P3 ;  /* 0x00000100ff7e7807 */ /* 0x000fe20005800000 */
[----:B------:R-:W-:Y:S01]  /*16aa0*/  IMAD.MOV.U32 R142, RZ, RZ, 0x10 ;  /* 0x00000010ff8e7424 */ /* 0x000fe200078e00ff */
[----:B------:R-:W-:Y:S01]  /*16ab0*/  ISETP.NE.AND P5, PT, R16, RZ, PT ;  /* 0x000000ff1000720c */ /* 0x000fe20003fa5270 */
[----:B------:R1:W-:Y:S01]  /*16ac0*/  STG.E.128 desc[UR8][R140.64], R24 ;  /* 0x000000188c007986 */ /* 0x0003e2000c101d08 */
[----:B------:R-:W-:Y:S01]  /*16ad0*/  ISETP.NE.AND P4, PT, R123, RZ, PT ;  /* 0x000000ff7b00720c */ /* 0x000fe20003f85270 */
[----:B------:R-:W2:Y:S01]  /*16ae0*/  @P0 LDC.64 R16, c[0x0][0x3a0] ;  /* 0x0000e800ff100b82 */ /* 0x000ea20000000a00 */
[----:B------:R-:W-:Y:S01]  /*16af0*/  ISETP.NE.AND P6, PT, R122, RZ, PT ;  /* 0x000000ff7a00720c */ /* 0x000fe20003fc5270 */
[----:B------:R1:W-:Y:S01]  /*16b00*/  STG.E.128 desc[UR8][R140.64+0x10], R20 ;  /* 0x000010148c007986 */ /* 0x0003e2000c101d08 */
        /* <DEDUP_REMOVED lines=8> */
[----:B------:R-:W-:Y:S01]  /*16b90*/  IMAD.WIDE.U32 R126, R130, 0x8, R132 ;  /* 0x00000008827e7825 */ /* 0x000fe200078e0084 */
[----:B------:R-:W-:Y:S02]  /*16ba0*/  LOP3.LUT R122, R18, R19, RZ, 0xfc, !PT ;  /* 0x00000013127a7212 */ /* 0x000fe400078efcff */
[----:B------:R-:W-:Y:S02]  /*16bb0*/  PLOP3.LUT P3, PT, PT, PT, UP0, 0x80, 0x8 ;  /* 0x000000000008781c */ /* 0x000fe40003f6f008 */
[----:B------:R-:W-:Y:S01]  /*16bc0*/  IADD3 R131, PT, PT, R128, 0x180, RZ ;  /* 0x0000018080837810 */ /* 0x000fe20007ffe0ff */
[----:B------:R1:W-:Y:S01]  /*16bd0*/  STG.E.64 desc[UR8][R126.64], R122 ;  /* 0x0000007a7e007986 */ /* 0x0003e2000c101b08 */
[----:B------:R-:W-:-:S03]  /*16be0*/  PLOP3.LUT P1, PT, PT, PT, UP0, 0x80, 0x8 ;  /* 0x000000000008781c */ /* 0x000fc60003f2f008 */
[----:B------:R-:W-:-:S04]  /*16bf0*/  IMAD.WIDE.U32 R120, R131, 0x10, R120 ;  /* 0x0000001083787825 */ /* 0x000fc800078e0078 */
[----:B--2---:R-:W-:-:S04]  /*16c00*/  @P0 IMAD.WIDE.U32 R16, R131, 0x20, R16 ;  /* 0x0000002083100825 */ /* 0x004fc800078e0010 */
[----:B0-----:R-:W-:Y:S01]  /*16c10*/  @P3 IMAD.WIDE.U32 R18, R131, R142, UR20 ;  /* 0x0000001483123e25 */ /* 0x001fe2000f8e008e */
[----:B-1----:R-:W-:Y:S06]  /*16c20*/  BRA.U !UP0, `(.L_x_11474) ;  /* 0x0000000108507547 */ /* 0x002fec000b800000 */
        /* <DEDUP_REMOVED lines=20> */
.L_x_11474:
[----:B------:R1:W5:Y:S04]  /*16d70*/  @P1 LDG.E.128 R52, desc[UR8][R18.64] ;  /* 0x0000000812341981 */ /* 0x000368000c1e1d00 */
[----:B------:R1:W5:Y:S04]  /*16d80*/  @P0 LDG.E.128 R48, desc[UR8][R16.64] ;  /* 0x0000000810300981 */ /* 0x000368000c1e1d00 */
[----:B------:R1:W5:Y:S04]  /*16d90*/  @P0 LDG.E.128 R44, desc[UR8][R16.64+0x10] ;  /* 0x00001008102c0981 */ /* 0x000368000c1e1d00 */
[----:B0-----:R-:W5:Y:S01]  /*16da0*/  LDG.E.128 R120, desc[UR8][R120.64] ;  /* 0x0000000878787981 */ /* 0x001f62000c1e1d00 */
        /* <DEDUP_REMOVED lines=16> */
.L_x_11477:
        /* <DEDUP_REMOVED lines=12> */
.L_x_11478:
        /* <DEDUP_REMOVED lines=42> */
.L_x_11476:
        /* <DEDUP_REMOVED lines=18> */
.L_x_11480:
        /* <DEDUP_REMOVED lines=12> */
.L_x_11481:
        /* <DEDUP_REMOVED lines=43> */
.L_x_11479:
        /* <DEDUP_REMOVED lines=8> */
[----:B-1----:R-:W-:Y:S02]  /*17720*/  FSEL R16, R12, RZ, !P1 ;  /* 0x000000ff0c107208 */ /* 0x002fe40004800000 */
        /* <DEDUP_REMOVED lines=13> */
.L_x_11483:
        /* <DEDUP_REMOVED lines=12> */
.L_x_11484:
        /* <DEDUP_REMOVED lines=43> */
.L_x_11482:
[----:B------:R-:W-:Y:S01]  /*17b70*/  I2FP.F32.U32 R11, R11 ;  /* 0x0000000b000b7245 */ /* 0x000fe20000201000 */
[----:B------:R-:W-:Y:S01]  /*17b80*/  HFMA2 R15, -RZ, RZ, 0, 1.1920928955078125e-07 ;  /* 0x00000002ff0f7431 */ /* 0x000fe200000001ff */
        /* <DEDUP_REMOVED lines=16> */
.L_x_11486:
        /* <DEDUP_REMOVED lines=12> */
.L_x_11487:
        /* <DEDUP_REMOVED lines=40> */
[----:B------:R-:W-:Y:S02]  /*17fd0*/  LOP3.LUT R4, R12, UR40, R19, 0x96, !PT ;  /* 0x000000280c047c12 */ /* 0x000fe4000f8e9613 */
[----:B------:R-:W-:Y:S01]  /*17fe0*/  MOV R12, R126 ;  /* 0x0000007e000c7202 */ /* 0x000fe20000000f00 */
[----:B------:R-:W-:-:S07]  /*17ff0*/  IMAD.MOV.U32 R126, RZ, RZ, R18 ;  /* 0x000000ffff7e7224 */ /* 0x000fce00078e0012 */
.L_x_11485:
        /* <DEDUP_REMOVED lines=22> */
.L_x_11489:
        /* <DEDUP_REMOVED lines=12> */
.L_x_11490:
        /* <DEDUP_REMOVED lines=43> */
.L_x_11488:
        /* <DEDUP_REMOVED lines=18> */
.L_x_11492:
        /* <DEDUP_REMOVED lines=12> */
.L_x_11493:
        /* <DEDUP_REMOVED lines=43> */
.L_x_11491:
[----:B------:R-:W-:Y:S01]  /*18960*/  I2FP.F32.U32 R13, R13 ;  /* 0x0000000d000d7245 */ /* 0x000fe20000201000 */
[----:B------:R-:W-:Y:S01]  /*18970*/  HADD2.F32 R14, -RZ, R53.H0_H0 ;  /* 0x20000035ff0e7230 */ /* 0x000fe20000004100 */
        /* <DEDUP_REMOVED lines=20> */
.L_x_11495:
        /* <DEDUP_REMOVED lines=12> */
.L_x_11496:
        /* <DEDUP_REMOVED lines=43> */
.L_x_11494:
[----:B------:R-:W-:Y:S01]  /*18e30*/  I2FP.F32.U32 R13, R13 ;  /* 0x0000000d000d7245 */ /* 0x000fe20000201000 */
[----:B------:R-:W-:Y:S01]  /*18e40*/  HFMA2 R120, -RZ, RZ, 0, 1.1920928955078125e-07 ;  /* 0x00000002ff787431 */ /* 0x000fe200000001ff */
[----:B------:R-:W-:Y:S01]  /*18e50*/  ISETP.NE.AND P2, PT, R14, 0x1, PT ;  /* 0x000000010e00780c */ /* 0x000fe20003f45270 */
[----:B------:R-:W-:Y:S02]  /*18e60*/  IMAD.MOV.U32 R15, RZ, RZ, R0 ;  /* 0x000000ffff0f7224 */ /* 0x000fe400078e0000 */
[----:B------:R-:W-:-:S05]  /*18e70*/  FFMA.FTZ R13, R13, R136, 1.1641532182693481445e-10 ;  /* 0x2f0000000d0d7423 */ /* 0x000fca0000010088 */
[----:B------:R-:W-:Y:S01]  /*18e80*/  FSETP.LE.FTZ.AND P1, PT, R13, UR4, PT ;  /* 0x000000040d007c0b */ /* 0x000fe2000bf33000 */
[----:B------:R-:W-:-:S05]  /*18e90*/  HADD2.F32 R13, -RZ, R121.H1_H1 ;  /* 0x30000079ff0d7230 */ /* 0x000fca0000004100 */
        /* <DEDUP_REMOVED lines=10> */
.L_x_11498:
        /* <DEDUP_REMOVED lines=12> */
.L_x_11499:
        /* <DEDUP_REMOVED lines=43> */
.L_x_11497:
[----:B------:R-:W-:Y:S01]  /*192b0*/  I2FP.F32.U32 R15, R15 ;  /* 0x0000000f000f7245 */ /* 0x000fe20000201000 */
[----:B------:R-:W-:Y:S01]  /*192c0*/  HADD2.F32 R14, -RZ, R53.H1_H1 ;  /* 0x30000035ff0e7230 */ /* 0x000fe20000004100 */
[----:B------:R-:W-:Y:S01]  /*192d0*/  ISETP.NE.AND P3, PT, R120, 0x1, PT ;  /* 0x000000017800780c */ /* 0x000fe20003f65270 */
[----:B------:R-:W-:Y:S02]  /*192e0*/  IMAD.MOV.U32 R121, RZ, RZ, 0x2 ;  /* 0x00000002ff797424 */ /* 0x000fe400078e00ff */
[----:B------:R-:W-:Y:S01]  /*192f0*/  FFMA.FTZ R15, R15, R136, 1.1641532182693481445e-10 ;  /* 0x2f0000000f0f7423 */ /* 0x000fe20000010088 */
[----:B------:R-:W-:Y:S01]  /*19300*/  FMUL.FTZ R19, R14, UR5 ;  /* 0x000000050e137c20 */ /* 0x000fe20008410000 */
[----:B------:R-:W-:-:S03]  /*19310*/  FSEL R14, R13, RZ, P1 ;  /* 0x000000ff0d0e7208 */ /* 0x000fc60000800000 */
        /* <DEDUP_REMOVED lines=15> */
.L_x_11501:
        /* <DEDUP_REMOVED lines=12> */
.L_x_11502:
        /* <DEDUP_REMOVED lines=43> */
.L_x_11500:
[----:B------:R-:W-:Y:S01]  /*19780*/  ISETP.NE.AND P3, PT, R121, 0x1, PT ;  /* 0x000000017900780c */ /* 0x000fe20003f65270 */
[----:B------:R-:W-:Y:S01]  /*19790*/  HADD2.F32 R14, -RZ, R122.H0_H0 ;  /* 0x2000007aff0e7230 */ /* 0x000fe20000004100 */
[----:B------:R-:W-:Y:S01]  /*197a0*/  I2FP.F32.U32 R15, R15 ;  /* 0x0000000f000f7245 */ /* 0x000fe20000201000 */
[----:B------:R-:W-:-:S03]  /*197b0*/  HFMA2 R124, -RZ, RZ, 0, 1.1920928955078125e-07 ;  /* 0x00000002ff7c7431 */ /* 0x000fc600000001ff */
[----:B------:R-:W-:Y:S01]  /*197c0*/  FMUL.FTZ R14, R14, UR5 ;  /* 0x000000050e0e7c20 */ /* 0x000fe20008410000 */
        /* <DEDUP_REMOVED lines=12> */
.L_x_11504:
        /* <DEDUP_REMOVED lines=12> */
.L_x_11505:
        /* <DEDUP_REMOVED lines=43> */
.L_x_11503:
        /* <DEDUP_REMOVED lines=22> */
.L_x_11507:
        /* <DEDUP_REMOVED lines=12> */
.L_x_11508:
        /* <DEDUP_REMOVED lines=43> */
.L_x_11506:
        /* <DEDUP_REMOVED lines=17> */
.L_x_11510:
        /* <DEDUP_REMOVED lines=12> */
.L_x_11511:
        /* <DEDUP_REMOVED lines=43> */
.L_x_11509:
[----:B------:R-:W-:Y:S01]  /*1a550*/  I2FP.F32.U32 R121, R121 ;  /* 0x0000007900797245 */ /* 0x000fe20000201000 */
[----:B------:R-:W-:Y:S01]  /*1a560*/  HADD2.F32 R122, -RZ, R54.H1_H1 ;  /* 0x30000036ff7a7230 */ /* 0x000fe20000004100 */
        /* <DEDUP_REMOVED lines=21> */
.L_x_11513:
        /* <DEDUP_REMOVED lines=12> */
.L_x_11514:
        /* <DEDUP_REMOVED lines=43> */
.L_x_11512:
        /* <DEDUP_REMOVED lines=17> */
.L_x_11516:
        /* <DEDUP_REMOVED lines=12> */
.L_x_11517:
        /* <DEDUP_REMOVED lines=43> */
.L_x_11515:
[----:B------:R-:W-:Y:S01]  /*1aeb0*/  I2FP.F32.U32 R125, R124 ;  /* 0x0000007c007d7245 */ /* 0x000fe20000201000 */
[----:B------:R-:W-:Y:S01]  /*1aec0*/  HADD2.F32 R124, -RZ, R55.H0_H0 ;  /* 0x20000037ff7c7230 */ /* 0x000fe20000004100 */
        /* <DEDUP_REMOVED lines=20> */
.L_x_11519:
        /* <DEDUP_REMOVED lines=12> */
.L_x_11520:
        /* <DEDUP_REMOVED lines=43> */
.L_x_11518:
[----:B------:R-:W-:Y:S01]  /*1b380*/  ISETP.NE.AND P6, PT, R140, 0x1, PT ;  /* 0x000000018c00780c */ /* 0x000fe20003fc5270 */
[----:B------:R-:W-:Y:S01]  /*1b390*/  HADD2.F32 R123, -RZ, R123.H1_H1 ;  /* 0x3000007bff7b7230 */ /* 0x000fe20000004100 */
        /* <DEDUP_REMOVED lines=15> */
.L_x_11522:
[----:B------:R-:W-:-:S04]  /*1b490*/  IADD3 R6, PT, PT, R6, 0x1, RZ ;  /* 0x0000000106067810 */ /* 0x000fc80007ffe0ff */
        /* <DEDUP_REMOVED lines=13> */
.L_x_11523:
        /* <DEDUP_REMOVED lines=43> */
.L_x_11521:
        /* <DEDUP_REMOVED lines=11> */
.L_x_11475:
        /* <DEDUP_REMOVED lines=15> */
.L_x_11526:
        /* <DEDUP_REMOVED lines=12> */
.L_x_11527:
        /* <DEDUP_REMOVED lines=43> */
.L_x_11525:
[----:B------:R-:W-:Y:S01]  /*1bd30*/  ISETP.NE.AND P1, PT, R18, 0x1, PT ;  /* 0x000000011200780c */ /* 0x000fe20003f25270 */
[----:B------:R-:W-:Y:S01]  /*1bd40*/  IMAD.MOV.U32 R19, RZ, RZ, 0x2 ;  /* 0x00000002ff137424 */ /* 0x000fe200078e00ff */
[----:B------:R-:W-:Y:S01]  /*1bd50*/  I2FP.F32.U32 R17, R16 ;  /* 0x0000001000117245 */ /* 0x000fe20000201000 */
[----:B-----5:R-:W-:-:S04]  /*1bd60*/  HADD2.F32 R16, -RZ, R120.H0_H0 ;  /* 0x20000078ff107230 */ /* 0x020fc80000004100 */
        /* <DEDUP_REMOVED lines=13> */
.L_x_11529:
        /* <DEDUP_REMOVED lines=12> */
.L_x_11530:
        /* <DEDUP_REMOVED lines=43> */
.L_x_11528:
[----:B------:R-:W-:Y:S01]  /*1c1b0*/  ISETP.NE.AND P1, PT, R19, 0x1, PT ;  /* 0x000000011300780c */ /* 0x000fe20003f25270 */
[----:B------:R-:W-:Y:S01]  /*1c1c0*/  HFMA2 R18, -RZ, RZ, 0, 1.1920928955078125e-07 ;  /* 0x00000002ff127431 */ /* 0x000fe200000001ff */
[----:B------:R-:W-:Y:S01]  /*1c1d0*/  I2FP.F32.U32 R17, R17 ;  /* 0x0000001100117245 */ /* 0x000fe20000201000 */
[----:B------:R-:W-:-:S04]  /*1c1e0*/  HADD2.F32 R144, -RZ, R120.H1_H1 ;  /* 0x30000078ff907230 */ /* 0x000fc80000004100 */
        /* <DEDUP_REMOVED lines=13> */
.L_x_11532:
        /* <DEDUP_REMOVED lines=12> */
.L_x_11533:
        /* <DEDUP_REMOVED lines=43> */
.L_x_11531:
[----:B------:R-:W-:Y:S01]  /*1c630*/  ISETP.NE.AND P1, PT, R18, 0x1, PT ;  /* 0x000000011200780c */ /* 0x000fe20003f25270 */
[----:B------:R-:W-:Y:S01]  /*1c640*/  IMAD.MOV.U32 R120, RZ, RZ, 0x2 ;  /* 0x00000002ff787424 */ /* 0x000fe200078e00ff */
[----:B------:R-:W-:Y:S02]  /*1c650*/  I2FP.F32.U32 R17, R17 ;  /* 0x0000001100117245 */ /* 0x000fe40000201000 */
[----:B------:R-:W-:-:S03]  /*1c660*/  MOV R19, R0 ;  /* 0x0000000000137202 */ /* 0x000fc60000000f00 */
        /* <DEDUP_REMOVED lines=13> */
.L_x_11535:
        /* <DEDUP_REMOVED lines=12> */
.L_x_11536:
        /* <DEDUP_REMOVED lines=43> */
.L_x_11534:
        /* <DEDUP_REMOVED lines=16> */
.L_x_11538:
        /* <DEDUP_REMOVED lines=12> */
.L_x_11539:
        /* <DEDUP_REMOVED lines=43> */
.L_x_11537:
[----:B------:R-:W-:Y:S01]  /*1cf20*/  ISETP.NE.AND P3, PT, R18, 0x1, PT ;  /* 0x000000011200780c */ /* 0x000fe20003f65270 */
[----:B------:R-:W-:Y:S01]  /*1cf30*/  HADD2.F32 R145, -RZ, R122.H0_H0 ;  /* 0x2000007aff917230 */ /* 0x000fe20000004100 */
        /* <DEDUP_REMOVED lines=14> */
.L_x_11541:
        /* <DEDUP_REMOVED lines=12> */
.L_x_11542:
        /* <DEDUP_REMOVED lines=43> */
.L_x_11540:
        /* <DEDUP_REMOVED lines=16> */
.L_x_11544:
        /* <DEDUP_REMOVED lines=12> */
.L_x_11545:
        /* <DEDUP_REMOVED lines=43> */
.L_x_11543:
        /* <DEDUP_REMOVED lines=16> */
.L_x_11547:
        /* <DEDUP_REMOVED lines=12> */
.L_x_11548:
        /* <DEDUP_REMOVED lines=43> */
.L_x_11546:
[----:B------:R-:W-:Y:S01]  /*1dc70*/  P2R R140, PR, RZ, 0x1 ;  /* 0x00000001ff8c7803 */ /* 0x000fe20000000000 */
[----:B------:R-:W-:Y:S01]  /*1dc80*/  FMUL.FTZ R16, R16, UR5 ;  /* 0x0000000510107c20 */ /* 0x000fe20008410000 */
[----:B------:R-:W-:Y:S01]  /*1dc90*/  I2FP.F32.U32 R19, R120 ;  /* 0x0000007800137245 */ /* 0x000fe20000201000 */
[----:B------:R-:W-:Y:S01]  /*1dca0*/  HADD2.F32 R123, -RZ, R123.H1_H1 ;  /* 0x3000007bff7b7230 */ /* 0x000fe20000004100 */
        /* <DEDUP_REMOVED lines=30> */
.L_x_11524:
[----:B------:R-:W-:Y:S01]  /*1de90*/  ISETP.NE.AND P6, PT, R139, RZ, PT ;  /* 0x000000ff8b00720c */ /* 0x000fe20003fc5270 */
[C---:B------:R-:W-:Y:S01]  /*1dea0*/  IMAD.WIDE.U32 R134, R131.reuse, 0x20, R134 ;  /* 0x0000002083867825 */ /* 0x040fe200078e0086 */
[----:B------:R-:W-:Y:S02]  /*1deb0*/  SEL R139, RZ, 0x1000000, !P5 ;  /* 0x01000000ff8b7807 */ /* 0x000fe40006800000 */
[----:B------:R-:W-:Y:S01]  /*1dec0*/  ISETP.NE.AND P5, PT, R138, RZ, PT ;  /* 0x000000ff8a00720c */ /* 0x000fe20003fa5270 */
[----:B------:R-:W-:Y:S01]  /*1ded0*/  IMAD.WIDE.U32 R132, R131, 0x8, R132 ;  /* 0x0000000883847825 */ /* 0x000fe200078e0084 */
[----:B------:R-:W-:Y:S01]  /*1dee0*/  ISETP.NE.AND P0, PT, R137, RZ, PT ;  /* 0x000000ff8900720c */ /* 0x000fe20003f05270 */
[----:B------:R0:W-:Y:S01]  /*1def0*/  STG.E.128 desc[UR8][R134.64], R16 ;  /* 0x0000001086007986 */ /* 0x0001e2000c101d08 */
[----:B------:R-:W-:Y:S02]  /*1df00*/  SEL R140, RZ, 0x10000, !P4 ;  /* 0x00010000ff8c7807 */ /* 0x000fe40006000000 */
[----:B------:R-:W-:Y:S01]  /*1df10*/  SEL R141, RZ, 0x100, !P3 ;  /* 0x00000100ff8d7807 */ /* 0x000fe20005800000 */
        /* <DEDUP_REMOVED lines=32> */
.L_x_11549:
[----:B01----:R-:W-:Y:S01]  /*1e120*/  FADD.FTZ R132, RZ, R36 ;  /* 0x00000024ff847221 */ /* 0x003fe20000010000 */
[----:B------:R-:W0:Y:S01]  /*1e130*/  S2UR UR5, SR_CgaCtaId ;  /* 0x00000000000579c3 */ /* 0x000e220000008800 */
[C---:B------:R-:W-:Y:S01]  /*1e140*/  ISETP.NE.AND P0, PT, R7.reuse, RZ, PT ;  /* 0x000000ff0700720c */ /* 0x040fe20003f05270 */
[----:B------:R-:W-:Y:S01]  /*1e150*/  UMOV UR4, 0x400 ;  /* 0x0000040000047882 */ /* 0x000fe20000000000 */
[----:B------:R-:W-:Y:S01]  /*1e160*/  FADD.FTZ R133, R132, R37 ;  /* 0x0000002584857221 */ /* 0x000fe20000010000 */
[----:B------:R-:W-:Y:S01]  /*1e170*/  ISETP.GT.U32.AND P1, PT, R7, 0x3, PT ;  /* 0x000000030700780c */ /* 0x000fe20003f24070 */
        /* <DEDUP_REMOVED lines=9> */
[----:B------:R-:W-:Y:S02]  /*1e210*/  HADD2.F32 R145, -RZ, R114.H1_H1 ;  /* 0x30000072ff917230 */ /* 0x000fe40000004100 */
[----:B------:R-:W-:Y:S01]  /*1e220*/  FADD.FTZ R133, R132, R41 ;  /* 0x0000002984857221 */ /* 0x000fe20000010000 */
[----:B------:R-:W-:-:S02]  /*1e230*/  HADD2.F32 R157, -RZ, R108.H0_H0 ;  /* 0x2000006cff9d7230 */ /* 0x000fc40000004100 */
[----:B------:R-:W-:Y:S02]  /*1e240*/  HADD2.F32 R159, -RZ, R80.H0_H0 ;  /* 0x20000050ff9f7230 */ /* 0x000fe40000004100 */
        /* <DEDUP_REMOVED lines=117> */
[----:B------:R-:W0:Y:S04]  /*1e9a0*/  SHFL.BFLY PT, R135, R138, 0x10, 0x1f ;  /* 0x0e001f008a877f89 */ /* 0x000e2800000e0000 */
[----:B------:R-:W1:Y:S01]  /*1e9b0*/  SHFL.DOWN PT, R140, R137, 0x2, 0x1f ;  /* 0x08401f00898c7f89 */ /* 0x000e6200000e0000 */
[----:B0-----:R-:W-:Y:S01]  /*1e9c0*/  FADD.FTZ R135, R138, R135 ;  /* 0x000000878a877221 */ /* 0x001fe20000010000 */
[----:B------:R-:W-:Y:S01]  /*1e9d0*/  @!P1 LEA R138, R7, UR4, 0x3 ;  /* 0x00000004078a9c11 */ /* 0x000fe2000f8e18ff */
[----:B-1----:R-:W-:-:S03]  /*1e9e0*/  IMAD.IADD R141, R140, 0x1, R137 ;  /* 0x000000018c8d7824 */ /* 0x002fc600078e0289 */
[----:B------:R0:W-:Y:S01]  /*1e9f0*/  @!P0 STS.64 [R136+UR4], R134 ;  /* 0x0000008688008988 */ /* 0x0001e20008000a04 */
[----:B------:R-:W-:Y:S01]  /*1ea00*/  I2FP.F32.S32 R140, R140 ;  /* 0x0000008c008c7245 */ /* 0x000fe20000201400 */
[----:B------:R-:W-:Y:S01]  /*1ea10*/  BAR.SYNC.DEFER_BLOCKING 0x0 ;  /* 0x0000000000007b1d */ /* 0x000fe20000010000 */
[----:B------:R-:W-:Y:S02]  /*1ea20*/  I2FP.F32.S32 R143, R141 ;  /* 0x0000008d008f7245 */ /* 0x000fe40000201400 */
[----:B------:R-:W-:-:S03]  /*1ea30*/  ISETP.NE.AND P0, PT, R9, RZ, PT ;  /* 0x000000ff0900720c */ /* 0x000fc60003f05270 */
[----:B------:R-:W1:Y:S01]  /*1ea40*/  MUFU.RCP R144, R143 ;  /* 0x0000008f00907308 */ /* 0x000e620000001000 */
[----:B------:R-:W2:Y:S01]  /*1ea50*/  SHFL.DOWN PT, R136, R141, 0x1, 0x1f ;  /* 0x08201f008d887f89 */ /* 0x000ea200000e0000 */
[----:B0-----:R-:W-:-:S03]  /*1ea60*/  I2FP.F32.U32 R134, R137 ;  /* 0x0000008900867245 */ /* 0x001fc60000201000 */
[----:B------:R-:W0:Y:S01]  /*1ea70*/  @!P1 LDS.64 R132, [R138] ;  /* 0x000000008a849984 */ /* 0x000e220000000a00 */
[----:B------:R-:W-:Y:S02]  /*1ea80*/  PLOP3.LUT P1, PT, PT, PT, UP2, 0x40, 0x4 ;  /* 0x000000000004781c */ /* 0x000fe40003f2e828 */
[-C--:B--2---:R-:W-:Y:S02]  /*1ea90*/  IADD3 R141, PT, PT, R141, R136.reuse, RZ ;  /* 0x000000888d8d7210 */ /* 0x084fe40007ffe0ff */
[----:B------:R-:W-:Y:S02]  /*1eaa0*/  I2FP.F32.S32 R137, R136 ;  /* 0x0000008800897245 */ /* 0x000fe40000201400 */
[----:B------:R-:W-:-:S06]  /*1eab0*/  I2FP.F32.S32 R141, R141 ;  /* 0x0000008d008d7245 */ /* 0x000fcc0000201400 */
[----:B------:R-:W2:Y:S01]  /*1eac0*/  MUFU.RCP R141, R141 ;  /* 0x0000008d008d7308 */ /* 0x000ea20000001000 */
[----:B0-----:R-:W0:Y:S04]  /*1ead0*/  SHFL.DOWN PT, R139, R132, 0x2, 0x1f ;  /* 0x08401f00848b7f89 */ /* 0x001e2800000e0000 */
[----:B------:R-:W3:Y:S01]  /*1eae0*/  SHFL.DOWN PT, R142, R133, 0x2, 0x1f ;  /* 0x08401f00858e7f89 */ /* 0x000ee200000e0000 */
[C---:B0-----:R-:W-:Y:S01]  /*1eaf0*/  FMUL.FTZ R135, R139.reuse, R140 ;  /* 0x0000008c8b877220 */ /* 0x041fe20000410000 */
[----:B------:R-:W-:-:S03]  /*1eb00*/  FADD.FTZ R139, -R139, R132 ;  /* 0x000000848b8b7221 */ /* 0x000fc60000010100 */
[----:B------:R-:W-:Y:S01]  /*1eb10*/  FFMA.FTZ R135, R134, R132, R135 ;  /* 0x0000008486877223 */ /* 0x000fe20000010087 */
[----:B------:R-:W-:Y:S01]  /*1eb20*/  FMUL.FTZ R139, R139, R139 ;  /* 0x0000008b8b8b7220 */ /* 0x000fe20000410000 */
[----:B---3--:R-:W-:Y:S02]  /*1eb30*/  FADD.FTZ R133, R142, R133 ;  /* 0x000000858e857221 */ /* 0x008fe40000010000 */
[----:B-1----:R-:W-:Y:S01]  /*1eb40*/  FMUL.FTZ R132, R144, R135 ;  /* 0x0000008790847220 */ /* 0x002fe20000410000 */
[----:B------:R-:W-:-:S04]  /*1eb50*/  FMUL.FTZ R139, R139, R134 ;  /* 0x000000868b8b7220 */ /* 0x000fc80000410000 */
[----:B------:R-:W0:Y:S01]  /*1eb60*/  SHFL.DOWN PT, R135, R132, 0x1, 0x1f ;  /* 0x08201f0084877f89 */ /* 0x000e2200000e0000 */
[----:B------:R-:W-:-:S04]  /*1eb70*/  FMUL.FTZ R139, R139, R140 ;  /* 0x0000008c8b8b7220 */ /* 0x000fc80000410000 */
[----:B------:R-:W-:Y:S01]  /*1eb80*/  FFMA.FTZ R133, R144, R139, R133 ;  /* 0x0000008b90857223 */ /* 0x000fe20000010085 */
[----:B------:R-:W-:Y:S02]  /*1eb90*/  HADD2.F32 R139, -RZ, R73.H0_H0 ;  /* 0x20000049ff8b7230 */ /* 0x000fe40000004100 */
[----:B------:R-:W-:Y:S02]  /*1eba0*/  HADD2.F32 R144, -RZ, R56.H1_H1 ;  /* 0x30000038ff907230 */ /* 0x000fe40000004100 */
[----:B------:R-:W1:Y:S01]  /*1ebb0*/  SHFL.DOWN PT, R134, R133, 0x1, 0x1f ;  /* 0x08201f0085867f89 */ /* 0x000e6200000e0000 */
[----:B0-----:R-:W-:Y:S01]  /*1ebc0*/  FADD.FTZ R136, R132, -R135 ;  /* 0x8000008784887221 */ /* 0x001fe20000010000 */
[----:B------:R-:W-:-:S03]  /*1ebd0*/  FMUL.FTZ R138, R135, R137 ;  /* 0x00000089878a7220 */ /* 0x000fc60000410000 */
[----:B------:R-:W-:Y:S01]  /*1ebe0*/  FMUL.FTZ R136, R136, R136 ;  /* 0x0000008888887220 */ /* 0x000fe20000410000 */
[----:B------:R-:W-:-:S03]  /*1ebf0*/  FFMA.FTZ R138, R143, R132, R138 ;  /* 0x000000848f8a7223 */ /* 0x000fc6000001008a */
[----:B------:R-:W-:Y:S01]  /*1ec00*/  FMUL.FTZ R136, R143, R136 ;  /* 0x000000888f887220 */ /* 0x000fe20000410000 */
[----:B--2---:R-:W-:Y:S01]  /*1ec10*/  FMUL.FTZ R138, R141, R138 ;  /* 0x0000008a8d8a7220 */ /* 0x004fe20000410000 */
[----:B-1----:R-:W-:Y:S02]  /*1ec20*/  FADD.FTZ R134, R133, R134 ;  /* 0x0000008685867221 */ /* 0x002fe40000010000 */
[----:B------:R-:W-:Y:S02]  /*1ec30*/  FMUL.FTZ R136, R136, R137 ;  /* 0x0000008988887220 */ /* 0x000fe40000410000 */
[----:B------:R-:W0:Y:S01]  /*1ec40*/  SHFL.IDX PT, R143, R138, RZ, 0x1f ;  /* 0x00001fff8a8f7589 */ /* 0x000e2200000e0000 */
[----:B------:R-:W1:Y:S01]  /*1ec50*/  LDC R137, c[0x0][0x448] ;  /* 0x00011200ff897b82 */ /* 0x000e620000000800 */
[----:B------:R-:W-:Y:S01]  /*1ec60*/  FFMA.FTZ R136, R141, R136, R134 ;  /* 0x000000888d887223 */ /* 0x000fe20000010086 */
[----:B------:R-:W-:-:S05]  /*1ec70*/  HADD2.F32 R141, -RZ, R101.H1_H1 ;  /* 0x30000065ff8d7230 */ /* 0x000fca0000004100 */
[----:B------:R-:W1:Y:S01]  /*1ec80*/  SHFL.IDX PT, R136, R136, RZ, 0x1f ;  /* 0x00001fff88887589 */ /* 0x000e6200000e0000 */
[----:B------:R-:W2:Y:S01]  /*1ec90*/  @!P0 LDC.64 R134, c[0x0][0x3c0] ;  /* 0x0000f000ff868b82 */ /* 0x000ea20000000a00 */
[----:B0-----:R-:W-:-:S05]  /*1eca0*/  FMUL.FTZ R132, R143, R143 ;  /* 0x0000008f8f847220 */ /* 0x001fca0000410000 */
[----:B------:R-:W-:Y:S02]  /*1ecb0*/  FSEL R133, R132, RZ, !P1 ;  /* 0x000000ff84857208 */ /* 0x000fe40004800000 */
[----:B------:R-:W-:Y:S01]  /*1ecc0*/  PLOP3.LUT P1, PT, PT, PT, UP2, 0x40, 0x4 ;  /* 0x000000000004781c */ /* 0x000fe20003f2e828 */
[----:B-1----:R-:W-:Y:S01]  /*1ecd0*/  FFMA.FTZ R132, R136, UR22, R137 ;  /* 0x0000001688847c23 */ /* 0x002fe20008010089 */
[----:B------:R-:W-:-:S03]  /*1ece0*/  IMAD.U32 R137, RZ, RZ, UR18 ;  /* 0x00000012ff897e24 */ /* 0x000fc6000f8e00ff */
[----:B------:R-:W-:Y:S01]  /*1ecf0*/  FADD.FTZ R133, R132, R133 ;  /* 0x0000008584857221 */ /* 0x000fe20000010000 */
[----:B------:R-:W-:-:S05]  /*1ed00*/  FSEL R132, R143, RZ, P1 ;  /* 0x000000ff8f847208 */ /* 0x000fca0000800000 */
[----:B------:R-:W0:Y:S01]  /*1ed10*/  MUFU.RSQ R133, R133 ;  /* 0x0000008500857308 */ /* 0x000e220000001400 */
[C---:B------:R-:W-:Y:S01]  /*1ed20*/  FADD.FTZ R140, -R132.reuse, R36 ;  /* 0x00000024848c7221 */ /* 0x040fe20000010100 */
[C---:B------:R-:W-:Y:S01]  /*1ed30*/  FADD.FTZ R142, -R132.reuse, R37 ;  /* 0x00000025848e7221 */ /* 0x040fe20000010100 */
[----:B------:R-:W-:Y:S01]  /*1ed40*/  FADD.FTZ R136, -R132, R39 ;  /* 0x0000002784887221 */ /* 0x000fe20000010100 */
[----:B--2---:R-:W-:-:S04]  /*1ed50*/  @!P0 IMAD.WIDE R36, R137, 0x4, R134 ;  /* 0x0000000489248825 */ /* 0x004fc800078e0286 */
[C---:B------:R-:W-:Y:S01]  /*1ed60*/  FADD.FTZ R138, -R132.reuse, R40 ;  /* 0x00000028848a7221 */ /* 0x040fe20000010100 */
[C---:B------:R-:W-:Y:S01]  /*1ed70*/  FADD.FTZ R40, -R132.reuse, R41 ;  /* 0x0000002984287221 */ /* 0x040fe20000010100 */
[C---:B------:R-:W-:Y:S01]  /*1ed80*/  FADD.FTZ R148, -R132.reuse, R38 ;  /* 0x0000002684947221 */ /* 0x040fe20000010100 */
[----:B------:R-:W-:Y:S02]  /*1ed90*/  HADD2.F32 R39, -RZ, R116.H0_H0 ;  /* 0x20000074ff277230 */ /* 0x000fe40000004100 */
[C---:B------:R-:W-:Y:S01]  /*1eda0*/  FADD.FTZ R38, -R132.reuse, R43 ;  /* 0x0000002b84267221 */ /* 0x040fe20000010100 */
[----:B------:R-:W-:Y:S02]  /*1edb0*/  HADD2.F32 R135, -RZ, R72.H0_H0 ;  /* 0x20000048ff877230 */ /* 0x000fe40000004100 */
[----:B------:R-:W-:Y:S01]  /*1edc0*/  FADD.FTZ R134, -R132, R42 ;  /* 0x0000002a84867221 */ /* 0x000fe20000010100 */
[----:B------:R-:W-:Y:S01]  /*1edd0*/  HADD2.F32 R41, -RZ, R56.H0_H0 ;  /* 0x20000038ff297230 */ /* 0x000fe20000004100 */
[----:B------:R1:W-:Y:S01]  /*1ede0*/  @!P0 STG.E desc[UR8][R36.64], R143 ;  /* 0x0000008f24008986 */ /* 0x0003e2000c101908 */
[----:B------:R-:W-:-:S02]  /*1edf0*/  HADD2.F32 R43, -RZ, R72.H1_H1 ;  /* 0x30000048ff2b7230 */ /* 0x000fc40000004100 */
[----:B------:R-:W-:Y:S01]  /*1ee00*/  FADD.FTZ R32, -R132, R32 ;  /* 0x0000002084207221 */ /* 0x000fe20000010100 */
[----:B------:R-:W-:Y:S02]  /*1ee10*/  HADD2.F32 R137, -RZ, R117.H0_H0 ;  /* 0x20000075ff897230 */ /* 0x000fe40000004100 */
[C---:B0-----:R-:W-:Y:S01]  /*1ee20*/  FMUL.FTZ R140, R133.reuse, R140 ;  /* 0x0000008c858c7220 */ /* 0x041fe20000410000 */
[C---:B------:R-:W-:Y:S01]  /*1ee30*/  FMUL.FTZ R142, R133.reuse, R142 ;  /* 0x0000008e858e7220 */ /* 0x040fe20000410000 */
[C---:B------:R-:W-:Y:S01]  /*1ee40*/  FMUL.FTZ R136, R133.reuse, R136 ;  /* 0x0000008885887220 */ /* 0x040fe20000410000 */
[C---:B------:R-:W-:Y:S01]  /*1ee50*/  FMUL.FTZ R134, R133.reuse, R134 ;  /* 0x0000008685867220 */ /* 0x040fe20000410000 */
[----:B------:R-:W-:Y:S01]  /*1ee60*/  FFMA.FTZ R146, R140, R39, R135 ;  /* 0x000000278c927223 */ /* 0x000fe20000010087 */
[----:B------:R-:W-:Y:S02]  /*1ee70*/  HADD2.F32 R39, -RZ, R100.H0_H0 ;  /* 0x20000064ff277230 */ /* 0x000fe40000004100 */
[----:B------:R-:W-:Y:S01]  /*1ee80*/  FFMA.FTZ R149, R142, R149, R43 ;  /* 0x000000958e957223 */ /* 0x000fe2000001002b */
[----:B------:R-:W-:Y:S01]  /*1ee90*/  FMUL.FTZ R43, R133, R138 ;  /* 0x0000008a852b7220 */ /* 0x000fe20000410000 */
[----:B-1----:R-:W-:-:S02]  /*1eea0*/  HADD2.F32 R37, -RZ, R101.H0_H0 ;  /* 0x20000065ff257230 */ /* 0x002fc40000004100 */
[C---:B------:R-:W-:Y:S01]  /*1eeb0*/  FMUL.FTZ R36, R133.reuse, R148 ;  /* 0x0000009485247220 */ /* 0x040fe20000410000 */
[----:B------:R-:W-:Y:S01]  /*1eec0*/  FFMA.FTZ R42, R140, R39, R41 ;  /* 0x000000278c2a7223 */ /* 0x000fe20000010029 */
[----:B------:R-:W-:Y:S02]  /*1eed0*/  HADD2.F32 R39, -RZ, R57.H0_H0 ;  /* 0x20000039ff277230 */ /* 0x000fe40000004100 */
[----:B------:R-:W-:Y:S01]  /*1eee0*/  FMUL.FTZ R38, R133, R38 ;  /* 0x0000002685267220 */ /* 0x000fe20000410000 */
[----:B------:R-:W-:Y:S02]  /*1eef0*/  HADD2.F32 R41, -RZ, R73.H1_H1 ;  /* 0x30000049ff297230 */ /* 0x000fe40000004100 */
[C---:B------:R-:W-:Y:S01]  /*1ef00*/  FFMA.FTZ R148, R36.reuse, R137, R139 ;  /* 0x0000008924947223 */ /* 0x040fe2000001008b */
[----:B------:R-:W-:Y:S02]  /*1ef10*/  HADD2.F32 R140, -RZ, R57.H1_H1 ;  /* 0x30000039ff8c7230 */ /* 0x000fe40000004100 */
[----:B------:R-:W-:Y:S01]  /*1ef20*/  FFMA.FTZ R138, R36, R37, R39 ;  /* 0x00000025248a7223 */ /* 0x000fe20000010027 */
[----:B------:R-:W-:-:S02]  /*1ef30*/  HADD2.F32 R135, -RZ, R100.H1_H1 ;  /* 0x30000064ff877230 */ /* 0x000fc40000004100 */
[C---:B------:R-:W-:Y:S01]  /*1ef40*/  FFMA.FTZ R151, R136.reuse, R151, R41 ;  /* 0x0000009788977223 */ /* 0x040fe20000010029 */
[----:B------:R-:W-:Y:S02]  /*1ef50*/  HADD2.F32 R36, -RZ, R58.H0_H0 ;  /* 0x2000003aff247230 */ /* 0x000fe40000004100 */
[----:B------:R-:W-:Y:S01]  /*1ef60*/  FFMA.FTZ R141, R136, R141, R140 ;  /* 0x0000008d888d7223 */ /* 0x000fe2000001008c */
[----:B------:R-:W-:Y:S02]  /*1ef70*/  HADD2.F32 R140, -RZ, R102.H0_H0 ;  /* 0x20000066ff8c7230 */ /* 0x000fe40000004100 */
[----:B------:R-:W-:Y:S01]  /*1ef80*/  FFMA.FTZ R135, R142, R135, R144 ;  /* 0x000000878e877223 */ /* 0x000fe20000010090 */
[----:B------:R-:W-:Y:S02]  /*1ef90*/  HADD2.F32 R39, -RZ, R119.H0_H0 ;  /* 0x20000077ff277230 */ /* 0x000fe40000004100 */
[----:B------:R-:W-:Y:S01]  /*1efa0*/  FMUL.FTZ R40, R133, R40 ;  /* 0x0000002885287220 */ /* 0x000fe20000410000 */
[----:B------:R-:W-:-:S02]  /*1efb0*/  HADD2.F32 R41, -RZ, R75.H0_H0 ;  /* 0x2000004bff297230 */ /* 0x000fc40000004100 */
[----:B------:R-:W-:Y:S01]  /*1efc0*/  FFMA.FTZ R140, R43, R140, R36 ;  /* 0x0000008c2b8c7223 */ /* 0x000fe20000010024 */
[----:B------:R-:W-:Y:S02]  /*1efd0*/  HADD2.F32 R144, -RZ, R59.H1_H1 ;  /* 0x3000003bff907230 */ /* 0x000fe40000004100 */
[----:B------:R-:W-:Y:S01]  /*1efe0*/  FMUL.FTZ R36, R133, R32 ;  /* 0x0000002085247220 */ /* 0x000fe20000410000 */
[----:B------:R-:W-:Y:S01]  /*1eff0*/  FADD.FTZ R32, -R132, R33 ;  /* 0x0000002184207221 */ /* 0x000fe20000010100 */
[----:B------:R-:W-:Y:S01]  /*1f000*/  FFMA.FTZ R152, R134, R39, R41 ;  /* 0x0000002786987223 */ /* 0x000fe20000010029 */
[----:B------:R-:W-:Y:S02]  /*1f010*/  HADD2.F32 R39, -RZ, R75.H1_H1 ;  /* 0x3000004bff277230 */ /* 0x000fe40000004100 */
[C---:B------:R-:W-:Y:S01]  /*1f020*/  FADD.FTZ R34, -R132.reuse, R34 ;  /* 0x0000002284227221 */ /* 0x040fe20000010100 */
[----:B------:R-:W-:Y:S02]  /*1f030*/  HADD2.F32 R41, -RZ, R103.H1_H1 ;  /* 0x30000067ff297230 */ /* 0x000fe40000004100 */
[----:B------:R-:W-:Y:S01]  /*1f040*/  FADD.FTZ R28, -R132, R28 ;  /* 0x0000001c841c7221 */ /* 0x000fe20000010100 */
[----:B------:R-:W-:-:S02]  /*1f050*/  HADD2.F32 R142, -RZ, R74.H0_H0 ;  /* 0x2000004aff8e7230 */ /* 0x000fc40000004100 */
[C---:B------:R-:W-:Y:S01]  /*1f060*/  FFMA.FTZ R155, R38.reuse, R155, R39 ;  /* 0x0000009b269b7223 */ /* 0x040fe20000010027 */
[----:B------:R-:W-:Y:S02]  /*1f070*/  HADD2.F32 R37, -RZ, R74.H1_H1 ;  /* 0x3000004aff257230 */ /* 0x000fe40000004100 */
[----:B------:R-:W-:Y:S01]  /*1f080*/  FFMA.FTZ R144, R38, R41, R144 ;  /* 0x0000002926907223 */ /* 0x000fe20000010090 */
[----:B------:R-:W-:Y:S01]  /*1f090*/  FMUL.FTZ R38, R133, R32 ;  /* 0x0000002085267220 */ /* 0x000fe20000410000 */
[----:B------:R-:W-:Y:S01]  /*1f0a0*/  FFMA.FTZ R150, R43, R150, R142 ;  /* 0x000000962b967223 */ /* 0x000fe2000001008e */
[----:B------:R-:W-:Y:S02]  /*1f0b0*/  HADD2.F32 R143, -RZ, R102.H1_H1 ;  /* 0x30000066ff8f7230 */ /* 0x000fe40000004100 */
[----:B------:R-:W-:Y:S01]  /*1f0c0*/  FFMA.FTZ R153, R40, R153, R37 ;  /* 0x0000009928997223 */ /* 0x000fe20000010025 */
[----:B------:R-:W-:Y:S01]  /*1f0d0*/  HADD2.F32 R136, -RZ, R58.H1_H1 ;  /* 0x3000003aff887230 */ /* 0x000fe20000004100 */
[----:B------:R-:W0:Y:S01]  /*1f0e0*/  @!P0 LDC.64 R32, c[0x0][0x3c8] ;  /* 0x0000f200ff208b82 */ /* 0x000e220000000a00 */
[----:B------:R-:W-:-:S02]  /*1f0f0*/  HADD2.F32 R37, -RZ, R59.H0_H0 ;  /* 0x2000003bff257230 */ /* 0x000fc40000004100 */
        /* <DEDUP_REMOVED lines=8> */
[C---:B------:R-:W-:Y:S01]  /*1f180*/  FFMA.FTZ R40, R36.reuse, R43, R137 ;  /* 0x0000002b24287223 */ /* 0x040fe20000010089 */
[----:B------:R-:W-:Y:S02]  /*1f190*/  HADD2.F32 R43, -RZ, R112.H1_H1 ;  /* 0x30000070ff2b7230 */ /* 0x000fe40000004100 */
[----:B------:R-:W-:Y:S01]  /*1f1a0*/  FMUL.FTZ R154, R133, R154 ;  /* 0x0000009a859a7220 */ /* 0x000fe20000410000 */
[----:B------:R-:W-:Y:S02]  /*1f1b0*/  HADD2.F32 R41, -RZ, R76.H1_H1 ;  /* 0x3000004cff297230 */ /* 0x000fe40000004100 */
[----:B------:R-:W-:Y:S01]  /*1f1c0*/  FFMA.FTZ R36, R36, R37, R39 ;  /* 0x0000002524247223 */ /* 0x000fe20000010027 */
[----:B------:R-:W-:Y:S02]  /*1f1d0*/  HADD2.F32 R137, -RZ, R96.H1_H1 ;  /* 0x30000060ff897230 */ /* 0x000fe40000004100 */
[----:B------:R-:W-:Y:S01]  /*1f1e0*/  FADD.FTZ R30, -R132, R30 ;  /* 0x0000001e841e7221 */ /* 0x000fe20000010100 */
[----:B------:R-:W-:-:S02]  /*1f1f0*/  HADD2.F32 R134, -RZ, R60.H1_H1 ;  /* 0x3000003cff867230 */ /* 0x000fc40000004100 */
[C---:B------:R-:W-:Y:S01]  /*1f200*/  FFMA.FTZ R43, R38.reuse, R43, R41 ;  /* 0x0000002b262b7223 */ /* 0x040fe20000010029 */
[----:B------:R-:W-:Y:S02]  /*1f210*/  HADD2.F32 R39, -RZ, R113.H0_H0 ;  /* 0x20000071ff277230 */ /* 0x000fe40000004100 */
[C---:B------:R-:W-:Y:S01]  /*1f220*/  FMUL.FTZ R30, R133.reuse, R30 ;  /* 0x0000001e851e7220 */ /* 0x040fe20000410000 */
[----:B------:R-:W-:Y:S02]  /*1f230*/  HADD2.F32 R41, -RZ, R77.H0_H0 ;  /* 0x2000004dff297230 */ /* 0x000fe40000004100 */
[----:B------:R-:W-:Y:S01]  /*1f240*/  FFMA.FTZ R37, R38, R137, R134 ;  /* 0x0000008926257223 */ /* 0x000fe20000010086 */
[C---:B------:R-:W-:Y:S01]  /*1f250*/  FADD.FTZ R134, -R132.reuse, R35 ;  /* 0x0000002384867221 */ /* 0x040fe20000010100 */
[----:B------:R-:W-:Y:S02]  /*1f260*/  HADD2.F32 R139, -RZ, R113.H1_H1 ;  /* 0x30000071ff8b7230 */ /* 0x000fe40000004100 */
[----:B------:R-:W-:Y:S01]  /*1f270*/  FADD.FTZ R24, -R132, R24 ;  /* 0x0000001884187221 */ /* 0x000fe20000010100 */
[----:B------:R-:W-:Y:S01]  /*1f280*/  FFMA.FTZ R136, R34, R39, R41 ;  /* 0x0000002722887223 */ /* 0x000fe20000010029 */
[----:B------:R-:W-:Y:S01]  /*1f290*/  HADD2.F32 R35, -RZ, R77.H1_H1 ;  /* 0x3000004dff237230 */ /* 0x000fe20000004100 */
[----:B------:R-:W-:Y:S01]  /*1f2a0*/  MOV R39, UR18 ;  /* 0x0000001200277c02 */ /* 0x000fe20008000f00 */
[----:B------:R-:W-:Y:S01]  /*1f2b0*/  FMUL.FTZ R134, R133, R134 ;  /* 0x0000008685867220 */ /* 0x000fe20000410000 */
[----:B------:R-:W-:-:S02]  /*1f2c0*/  HADD2.F32 R137, -RZ, R97.H0_H0 ;  /* 0x20000061ff897230 */ /* 0x000fc40000004100 */
[----:B------:R-:W-:Y:S01]  /*1f2d0*/  FMUL.FTZ R24, R133, R24 ;  /* 0x0000001885187220 */ /* 0x000fe20000410000 */
[----:B------:R-:W-:Y:S02]  /*1f2e0*/  HADD2.F32 R38, -RZ, R61.H0_H0 ;  /* 0x2000003dff267230 */ /* 0x000fe40000004100 */
[----:B------:R-:W-:Y:S01]  /*1f2f0*/  FFMA.FTZ R139, R134, R139, R35 ;  /* 0x0000008b868b7223 */ /* 0x000fe20000010023 */
[----:B0-----:R-:W-:-:S04]  /*1f300*/  @!P0 IMAD.WIDE R32, R39, 0x4, R32 ;  /* 0x0000000427208825 */ /* 0x001fc800078e0220 */
[C---:B------:R-:W-:Y:S01]  /*1f310*/  FADD.FTZ R26, -R132.reuse, R26 ;  /* 0x0000001a841a7221 */ /* 0x040fe20000010100 */
[----:B------:R-:W-:Y:S01]  /*1f320*/  FADD.FTZ R20, -R132, R20 ;  /* 0x0000001484147221 */ /* 0x000fe20000010100 */
[----:B------:R-:W-:Y:S01]  /*1f330*/  FFMA.FTZ R41, R34, R137, R38 ;  /* 0x0000008922297223 */ /* 0x000fe20000010026 */
[----:B------:R-:W-:Y:S02]  /*1f340*/  HADD2.F32 R35, -RZ, R97.H1_H1 ;  /* 0x30000061ff237230 */ /* 0x000fe40000004100 */
[C---:B------:R-:W-:Y:S01]  /*1f350*/  FMUL.FTZ R137, R133.reuse, R28 ;  /* 0x0000001c85897220 */ /* 0x040fe20000410000 */
[----:B------:R-:W-:Y:S01]  /*1f360*/  HADD2.F32 R39, -RZ, R61.H1_H1 ;  /* 0x3000003dff277230 */ /* 0x000fe20000004100 */
[----:B------:R0:W-:Y:S01]  /*1f370*/  @!P0 STG.E desc[UR8][R32.64], R133 ;  /* 0x0000008520008986 */ /* 0x0001e2000c101908 */
[----:B------:R-:W-:Y:S02]  /*1f380*/  HADD2.F32 R142, -RZ, R114.H0_H0 ;  /* 0x20000072ff8e7230 */ /* 0x000fe40000004100 */
[----:B------:R-:W-:Y:S01]  /*1f390*/  FMUL.FTZ R26, R133, R26 ;  /* 0x0000001a851a7220 */ /* 0x000fe20000410000 */
[----:B------:R-:W-:-:S02]  /*1f3a0*/  HADD2.F32 R34, -RZ, R78.H0_H0 ;  /* 0x2000004eff227230 */ /* 0x000fc40000004100 */
[----:B------:R-:W-:Y:S01]  /*1f3b0*/  FFMA.FTZ R28, R134, R35, R39 ;  /* 0x00000023861c7223 */ /* 0x000fe20000010027 */
[----:B------:R-:W-:Y:S01]  /*1f3c0*/  HADD2.F32 R134, -RZ, R62.H0_H0 ;  /* 0x2000003eff867230 */ /* 0x000fe20000004100 */
[----:B------:R-:W1:Y:S01]  /*1f3d0*/  LDC.64 R38, c[0x0][0x428] ;  /* 0x00010a00ff267b82 */ /* 0x000e620000000a00 */
[----:B------:R-:W-:Y:S02]  /*1f3e0*/  HADD2.F32 R29, -RZ, R78.H1_H1 ;  /* 0x3000004eff1d7230 */ /* 0x000fe40000004100 */
[----:B------:R-:W-:Y:S01]  /*1f3f0*/  FFMA.FTZ R142, R137, R142, R34 ;  /* 0x0000008e898e7223 */ /* 0x000fe20000010022 */
[--C-:B------:R-:W-:Y:S02]  /*1f400*/  HADD2.F32 R34, -RZ, R98.reuse.H0_H0 ;  /* 0x20000062ff227230 */ /* 0x100fe40000004100 */
[----:B------:R-:W-:Y:S01]  /*1f410*/  FADD.FTZ R22, -R132, R22 ;  /* 0x0000001684167221 */ /* 0x000fe20000010100 */
[----:B------:R-:W-:Y:S02]  /*1f420*/  HADD2.F32 R35, -RZ, R98.H1_H1 ;  /* 0x30000062ff237230 */ /* 0x000fe40000004100 */
[----:B------:R-:W-:Y:S01]  /*1f430*/  FFMA.FTZ R145, R154, R145, R29 ;  /* 0x000000919a917223 */ /* 0x000fe2000001001d */
[----:B0-----:R-:W-:Y:S01]  /*1f440*/  F2FP.F16.F32.PACK_AB R32, R149, R146 ;  /* 0x000000929520723e */ /* 0x001fe200000000ff */
[----:B------:R-:W-:Y:S01]  /*1f450*/  FFMA.FTZ R137, R137, R34, R134 ;  /* 0x0000002289897223 */ /* 0x000fe20000010086 */
[----:B------:R-:W-:Y:S01]  /*1f460*/  HADD2.F32 R134, -RZ, R62.H1_H1 ;  /* 0x3000003eff867230 */ /* 0x000fe20000004100 */
[----:B------:R-:W-:Y:S01]  /*1f470*/  F2FP.F16.F32.PACK_AB R34, R153, R150 ;  /* 0x000000969922723e */ /* 0x000fe200000000ff */
[----:B------:R-:W-:Y:S01]  /*1f480*/  HADD2.F32 R29, -RZ, R115.H0_H0 ;  /* 0x20000073ff1d7230 */ /* 0x000fe20000004100 */
[----:B------:R-:W-:Y:S01]  /*1f490*/  F2FP.F16.F32.PACK_AB R33, R151, R148 ;  /* 0x000000949721723e */ /* 0x000fe200000000ff */
[----:B------:R-:W-:-:S02]  /*1f4a0*/  HADD2.F32 R149, -RZ, R79.H0_H0 ;  /* 0x2000004fff957230 */ /* 0x000fc40000004100 */
[----:B------:R-:W-:Y:S01]  /*1f4b0*/  FFMA.FTZ R134, R154, R35, R134 ;  /* 0x000000239a867223 */ /* 0x000fe20000010086 */
[----:B------:R-:W-:Y:S01]  /*1f4c0*/  F2FP.F16.F32.PACK_AB R35, R155, R152 ;  /* 0x000000989b23723e */ /* 0x000fe200000000ff */
[----:B------:R-:W-:Y:S01]  /*1f4d0*/  FADD.FTZ R146, -R132, R31 ;  /* 0x0000001f84927221 */ /* 0x000fe20000010100 */
[----:B------:R-:W-:Y:S02]  /*1f4e0*/  HADD2.F32 R31, -RZ, R63.H0_H0 ;  /* 0x2000003fff1f7230 */ /* 0x000fe40000004100 */
[----:B------:R-:W-:Y:S01]  /*1f4f0*/  FFMA.FTZ R148, R30, R29, R149 ;  /* 0x0000001d1e947223 */ /* 0x000fe20000010095 */
[----:B------:R-:W-:Y:S02]  /*1f500*/  HADD2.F32 R29, -RZ, R99.H0_H0 ;  /* 0x20000063ff1d7230 */ /* 0x000fe40000004100 */
[----:B------:R-:W-:Y:S01]  /*1f510*/  FMUL.FTZ R146, R133, R146 ;  /* 0x0000009285927220 */ /* 0x000fe20000410000 */
[----:B------:R-:W-:Y:S02]  /*1f520*/  HADD2.F32 R153, -RZ, R115.H1_H1 ;  /* 0x30000073ff997230 */ /* 0x000fe40000004100 */
[----:B------:R-:W-:Y:S01]  /*1f530*/  FADD.FTZ R16, -R132, R16 ;  /* 0x0000001084107221 */ /* 0x000fe20000010100 */
[----:B------:R-:W-:-:S02]  /*1f540*/  HADD2.F32 R149, -RZ, R79.H1_H1 ;  /* 0x3000004fff957230 */ /* 0x000fc40000004100 */
[----:B------:R-:W-:Y:S01]  /*1f550*/  FADD.FTZ R18, -R132, R18 ;  /* 0x0000001284127221 */ /* 0x000fe20000010100 */
[----:B-1----:R-:W-:-:S04]  /*1f560*/  IMAD.WIDE.U32 R150, R128, 0x10, R38 ;  /* 0x0000001080967825 */ /* 0x002fc800078e0026 */
[C---:B------:R-:W-:Y:S01]  /*1f570*/  FMUL.FTZ R16, R133.reuse, R16 ;  /* 0x0000001085107220 */ /* 0x040fe20000410000 */
[----:B------:R-:W-:Y:S01]  /*1f580*/  FADD.FTZ R120, -R132, R120 ;  /* 0x0000007884787221 */ /* 0x000fe20000010100 */
[----:B------:R-:W-:Y:S01]  /*1f590*/  FFMA.FTZ R153, R146, R153, R149 ;  /* 0x0000009992997223 */ /* 0x000fe20000010095 */
[----:B------:R-:W-:Y:S01]  /*1f5a0*/  HADD2.F32 R149, -RZ, R92.H1_H1 ;  /* 0x3000005cff957230 */ /* 0x000fe20000004100 */
[----:B------:R0:W-:Y:S01]  /*1f5b0*/  STG.E.128 desc[UR8][R150.64], R32 ;  /* 0x0000002096007986 */ /* 0x0001e2000c101d08 */
[----:B------:R-:W-:Y:S02]  /*1f5c0*/  HADD2.F32 R155, -RZ, R99.H1_H1 ;  /* 0x30000063ff9b7230 */ /* 0x000fe40000004100 */
[C---:B------:R-:W-:Y:S01]  /*1f5d0*/  FMUL.FTZ R18, R133.reuse, R18 ;  /* 0x0000001285127220 */ /* 0x040fe20000410000 */
[----:B------:R-:W-:Y:S02]  /*1f5e0*/  HADD2.F32 R152, -RZ, R63.H1_H1 ;  /* 0x3000003fff987230 */ /* 0x000fe40000004100 */
[----:B------:R-:W-:Y:S01]  /*1f5f0*/  FMUL.FTZ R120, R133, R120 ;  /* 0x0000007885787220 */ /* 0x000fe20000410000 */
[----:B------:R-:W-:Y:S01]  /*1f600*/  FADD.FTZ R122, -R132, R122 ;  /* 0x0000007a847a7221 */ /* 0x000fe20000010100 */
[----:B------:R-:W-:Y:S01]  /*1f610*/  IMAD.WIDE.U32 R164, R129, 0x10, R38 ;  /* 0x0000001081a47825 */ /* 0x000fe200078e0026 */
[----:B------:R-:W-:-:S03]  /*1f620*/  UIADD3 UR18, UPT, UPT, UR18, UR16, URZ ;  /* 0x0000001012127290 */ /* 0x000fc6000fffe0ff */
[C---:B------:R-:W-:Y:S01]  /*1f630*/  FMUL.FTZ R122, R133.reuse, R122 ;  /* 0x0000007a857a7220 */ /* 0x040fe20000410000 */
[----:B------:R-:W-:Y:S01]  /*1f640*/  UISETP.GE.AND UP3, UPT, UR18, UR17, UPT ;  /* 0x000000111200728c */ /* 0x000fe2000bf66270 */
[----:B0-----:R-:W-:Y:S01]  /*1f650*/  FFMA.FTZ R151, R30, R29, R31 ;  /* 0x0000001d1e977223 */ /* 0x001fe2000001001f */
[----:B------:R-:W-:Y:S01]  /*1f660*/  FADD.FTZ R30, -R132, R25 ;  /* 0x00000019841e7221 */ /* 0x000fe20000010100 */
[----:B------:R-:W-:Y:S02]  /*1f670*/  HADD2.F32 R25, -RZ, R108.H1_H1 ;  /* 0x3000006cff197230 */ /* 0x000fe40000004100 */
[----:B------:R-:W-:Y:S01]  /*1f680*/  FFMA.FTZ R31, R24, R157, R159 ;  /* 0x0000009d181f7223 */ /* 0x000fe2000001009f */
[----:B------:R-:W-:Y:S02]  /*1f690*/  HADD2.F32 R35, -RZ, R80.H1_H1 ;  /* 0x30000050ff237230 */ /* 0x000fe40000004100 */
[----:B------:R-:W-:Y:S01]  /*1f6a0*/  FMUL.FTZ R30, R133, R30 ;  /* 0x0000001e851e7220 */ /* 0x000fe20000410000 */
[----:B------:R-:W-:Y:S01]  /*1f6b0*/  HADD2.F32 R29, -RZ, R92.H0_H0 ;  /* 0x2000005cff1d7230 */ /* 0x000fe20000004100 */
[----:B------:R-:W0:Y:S01]  /*1f6c0*/  LDC.64 R158, c[0x0][0x430] ;  /* 0x00010c00ff9e7b82 */ /* 0x000e220000000a00 */
[----:B------:R-:W-:-:S02]  /*1f6d0*/  HADD2.F32 R33, -RZ, R64.H0_H0 ;  /* 0x20000040ff217230 */ /* 0x000fc40000004100 */
[----:B------:R-:W-:Y:S01]  /*1f6e0*/  FFMA.FTZ R34, R30, R25, R35 ;  /* 0x000000191e227223 */ /* 0x000fe20000010023 */
[----:B------:R-:W-:Y:S02]  /*1f6f0*/  HADD2.F32 R32, -RZ, R64.H1_H1 ;  /* 0x30000040ff207230 */ /* 0x000fe40000004100 */
[----:B------:R-:W-:Y:S01]  /*1f700*/  FFMA.FTZ R150, R146, R155, R152 ;  /* 0x0000009b92967223 */ /* 0x000fe20000010098 */
[----:B------:R-:W-:Y:S02]  /*1f710*/  HADD2.F32 R25, -RZ, R81.H0_H0 ;  /* 0x20000051ff197230 */ /* 0x000fe40000004100 */
[----:B------:R-:W-:Y:S01]  /*1f720*/  FFMA.FTZ R29, R24, R29, R33 ;  /* 0x0000001d181d7223 */ /* 0x000fe20000010021 */
[----:B------:R-:W-:Y:S02]  /*1f730*/  HADD2.F32 R33, -RZ, R93.H0_H0 ;  /* 0x2000005dff217230 */ /* 0x000fe40000004100 */
[----:B------:R-:W-:Y:S01]  /*1f740*/  FFMA.FTZ R30, R30, R149, R32 ;  /* 0x000000951e1e7223 */ /* 0x000fe20000010020 */
[----:B------:R-:W-:-:S02]  /*1f750*/  HADD2.F32 R149, -RZ, R109.H0_H0 ;  /* 0x2000006dff957230 */ /* 0x000fc40000004100 */
[----:B------:R-:W-:Y:S01]  /*1f760*/  FADD.FTZ R24, -R132, R27 ;  /* 0x0000001b84187221 */ /* 0x000fe20000010100 */
[----:B------:R-:W-:Y:S02]  /*1f770*/  HADD2.F32 R32, -RZ, R65.H0_H0 ;  /* 0x20000041ff207230 */ /* 0x000fe40000004100 */
[----:B------:R-:W-:Y:S01]  /*1f780*/  FMUL.FTZ R35, R133, R20 ;  /* 0x0000001485237220 */ /* 0x000fe20000410000 */
[----:B------:R-:W-:Y:S02]  /*1f790*/  HADD2.F32 R27, -RZ, R81.H1_H1 ;  /* 0x30000051ff1b7230 */ /* 0x000fe40000004100 */
[C---:B------:R-:W-:Y:S01]  /*1f7a0*/  FFMA.FTZ R149, R26.reuse, R149, R25 ;  /* 0x000000951a957223 */ /* 0x040fe20000010019 */
[----:B------:R-:W-:Y:S02]  /*1f7b0*/  HADD2.F32 R25, -RZ, R109.H1_H1 ;  /* 0x3000006dff197230 */ /* 0x000fe40000004100 */
[----:B------:R-:W-:Y:S01]  /*1f7c0*/  FFMA.FTZ R32, R26, R33, R32 ;  /* 0x000000211a207223 */ /* 0x000fe20000010020 */
[----:B------:R-:W-:-:S02]  /*1f7d0*/  HADD2.F32 R33, -RZ, R93.H1_H1 ;  /* 0x3000005dff217230 */ /* 0x000fc40000004100 */
[C---:B------:R-:W-:Y:S01]  /*1f7e0*/  FMUL.FTZ R24, R133.reuse, R24 ;  /* 0x0000001885187220 */ /* 0x040fe20000410000 */
[----:B------:R-:W-:Y:S02]  /*1f7f0*/  HADD2.F32 R26, -RZ, R65.H1_H1 ;  /* 0x30000041ff1a7230 */ /* 0x000fe40000004100 */
[----:B------:R-:W-:Y:S01]  /*1f800*/  FMUL.FTZ R152, R133, R22 ;  /* 0x0000001685987220 */ /* 0x000fe20000410000 */
[----:B------:R-:W-:Y:S02]  /*1f810*/  HADD2.F32 R20, -RZ, R110.H0_H0 ;  /* 0x2000006eff147230 */ /* 0x000fe40000004100 */
[C---:B------:R-:W-:Y:S01]  /*1f820*/  FFMA.FTZ R146, R24.reuse, R25, R27 ;  /* 0x0000001918927223 */ /* 0x040fe2000001001b */
[----:B------:R-:W-:Y:S02]  /*1f830*/  HADD2.F32 R25, -RZ, R66.H0_H0 ;  /* 0x20000042ff197230 */ /* 0x000fe40000004100 */
[----:B------:R-:W-:Y:S01]  /*1f840*/  FFMA.FTZ R33, R24, R33, R26 ;  /* 0x0000002118217223 */ /* 0x000fe2000001001a */
[----:B------:R-:W-:Y:S01]  /*1f850*/  HADD2.F32 R24, -RZ, R82.H0_H0 ;  /* 0x20000052ff187230 */ /* 0x000fe20000004100 */
[----:B------:R-:W-:Y:S01]  /*1f860*/  F2FP.F16.F32.PACK_AB R27, R144, R147 ;  /* 0x00000093901b723e */ /* 0x000fe200000000ff */
[----:B------:R-:W-:-:S02]  /*1f870*/  HADD2.F32 R26, -RZ, R94.H0_H0 ;  /* 0x2000005eff1a7230 */ /* 0x000fc40000004100 */
[----:B------:R-:W-:Y:S02]  /*1f880*/  HADD2.F32 R147, -RZ, R111.H1_H1 ;  /* 0x3000006fff937230 */ /* 0x000fe40000004100 */
[----:B------:R-:W-:Y:S01]  /*1f890*/  FFMA.FTZ R20, R35, R20, R24 ;  /* 0x0000001423147223 */ /* 0x000fe20000010018 */
[----:B------:R-:W-:Y:S01]  /*1f8a0*/  F2FP.F16.F32.PACK_AB R24, R135, R42 ;  /* 0x0000002a8718723e */ /* 0x000fe200000000ff */
[----:B------:R-:W-:Y:S01]  /*1f8b0*/  FFMA.FTZ R35, R35, R26, R25 ;  /* 0x0000001a23237223 */ /* 0x000fe20000010019 */
[----:B------:R-:W-:Y:S01]  /*1f8c0*/  F2FP.F16.F32.PACK_AB R25, R141, R138 ;  /* 0x0000008a8d19723e */ /* 0x000fe200000000ff */
[----:B------:R-:W-:Y:S01]  /*1f8d0*/  FADD.FTZ R138, -R132, R21 ;  /* 0x00000015848a7221 */ /* 0x000fe20000010100 */
[----:B------:R-:W-:Y:S01]  /*1f8e0*/  F2FP.F16.F32.PACK_AB R26, R143, R140 ;  /* 0x0000008c8f1a723e */ /* 0x000fe200000000ff */
[----:B------:R-:W-:Y:S02]  /*1f8f0*/  HADD2.F32 R21, -RZ, R110.H1_H1 ;  /* 0x3000006eff157230 */ /* 0x000fe40000004100 */
[----:B------:R-:W-:-:S02]  /*1f900*/  HADD2.F32 R135, -RZ, R82.H1_H1 ;  /* 0x30000052ff877230 */ /* 0x000fc40000004100 */
[----:B------:R-:W-:Y:S01]  /*1f910*/  FMUL.FTZ R138, R133, R138 ;  /* 0x0000008a858a7220 */ /* 0x000fe20000410000 */
[----:B------:R-:W-:Y:S02]  /*1f920*/  HADD2.F32 R143, -RZ, R94.H1_H1 ;  /* 0x3000005eff8f7230 */ /* 0x000fe40000004100 */
[----:B------:R-:W-:Y:S02]  /*1f930*/  HADD2.F32 R42, -RZ, R66.H1_H1 ;  /* 0x30000042ff2a7230 */ /* 0x000fe40000004100 */
[----:B------:R-:W-:Y:S01]  /*1f940*/  FFMA.FTZ R21, R138, R21, R135 ;  /* 0x000000158a157223 */ /* 0x000fe20000010087 */
[----:B0-----:R-:W-:-:S04]  /*1f950*/  IMAD.WIDE.U32 R140, R128, 0x10, R158 ;  /* 0x00000010808c7825 */ /* 0x001fc800078e009e */
[----:B------:R-:W-:Y:S01]  /*1f960*/  FFMA.FTZ R128, R138, R143, R42 ;  /* 0x0000008f8a807223 */ /* 0x000fe2000001002a */
[----:B------:R-:W-:Y:S01]  /*1f970*/  FADD.FTZ R138, -R132, R23 ;  /* 0x00000017848a7221 */ /* 0x000fe20000010100 */
[----:B------:R-:W-:Y:S01]  /*1f980*/  HADD2.F32 R23, -RZ, R111.H0_H0 ;  /* 0x2000006fff177230 */ /* 0x000fe20000004100 */
[----:B------:R0:W-:Y:S01]  /*1f990*/  STG.E.128 desc[UR8][R140.64], R24 ;  /* 0x000000188c007986 */ /* 0x0001e2000c101d08 */
[----:B------:R-:W-:Y:S02]  /*1f9a0*/  HADD2.F32 R135, -RZ, R83.H0_H0 ;  /* 0x20000053ff877230 */ /* 0x000fe40000004100 */
[----:B------:R-:W-:Y:S01]  /*1f9b0*/  FMUL.FTZ R138, R133, R138 ;  /* 0x0000008a858a7220 */ /* 0x000fe20000410000 */
[----:B------:R-:W-:Y:S02]  /*1f9c0*/  HADD2.F32 R143, -RZ, R95.H0_H0 ;  /* 0x2000005fff8f7230 */ /* 0x000fe40000004100 */
[----:B------:R-:W-:Y:S02]  /*1f9d0*/  HADD2.F32 R42, -RZ, R67.H0_H0 ;  /* 0x20000043ff2a7230 */ /* 0x000fe40000004100 */
[----:B------:R-:W-:Y:S01]  /*1f9e0*/  FFMA.FTZ R22, R152, R23, R135 ;  /* 0x0000001798167223 */ /* 0x000fe20000010087 */
[----:B------:R-:W-:-:S02]  /*1f9f0*/  HADD2.F32 R135, -RZ, R88.H0_H0 ;  /* 0x20000058ff877230 */ /* 0x000fc40000004100 */
[----:B------:R-:W-:Y:S02]  /*1fa00*/  HADD2.F32 R155, -RZ, R83.H1_H1 ;  /* 0x30000053ff9b7230 */ /* 0x000fe40000004100 */
[----:B------:R-:W-:Y:S01]  /*1fa10*/  FFMA.FTZ R152, R152, R143, R42 ;  /* 0x0000008f98987223 */ /* 0x000fe2000001002a */
[----:B------:R-:W-:Y:S02]  /*1fa20*/  HADD2.F32 R42, -RZ, R68.H0_H0 ;  /* 0x20000044ff2a7230 */ /* 0x000fe40000004100 */
[----:B------:R-:W-:Y:S02]  /*1fa30*/  HADD2.F32 R157, -RZ, R95.H1_H1 ;  /* 0x3000005fff9d7230 */ /* 0x000fe40000004100 */
[----:B------:R-:W-:Y:S01]  /*1fa40*/  FFMA.FTZ R23, R138, R147, R155 ;  /* 0x000000938a177223 */ /* 0x000fe2000001009b */
[----:B------:R-:W-:Y:S02]  /*1fa50*/  HADD2.F32 R144, -RZ, R67.H1_H1 ;  /* 0x30000043ff907230 */ /* 0x000fe40000004100 */
[----:B------:R-:W-:Y:S01]  /*1fa60*/  FFMA.FTZ R42, R16, R135, R42 ;  /* 0x00000087102a7223 */ /* 0x000fe2000001002a */
[----:B------:R-:W-:-:S02]  /*1fa70*/  HADD2.F32 R135, -RZ, R88.H1_H1 ;  /* 0x30000058ff877230 */ /* 0x000fc40000004100 */
[----:B0-----:R-:W-:Y:S01]  /*1fa80*/  FADD.FTZ R24, -R132, R17 ;  /* 0x0000001184187221 */ /* 0x001fe20000010100 */
[----:B------:R-:W-:Y:S02]  /*1fa90*/  HADD2.F32 R141, -RZ, R104.H1_H1 ;  /* 0x30000068ff8d7230 */ /* 0x000fe40000004100 */
[----:B------:R-:W-:Y:S01]  /*1faa0*/  FFMA.FTZ R155, R138, R157, R144 ;  /* 0x0000009d8a9b7223 */ /* 0x000fe20000010090 */
[----:B------:R-:W-:Y:S02]  /*1fab0*/  HADD2.F32 R17, -RZ, R84.H1_H1 ;  /* 0x30000054ff117230 */ /* 0x000fe40000004100 */
[----:B------:R-:W-:Y:S01]  /*1fac0*/  FMUL.FTZ R24, R133, R24 ;  /* 0x0000001885187220 */ /* 0x000fe20000410000 */
[----:B------:R-:W-:Y:S01]  /*1fad0*/  HADD2.F32 R25, -RZ, R104.H0_H0 ;  /* 0x20000068ff197230 */ /* 0x000fe20000004100 */
[----:B------:R-:W-:Y:S01]  /*1fae0*/  F2FP.F16.F32.PACK_AB R26, R145, R142 ;  /* 0x0000008e911a723e */ /* 0x000fe200000000ff */
[----:B------:R-:W-:Y:S02]  /*1faf0*/  HADD2.F32 R27, -RZ, R84.H0_H0 ;  /* 0x20000054ff1b7230 */ /* 0x000fe40000004100 */
[----:B------:R-:W-:Y:S01]  /*1fb00*/  FFMA.FTZ R141, R24, R141, R17 ;  /* 0x0000008d188d7223 */ /* 0x000fe20000010011 */
[----:B------:R-:W-:Y:S01]  /*1fb10*/  HADD2.F32 R17, -RZ, R68.H1_H1 ;  /* 0x30000044ff117230 */ /* 0x000fe20000004100 */
[----:B------:R-:W-:Y:S01]  /*1fb20*/  F2FP.F16.F32.PACK_AB R23, R23, R22 ;  /* 0x000000161717723e */ /* 0x000fe200000000ff */
[----:B------:R-:W-:-:S02]  /*1fb30*/  HADD2.F32 R147, -RZ, R105.H0_H0 ;  /* 0x20000069ff937230 */ /* 0x000fc40000004100 */
[----:B------:R-:W-:Y:S01]  /*1fb40*/  FFMA.FTZ R140, R16, R25, R27 ;  /* 0x00000019108c7223 */ /* 0x000fe2000001001b */
[----:B------:R-:W-:Y:S01]  /*1fb50*/  FADD.FTZ R16, -R132, R19 ;  /* 0x0000001384107221 */ /* 0x000fe20000010100 */
[----:B------:R-:W-:Y:S01]  /*1fb60*/  FFMA.FTZ R135, R24, R135, R17 ;  /* 0x0000008718877223 */ /* 0x000fe20000010011 */
[----:B------:R-:W-:Y:S01]  /*1fb70*/  HADD2.F32 R17, -RZ, R89.H0_H0 ;  /* 0x20000059ff117230 */ /* 0x000fe20000004100 */
[----:B------:R-:W-:Y:S01]  /*1fb80*/  F2FP.F16.F32.PACK_AB R24, R43, R40 ;  /* 0x000000282b18723e */ /* 0x000fe200000000ff */
[----:B------:R-:W-:Y:S02]  /*1fb90*/  HADD2.F32 R19, -RZ, R69.H0_H0 ;  /* 0x20000045ff137230 */ /* 0x000fe40000004100 */
[----:B------:R-:W-:Y:S01]  /*1fba0*/  FMUL.FTZ R16, R133, R16 ;  /* 0x0000001085107220 */ /* 0x000fe20000410000 */
[----:B------:R-:W-:Y:S01]  /*1fbb0*/  HADD2.F32 R25, -RZ, R85.H0_H0 ;  /* 0x20000055ff197230 */ /* 0x000fe20000004100 */
[----:B------:R-:W-:Y:S01]  /*1fbc0*/  F2FP.F16.F32.PACK_AB R22, R21, R20 ;  /* 0x000000141516723e */ /* 0x000fe200000000ff */
[----:B------:R-:W-:-:S02]  /*1fbd0*/  HADD2.F32 R143, -RZ, R89.H1_H1 ;  /* 0x30000059ff8f7230 */ /* 0x000fc40000004100 */
[C---:B------:R-:W-:Y:S01]  /*1fbe0*/  FFMA.FTZ R138, R18.reuse, R17, R19 ;  /* 0x00000011128a7223 */ /* 0x040fe20000010013 */
[----:B------:R-:W-:Y:S02]  /*1fbf0*/  HADD2.F32 R17, -RZ, R69.H1_H1 ;  /* 0x30000045ff117230 */ /* 0x000fe40000004100 */
[----:B------:R-:W-:Y:S01]  /*1fc00*/  FFMA.FTZ R147, R18, R147, R25 ;  /* 0x0000009312937223 */ /* 0x000fe20000010019 */
[----:B------:R-:W-:Y:S02]  /*1fc10*/  HADD2.F32 R25, -RZ, R105.H1_H1 ;  /* 0x30000069ff197230 */ /* 0x000fe40000004100 */
[----:B------:R-:W-:Y:S01]  /*1fc20*/  FADD.FTZ R18, -R132, R121 ;  /* 0x0000007984127221 */ /* 0x000fe20000010100 */
[----:B------:R-:W-:Y:S02]  /*1fc30*/  HADD2.F32 R27, -RZ, R85.H1_H1 ;  /* 0x30000055ff1b7230 */ /* 0x000fe40000004100 */
[----:B------:R-:W-:Y:S01]  /*1fc40*/  FFMA.FTZ R143, R16, R143, R17 ;  /* 0x0000008f108f7223 */ /* 0x000fe20000010011 */
[----:B------:R-:W-:-:S02]  /*1fc50*/  HADD2.F32 R17, -RZ, R106.H0_H0 ;  /* 0x2000006aff117230 */ /* 0x000fc40000004100 */
[----:B------:R-:W-:Y:S01]  /*1fc60*/  FMUL.FTZ R18, R133, R18 ;  /* 0x0000001285127220 */ /* 0x000fe20000410000 */
[----:B------:R-:W-:Y:S02]  /*1fc70*/  HADD2.F32 R19, -RZ, R86.H0_H0 ;  /* 0x20000056ff137230 */ /* 0x000fe40000004100 */
[----:B------:R-:W-:Y:S01]  /*1fc80*/  FFMA.FTZ R144, R16, R25, R27 ;  /* 0x0000001910907223 */ /* 0x000fe2000001001b */
[----:B------:R-:W-:Y:S02]  /*1fc90*/  HADD2.F32 R25, -RZ, R90.H0_H0 ;  /* 0x2000005aff197230 */ /* 0x000fe40000004100 */
[----:B------:R-:W-:Y:S01]  /*1fca0*/  FADD.FTZ R132, -R132, R123 ;  /* 0x0000007b84847221 */ /* 0x000fe20000010100 */
        /* <DEDUP_REMOVED lines=12> */
[----:B------:R-:W-:-:S02]  /*1fd70*/  HADD2.F32 R17, -RZ, R87.H0_H0 ;  /* 0x20000057ff117230 */ /* 0x000fc40000004100 */
[----:B------:R-:W-:Y:S01]  /*1fd80*/  FFMA.FTZ R121, R18, R121, R16 ;  /* 0x0000007912797223 */ /* 0x000fe20000010010 */
[----:B------:R-:W-:Y:S01]  /*1fd90*/  HADD2.F32 R19, -RZ, R91.H0_H0 ;  /* 0x2000005bff137230 */ /* 0x000fe20000004100 */
[----:B------:R-:W-:Y:S01]  /*1fda0*/  F2FP.F16.F32.PACK_AB R18, R134, R137 ;  /* 0x000000898612723e */ /* 0x000fe200000000ff */
[----:B------:R-:W-:Y:S02]  /*1fdb0*/  HADD2.F32 R16, -RZ, R71.H0_H0 ;  /* 0x20000047ff107230 */ /* 0x000fe40000004100 */
[C---:B------:R-:W-:Y:S01]  /*1fdc0*/  FFMA.FTZ R123, R122.reuse, R123, R17 ;  /* 0x0000007b7a7b7223 */ /* 0x040fe20000010011 */
[----:B------:R-:W-:Y:S01]  /*1fdd0*/  HADD2.F32 R17, -RZ, R107.H1_H1 ;  /* 0x3000006bff117230 */ /* 0x000fe20000004100 */
[----:B------:R0:W-:Y:S01]  /*1fde0*/  STG.E.128 desc[UR8][R164.64], R24 ;  /* 0x00000018a4007986 */ /* 0x0001e2000c101d08 */
[----:B------:R-:W-:Y:S02]  /*1fdf0*/  HADD2.F32 R43, -RZ, R91.H1_H1 ;  /* 0x3000005bff2b7230 */ /* 0x000fe40000004100 */
[----:B------:R-:W-:Y:S01]  /*1fe00*/  FFMA.FTZ R122, R122, R19, R16 ;  /* 0x000000137a7a7223 */ /* 0x000fe20000010010 */
[----:B------:R-:W-:Y:S01]  /*1fe10*/  HADD2.F32 R19, -RZ, R87.H1_H1 ;  /* 0x30000057ff137230 */ /* 0x000fe20000004100 */
[----:B------:R-:W-:Y:S01]  /*1fe20*/  F2FP.F16.F32.PACK_AB R21, R146, R149 ;  /* 0x000000959215723e */ /* 0x000fe200000000ff */
[----:B------:R-:W-:Y:S01]  /*1fe30*/  HADD2.F32 R16, -RZ, R71.H1_H1 ;  /* 0x30000047ff107230 */ /* 0x000fe20000004100 */
[----:B------:R-:W-:Y:S01]  /*1fe40*/  F2FP.F16.F32.PACK_AB R20, R34, R31 ;  /* 0x0000001f2214723e */ /* 0x000fe200000000ff */
        /* <DEDUP_REMOVED lines=9> */
[----:B------:R-:W-:Y:S01]  /*1fee0*/  F2FP.F16.F32.PACK_AB R28, R141, R140 ;  /* 0x0000008c8d1c723e */ /* 0x000fe200000000ff */
[----:B------:R1:W-:Y:S01]  /*1fef0*/  STG.E.128 desc[UR8][R160.64], R16 ;  /* 0x00000010a0007986 */ /* 0x0003e2000c101d08 */
[----:B0-----:R-:W-:Y:S01]  /*1ff00*/  F2FP.F16.F32.PACK_AB R27, R155, R152 ;  /* 0x000000989b1b723e */ /* 0x001fe200000000ff */
[----:B------:R-:W-:Y:S01]  /*1ff10*/  IMAD.WIDE.U32 R38, R131, 0x10, R38 ;  /* 0x0000001083267825 */ /* 0x000fe200078e0026 */
[----:B------:R-:W-:Y:S01]  /*1ff20*/  F2FP.F16.F32.PACK_AB R26, R128, R35 ;  /* 0x00000023801a723e */ /* 0x000fe200000000ff */
[----:B------:R1:W-:Y:S01]  /*1ff30*/  STG.E.128 desc[UR8][R132.64], R20 ;  /* 0x0000001484007986 */ /* 0x0003e2000c101d08 */
[----:B------:R-:W-:Y:S01]  /*1ff40*/  F2FP.F16.F32.PACK_AB R25, R33, R32 ;  /* 0x000000202119723e */ /* 0x000fe200000000ff */
[----:B------:R-:W-:Y:S01]  /*1ff50*/  IMAD.WIDE.U32 R158, R131, 0x10, R158 ;  /* 0x00000010839e7825 */ /* 0x000fe200078e009e */
[----:B------:R-:W-:-:S02]  /*1ff60*/  F2FP.F16.F32.PACK_AB R24, R30, R29 ;  /* 0x0000001d1e18723e */ /* 0x000fc400000000ff */
[----:B------:R-:W-:Y:S02]  /*1ff70*/  F2FP.F16.F32.PACK_AB R30, R157, R154 ;  /* 0x0000009a9d1e723e */ /* 0x000fe400000000ff */
[----:B------:R-:W-:Y:S01]  /*1ff80*/  F2FP.F16.F32.PACK_AB R29, R144, R147 ;  /* 0x00000093901d723e */ /* 0x000fe200000000ff */
[----:B------:R1:W-:Y:S01]  /*1ff90*/  STG.E.128 desc[UR8][R162.64], R24 ;  /* 0x00000018a2007986 */ /* 0x0003e2000c101d08 */
[----:B------:R-:W-:Y:S02]  /*1ffa0*/  F2FP.F16.F32.PACK_AB R35, R43, R122 ;  /* 0x0000007a2b23723e */ /* 0x000fe400000000ff */
[----:B------:R-:W-:Y:S01]  /*1ffb0*/  F2FP.F16.F32.PACK_AB R34, R121, R120 ;  /* 0x000000787922723e */ /* 0x000fe200000000ff */
[----:B------:R1:W-:Y:S01]  /*1ffc0*/  STG.E.128 desc[UR8][R38.64], R28 ;  /* 0x0000001c26007986 */ /* 0x0003e2000c101d08 */
[----:B------:R-:W-:Y:S02]  /*1ffd0*/  F2FP.F16.F32.PACK_AB R33, R143, R138 ;  /* 0x0000008a8f21723e */ /* 0x000fe400000000ff */
[----:B------:R-:W-:-:S05]  /*1ffe0*/  F2FP.F16.F32.PACK_AB R32, R135, R42 ;  /* 0x0000002a8720723e */ /* 0x000fca00000000ff */
[----:B------:R1:W-:Y:S01]  /*1fff0*/  STG.E.128 desc[UR8][R158.64], R32 ;  /* 0x000000209e007986 */ /* 0x0003e2000c101d08 */
[----:B------:R-:W-:Y:S05]  /*20000*/  BRA.U !UP3, `(.L_x_11550) ;  /* 0xfffffe0d0bc07547 */ /* 0x000fea000b83ffff */
[----:B------:R-:W-:Y:S05]  /*20010*/  EXIT ;  /* 0x000000000000794d */ /* 0x000fea0003800000 */
.L_x_11551:
        /* <DEDUP_REMOVED lines=14> */
.L_x_17993:


//--------------------- .text._ZN10layer_norm31ln_parallel_residual_fwd_kernelINS_13Kernel_traitsI6__halfS2_fS2_fjLj4096ELj1ELj1ELj4ELj16ENS_18Kernel_traits_baseILj4096ES2_S2_fS2_fjLj128EEEEELb1ELb1ELb0EEEvNS_9FwdParamsE --------------------------
	.section	.text._ZN10layer_norm31ln_parallel_residual_fwd_kernelINS_13Kernel_traitsI6__halfS2_fS2_fjLj4096ELj1ELj1ELj4ELj16ENS_18Kernel_traits_baseILj4096ES2_S2_fS2_fjLj128EEEEELb1ELb1ELb0EEEvNS_9FwdParamsE,"ax",@progbits
	.align	128
        .global         _ZN10layer_norm31ln_parallel_residual_fwd_kernelINS_13Kernel_traitsI6__halfS2_fS2_fjLj4096ELj1ELj1ELj4ELj16ENS_18Kernel_traits_baseILj4096ES2_S2_fS2_fjLj128EEEEELb1ELb1ELb0EEEvNS_9FwdParamsE
        .type           _ZN10layer_norm31ln_parallel_residual_fwd_kernelINS_13Kernel_traitsI6__halfS2_fS2_fjLj4096ELj1ELj1ELj4ELj16ENS_18Kernel_traits_baseILj4096ES2_S2_fS2_fjLj128EEEEELb1ELb1ELb0EEEvNS_9FwdParamsE,@function
        .size           _ZN10layer_norm31ln_parallel_residual_fwd_kernelINS_13Kernel_traitsI6__halfS2_fS2_fjLj4096ELj1ELj1ELj4ELj16ENS_18Kernel_traits_baseILj4096ES2_S2_fS2_fjLj128EEEEELb1ELb1ELb0EEEvNS_9FwdParamsE,(.L_x_17994 - _ZN10layer_norm31ln_parallel_residual_fwd_kernelINS_13Kernel_traitsI6__halfS2_fS2_fjLj4096ELj1ELj1ELj4ELj16ENS_18Kernel_traits_baseILj4096ES2_S2_fS2_fjLj128EEEEELb1ELb1ELb0EEEvNS_9FwdParamsE)
        .other          _ZN10layer_norm31ln_parallel_residual_fwd_kernelINS_13Kernel_traitsI6__halfS2_fS2_fjLj4096ELj1ELj1ELj4ELj16ENS_18Kernel_traits_baseILj4096ES2_S2_fS2_fjLj128EEEEELb1ELb1ELb0EEEvNS_9FwdParamsE,@"STO_CUDA_ENTRY STV_DEFAULT"
_ZN10layer_norm31ln_parallel_residual_fwd_kernelINS_13Kernel_traitsI6__halfS2_fS2_fjLj4096ELj1ELj1ELj4ELj16ENS_18Kernel_traits_baseILj4096ES2_S2_fS2_fjLj128EEEEELb1ELb1ELb0EEEvNS_9FwdParamsE:
.text._ZN10layer_norm31ln_parallel_residual_fwd_kernelINS_13Kernel_traitsI6__halfS2_fS2_fjLj4096ELj1ELj1ELj4ELj16ENS_18Kernel_traits_baseILj4096ES2_S2_fS2_fjLj128EEEEELb1ELb1ELb0EEEvNS_9FwdParamsE:
        /* <DEDUP_REMOVED lines=14> */
[----:B------:R-:W1:Y:S03]  /*00e0*/  @P0 LDC R9, c[0x0][0x460] ;  /* 0x00011800ff090b82 */ /* 0x000e660000000800 */
[----:B----4-:R-:W1:Y:S01]  /*00f0*/  @P0 LDG.E.64 R4, desc[UR10][R6.64] ;  /* 0x0000000a06040981 */ /* 0x010e62000c1e1b00 */
[----:B0-----:R-:W-:Y:S01]  /*0100*/  UISETP.NE.U32.AND UP0, UPT, UR4, URZ, UPT ;  /* 0x000000ff0400728c */ /* 0x001fe2000bf05070 */
[----:B------:R-:W-:Y:S03]  /*0110*/  BSSY.RECONVERGENT B0, `(.L_x_11552) ;  /* 0x0000067000007945 */ /* 0x000fe60003800200 */
[----:B------:R-:W0:Y:S01]  /*0120*/  S2UR UR6, SR_CTAID.X ;  /* 0x00000000000679c3 */ /* 0x000e220000002500 */
[----:B-----5:R-:W-:Y:S01]  /*0130*/  SHF.R.S32.HI R0, RZ, 0x1f, R13 ;  /* 0x0000001fff007819 */ /* 0x020fe2000001140d */
[----:B------:R-:W-:-:S03]  /*0140*/  UISETP.NE.AND.EX UP0, UPT, UR5, URZ, UPT, UP0 ;  /* 0x000000ff0500728c */ /* 0x000fc6000bf05300 */
[----:B------:R-:W-:-:S03]  /*0150*/  LEA.HI R0, R0, R13, RZ, 0x3 ;  /* 0x0000000d00007211 */ /* 0x000fc600078f18ff */
[----:B------:R-:W0:Y:S02]  /*0160*/  LDC R15, c[0x0][0x360] ;  /* 0x0000d800ff0f7b82 */ /* 0x000e240000000800 */
[----:B0-----:R-:W-:Y:S01]  /*0170*/  IMAD R100, R15, UR6, R108 ;  /* 0x000000060f647c24 */ /* 0x001fe2000f8e026c */
[----:B--2---:R-:W-:Y:S02]  /*0180*/  @P0 R2UR UR8, R2 ;  /* 0x00000000020802ca */ /* 0x004fe400000e0000 */
[----:B------:R-:W-:Y:S02]  /*0190*/  @P0 R2UR UR9, R3 ;  /* 0x00000000030902ca */ /* 0x000fe400000e0000 */
[C---:B------:R-:W-:Y:S02]  /*01a0*/  LOP3.LUT R2, R108.reuse, 0x1f, RZ, 0xc0, !PT ;  /* 0x0000001f6c027812 */ /* 0x040fe400078ec0ff */
[----:B------:R-:W-:Y:S02]  /*01b0*/  LOP3.LUT R3, R108, 0x60, RZ, 0xc0, !PT ;  /* 0x000000606c037812 */ /* 0x000fe400078ec0ff */
[----:B-1----:R-:W-:-:S02]  /*01c0*/  @P0 IADD3 R6, P1, PT, R4, R9, RZ ;  /* 0x0000000904060210 */ /* 0x002fc40007f3e0ff */
[----:B------:R-:W-:Y:S02]  /*01d0*/  LOP3.LUT R7, R3, R2, RZ, 0xfc, !PT ;  /* 0x0000000203077212 */ /* 0x000fe400078efcff */
[----:B------:R-:W-:Y:S01]  /*01e0*/  SHF.R.S32.HI R4, RZ, 0x3, R0 ;  /* 0x00000003ff047819 */ /* 0x000fe20000011400 */
[----:B------:R-:W-:Y:S01]  /*01f0*/  @P0 IMAD.X R11, RZ, RZ, R5, P1 ;  /* 0x000000ffff0b0224 */ /* 0x000fe200008e0605 */
[----:B------:R-:W-:Y:S01]  /*0200*/  LOP3.LUT R9, R7, 0x7f, RZ, 0x3c, !PT ;  /* 0x0000007f07097812 */ /* 0x000fe200078e3cff */
[----:B------:R-:W-:Y:S02]  /*0210*/  UIADD3 UR20, UPT, UPT, UR8, -0x61c88647, URZ ;  /* 0x9e3779b908147890 */ /* 0x000fe4000fffe0ff */
[----:B------:R-:W-:Y:S01]  /*0220*/  UIADD3 UR21, UPT, UPT, UR9, -0x4498517b, URZ ;  /* 0xbb67ae8509157890 */ /* 0x000fe2000fffe0ff */
[----:B------:R-:W-:Y:S01]  /*0230*/  SHF.R.U64 R99, R6, 0x2, R11 ;  /* 0x0000000206637819 */ /* 0x000fe2000000120b */
[----:B------:R-:W-:Y:S01]  /*0240*/  IMAD.IADD R0, R4, 0x1, R9 ;  /* 0x0000000104007824 */ /* 0x000fe200078e0209 */
[----:B------:R-:W-:Y:S01]  /*0250*/  SHF.R.U32.HI R98, RZ, 0x2, R11 ;  /* 0x00000002ff627819 */ /* 0x000fe2000001160b */
[----:B------:R-:W-:-:S02]  /*0260*/  UIADD3 UR22, UPT, UPT, UR8, 0x3c6ef372, URZ ;  /* 0x3c6ef37208167890 */ /* 0x000fc4000fffe0ff */
[----:B------:R-:W-:Y:S02]  /*0270*/  UIADD3 UR23, UPT, UPT, UR9, 0x76cf5d0a, URZ ;  /* 0x76cf5d0a09177890 */ /* 0x000fe4000fffe0ff */
[----:B------:R-:W-:Y:S02]  /*0280*/  UIADD3 UR24, UPT, UPT, UR8, -0x255992d5, URZ ;  /* 0xdaa66d2b08187890 */ /* 0x000fe4000fffe0ff */
[----:B------:R-:W-:Y:S02]  /*0290*/  UIADD3 UR25, UPT, UPT, UR9, 0x32370b8f, URZ ;  /* 0x32370b8f09197890 */ /* 0x000fe4000fffe0ff */
[----:B------:R-:W-:Y:S02]  /*02a0*/  UIADD3 UR26, UPT, UPT, UR8, 0x78dde6e4, URZ ;  /* 0x78dde6e4081a7890 */ /* 0x000fe4000fffe0ff */
[----:B------:R-:W-:Y:S02]  /*02b0*/  UIADD3 UR27, UPT, UPT, UR9, -0x126145ec, URZ ;  /* 0xed9eba14091b7890 */ /* 0x000fe4000fffe0ff */
[----:B------:R-:W-:-:S02]  /*02c0*/  UIADD3 UR28, UPT, UPT, UR8, 0x1715609d, URZ ;  /* 0x1715609d081c7890 */ /* 0x000fc4000fffe0ff */
[----:B------:R-:W-:Y:S02]  /*02d0*/  UIADD3 UR29, UPT, UPT, UR9, -0x56f99767, URZ ;  /* 0xa9066899091d7890 */ /* 0x000fe4000fffe0ff */
[----:B------:R-:W-:Y:S02]  /*02e0*/  UIADD3 UR30, UPT, UPT, UR8, -0x4ab325aa, URZ ;  /* 0xb54cda56081e7890 */ /* 0x000fe4000fffe0ff */
[----:B------:R-:W-:Y:S02]  /*02f0*/  UIADD3 UR31, UPT, UPT, UR9, 0x646e171e, URZ ;  /* 0x646e171e091f7890 */ /* 0x000fe4000fffe0ff */
[----:B------:R-:W-:Y:S02]  /*0300*/  UIADD3 UR32, UPT, UPT, UR8, 0x5384540f, URZ ;  /* 0x5384540f08207890 */ /* 0x000fe4000fffe0ff */
[----:B------:R-:W-:Y:S02]  /*0310*/  UIADD3 UR33, UPT, UPT, UR9, 0x1fd5c5a3, URZ ;  /* 0x1fd5c5a309217890 */ /* 0x000fe4000fffe0ff */
[----:B------:R-:W-:-:S02]  /*0320*/  UIADD3 UR34, UPT, UPT, UR8, -0xe443238, URZ ;  /* 0xf1bbcdc808227890 */ /* 0x000fc4000fffe0ff */
[----:B------:R-:W-:Y:S02]  /*0330*/  UIADD3 UR35, UPT, UPT, UR9, -0x24c28bd8, URZ ;  /* 0xdb3d742809237890 */ /* 0x000fe4000fffe0ff */
        /* <DEDUP_REMOVED lines=37> */
.L_x_11553:
        /* <DEDUP_REMOVED lines=24> */
[----:B------:R-:W-:Y:S02]  /*0710*/  CS2R R24, SRZ ;  /* 0x0000000000187805 */ /* 0x000fe4000001ff00 */
[----:B------:R-:W-:Y:S01]  /*0720*/  CS2R R16, SRZ ;  /* 0x0000000000107805 */ /* 0x000fe2000001ff00 */
[----:B------:R-:W-:Y:S01]  /*0730*/  @P3 IMAD.MOV.U32 R19, RZ, RZ, RZ ;  /* 0x000000ffff133224 */ /* 0x000fe200078e00ff */
[----:B------:R-:W-:Y:S02]  /*0740*/  @P2 CS2R R42, SRZ ;  /* 0x00000000002a2805 */ /* 0x000fe4000001ff00 */
[----:B------:R-:W-:Y:S01]  /*0750*/  @P2 CS2R R40, SRZ ;  /* 0x0000000000282805 */ /* 0x000fe2000001ff00 */
[----:B------:R-:W-:Y:S01]  /*0760*/  @P0 IMAD.MOV.U32 R27, RZ, RZ, RZ ;  /* 0x000000ffff1b0224 */ /* 0x000fe200078e00ff */
[----:B0-----:R-:W-:-:S07]  /*0770*/  @P1 MOV R35, RZ ;  /* 0x000000ff00231202 */ /* 0x001fce0000000f00 */
.L_x_11554:
[----:B------:R-:W-:Y:S05]  /*0780*/  BSYNC.RECONVERGENT B0 ;  /* 0x0000000000007941 */ /* 0x000fea0003800200 */
.L_x_11552:
[----:B------:R-:W0:Y:S02]  /*0790*/  LDCU UR4, c[0x0][0x384] ;  /* 0x00007080ff0477ac */ /* 0x000e240008000800 */
[----:B0-----:R-:W-:-:S06]  /*07a0*/  UISETP.GE.AND UP0, UPT, UR6, UR4, UPT ;  /* 0x000000040600728c */ /* 0x001fcc000bf06270 */
[----:B------:R-:W-:-:S13]  /*07b0*/  PLOP3.LUT P0, PT, PT, PT, UP0, 0x80, 0x8 ;  /* 0x000000000008781c */ /* 0x000fda0003f0f008 */
[----:B------:R-:W-:Y:S05]  /*07c0*/  @P0 EXIT ;  /* 0x000000000000094d */ /* 0x000fea0003800000 */
[----:B------:R-:W-:Y:S01]  /*07d0*/  IMAD.HI.U32 R5, R100, -0x326172a9, RZ ;  /* 0xcd9e8d5764057827 */ /* 0x000fe200078e00ff */
[----:B------:R-:W-:Y:S01]  /*07e0*/  LOP3.LUT R6, R6, 0x3, RZ, 0xc0, !PT ;  /* 0x0000000306067812 */ /* 0x000fe200078ec0ff */
[----:B------:R-:W0:Y:S02]  /*07f0*/  LDCU UR7, c[0x0][0x408] ;  /* 0x00008100ff0777ac */ /* 0x000e240008000800 */
        /* <DEDUP_REMOVED lines=26> */
[----:B------:R-:W-:-:S03]  /*09a0*/  UPLOP3.LUT UP1, UPT, UPT, UPT, UPT, 0x40, 0x4 ;  /* 0x000000000004789c */ /* 0x000fc60003f2e870 */
        /* <DEDUP_REMOVED lines=23> */
[----:B------:R-:W-:Y:S01]  /*0b20*/  IMAD.HI.U32 R8, R5, -0x326172a9, RZ ;  /* 0xcd9e8d5705087827 */ /* 0x000fe200078e00ff */
[----:B------:R-:W-:-:S03]  /*0b30*/  LOP3.LUT R11, R4, 0x7f, RZ, 0xc0, !PT ;  /* 0x0000007f040b7812 */ /* 0x000fc600078ec0ff */
[----:B------:R-:W-:Y:S01]  /*0b40*/  IMAD R44, R5, -0x326172a9, RZ ;  /* 0xcd9e8d57052c7824 */ /* 0x000fe200078e02ff */
[----:B------:R-:W-:Y:S01]  /*0b50*/  LOP3.LUT R8, R9, UR32, R8, 0x96, !PT ;  /* 0x0000002009087c12 */ /* 0x000fe2000f8e9608 */
[----:B------:R-:W-:Y:S01]  /*0b60*/  IMAD.HI.U32 R5, R10, -0x326172a9, RZ ;  /* 0xcd9e8d570a057827 */ /* 0x000fe200078e00ff */
[----:B------:R-:W-:-:S03]  /*0b70*/  VIADDMNMX R9, R11, -R3, RZ, !PT ;  /* 0x800000030b097246 */ /* 0x000fc600078001ff */
[----:B------:R-:W-:Y:S01]  /*0b80*/  IMAD R2, R2, -0x20, R11 ;  /* 0xffffffe002027824 */ /* 0x000fe200078e020b */
[----:B------:R-:W-:Y:S01]  /*0b90*/  LOP3.LUT R44, R44, UR34, R5, 0x96, !PT ;  /* 0x000000222c2c7c12 */ /* 0x000fe2000f8e9605 */
[----:B------:R-:W-:Y:S01]  /*0ba0*/  IMAD.SHL.U32 R4, R4, 0x2, RZ ;  /* 0x0000000204047824 */ /* 0x000fe200078e00ff */
[----:B------:R-:W-:Y:S01]  /*0bb0*/  VIMNMX R9, PT, PT, R9, 0x20, PT ;  /* 0x0000002009097848 */ /* 0x000fe20003fe0100 */
[----:B------:R-:W-:Y:S01]  /*0bc0*/  IMAD R46, R7, -0x2daee0ad, RZ ;  /* 0xd2511f53072e7824 */ /* 0x000fe200078e02ff */
[----:B------:R-:W-:Y:S01]  /*0bd0*/  VIMNMX R2, PT, PT, RZ, R2, !PT ;  /* 0x00000002ff027248 */ /* 0x000fe20007fe0100 */
[----:B------:R-:W-:Y:S01]  /*0be0*/  IMAD.HI.U32 R3, R8, -0x2daee0ad, RZ ;  /* 0xd2511f5308037827 */ /* 0x000fe200078e00ff */
[----:B------:R-:W-:-:S03]  /*0bf0*/  LOP3.LUT R4, R4, 0xffffff00, RZ, 0xc0, !PT ;  /* 0xffffff0004047812 */ /* 0x000fc600078ec0ff */
[----:B------:R-:W-:Y:S01]  /*0c00*/  IMAD R8, R8, -0x2daee0ad, RZ ;  /* 0xd2511f5308087824 */ /* 0x000fe200078e02ff */
[----:B------:R-:W-:Y:S01]  /*0c10*/  LOP3.LUT R46, R46, UR35, R3, 0x96, !PT ;  /* 0x000000232e2e7c12 */ /* 0x000fe2000f8e9603 */
[----:B------:R-:W-:Y:S01]  /*0c20*/  IMAD.HI.U32 R5, R44, -0x2daee0ad, RZ ;  /* 0xd2511f532c057827 */ /* 0x000fe200078e00ff */
[----:B------:R-:W-:-:S03]  /*0c30*/  VIMNMX R3, PT, PT, R2, 0x20, PT ;  /* 0x0000002002037848 */ /* 0x000fc60003fe0100 */
[----:B------:R-:W-:Y:S01]  /*0c40*/  IMAD R9, R9, 0x8, R4 ;  /* 0x0000000809097824 */ /* 0x000fe200078e0204 */
[----:B------:R-:W-:Y:S01]  /*0c50*/  LEA R2, R3, R4, 0x3 ;  /* 0x0000000403027211 */ /* 0x000fe200078e18ff */
[----:B------:R-:W-:Y:S01]  /*0c60*/  IMAD R10, R10, -0x326172a9, RZ ;  /* 0xcd9e8d570a0a7824 */ /* 0x000fe200078e02ff */
[----:B------:R-:W-:Y:S01]  /*0c70*/  LOP3.LUT R3, R8, UR37, R5, 0x96, !PT ;  /* 0x0000002508037c12 */ /* 0x000fe2000f8e9605 */
[----:B------:R-:W-:Y:S01]  /*0c80*/  IMAD.HI.U32 R7, R46, -0x326172a9, RZ ;  /* 0xcd9e8d572e077827 */ /* 0x000fe200078e00ff */
[----:B------:R-:W-:-:S03]  /*0c90*/  I2FP.F32.U32 R5, R9 ;  /* 0x0000000900057245 */ /* 0x000fc60000201000 */
[----:B------:R-:W-:Y:S01]  /*0ca0*/  IMAD R8, R44, -0x2daee0ad, RZ ;  /* 0xd2511f532c087824 */ /* 0x000fe200078e02ff */
[----:B------:R-:W-:Y:S01]  /*0cb0*/  LOP3.LUT R4, R10, UR36, R7, 0x96, !PT ;  /* 0x000000240a047c12 */ /* 0x000fe2000f8e9607 */
[----:B------:R-:W-:Y:S01]  /*0cc0*/  IMAD.MOV.U32 R7, RZ, RZ, RZ ;  /* 0x000000ffff077224 */ /* 0x000fe200078e00ff */
[----:B------:R-:W0:Y:S01]  /*0cd0*/  MUFU.RCP R5, R5 ;  /* 0x0000000500057308 */ /* 0x000e220000001000 */
[----:B-1234-:R-:W-:-:S07]  /*0ce0*/  IMAD R10, R46, -0x326172a9, RZ ;  /* 0xcd9e8d572e0a7824 */ /* 0x01efce00078e02ff */
.L_x_12062:
[----:B------:R-:W-:Y:S01]  /*0cf0*/  UIMAD UR4, UR6, UR38, URZ ;  /* 0x00000026060472a4 */ /* 0x000fe2000f8e02ff */
[----:B------:R-:W-:Y:S01]  /*0d00*/  ISETP.NE.AND P0, PT, R101, RZ, PT ;  /* 0x000000ff6500720c */ /* 0x000fe20003f05270 */
        /* <DEDUP_REMOVED lines=40> */
.L_x_11560:
        /* <DEDUP_REMOVED lines=13> */
.L_x_11562:
[----:B------:R-:W-:Y:S05]  /*1060*/  BSYNC.RECONVERGENT B2 ;  /* 0x0000000000027941 */ /* 0x000fea0003800200 */
.L_x_11561:
        /* <DEDUP_REMOVED lines=43> */
.L_x_11559:
[----:B------:R-:W-:Y:S05]  /*1320*/  BSYNC.RECONVERGENT B1 ;  /* 0x0000000000017941 */ /* 0x000fea0003800200 */
.L_x_11558:
[----:B------:R-:W0:Y:S01]  /*1330*/  LDC R89, c[0x0][0x404] ;  /* 0x00010100ff597b82 */ /* 0x000e220000000800 */
[----:B------:R-:W-:Y:S01]  /*1340*/  HFMA2 R107, -RZ, RZ, 0.1171875, 0 ;  /* 0x2f800000ff6b7431 */ /* 0x000fe200000001ff */
[----:B------:R-:W-:Y:S01]  /*1350*/  ISETP.NE.AND P2, PT, R57, 0x1, PT ;  /* 0x000000013900780c */ /* 0x000fe20003f45270 */
[----:B------:R-:W-:Y:S01]  /*1360*/  BSSY.RECONVERGENT B1, `(.L_x_11563) ;  /* 0x000004a000017945 */ /* 0x000fe20003800200 */
[----:B------:R-:W-:Y:S01]  /*1370*/  I2FP.F32.U32 R6, R56 ;  /* 0x0000003800067245 */ /* 0x000fe20000201000 */
[----:B-----5:R-:W-:Y:S02]  /*1380*/  HADD2.F32 R106, -RZ, R60.H0_H0 ;  /* 0x2000003cff6a7230 */ /* 0x020fe40000004100 */
[----:B------:R-:W-:Y:S02]  /*1390*/  IMAD.MOV.U32 R56, RZ, RZ, 0x2 ;  /* 0x00000002ff387424 */ /* 0x000fe400078e00ff */
[----:B------:R-:W-:-:S05]  /*13a0*/  FFMA.FTZ R6, R6, R107, 1.1641532182693481445e-10 ;  /* 0x2f00000006067423 */ /* 0x000fca000001006b */
[----:B0-----:R-:W-:Y:S01]  /*13b0*/  FSETP.LE.FTZ.AND P3, PT, R6, R89, PT ;  /* 0x000000590600720b */ /* 0x001fe20003f73000 */
        /* <DEDUP_REMOVED lines=11> */
.L_x_11565:
        /* <DEDUP_REMOVED lines=13> */
.L_x_11567:
[----:B------:R-:W-:Y:S05]  /*1540*/  BSYNC.RECONVERGENT B2 ;  /* 0x0000000000027941 */ /* 0x000fea0003800200 */
.L_x_11566:
        /* <DEDUP_REMOVED lines=43> */
.L_x_11564:
[----:B------:R-:W-:Y:S05]  /*1800*/  BSYNC.RECONVERGENT B1 ;  /* 0x0000000000017941 */ /* 0x000fea0003800200 */
.L_x_11563:
[----:B------:R-:W-:Y:S01]  /*1810*/  ISETP.NE.AND P2, PT, R56, 0x1, PT ;  /* 0x000000013800780c */ /* 0x000fe20003f45270 */
[----:B------:R-:W-:Y:S01]  /*1820*/  BSSY.RECONVERGENT B1, `(.L_x_11568) ;  /* 0x000004a000017945 */ /* 0x000fe20003800200 */
[----:B------:R-:W-:Y:S01]  /*1830*/  I2FP.F32.U32 R6, R6 ;  /* 0x0000000600067245 */ /* 0x000fe20000201000 */
[----:B------:R-:W-:Y:S02]  /*1840*/  HFMA2 R57, -RZ, RZ, 0, 1.1920928955078125e-07 ;  /* 0x00000002ff397431 */ /* 0x000fe400000001ff */
[----:B------:R-:W-:Y:S02]  /*1850*/  HADD2.F32 R109, -RZ, R60.H1_H1 ;  /* 0x3000003cff6d7230 */ /* 0x000fe40000004100 */
[----:B------:R-:W-:-:S05]  /*1860*/  FFMA.FTZ R6, R6, R107, 1.1641532182693481445e-10 ;  /* 0x2f00000006067423 */ /* 0x000fca000001006b */
[----:B------:R-:W-:Y:S01]  /*1870*/  FSETP.LE.FTZ.AND P3, PT, R6, R89, PT ;  /* 0x000000590600720b */ /* 0x000fe20003f73000 */
        /* <DEDUP_REMOVED lines=11> */
.L_x_11570:
        /* <DEDUP_REMOVED lines=13> */
.L_x_11572:
[----:B------:R-:W-:Y:S05]  /*1a00*/  BSYNC.RECONVERGENT B2 ;  /* 0x0000000000027941 */ /* 0x000fea0003800200 */
.L_x_11571:
        /* <DEDUP_REMOVED lines=43> */
.L_x_11569:
[----:B------:R-:W-:Y:S05]  /*1cc0*/  BSYNC.RECONVERGENT B1 ;  /* 0x0000000000017941 */ /* 0x000fea0003800200 */
.L_x_11568:
[----:B------:R-:W-:Y:S01]  /*1cd0*/  ISETP.NE.AND P2, PT, R57, 0x1, PT ;  /* 0x000000013900780c */ /* 0x000fe20003f45270 */
[----:B------:R-:W-:Y:S01]  /*1ce0*/  BSSY.RECONVERGENT B1, `(.L_x_11573) ;  /* 0x000004a000017945 */ /* 0x000fe20003800200 */
[----:B------:R-:W-:Y:S01]  /*1cf0*/  I2FP.F32.U32 R6, R6 ;  /* 0x0000000600067245 */ /* 0x000fe20000201000 */
[----:B------:R-:W-:Y:S02]  /*1d00*/  HADD2.F32 R108, -RZ, R61.H0_H0 ;  /* 0x2000003dff6c7230 */ /* 0x000fe40000004100 */
[----:B------:R-:W-:Y:S02]  /*1d10*/  IMAD.MOV.U32 R56, RZ, RZ, 0x2 ;  /* 0x00000002ff387424 */ /* 0x000fe400078e00ff */
[----:B------:R-:W-:-:S05]  /*1d20*/  FFMA.FTZ R6, R6, R107, 1.1641532182693481445e-10 ;  /* 0x2f00000006067423 */ /* 0x000fca000001006b */
[----:B------:R-:W-:Y:S02]  /*1d30*/  FSETP.LE.FTZ.AND P3, PT, R6, R89, PT ;  /* 0x000000590600720b */ /* 0x000fe40003f73000 */
        /* <DEDUP_REMOVED lines=11> */
.L_x_11575:
        /* <DEDUP_REMOVED lines=13> */
.L_x_11577:
[----:B------:R-:W-:Y:S05]  /*1ec0*/  BSYNC.RECONVERGENT B2 ;  /* 0x0000000000027941 */ /* 0x000fea0003800200 */
.L_x_11576:
        /* <DEDUP_REMOVED lines=43> */
.L_x_11574:
[----:B------:R-:W-:Y:S05]  /*2180*/  BSYNC.RECONVERGENT B1 ;  /* 0x0000000000017941 */ /* 0x000fea0003800200 */
.L_x_11573:
[----:B------:R-:W-:Y:S01]  /*2190*/  ISETP.NE.AND P2, PT, R56, 0x1, PT ;  /* 0x000000013800780c */ /* 0x000fe20003f45270 */
[----:B------:R-:W-:Y:S01]  /*21a0*/  BSSY.RECONVERGENT B1, `(.L_x_11578) ;  /* 0x000004a000017945 */ /* 0x000fe20003800200 */
[----:B------:R-:W-:Y:S01]  /*21b0*/  I2FP.F32.U32 R6, R6 ;  /* 0x0000000600067245 */ /* 0x000fe20000201000 */
[----:B------:R-:W-:Y:S02]  /*21c0*/  HADD2.F32 R110, -RZ, R61.H1_H1 ;  /* 0x3000003dff6e7230 */ /* 0x000fe40000004100 */
[----:B------:R-:W-:Y:S02]  /*21d0*/  IMAD.MOV.U32 R58, RZ, RZ, 0x2 ;  /* 0x00000002ff3a7424 */ /* 0x000fe400078e00ff */
        /* <DEDUP_REMOVED lines=13> */
.L_x_11580:
        /* <DEDUP_REMOVED lines=13> */
.L_x_11582:
[----:B------:R-:W-:Y:S05]  /*2380*/  BSYNC.RECONVERGENT B2 ;  /* 0x0000000000027941 */ /* 0x000fea0003800200 */
.L_x_11581:
        /* <DEDUP_REMOVED lines=43> */
.L_x_11579:
[----:B------:R-:W-:Y:S05]  /*2640*/  BSYNC.RECONVERGENT B1 ;  /* 0x0000000000017941 */ /* 0x000fea0003800200 */
.L_x_11578:
        /* <DEDUP_REMOVED lines=17> */
.L_x_11585:
        /* <DEDUP_REMOVED lines=13> */
.L_x_11587:
[----:B------:R-:W-:Y:S05]  /*2830*/  BSYNC.RECONVERGENT B2 ;  /* 0x0000000000027941 */ /* 0x000fea0003800200 */
.L_x_11586:
        /* <DEDUP_REMOVED lines=43> */
.L_x_11584:
[----:B------:R-:W-:Y:S05]  /*2af0*/  BSYNC.RECONVERGENT B1 ;  /* 0x0000000000017941 */ /* 0x000fea0003800200 */
.L_x_11583:
        /* <DEDUP_REMOVED lines=17> */
.L_x_11590:
        /* <DEDUP_REMOVED lines=13> */
.L_x_11592:
[----:B------:R-:W-:Y:S05]  /*2ce0*/  BSYNC.RECONVERGENT B2 ;  /* 0x0000000000027941 */ /* 0x000fea0003800200 */
.L_x_11591:
        /* <DEDUP_REMOVED lines=43> */
.L_x_11589:
[----:B------:R-:W-:Y:S05]  /*2fa0*/  BSYNC.RECONVERGENT B1 ;  /* 0x0000000000017941 */ /* 0x000fea0003800200 */
.L_x_11588:
[----:B------:R-:W-:Y:S01]  /*2fb0*/  ISETP.NE.AND P5, PT, R58, 0x1, PT ;  /* 0x000000013a00780c */ /* 0x000fe20003fa5270 */
[----:B------:R-:W-:Y:S01]  /*2fc0*/  BSSY.RECONVERGENT B1, `(.L_x_11593) ;  /* 0x0000049000017945 */ /* 0x000fe20003800200 */
[----:B------:R-:W-:Y:S01]  /*2fd0*/  I2FP.F32.U32 R6, R57 ;  /* 0x0000003900067245 */ /* 0x000fe20000201000 */
[----:B------:R-:W-:Y:S02]  /*2fe0*/  HADD2.F32 R112, -RZ, R63.H0_H0 ;  /* 0x2000003fff707230 */ /* 0x000fe40000004100 */
[----:B------:R-:W-:Y:S02]  /*2ff0*/  IMAD.MOV.U32 R57, RZ, RZ, R10 ;  /* 0x000000ffff397224 */ /* 0x000fe400078e000a */
        /* <DEDUP_REMOVED lines=12> */
.L_x_11595:
        /* <DEDUP_REMOVED lines=13> */
.L_x_11597:
[----:B------:R-:W-:Y:S05]  /*3190*/  BSYNC.RECONVERGENT B2 ;  /* 0x0000000000027941 */ /* 0x000fea0003800200 */
.L_x_11596:
        /* <DEDUP_REMOVED lines=43> */
.L_x_11594:
[----:B------:R-:W-:Y:S05]  /*3450*/  BSYNC.RECONVERGENT B1 ;  /* 0x0000000000017941 */ /* 0x000fea0003800200 */
.L_x_11593:
[----:B------:R-:W-:Y:S01]  /*3460*/  I2FP.F32.U32 R56, R57 ;  /* 0x0000003900387245 */ /* 0x000fe20000201000 */
[----:B------:R-:W-:Y:S01]  /*3470*/  FMUL.FTZ R106, R106, UR7 ;  /* 0x000000076a6a7c20 */ /* 0x000fe20008410000 */
[----:B------:R-:W-:Y:S01]  /*3480*/  P2R R58, PR, RZ, 0x2 ;  /* 0x00000002ff3a7803 */ /* 0x000fe20000000000 */
[----:B------:R-:W-:Y:S01]  /*3490*/  FMUL.FTZ R109, R109, UR7 ;  /* 0x000000076d6d7c20 */ /* 0x000fe20008410000 */
[----:B------:R-:W-:Y:S01]  /*34a0*/  ISETP.NE.AND P1, PT, R8, RZ, PT ;  /* 0x000000ff0800720c */ /* 0x000fe20003f25270 */
[----:B------:R-:W-:Y:S01]  /*34b0*/  HADD2.F32 R63, -RZ, R63.H1_H1 ;  /* 0x3000003fff3f7230 */ /* 0x000fe20000004100 */
[----:B------:R-:W-:Y:S01]  /*34c0*/  P2R R59, PR, RZ, 0x1 ;  /* 0x00000001ff3b7803 */ /* 0x000fe20000000000 */
[----:B------:R-:W-:Y:S01]  /*34d0*/  FFMA.FTZ R104, R56, R107, 1.1641532182693481445e-10 ;  /* 0x2f00000038687423 */ /* 0x000fe2000001006b */
[----:B------:R-:W-:Y:S01]  /*34e0*/  ISETP.NE.AND P0, PT, R90, RZ, PT ;  /* 0x000000ff5a00720c */ /* 0x000fe20003f05270 */
[----:B------:R-:W-:Y:S01]  /*34f0*/  FMUL.FTZ R110, R110, UR7 ;  /* 0x000000076e6e7c20 */ /* 0x000fe20008410000 */
[----:B------:R-:W-:Y:S01]  /*3500*/  ISETP.NE.AND P5, PT, R103, RZ, PT ;  /* 0x000000ff6700720c */ /* 0x000fe20003fa5270 */
        /* <DEDUP_REMOVED lines=27> */
.L_x_11557:
        /* <DEDUP_REMOVED lines=16> */
.L_x_11601:
        /* <DEDUP_REMOVED lines=13> */
.L_x_11603:
[----:B------:R-:W-:Y:S05]  /*3890*/  BSYNC.RECONVERGENT B2 ;  /* 0x0000000000027941 */ /* 0x000fea0003800200 */
.L_x_11602:
        /* <DEDUP_REMOVED lines=42> */
.L_x_11600:
[----:B------:R-:W-:Y:S05]  /*3b40*/  BSYNC.RECONVERGENT B1 ;  /* 0x0000000000017941 */ /* 0x000fea0003800200 */
.L_x_11599:
[----:B------:R-:W0:Y:S01]  /*3b50*/  LDC R89, c[0x0][0x404] ;  /* 0x00010100ff597b82 */ /* 0x000e220000000800 */
[----:B------:R-:W-:Y:S01]  /*3b60*/  I2FP.F32.U32 R9, R9 ;  /* 0x0000000900097245 */ /* 0x000fe20000201000 */
[----:B------:R-:W-:Y:S01]  /*3b70*/  IMAD.MOV.U32 R112, RZ, RZ, 0x2f800000 ;  /* 0x2f800000ff707424 */ /* 0x000fe200078e00ff */
[----:B------:R-:W-:Y:S01]  /*3b80*/  ISETP.NE.AND P2, PT, R11, 0x1, PT ;  /* 0x000000010b00780c */ /* 0x000fe20003f45270 */
[----:B------:R-:W-:Y:S01]  /*3b90*/  BSSY.RECONVERGENT B1, `(.L_x_11604) ;  /* 0x000004b000017945 */ /* 0x000fe20003800200 */
[----:B------:R-:W-:Y:S02]  /*3ba0*/  IMAD.MOV.U32 R57, RZ, RZ, 0x2 ;  /* 0x00000002ff397424 */ /* 0x000fe400078e00ff */
[----:B------:R-:W-:Y:S01]  /*3bb0*/  FFMA.FTZ R6, R9, R112, 1.1641532182693481445e-10 ;  /* 0x2f00000009067423 */ /* 0x000fe20000010070 */
[----:B------:R-:W-:Y:S01]  /*3bc0*/  MOV R9, R10 ;  /* 0x0000000a00097202 */ /* 0x000fe20000000f00 */
[----:B------:R-:W1:Y:S03]  /*3bd0*/  LDC R97, c[0x0][0x408] ;  /* 0x00010200ff617b82 */ /* 0x000e660000000800 */
[----:B0-----:R-:W-:Y:S01]  /*3be0*/  FSETP.LE.FTZ.AND P4, PT, R6, R89, PT ;  /* 0x000000590600720b */ /* 0x001fe20003f93000 */
[----:B-----5:R-:W-:-:S03]  /*3bf0*/  HADD2.F32 R6, -RZ, R60.H0_H0 ;  /* 0x2000003cff067230 */ /* 0x020fc60000004100 */
[----:B------:R-:W-:Y:S02]  /*3c00*/  P2R R8, PR, RZ, 0x10 ;  /* 0x00000010ff087803 */ /* 0x000fe40000000000 */
[----:B-1----:R-:W-:Y:S01]  /*3c10*/  FMUL.FTZ R6, R97, R6 ;  /* 0x0000000661067220 */ /* 0x002fe20000410000 */
        /* <DEDUP_REMOVED lines=9> */
.L_x_11606:
        /* <DEDUP_REMOVED lines=13> */
.L_x_11608:
[----:B------:R-:W-:Y:S05]  /*3d80*/  BSYNC.RECONVERGENT B2 ;  /* 0x0000000000027941 */ /* 0x000fea0003800200 */
.L_x_11607:
        /* <DEDUP_REMOVED lines=43> */
.L_x_11605:
[----:B------:R-:W-:Y:S05]  /*4040*/  BSYNC.RECONVERGENT B1 ;  /* 0x0000000000017941 */ /* 0x000fea0003800200 */
.L_x_11604:
[----:B------:R-:W-:Y:S01]  /*4050*/  I2FP.F32.U32 R9, R9 ;  /* 0x0000000900097245 */ /* 0x000fe20000201000 */
[----:B------:R-:W-:Y:S01]  /*4060*/  HADD2.F32 R58, -RZ, R44.H0_H0 ;  /* 0x2000002cff3a7230 */ /* 0x000fe20000004100 */
[----:B------:R-:W-:Y:S01]  /*4070*/  ISETP.NE.AND P3, PT, R57, 0x1, PT ;  /* 0x000000013900780c */ /* 0x000fe20003f65270 */
[----:B------:R-:W-:Y:S01]  /*4080*/  BSSY.RECONVERGENT B1, `(.L_x_11609) ;  /* 0x000004d000017945 */ /* 0x000fe20003800200 */
[----:B------:R-:W-:Y:S01]  /*4090*/  FSEL R11, R6, RZ, P4 ;  /* 0x000000ff060b7208 */ /* 0x000fe20002000000 */
[----:B------:R-:W-:Y:S01]  /*40a0*/  FFMA.FTZ R56, R9, R112, 1.1641532182693481445e-10 ;  /* 0x2f00000009387423 */ /* 0x000fe20000010070 */
[----:B------:R-:W-:Y:S01]  /*40b0*/  FMUL.FTZ R58, R58, R97 ;  /* 0x000000613a3a7220 */ /* 0x000fe20000410000 */
[----:B------:R-:W-:-:S03]  /*40c0*/  IMAD.MOV.U32 R6, RZ, RZ, R10 ;  /* 0x000000ffff067224 */ /* 0x000fc600078e000a */
[----:B------:R-:W-:-:S04]  /*40d0*/  FSETP.GTU.FTZ.AND P2, PT, R56, R89, PT ;  /* 0x000000593800720b */ /* 0x000fc80003f5c000 */
        /* <DEDUP_REMOVED lines=14> */
.L_x_11611:
        /* <DEDUP_REMOVED lines=13> */
.L_x_11613:
[----:B------:R-:W-:Y:S05]  /*4290*/  BSYNC.RECONVERGENT B2 ;  /* 0x0000000000027941 */ /* 0x000fea0003800200 */
.L_x_11612:
        /* <DEDUP_REMOVED lines=43> */
.L_x_11610:
[----:B------:R-:W-:Y:S05]  /*4550*/  BSYNC.RECONVERGENT B1 ;  /* 0x0000000000017941 */ /* 0x000fea0003800200 */
.L_x_11609:
[----:B------:R-:W-:Y:S01]  /*4560*/  I2FP.F32.U32 R11, R6 ;  /* 0x00000006000b7245 */ /* 0x000fe20000201000 */
[----:B------:R-:W-:Y:S01]  /*4570*/  BSSY.RECONVERGENT B1, `(.L_x_11614) ;  /* 0x000004a000017945 */ /* 0x000fe20003800200 */
[----:B------:R-:W-:Y:S01]  /*4580*/  ISETP.NE.AND P2, PT, R58, 0x1, PT ;  /* 0x000000013a00780c */ /* 0x000fe20003f45270 */
[----:B------:R-:W-:Y:S02]  /*4590*/  HFMA2 R59, -RZ, RZ, 0, 1.1920928955078125e-07 ;  /* 0x00000002ff3b7431 */ /* 0x000fe400000001ff */
[----:B------:R-:W-:Y:S01]  /*45a0*/  FFMA.FTZ R6, R11, R112, 1.1641532182693481445e-10 ;  /* 0x2f0000000b067423 */ /* 0x000fe20000010070 */
[----:B------:R-:W-:-:S04]  /*45b0*/  IMAD.MOV.U32 R11, RZ, RZ, R10 ;  /* 0x000000ffff0b7224 */ /* 0x000fc800078e000a */
[----:B------:R-:W-:Y:S01]  /*45c0*/  FSETP.LE.FTZ.AND P4, PT, R6, R89, PT ;  /* 0x000000590600720b */ /* 0x000fe20003f93000 */
[----:B------:R-:W-:-:S03]  /*45d0*/  HADD2.F32 R6, -RZ, R60.H1_H1 ;  /* 0x3000003cff067230 */ /* 0x000fc60000004100 */
[----:B------:R-:W-:Y:S02]  /*45e0*/  P2R R90, PR, RZ, 0x10 ;  /* 0x00000010ff5a7803 */ /* 0x000fe40000000000 */
[----:B------:R-:W-:Y:S01]  /*45f0*/  FMUL.FTZ R6, R97, R6 ;  /* 0x0000000661067220 */ /* 0x000fe20000410000 */
        /* <DEDUP_REMOVED lines=9> */
.L_x_11616:
        /* <DEDUP_REMOVED lines=13> */
.L_x_11618:
[----:B------:R-:W-:Y:S05]  /*4760*/  BSYNC.RECONVERGENT B2 ;  /* 0x0000000000027941 */ /* 0x000fea0003800200 */
.L_x_11617:
        /* <DEDUP_REMOVED lines=42> */
.L_x_11615:
[----:B------:R-:W-:Y:S05]  /*4a10*/  BSYNC.RECONVERGENT B1 ;  /* 0x0000000000017941 */ /* 0x000fea0003800200 */
.L_x_11614:
[----:B------:R-:W-:Y:S01]  /*4a20*/  I2FP.F32.U32 R11, R11 ;  /* 0x0000000b000b7245 */ /* 0x000fe20000201000 */
[----:B------:R-:W-:Y:S01]  /*4a30*/  HADD2.F32 R60, -RZ, R44.H1_H1 ;  /* 0x3000002cff3c7230 */ /* 0x000fe20000004100 */
        /* <DEDUP_REMOVED lines=21> */
.L_x_11621:
        /* <DEDUP_REMOVED lines=13> */
.L_x_11623:
[----:B------:R-:W-:Y:S05]  /*4c60*/  BSYNC.RECONVERGENT B2 ;  /* 0x0000000000027941 */ /* 0x000fea0003800200 */
.L_x_11622:
        /* <DEDUP_REMOVED lines=43> */
.L_x_11620:
[----:B------:R-:W-:Y:S05]  /*4f20*/  BSYNC.RECONVERGENT B1 ;  /* 0x0000000000017941 */ /* 0x000fea0003800200 */
.L_x_11619:
[----:B------:R-:W-:Y:S01]  /*4f30*/  I2FP.F32.U32 R59, R6 ;  /* 0x00000006003b7245 */ /* 0x000fe20000201000 */
[----:B------:R-:W-:Y:S01]  /*4f40*/  BSSY.RECONVERGENT B1, `(.L_x_11624) ;  /* 0x000004b000017945 */ /* 0x000fe20003800200 */
[----:B------:R-:W-:Y:S01]  /*4f50*/  ISETP.NE.AND P2, PT, R60, 0x1, PT ;  /* 0x000000013c00780c */ /* 0x000fe20003f45270 */
[----:B------:R-:W-:Y:S02]  /*4f60*/  HFMA2 R93, -RZ, RZ, 0, 1.1920928955078125e-07 ;  /* 0x00000002ff5d7431 */ /* 0x000fe400000001ff */
[----:B------:R-:W-:Y:S02]  /*4f70*/  IMAD.MOV.U32 R58, RZ, RZ, R10 ;  /* 0x000000ffff3a7224 */ /* 0x000fe400078e000a */
[----:B------:R-:W-:-:S05]  /*4f80*/  FFMA.FTZ R6, R59, R112, 1.1641532182693481445e-10 ;  /* 0x2f0000003b067423 */ /* 0x000fca0000010070 */
[----:B------:R-:W-:Y:S01]  /*4f90*/  FSETP.LE.FTZ.AND P4, PT, R6, R89, PT ;  /* 0x000000590600720b */ /* 0x000fe20003f93000 */
[----:B------:R-:W-:-:S03]  /*4fa0*/  HADD2.F32 R6, -RZ, R61.H0_H0 ;  /* 0x2000003dff067230 */ /* 0x000fc60000004100 */
        /* <DEDUP_REMOVED lines=11> */
.L_x_11626:
        /* <DEDUP_REMOVED lines=13> */
.L_x_11628:
[----:B------:R-:W-:Y:S05]  /*5130*/  BSYNC.RECONVERGENT B2 ;  /* 0x0000000000027941 */ /* 0x000fea0003800200 */
.L_x_11627:
        /* <DEDUP_REMOVED lines=43> */
.L_x_11625:
[----:B------:R-:W-:Y:S05]  /*53f0*/  BSYNC.RECONVERGENT B1 ;  /* 0x0000000000017941 */ /* 0x000fea0003800200 */
.L_x_11624:
[----:B------:R-:W-:Y:S01]  /*5400*/  I2FP.F32.U32 R59, R58 ;  /* 0x0000003a003b7245 */ /* 0x000fe20000201000 */
[----:B------:R-:W-:Y:S01]  /*5410*/  HADD2.F32 R60, -RZ, R45.H0_H0 ;  /* 0x2000002dff3c7230 */ /* 0x000fe20000004100 */
[----:B------:R-:W-:Y:S01]  /*5420*/  BSSY.RECONVERGENT B1, `(.L_x_11629) ;  /* 0x000004e000017945 */ /* 0x000fe20003800200 */
[----:B------:R-:W-:Y:S02]  /*5430*/  IMAD.MOV.U32 R94, RZ, RZ, 0x2 ;  /* 0x00000002ff5e7424 */ /* 0x000fe400078e00ff */
[----:B------:R-:W-:Y:S01]  /*5440*/  FFMA.FTZ R58, R59, R112, 1.1641532182693481445e-10 ;  /* 0x2f0000003b3a7423 */ /* 0x000fe20000010070 */
[----:B------:R-:W-:Y:S01]  /*5450*/  FMUL.FTZ R60, R60, R97 ;  /* 0x000000613c3c7220 */ /* 0x000fe20000410000 */
[----:B------:R-:W-:Y:S02]  /*5460*/  FSEL R59, R6, RZ, P4 ;  /* 0x000000ff063b7208 */ /* 0x000fe40002000000 */
[----:B------:R-:W-:Y:S02]  /*5470*/  MOV R6, R10 ;  /* 0x0000000a00067202 */ /* 0x000fe40000000f00 */
        /* <DEDUP_REMOVED lines=15> */
.L_x_11631:
        /* <DEDUP_REMOVED lines=13> */
.L_x_11633:
[----:B------:R-:W-:Y:S05]  /*5640*/  BSYNC.RECONVERGENT B2 ;  /* 0x0000000000027941 */ /* 0x000fea0003800200 */
.L_x_11632:
        /* <DEDUP_REMOVED lines=43> */
.L_x_11630:
[----:B------:R-:W-:Y:S05]  /*5900*/  BSYNC.RECONVERGENT B1 ;  /* 0x0000000000017941 */ /* 0x000fea0003800200 */
.L_x_11629:
[----:B------:R-:W-:Y:S01]  /*5910*/  ISETP.NE.AND P2, PT, R94, 0x1, PT ;  /* 0x000000015e00780c */ /* 0x000fe20003f45270 */
[----:B------:R-:W-:Y:S01]  /*5920*/  HADD2.F32 R60, -RZ, R61.H1_H1 ;  /* 0x3000003dff3c7230 */ /* 0x000fe20000004100 */
[----:B------:R-:W-:Y:S01]  /*5930*/  I2FP.F32.U32 R59, R6 ;  /* 0x00000006003b7245 */ /* 0x000fe20000201000 */
[----:B------:R-:W-:Y:S01]  /*5940*/  BSSY.RECONVERGENT B1, `(.L_x_11634) ;  /* 0x0000049000017945 */ /* 0x000fe20003800200 */
[----:B------:R-:W-:-:S03]  /*5950*/  IMAD.MOV.U32 R61, RZ, RZ, 0x2 ;  /* 0x00000002ff3d7424 */ /* 0x000fc600078e00ff */
[----:B------:R-:W-:Y:S01]  /*5960*/  FFMA.FTZ R6, R59, R112, 1.1641532182693481445e-10 ;  /* 0x2f0000003b067423 */ /* 0x000fe20000010070 */
[----:B------:R-:W-:-:S04]  /*5970*/  IMAD.MOV.U32 R59, RZ, RZ, R10 ;  /* 0x000000ffff3b7224 */ /* 0x000fc800078e000a */
[----:B------:R-:W-:Y:S01]  /*5980*/  FSETP.LE.FTZ.AND P4, PT, R6, R89, PT ;  /* 0x000000590600720b */ /* 0x000fe20003f93000 */
[----:B------:R-:W-:-:S03]  /*5990*/  FMUL.FTZ R6, R97, R60 ;  /* 0x0000003c61067220 */ /* 0x000fc60000410000 */
        /* <DEDUP_REMOVED lines=10> */
.L_x_11636:
        /* <DEDUP_REMOVED lines=13> */
.L_x_11638:
[----:B------:R-:W-:Y:S05]  /*5b10*/  BSYNC.RECONVERGENT B2 ;  /* 0x0000000000027941 */ /* 0x000fea0003800200 */
.L_x_11637:
        /* <DEDUP_REMOVED lines=43> */
.L_x_11635:
[----:B------:R-:W-:Y:S05]  /*5dd0*/  BSYNC.RECONVERGENT B1 ;  /* 0x0000000000017941 */ /* 0x000fea0003800200 */
.L_x_11634:
[----:B------:R-:W-:Y:S01]  /*5de0*/  I2FP.F32.U32 R59, R59 ;  /* 0x0000003b003b7245 */ /* 0x000fe20000201000 */
[----:B------:R-:W-:Y:S01]  /*5df0*/  HADD2.F32 R94, -RZ, R45.H1_H1 ;  /* 0x3000002dff5e7230 */ /* 0x000fe20000004100 */
[----:B------:R-:W-:Y:S03]  /*5e00*/  BSSY.RECONVERGENT B1, `(.L_x_11639) ;  /* 0x000004e000017945 */ /* 0x000fe60003800200 */
[----:B------:R-:W-:Y:S01]  /*5e10*/  FFMA.FTZ R60, R59, R112, 1.1641532182693481445e-10 ;  /* 0x2f0000003b3c7423 */ /* 0x000fe20000010070 */
[----:B------:R-:W-:Y:S01]  /*5e20*/  FMUL.FTZ R94, R94, R97 ;  /* 0x000000615e5e7220 */ /* 0x000fe20000410000 */
[----:B------:R-:W-:Y:S01]  /*5e30*/  FSEL R59, R6, RZ, P4 ;  /* 0x000000ff063b7208 */ /* 0x000fe20002000000 */
[----:B------:R-:W-:Y:S02]  /*5e40*/  IMAD.MOV.U32 R6, RZ, RZ, R10 ;  /* 0x000000ffff067224 */ /* 0x000fe400078e000a */
        /* <DEDUP_REMOVED lines=16> */
.L_x_11641:
        /* <DEDUP_REMOVED lines=13> */
.L_x_11643:
[----:B------:R-:W-:Y:S05]  /*6020*/  BSYNC.RECONVERGENT B2 ;  /* 0x0000000000027941 */ /* 0x000fea0003800200 */
.L_x_11642:
        /* <DEDUP_REMOVED lines=43> */
.L_x_11640:
[----:B------:R-:W-:Y:S05]  /*62e0*/  BSYNC.RECONVERGENT B1 ;  /* 0x0000000000017941 */ /* 0x000fea0003800200 */
.L_x_11639:
[----:B------:R-:W-:Y:S01]  /*62f0*/  ISETP.NE.AND P3, PT, R94, 0x1, PT ;  /* 0x000000015e00780c */ /* 0x000fe20003f65270 */
[----:B------:R-:W-:Y:S01]  /*6300*/  BSSY.RECONVERGENT B1, `(.L_x_11644) ;  /* 0x000004a000017945 */ /* 0x000fe20003800200 */
[----:B------:R-:W-:Y:S01]  /*6310*/  I2FP.F32.U32 R61, R6 ;  /* 0x00000006003d7245 */ /* 0x000fe20000201000 */
[----:B------:R-:W-:Y:S02]  /*6320*/  HADD2.F32 R6, -RZ, R62.H0_H0 ;  /* 0x2000003eff067230 */ /* 0x000fe40000004100 */
[----:B------:R-:W-:Y:S02]  /*6330*/  IMAD.MOV.U32 R95, RZ, RZ, 0x2 ;  /* 0x00000002ff5f7424 */ /* 0x000fe400078e00ff */
[----:B------:R-:W-:Y:S01]  /*6340*/  FFMA.FTZ R60, R61, R112, 1.1641532182693481445e-10 ;  /* 0x2f0000003d3c7423 */ /* 0x000fe20000010070 */
[----:B------:R-:W-:Y:S01]  /*6350*/  MOV R61, R10 ;  /* 0x0000000a003d7202 */ /* 0x000fe20000000f00 */
[----:B------:R-:W-:-:S03]  /*6360*/  FMUL.FTZ R6, R97, R6 ;  /* 0x0000000661067220 */ /* 0x000fc60000410000 */
        /* <DEDUP_REMOVED lines=10> */
.L_x_11646:
        /* <DEDUP_REMOVED lines=13> */
.L_x_11648:
[----:B------:R-:W-:Y:S05]  /*64e0*/  BSYNC.RECONVERGENT B2 ;  /* 0x0000000000027941 */ /* 0x000fea0003800200 */
.L_x_11647:
        /* <DEDUP_REMOVED lines=43> */
.L_x_11645:
[----:B------:R-:W-:Y:S05]  /*67a0*/  BSYNC.RECONVERGENT B1 ;  /* 0x0000000000017941 */ /* 0x000fea0003800200 */
.L_x_11644:
[----:B------:R-:W-:Y:S01]  /*67b0*/  I2FP.F32.U32 R61, R61 ;  /* 0x0000003d003d7245 */ /* 0x000fe20000201000 */
[----:B------:R-:W-:Y:S01]  /*67c0*/  HADD2.F32 R94, -RZ, R46.H0_H0 ;  /* 0x2000002eff5e7230 */ /* 0x000fe20000004100 */
[----:B------:R-:W-:Y:S01]  /*67d0*/  BSSY.RECONVERGENT B1, `(.L_x_11649) ;  /* 0x000004e000017945 */ /* 0x000fe20003800200 */
[----:B------:R-:W-:Y:S02]  /*67e0*/  IMAD.MOV.U32 R96, RZ, RZ, 0x2 ;  /* 0x00000002ff607424 */ /* 0x000fe400078e00ff */
        /* <DEDUP_REMOVED lines=19> */
.L_x_11651:
        /* <DEDUP_REMOVED lines=13> */
.L_x_11653:
[----:B------:R-:W-:Y:S05]  /*69f0*/  BSYNC.RECONVERGENT B2 ;  /* 0x0000000000027941 */ /* 0x000fea0003800200 */
.L_x_11652:
        /* <DEDUP_REMOVED lines=43> */
.L_x_11650:
[----:B------:R-:W-:Y:S05]  /*6cb0*/  BSYNC.RECONVERGENT B1 ;  /* 0x0000000000017941 */ /* 0x000fea0003800200 */
.L_x_11649:
[----:B------:R-:W-:Y:S01]  /*6cc0*/  ISETP.NE.AND P4, PT, R96, 0x1, PT ;  /* 0x000000016000780c */ /* 0x000fe20003f85270 */
[----:B------:R-:W-:Y:S01]  /*6cd0*/  BSSY.RECONVERGENT B1, `(.L_x_11654) ;  /* 0x000004a000017945 */ /* 0x000fe20003800200 */
[----:B------:R-:W-:Y:S01]  /*6ce0*/  I2FP.F32.U32 R61, R6 ;  /* 0x00000006003d7245 */ /* 0x000fe20000201000 */
[----:B------:R-:W-:Y:S02]  /*6cf0*/  HADD2.F32 R6, -RZ, R62.H1_H1 ;  /* 0x3000003eff067230 */ /* 0x000fe40000004100 */
[----:B------:R-:W-:Y:S02]  /*6d00*/  HFMA2 R104, -RZ, RZ, 0, 1.1920928955078125e-07 ;  /* 0x00000002ff687431 */ /* 0x000fe400000001ff */
        /* <DEDUP_REMOVED lines=13> */
.L_x_11656:
        /* <DEDUP_REMOVED lines=13> */
.L_x_11658:
[----:B------:R-:W-:Y:S05]  /*6eb0*/  BSYNC.RECONVERGENT B2 ;  /* 0x0000000000027941 */ /* 0x000fea0003800200 */
.L_x_11657:
        /* <DEDUP_REMOVED lines=43> */
.L_x_11655:
[----:B------:R-:W-:Y:S05]  /*7170*/  BSYNC.RECONVERGENT B1 ;  /* 0x0000000000017941 */ /* 0x000fea0003800200 */
.L_x_11654:
[----:B------:R-:W-:Y:S01]  /*7180*/  I2FP.F32.U32 R61, R61 ;  /* 0x0000003d003d7245 */ /* 0x000fe20000201000 */
[----:B------:R-:W-:Y:S01]  /*7190*/  HADD2.F32 R96, -RZ, R46.H1_H1 ;  /* 0x3000002eff607230 */ /* 0x000fe20000004100 */
        /* <DEDUP_REMOVED lines=21> */
.L_x_11661:
        /* <DEDUP_REMOVED lines=13> */
.L_x_11663:
[----:B------:R-:W-:Y:S05]  /*73c0*/  BSYNC.RECONVERGENT B2 ;  /* 0x0000000000027941 */ /* 0x000fea0003800200 */
.L_x_11662:
        /* <DEDUP_REMOVED lines=43> */
.L_x_11660:
[----:B------:R-:W-:Y:S05]  /*7680*/  BSYNC.RECONVERGENT B1 ;  /* 0x0000000000017941 */ /* 0x000fea0003800200 */
.L_x_11659:
[----:B------:R-:W-:Y:S01]  /*7690*/  ISETP.NE.AND P5, PT, R106, 0x1, PT ;  /* 0x000000016a00780c */ /* 0x000fe20003fa5270 */
[----:B------:R-:W-:Y:S01]  /*76a0*/  BSSY.RECONVERGENT B1, `(.L_x_11664) ;  /* 0x000004a000017945 */ /* 0x000fe20003800200 */
[----:B------:R-:W-:Y:S01]  /*76b0*/  I2FP.F32.U32 R105, R6 ;  /* 0x0000000600697245 */ /* 0x000fe20000201000 */
[----:B------:R-:W-:Y:S02]  /*76c0*/  HADD2.F32 R6, -RZ, R63.H0_H0 ;  /* 0x2000003fff067230 */ /* 0x000fe40000004100 */
        /* <DEDUP_REMOVED lines=14> */
.L_x_11666:
        /* <DEDUP_REMOVED lines=13> */
.L_x_11668:
[----:B------:R-:W-:Y:S05]  /*7880*/  BSYNC.RECONVERGENT B2 ;  /* 0x0000000000027941 */ /* 0x000fea0003800200 */
.L_x_11667:
        /* <DEDUP_REMOVED lines=43> */
.L_x_11665:
[----:B------:R-:W-:Y:S05]  /*7b40*/  BSYNC.RECONVERGENT B1 ;  /* 0x0000000000017941 */ /* 0x000fea0003800200 */
.L_x_11664:
[----:B------:R-:W-:Y:S01]  /*7b50*/  I2FP.F32.U32 R105, R96 ;  /* 0x0000006000697245 */ /* 0x000fe20000201000 */
[----:B------:R-:W-:Y:S01]  /*7b60*/  HADD2.F32 R96, -RZ, R47.H0_H0 ;  /* 0x2000002fff607230 */ /* 0x000fe20000004100 */
[----:B------:R-:W-:Y:S01]  /*7b70*/  BSSY.RECONVERGENT B1, `(.L_x_11669) ;  /* 0x000004e000017945 */ /* 0x000fe20003800200 */
[----:B------:R-:W-:Y:S02]  /*7b80*/  HFMA2 R107, -RZ, RZ, 0, 1.1920928955078125e-07 ;  /* 0x00000002ff6b7431 */ /* 0x000fe400000001ff */
        /* <DEDUP_REMOVED lines=19> */
.L_x_11671:
        /* <DEDUP_REMOVED lines=13> */
.L_x_11673:
[----:B------:R-:W-:Y:S05]  /*7d90*/  BSYNC.RECONVERGENT B2 ;  /* 0x0000000000027941 */ /* 0x000fea0003800200 */
.L_x_11672:
        /* <DEDUP_REMOVED lines=43> */
.L_x_11670:
[----:B------:R-:W-:Y:S05]  /*8050*/  BSYNC.RECONVERGENT B1 ;  /* 0x0000000000017941 */ /* 0x000fea0003800200 */
.L_x_11669:
        /* <DEDUP_REMOVED lines=18> */
.L_x_11676:
        /* <DEDUP_REMOVED lines=15> */
.L_x_11678:
[----:B------:R-:W-:Y:S05]  /*8270*/  BSYNC.RECONVERGENT B2 ;  /* 0x0000000000027941 */ /* 0x000fea0003800200 */
.L_x_11677:
        /* <DEDUP_REMOVED lines=43> */
.L_x_11675:
[----:B------:R-:W-:Y:S05]  /*8530*/  BSYNC.RECONVERGENT B1 ;  /* 0x0000000000017941 */ /* 0x000fea0003800200 */
.L_x_11674:
        /* <DEDUP_REMOVED lines=10> */
.L_x_11598:
[----:B------:R-:W-:Y:S01]  /*85e0*/  SEL R108, RZ, 0x1000000, !P5 ;  /* 0x01000000ff6c7807 */ /* 0x000fe20006800000 */
[----:B------:R-:W0:Y:S01]  /*85f0*/  LDC.64 R106, c[0x0][0x3a8] ;  /* 0x0000ea00ff6a7b82 */ /* 0x000e220000000a00 */
[----:B------:R-:W-:Y:S02]  /*8600*/  ISETP.NE.AND P6, PT, R90, RZ, PT ;  /* 0x000000ff5a00720c */ /* 0x000fe40003fc5270 */
[----:B------:R-:W-:Y:S02]  /*8610*/  ISETP.NE.AND P5, PT, R91, RZ, PT ;  /* 0x000000ff5b00720c */ /* 0x000fe40003fa5270 */
[----:B------:R-:W-:Y:S02]  /*8620*/  SEL R104, RZ, 0x10000, !P4 ;  /* 0x00010000ff687807 */ /* 0x000fe40006000000 */
[----:B------:R-:W-:Y:S01]  /*8630*/  ISETP.NE.AND P4, PT, R103, RZ, PT ;  /* 0x000000ff6700720c */ /* 0x000fe20003f85270 */
[----:B------:R-:W1:Y:S01]  /*8640*/  LDC.64 R90, c[0x0][0x3b0] ;  /* 0x0000ec00ff5a7b82 */ /* 0x000e620000000a00 */
[----:B------:R-:W-:-:S02]  /*8650*/  ISETP.NE.AND P1, PT, R8, RZ, PT ;  /* 0x000000ff0800720c */ /* 0x000fc40003f25270 */
[----:B------:R-:W-:Y:S02]  /*8660*/  SEL R105, RZ, 0x100, !P3 ;  /* 0x00000100ff697807 */ /* 0x000fe40005800000 */
[----:B------:R-:W-:Y:S02]  /*8670*/  SEL R103, RZ, 0x1000000, !P4 ;  /* 0x01000000ff677807 */ /* 0x000fe40006000000 */
[----:B------:R-:W-:Y:S02]  /*8680*/  SEL R89, RZ, 0x10000, !P5 ;  /* 0x00010000ff597807 */ /* 0x000fe40006800000 */
[----:B------:R-:W-:Y:S02]  /*8690*/  SEL R8, RZ, 0x100, !P6 ;  /* 0x00000100ff087807 */ /* 0x000fe40007000000 */
[----:B------:R-:W-:Y:S02]  /*86a0*/  LOP3.LUT R105, R105, R108, R104, 0xfe, !PT ;  /* 0x0000006c69697212 */ /* 0x000fe400078efe68 */
[----:B------:R-:W-:-:S02]  /*86b0*/  LOP3.LUT R8, R8, R103, R89, 0xfe, !PT ;  /* 0x0000006708087212 */ /* 0x000fc400078efe59 */
[----:B------:R-:W-:Y:S01]  /*86c0*/  SEL R104, RZ, 0x1, !P2 ;  /* 0x00000001ff687807 */ /* 0x000fe20005000000 */
[----:B0-----:R-:W-:Y:S01]  /*86d0*/  IMAD.WIDE.U32 R106, R102, 0x20, R106 ;  /* 0x00000020666a7825 */ /* 0x001fe200078e006a */
[----:B------:R-:W-:Y:S02]  /*86e0*/  SEL R89, RZ, 0x1, !P1 ;  /* 0x00000001ff597807 */ /* 0x000fe40004800000 */
[----:B------:R-:W-:Y:S02]  /*86f0*/  LOP3.LUT R105, R105, R104, RZ, 0xfc, !PT ;  /* 0x0000006869697212 */ /* 0x000fe400078efcff */
[----:B------:R-:W-:Y:S01]  /*8700*/  LOP3.LUT R104, R8, R89, RZ, 0xfc, !PT ;  /* 0x0000005908687212 */ /* 0x000fe200078efcff */
[----:B------:R0:W-:Y:S01]  /*8710*/  STG.E.128 desc[UR10][R106.64], R56 ;  /* 0x000000386a007986 */ /* 0x0001e2000c101d0a */
[----:B-1----:R-:W-:-:S03]  /*8720*/  IMAD.WIDE.U32 R90, R102, 0x8, R90 ;  /* 0x00000008665a7825 */ /* 0x002fc600078e005a */
[----:B------:R0:W-:Y:S04]  /*8730*/  STG.E.128 desc[UR10][R106.64+0x10], R60 ;  /* 0x0000103c6a007986 */ /* 0x0001e8000c101d0a */
[----:B------:R0:W-:Y:S01]  /*8740*/  STG.E.64 desc[UR10][R90.64], R104 ;  /* 0x000000685a007986 */ /* 0x0001e2000c101b0a */
[----:B------:R-:W-:Y:S05]  /*8750*/  @!P0 BRA `(.L_x_11679) ;  /* 0x0000000000508947 */ /* 0x000fea0003800000 */
        /* <DEDUP_REMOVED lines=20> */
.L_x_11679:
[----:B------:R-:W-:Y:S01]  /*88a0*/  IMAD.MOV.U32 R8, RZ, RZ, R88 ;  /* 0x000000ffff087224 */ /* 0x000fe200078e0058 */
[----:B------:R-:W-:-:S07]  /*88b0*/  IADD3 R88, PT, PT, R102, 0x80, RZ ;  /* 0x0000008066587810 */ /* 0x000fce0007ffe0ff */
.L_x_11556:
[----:B0-----:R-:W-:Y:S05]  /*88c0*/  BSYNC.RECONVERGENT B0 ;  /* 0x0000000000007941 */ /* 0x001fea0003800200 */
.L_x_11555:
[----:B------:R-:W-:Y:S01]  /*88d0*/  ISETP.GE.U32.AND P0, PT, R0, 0x100, PT ;  /* 0x000001000000780c */ /* 0x000fe20003f06070 */
[----:B------:R-:W-:Y:S03]  /*88e0*/  BSSY.RECONVERGENT B0, `(.L_x_11680) ;  /* 0x00007b2000007945 */ /* 0x000fe60003800200 */
[----:B-1----:R-:W-:-:S09]  /*88f0*/  P2R R105, PR, RZ, 0x1 ;  /* 0x00000001ff697803 */ /* 0x002fd20000000000 */
[----:B------:R-:W-:Y:S05]  /*8900*/  @!P0 BRA `(.L_x_11681) ;  /* 0x0000007800bc8947 */ /* 0x000fea0003800000 */
[----:B------:R-:W-:Y:S01]  /*8910*/  ISETP.NE.U32.AND P0, PT, RZ, UR12, PT ;  /* 0x0000000cff007c0c */ /* 0x000fe2000bf05070 */
[----:B------:R-:W0:Y:S01]  /*8920*/  LDC.64 R64, c[0x0][0x390] ;  /* 0x0000e400ff407b82 */ /* 0x000e220000000a00 */
[----:B------:R-:W-:Y:S02]  /*8930*/  ISETP.NE.U32.AND P1, PT, RZ, UR14, PT ;  /* 0x0000000eff007c0c */ /* 0x000fe4000bf25070 */
[----:B------:R-:W-:Y:S02]  /*8940*/  ISETP.NE.AND.EX P0, PT, RZ, UR13, PT, P0 ;  /* 0x0000000dff007c0c */ /* 0x000fe4000bf05300 */
[----:B------:R-:W-:-:S11]  /*8950*/  ISETP.NE.AND.EX P1, PT, RZ, UR15, PT, P1 ;  /* 0x0000000fff007c0c */ /* 0x000fd6000bf25310 */
[----:B------:R-:W1:Y:S08]  /*8960*/  @P0 LDC.64 R66, c[0x0][0x398] ;  /* 0x0000e600ff420b82 */ /* 0x000e700000000a00 */
[----:B------:R-:W2:Y:S01]  /*8970*/  @P1 LDC.64 R90, c[0x0][0x3a0] ;  /* 0x0000e800ff5a1b82 */ /* 0x000ea20000000a00 */
[----:B0-----:R-:W-:-:S05]  /*8980*/  IMAD.WIDE.U32 R64, R88, 0x10, R64 ;  /* 0x0000001058407825 */ /* 0x001fca00078e0040 */
[----:B------:R0:W5:Y:S01]  /*8990*/  LDG.E.128 R68, desc[UR10][R64.64] ;  /* 0x0000000a40447981 */ /* 0x000162000c1e1d00 */
        /* <DEDUP_REMOVED lines=22> */
.L_x_11685:
        /* <DEDUP_REMOVED lines=13> */
.L_x_11687:
[----:B------:R-:W-:Y:S05]  /*8bd0*/  BSYNC.RECONVERGENT B2 ;  /* 0x0000000000027941 */ /* 0x000fea0003800200 */
.L_x_11686:
        /* <DEDUP_REMOVED lines=42> */
.L_x_11684:
[----:B------:R-:W-:Y:S05]  /*8e80*/  BSYNC.RECONVERGENT B1 ;  /* 0x0000000000017941 */ /* 0x000fea0003800200 */
.L_x_11683:
[----:B------:R-:W0:Y:S01]  /*8e90*/  LDC R97, c[0x0][0x404] ;  /* 0x00010100ff617b82 */ /* 0x000e220000000800 */
[----:B------:R-:W-:Y:S01]  /*8ea0*/  I2FP.F32.U32 R9, R9 ;  /* 0x0000000900097245 */ /* 0x000fe20000201000 */
[----:B------:R-:W-:Y:S01]  /*8eb0*/  IMAD.MOV.U32 R114, RZ, RZ, 0x2f800000 ;  /* 0x2f800000ff727424 */ /* 0x000fe200078e00ff */
[----:B------:R-:W-:Y:S01]  /*8ec0*/  ISETP.NE.AND P2, PT, R11, 0x1, PT ;  /* 0x000000010b00780c */ /* 0x000fe20003f45270 */
[----:B------:R-:W-:Y:S01]  /*8ed0*/  BSSY.RECONVERGENT B1, `(.L_x_11688) ;  /* 0x000004a000017945 */ /* 0x000fe20003800200 */
[----:B------:R-:W-:Y:S02]  /*8ee0*/  HFMA2 R65, -RZ, RZ, 0, 1.1920928955078125e-07 ;  /* 0x00000002ff417431 */ /* 0x000fe400000001ff */
[----:B------:R-:W-:Y:S01]  /*8ef0*/  FFMA.FTZ R6, R9, R114, 1.1641532182693481445e-10 ;  /* 0x2f00000009067423 */ /* 0x000fe20000010072 */
[----:B------:R-:W-:Y:S01]  /*8f00*/  IMAD.MOV.U32 R9, RZ, RZ, R10 ;  /* 0x000000ffff097224 */ /* 0x000fe200078e000a */
        /* <DEDUP_REMOVED lines=14> */
.L_x_11690:
        /* <DEDUP_REMOVED lines=13> */
.L_x_11692:
[----:B------:R-:W-:Y:S05]  /*90c0*/  BSYNC.RECONVERGENT B2 ;  /* 0x0000000000027941 */ /* 0x000fea0003800200 */
.L_x_11691:
        /* <DEDUP_REMOVED lines=42> */
.L_x_11689:
[----:B------:R-:W-:Y:S05]  /*9370*/  BSYNC.RECONVERGENT B1 ;  /* 0x0000000000017941 */ /* 0x000fea0003800200 */
.L_x_11688:
        /* <DEDUP_REMOVED lines=23> */
.L_x_11695:
        /* <DEDUP_REMOVED lines=13> */
.L_x_11697:
[----:B------:R-:W-:Y:S05]  /*95c0*/  BSYNC.RECONVERGENT B2 ;  /* 0x0000000000027941 */ /* 0x000fea0003800200 */
.L_x_11696:
        /* <DEDUP_REMOVED lines=42> */
.L_x_11694:
[----:B------:R-:W-:Y:S05]  /*9870*/  BSYNC.RECONVERGENT B1 ;  /* 0x0000000000017941 */ /* 0x000fea0003800200 */
.L_x_11693:
[----:B------:R-:W-:Y:S01]  /*9880*/  I2FP.F32.U32 R11, R6 ;  /* 0x00000006000b7245 */ /* 0x000fe20000201000 */
[----:B------:R-:W-:Y:S01]  /*9890*/  BSSY.RECONVERGENT B1, `(.L_x_11698) ;  /* 0x000004a000017945 */ /* 0x000fe20003800200 */
[----:B------:R-:W-:Y:S01]  /*98a0*/  ISETP.NE.AND P2, PT, R66, 0x1, PT ;  /* 0x000000014200780c */ /* 0x000fe20003f45270 */
[----:B------:R-:W-:Y:S02]  /*98b0*/  IMAD.MOV.U32 R67, RZ, RZ, 0x2 ;  /* 0x00000002ff437424 */ /* 0x000fe400078e00ff */
[----:B------:R-:W-:Y:S01]  /*98c0*/  FFMA.FTZ R6, R11, R114, 1.1641532182693481445e-10 ;  /* 0x2f0000000b067423 */ /* 0x000fe20000010072 */
[----:B------:R-:W-:-:S04]  /*98d0*/  MOV R11, R10 ;  /* 0x0000000a000b7202 */ /* 0x000fc80000000f00 */
        /* <DEDUP_REMOVED lines=13> */
.L_x_11700:
        /* <DEDUP_REMOVED lines=13> */
.L_x_11702:
[----:B------:R-:W-:Y:S05]  /*9a80*/  BSYNC.RECONVERGENT B2 ;  /* 0x0000000000027941 */ /* 0x000fea0003800200 */
.L_x_11701:
        /* <DEDUP_REMOVED lines=42> */
.L_x_11699:
[----:B------:R-:W-:Y:S05]  /*9d30*/  BSYNC.RECONVERGENT B1 ;  /* 0x0000000000017941 */ /* 0x000fea0003800200 */
.L_x_11698:
[----:B------:R-:W-:Y:S01]  /*9d40*/  I2FP.F32.U32 R11, R11 ;  /* 0x0000000b000b7245 */ /* 0x000fe20000201000 */
[----:B------:R-:W-:Y:S01]  /*9d50*/  HADD2.F32 R68, -RZ, R44.H1_H1 ;  /* 0x3000002cff447230 */ /* 0x000fe20000004100 */
[----:B------:R-:W-:Y:S01]  /*9d60*/  FSEL R6, R6, RZ, P4 ;  /* 0x000000ff06067208 */ /* 0x000fe20002000000 */
[----:B------:R-:W-:Y:S02]  /*9d70*/  BSSY.RECONVERGENT B1, `(.L_x_11703) ;  /* 0x000004d000017945 */ /* 0x000fe40003800200 */
[----:B------:R-:W-:Y:S01]  /*9d80*/  FFMA.FTZ R66, R11, R114, 1.1641532182693481445e-10 ;  /* 0x2f0000000b427423 */ /* 0x000fe20000010072 */
[----:B------:R-:W-:Y:S01]  /*9d90*/  FMUL.FTZ R65, R68, R103 ;  /* 0x0000006744417220 */ /* 0x000fe20000410000 */
[----:B------:R-:W-:-:S03]  /*9da0*/  HFMA2 R68, -RZ, RZ, 0, 1.1920928955078125e-07 ;  /* 0x00000002ff447431 */ /* 0x000fc600000001ff */
        /* <DEDUP_REMOVED lines=16> */
.L_x_11705:
        /* <DEDUP_REMOVED lines=13> */
.L_x_11707:
[----:B------:R-:W-:Y:S05]  /*9f80*/  BSYNC.RECONVERGENT B2 ;  /* 0x0000000000027941 */ /* 0x000fea0003800200 */
.L_x_11706:
        /* <DEDUP_REMOVED lines=43> */
.L_x_11704:
[----:B------:R-:W-:Y:S05]  /*a240*/  BSYNC.RECONVERGENT B1 ;  /* 0x0000000000017941 */ /* 0x000fea0003800200 */
.L_x_11703:
[----:B------:R-:W-:Y:S01]  /*a250*/  ISETP.NE.AND P2, PT, R68, 0x1, PT ;  /* 0x000000014400780c */ /* 0x000fe20003f45270 */
[----:B------:R-:W-:Y:S01]  /*a260*/  HADD2.F32 R66, -RZ, R69.H0_H0 ;  /* 0x20000045ff427230 */ /* 0x000fe20000004100 */
[----:B------:R-:W-:Y:S01]  /*a270*/  I2FP.F32.U32 R67, R6 ;  /* 0x0000000600437245 */ /* 0x000fe20000201000 */
[----:B------:R-:W-:Y:S01]  /*a280*/  BSSY.RECONVERGENT B1, `(.L_x_11708) ;  /* 0x0000049000017945 */ /* 0x000fe20003800200 */
[----:B------:R-:W-:-:S03]  /*a290*/  IMAD.MOV.U32 R93, RZ, RZ, 0x2 ;  /* 0x00000002ff5d7424 */ /* 0x000fc600078e00ff */
[----:B------:R-:W-:Y:S01]  /*a2a0*/  FFMA.FTZ R6, R67, R114, 1.1641532182693481445e-10 ;  /* 0x2f00000043067423 */ /* 0x000fe20000010072 */
[----:B------:R-:W-:-:S04]  /*a2b0*/  MOV R67, R10 ;  /* 0x0000000a00437202 */ /* 0x000fc80000000f00 */
[----:B------:R-:W-:Y:S01]  /*a2c0*/  FSETP.LE.FTZ.AND P4, PT, R6, R97, PT ;  /* 0x000000610600720b */ /* 0x000fe20003f93000 */
[----:B------:R-:W-:-:S03]  /*a2d0*/  FMUL.FTZ R6, R66, R103 ;  /* 0x0000006742067220 */ /* 0x000fc60000410000 */
        /* <DEDUP_REMOVED lines=10> */
.L_x_11710:
        /* <DEDUP_REMOVED lines=13> */
.L_x_11712:
[----:B------:R-:W-:Y:S05]  /*a450*/  BSYNC.RECONVERGENT B2 ;  /* 0x0000000000027941 */ /* 0x000fea0003800200 */
.L_x_11711:
        /* <DEDUP_REMOVED lines=43> */
.L_x_11709:
[----:B------:R-:W-:Y:S05]  /*a710*/  BSYNC.RECONVERGENT B1 ;  /* 0x0000000000017941 */ /* 0x000fea0003800200 */
.L_x_11708:
        /* <DEDUP_REMOVED lines=23> */
.L_x_11715:
        /* <DEDUP_REMOVED lines=13> */
.L_x_11717:
[----:B------:R-:W-:Y:S05]  /*a960*/  BSYNC.RECONVERGENT B2 ;  /* 0x0000000000027941 */ /* 0x000fea0003800200 */
.L_x_11716:
        /* <DEDUP_REMOVED lines=43> */
.L_x_11714:
[----:B------:R-:W-:Y:S05]  /*ac20*/  BSYNC.RECONVERGENT B1 ;  /* 0x0000000000017941 */ /* 0x000fea0003800200 */
.L_x_11713:
        /* <DEDUP_REMOVED lines=8> */
[----:B------:R-:W-:-:S04]  /*acb0*/  FSETP.LE.FTZ.AND P4, PT, R68, R97, PT ;  /* 0x000000614400720b */ /* 0x000fc80003f93000 */
        /* <DEDUP_REMOVED lines=10> */
.L_x_11720:
        /* <DEDUP_REMOVED lines=13> */
.L_x_11722:
[----:B------:R-:W-:Y:S05]  /*ae30*/  BSYNC.RECONVERGENT B2 ;  /* 0x0000000000027941 */ /* 0x000fea0003800200 */
.L_x_11721:
        /* <DEDUP_REMOVED lines=43> */
.L_x_11719:
[----:B------:R-:W-:Y:S05]  /*b0f0*/  BSYNC.RECONVERGENT B1 ;  /* 0x0000000000017941 */ /* 0x000fea0003800200 */
.L_x_11718:
        /* <DEDUP_REMOVED lines=23> */
.L_x_11725:
        /* <DEDUP_REMOVED lines=13> */
.L_x_11727:
[----:B------:R-:W-:Y:S05]  /*b340*/  BSYNC.RECONVERGENT B2 ;  /* 0x0000000000027941 */ /* 0x000fea0003800200 */
.L_x_11726:
        /* <DEDUP_REMOVED lines=43> */
.L_x_11724:
[----:B------:R-:W-:Y:S05]  /*b600*/  BSYNC.RECONVERGENT B1 ;  /* 0x0000000000017941 */ /* 0x000fea0003800200 */
.L_x_11723:
        /* <DEDUP_REMOVED lines=18> */
.L_x_11730:
        /* <DEDUP_REMOVED lines=13> */
.L_x_11732:
[----:B------:R-:W-:Y:S05]  /*b800*/  BSYNC.RECONVERGENT B2 ;  /* 0x0000000000027941 */ /* 0x000fea0003800200 */
.L_x_11731:
        /* <DEDUP_REMOVED lines=43> */
.L_x_11729:
[----:B------:R-:W-:Y:S05]  /*bac0*/  BSYNC.RECONVERGENT B1 ;  /* 0x0000000000017941 */ /* 0x000fea0003800200 */
.L_x_11728:
        /* <DEDUP_REMOVED lines=23> */
.L_x_11735:
        /* <DEDUP_REMOVED lines=13> */
.L_x_11737:
[----:B------:R-:W-:Y:S05]  /*bd10*/  BSYNC.RECONVERGENT B2 ;  /* 0x0000000000027941 */ /* 0x000fea0003800200 */
.L_x_11736:
        /* <DEDUP_REMOVED lines=43> */
.L_x_11734:
[----:B------:R-:W-:Y:S05]  /*bfd0*/  BSYNC.RECONVERGENT B1 ;  /* 0x0000000000017941 */ /* 0x000fea0003800200 */
.L_x_11733:
[----:B------:R-:W-:Y:S01]  /*bfe0*/  ISETP.NE.AND P4, PT, R96, 0x1, PT ;  /* 0x000000016000780c */ /* 0x000fe20003f85270 */
[----:B------:R-:W-:Y:S01]  /*bff0*/  BSSY.RECONVERGENT B1, `(.L_x_11738) ;  /* 0x000004a000017945 */ /* 0x000fe20003800200 */
[----:B------:R-:W-:Y:S01]  /*c000*/  I2FP.F32.U32 R69, R6 ;  /* 0x0000000600457245 */ /* 0x000fe20000201000 */
[----:B------:R-:W-:Y:S02]  /*c010*/  HADD2.F32 R6, -RZ, R70.H1_H1 ;  /* 0x30000046ff067230 */ /* 0x000fe40000004100 */
        /* <DEDUP_REMOVED lines=14> */
.L_x_11740:
        /* <DEDUP_REMOVED lines=13> */
.L_x_11742:
[----:B------:R-:W-:Y:S05]  /*c1d0*/  BSYNC.RECONVERGENT B2 ;  /* 0x0000000000027941 */ /* 0x000fea0003800200 */
.L_x_11741:
        /* <DEDUP_REMOVED lines=43> */
.L_x_11739:
[----:B------:R-:W-:Y:S05]  /*c490*/  BSYNC.RECONVERGENT B1 ;  /* 0x0000000000017941 */ /* 0x000fea0003800200 */
.L_x_11738:
        /* <DEDUP_REMOVED lines=23> */
.L_x_11745:
        /* <DEDUP_REMOVED lines=13> */
.L_x_11747:
[----:B------:R-:W-:Y:S05]  /*c6e0*/  BSYNC.RECONVERGENT B2 ;  /* 0x0000000000027941 */ /* 0x000fea0003800200 */
.L_x_11746:
        /* <DEDUP_REMOVED lines=43> */
.L_x_11744:
[----:B------:R-:W-:Y:S05]  /*c9a0*/  BSYNC.RECONVERGENT B1 ;  /* 0x0000000000017941 */ /* 0x000fea0003800200 */
.L_x_11743:
[----:B------:R-:W-:Y:S01]  /*c9b0*/  ISETP.NE.AND P5, PT, R108, 0x1, PT ;  /* 0x000000016c00780c */ /* 0x000fe20003fa5270 */
[----:B------:R-:W-:Y:S01]  /*c9c0*/  BSSY.RECONVERGENT B1, `(.L_x_11748) ;  /* 0x000004a000017945 */ /* 0x000fe20003800200 */
[----:B------:R-:W-:Y:S01]  /*c9d0*/  I2FP.F32.U32 R107, R6 ;  /* 0x00000006006b7245 */ /* 0x000fe20000201000 */
[----:B------:R-:W-:Y:S02]  /*c9e0*/  HADD2.F32 R6, -RZ, R71.H0_H0 ;  /* 0x20000047ff067230 */ /* 0x000fe40000004100 */
        /* <DEDUP_REMOVED lines=14> */
.L_x_11750:
        /* <DEDUP_REMOVED lines=13> */
.L_x_11752:
[----:B------:R-:W-:Y:S05]  /*cba0*/  BSYNC.RECONVERGENT B2 ;  /* 0x0000000000027941 */ /* 0x000fea0003800200 */
.L_x_11751:
        /* <DEDUP_REMOVED lines=43> */
.L_x_11749:
[----:B------:R-:W-:Y:S05]  /*ce60*/  BSYNC.RECONVERGENT B1 ;  /* 0x0000000000017941 */ /* 0x000fea0003800200 */
.L_x_11748:
        /* <DEDUP_REMOVED lines=23> */
.L_x_11755:
        /* <DEDUP_REMOVED lines=13> */
.L_x_11757:
[----:B------:R-:W-:Y:S05]  /*d0b0*/  BSYNC.RECONVERGENT B2 ;  /* 0x0000000000027941 */ /* 0x000fea0003800200 */
.L_x_11756:
        /* <DEDUP_REMOVED lines=43> */
.L_x_11754:
[----:B------:R-:W-:Y:S05]  /*d370*/  BSYNC.RECONVERGENT B1 ;  /* 0x0000000000017941 */ /* 0x000fea0003800200 */
.L_x_11753:
        /* <DEDUP_REMOVED lines=18> */
.L_x_11760:
        /* <DEDUP_REMOVED lines=15> */
.L_x_11762:
[----:B------:R-:W-:Y:S05]  /*d590*/  BSYNC.RECONVERGENT B2 ;  /* 0x0000000000027941 */ /* 0x000fea0003800200 */
.L_x_11761:
        /* <DEDUP_REMOVED lines=43> */
.L_x_11759:
[----:B------:R-:W-:Y:S05]  /*d850*/  BSYNC.RECONVERGENT B1 ;  /* 0x0000000000017941 */ /* 0x000fea0003800200 */
.L_x_11758:
        /* <DEDUP_REMOVED lines=11> */
.L_x_11682:
        /* <DEDUP_REMOVED lines=16> */
.L_x_11766:
        /* <DEDUP_REMOVED lines=13> */
.L_x_11768:
[----:B------:R-:W-:Y:S05]  /*dae0*/  BSYNC.RECONVERGENT B2 ;  /* 0x0000000000027941 */ /* 0x000fea0003800200 */
.L_x_11767:
        /* <DEDUP_REMOVED lines=42> */
.L_x_11765:
[----:B------:R-:W-:Y:S05]  /*dd90*/  BSYNC.RECONVERGENT B1 ;  /* 0x0000000000017941 */ /* 0x000fea0003800200 */
.L_x_11764:
[----:B------:R-:W0:Y:S01]  /*dda0*/  LDC R103, c[0x0][0x404] ;  /* 0x00010100ff677b82 */ /* 0x000e220000000800 */
[----:B------:R-:W-:Y:S01]  /*ddb0*/  ISETP.NE.AND P2, PT, R65, 0x1, PT ;  /* 0x000000014100780c */ /* 0x000fe20003f45270 */
[----:B------:R-:W-:Y:S01]  /*ddc0*/  IMAD.MOV.U32 R109, RZ, RZ, 0x2f800000 ;  /* 0x2f800000ff6d7424 */ /* 0x000fe200078e00ff */
[----:B------:R-:W-:Y:S01]  /*ddd0*/  I2FP.F32.U32 R6, R64 ;  /* 0x0000004000067245 */ /* 0x000fe20000201000 */
[----:B------:R-:W-:Y:S01]  /*dde0*/  BSSY.RECONVERGENT B1, `(.L_x_11769) ;  /* 0x0000049000017945 */ /* 0x000fe20003800200 */
[----:B-----5:R-:W-:Y:S02]  /*ddf0*/  HADD2.F32 R108, -RZ, R68.H0_H0 ;  /* 0x20000044ff6c7230 */ /* 0x020fe40000004100 */
[----:B------:R-:W-:Y:S02]  /*de00*/  IMAD.MOV.U32 R64, RZ, RZ, 0x2 ;  /* 0x00000002ff407424 */ /* 0x000fe400078e00ff */
[----:B------:R-:W-:-:S05]  /*de10*/  FFMA.FTZ R6, R6, R109, 1.1641532182693481445e-10 ;  /* 0x2f00000006067423 */ /* 0x000fca000001006d */
[----:B0-----:R-:W-:Y:S02]  /*de20*/  FSETP.LE.FTZ.AND P3, PT, R6, R103, PT ;  /* 0x000000670600720b */ /* 0x001fe40003f73000 */
        /* <DEDUP_REMOVED lines=11> */
.L_x_11771:
        /* <DEDUP_REMOVED lines=13> */
.L_x_11773:
[----:B------:R-:W-:Y:S05]  /*dfb0*/  BSYNC.RECONVERGENT B2 ;  /* 0x0000000000027941 */ /* 0x000fea0003800200 */
.L_x_11772:
        /* <DEDUP_REMOVED lines=43> */
.L_x_11770:
[----:B------:R-:W-:Y:S05]  /*e270*/  BSYNC.RECONVERGENT B1 ;  /* 0x0000000000017941 */ /* 0x000fea0003800200 */
.L_x_11769:
        /* <DEDUP_REMOVED lines=18> */
.L_x_11776:
        /* <DEDUP_REMOVED lines=13> */
.L_x_11778:
[----:B------:R-:W-:Y:S05]  /*e470*/  BSYNC.RECONVERGENT B2 ;  /* 0x0000000000027941 */ /* 0x000fea0003800200 */
.L_x_11777:
        /* <DEDUP_REMOVED lines=43> */
.L_x_11775:
[----:B------:R-:W-:Y:S05]  /*e730*/  BSYNC.RECONVERGENT B1 ;  /* 0x0000000000017941 */ /* 0x000fea0003800200 */
.L_x_11774:
[----:B------:R-:W-:Y:S01]  /*e740*/  ISETP.NE.AND P2, PT, R65, 0x1, PT ;  /* 0x000000014100780c */ /* 0x000fe20003f45270 */
[----:B------:R-:W-:Y:S01]  /*e750*/  BSSY.RECONVERGENT B1, `(.L_x_11779) ;  /* 0x000004a000017945 */ /* 0x000fe20003800200 */
[----:B------:R-:W-:Y:S01]  /*e760*/  I2FP.F32.U32 R6, R6 ;  /* 0x0000000600067245 */ /* 0x000fe20000201000 */
[----:B------:R-:W-:Y:S02]  /*e770*/  HFMA2 R64, -RZ, RZ, 0, 1.1920928955078125e-07 ;  /* 0x00000002ff407431 */ /* 0x000fe400000001ff */
[----:B------:R-:W-:Y:S02]  /*e780*/  HADD2.F32 R110, -RZ, R69.H0_H0 ;  /* 0x20000045ff6e7230 */ /* 0x000fe40000004100 */
        /* <DEDUP_REMOVED lines=13> */
.L_x_11781:
        /* <DEDUP_REMOVED lines=13> */
.L_x_11783:
[----:B------:R-:W-:Y:S05]  /*e930*/  BSYNC.RECONVERGENT B2 ;  /* 0x0000000000027941 */ /* 0x000fea0003800200 */
.L_x_11782:
        /* <DEDUP_REMOVED lines=43> */
.L_x_11780:
[----:B------:R-:W-:Y:S05]  /*ebf0*/  BSYNC.RECONVERGENT B1 ;  /* 0x0000000000017941 */ /* 0x000fea0003800200 */
.L_x_11779:
[----:B------:R-:W-:Y:S01]  /*ec00*/  ISETP.NE.AND P2, PT, R64, 0x1, PT ;  /* 0x000000014000780c */ /* 0x000fe20003f45270 */
[----:B------:R-:W-:Y:S01]  /*ec10*/  BSSY.RECONVERGENT B1, `(.L_x_11784) ;  /* 0x000004a000017945 */ /* 0x000fe20003800200 */
[----:B------:R-:W-:Y:S01]  /*ec20*/  I2FP.F32.U32 R6, R6 ;  /* 0x0000000600067245 */ /* 0x000fe20000201000 */
[----:B------:R-:W-:Y:S01]  /*ec30*/  HADD2.F32 R112, -RZ, R69.H1_H1 ;  /* 0x30000045ff707230 */ /* 0x000fe20000004100 */
[----:B------:R-:W-:Y:S01]  /*ec40*/  MOV R65, R10 ;  /* 0x0000000a00417202 */ /* 0x000fe20000000f00 */
[----:B------:R-:W-:Y:S02]  /*ec50*/  IMAD.MOV.U32 R66, RZ, RZ, 0x2 ;  /* 0x00000002ff427424 */ /* 0x000fe400078e00ff */
[----:B------:R-:W-:-:S05]  /*ec60*/  FFMA.FTZ R6, R6, R109, 1.1641532182693481445e-10 ;  /* 0x2f00000006067423 */ /* 0x000fca000001006d */
[----:B------:R-:W-:-:S04]  /*ec70*/  FSETP.LE.FTZ.AND P3, PT, R6, R103, PT ;  /* 0x000000670600720b */ /* 0x000fc80003f73000 */
        /* <DEDUP_REMOVED lines=10> */
.L_x_11786:
        /* <DEDUP_REMOVED lines=13> */
.L_x_11788:
[----:B------:R-:W-:Y:S05]  /*edf0*/  BSYNC.RECONVERGENT B2 ;  /* 0x0000000000027941 */ /* 0x000fea0003800200 */
.L_x_11787:
        /* <DEDUP_REMOVED lines=43> */
.L_x_11785:
[----:B------:R-:W-:Y:S05]  /*f0b0*/  BSYNC.RECONVERGENT B1 ;  /* 0x0000000000017941 */ /* 0x000fea0003800200 */
.L_x_11784:
        /* <DEDUP_REMOVED lines=17> */
.L_x_11791:
        /* <DEDUP_REMOVED lines=13> */
.L_x_11793:
[----:B------:R-:W-:Y:S05]  /*f2a0*/  BSYNC.RECONVERGENT B2 ;  /* 0x0000000000027941 */ /* 0x000fea0003800200 */
.L_x_11792:
        /* <DEDUP_REMOVED lines=43> */
.L_x_11790:
[----:B------:R-:W-:Y:S05]  /*f560*/  BSYNC.RECONVERGENT B1 ;  /* 0x0000000000017941 */ /* 0x000fea0003800200 */
.L_x_11789:
        /* <DEDUP_REMOVED lines=17> */
.L_x_11796:
        /* <DEDUP_REMOVED lines=13> */
.L_x_11798:
[----:B------:R-:W-:Y:S05]  /*f750*/  BSYNC.RECONVERGENT B2 ;  /* 0x0000000000027941 */ /* 0x000fea0003800200 */
.L_x_11797:
        /* <DEDUP_REMOVED lines=43> */
.L_x_11795:
[----:B------:R-:W-:Y:S05]  /*fa10*/  BSYNC.RECONVERGENT B1 ;  /* 0x0000000000017941 */ /* 0x000fea0003800200 */
.L_x_11794:
[----:B------:R-:W-:Y:S01]  /*fa20*/  ISETP.NE.AND P5, PT, R66, 0x1, PT ;  /* 0x000000014200780c */ /* 0x000fe20003fa5270 */
[----:B------:R-:W-:Y:S01]  /*fa30*/  BSSY.RECONVERGENT B1, `(.L_x_11799) ;  /* 0x0000049000017945 */ /* 0x000fe20003800200 */
[----:B------:R-:W-:Y:S01]  /*fa40*/  I2FP.F32.U32 R6, R65 ;  /* 0x0000004100067245 */ /* 0x000fe20000201000 */
[----:B------:R-:W-:Y:S01]  /*fa50*/  HADD2.F32 R114, -RZ, R71.H0_H0 ;  /* 0x20000047ff727230 */ /* 0x000fe20000004100 */
[----:B------:R-:W-:-:S03]  /*fa60*/  MOV R65, R10 ;  /* 0x0000000a00417202 */ /* 0x000fc60000000f00 */
        /* <DEDUP_REMOVED lines=12> */
.L_x_11801:
        /* <DEDUP_REMOVED lines=13> */
.L_x_11803:
[----:B------:R-:W-:Y:S05]  /*fc00*/  BSYNC.RECONVERGENT B2 ;  /* 0x0000000000027941 */ /* 0x000fea0003800200 */
.L_x_11802:
        /* <DEDUP_REMOVED lines=43> */
.L_x_11800:
[----:B------:R-:W-:Y:S05]  /*fec0*/  BSYNC.RECONVERGENT B1 ;  /* 0x0000000000017941 */ /* 0x000fea0003800200 */
.L_x_11799:
        /* <DEDUP_REMOVED lines=37> */
.L_x_11763:
        /* <DEDUP_REMOVED lines=44> */
.L_x_11804:
[----:B------:R-:W-:Y:S01]  /*103e0*/  IMAD.MOV.U32 R8, RZ, RZ, R90 ;  /* 0x000000ffff087224 */ /* 0x000fe200078e005a */
[----:B------:R-:W-:-:S07]  /*103f0*/  IADD3 R88, PT, PT, R88, 0x80, RZ ;  /* 0x0000008058587810 */ /* 0x000fce0007ffe0ff */
.L_x_11681:
[----:B------:R-:W-:Y:S05]  /*10400*/  BSYNC.RECONVERGENT B0 ;  /* 0x0000000000007941 */ /* 0x000fea0003800200 */
.L_x_11680:
[----:B------:R-:W-:Y:S01]  /*10410*/  ISETP.GE.U32.AND P0, PT, R0, 0x180, PT ;  /* 0x000001800000780c */ /* 0x000fe20003f06070 */
[----:B------:R-:W-:Y:S03]  /*10420*/  BSSY.RECONVERGENT B0, `(.L_x_11805) ;  /* 0x00007b3000007945 */ /* 0x000fe60003800200 */
[----:B------:R-:W-:-:S09]  /*10430*/  P2R R104, PR, RZ, 0x1 ;  /* 0x00000001ff687803 */ /* 0x000fd20000000000 */
        /* <DEDUP_REMOVED lines=9> */
[----:B------:R2:W5:Y:S01]  /*104d0*/  LDG.E.128 R76, desc[UR10][R72.64] ;  /* 0x0000000a484c7981 */ /* 0x000562000c1e1d00 */
        /* <DEDUP_REMOVED lines=8> */
[----:B------:R-:W-:Y:S01]  /*10560*/  IMAD.MOV.U32 R11, RZ, RZ, 0x2 ;  /* 0x00000002ff0b7424 */ /* 0x000fe200078e00ff */
[----:B--2---:R-:W-:Y:S01]  /*10570*/  MOV R90, R8 ;  /* 0x00000008005a7202 */ /* 0x004fe20000000f00 */
        /* <DEDUP_REMOVED lines=12> */
.L_x_11810:
        /* <DEDUP_REMOVED lines=13> */
.L_x_11812:
[----:B------:R-:W-:Y:S05]  /*10710*/  BSYNC.RECONVERGENT B2 ;  /* 0x0000000000027941 */ /* 0x000fea0003800200 */
.L_x_11811:
        /* <DEDUP_REMOVED lines=42> */
.L_x_11809:
[----:B------:R-:W-:Y:S05]  /*109c0*/  BSYNC.RECONVERGENT B1 ;  /* 0x0000000000017941 */ /* 0x000fea0003800200 */
.L_x_11808:
[----:B------:R-:W2:Y:S01]  /*109d0*/  LDC R89, c[0x0][0x404] ;  /* 0x00010100ff597b82 */ /* 0x000ea20000000800 */
[----:B------:R-:W-:Y:S01]  /*109e0*/  I2FP.F32.U32 R6, R9 ;  /* 0x0000000900067245 */ /* 0x000fe20000201000 */
[----:B01----:R-:W-:Y:S01]  /*109f0*/  IMAD.MOV.U32 R109, RZ, RZ, 0x2f800000 ;  /* 0x2f800000ff6d7424 */ /* 0x003fe200078e00ff */
[----:B------:R-:W-:Y:S01]  /*10a00*/  ISETP.NE.AND P2, PT, R11, 0x1, PT ;  /* 0x000000010b00780c */ /* 0x000fe20003f45270 */
[----:B------:R-:W-:Y:S01]  /*10a10*/  BSSY.RECONVERGENT B1, `(.L_x_11813) ;  /* 0x000004a000017945 */ /* 0x000fe20003800200 */
[----:B------:R-:W-:Y:S02]  /*10a20*/  HFMA2 R73, -RZ, RZ, 0, 1.1920928955078125e-07 ;  /* 0x00000002ff497431 */ /* 0x000fe400000001ff */
[----:B------:R-:W-:Y:S01]  /*10a30*/  FFMA.FTZ R6, R6, R109, 1.1641532182693481445e-10 ;  /* 0x2f00000006067423 */ /* 0x000fe2000001006d */
[----:B------:R-:W-:Y:S01]  /*10a40*/  IMAD.MOV.U32 R9, RZ, RZ, R10 ;  /* 0x000000ffff097224 */ /* 0x000fe200078e000a */
[----:B------:R-:W0:Y:S03]  /*10a50*/  LDC R97, c[0x0][0x408] ;  /* 0x00010200ff617b82 */ /* 0x000e260000000800 */
[----:B--2---:R-:W-:Y:S01]  /*10a60*/  FSETP.LE.FTZ.AND P4, PT, R6, R89, PT ;  /* 0x000000590600720b */ /* 0x004fe20003f93000 */
[----:B-----5:R-:W-:-:S03]  /*10a70*/  HADD2.F32 R6, -RZ, R76.H0_H0 ;  /* 0x2000004cff067230 */ /* 0x020fc60000004100 */
[----:B------:R-:W-:Y:S02]  /*10a80*/  P2R R8, PR, RZ, 0x10 ;  /* 0x00000010ff087803 */ /* 0x000fe40000000000 */
[----:B0-----:R-:W-:Y:S01]  /*10a90*/  FMUL.FTZ R6, R6, R97 ;  /* 0x0000006106067220 */ /* 0x001fe20000410000 */
        /* <DEDUP_REMOVED lines=9> */
.L_x_11815:
        /* <DEDUP_REMOVED lines=13> */
.L_x_11817:
[----:B------:R-:W-:Y:S05]  /*10c00*/  BSYNC.RECONVERGENT B2 ;  /* 0x0000000000027941 */ /* 0x000fea0003800200 */
.L_x_11816:
        /* <DEDUP_REMOVED lines=42> */
.L_x_11814:
[----:B------:R-:W-:Y:S05]  /*10eb0*/  BSYNC.RECONVERGENT B1 ;  /* 0x0000000000017941 */ /* 0x000fea0003800200 */
.L_x_11813:
[----:B------:R-:W-:Y:S01]  /*10ec0*/  I2FP.F32.U32 R72, R9 ;  /* 0x0000000900487245 */ /* 0x000fe20000201000 */
[----:B------:R-:W-:Y:S01]  /*10ed0*/  HADD2.F32 R74, -RZ, R44.H0_H0 ;  /* 0x2000002cff4a7230 */ /* 0x000fe20000004100 */
[----:B------:R-:W-:Y:S01]  /*10ee0*/  FSEL R11, R6, RZ, P4 ;  /* 0x000000ff060b7208 */ /* 0x000fe20002000000 */
[----:B------:R-:W-:Y:S01]  /*10ef0*/  BSSY.RECONVERGENT B1, `(.L_x_11818) ;  /* 0x000004c000017945 */ /* 0x000fe20003800200 */
[----:B------:R-:W-:Y:S02]  /*10f00*/  IMAD.MOV.U32 R6, RZ, RZ, R10 ;  /* 0x000000ffff067224 */ /* 0x000fe400078e000a */
        /* <DEDUP_REMOVED lines=18> */
.L_x_11820:
        /* <DEDUP_REMOVED lines=13> */
.L_x_11822:
[----:B------:R-:W-:Y:S05]  /*11100*/  BSYNC.RECONVERGENT B2 ;  /* 0x0000000000027941 */ /* 0x000fea0003800200 */
.L_x_11821:
        /* <DEDUP_REMOVED lines=42> */
.L_x_11819:
[----:B------:R-:W-:Y:S05]  /*113b0*/  BSYNC.RECONVERGENT B1 ;  /* 0x0000000000017941 */ /* 0x000fea0003800200 */
.L_x_11818:
[----:B------:R-:W-:Y:S01]  /*113c0*/  ISETP.NE.AND P2, PT, R74, 0x1, PT ;  /* 0x000000014a00780c */ /* 0x000fe20003f45270 */
[----:B------:R-:W-:Y:S01]  /*113d0*/  HADD2.F32 R76, -RZ, R76.H1_H1 ;  /* 0x3000004cff4c7230 */ /* 0x000fe20000004100 */
[----:B------:R-:W-:Y:S01]  /*113e0*/  I2FP.F32.U32 R6, R6 ;  /* 0x0000000600067245 */ /* 0x000fe20000201000 */
[----:B------:R-:W-:Y:S01]  /*113f0*/  BSSY.RECONVERGENT B1, `(.L_x_11823) ;  /* 0x0000049000017945 */ /* 0x000fe20003800200 */
[----:B------:R-:W-:Y:S01]  /*11400*/  IMAD.MOV.U32 R75, RZ, RZ, 0x2 ;  /* 0x00000002ff4b7424 */ /* 0x000fe200078e00ff */
[----:B------:R-:W-:Y:S02]  /*11410*/  MOV R11, R10 ;  /* 0x0000000a000b7202 */ /* 0x000fe40000000f00 */
[----:B------:R-:W-:-:S05]  /*11420*/  FFMA.FTZ R6, R6, R109, 1.1641532182693481445e-10 ;  /* 0x2f00000006067423 */ /* 0x000fca000001006d */
        /* <DEDUP_REMOVED lines=12> */
.L_x_11825:
        /* <DEDUP_REMOVED lines=13> */
.L_x_11827:
[----:B------:R-:W-:Y:S05]  /*115c0*/  BSYNC.RECONVERGENT B2 ;  /* 0x0000000000027941 */ /* 0x000fea0003800200 */
.L_x_11826:
        /* <DEDUP_REMOVED lines=43> */
.L_x_11824:
[----:B------:R-:W-:Y:S05]  /*11880*/  BSYNC.RECONVERGENT B1 ;  /* 0x0000000000017941 */ /* 0x000fea0003800200 */
.L_x_11823:
        /* <DEDUP_REMOVED lines=23> */
.L_x_11830:
        /* <DEDUP_REMOVED lines=13> */
.L_x_11832:
[----:B------:R-:W-:Y:S05]  /*11ad0*/  BSYNC.RECONVERGENT B2 ;  /* 0x0000000000027941 */ /* 0x000fea0003800200 */
.L_x_11831:
        /* <DEDUP_REMOVED lines=43> */
.L_x_11829:
[----:B------:R-:W-:Y:S05]  /*11d90*/  BSYNC.RECONVERGENT B1 ;  /* 0x0000000000017941 */ /* 0x000fea0003800200 */
.L_x_11828:
        /* <DEDUP_REMOVED lines=19> */
.L_x_11835:
        /* <DEDUP_REMOVED lines=13> */
.L_x_11837:
[----:B------:R-:W-:Y:S05]  /*11fa0*/  BSYNC.RECONVERGENT B2 ;  /* 0x0000000000027941 */ /* 0x000fea0003800200 */
.L_x_11836:
        /* <DEDUP_REMOVED lines=43> */
.L_x_11834:
[----:B------:R-:W-:Y:S05]  /*12260*/  BSYNC.RECONVERGENT B1 ;  /* 0x0000000000017941 */ /* 0x000fea0003800200 */
.L_x_11833:
[----:B------:R-:W-:Y:S01]  /*12270*/  I2FP.F32.U32 R74, R75 ;  /* 0x0000004b004a7245 */ /* 0x000fe20000201000 */
[----:B------:R-:W-:Y:S01]  /*12280*/  HADD2.F32 R76, -RZ, R45.H0_H0 ;  /* 0x2000002dff4c7230 */ /* 0x000fe20000004100 */
        /* <DEDUP_REMOVED lines=21> */
.L_x_11840:
        /* <DEDUP_REMOVED lines=13> */
.L_x_11842:
[----:B------:R-:W-:Y:S05]  /*124b0*/  BSYNC.RECONVERGENT B2 ;  /* 0x0000000000027941 */ /* 0x000fea0003800200 */
.L_x_11841:
        /* <DEDUP_REMOVED lines=43> */
.L_x_11839:
[----:B------:R-:W-:Y:S05]  /*12770*/  BSYNC.RECONVERGENT B1 ;  /* 0x0000000000017941 */ /* 0x000fea0003800200 */
.L_x_11838:
[----:B------:R-:W-:Y:S01]  /*12780*/  ISETP.NE.AND P2, PT, R95, 0x1, PT ;  /* 0x000000015f00780c */ /* 0x000fe20003f45270 */
[----:B------:R-:W-:Y:S01]  /*12790*/  HADD2.F32 R94, -RZ, R77.H1_H1 ;  /* 0x3000004dff5e7230 */ /* 0x000fe20000004100 */
[----:B------:R-:W-:Y:S01]  /*127a0*/  I2FP.F32.U32 R6, R6 ;  /* 0x0000000600067245 */ /* 0x000fe20000201000 */
[----:B------:R-:W-:Y:S01]  /*127b0*/  BSSY.RECONVERGENT B1, `(.L_x_11843) ;  /* 0x0000049000017945 */ /* 0x000fe20003800200 */
[----:B------:R-:W-:Y:S02]  /*127c0*/  IMAD.MOV.U32 R77, RZ, RZ, 0x2 ;  /* 0x00000002ff4d7424 */ /* 0x000fe400078e00ff */
        /* <DEDUP_REMOVED lines=14> */
.L_x_11845:
        /* <DEDUP_REMOVED lines=13> */
.L_x_11847:
[----:B------:R-:W-:Y:S05]  /*12980*/  BSYNC.RECONVERGENT B2 ;  /* 0x0000000000027941 */ /* 0x000fea0003800200 */
.L_x_11846:
        /* <DEDUP_REMOVED lines=43> */
.L_x_11844:
[----:B------:R-:W-:Y:S05]  /*12c40*/  BSYNC.RECONVERGENT B1 ;  /* 0x0000000000017941 */ /* 0x000fea0003800200 */
.L_x_11843:
        /* <DEDUP_REMOVED lines=23> */
.L_x_11850:
        /* <DEDUP_REMOVED lines=13> */
.L_x_11852:
[----:B------:R-:W-:Y:S05]  /*12e90*/  BSYNC.RECONVERGENT B2 ;  /* 0x0000000000027941 */ /* 0x000fea0003800200 */
.L_x_11851:
        /* <DEDUP_REMOVED lines=43> */
.L_x_11849:
[----:B------:R-:W-:Y:S05]  /*13150*/  BSYNC.RECONVERGENT B1 ;  /* 0x0000000000017941 */ /* 0x000fea0003800200 */
.L_x_11848:
        /* <DEDUP_REMOVED lines=18> */
.L_x_11855:
        /* <DEDUP_REMOVED lines=13> */
.L_x_11857:
[----:B------:R-:W-:Y:S05]  /*13350*/  BSYNC.RECONVERGENT B2 ;  /* 0x0000000000027941 */ /* 0x000fea0003800200 */
.L_x_11856:
        /* <DEDUP_REMOVED lines=43> */
.L_x_11854:
[----:B------:R-:W-:Y:S05]  /*13610*/  BSYNC.RECONVERGENT B1 ;  /* 0x0000000000017941 */ /* 0x000fea0003800200 */
.L_x_11853:
[----:B------:R-:W-:Y:S01]  /*13620*/  I2FP.F32.U32 R76, R77 ;  /* 0x0000004d004c7245 */ /* 0x000fe20000201000 */
[----:B------:R-:W-:Y:S01]  /*13630*/  HADD2.F32 R94, -RZ, R46.H0_H0 ;  /* 0x2000002eff5e7230 */ /* 0x000fe20000004100 */
        /* <DEDUP_REMOVED lines=21> */
.L_x_11860:
        /* <DEDUP_REMOVED lines=13> */
.L_x_11862:
[----:B------:R-:W-:Y:S05]  /*13860*/  BSYNC.RECONVERGENT B2 ;  /* 0x0000000000027941 */ /* 0x000fea0003800200 */
.L_x_11861:
        /* <DEDUP_REMOVED lines=43> */
.L_x_11859:
[----:B------:R-:W-:Y:S05]  /*13b20*/  BSYNC.RECONVERGENT B1 ;  /* 0x0000000000017941 */ /* 0x000fea0003800200 */
.L_x_11858:
[----:B------:R-:W-:Y:S01]  /*13b30*/  ISETP.NE.AND P4, PT, R95, 0x1, PT ;  /* 0x000000015f00780c */ /* 0x000fe20003f85270 */
[----:B------:R-:W-:Y:S01]  /*13b40*/  HADD2.F32 R96, -RZ, R78.H1_H1 ;  /* 0x3000004eff607230 */ /* 0x000fe20000004100 */
        /* <DEDUP_REMOVED lines=16> */
.L_x_11865:
        /* <DEDUP_REMOVED lines=13> */
.L_x_11867:
[----:B------:R-:W-:Y:S05]  /*13d20*/  BSYNC.RECONVERGENT B2 ;  /* 0x0000000000027941 */ /* 0x000fea0003800200 */
.L_x_11866:
        /* <DEDUP_REMOVED lines=43> */
.L_x_11864:
[----:B------:R-:W-:Y:S05]  /*13fe0*/  BSYNC.RECONVERGENT B1 ;  /* 0x0000000000017941 */ /* 0x000fea0003800200 */
.L_x_11863:
        /* <DEDUP_REMOVED lines=23> */
.L_x_11870:
        /* <DEDUP_REMOVED lines=13> */
.L_x_11872:
[----:B------:R-:W-:Y:S05]  /*14230*/  BSYNC.RECONVERGENT B2 ;  /* 0x0000000000027941 */ /* 0x000fea0003800200 */
.L_x_11871:
        /* <DEDUP_REMOVED lines=43> */
.L_x_11869:
[----:B------:R-:W-:Y:S05]  /*144f0*/  BSYNC.RECONVERGENT B1 ;  /* 0x0000000000017941 */ /* 0x000fea0003800200 */
.L_x_11868:
[----:B------:R-:W-:Y:S01]  /*14500*/  ISETP.NE.AND P5, PT, R110, 0x1, PT ;  /* 0x000000016e00780c */ /* 0x000fe20003fa5270 */
[----:B------:R-:W-:Y:S01]  /*14510*/  HADD2.F32 R96, -RZ, R79.H0_H0 ;  /* 0x2000004fff607230 */ /* 0x000fe20000004100 */
[----:B------:R-:W-:Y:S01]  /*14520*/  I2FP.F32.U32 R6, R6 ;  /* 0x0000000600067245 */ /* 0x000fe20000201000 */
[----:B------:R-:W-:Y:S01]  /*14530*/  BSSY.RECONVERGENT B1, `(.L_x_11873) ;  /* 0x0000048000017945 */ /* 0x000fe20003800200 */
[----:B------:R-:W-:Y:S02]  /*14540*/  IMAD.MOV.U32 R106, RZ, RZ, 0x2 ;  /* 0x00000002ff6a7424 */ /* 0x000fe400078e00ff */
        /* <DEDUP_REMOVED lines=13> */
.L_x_11875:
        /* <DEDUP_REMOVED lines=13> */
.L_x_11877:
[----:B------:R-:W-:Y:S05]  /*146f0*/  BSYNC.RECONVERGENT B2 ;  /* 0x0000000000027941 */ /* 0x000fea0003800200 */
.L_x_11876:
        /* <DEDUP_REMOVED lines=43> */
.L_x_11874:
[----:B------:R-:W-:Y:S05]  /*149b0*/  BSYNC.RECONVERGENT B1 ;  /* 0x0000000000017941 */ /* 0x000fea0003800200 */
.L_x_11873:
[----:B------:R-:W-:Y:S01]  /*149c0*/  I2FP.F32.U32 R78, R107 ;  /* 0x0000006b004e7245 */ /* 0x000fe20000201000 */
[----:B------:R-:W-:Y:S01]  /*149d0*/  HADD2.F32 R96, -RZ, R47.H0_H0 ;  /* 0x2000002fff607230 */ /* 0x000fe20000004100 */
        /* <DEDUP_REMOVED lines=21> */
.L_x_11880:
        /* <DEDUP_REMOVED lines=13> */
.L_x_11882:
[----:B------:R-:W-:Y:S05]  /*14c00*/  BSYNC.RECONVERGENT B2 ;  /* 0x0000000000027941 */ /* 0x000fea0003800200 */
.L_x_11881:
        /* <DEDUP_REMOVED lines=43> */
.L_x_11879:
[----:B------:R-:W-:Y:S05]  /*14ec0*/  BSYNC.RECONVERGENT B1 ;  /* 0x0000000000017941 */ /* 0x000fea0003800200 */
.L_x_11878:
[----:B------:R-:W-:Y:S01]  /*14ed0*/  ISETP.NE.AND P6, PT, R111, 0x1, PT ;  /* 0x000000016f00780c */ /* 0x000fe20003fc5270 */
[----:B------:R-:W-:Y:S01]  /*14ee0*/  HADD2.F32 R110, -RZ, R79.H1_H1 ;  /* 0x3000004fff6e7230 */ /* 0x000fe20000004100 */
[----:B------:R-:W-:Y:S01]  /*14ef0*/  I2FP.F32.U32 R6, R6 ;  /* 0x0000000600067245 */ /* 0x000fe20000201000 */
[----:B------:R-:W-:Y:S01]  /*14f00*/  BSSY.RECONVERGENT B1, `(.L_x_11883) ;  /* 0x000004a000017945 */ /* 0x000fe20003800200 */
[----:B------:R-:W-:Y:S02]  /*14f10*/  MOV R107, R10 ;  /* 0x0000000a006b7202 */ /* 0x000fe40000000f00 */
        /* <DEDUP_REMOVED lines=13> */
.L_x_11885:
        /* <DEDUP_REMOVED lines=15> */
.L_x_11887:
[----:B------:R-:W-:Y:S05]  /*150e0*/  BSYNC.RECONVERGENT B2 ;  /* 0x0000000000027941 */ /* 0x000fea0003800200 */
.L_x_11886:
        /* <DEDUP_REMOVED lines=43> */
.L_x_11884:
[----:B------:R-:W-:Y:S05]  /*153a0*/  BSYNC.RECONVERGENT B1 ;  /* 0x0000000000017941 */ /* 0x000fea0003800200 */
.L_x_11883:
[----:B------:R-:W-:Y:S01]  /*153b0*/  I2FP.F32.U32 R106, R107 ;  /* 0x0000006b006a7245 */ /* 0x000fe20000201000 */
[----:B------:R-:W-:-:S04]  /*153c0*/  HADD2.F32 R110, -RZ, R47.H1_H1 ;  /* 0x3000002fff6e7230 */ /* 0x000fc80000004100 */
[----:B------:R-:W-:Y:S01]  /*153d0*/  FFMA.FTZ R106, R106, R109, 1.1641532182693481445e-10 ;  /* 0x2f0000006a6a7423 */ /* 0x000fe2000001006d */
[----:B------:R-:W-:-:S04]  /*153e0*/  FMUL.FTZ R110, R110, R97 ;  /* 0x000000616e6e7220 */ /* 0x000fc80000410000 */
[----:B------:R-:W-:Y:S02]  /*153f0*/  FSETP.GTU.FTZ.AND P6, PT, R106, R89, PT ;  /* 0x000000596a00720b */ /* 0x000fe40003fdc000 */
[----:B------:R-:W-:Y:S02]  /*15400*/  FSEL R106, R79, RZ, P5 ;  /* 0x000000ff4f6a7208 */ /* 0x000fe40002800000 */
[----:B------:R-:W-:Y:S02]  /*15410*/  FSEL R89, R110, RZ, !P6 ;  /* 0x000000ff6e597208 */ /* 0x000fe40007000000 */
[----:B------:R-:W-:-:S03]  /*15420*/  SEL R97, RZ, 0x1, P6 ;  /* 0x00000001ff617807 */ /* 0x000fc60003000000 */
[----:B------:R-:W-:-:S04]  /*15430*/  FADD.FTZ R79, R89, R106 ;  /* 0x0000006a594f7221 */ /* 0x000fc80000010000 */
[----:B------:R-:W-:Y:S01]  /*15440*/  @P1 FADD.FTZ R79, R55, R79 ;  /* 0x0000004f374f1221 */ /* 0x000fe20000010000 */
[----:B------:R-:W-:Y:S06]  /*15450*/  BRA `(.L_x_11888) ;  /* 0x0000002800047947 */ /* 0x000fec0003800000 */
.L_x_11807:
        /* <DEDUP_REMOVED lines=16> */
.L_x_11891:
        /* <DEDUP_REMOVED lines=13> */
.L_x_11893:
[----:B------:R-:W-:Y:S05]  /*15630*/  BSYNC.RECONVERGENT B2 ;  /* 0x0000000000027941 */ /* 0x000fea0003800200 */
.L_x_11892:
        /* <DEDUP_REMOVED lines=42> */
.L_x_11890:
[----:B------:R-:W-:Y:S05]  /*158e0*/  BSYNC.RECONVERGENT B1 ;  /* 0x0000000000017941 */ /* 0x000fea0003800200 */
.L_x_11889:
[----:B------:R-:W2:Y:S01]  /*158f0*/  LDC R89, c[0x0][0x404] ;  /* 0x00010100ff597b82 */ /* 0x000ea20000000800 */
[----:B------:R-:W-:Y:S01]  /*15900*/  ISETP.NE.AND P2, PT, R74, 0x1, PT ;  /* 0x000000014a00780c */ /* 0x000fe20003f45270 */
[----:B0-----:R-:W-:Y:S01]  /*15910*/  IMAD.MOV.U32 R110, RZ, RZ, 0x2f800000 ;  /* 0x2f800000ff6e7424 */ /* 0x001fe200078e00ff */
[----:B------:R-:W-:Y:S01]  /*15920*/  I2FP.F32.U32 R73, R72 ;  /* 0x0000004800497245 */ /* 0x000fe20000201000 */
[----:B------:R-:W-:Y:S01]  /*15930*/  BSSY.RECONVERGENT B1, `(.L_x_11894) ;  /* 0x0000049000017945 */ /* 0x000fe20003800200 */
[----:B------:R-:W-:Y:S02]  /*15940*/  HFMA2 R72, -RZ, RZ, 0, 1.1920928955078125e-07 ;  /* 0x00000002ff487431 */ /* 0x000fe400000001ff */
[----:B-1---5:R-:W-:Y:S02]  /*15950*/  HADD2.F32 R109, -RZ, R76.H0_H0 ;  /* 0x2000004cff6d7230 */ /* 0x022fe40000004100 */
[----:B------:R-:W-:-:S05]  /*15960*/  FFMA.FTZ R6, R73, R110, 1.1641532182693481445e-10 ;  /* 0x2f00000049067423 */ /* 0x000fca000001006e */
[----:B--2---:R-:W-:Y:S01]  /*15970*/  FSETP.LE.FTZ.AND P3, PT, R6, R89, PT ;  /* 0x000000590600720b */ /* 0x004fe20003f73000 */
        /* <DEDUP_REMOVED lines=11> */
.L_x_11896:
        /* <DEDUP_REMOVED lines=13> */
.L_x_11898:
[----:B------:R-:W-:Y:S05]  /*15b00*/  BSYNC.RECONVERGENT B2 ;  /* 0x0000000000027941 */ /* 0x000fea0003800200 */
.L_x_11897:
        /* <DEDUP_REMOVED lines=43> */
.L_x_11895:
[----:B------:R-:W-:Y:S05]  /*15dc0*/  BSYNC.RECONVERGENT B1 ;  /* 0x0000000000017941 */ /* 0x000fea0003800200 */
.L_x_11894:
[----:B------:R-:W-:Y:S01]  /*15dd0*/  ISETP.NE.AND P2, PT, R72, 0x1, PT ;  /* 0x000000014800780c */ /* 0x000fe20003f45270 */
[----:B------:R-:W-:Y:S01]  /*15de0*/  BSSY.RECONVERGENT B1, `(.L_x_11899) ;  /* 0x000004a000017945 */ /* 0x000fe20003800200 */
[----:B------:R-:W-:Y:S01]  /*15df0*/  I2FP.F32.U32 R73, R6 ;  /* 0x0000000600497245 */ /* 0x000fe20000201000 */
[----:B------:R-:W-:Y:S02]  /*15e00*/  HADD2.F32 R112, -RZ, R76.H1_H1 ;  /* 0x3000004cff707230 */ /* 0x000fe40000004100 */
        /* <DEDUP_REMOVED lines=14> */
.L_x_11901:
        /* <DEDUP_REMOVED lines=13> */
.L_x_11903:
[----:B------:R-:W-:Y:S05]  /*15fc0*/  BSYNC.RECONVERGENT B2 ;  /* 0x0000000000027941 */ /* 0x000fea0003800200 */
.L_x_11902:
        /* <DEDUP_REMOVED lines=43> */
.L_x_11900:
[----:B------:R-:W-:Y:S05]  /*16280*/  BSYNC.RECONVERGENT B1 ;  /* 0x0000000000017941 */ /* 0x000fea0003800200 */
.L_x_11899:
[----:B------:R-:W-:Y:S01]  /*16290*/  ISETP.NE.AND P2, PT, R74, 0x1, PT ;  /* 0x000000014a00780c */ /* 0x000fe20003f45270 */
[----:B------:R-:W-:Y:S01]  /*162a0*/  BSSY.RECONVERGENT B1, `(.L_x_11904) ;  /* 0x000004a000017945 */ /* 0x000fe20003800200 */
[----:B------:R-:W-:Y:S01]  /*162b0*/  I2FP.F32.U32 R73, R6 ;  /* 0x0000000600497245 */ /* 0x000fe20000201000 */
[----:B------:R-:W-:Y:S02]  /*162c0*/  HADD2.F32 R111, -RZ, R77.H0_H0 ;  /* 0x2000004dff6f7230 */ /* 0x000fe40000004100 */
[----:B------:R-:W-:Y:S02]  /*162d0*/  IMAD.MOV.U32 R72, RZ, RZ, 0x2 ;  /* 0x00000002ff487424 */ /* 0x000fe400078e00ff */
[----:B------:R-:W-:Y:S01]  /*162e0*/  FFMA.FTZ R6, R73, R110, 1.1641532182693481445e-10 ;  /* 0x2f00000049067423 */ /* 0x000fe2000001006e */
[----:B------:R-:W-:-:S04]  /*162f0*/  IMAD.MOV.U32 R73, RZ, RZ, R10 ;  /* 0x000000ffff497224 */ /* 0x000fc800078e000a */
        /* <DEDUP_REMOVED lines=11> */
.L_x_11906:
        /* <DEDUP_REMOVED lines=13> */
.L_x_11908:
[----:B------:R-:W-:Y:S05]  /*16480*/  BSYNC.RECONVERGENT B2 ;  /* 0x0000000000027941 */ /* 0x000fea0003800200 */
.L_x_11907:
        /* <DEDUP_REMOVED lines=43> */
.L_x_11905:
[----:B------:R-:W-:Y:S05]  /*16740*/  BSYNC.RECONVERGENT B1 ;  /* 0x0000000000017941 */ /* 0x000fea0003800200 */
.L_x_11904:
[----:B------:R-:W-:Y:S01]  /*16750*/  ISETP.NE.AND P2, PT, R72, 0x1, PT ;  /* 0x000000014800780c */ /* 0x000fe20003f45270 */
[----:B------:R-:W-:Y:S01]  /*16760*/  BSSY.RECONVERGENT B1, `(.L_x_11909) ;  /* 0x000004a000017945 */ /* 0x000fe20003800200 */
[----:B------:R-:W-:Y:S01]  /*16770*/  I2FP.F32.U32 R73, R73 ;  /* 0x0000004900497245 */ /* 0x000fe20000201000 */
[----:B------:R-:W-:Y:S02]  /*16780*/  HFMA2 R74, -RZ, RZ, 0, 1.1920928955078125e-07 ;  /* 0x00000002ff4a7431 */ /* 0x000fe400000001ff */
[----:B------:R-:W-:Y:S02]  /*16790*/  HADD2.F32 R114, -RZ, R77.H1_H1 ;  /* 0x3000004dff727230 */ /* 0x000fe40000004100 */
        /* <DEDUP_REMOVED lines=13> */
.L_x_11911:
        /* <DEDUP_REMOVED lines=13> */
.L_x_11913:
[----:B------:R-:W-:Y:S05]  /*16940*/  BSYNC.RECONVERGENT B2 ;  /* 0x0000000000027941 */ /* 0x000fea0003800200 */
.L_x_11912:
        /* <DEDUP_REMOVED lines=43> */
.L_x_11910:
[----:B------:R-:W-:Y:S05]  /*16c00*/  BSYNC.RECONVERGENT B1 ;  /* 0x0000000000017941 */ /* 0x000fea0003800200 */
.L_x_11909:
[----:B------:R-:W-:Y:S01]  /*16c10*/  ISETP.NE.AND P3, PT, R74, 0x1, PT ;  /* 0x000000014a00780c */ /* 0x000fe20003f65270 */
[----:B------:R-:W-:Y:S01]  /*16c20*/  BSSY.RECONVERGENT B1, `(.L_x_11914) ;  /* 0x0000049000017945 */ /* 0x000fe20003800200 */
[----:B------:R-:W-:Y:S01]  /*16c30*/  I2FP.F32.U32 R73, R73 ;  /* 0x0000004900497245 */ /* 0x000fe20000201000 */
[----:B------:R-:W-:Y:S02]  /*16c40*/  HADD2.F32 R113, -RZ, R78.H0_H0 ;  /* 0x2000004eff717230 */ /* 0x000fe40000004100 */
        /* <DEDUP_REMOVED lines=13> */
.L_x_11916:
        /* <DEDUP_REMOVED lines=13> */
.L_x_11918:
[----:B------:R-:W-:Y:S05]  /*16df0*/  BSYNC.RECONVERGENT B2 ;  /* 0x0000000000027941 */ /* 0x000fea0003800200 */
.L_x_11917:
        /* <DEDUP_REMOVED lines=43> */
.L_x_11915:
[----:B------:R-:W-:Y:S05]  /*170b0*/  BSYNC.RECONVERGENT B1 ;  /* 0x0000000000017941 */ /* 0x000fea0003800200 */
.L_x_11914:
[----:B------:R-:W-:Y:S01]  /*170c0*/  ISETP.NE.AND P4, PT, R72, 0x1, PT ;  /* 0x000000014800780c */ /* 0x000fe20003f85270 */
[----:B------:R-:W-:Y:S01]  /*170d0*/  BSSY.RECONVERGENT B1, `(.L_x_11919) ;  /* 0x0000049000017945 */ /* 0x000fe20003800200 */
[----:B------:R-:W-:Y:S01]  /*170e0*/  I2FP.F32.U32 R73, R73 ;  /* 0x0000004900497245 */ /* 0x000fe20000201000 */
[----:B------:R-:W-:Y:S02]  /*170f0*/  HADD2.F32 R78, -RZ, R78.H1_H1 ;  /* 0x3000004eff4e7230 */ /* 0x000fe40000004100 */
        /* <DEDUP_REMOVED lines=13> */
.L_x_11921:
        /* <DEDUP_REMOVED lines=13> */
.L_x_11923:
[----:B------:R-:W-:Y:S05]  /*172a0*/  BSYNC.RECONVERGENT B2 ;  /* 0x0000000000027941 */ /* 0x000fea0003800200 */
.L_x_11922:
        /* <DEDUP_REMOVED lines=43> */
.L_x_11920:
[----:B------:R-:W-:Y:S05]  /*17560*/  BSYNC.RECONVERGENT B1 ;  /* 0x0000000000017941 */ /* 0x000fea0003800200 */
.L_x_11919:
[----:B------:R-:W-:Y:S01]  /*17570*/  ISETP.NE.AND P5, PT, R74, 0x1, PT ;  /* 0x000000014a00780c */ /* 0x000fe20003fa5270 */
[----:B------:R-:W-:Y:S01]  /*17580*/  BSSY.RECONVERGENT B1, `(.L_x_11924) ;  /* 0x0000049000017945 */ /* 0x000fe20003800200 */
[----:B------:R-:W-:Y:S01]  /*17590*/  I2FP.F32.U32 R73, R73 ;  /* 0x0000004900497245 */ /* 0x000fe20000201000 */
[----:B------:R-:W-:Y:S02]  /*175a0*/  HFMA2 R6, -RZ, RZ, 0, 1.1920928955078125e-07 ;  /* 0x00000002ff067431 */ /* 0x000fe400000001ff */
[----:B------:R-:W-:Y:S02]  /*175b0*/  HADD2.F32 R115, -RZ, R79.H0_H0 ;  /* 0x2000004fff737230 */ /* 0x000fe40000004100 */
        /* <DEDUP_REMOVED lines=12> */
.L_x_11926:
        /* <DEDUP_REMOVED lines=13> */
.L_x_11928:
[----:B------:R-:W-:Y:S05]  /*17750*/  BSYNC.RECONVERGENT B2 ;  /* 0x0000000000027941 */ /* 0x000fea0003800200 */
.L_x_11927:
        /* <DEDUP_REMOVED lines=43> */
.L_x_11925:
[----:B------:R-:W-:Y:S05]  /*17a10*/  BSYNC.RECONVERGENT B1 ;  /* 0x0000000000017941 */ /* 0x000fea0003800200 */
.L_x_11924:
[----:B------:R-:W-:Y:S01]  /*17a20*/  P2R R74, PR, RZ, 0x2 ;  /* 0x00000002ff4a7803 */ /* 0x000fe20000000000 */
[----:B------:R-:W-:Y:S01]  /*17a30*/  FMUL.FTZ R109, R109, UR7 ;  /* 0x000000076d6d7c20 */ /* 0x000fe20008410000 */
[----:B------:R-:W-:Y:S01]  /*17a40*/  I2FP.F32.U32 R73, R73 ;  /* 0x0000004900497245 */ /* 0x000fe20000201000 */
[----:B------:R-:W-:Y:S01]  /*17a50*/  FMUL.FTZ R112, R112, UR7 ;  /* 0x0000000770707c20 */ /* 0x000fe20008410000 */
[----:B------:R-:W-:Y:S01]  /*17a60*/  ISETP.NE.AND P1, PT, R8, RZ, PT ;  /* 0x000000ff0800720c */ /* 0x000fe20003f25270 */
[----:B------:R-:W-:Y:S01]  /*17a70*/  HADD2.F32 R79, -RZ, R79.H1_H1 ;  /* 0x3000004fff4f7230 */ /* 0x000fe20000004100 */
[----:B------:R-:W-:Y:S01]  /*17a80*/  P2R R75, PR, RZ, 0x1 ;  /* 0x00000001ff4b7803 */ /* 0x000fe20000000000 */
[----:B------:R-:W-:Y:S01]  /*17a90*/  FMUL.FTZ R114, R114, UR7 ;  /* 0x0000000772727c20 */ /* 0x000fe20008410000 */
[----:B------:R-:W-:Y:S01]  /*17aa0*/  ISETP.NE.AND P0, PT, R91, RZ, PT ;  /* 0x000000ff5b00720c */ /* 0x000fe20003f05270 */
[----:B------:R-:W-:Y:S01]  /*17ab0*/  FFMA.FTZ R110, R73, R110, 1.1641532182693481445e-10 ;  /* 0x2f000000496e7423 */ /* 0x000fe2000001006e */
        /* <DEDUP_REMOVED lines=27> */
.L_x_11888:
[----:B------:R-:W-:Y:S01]  /*17c70*/  SEL R110, RZ, 0x10000, !P4 ;  /* 0x00010000ff6e7807 */ /* 0x000fe20006000000 */
[----:B------:R-:W0:Y:S01]  /*17c80*/  LDC.64 R106, c[0x0][0x3b0] ;  /* 0x0000ec00ff6a7b82 */ /* 0x000e220000000a00 */
[----:B------:R-:W-:Y:S02]  /*17c90*/  ISETP.NE.AND P4, PT, R108, RZ, PT ;  /* 0x000000ff6c00720c */ /* 0x000fe40003f85270 */
[----:B------:R-:W-:Y:S02]  /*17ca0*/  SEL R112, RZ, 0x1000000, !P5 ;  /* 0x01000000ff707807 */ /* 0x000fe40006800000 */
[----:B------:R-:W-:Y:S02]  /*17cb0*/  ISETP.NE.AND P6, PT, R91, RZ, PT ;  /* 0x000000ff5b00720c */ /* 0x000fe40003fc5270 */
        /* <DEDUP_REMOVED lines=14> */
[----:B-1----:R-:W-:-:S05]  /*17da0*/  IMAD.WIDE.U32 R108, R88, 0x20, R108 ;  /* 0x00000020586c7825 */ /* 0x002fca00078e006c */
[----:B------:R0:W-:Y:S04]  /*17db0*/  STG.E.128 desc[UR10][R108.64], R72 ;  /* 0x000000486c007986 */ /* 0x0001e8000c101d0a */
        /* <DEDUP_REMOVED lines=23> */
.L_x_11929:
[----:B------:R-:W-:Y:S01]  /*17f30*/  MOV R8, R90 ;  /* 0x0000005a00087202 */ /* 0x000fe20000000f00 */
[----:B------:R-:W-:-:S07]  /*17f40*/  VIADD R88, R88, 0x80 ;  /* 0x0000008058587836 */ /* 0x000fce0000000000 */
.L_x_11806:
[----:B------:R-:W-:Y:S05]  /*17f50*/  BSYNC.RECONVERGENT B0 ;  /* 0x0000000000007941 */ /* 0x000fea0003800200 */
.L_x_11805:
        /* <DEDUP_REMOVED lines=35> */
.L_x_11935:
        /* <DEDUP_REMOVED lines=13> */
.L_x_11937:
[----:B------:R-:W-:Y:S05]  /*18260*/  BSYNC.RECONVERGENT B2 ;  /* 0x0000000000027941 */ /* 0x000fea0003800200 */
.L_x_11936:
        /* <DEDUP_REMOVED lines=42> */
.L_x_11934:
[----:B------:R-:W-:Y:S05]  /*18510*/  BSYNC.RECONVERGENT B1 ;  /* 0x0000000000017941 */ /* 0x000fea0003800200 */
.L_x_11933:
[----:B------:R-:W2:Y:S01]  /*18520*/  LDC R97, c[0x0][0x404] ;  /* 0x00010100ff617b82 */ /* 0x000ea20000000800 */
[----:B------:R-:W-:Y:S01]  /*18530*/  HFMA2 R116, -RZ, RZ, 0.1171875, 0 ;  /* 0x2f800000ff747431 */ /* 0x000fe200000001ff */
[----:B------:R-:W-:Y:S01]  /*18540*/  ISETP.NE.AND P2, PT, R80, 0x1, PT ;  /* 0x000000015000780c */ /* 0x000fe20003f45270 */
[----:B------:R-:W-:Y:S01]  /*18550*/  BSSY.RECONVERGENT B1, `(.L_x_11938) ;  /* 0x000004b000017945 */ /* 0x000fe20003800200 */
[----:B------:R-:W-:Y:S01]  /*18560*/  I2FP.F32.U32 R9, R9 ;  /* 0x0000000900097245 */ /* 0x000fe20000201000 */
[----:B------:R-:W-:Y:S02]  /*18570*/  IMAD.MOV.U32 R81, RZ, RZ, 0x2 ;  /* 0x00000002ff517424 */ /* 0x000fe400078e00ff */
[----:B------:R-:W-:Y:S01]  /*18580*/  IMAD.MOV.U32 R11, RZ, RZ, R10 ;  /* 0x000000ffff0b7224 */ /* 0x000fe200078e000a */
[----:B01----:R-:W0:Y:S01]  /*18590*/  LDC R108, c[0x0][0x408] ;  /* 0x00010200ff6c7b82 */ /* 0x003e220000000800 */
[----:B------:R-:W-:Y:S01]  /*185a0*/  FFMA.FTZ R6, R9, R116, 1.1641532182693481445e-10 ;  /* 0x2f00000009067423 */ /* 0x000fe20000010074 */
[----:B-----5:R-:W-:-:S04]  /*185b0*/  HADD2.F32 R9, -RZ, R84.H0_H0 ;  /* 0x20000054ff097230 */ /* 0x020fc80000004100 */
[----:B--2---:R-:W-:-:S04]  /*185c0*/  FSETP.LE.FTZ.AND P4, PT, R6, R97, PT ;  /* 0x000000610600720b */ /* 0x004fc80003f93000 */
[----:B------:R-:W-:Y:S01]  /*185d0*/  P2R R8, PR, RZ, 0x10 ;  /* 0x00000010ff087803 */ /* 0x000fe20000000000 */
[----:B0-----:R-:W-:Y:S01]  /*185e0*/  FMUL.FTZ R6, R9, R108 ;  /* 0x0000006c09067220 */ /* 0x001fe20000410000 */
[----:B------:R-:W-:Y:S07]  /*185f0*/  @!P2 BRA `(.L_x_11939) ;  /* 0x000000040000a947 */ /* 0x000fee0003800000 */
        /* <DEDUP_REMOVED lines=8> */
.L_x_11940:
        /* <DEDUP_REMOVED lines=13> */
.L_x_11942:
[----:B------:R-:W-:Y:S05]  /*18750*/  BSYNC.RECONVERGENT B2 ;  /* 0x0000000000027941 */ /* 0x000fea0003800200 */
.L_x_11941:
        /* <DEDUP_REMOVED lines=42> */
.L_x_11939:
[----:B------:R-:W-:Y:S05]  /*18a00*/  BSYNC.RECONVERGENT B1 ;  /* 0x0000000000017941 */ /* 0x000fea0003800200 */
.L_x_11938:
[----:B------:R-:W-:Y:S01]  /*18a10*/  I2FP.F32.U32 R9, R11 ;  /* 0x0000000b00097245 */ /* 0x000fe20000201000 */
[----:B------:R-:W-:Y:S01]  /*18a20*/  HADD2.F32 R11, -RZ, R44.H0_H0 ;  /* 0x2000002cff0b7230 */ /* 0x000fe20000004100 */
        /* <DEDUP_REMOVED lines=8> */
[----:B------:R-:W-:Y:S02]  /*18ab0*/  FSEL R11, R6, RZ, P4 ;  /* 0x000000ff060b7208 */ /* 0x000fe40002000000 */
[----:B------:R-:W-:-:S03]  /*18ac0*/  MOV R6, R10 ;  /* 0x0000000a00067202 */ /* 0x000fc60000000f00 */
[----:B------:R-:W-:-:S04]  /*18ad0*/  FADD.FTZ R80, R80, R11 ;  /* 0x0000000b50507221 */ /* 0x000fc80000010000 */
        /* <DEDUP_REMOVED lines=10> */
.L_x_11945:
        /* <DEDUP_REMOVED lines=13> */
.L_x_11947:
[----:B------:R-:W-:Y:S05]  /*18c50*/  BSYNC.RECONVERGENT B2 ;  /* 0x0000000000027941 */ /* 0x000fea0003800200 */
.L_x_11946:
        /* <DEDUP_REMOVED lines=42> */
.L_x_11944:
[----:B------:R-:W-:Y:S05]  /*18f00*/  BSYNC.RECONVERGENT B1 ;  /* 0x0000000000017941 */ /* 0x000fea0003800200 */
.L_x_11943:
        /* <DEDUP_REMOVED lines=19> */
.L_x_11950:
        /* <DEDUP_REMOVED lines=13> */
.L_x_11952:
[----:B------:R-:W-:Y:S05]  /*19110*/  BSYNC.RECONVERGENT B2 ;  /* 0x0000000000027941 */ /* 0x000fea0003800200 */
.L_x_11951:
        /* <DEDUP_REMOVED lines=42> */
.L_x_11949:
[----:B------:R-:W-:Y:S05]  /*193c0*/  BSYNC.RECONVERGENT B1 ;  /* 0x0000000000017941 */ /* 0x000fea0003800200 */
.L_x_11948:
        /* <DEDUP_REMOVED lines=23> */
.L_x_11955:
        /* <DEDUP_REMOVED lines=13> */
.L_x_11957:
[----:B------:R-:W-:Y:S05]  /*19610*/  BSYNC.RECONVERGENT B2 ;  /* 0x0000000000027941 */ /* 0x000fea0003800200 */
.L_x_11956:
        /* <DEDUP_REMOVED lines=43> */
.L_x_11954:
[----:B------:R-:W-:Y:S05]  /*198d0*/  BSYNC.RECONVERGENT B1 ;  /* 0x0000000000017941 */ /* 0x000fea0003800200 */
.L_x_11953:
[----:B------:R-:W-:Y:S01]  /*198e0*/  ISETP.NE.AND P2, PT, R92, 0x1, PT ;  /* 0x000000015c00780c */ /* 0x000fe20003f45270 */
[----:B------:R-:W-:Y:S01]  /*198f0*/  HADD2.F32 R89, -RZ, R85.H0_H0 ;  /* 0x20000055ff597230 */ /* 0x000fe20000004100 */
[----:B------:R-:W-:Y:S01]  /*19900*/  I2FP.F32.U32 R83, R6 ;  /* 0x0000000600537245 */ /* 0x000fe20000201000 */
[----:B------:R-:W-:Y:S01]  /*19910*/  BSSY.RECONVERGENT B1, `(.L_x_11958) ;  /* 0x0000049000017945 */ /* 0x000fe20003800200 */
[----:B------:R-:W-:Y:S02]  /*19920*/  IMAD.MOV.U32 R84, RZ, RZ, 0x2 ;  /* 0x00000002ff547424 */ /* 0x000fe400078e00ff */
[----:B------:R-:W-:Y:S01]  /*19930*/  FMUL.FTZ R6, R89, R108 ;  /* 0x0000006c59067220 */ /* 0x000fe20000410000 */
[----:B------:R-:W-:Y:S01]  /*19940*/  FFMA.FTZ R82, R83, R116, 1.1641532182693481445e-10 ;  /* 0x2f00000053527423 */ /* 0x000fe20000010074 */
[----:B------:R-:W-:-:S04]  /*19950*/  MOV R83, R10 ;  /* 0x0000000a00537202 */ /* 0x000fc80000000f00 */
        /* <DEDUP_REMOVED lines=11> */
.L_x_11960:
        /* <DEDUP_REMOVED lines=13> */
.L_x_11962:
[----:B------:R-:W-:Y:S05]  /*19ae0*/  BSYNC.RECONVERGENT B2 ;  /* 0x0000000000027941 */ /* 0x000fea0003800200 */
.L_x_11961:
        /* <DEDUP_REMOVED lines=43> */
.L_x_11959:
[----:B------:R-:W-:Y:S05]  /*19da0*/  BSYNC.RECONVERGENT B1 ;  /* 0x0000000000017941 */ /* 0x000fea0003800200 */
.L_x_11958:
[----:B------:R-:W-:Y:S01]  /*19db0*/  I2FP.F32.U32 R83, R83 ;  /* 0x0000005300537245 */ /* 0x000fe20000201000 */
[----:B------:R-:W-:Y:S01]  /*19dc0*/  HADD2.F32 R93, -RZ, R45.H0_H0 ;  /* 0x2000002dff5d7230 */ /* 0x000fe20000004100 */
[----:B------:R-:W-:Y:S03]  /*19dd0*/  BSSY.RECONVERGENT B1, `(.L_x_11963) ;  /* 0x000004e000017945 */ /* 0x000fe60003800200 */
[----:B------:R-:W-:Y:S01]  /*19de0*/  FFMA.FTZ R82, R83, R116, 1.1641532182693481445e-10 ;  /* 0x2f00000053527423 */ /* 0x000fe20000010074 */
[----:B------:R-:W-:Y:S01]  /*19df0*/  FMUL.FTZ R93, R93, R108 ;  /* 0x0000006c5d5d7220 */ /* 0x000fe20000410000 */
[----:B------:R-:W-:Y:S01]  /*19e00*/  FSEL R83, R6, RZ, P4 ;  /* 0x000000ff06537208 */ /* 0x000fe20002000000 */
[----:B------:R-:W-:Y:S02]  /*19e10*/  IMAD.MOV.U32 R6, RZ, RZ, R10 ;  /* 0x000000ffff067224 */ /* 0x000fe400078e000a */
[----:B------:R-:W-:-:S04]  /*19e20*/  FSETP.GTU.FTZ.AND P2, PT, R82, R97, PT ;  /* 0x000000615200720b */ /* 0x000fc80003f5c000 */
        /* <DEDUP_REMOVED lines=15> */
.L_x_11965:
        /* <DEDUP_REMOVED lines=13> */
.L_x_11967:
[----:B------:R-:W-:Y:S05]  /*19ff0*/  BSYNC.RECONVERGENT B2 ;  /* 0x0000000000027941 */ /* 0x000fea0003800200 */
.L_x_11966:
        /* <DEDUP_REMOVED lines=43> */
.L_x_11964:
[----:B------:R-:W-:Y:S05]  /*1a2b0*/  BSYNC.RECONVERGENT B1 ;  /* 0x0000000000017941 */ /* 0x000fea0003800200 */
.L_x_11963:
        /* <DEDUP_REMOVED lines=19> */
.L_x_11970:
        /* <DEDUP_REMOVED lines=13> */
.L_x_11972:
[----:B------:R-:W-:Y:S05]  /*1a4c0*/  BSYNC.RECONVERGENT B2 ;  /* 0x0000000000027941 */ /* 0x000fea0003800200 */
.L_x_11971:
        /* <DEDUP_REMOVED lines=43> */
.L_x_11969:
[----:B------:R-:W-:Y:S05]  /*1a780*/  BSYNC.RECONVERGENT B1 ;  /* 0x0000000000017941 */ /* 0x000fea0003800200 */
.L_x_11968:
        /* <DEDUP_REMOVED lines=23> */
.L_x_11975:
        /* <DEDUP_REMOVED lines=13> */
.L_x_11977:
[----:B------:R-:W-:Y:S05]  /*1a9d0*/  BSYNC.RECONVERGENT B2 ;  /* 0x0000000000027941 */ /* 0x000fea0003800200 */
.L_x_11976:
        /* <DEDUP_REMOVED lines=43> */
.L_x_11974:
[----:B------:R-:W-:Y:S05]  /*1ac90*/  BSYNC.RECONVERGENT B1 ;  /* 0x0000000000017941 */ /* 0x000fea0003800200 */
.L_x_11973:
        /* <DEDUP_REMOVED lines=18> */
.L_x_11980:
        /* <DEDUP_REMOVED lines=13> */
.L_x_11982:
[----:B------:R-:W-:Y:S05]  /*1ae90*/  BSYNC.RECONVERGENT B2 ;  /* 0x0000000000027941 */ /* 0x000fea0003800200 */
.L_x_11981:
        /* <DEDUP_REMOVED lines=41> */
[----:B------:R-:W-:Y:S01]  /*1b130*/  IMAD.MOV.U32 R85, RZ, RZ, R90 ;  /* 0x000000ffff557224 */ /* 0x000fe200078e005a */
[----:B------:R-:W-:-:S07]  /*1b140*/  MOV R90, R84 ;  /* 0x00000054005a7202 */ /* 0x000fce0000000f00 */
.L_x_11979:
[----:B------:R-:W-:Y:S05]  /*1b150*/  BSYNC.RECONVERGENT B1 ;  /* 0x0000000000017941 */ /* 0x000fea0003800200 */
.L_x_11978:
        /* <DEDUP_REMOVED lines=23> */
.L_x_11985:
        /* <DEDUP_REMOVED lines=13> */
.L_x_11987:
[----:B------:R-:W-:Y:S05]  /*1b3a0*/  BSYNC.RECONVERGENT B2 ;  /* 0x0000000000027941 */ /* 0x000fea0003800200 */
.L_x_11986:
        /* <DEDUP_REMOVED lines=43> */
.L_x_11984:
[----:B------:R-:W-:Y:S05]  /*1b660*/  BSYNC.RECONVERGENT B1 ;  /* 0x0000000000017941 */ /* 0x000fea0003800200 */
.L_x_11983:
        /* <DEDUP_REMOVED lines=18> */
.L_x_11990:
        /* <DEDUP_REMOVED lines=13> */
.L_x_11992:
[----:B------:R-:W-:Y:S05]  /*1b860*/  BSYNC.RECONVERGENT B2 ;  /* 0x0000000000027941 */ /* 0x000fea0003800200 */
.L_x_11991:
        /* <DEDUP_REMOVED lines=43> */
.L_x_11989:
[----:B------:R-:W-:Y:S05]  /*1bb20*/  BSYNC.RECONVERGENT B1 ;  /* 0x0000000000017941 */ /* 0x000fea0003800200 */
.L_x_11988:
        /* <DEDUP_REMOVED lines=23> */
.L_x_11995:
        /* <DEDUP_REMOVED lines=13> */
.L_x_11997:
[----:B------:R-:W-:Y:S05]  /*1bd70*/  BSYNC.RECONVERGENT B2 ;  /* 0x0000000000027941 */ /* 0x000fea0003800200 */
.L_x_11996:
        /* <DEDUP_REMOVED lines=43> */
.L_x_11994:
[----:B------:R-:W-:Y:S05]  /*1c030*/  BSYNC.RECONVERGENT B1 ;  /* 0x0000000000017941 */ /* 0x000fea0003800200 */
.L_x_11993:
[----:B------:R-:W-:Y:S01]  /*1c040*/  ISETP.NE.AND P5, PT, R110, 0x1, PT ;  /* 0x000000016e00780c */ /* 0x000fe20003fa5270 */
[----:B------:R-:W-:Y:S01]  /*1c050*/  HADD2.F32 R111, -RZ, R87.H0_H0 ;  /* 0x20000057ff6f7230 */ /* 0x000fe20000004100 */
        /* <DEDUP_REMOVED lines=16> */
.L_x_12000:
        /* <DEDUP_REMOVED lines=13> */
.L_x_12002:
[----:B------:R-:W-:Y:S05]  /*1c230*/  BSYNC.RECONVERGENT B2 ;  /* 0x0000000000027941 */ /* 0x000fea0003800200 */
.L_x_12001:
        /* <DEDUP_REMOVED lines=43> */
.L_x_11999:
[----:B------:R-:W-:Y:S05]  /*1c4f0*/  BSYNC.RECONVERGENT B1 ;  /* 0x0000000000017941 */ /* 0x000fea0003800200 */
.L_x_11998:
        /* <DEDUP_REMOVED lines=23> */
.L_x_12005:
        /* <DEDUP_REMOVED lines=13> */
.L_x_12007:
[----:B------:R-:W-:Y:S05]  /*1c740*/  BSYNC.RECONVERGENT B2 ;  /* 0x0000000000027941 */ /* 0x000fea0003800200 */
.L_x_12006:
        /* <DEDUP_REMOVED lines=43> */
.L_x_12004:
[----:B------:R-:W-:Y:S05]  /*1ca00*/  BSYNC.RECONVERGENT B1 ;  /* 0x0000000000017941 */ /* 0x000fea0003800200 */
.L_x_12003:
        /* <DEDUP_REMOVED lines=18> */
.L_x_12010:
        /* <DEDUP_REMOVED lines=15> */
.L_x_12012:
[----:B------:R-:W-:Y:S05]  /*1cc20*/  BSYNC.RECONVERGENT B2 ;  /* 0x0000000000027941 */ /* 0x000fea0003800200 */
.L_x_12011:
        /* <DEDUP_REMOVED lines=43> */
.L_x_12009:
[----:B------:R-:W-:Y:S05]  /*1cee0*/  BSYNC.RECONVERGENT B1 ;  /* 0x0000000000017941 */ /* 0x000fea0003800200 */
.L_x_12008:
        /* <DEDUP_REMOVED lines=11> */
.L_x_11932:
[----:B------:R-:W-:Y:S01]  /*1cfa0*/  ISETP.NE.AND P2, PT, R6, 0x1, PT ;  /* 0x000000010600780c */ /* 0x000fe20003f45270 */
[----:B------:R-:W-:Y:S01]  /*1cfb0*/  BSSY.RECONVERGENT B1, `(.L_x_12014) ;  /* 0x0000047000017945 */ /* 0x000fe20003800200 */
[----:B--2---:R-:W-:Y:S02]  /*1cfc0*/  HFMA2 R82, -RZ, RZ, 0, 1.1920928955078125e-07 ;  /* 0x00000002ff527431 */ /* 0x004fe400000001ff */
[----:B------:R-:W-:Y:S01]  /*1cfd0*/  IMAD.MOV.U32 R80, RZ, RZ, R10 ;  /* 0x000000ffff507224 */ /* 0x000fe200078e000a */
[----:B------:R-:W-:-:S08]  /*1cfe0*/  MOV R90, R8 ;  /* 0x00000008005a7202 */ /* 0x000fd00000000f00 */
        /* <DEDUP_REMOVED lines=11> */
.L_x_12016:
[----:B------:R-:W-:Y:S01]  /*1d0a0*/  VIADD R99, R99, 0x1 ;  /* 0x0000000163637836 */ /* 0x000fe20000000000 */
[----:B------:R-:W-:Y:S03]  /*1d0b0*/  BSSY.RECONVERGENT B2, `(.L_x_12017) ;  /* 0x000000c000027945 */ /* 0x000fe60003800200 */
[C---:B01----:R-:W-:Y:S01]  /*1d0c0*/  IMAD.WIDE.U32 R106, R99.reuse, -0x2daee0ad, RZ ;  /* 0xd2511f53636a7825 */ /* 0x043fe200078e00ff */
        /* <DEDUP_REMOVED lines=10> */
.L_x_12018:
[----:B------:R-:W-:Y:S05]  /*1d170*/  BSYNC.RECONVERGENT B2 ;  /* 0x0000000000027941 */ /* 0x000fea0003800200 */
.L_x_12017:
        /* <DEDUP_REMOVED lines=42> */
.L_x_12015:
[----:B------:R-:W-:Y:S05]  /*1d420*/  BSYNC.RECONVERGENT B1 ;  /* 0x0000000000017941 */ /* 0x000fea0003800200 */
.L_x_12014:
[----:B01----:R-:W0:Y:S01]  /*1d430*/  LDC R108, c[0x0][0x404] ;  /* 0x00010100ff6c7b82 */ /* 0x003e220000000800 */
[----:B------:R-:W-:Y:S01]  /*1d440*/  ISETP.NE.AND P2, PT, R82, 0x1, PT ;  /* 0x000000015200780c */ /* 0x000fe20003f45270 */
[----:B------:R-:W-:Y:S01]  /*1d450*/  IMAD.MOV.U32 R111, RZ, RZ, 0x2f800000 ;  /* 0x2f800000ff6f7424 */ /* 0x000fe200078e00ff */
[----:B------:R-:W-:Y:S01]  /*1d460*/  I2FP.F32.U32 R6, R80 ;  /* 0x0000005000067245 */ /* 0x000fe20000201000 */
[----:B------:R-:W-:Y:S01]  /*1d470*/  BSSY.RECONVERGENT B1, `(.L_x_12019) ;  /* 0x0000049000017945 */ /* 0x000fe20003800200 */
[----:B-----5:R-:W-:Y:S01]  /*1d480*/  HADD2.F32 R110, -RZ, R84.H0_H0 ;  /* 0x20000054ff6e7230 */ /* 0x020fe20000004100 */
[----:B------:R-:W-:Y:S02]  /*1d490*/  MOV R80, 0x2 ;  /* 0x0000000200507802 */ /* 0x000fe40000000f00 */
[----:B------:R-:W-:Y:S01]  /*1d4a0*/  FFMA.FTZ R81, R6, R111, 1.1641532182693481445e-10 ;  /* 0x2f00000006517423 */ /* 0x000fe2000001006f */
[----:B------:R-:W-:-:S04]  /*1d4b0*/  IMAD.MOV.U32 R6, RZ, RZ, R10 ;  /* 0x000000ffff067224 */ /* 0x000fc800078e000a */
[----:B0-----:R-:W-:-:S04]  /*1d4c0*/  FSETP.LE.FTZ.AND P3, PT, R81, R108, PT ;  /* 0x0000006c5100720b */ /* 0x001fc80003f73000 */
        /* <DEDUP_REMOVED lines=10> */
.L_x_12021:
        /* <DEDUP_REMOVED lines=13> */
.L_x_12023:
[----:B------:R-:W-:Y:S05]  /*1d640*/  BSYNC.RECONVERGENT B2 ;  /* 0x0000000000027941 */ /* 0x000fea0003800200 */
.L_x_12022:
        /* <DEDUP_REMOVED lines=43> */
.L_x_12020:
[----:B------:R-:W-:Y:S05]  /*1d900*/  BSYNC.RECONVERGENT B1 ;  /* 0x0000000000017941 */ /* 0x000fea0003800200 */
.L_x_12019:
[----:B------:R-:W-:Y:S01]  /*1d910*/  ISETP.NE.AND P2, PT, R80, 0x1, PT ;  /* 0x000000015000780c */ /* 0x000fe20003f45270 */
[----:B------:R-:W-:Y:S01]  /*1d920*/  BSSY.RECONVERGENT B1, `(.L_x_12024) ;  /* 0x000004a000017945 */ /* 0x000fe20003800200 */
[----:B------:R-:W-:Y:S01]  /*1d930*/  I2FP.F32.U32 R6, R6 ;  /* 0x0000000600067245 */ /* 0x000fe20000201000 */
[----:B------:R-:W-:Y:S02]  /*1d940*/  HADD2.F32 R113, -RZ, R84.H1_H1 ;  /* 0x30000054ff717230 */ /* 0x000fe40000004100 */
[----:B------:R-:W-:Y:S02]  /*1d950*/  IMAD.MOV.U32 R82, RZ, RZ, 0x2 ;  /* 0x00000002ff527424 */ /* 0x000fe400078e00ff */
        /* <DEDUP_REMOVED lines=13> */
.L_x_12026:
        /* <DEDUP_REMOVED lines=13> */
.L_x_12028:
[----:B------:R-:W-:Y:S05]  /*1db00*/  BSYNC.RECONVERGENT B2 ;  /* 0x0000000000027941 */ /* 0x000fea0003800200 */
.L_x_12027:
        /* <DEDUP_REMOVED lines=43> */
.L_x_12025:
[----:B------:R-:W-:Y:S05]  /*1ddc0*/  BSYNC.RECONVERGENT B1 ;  /* 0x0000000000017941 */ /* 0x000fea0003800200 */
.L_x_12024:
[----:B------:R-:W-:Y:S01]  /*1ddd0*/  ISETP.NE.AND P2, PT, R82, 0x1, PT ;  /* 0x000000015200780c */ /* 0x000fe20003f45270 */
[----:B------:R-:W-:Y:S01]  /*1dde0*/  BSSY.RECONVERGENT B1, `(.L_x_12029) ;  /* 0x000004a000017945 */ /* 0x000fe20003800200 */
[----:B------:R-:W-:Y:S01]  /*1ddf0*/  I2FP.F32.U32 R6, R6 ;  /* 0x0000000600067245 */ /* 0x000fe20000201000 */
[----:B------:R-:W-:Y:S02]  /*1de00*/  HFMA2 R80, -RZ, RZ, 0, 1.1920928955078125e-07 ;  /* 0x00000002ff507431 */ /* 0x000fe400000001ff */
[----:B------:R-:W-:Y:S02]  /*1de10*/  HADD2.F32 R112, -RZ, R85.H0_H0 ;  /* 0x20000055ff707230 */ /* 0x000fe40000004100 */
        /* <DEDUP_REMOVED lines=13> */
.L_x_12031:
        /* <DEDUP_REMOVED lines=13> */
.L_x_12033:
[----:B------:R-:W-:Y:S05]  /*1dfc0*/  BSYNC.RECONVERGENT B2 ;  /* 0x0000000000027941 */ /* 0x000fea0003800200 */
.L_x_12032:
        /* <DEDUP_REMOVED lines=43> */
.L_x_12030:
[----:B------:R-:W-:Y:S05]  /*1e280*/  BSYNC.RECONVERGENT B1 ;  /* 0x0000000000017941 */ /* 0x000fea0003800200 */
.L_x_12029:
        /* <DEDUP_REMOVED lines=18> */
.L_x_12036:
        /* <DEDUP_REMOVED lines=13> */
.L_x_12038:
[----:B------:R-:W-:Y:S05]  /*1e480*/  BSYNC.RECONVERGENT B2 ;  /* 0x0000000000027941 */ /* 0x000fea0003800200 */
.L_x_12037:
        /* <DEDUP_REMOVED lines=43> */
.L_x_12035:
[----:B------:R-:W-:Y:S05]  /*1e740*/  BSYNC.RECONVERGENT B1 ;  /* 0x0000000000017941 */ /* 0x000fea0003800200 */
.L_x_12034:
        /* <DEDUP_REMOVED lines=17> */
.L_x_12041:
        /* <DEDUP_REMOVED lines=13> */
.L_x_12043:
[----:B------:R-:W-:Y:S05]  /*1e930*/  BSYNC.RECONVERGENT B2 ;  /* 0x0000000000027941 */ /* 0x000fea0003800200 */
.L_x_12042:
        /* <DEDUP_REMOVED lines=43> */
.L_x_12040:
[----:B------:R-:W-:Y:S05]  /*1ebf0*/  BSYNC.RECONVERGENT B1 ;  /* 0x0000000000017941 */ /* 0x000fea0003800200 */
.L_x_12039:
[----:B------:R-:W-:Y:S01]  /*1ec00*/  ISETP.NE.AND P4, PT, R80, 0x1, PT ;  /* 0x000000015000780c */ /* 0x000fe20003f85270 */
[----:B------:R-:W-:Y:S01]  /*1ec10*/  BSSY.RECONVERGENT B1, `(.L_x_12044) ;  /* 0x0000049000017945 */ /* 0x000fe20003800200 */
[----:B------:R-:W-:Y:S01]  /*1ec20*/  I2FP.F32.U32 R6, R6 ;  /* 0x0000000600067245 */ /* 0x000fe20000201000 */
[----:B------:R-:W-:Y:S02]  /*1ec30*/  HADD2.F32 R86, -RZ, R86.H1_H1 ;  /* 0x30000056ff567230 */ /* 0x000fe40000004100 */
        /* <DEDUP_REMOVED lines=13> */
.L_x_12046:
        /* <DEDUP_REMOVED lines=13> */
.L_x_12048:
[----:B------:R-:W-:Y:S05]  /*1ede0*/  BSYNC.RECONVERGENT B2 ;  /* 0x0000000000027941 */ /* 0x000fea0003800200 */
.L_x_12047:
        /* <DEDUP_REMOVED lines=43> */
.L_x_12045:
[----:B------:R-:W-:Y:S05]  /*1f0a0*/  BSYNC.RECONVERGENT B1 ;  /* 0x0000000000017941 */ /* 0x000fea0003800200 */
.L_x_12044:
[----:B------:R-:W-:Y:S01]  /*1f0b0*/  ISETP.NE.AND P5, PT, R83, 0x1, PT ;  /* 0x000000015300780c */ /* 0x000fe20003fa5270 */
[----:B------:R-:W-:Y:S01]  /*1f0c0*/  BSSY.RECONVERGENT B1, `(.L_x_12049) ;  /* 0x0000049000017945 */ /* 0x000fe20003800200 */
[----:B------:R-:W-:Y:S01]  /*1f0d0*/  I2FP.F32.U32 R6, R6 ;  /* 0x0000000600067245 */ /* 0x000fe20000201000 */
[----:B------:R-:W-:Y:S02]  /*1f0e0*/  HADD2.F32 R116, -RZ, R87.H0_H0 ;  /* 0x20000057ff747230 */ /* 0x000fe40000004100 */
        /* <DEDUP_REMOVED lines=13> */
.L_x_12051:
        /* <DEDUP_REMOVED lines=13> */
.L_x_12053:
[----:B------:R-:W-:Y:S05]  /*1f290*/  BSYNC.RECONVERGENT B2 ;  /* 0x0000000000027941 */ /* 0x000fea0003800200 */
.L_x_12052:
        /* <DEDUP_REMOVED lines=43> */
.L_x_12050:
[----:B------:R-:W-:Y:S05]  /*1f550*/  BSYNC.RECONVERGENT B1 ;  /* 0x0000000000017941 */ /* 0x000fea0003800200 */
.L_x_12049:
        /* <DEDUP_REMOVED lines=37> */
.L_x_12013:
        /* <DEDUP_REMOVED lines=45> */
.L_x_11931:
[----:B------:R-:W-:Y:S05]  /*1fa80*/  BSYNC.RECONVERGENT B0 ;  /* 0x0000000000007941 */ /* 0x000fea0003800200 */
.L_x_11930:
        /* <DEDUP_REMOVED lines=9> */
[----:B012---:R-:W-:Y:S01]  /*1fb20*/  HFMA2 R109, -RZ, RZ, 0, 0 ;  /* 0x00000000ff6d7431 */ /* 0x007fe200000001ff */
[----:B------:R-:W-:Y:S02]  /*1fb30*/  BSSY.RECONVERGENT B0, `(.L_x_12054) ;  /* 0x00000e9000007945 */ /* 0x000fe40003800200 */
        /* <DEDUP_REMOVED lines=9> */
[----:B---3--:R-:W-:-:S04]  /*1fbd0*/  FADD.FTZ R91, R65, R88 ;  /* 0x00000058415b7221 */ /* 0x008fc80000010000 */
        /* <DEDUP_REMOVED lines=105> */
[----:B------:R-:W-:-:S05]  /*20270*/  @!P2 IMAD.MOV.U32 R109, RZ, RZ, R2 ;  /* 0x000000ffff6da224 */ /* 0x000fca00078e0002 */
[----:B------:R-:W1:Y:S01]  /*20280*/  SHFL.DOWN PT, R112, R109, 0x2, 0x1f ;  /* 0x08401f006d707f89 */ /* 0x000e6200000e0000 */
[----:B0-----:R-:W-:Y:S01]  /*20290*/  FADD.FTZ R91, R90, R91 ;  /* 0x0000005b5a5b7221 */ /* 0x001fe20000010000 */
[----:B------:R-:W-:-:S04]  /*202a0*/  @!P1 SHF.R.U32.HI R90, RZ, 0x2, R108 ;  /* 0x00000002ff5a9819 */ /* 0x000fc8000001166c */
[----:B------:R-:W0:Y:S01]  /*202b0*/  SHFL.BFLY PT, R106, R91, 0x4, 0x1f ;  /* 0x0c801f005b6a7f89 */ /* 0x000e2200000e0000 */
[----:B-1----:R-:W-:Y:S02]  /*202c0*/  IADD3 R113, PT, PT, R112, R109, RZ ;  /* 0x0000006d70717210 */ /* 0x002fe40007ffe0ff */
[----:B------:R-:W-:Y:S01]  /*202d0*/  I2FP.F32.S32 R112, R112 ;  /* 0x0000007000707245 */ /* 0x000fe20000201400 */
[----:B0-----:R-:W-:-:S05]  /*202e0*/  FADD.FTZ R106, R91, R106 ;  /* 0x0000006a5b6a7221 */ /* 0x001fca0000010000 */
[----:B------:R-:W0:Y:S02]  /*202f0*/  SHFL.BFLY PT, R107, R106, 0x8, 0x1f ;  /* 0x0d001f006a6b7f89 */ /* 0x000e2400000e0000 */
[----:B0-----:R-:W-:Y:S01]  /*20300*/  FADD.FTZ R107, R106, R107 ;  /* 0x0000006b6a6b7221 */ /* 0x001fe20000010000 */
[----:B------:R-:W-:-:S04]  /*20310*/  @!P2 IMAD.SHL.U32 R106, R108, 0x8, RZ ;  /* 0x000000086c6aa824 */ /* 0x000fc800078e00ff */
[----:B------:R-:W0:Y:S02]  /*20320*/  SHFL.BFLY PT, R110, R107, 0x10, 0x1f ;  /* 0x0e001f006b6e7f89 */ /* 0x000e2400000e0000 */
[----:B0-----:R-:W-:Y:S01]  /*20330*/  FADD.FTZ R89, R107, R110 ;  /* 0x0000006e6b597221 */ /* 0x001fe20000010000 */
[----:B------:R-:W-:Y:S02]  /*20340*/  @!P1 LOP3.LUT R107, R90, 0x18, RZ, 0xc0, !PT ;  /* 0x000000185a6b9812 */ /* 0x000fe400078ec0ff */
[----:B------:R-:W-:Y:S02]  /*20350*/  CS2R R90, SRZ ;  /* 0x00000000005a7805 */ /* 0x000fe4000001ff00 */
[----:B------:R-:W-:Y:S02]  /*20360*/  @!P2 LOP3.LUT R110, R106, 0xf8, RZ, 0xc0, !PT ;  /* 0x000000f86a6ea812 */ /* 0x000fe400078ec0ff */
[----:B------:R-:W-:Y:S01]  /*20370*/  I2FP.F32.S32 R106, R113 ;  /* 0x00000071006a7245 */ /* 0x000fe20000201400 */
[----:B------:R0:W-:Y:S01]  /*20380*/  @!P1 STS.64 [R107+UR4], R88 ;  /* 0x000000586b009988 */ /* 0x0001e20008000a04 */
[----:B------:R-:W-:Y:S01]  /*20390*/  BAR.SYNC.DEFER_BLOCKING 0x0 ;  /* 0x0000000000007b1d */ /* 0x000fe20000010000 */
[----:B------:R-:W-:-:S05]  /*203a0*/  ISETP.NE.AND P1, PT, R108, RZ, PT ;  /* 0x000000ff6c00720c */ /* 0x000fca0003f25270 */
[----:B------:R-:W1:Y:S01]  /*203b0*/  MUFU.RCP R115, R106 ;  /* 0x0000006a00737308 */ /* 0x000e620000001000 */
[----:B------:R-:W2:Y:S01]  /*203c0*/  SHFL.DOWN PT, R88, R113, 0x1, 0x1f ;  /* 0x08201f0071587f89 */ /* 0x000ea200000e0000 */
[----:B0-----:R-:W-:-:S03]  /*203d0*/  I2FP.F32.S32 R89, R109 ;  /* 0x0000006d00597245 */ /* 0x001fc60000201400 */
[----:B------:R-:W0:Y:S01]  /*203e0*/  @!P2 LDS.64 R90, [R110+UR4] ;  /* 0x000000046e5aa984 */ /* 0x000e220008000a00 */
[----:B------:R-:W-:Y:S01]  /*203f0*/  ISETP.NE.AND P2, PT, RZ, UR16, PT ;  /* 0x00000010ff007c0c */ /* 0x000fe2000bf45270 */
[----:B--2---:R-:W-:-:S05]  /*20400*/  IMAD.IADD R113, R113, 0x1, R88 ;  /* 0x0000000171717824 */ /* 0x004fca00078e0258 */
        /* <DEDUP_REMOVED lines=8> */
[----:B---3--:R-:W-:Y:S01]  /*20490*/  FADD.FTZ R114, R114, R91 ;  /* 0x0000005b72727221 */ /* 0x008fe20000010000 */
[----:B------:R-:W-:Y:S01]  /*204a0*/  I2FP.F32.S32 R91, R88 ;  /* 0x00000058005b7245 */ /* 0x000fe20000201400 */
[----:B-1----:R-:W-:Y:S01]  /*204b0*/  FMUL.FTZ R107, R115, R110 ;  /* 0x0000006e736b7220 */ /* 0x002fe20000410000 */
[----:B------:R-:W-:-:S04]  /*204c0*/  FMUL.FTZ R111, R111, R89 ;  /* 0x000000596f6f7220 */ /* 0x000fc80000410000 */
[----:B------:R-:W0:Y:S01]  /*204d0*/  SHFL.DOWN PT, R90, R107, 0x1, 0x1f ;  /* 0x08201f006b5a7f89 */ /* 0x000e2200000e0000 */
[----:B------:R-:W-:-:S04]  /*204e0*/  FMUL.FTZ R111, R111, R112 ;  /* 0x000000706f6f7220 */ /* 0x000fc80000410000 */
[----:B------:R-:W-:Y:S01]  /*204f0*/  FFMA.FTZ R111, R115, R111, R114 ;  /* 0x0000006f736f7223 */ /* 0x000fe20000010072 */
[----:B------:R-:W-:-:S04]  /*20500*/  IMAD.U32 R115, RZ, RZ, UR6 ;  /* 0x00000006ff737e24 */ /* 0x000fc8000f8e00ff */
[----:B------:R-:W1:Y:S01]  /*20510*/  SHFL.DOWN PT, R110, R111, 0x1, 0x1f ;  /* 0x08201f006f6e7f89 */ /* 0x000e6200000e0000 */
[----:B0-----:R-:W-:Y:S01]  /*20520*/  FADD.FTZ R88, R107, -R90 ;  /* 0x8000005a6b587221 */ /* 0x001fe20000010000 */
[----:B------:R-:W-:-:S03]  /*20530*/  FMUL.FTZ R109, R90, R91 ;  /* 0x0000005b5a6d7220 */ /* 0x000fc60000410000 */
[----:B------:R-:W-:Y:S01]  /*20540*/  FMUL.FTZ R89, R88, R88 ;  /* 0x0000005858597220 */ /* 0x000fe20000410000 */
[C---:B------:R-:W-:Y:S02]  /*20550*/  FFMA.FTZ R88, R106.reuse, R107, R109 ;  /* 0x0000006b6a587223 */ /* 0x040fe4000001006d */
[----:B------:R-:W0:Y:S01]  /*20560*/  LDC R109, c[0x0][0x448] ;  /* 0x00011200ff6d7b82 */ /* 0x000e220000000800 */
[----:B------:R-:W-:Y:S01]  /*20570*/  FMUL.FTZ R89, R106, R89 ;  /* 0x000000596a597220 */ /* 0x000fe20000410000 */
[----:B--2---:R-:W-:Y:S01]  /*20580*/  FMUL.FTZ R106, R113, R88 ;  /* 0x00000058716a7220 */ /* 0x004fe20000410000 */
[----:B-1----:R-:W-:Y:S02]  /*20590*/  FADD.FTZ R110, R111, R110 ;  /* 0x0000006e6f6e7221 */ /* 0x002fe40000010000 */
[----:B------:R-:W-:Y:S02]  /*205a0*/  FMUL.FTZ R89, R89, R91 ;  /* 0x0000005b59597220 */ /* 0x000fe40000410000 */
[----:B------:R-:W1:Y:S01]  /*205b0*/  SHFL.IDX PT, R111, R106, RZ, 0x1f ;  /* 0x00001fff6a6f7589 */ /* 0x000e6200000e0000 */
[----:B------:R-:W2:Y:S01]  /*205c0*/  @!P1 LDC.64 R90, c[0x0][0x3c0] ;  /* 0x0000f000ff5a9b82 */ /* 0x000ea20000000a00 */
[----:B------:R-:W-:Y:S01]  /*205d0*/  FFMA.FTZ R110, R113, R89, R110 ;  /* 0x00000059716e7223 */ /* 0x000fe2000001006e */
[----:B------:R-:W-:-:S05]  /*205e0*/  MOV R113, UR6 ;  /* 0x0000000600717c02 */ /* 0x000fca0008000f00 */
[----:B------:R-:W0:Y:S01]  /*205f0*/  SHFL.IDX PT, R110, R110, RZ, 0x1f ;  /* 0x00001fff6e6e7589 */ /* 0x000e2200000e0000 */
[----:B------:R-:W3:Y:S01]  /*20600*/  @!P1 LDC.64 R88, c[0x0][0x3c8] ;  /* 0x0000f200ff589b82 */ /* 0x000ee20000000a00 */
[----:B-1----:R-:W-:Y:S01]  /*20610*/  FMUL.FTZ R107, R111, R111 ;  /* 0x0000006f6f6b7220 */ /* 0x002fe20000410000 */
[----:B--2---:R-:W-:-:S04]  /*20620*/  @!P1 IMAD.WIDE R90, R113, 0x4, R90 ;  /* 0x00000004715a9825 */ /* 0x004fc800078e025a */
[----:B------:R-:W-:Y:S01]  /*20630*/  FSEL R112, R107, RZ, P2 ;  /* 0x000000ff6b707208 */ /* 0x000fe20001000000 */
[----:B------:R1:W-:Y:S01]  /*20640*/  @!P1 STG.E desc[UR10][R90.64], R111 ;  /* 0x0000006f5a009986 */ /* 0x0003e2000c10190a */
[----:B0-----:R-:W-:Y:S01]  /*20650*/  FFMA.FTZ R107, R110, UR17, R109 ;  /* 0x000000116e6b7c23 */ /* 0x001fe2000801006d */
[----:B---3--:R-:W-:Y:S01]  /*20660*/  @!P1 IMAD.WIDE R88, R115, 0x4, R88 ;  /* 0x0000000473589825 */ /* 0x008fe200078e0258 */
[----:B------:R-:W-:-:S03]  /*20670*/  FSEL R110, R111, RZ, !P2 ;  /* 0x000000ff6f6e7208 */ /* 0x000fc60005000000 */
[----:B------:R-:W-:-:S04]  /*20680*/  FADD.FTZ R107, R107, R112 ;  /* 0x000000706b6b7221 */ /* 0x000fc80000010000 */
[----:B------:R-:W0:Y:S02]  /*20690*/  MUFU.RSQ R109, R107 ;  /* 0x0000006b006d7308 */ /* 0x000e240000001400 */
[----:B0-----:R1:W-:Y:S01]  /*206a0*/  @!P1 STG.E desc[UR10][R88.64], R109 ;  /* 0x0000006d58009986 */ /* 0x0013e2000c10190a */
[----:B------:R-:W-:Y:S05]  /*206b0*/  @!P0 BRA `(.L_x_12055) ;  /* 0x0000000000c08947 */ /* 0x000fea0003800000 */
[--C-:B-1----:R-:W-:Y:S01]  /*206c0*/  FADD.FTZ R88, R56, -R110.reuse ;  /* 0x8000006e38587221 */ /* 0x102fe20000010000 */
        /* <DEDUP_REMOVED lines=11> */
[--C-:B------:R-:W-:Y:S01]  /*20780*/  FADD.FTZ R112, R61, -R110.reuse ;  /* 0x8000006e3d707221 */ /* 0x100fe20000010000 */
[----:B------:R-:W-:Y:S02]  /*20790*/  HADD2.F32 R115, -RZ, R18.H0_H0 ;  /* 0x20000012ff737230 */ /* 0x000fe40000004100 */
[----:B------:R-:W-:Y:S01]  /*207a0*/  FFMA.FTZ R89, R90, R107, R111 ;  /* 0x0000006b5a597223 */ /* 0x000fe2000001006f */
[----:B------:R-:W-:Y:S02]  /*207b0*/  HADD2.F32 R114, -RZ, R14.H1_H1 ;  /* 0x3000000eff727230 */ /* 0x000fe40000004100 */
[----:B------:R-:W-:Y:S01]  /*207c0*/  FADD.FTZ R118, R62, -R110 ;  /* 0x8000006e3e767221 */ /* 0x000fe20000010000 */
[----:B------:R-:W-:-:S02]  /*207d0*/  HADD2.F32 R116, -RZ, R18.H1_H1 ;  /* 0x30000012ff747230 */ /* 0x000fc40000004100 */
[----:B------:R-:W-:Y:S01]  /*207e0*/  FFMA.FTZ R90, R106, R113, R115 ;  /* 0x000000716a5a7223 */ /* 0x000fe20000010073 */
[----:B------:R-:W-:Y:S01]  /*207f0*/  FADD.FTZ R120, R63, -R110 ;  /* 0x8000006e3f787221 */ /* 0x000fe20000010000 */
[----:B------:R-:W0:Y:S01]  /*20800*/  LDC.64 R106, c[0x0][0x428] ;  /* 0x00010a00ff6a7b82 */ /* 0x000e220000000a00 */
[C---:B------:R-:W-:Y:S01]  /*20810*/  FMUL.FTZ R111, R109.reuse, R112 ;  /* 0x000000706d6f7220 */ /* 0x040fe20000410000 */
[----:B------:R-:W-:Y:S02]  /*20820*/  HADD2.F32 R91, -RZ, R15.H0_H0 ;  /* 0x2000000fff5b7230 */ /* 0x000fe40000004100 */
[C---:B------:R-:W-:Y:S01]  /*20830*/  FMUL.FTZ R118, R109.reuse, R118 ;  /* 0x000000766d767220 */ /* 0x040fe20000410000 */
[----:B------:R-:W-:Y:S02]  /*20840*/  HADD2.F32 R113, -RZ, R19.H0_H0 ;  /* 0x20000013ff717230 */ /* 0x000fe40000004100 */
[----:B------:R-:W-:Y:S01]  /*20850*/  FMUL.FTZ R120, R109, R120 ;  /* 0x000000786d787220 */ /* 0x000fe20000410000 */
[----:B------:R-:W-:-:S02]  /*20860*/  HADD2.F32 R115, -RZ, R15.H1_H1 ;  /* 0x3000000fff737230 */ /* 0x000fc40000004100 */
[----:B------:R-:W-:Y:S01]  /*20870*/  FFMA.FTZ R111, R111, R114, R116 ;  /* 0x000000726f6f7223 */ /* 0x000fe20000010074 */
[----:B------:R-:W-:Y:S02]  /*20880*/  HADD2.F32 R117, -RZ, R19.H1_H1 ;  /* 0x30000013ff757230 */ /* 0x000fe40000004100 */
[--C-:B------:R-:W-:Y:S01]  /*20890*/  FADD.FTZ R112, R57, -R110.reuse ;  /* 0x8000006e39707221 */ /* 0x100fe20000010000 */
[----:B------:R-:W-:Y:S01]  /*208a0*/  FADD.FTZ R114, R59, -R110 ;  /* 0x8000006e3b727221 */ /* 0x000fe20000010000 */
[----:B------:R-:W-:Y:S01]  /*208b0*/  FFMA.FTZ R118, R118, R91, R113 ;  /* 0x0000005b76767223 */ /* 0x000fe20000010071 */
[----:B------:R-:W-:Y:S02]  /*208c0*/  HADD2.F32 R91, -RZ, R12.H1_H1 ;  /* 0x3000000cff5b7230 */ /* 0x000fe40000004100 */
[----:B------:R-:W-:Y:S01]  /*208d0*/  FFMA.FTZ R119, R120, R115, R117 ;  /* 0x0000007378777223 */ /* 0x000fe20000010075 */
[----:B------:R-:W-:Y:S02]  /*208e0*/  HADD2.F32 R115, -RZ, R13.H1_H1 ;  /* 0x3000000dff737230 */ /* 0x000fe40000004100 */
[----:B------:R-:W-:Y:S01]  /*208f0*/  FMUL.FTZ R114, R109, R114 ;  /* 0x000000726d727220 */ /* 0x000fe20000410000 */
[----:B------:R-:W-:-:S02]  /*20900*/  HADD2.F32 R117, -RZ, R17.H1_H1 ;  /* 0x30000011ff757230 */ /* 0x000fc40000004100 */
[----:B------:R-:W-:Y:S01]  /*20910*/  FMUL.FTZ R112, R109, R112 ;  /* 0x000000706d707220 */ /* 0x000fe20000410000 */
[----:B------:R-:W-:Y:S01]  /*20920*/  HADD2.F32 R113, -RZ, R16.H1_H1 ;  /* 0x30000010ff717230 */ /* 0x000fe20000004100 */
[----:B------:R-:W-:Y:S01]  /*20930*/  F2FP.F16.F32.PACK_AB R90, R111, R90 ;  /* 0x0000005a6f5a723e */ /* 0x000fe200000000ff */
[----:B------:R-:W-:-:S03]  /*20940*/  FFMA.FTZ R114, R114, R115, R117 ;  /* 0x0000007372727223 */ /* 0x000fc60000010075 */
[----:B------:R-:W-:Y:S01]  /*20950*/  FFMA.FTZ R113, R112, R91, R113 ;  /* 0x0000005b70717223 */ /* 0x000fe20000010071 */
[----:B------:R-:W-:Y:S01]  /*20960*/  F2FP.F16.F32.PACK_AB R91, R119, R118 ;  /* 0x00000076775b723e */ /* 0x000fe200000000ff */
[----:B0-----:R-:W-:Y:S01]  /*20970*/  IMAD.WIDE.U32 R106, R102, 0x10, R106 ;  /* 0x00000010666a7825 */ /* 0x001fe200078e006a */
[----:B------:R-:W-:Y:S02]  /*20980*/  F2FP.F16.F32.PACK_AB R89, R114, R89 ;  /* 0x000000597259723e */ /* 0x000fe400000000ff */
[----:B------:R-:W-:Y:S02]  /*20990*/  F2FP.F16.F32.PACK_AB R88, R113, R88 ;  /* 0x000000587158723e */ /* 0x000fe400000000ff */
[----:B------:R-:W-:-:S03]  /*209a0*/  IADD3 R102, PT, PT, R102, 0x80, RZ ;  /* 0x0000008066667810 */ /* 0x000fc60007ffe0ff */
[----:B------:R0:W-:Y:S04]  /*209b0*/  STG.E.128 desc[UR10][R106.64], R88 ;  /* 0x000000586a007986 */ /* 0x0001e8000c101d0a */
.L_x_12055:
[----:B------:R-:W-:Y:S05]  /*209c0*/  BSYNC.RECONVERGENT B0 ;  /* 0x0000000000007941 */ /* 0x000fea0003800200 */
.L_x_12054:
[----:B------:R-:W-:Y:S01]  /*209d0*/  ISETP.NE.AND P0, PT, R105, RZ, PT ;  /* 0x000000ff6900720c */ /* 0x000fe20003f05270 */
[----:B------:R-:W-:-:S12]  /*209e0*/  BSSY.RECONVERGENT B0, `(.L_x_12056) ;  /* 0x0000032000007945 */ /* 0x000fd80003800200 */
[----:B------:R-:W-:Y:S05]  /*209f0*/  @!P0 BRA `(.L_x_12057) ;  /* 0x0000000000c08947 */ /* 0x000fea0003800000 */
[--C-:B01----:R-:W-:Y:S01]  /*20a00*/  FADD.FTZ R88, R64, -R110.reuse ;  /* 0x8000006e40587221 */ /* 0x103fe20000010000 */
        /* <DEDUP_REMOVED lines=44> */
[----:B------:R-:W-:Y:S01]  /*20cd0*/  F2FP.F16.F32.PACK_AB R88, R111, R88 ;  /* 0x000000586f58723e */ /* 0x000fe200000000ff */
[----:B------:R-:W-:-:S04]  /*20ce0*/  VIADD R102, R102, 0x80 ;  /* 0x0000008066667836 */ /* 0x000fc80000000000 */
[----:B------:R2:W-:Y:S03]  /*20cf0*/  STG.E.128 desc[UR10][R106.64], R88 ;  /* 0x000000586a007986 */ /* 0x0005e6000c101d0a */
.L_x_12057:
[----:B------:R-:W-:Y:S05]  /*20d00*/  BSYNC.RECONVERGENT B0 ;  /* 0x0000000000007941 */ /* 0x000fea0003800200 */
.L_x_12056:
        /* <DEDUP_REMOVED lines=18> */
[--C-:B------:R-:W-:Y:S01]  /*20e30*/  FADD.FTZ R112, R78, -R110.reuse ;  /* 0x8000006e4e707221 */ /* 0x100fe20000010000 */
[----:B------:R-:W-:Y:S02]  /*20e40*/  HADD2.F32 R107, -RZ, R30.H1_H1 ;  /* 0x3000001eff6b7230 */ /* 0x000fe40000004100 */
[----:B------:R-:W-:Y:S01]  /*20e50*/  FADD.FTZ R114, R79, -R110 ;  /* 0x8000006e4f727221 */ /* 0x000fe20000010000 */
[----:B------:R-:W-:Y:S01]  /*20e60*/  FFMA.FTZ R90, R104, R111, R113 ;  /* 0x0000006f685a7223 */ /* 0x000fe20000010071 */
[----:B------:R-:W-:Y:S01]  /*20e70*/  HADD2.F32 R91, -RZ, R34.H1_H1 ;  /* 0x30000022ff5b7230 */ /* 0x000fe20000004100 */
[----:B------:R-:W0:Y:S01]  /*20e80*/  LDC.64 R104, c[0x0][0x428] ;  /* 0x00010a00ff687b82 */ /* 0x000e220000000a00 */
[----:B------:R-:W-:-:S02]  /*20e90*/  HADD2.F32 R111, -RZ, R31.H0_H0 ;  /* 0x2000001fff6f7230 */ /* 0x000fc40000004100 */
[C---:B------:R-:W-:Y:S01]  /*20ea0*/  FMUL.FTZ R106, R109.reuse, R106 ;  /* 0x0000006a6d6a7220 */ /* 0x040fe20000410000 */
[----:B------:R-:W-:Y:S02]  /*20eb0*/  HADD2.F32 R113, -RZ, R35.H0_H0 ;  /* 0x20000023ff717230 */ /* 0x000fe40000004100 */
[C---:B------:R-:W-:Y:S01]  /*20ec0*/  FMUL.FTZ R112, R109.reuse, R112 ;  /* 0x000000706d707220 */ /* 0x040fe20000410000 */
[----:B------:R-:W-:Y:S02]  /*20ed0*/  HADD2.F32 R116, -RZ, R31.H1_H1 ;  /* 0x3000001fff747230 */ /* 0x000fe40000004100 */
[----:B------:R-:W-:Y:S01]  /*20ee0*/  FMUL.FTZ R115, R109, R114 ;  /* 0x000000726d737220 */ /* 0x000fe20000410000 */
[----:B------:R-:W-:Y:S02]  /*20ef0*/  HADD2.F32 R118, -RZ, R35.H1_H1 ;  /* 0x30000023ff767230 */ /* 0x000fe40000004100 */
[----:B------:R-:W-:Y:S01]  /*20f00*/  FFMA.FTZ R107, R106, R107, R91 ;  /* 0x0000006b6a6b7223 */ /* 0x000fe2000001005b */
[----:B------:R-:W-:Y:S01]  /*20f10*/  FFMA.FTZ R114, R112, R111, R113 ;  /* 0x0000006f70727223 */ /* 0x000fe20000010071 */
[--C-:B------:R-:W-:Y:S01]  /*20f20*/  FADD.FTZ R106, R73, -R110.reuse ;  /* 0x8000006e496a7221 */ /* 0x100fe20000010000 */
[----:B------:R-:W-:Y:S01]  /*20f30*/  FADD.FTZ R112, R75, -R110 ;  /* 0x8000006e4b707221 */ /* 0x000fe20000010000 */
[----:B------:R-:W-:Y:S01]  /*20f40*/  FFMA.FTZ R117, R115, R116, R118 ;  /* 0x0000007473757223 */ /* 0x000fe20000010076 */
[----:B------:R-:W-:-:S02]  /*20f50*/  HADD2.F32 R91, -RZ, R28.H1_H1 ;  /* 0x3000001cff5b7230 */ /* 0x000fc40000004100 */
[C---:B------:R-:W-:Y:S01]  /*20f60*/  FMUL.FTZ R106, R109.reuse, R106 ;  /* 0x0000006a6d6a7220 */ /* 0x040fe20000410000 */
[----:B------:R-:W-:Y:S02]  /*20f70*/  HADD2.F32 R113, -RZ, R29.H1_H1 ;  /* 0x3000001dff717230 */ /* 0x000fe40000004100 */
[----:B------:R-:W-:Y:S01]  /*20f80*/  FMUL.FTZ R112, R109, R112 ;  /* 0x000000706d707220 */ /* 0x000fe20000410000 */
[----:B------:R-:W-:Y:S01]  /*20f90*/  HADD2.F32 R115, -RZ, R33.H1_H1 ;  /* 0x30000021ff737230 */ /* 0x000fe20000004100 */
[----:B------:R-:W-:Y:S01]  /*20fa0*/  F2FP.F16.F32.PACK_AB R90, R107, R90 ;  /* 0x0000005a6b5a723e */ /* 0x000fe200000000ff */
[----:B------:R-:W-:-:S03]  /*20fb0*/  HADD2.F32 R111, -RZ, R32.H1_H1 ;  /* 0x30000020ff6f7230 */ /* 0x000fc60000004100 */
[----:B------:R-:W-:Y:S02]  /*20fc0*/  FFMA.FTZ R112, R112, R113, R115 ;  /* 0x0000007170707223 */ /* 0x000fe40000010073 */
[----:B------:R-:W-:Y:S01]  /*20fd0*/  FFMA.FTZ R111, R106, R91, R111 ;  /* 0x0000005b6a6f7223 */ /* 0x000fe2000001006f */
[----:B------:R-:W-:Y:S01]  /*20fe0*/  F2FP.F16.F32.PACK_AB R91, R117, R114 ;  /* 0x00000072755b723e */ /* 0x000fe200000000ff */
[----:B0-----:R-:W-:Y:S01]  /*20ff0*/  IMAD.WIDE.U32 R104, R102, 0x10, R104 ;  /* 0x0000001066687825 */ /* 0x001fe200078e0068 */
[----:B------:R-:W-:Y:S02]  /*21000*/  F2FP.F16.F32.PACK_AB R89, R112, R89 ;  /* 0x000000597059723e */ /* 0x000fe400000000ff */
[----:B------:R-:W-:Y:S02]  /*21010*/  F2FP.F16.F32.PACK_AB R88, R111, R88 ;  /* 0x000000586f58723e */ /* 0x000fe400000000ff */
[----:B------:R-:W-:-:S03]  /*21020*/  IADD3 R102, PT, PT, R102, 0x80, RZ ;  /* 0x0000008066667810 */ /* 0x000fc60007ffe0ff */
[----:B------:R3:W-:Y:S04]  /*21030*/  STG.E.128 desc[UR10][R104.64], R88 ;  /* 0x0000005868007986 */ /* 0x0007e8000c101d0a */
.L_x_12059:
[----:B------:R-:W-:Y:S05]  /*21040*/  BSYNC.RECONVERGENT B0 ;  /* 0x0000000000007941 */ /* 0x000fea0003800200 */
.L_x_12058:
[----:B------:R-:W-:Y:S01]  /*21050*/  ISETP.NE.AND P0, PT, R103, RZ, PT ;  /* 0x000000ff6700720c */ /* 0x000fe20003f05270 */
[----:B------:R-:W-:-:S12]  /*21060*/  BSSY.RECONVERGENT B0, `(.L_x_12060) ;  /* 0x0000031000007945 */ /* 0x000fd80003800200 */
[----:B------:R-:W-:Y:S05]  /*21070*/  @!P0 BRA `(.L_x_12061) ;  /* 0x0000000000bc8947 */ /* 0x000fea0003800000 */
[--C-:B0123--:R-:W-:Y:S01]  /*21080*/  FADD.FTZ R88, R80, -R110.reuse ;  /* 0x8000006e50587221 */ /* 0x10ffe20000010000 */
[----:B-----5:R-:W-:Y:S02]  /*21090*/  HADD2.F32 R89, -RZ, R36.H0_H0 ;  /* 0x20000024ff597230 */ /* 0x020fe40000004100 */
[--C-:B------:R-:W-:Y:S01]  /*210a0*/  FADD.FTZ R104, R84, -R110.reuse ;  /* 0x8000006e54687221 */ /* 0x100fe20000010000 */
[----:B------:R-:W-:Y:S02]  /*210b0*/  HADD2.F32 R91, -RZ, R40.H0_H0 ;  /* 0x20000028ff5b7230 */ /* 0x000fe40000004100 */
[C---:B------:R-:W-:Y:S01]  /*210c0*/  FMUL.FTZ R88, R109.reuse, R88 ;  /* 0x000000586d587220 */ /* 0x040fe20000410000 */
[----:B------:R-:W-:Y:S01]  /*210d0*/  FADD.FTZ R90, R82, -R110 ;  /* 0x8000006e525a7221 */ /* 0x000fe20000010000 */
[----:B------:R-:W-:Y:S02]  /*210e0*/  HADD2.F32 R105, -RZ, R37.H0_H0 ;  /* 0x20000025ff697230 */ /* 0x000fe40000004100 */
[----:B------:R-:W-:Y:S01]  /*210f0*/  FMUL.FTZ R106, R109, R104 ;  /* 0x000000686d6a7220 */ /* 0x000fe20000410000 */
[----:B------:R-:W-:-:S02]  /*21100*/  HADD2.F32 R103, -RZ, R41.H0_H0 ;  /* 0x20000029ff677230 */ /* 0x000fc40000004100 */
[----:B------:R-:W-:Y:S01]  /*21110*/  FMUL.FTZ R90, R109, R90 ;  /* 0x0000005a6d5a7220 */ /* 0x000fe20000410000 */
[----:B------:R-:W-:Y:S02]  /*21120*/  HADD2.F32 R107, -RZ, R38.H0_H0 ;  /* 0x20000026ff6b7230 */ /* 0x000fe40000004100 */
[----:B------:R-:W-:Y:S01]  /*21130*/  FFMA.FTZ R104, R88, R89, R91 ;  /* 0x0000005958687223 */ /* 0x000fe2000001005b */
[----:B------:R-:W-:Y:S01]  /*21140*/  HADD2.F32 R111, -RZ, R42.H0_H0 ;  /* 0x2000002aff6f7230 */ /* 0x000fe20000004100 */
[----:B------:R-:W0:Y:S01]  /*21150*/  LDC.64 R88, c[0x0][0x428] ;  /* 0x00010a00ff587b82 */ /* 0x000e220000000a00 */
[----:B------:R-:W-:Y:S01]  /*21160*/  FFMA.FTZ R105, R90, R105, R103 ;  /* 0x000000695a697223 */ /* 0x000fe20000010067 */
[--C-:B------:R-:W-:Y:S01]  /*21170*/  FADD.FTZ R112, R83, -R110.reuse ;  /* 0x8000006e53707221 */ /* 0x100fe20000010000 */
[--C-:B------:R-:W-:Y:S01]  /*21180*/  FADD.FTZ R114, R85, -R110.reuse ;  /* 0x8000006e55727221 */ /* 0x100fe20000010000 */
[----:B------:R-:W-:Y:S01]  /*21190*/  FFMA.FTZ R90, R106, R107, R111 ;  /* 0x0000006b6a5a7223 */ /* 0x000fe2000001006f */
[--C-:B------:R-:W-:Y:S01]  /*211a0*/  FADD.FTZ R106, R81, -R110.reuse ;  /* 0x8000006e516a7221 */ /* 0x100fe20000010000 */
[--C-:B------:R-:W-:Y:S01]  /*211b0*/  FADD.FTZ R116, R86, -R110.reuse ;  /* 0x8000006e56747221 */ /* 0x100fe20000010000 */
[----:B------:R-:W-:Y:S01]  /*211c0*/  FADD.FTZ R110, R87, -R110 ;  /* 0x8000006e576e7221 */ /* 0x000fe20000010000 */
[----:B------:R-:W-:-:S02]  /*211d0*/  HADD2.F32 R103, -RZ, R39.H0_H0 ;  /* 0x20000027ff677230 */ /* 0x000fc40000004100 */
[C---:B------:R-:W-:Y:S01]  /*211e0*/  FMUL.FTZ R91, R109.reuse, R106 ;  /* 0x0000006a6d5b7220 */ /* 0x040fe20000410000 */
[----:B------:R-:W-:Y:S02]  /*211f0*/  HADD2.F32 R107, -RZ, R43.H0_H0 ;  /* 0x2000002bff6b7230 */ /* 0x000fe40000004100 */
[C---:B------:R-:W-:Y:S01]  /*21200*/  FMUL.FTZ R116, R109.reuse, R116 ;  /* 0x000000746d747220 */ /* 0x040fe20000410000 */
[----:B------:R-:W-:Y:S02]  /*21210*/  HADD2.F32 R111, -RZ, R39.H1_H1 ;  /* 0x30000027ff6f7230 */ /* 0x000fe40000004100 */
[C---:B------:R-:W-:Y:S01]  /*21220*/  FMUL.FTZ R110, R109.reuse, R110 ;  /* 0x0000006e6d6e7220 */ /* 0x040fe20000410000 */
[----:B------:R-:W-:Y:S02]  /*21230*/  HADD2.F32 R113, -RZ, R43.H1_H1 ;  /* 0x3000002bff717230 */ /* 0x000fe40000004100 */
[----:B------:R-:W-:Y:S01]  /*21240*/  FFMA.FTZ R116, R116, R103, R107 ;  /* 0x0000006774747223 */ /* 0x000fe2000001006b */
[C---:B------:R-:W-:Y:S01]  /*21250*/  FMUL.FTZ R112, R109.reuse, R112 ;  /* 0x000000706d707220 */ /* 0x040fe20000410000 */
[----:B------:R-:W-:Y:S01]  /*21260*/  FMUL.FTZ R114, R109, R114 ;  /* 0x000000726d727220 */ /* 0x000fe20000410000 */
[----:B------:R-:W-:-:S02]  /*21270*/  HADD2.F32 R103, -RZ, R37.H1_H1 ;  /* 0x30000025ff677230 */ /* 0x000fc40000004100 */
[----:B------:R-:W-:Y:S01]  /*21280*/  FFMA.FTZ R113, R110, R111, R113 ;  /* 0x0000006f6e717223 */ /* 0x000fe20000010071 */
[----:B------:R-:W-:Y:S02]  /*21290*/  HADD2.F32 R107, -RZ, R41.H1_H1 ;  /* 0x30000029ff6b7230 */ /* 0x000fe40000004100 */
[----:B------:R-:W-:Y:S02]  /*212a0*/  HADD2.F32 R106, -RZ, R36.H1_H1 ;  /* 0x30000024ff6a7230 */ /* 0x000fe40000004100 */
[----:B------:R-:W-:Y:S02]  /*212b0*/  HADD2.F32 R109, -RZ, R38.H1_H1 ;  /* 0x30000026ff6d7230 */ /* 0x000fe40000004100 */
[----:B------:R-:W-:Y:S01]  /*212c0*/  FFMA.FTZ R112, R112, R103, R107 ;  /* 0x0000006770707223 */ /* 0x000fe2000001006b */
[----:B------:R-:W-:Y:S02]  /*212d0*/  HADD2.F32 R111, -RZ, R42.H1_H1 ;  /* 0x3000002aff6f7230 */ /* 0x000fe40000004100 */
[----:B------:R-:W-:-:S02]  /*212e0*/  HADD2.F32 R110, -RZ, R40.H1_H1 ;  /* 0x30000028ff6e7230 */ /* 0x000fc40000004100 */
[----:B0-----:R-:W-:-:S04]  /*212f0*/  IMAD.WIDE.U32 R102, R102, 0x10, R88 ;  /* 0x0000001066667825 */ /* 0x001fc800078e0058 */
[----:B------:R-:W-:Y:S01]  /*21300*/  FFMA.FTZ R109, R114, R109, R111 ;  /* 0x0000006d726d7223 */ /* 0x000fe2000001006f */
[----:B------:R-:W-:Y:S01]  /*21310*/  F2FP.F16.F32.PACK_AB R89, R112, R105 ;  /* 0x000000697059723e */ /* 0x000fe200000000ff */
[----:B------:R-:W-:Y:S01]  /*21320*/  FFMA.FTZ R107, R91, R106, R110 ;  /* 0x0000006a5b6b7223 */ /* 0x000fe2000001006e */
[----:B------:R-:W-:Y:S02]  /*21330*/  F2FP.F16.F32.PACK_AB R91, R113, R116 ;  /* 0x00000074715b723e */ /* 0x000fe400000000ff */
[----:B------:R-:W-:Y:S02]  /*21340*/  F2FP.F16.F32.PACK_AB R90, R109, R90 ;  /* 0x0000005a6d5a723e */ /* 0x000fe400000000ff */
[----:B------:R-:W-:-:S05]  /*21350*/  F2FP.F16.F32.PACK_AB R88, R107, R104 ;  /* 0x000000686b58723e */ /* 0x000fca00000000ff */
[----:B------:R4:W-:Y:S02]  /*21360*/  STG.E.128 desc[UR10][R102.64], R88 ;  /* 0x0000005866007986 */ /* 0x0009e4000c101d0a */
.L_x_12061:
[----:B------:R-:W-:Y:S05]  /*21370*/  BSYNC.RECONVERGENT B0 ;  /* 0x0000000000007941 */ /* 0x000fea0003800200 */
.L_x_12060:
[----:B------:R-:W-:Y:S02]  /*21380*/  UIADD3 UR6, UPT, UPT, UR6, UR18, URZ ;  /* 0x0000001206067290 */ /* 0x000fe4000fffe0ff */
[----:B------:R-:W-:Y:S02]  /*21390*/  UPLOP3.LUT UP1, UPT, UPT, UPT, UP1, 0x40, 0x4 ;  /* 0x000000000004789c */ /* 0x000fe40003f2e810 */
[----:B------:R-:W-:-:S09]  /*213a0*/  UISETP.GE.AND UP0, UPT, UR6, UR19, UPT ;  /* 0x000000130600728c */ /* 0x000fd2000bf06270 */
[----:B------:R-:W-:Y:S05]  /*213b0*/  BRA.U !UP0, `(.L_x_12062) ;  /* 0xfffffdf9084c7547 */ /* 0x000fea000b83ffff */
[----:B------:R-:W-:Y:S05]  /*213c0*/  EXIT ;  /* 0x000000000000794d */ /* 0x000fea0003800000 */
.L_x_12063:
        /* <DEDUP_REMOVED lines=11> */
.L_x_17994:


//--------------------- .text._ZN10layer_norm31ln_parallel_residual_fwd_kernelINS_13Kernel_traitsI6__halfS2_fS2_fjLj4096ELj1ELj1ELj4ELj16ENS_18Kernel_traits_baseILj4096ES2_S2_fS2_fjLj128EEEEELb1ELb1ELb1EEEvNS_9FwdParamsE --------------------------
	.section	.text._ZN10layer_norm31ln_parallel_residual_fwd_kernelINS_13Kernel_traitsI6__halfS2_fS2_fjLj4096ELj1ELj1ELj4ELj16ENS_18Kernel_traits_baseILj4096ES2_S2_fS2_fjLj128EEEEELb1ELb1ELb1EEEvNS_9FwdParamsE,"ax",@progbits
	.align	128
        .global         _ZN10layer_norm31ln_parallel_residual_fwd_kernelINS_13Kernel_traitsI6__halfS2_fS2_fjLj4096ELj1ELj1ELj4ELj16ENS_18Kernel_traits_baseILj4096ES2_S2_fS2_fjLj128EEEEELb1ELb1ELb1EEEvNS_9FwdParamsE
        .type           _ZN10layer_norm31ln_parallel_residual_fwd_kernelINS_13Kernel_traitsI6__halfS2_fS2_fjLj4096ELj1ELj1ELj4ELj16ENS_18Kernel_traits_baseILj4096ES2_S2_fS2_fjLj128EEEEELb1ELb1ELb1EEEvNS_9FwdParamsE,@function
        .size           _ZN10layer_norm31ln_parallel_residual_fwd_kernelINS_13Kernel_traitsI6__halfS2_fS2_fjLj4096ELj1ELj1ELj4ELj16ENS_18Kernel_traits_baseILj4096ES2_S2_fS2_fjLj128EEEEELb1ELb1ELb1EEEvNS_9FwdParamsE,(.L_x_17995 - _ZN10layer_norm31ln_parallel_residual_fwd_kernelINS_13Kernel_traitsI6__halfS2_fS2_fjLj4096ELj1ELj1ELj4ELj16ENS_18Kernel_traits_baseILj4096ES2_S2_fS2_fjLj128EEEEELb1ELb1ELb1EEEvNS_9FwdParamsE)
        .other          _ZN10layer_norm31ln_parallel_residual_fwd_kernelINS_13Kernel_traitsI6__halfS2_fS2_fjLj4096ELj1ELj1ELj4ELj16ENS_18Kernel_traits_baseILj4096ES2_S2_fS2_fjLj128EEEEELb1ELb1ELb1EEEvNS_9FwdParamsE,@"STO_CUDA_ENTRY STV_DEFAULT"
_ZN10layer_norm31ln_parallel_residual_fwd_kernelINS_13Kernel_traitsI6__halfS2_fS2_fjLj4096ELj1ELj1ELj4ELj16ENS_18Kernel_traits_baseILj4096ES2_S2_fS2_fjLj128EEEEELb1ELb1ELb1EEEvNS_9FwdParamsE:
.text._ZN10layer_norm31ln_parallel_residual_fwd_kernelINS_13Kernel_traitsI6__halfS2_fS2_fjLj4096ELj1ELj1ELj4ELj16ENS_18Kernel_traits_baseILj4096ES2_S2_fS2_fjLj128EEEEELb1ELb1ELb1EEEvNS_9FwdParamsE:
        /* <DEDUP_REMOVED lines=20> */
[----:B-1----:R-:W-:Y:S01]  /*0140*/  @P1 MOV R4, R93 ;  /* 0x0000005d00041202 */ /* 0x002fe20000000f00 */
[----:B--2---:R-:W-:-:S02]  /*0150*/  @P1 IMAD.MOV.U32 R5, RZ, RZ, R12 ;  /* 0x000000ffff051224 */ /* 0x004fc400078e000c */
[----:B----4-:R-:W-:Y:S02]  /*0160*/  IMAD.U32 R2, RZ, RZ, UR8 ;  /* 0x00000008ff027e24 */ /* 0x010fe4000f8e00ff */
[----:B------:R-:W-:Y:S02]  /*0170*/  IMAD.U32 R3, RZ, RZ, UR9 ;  /* 0x00000009ff037e24 */ /* 0x000fe4000f8e00ff */
        /* <DEDUP_REMOVED lines=34> */
[----:B------:R-:W-:Y:S01]  /*03a0*/  @!P0 CS2R R52, SRZ ;  /* 0x0000000000348805 */ /* 0x000fe2000001ff00 */
[----:B------:R-:W-:Y:S02]  /*03b0*/  UIADD3 UR25, UPT, UPT, UR9, -0x4498517b, URZ ;  /* 0xbb67ae8509197890 */ /* 0x000fe4000fffe0ff */
[----:B------:R-:W-:Y:S01]  /*03c0*/  LOP3.LUT R2, R2, UR9, RZ, 0x3c, !PT ;  /* 0x0000000902027c12 */ /* 0x000fe2000f8e3cff */
[----:B------:R-:W-:Y:S01]  /*03d0*/  UIADD3 UR26, UPT, UPT, UR8, 0x3c6ef372, URZ ;  /* 0x3c6ef372081a7890 */ /* 0x000fe2000fffe0ff */
[----:B0-----:R-:W-:Y:S01]  /*03e0*/  IMAD R6, R9, UR18, R94 ;  /* 0x0000001209067c24 */ /* 0x001fe2000f8e025e */
[----:B------:R-:W-:Y:S01]  /*03f0*/  UIADD3 UR27, UPT, UPT, UR9, 0x76cf5d0a, URZ ;  /* 0x76cf5d0a091b7890 */ /* 0x000fe2000fffe0ff */
[----:B------:R-:W-:Y:S01]  /*0400*/  IMAD R9, R7, -0x2daee0ad, RZ ;  /* 0xd2511f5307097824 */ /* 0x000fe200078e02ff */
[----:B------:R-:W-:Y:S01]  /*0410*/  UIADD3 UR29, UPT, UPT, UR9, 0x32370b8f, URZ ;  /* 0x32370b8f091d7890 */ /* 0x000fe2000fffe0ff */
[----:B------:R-:W-:Y:S01]  /*0420*/  IMAD.HI.U32 R0, R6, -0x326172a9, RZ ;  /* 0xcd9e8d5706007827 */ /* 0x000fe200078e00ff */
[----:B------:R-:W-:-:S02]  /*0430*/  UIADD3 UR28, UPT, UPT, UR8, -0x255992d5, URZ ;  /* 0xdaa66d2b081c7890 */ /* 0x000fc4000fffe0ff */
[----:B------:R-:W-:Y:S01]  /*0440*/  UIADD3 UR30, UPT, UPT, UR8, 0x78dde6e4, URZ ;  /* 0x78dde6e4081e7890 */ /* 0x000fe2000fffe0ff */
[----:B------:R-:W-:Y:S01]  /*0450*/  IMAD R4, R6, -0x326172a9, RZ ;  /* 0xcd9e8d5706047824 */ /* 0x000fe200078e02ff */
[----:B------:R-:W-:Y:S01]  /*0460*/  LOP3.LUT R0, R5, UR8, R0, 0x96, !PT ;  /* 0x0000000805007c12 */ /* 0x000fe2000f8e9600 */
[----:B------:R-:W-:Y:S01]  /*0470*/  IMAD.HI.U32 R3, R2, -0x326172a9, RZ ;  /* 0xcd9e8d5702037827 */ /* 0x000fe200078e00ff */
[----:B------:R-:W-:Y:S02]  /*0480*/  UIADD3 UR31, UPT, UPT, UR9, -0x126145ec, URZ ;  /* 0xed9eba14091f7890 */ /* 0x000fe4000fffe0ff */
[----:B------:R-:W-:Y:S01]  /*0490*/  UIADD3 UR33, UPT, UPT, UR9, -0x56f99767, URZ ;  /* 0xa906689909217890 */ /* 0x000fe2000fffe0ff */
        /* <DEDUP_REMOVED lines=8> */
[----:B------:R-:W-:-:S02]  /*0520*/  UIADD3 UR35, UPT, UPT, UR9, 0x646e171e, URZ ;  /* 0x646e171e09237890 */ /* 0x000fc4000fffe0ff */
[----:B------:R-:W-:Y:S01]  /*0530*/  UIADD3 UR37, UPT, UPT, UR9, 0x1fd5c5a3, URZ ;  /* 0x1fd5c5a309257890 */ /* 0x000fe2000fffe0ff */
[C---:B------:R-:W-:Y:S01]  /*0540*/  IMAD.HI.U32 R0, R8.reuse, -0x326172a9, RZ ;  /* 0xcd9e8d5708007827 */ /* 0x040fe200078e00ff */
[----:B------:R-:W-:Y:S01]  /*0550*/  LOP3.LUT R4, R11, UR27, R4, 0x96, !PT ;  /* 0x0000001b0b047c12 */ /* 0x000fe2000f8e9604 */
[----:B------:R-:W-:Y:S02]  /*0560*/  UIADD3 UR36, UPT, UPT, UR8, 0x5384540f, URZ ;  /* 0x5384540f08247890 */ /* 0x000fe4000fffe0ff */
[----:B------:R-:W-:Y:S01]  /*0570*/  UIADD3 UR38, UPT, UPT, UR8, -0xe443238, URZ ;  /* 0xf1bbcdc808267890 */ /* 0x000fe2000fffe0ff */
[----:B------:R-:W-:Y:S01]  /*0580*/  LOP3.LUT R0, R9, UR26, R0, 0x96, !PT ;  /* 0x0000001a09007c12 */ /* 0x000fe2000f8e9600 */
[----:B------:R-:W-:Y:S01]  /*0590*/  IMAD R9, R8, -0x326172a9, RZ ;  /* 0xcd9e8d5708097824 */ /* 0x000fe200078e02ff */
[----:B------:R-:W-:Y:S01]  /*05a0*/  UIADD3 UR39, UPT, UPT, UR9, -0x24c28bd8, URZ ;  /* 0xdb3d742809277890 */ /* 0x000fe2000fffe0ff */
[----:B------:R-:W-:Y:S01]  /*05b0*/  IMAD R8, R3, -0x2daee0ad, RZ ;  /* 0xd2511f5303087824 */ /* 0x000fe200078e02ff */
[----:B------:R-:W-:Y:S01]  /*05c0*/  UIADD3 UR41, UPT, UPT, UR9, -0x695add53, URZ ;  /* 0x96a522ad09297890 */ /* 0x000fe2000fffe0ff */
[----:B------:R-:W-:Y:S01]  /*05d0*/  IMAD.HI.U32 R3, R0, -0x2daee0ad, RZ ;  /* 0xd2511f5300037827 */ /* 0x000fe200078e00ff */
[----:B------:R-:W-:-:S02]  /*05e0*/  UIADD3 UR40, UPT, UPT, UR8, -0x700cb87f, URZ ;  /* 0x8ff3478108287890 */ /* 0x000fc4000fffe0ff */
[----:B-1----:R-:W-:Y:S01]  /*05f0*/  UISETP.NE.U32.AND UP0, UPT, UR4, URZ, UPT ;  /* 0x000000ff0400728c */ /* 0x002fe2000bf05070 */
[----:B------:R-:W-:Y:S01]  /*0600*/  IMAD.HI.U32 R2, R4, -0x326172a9, RZ ;  /* 0xcd9e8d5704027827 */ /* 0x000fe200078e00ff */
[----:B------:R-:W-:Y:S01]  /*0610*/  LOP3.LUT R3, R8, UR29, R3, 0x96, !PT ;  /* 0x0000001d08037c12 */ /* 0x000fe2000f8e9603 */
[----:B------:R-:W-:Y:S02]  /*0620*/  UPLOP3.LUT UP1, UPT, UPT, UPT, UPT, 0x40, 0x4 ;  /* 0x000000000004789c */ /* 0x000fe40003f2e870 */
[----:B------:R-:W-:Y:S01]  /*0630*/  IMAD R11, R0, -0x2daee0ad, RZ ;  /* 0xd2511f53000b7824 */ /* 0x000fe200078e02ff */
[----:B------:R-:W-:Y:S01]  /*0640*/  LOP3.LUT R2, R9, UR28, R2, 0x96, !PT ;  /* 0x0000001c09027c12 */ /* 0x000fe2000f8e9602 */
[----:B------:R-:W-:Y:S01]  /*0650*/  IMAD R9, R4, -0x326172a9, RZ ;  /* 0xcd9e8d5704097824 */ /* 0x000fe200078e02ff */
[----:B------:R-:W-:Y:S01]  /*0660*/  UISETP.NE.AND.EX UP0, UPT, UR5, URZ, UPT, UP0 ;  /* 0x000000ff0500728c */ /* 0x000fe2000bf05300 */
[----:B------:R-:W-:Y:S01]  /*0670*/  IMAD.HI.U32 R0, R3, -0x326172a9, RZ ;  /* 0xcd9e8d5703007827 */ /* 0x000fe200078e00ff */
[----:B------:R-:W0:Y:S03]  /*0680*/  LDCU UR6, c[0x0][0x404] ;  /* 0x00008080ff0677ac */ /* 0x000e260008000800 */
[C---:B------:R-:W-:Y:S01]  /*0690*/  IMAD.HI.U32 R8, R2.reuse, -0x2daee0ad, RZ ;  /* 0xd2511f5302087827 */ /* 0x040fe200078e00ff */
[----:B------:R-:W-:Y:S01]  /*06a0*/  LOP3.LUT R0, R9, UR30, R0, 0x96, !PT ;  /* 0x0000001e09007c12 */ /* 0x000fe2000f8e9600 */
[----:B------:R-:W1:Y:S02]  /*06b0*/  LDCU UR7, c[0x0][0x408] ;  /* 0x00008100ff0777ac */ /* 0x000e640008000800 */
[----:B------:R-:W-:Y:S01]  /*06c0*/  IMAD R9, R2, -0x2daee0ad, RZ ;  /* 0xd2511f5302097824 */ /* 0x000fe200078e02ff */
[----:B------:R-:W-:Y:S01]  /*06d0*/  LOP3.LUT R8, R11, UR31, R8, 0x96, !PT ;  /* 0x0000001f0b087c12 */ /* 0x000fe2000f8e9608 */
[----:B------:R-:W-:Y:S01]  /*06e0*/  IMAD.HI.U32 R2, R0, -0x2daee0ad, RZ ;  /* 0xd2511f5300027827 */ /* 0x000fe200078e00ff */
[----:B------:R-:W2:Y:S03]  /*06f0*/  LDCU UR19, c[0x0][0x388] ;  /* 0x00007100ff1377ac */ /* 0x000ea60008000800 */
[----:B------:R-:W-:Y:S01]  /*0700*/  IMAD R4, R3, -0x326172a9, RZ ;  /* 0xcd9e8d5703047824 */ /* 0x000fe200078e02ff */
[----:B------:R-:W-:Y:S01]  /*0710*/  LOP3.LUT R2, R9, UR33, R2, 0x96, !PT ;  /* 0x0000002109027c12 */ /* 0x000fe2000f8e9602 */
[----:B------:R-:W-:Y:S01]  /*0720*/  IMAD.HI.U32 R3, R8, -0x326172a9, RZ ;  /* 0xcd9e8d5708037827 */ /* 0x000fe200078e00ff */
[----:B------:R-:W3:Y:S03]  /*0730*/  LDCU.U8 UR22, c[0x0][0x410] ;  /* 0x00008200ff1677ac */ /* 0x000ee60008000000 */
        /* <DEDUP_REMOVED lines=28> */
[----:B------:R-:W-:Y:S02]  /*0900*/  HFMA2 R2, -RZ, RZ, 0, 0 ;  /* 0x00000000ff027431 */ /* 0x000fe400000001ff */
[----:B------:R-:W-:Y:S01]  /*0910*/  IMAD R0, R8, -0x326172a9, RZ ;  /* 0xcd9e8d5708007824 */ /* 0x000fe200078e02ff */
[----:B------:R-:W-:Y:S01]  /*0920*/  LOP3.LUT R4, R11, UR40, R4, 0x96, !PT ;  /* 0x000000280b047c12 */ /* 0x000fe2000f8e9604 */
[----:B01234-:R-:W-:-:S07]  /*0930*/  IMAD R92, R9, -0x2daee0ad, RZ ;  /* 0xd2511f53095c7824 */ /* 0x01ffce00078e02ff */
.L_x_12368:
        /* <DEDUP_REMOVED lines=19> */
[----:B------:R0:W5:Y:S04]  /*0a70*/  @P0 LDG.E.128 R44, desc[UR10][R18.64] ;  /* 0x0000000a122c0981 */ /* 0x000168000c1e1d00 */
        /* <DEDUP_REMOVED lines=20> */
.L_x_12066:
        /* <DEDUP_REMOVED lines=12> */
.L_x_12067:
        /* <DEDUP_REMOVED lines=41> */
[----:B------:R-:W-:Y:S01]  /*0f10*/  LOP3.LUT R3, R16, UR41, R21, 0x96, !PT ;  /* 0x0000002910037c12 */ /* 0x000fe2000f8e9615 */
[----:B------:R-:W-:-:S07]  /*0f20*/  IMAD.MOV.U32 R16, RZ, RZ, R92 ;  /* 0x000000ffff107224 */ /* 0x000fce00078e005c */
.L_x_12065:
[----:B------:R-:W-:Y:S01]  /*0f30*/  ISETP.NE.AND P1, PT, R19, 0x1, PT ;  /* 0x000000011300780c */ /* 0x000fe20003f25270 */
[----:B------:R-:W-:Y:S01]  /*0f40*/  UMOV UR4, UR6 ;  /* 0x0000000600047c82 */ /* 0x000fe20008000000 */
[----:B------:R-:W-:Y:S01]  /*0f50*/  I2FP.F32.U32 R17, R16 ;  /* 0x0000001000117245 */ /* 0x000fe20000201000 */
[----:B-----5:R-:W-:Y:S02]  /*0f60*/  HADD2.F32 R16, -RZ, R12.H0_H0 ;  /* 0x2000000cff107230 */ /* 0x020fe40000004100 */
        /* <DEDUP_REMOVED lines=14> */
.L_x_12069:
        /* <DEDUP_REMOVED lines=12> */
.L_x_12070:
        /* <DEDUP_REMOVED lines=43> */
.L_x_12068:
        /* <DEDUP_REMOVED lines=17> */
.L_x_12072:
        /* <DEDUP_REMOVED lines=12> */
.L_x_12073:
        /* <DEDUP_REMOVED lines=43> */
.L_x_12071:
        /* <DEDUP_REMOVED lines=17> */
.L_x_12075:
        /* <DEDUP_REMOVED lines=12> */
.L_x_12076:
        /* <DEDUP_REMOVED lines=43> */
.L_x_12074:
[----:B------:R-:W-:Y:S01]  /*1cc0*/  ISETP.NE.AND P2, PT, R20, 0x1, PT ;  /* 0x000000011400780c */ /* 0x000fe20003f45270 */
[----:B------:R-:W-:Y:S01]  /*1cd0*/  HADD2.F32 R13, -RZ, R13.H1_H1 ;  /* 0x3000000dff0d7230 */ /* 0x000fe20000004100 */
        /* <DEDUP_REMOVED lines=14> */
.L_x_12078:
        /* <DEDUP_REMOVED lines=12> */
.L_x_12079:
        /* <DEDUP_REMOVED lines=43> */
.L_x_12077:
[----:B------:R-:W-:Y:S01]  /*2130*/  ISETP.NE.AND P3, PT, R21, 0x1, PT ;  /* 0x000000011500780c */ /* 0x000fe20003f65270 */
[----:B------:R-:W-:Y:S01]  /*2140*/  HFMA2 R22, -RZ, RZ, 0, 1.1920928955078125e-07 ;  /* 0x00000002ff167431 */ /* 0x000fe200000001ff */
[----:B------:R-:W-:Y:S01]  /*2150*/  I2FP.F32.U32 R19, R19 ;  /* 0x0000001300137245 */ /* 0x000fe20000201000 */
[----:B------:R-:W-:-:S04]  /*2160*/  IMAD.MOV.U32 R20, RZ, RZ, R0 ;  /* 0x000000ffff147224 */ /* 0x000fc800078e0000 */
        /* <DEDUP_REMOVED lines=12> */
.L_x_12081:
        /* <DEDUP_REMOVED lines=12> */
.L_x_12082:
        /* <DEDUP_REMOVED lines=43> */
.L_x_12080:
[----:B------:R-:W-:Y:S01]  /*25a0*/  ISETP.NE.AND P4, PT, R22, 0x1, PT ;  /* 0x000000011600780c */ /* 0x000fe20003f85270 */
[----:B------:R-:W-:Y:S01]  /*25b0*/  HADD2.F32 R14, -RZ, R14.H1_H1 ;  /* 0x3000000eff0e7230 */ /* 0x000fe20000004100 */
        /* <DEDUP_REMOVED lines=14> */
.L_x_12084:
        /* <DEDUP_REMOVED lines=12> */
.L_x_12085:
        /* <DEDUP_REMOVED lines=43> */
.L_x_12083:
[----:B------:R-:W-:Y:S01]  /*2a10*/  ISETP.NE.AND P5, PT, R23, 0x1, PT ;  /* 0x000000011700780c */ /* 0x000fe20003fa5270 */
[----:B------:R-:W-:Y:S01]  /*2a20*/  IMAD.MOV.U32 R31, RZ, RZ, 0x2 ;  /* 0x00000002ff1f7424 */ /* 0x000fe200078e00ff */
        /* <DEDUP_REMOVED lines=14> */
.L_x_12087:
        /* <DEDUP_REMOVED lines=12> */
.L_x_12088:
        /* <DEDUP_REMOVED lines=43> */
.L_x_12086:
        /* <DEDUP_REMOVED lines=36> */
.L_x_12064:
        /* <DEDUP_REMOVED lines=15> */
.L_x_12091:
        /* <DEDUP_REMOVED lines=12> */
.L_x_12092:
        /* <DEDUP_REMOVED lines=42> */
.L_x_12090:
[----:B------:R-:W-:Y:S01]  /*3510*/  ISETP.NE.AND P1, PT, R10, 0x1, PT ;  /* 0x000000010a00780c */ /* 0x000fe20003f25270 */
[----:B------:R-:W-:Y:S01]  /*3520*/  UMOV UR4, UR6 ;  /* 0x0000000600047c82 */ /* 0x000fe20008000000 */
[----:B------:R-:W-:Y:S01]  /*3530*/  I2FP.F32.U32 R9, R8 ;  /* 0x0000000800097245 */ /* 0x000fe20000201000 */
[----:B-----5:R-:W-:Y:S01]  /*3540*/  HADD2.F32 R8, -RZ, R12.H0_H0 ;  /* 0x2000000cff087230 */ /* 0x020fe20000004100 */
[----:B------:R-:W-:Y:S01]  /*3550*/  UMOV UR5, UR7 ;  /* 0x0000000700057c82 */ /* 0x000fe20008000000 */
[----:B------:R-:W-:Y:S02]  /*3560*/  IMAD.MOV.U32 R11, RZ, RZ, 0x2 ;  /* 0x00000002ff0b7424 */ /* 0x000fe400078e00ff */
        /* <DEDUP_REMOVED lines=14> */
.L_x_12094:
        /* <DEDUP_REMOVED lines=12> */
.L_x_12095:
        /* <DEDUP_REMOVED lines=43> */
.L_x_12093:
        /* <DEDUP_REMOVED lines=22> */
.L_x_12097:
        /* <DEDUP_REMOVED lines=12> */
.L_x_12098:
        /* <DEDUP_REMOVED lines=43> */
.L_x_12096:
[----:B------:R-:W-:Y:S02]  /*3e90*/  I2FP.F32.U32 R9, R9 ;  /* 0x0000000900097245 */ /* 0x000fe40000201000 */
[----:B------:R-:W-:Y:S02]  /*3ea0*/  ISETP.NE.AND P1, PT, R16, 0x1, PT ;  /* 0x000000011000780c */ /* 0x000fe40003f25270 */
[----:B------:R-:W-:Y:S01]  /*3eb0*/  MOV R10, R0 ;  /* 0x00000000000a7202 */ /* 0x000fe20000000f00 */
[----:B------:R-:W-:-:S05]  /*3ec0*/  FFMA.FTZ R9, R9, R98, 1.1641532182693481445e-10 ;  /* 0x2f00000009097423 */ /* 0x000fca0000010062 */
[----:B------:R-:W-:Y:S01]  /*3ed0*/  FSETP.LE.FTZ.AND P3, PT, R9, UR4, PT ;  /* 0x0000000409007c0b */ /* 0x000fe2000bf73000 */
[----:B------:R-:W-:Y:S02]  /*3ee0*/  HADD2.F32 R9, -RZ, R12.H1_H1 ;  /* 0x3000000cff097230 */ /* 0x000fe40000004100 */
[----:B------:R-:W-:Y:S01]  /*3ef0*/  IMAD.MOV.U32 R12, RZ, RZ, 0x2 ;  /* 0x00000002ff0c7424 */ /* 0x000fe200078e00ff */
        /* <DEDUP_REMOVED lines=11> */
.L_x_12100:
        /* <DEDUP_REMOVED lines=12> */
.L_x_12101:
        /* <DEDUP_REMOVED lines=43> */
.L_x_12099:
        /* <DEDUP_REMOVED lines=22> */
.L_x_12103:
        /* <DEDUP_REMOVED lines=12> */
.L_x_12104:
        /* <DEDUP_REMOVED lines=43> */
.L_x_12102:
        /* <DEDUP_REMOVED lines=18> */
.L_x_12106:
        /* <DEDUP_REMOVED lines=12> */
.L_x_12107:
        /* <DEDUP_REMOVED lines=43> */
.L_x_12105:
        /* <DEDUP_REMOVED lines=22> */
.L_x_12109:
        /* <DEDUP_REMOVED lines=12> */
.L_x_12110:
        /* <DEDUP_REMOVED lines=43> */
.L_x_12108:
[----:B------:R-:W-:Y:S01]  /*5150*/  I2FP.F32.U32 R11, R11 ;  /* 0x0000000b000b7245 */ /* 0x000fe20000201000 */
[----:B------:R-:W-:Y:S01]  /*5160*/  IMAD.MOV.U32 R17, RZ, RZ, 0x2 ;  /* 0x00000002ff117424 */ /* 0x000fe200078e00ff */
        /* <DEDUP_REMOVED lines=15> */
.L_x_12112:
        /* <DEDUP_REMOVED lines=12> */
.L_x_12113:
        /* <DEDUP_REMOVED lines=43> */
.L_x_12111:
        /* <DEDUP_REMOVED lines=22> */
.L_x_12115:
        /* <DEDUP_REMOVED lines=12> */
.L_x_12116:
        /* <DEDUP_REMOVED lines=43> */
.L_x_12114:
        /* <DEDUP_REMOVED lines=17> */
.L_x_12118:
        /* <DEDUP_REMOVED lines=12> */
.L_x_12119:
        /* <DEDUP_REMOVED lines=43> */
.L_x_12117:
[----:B------:R-:W-:Y:S01]  /*5f20*/  I2FP.F32.U32 R13, R13 ;  /* 0x0000000d000d7245 */ /* 0x000fe20000201000 */
[----:B------:R-:W-:-:S04]  /*5f30*/  HADD2.F32 R16, -RZ, R50.H0_H0 ;  /* 0x20000032ff107230 */ /* 0x000fc80000004100 */
        /* <DEDUP_REMOVED lines=20> */
.L_x_12121:
        /* <DEDUP_REMOVED lines=12> */
.L_x_12122:
        /* <DEDUP_REMOVED lines=43> */
.L_x_12120:
[----:B------:R-:W-:Y:S01]  /*63f0*/  ISETP.NE.AND P4, PT, R16, 0x1, PT ;  /* 0x000000011000780c */ /* 0x000fe20003f85270 */
[----:B------:R-:W-:Y:S01]  /*6400*/  HFMA2 R17, -RZ, RZ, 0, 1.1920928955078125e-07 ;  /* 0x00000002ff117431 */ /* 0x000fe200000001ff */
[----:B------:R-:W-:Y:S01]  /*6410*/  I2FP.F32.U32 R13, R12 ;  /* 0x0000000c000d7245 */ /* 0x000fe20000201000 */
[----:B------:R-:W-:-:S04]  /*6420*/  HADD2.F32 R12, -RZ, R14.H1_H1 ;  /* 0x3000000eff0c7230 */ /* 0x000fc80000004100 */
        /* <DEDUP_REMOVED lines=13> */
.L_x_12124:
        /* <DEDUP_REMOVED lines=12> */
.L_x_12125:
        /* <DEDUP_REMOVED lines=43> */
.L_x_12123:
[----:B------:R-:W-:Y:S01]  /*6870*/  I2FP.F32.U32 R13, R13 ;  /* 0x0000000d000d7245 */ /* 0x000fe20000201000 */
[----:B------:R-:W-:Y:S01]  /*6880*/  HADD2.F32 R14, -RZ, R50.H1_H1 ;  /* 0x30000032ff0e7230 */ /* 0x000fe20000004100 */
        /* <DEDUP_REMOVED lines=20> */
.L_x_12127:
        /* <DEDUP_REMOVED lines=12> */
.L_x_12128:
        /* <DEDUP_REMOVED lines=43> */
.L_x_12126:
[----:B------:R-:W-:Y:S01]  /*6d40*/  ISETP.NE.AND P5, PT, R16, 0x1, PT ;  /* 0x000000011000780c */ /* 0x000fe20003fa5270 */
[----:B------:R-:W-:Y:S01]  /*6d50*/  IMAD.MOV.U32 R17, RZ, RZ, 0x2 ;  /* 0x00000002ff117424 */ /* 0x000fe200078e00ff */
[----:B------:R-:W-:Y:S01]  /*6d60*/  I2FP.F32.U32 R13, R12 ;  /* 0x0000000c000d7245 */ /* 0x000fe20000201000 */
[----:B------:R-:W-:Y:S02]  /*6d70*/  HADD2.F32 R12, -RZ, R15.H0_H0 ;  /* 0x2000000fff0c7230 */ /* 0x000fe40000004100 */
        /* <DEDUP_REMOVED lines=13> */
.L_x_12130:
        /* <DEDUP_REMOVED lines=12> */
.L_x_12131:
        /* <DEDUP_REMOVED lines=43> */
.L_x_12129:
        /* <DEDUP_REMOVED lines=22> */
.L_x_12133:
        /* <DEDUP_REMOVED lines=12> */
.L_x_12134:
        /* <DEDUP_REMOVED lines=43> */
.L_x_12132:
        /* <DEDUP_REMOVED lines=17> */
.L_x_12136:
        /* <DEDUP_REMOVED lines=14> */
.L_x_12137:
        /* <DEDUP_REMOVED lines=43> */
.L_x_12135:
        /* <DEDUP_REMOVED lines=10> */
.L_x_12089:
        /* <DEDUP_REMOVED lines=54> */
.L_x_12138:
[----:B------:R2:W5:Y:S04]  /*7f30*/  @P2 LDG.E.128 R48, desc[UR10][R20.64] ;  /* 0x0000000a14302981 */ /* 0x000568000c1e1d00 */
[----:B------:R2:W5:Y:S04]  /*7f40*/  @P0 LDG.E.128 R44, desc[UR10][R16.64] ;  /* 0x0000000a102c0981 */ /* 0x000568000c1e1d00 */
[----:B------:R2:W5:Y:S04]  /*7f50*/  @P0 LDG.E.128 R40, desc[UR10][R16.64+0x10] ;  /* 0x0000100a10280981 */ /* 0x000568000c1e1d00 */
[----:B01----:R-:W5:Y:S01]  /*7f60*/  LDG.E.128 R12, desc[UR10][R12.64] ;  /* 0x0000000a0c0c7981 */ /* 0x003f62000c1e1d00 */
[----:B------:R-:W-:Y:S05]  /*7f70*/  BRA.U !UP0, `(.L_x_12139) ;  /* 0x0000004908c07547 */ /* 0x000fea000b800000 */
        /* <DEDUP_REMOVED lines=15> */
.L_x_12141:
        /* <DEDUP_REMOVED lines=12> */
.L_x_12142:
        /* <DEDUP_REMOVED lines=42> */
.L_x_12140:
[----:B------:R-:W-:Y:S01]  /*83d0*/  ISETP.NE.AND P1, PT, R10, 0x1, PT ;  /* 0x000000010a00780c */ /* 0x000fe20003f25270 */
[----:B------:R-:W-:Y:S01]  /*83e0*/  IMAD.MOV.U32 R11, RZ, RZ, 0x2 ;  /* 0x00000002ff0b7424 */ /* 0x000fe200078e00ff */
[----:B------:R-:W-:Y:S01]  /*83f0*/  I2FP.F32.U32 R9, R8 ;  /* 0x0000000800097245 */ /* 0x000fe20000201000 */
[----:B-----5:R-:W-:-:S04]  /*8400*/  HADD2.F32 R8, -RZ, R12.H0_H0 ;  /* 0x2000000cff087230 */ /* 0x020fc80000004100 */
        /* <DEDUP_REMOVED lines=14> */
.L_x_12144:
        /* <DEDUP_REMOVED lines=12> */
.L_x_12145:
        /* <DEDUP_REMOVED lines=43> */
.L_x_12143:
        /* <DEDUP_REMOVED lines=22> */
.L_x_12147:
        /* <DEDUP_REMOVED lines=12> */
.L_x_12148:
        /* <DEDUP_REMOVED lines=43> */
.L_x_12146:
[----:B------:R-:W-:Y:S01]  /*8d30*/  I2FP.F32.U32 R9, R9 ;  /* 0x0000000900097245 */ /* 0x000fe20000201000 */
[----:B------:R-:W-:Y:S01]  /*8d40*/  IMAD.MOV.U32 R10, RZ, RZ, R0 ;  /* 0x000000ffff0a7224 */ /* 0x000fe200078e0000 */
[----:B------:R-:W-:-:S03]  /*8d50*/  ISETP.NE.AND P1, PT, R17, 0x1, PT ;  /* 0x000000011100780c */ /* 0x000fc60003f25270 */
[----:B------:R-:W-:-:S05]  /*8d60*/  FFMA.FTZ R9, R9, R98, 1.1641532182693481445e-10 ;  /* 0x2f00000009097423 */ /* 0x000fca0000010062 */
[----:B------:R-:W-:Y:S01]  /*8d70*/  FSETP.LE.FTZ.AND P3, PT, R9, UR4, PT ;  /* 0x0000000409007c0b */ /* 0x000fe2000bf73000 */
[----:B------:R-:W-:Y:S02]  /*8d80*/  HADD2.F32 R9, -RZ, R12.H1_H1 ;  /* 0x3000000cff097230 */ /* 0x000fe40000004100 */
[----:B------:R-:W-:Y:S01]  /*8d90*/  HFMA2 R12, -RZ, RZ, 0, 1.1920928955078125e-07 ;  /* 0x00000002ff0c7431 */ /* 0x000fe200000001ff */
[----:B------:R-:W-:Y:S02]  /*8da0*/  P2R R87, PR, RZ, 0x8 ;  /* 0x00000008ff577803 */ /* 0x000fe40000000000 */
        /* <DEDUP_REMOVED lines=10> */
.L_x_12150:
        /* <DEDUP_REMOVED lines=12> */
.L_x_12151:
        /* <DEDUP_REMOVED lines=43> */
.L_x_12149:
        /* <DEDUP_REMOVED lines=22> */
.L_x_12153:
        /* <DEDUP_REMOVED lines=12> */
.L_x_12154:
        /* <DEDUP_REMOVED lines=43> */
.L_x_12152:
[----:B------:R-:W-:Y:S01]  /*9690*/  ISETP.NE.AND P1, PT, R17, 0x1, PT ;  /* 0x000000011100780c */ /* 0x000fe20003f25270 */
[----:B------:R-:W-:Y:S01]  /*96a0*/  IMAD.MOV.U32 R18, RZ, RZ, 0x2 ;  /* 0x00000002ff127424 */ /* 0x000fe200078e00ff */
        /* <DEDUP_REMOVED lines=16> */
.L_x_12156:
        /* <DEDUP_REMOVED lines=12> */
.L_x_12157:
        /* <DEDUP_REMOVED lines=43> */
.L_x_12155:
        /* <DEDUP_REMOVED lines=22> */
.L_x_12159:
        /* <DEDUP_REMOVED lines=12> */
.L_x_12160:
        /* <DEDUP_REMOVED lines=43> */
.L_x_12158:
[----:B------:R-:W-:Y:S01]  /*9ff0*/  I2FP.F32.U32 R11, R11 ;  /* 0x0000000b000b7245 */ /* 0x000fe20000201000 */
[----:B------:R-:W-:Y:S01]  /*a000*/  IMAD.MOV.U32 R18, RZ, RZ, 0x2 ;  /* 0x00000002ff127424 */ /* 0x000fe200078e00ff */
[----:B------:R-:W-:Y:S02]  /*a010*/  ISETP.NE.AND P2, PT, R17, 0x1, PT ;  /* 0x000000011100780c */ /* 0x000fe40003f45270 */
[----:B------:R-:W-:Y:S01]  /*a020*/  MOV R12, R0 ;  /* 0x00000000000c7202 */ /* 0x000fe20000000f00 */
        /* <DEDUP_REMOVED lines=13> */
.L_x_12162:
        /* <DEDUP_REMOVED lines=12> */
.L_x_12163:
        /* <DEDUP_REMOVED lines=43> */
.L_x_12161:
        /* <DEDUP_REMOVED lines=22> */
.L_x_12165:
        /* <DEDUP_REMOVED lines=12> */
.L_x_12166:
        /* <DEDUP_REMOVED lines=43> */
.L_x_12164:
[----:B------:R-:W-:Y:S01]  /*a940*/  ISETP.NE.AND P3, PT, R17, 0x1, PT ;  /* 0x000000011100780c */ /* 0x000fe20003f65270 */
[----:B------:R-:W-:Y:S01]  /*a950*/  HFMA2 R18, -RZ, RZ, 0, 1.1920928955078125e-07 ;  /* 0x00000002ff127431 */ /* 0x000fe200000001ff */
        /* <DEDUP_REMOVED lines=15> */
.L_x_12168:
        /* <DEDUP_REMOVED lines=12> */
.L_x_12169:
        /* <DEDUP_REMOVED lines=43> */
.L_x_12167:
[----:B------:R-:W-:Y:S01]  /*adc0*/  I2FP.F32.U32 R13, R13 ;  /* 0x0000000d000d7245 */ /* 0x000fe20000201000 */
[----:B------:R-:W-:-:S04]  /*add0*/  HADD2.F32 R17, -RZ, R50.H0_H0 ;  /* 0x20000032ff117230 */ /* 0x000fc80000004100 */
        /* <DEDUP_REMOVED lines=20> */
.L_x_12171:
        /* <DEDUP_REMOVED lines=12> */
.L_x_12172:
        /* <DEDUP_REMOVED lines=43> */
.L_x_12170:
[----:B------:R-:W-:Y:S01]  /*b290*/  ISETP.NE.AND P4, PT, R17, 0x1, PT ;  /* 0x000000011100780c */ /* 0x000fe20003f85270 */
[----:B------:R-:W-:Y:S01]  /*b2a0*/  IMAD.MOV.U32 R18, RZ, RZ, 0x2 ;  /* 0x00000002ff127424 */ /* 0x000fe200078e00ff */
        /* <DEDUP_REMOVED lines=15> */
.L_x_12174:
        /* <DEDUP_REMOVED lines=12> */
.L_x_12175:
        /* <DEDUP_REMOVED lines=43> */
.L_x_12173:
[----:B------:R-:W-:Y:S01]  /*b710*/  I2FP.F32.U32 R13, R13 ;  /* 0x0000000d000d7245 */ /* 0x000fe20000201000 */
[----:B------:R-:W-:Y:S01]  /*b720*/  HADD2.F32 R14, -RZ, R50.H1_H1 ;  /* 0x30000032ff0e7230 */ /* 0x000fe20000004100 */
        /* <DEDUP_REMOVED lines=20> */
.L_x_12177:
        /* <DEDUP_REMOVED lines=12> */
.L_x_12178:
        /* <DEDUP_REMOVED lines=43> */
.L_x_12176:
[----:B------:R-:W-:Y:S01]  /*bbe0*/  ISETP.NE.AND P5, PT, R17, 0x1, PT ;  /* 0x000000011100780c */ /* 0x000fe20003fa5270 */
[----:B------:R-:W-:Y:S01]  /*bbf0*/  IMAD.MOV.U32 R18, RZ, RZ, 0x2 ;  /* 0x00000002ff127424 */ /* 0x000fe200078e00ff */
[----:B------:R-:W-:Y:S01]  /*bc00*/  I2FP.F32.U32 R13, R12 ;  /* 0x0000000c000d7245 */ /* 0x000fe20000201000 */
[----:B------:R-:W-:Y:S01]  /*bc10*/  HADD2.F32 R12, -RZ, R15.H0_H0 ;  /* 0x2000000fff0c7230 */ /* 0x000fe20000004100 */
        /* <DEDUP_REMOVED lines=13> */
.L_x_12180:
        /* <DEDUP_REMOVED lines=12> */
.L_x_12181:
        /* <DEDUP_REMOVED lines=43> */
.L_x_12179:
[----:B------:R-:W-:Y:S01]  /*c060*/  I2FP.F32.U32 R13, R14 ;  /* 0x0000000e000d7245 */ /* 0x000fe20000201000 */
[----:B------:R-:W-:Y:S02]  /*c070*/  HADD2.F32 R14, -RZ, R51.H0_H0 ;  /* 0x20000033ff0e7230 */ /* 0x000fe40000004100 */
[----:B------:R-:W-:Y:S02]  /*c080*/  IMAD.MOV.U32 R17, RZ, RZ, 0x2 ;  /* 0x00000002ff117424 */ /* 0x000fe400078e00ff */
        /* <DEDUP_REMOVED lines=19> */
.L_x_12183:
        /* <DEDUP_REMOVED lines=12> */
.L_x_12184:
        /* <DEDUP_REMOVED lines=43> */
.L_x_12182:
[----:B------:R-:W-:Y:S01]  /*c530*/  ISETP.NE.AND P6, PT, R17, 0x1, PT ;  /* 0x000000011100780c */ /* 0x000fe20003fc5270 */
[----:B------:R-:W-:Y:S01]  /*c540*/  HFMA2 R102, -RZ, RZ, 0, 1.1920928955078125e-07 ;  /* 0x00000002ff667431 */ /* 0x000fe200000001ff */
        /* <DEDUP_REMOVED lines=15> */
.L_x_12186:
        /* <DEDUP_REMOVED lines=14> */
.L_x_12187:
        /* <DEDUP_REMOVED lines=43> */
.L_x_12185:
        /* <DEDUP_REMOVED lines=11> */
.L_x_12139:
        /* <DEDUP_REMOVED lines=15> */
.L_x_12190:
        /* <DEDUP_REMOVED lines=12> */
.L_x_12191:
        /* <DEDUP_REMOVED lines=40> */
[----:B------:R-:W-:Y:S02]  /*ceb0*/  MOV R0, R24 ;  /* 0x0000001800007202 */ /* 0x000fe40000000f00 */
[----:B------:R-:W-:Y:S01]  /*cec0*/  LOP3.LUT R3, R16, UR41, R23, 0x96, !PT ;  /* 0x0000002910037c12 */ /* 0x000fe2000f8e9617 */
[----:B------:R-:W-:-:S07]  /*ced0*/  IMAD.MOV.U32 R16, RZ, RZ, R22 ;  /* 0x000000ffff107224 */ /* 0x000fce00078e0016 */
.L_x_12189:
[----:B------:R-:W-:Y:S01]  /*cee0*/  ISETP.NE.AND P1, PT, R19, 0x1, PT ;  /* 0x000000011300780c */ /* 0x000fe20003f25270 */
[----:B------:R-:W-:Y:S01]  /*cef0*/  IMAD.MOV.U32 R20, RZ, RZ, 0x2 ;  /* 0x00000002ff147424 */ /* 0x000fe200078e00ff */
        /* <DEDUP_REMOVED lines=15> */
.L_x_12193:
        /* <DEDUP_REMOVED lines=12> */
.L_x_12194:
        /* <DEDUP_REMOVED lines=43> */
.L_x_12192:
[----:B------:R-:W-:Y:S01]  /*d360*/  ISETP.NE.AND P1, PT, R20, 0x1, PT ;  /* 0x000000011400780c */ /* 0x000fe20003f25270 */
[----:B------:R-:W-:Y:S01]  /*d370*/  HFMA2 R21, -RZ, RZ, 0, 1.1920928955078125e-07 ;  /* 0x00000002ff157431 */ /* 0x000fe200000001ff */
[----:B------:R-:W-:Y:S01]  /*d380*/  I2FP.F32.U32 R19, R18 ;  /* 0x0000001200137245 */ /* 0x000fe20000201000 */
[----:B------:R-:W-:Y:S02]  /*d390*/  HADD2.F32 R12, -RZ, R12.H1_H1 ;  /* 0x3000000cff0c7230 */ /* 0x000fe40000004100 */
        /* <DEDUP_REMOVED lines=13> */
.L_x_12196:
        /* <DEDUP_REMOVED lines=12> */
.L_x_12197:
        /* <DEDUP_REMOVED lines=43> */
.L_x_12195:
[----:B------:R-:W-:Y:S01]  /*d7e0*/  ISETP.NE.AND P1, PT, R21, 0x1, PT ;  /* 0x000000011500780c */ /* 0x000fe20003f25270 */
[----:B------:R-:W-:Y:S01]  /*d7f0*/  IMAD.MOV.U32 R20, RZ, RZ, 0x2 ;  /* 0x00000002ff147424 */ /* 0x000fe200078e00ff */
[----:B------:R-:W-:Y:S01]  /*d800*/  I2FP.F32.U32 R19, R18 ;  /* 0x0000001200137245 */ /* 0x000fe20000201000 */
[----:B------:R-:W-:-:S04]  /*d810*/  HADD2.F32 R18, -RZ, R13.H0_H0 ;  /* 0x2000000dff127230 */ /* 0x000fc80000004100 */
        /* <DEDUP_REMOVED lines=13> */
.L_x_12199:
        /* <DEDUP_REMOVED lines=12> */
.L_x_12200:
        /* <DEDUP_REMOVED lines=43> */
.L_x_12198:
        /* <DEDUP_REMOVED lines=16> */
.L_x_12202:
        /* <DEDUP_REMOVED lines=12> */
.L_x_12203:
        /* <DEDUP_REMOVED lines=43> */
.L_x_12201:
        /* <DEDUP_REMOVED lines=16> */
.L_x_12205:
        /* <DEDUP_REMOVED lines=12> */
.L_x_12206:
        /* <DEDUP_REMOVED lines=43> */
.L_x_12204:
        /* <DEDUP_REMOVED lines=16> */
.L_x_12208:
        /* <DEDUP_REMOVED lines=12> */
.L_x_12209:
        /* <DEDUP_REMOVED lines=43> */
.L_x_12207:
[----:B------:R-:W-:Y:S01]  /*e9b0*/  ISETP.NE.AND P5, PT, R24, 0x1, PT ;  /* 0x000000011800780c */ /* 0x000fe20003fa5270 */
[----:B------:R-:W-:Y:S01]  /*e9c0*/  HADD2.F32 R22, -RZ, R15.H0_H0 ;  /* 0x2000000fff167230 */ /* 0x000fe20000004100 */
        /* <DEDUP_REMOVED lines=14> */
.L_x_12211:
        /* <DEDUP_REMOVED lines=12> */
.L_x_12212:
        /* <DEDUP_REMOVED lines=43> */
.L_x_12210:
        /* <DEDUP_REMOVED lines=34> */
.L_x_12188:
        /* <DEDUP_REMOVED lines=8> */
[----:B------:R-:W-:Y:S02]  /*f0c0*/  SEL R17, RZ, 0x1000000, !P1 ;  /* 0x01000000ff117807 */ /* 0x000fe40004800000 */
[----:B------:R-:W-:Y:S01]  /*f0d0*/  SEL R15, RZ, 0x10000, !P4 ;  /* 0x00010000ff0f7807 */ /* 0x000fe20006000000 */
[----:B------:R2:W-:Y:S01]  /*f0e0*/  STG.E.128 desc[UR10][R12.64+0x10], R24 ;  /* 0x000010180c007986 */ /* 0x0005e2000c101d0a */
[----:B------:R-:W-:-:S02]  /*f0f0*/  SEL R14, RZ, 0x100, !P5 ;  /* 0x00000100ff0e7807 */ /* 0x000fc40006800000 */
[----:B------:R-:W-:Y:S01]  /*f100*/  ISETP.NE.AND P6, PT, R86, RZ, PT ;  /* 0x000000ff5600720c */ /* 0x000fe20003fc5270 */
[----:B------:R-:W-:Y:S01]  /*f110*/  IMAD.MOV.U32 R86, RZ, RZ, 0x10 ;  /* 0x00000010ff567424 */ /* 0x000fe200078e00ff */
[----:B------:R-:W-:Y:S02]  /*f120*/  SEL R18, RZ, 0x100, !P3 ;  /* 0x00000100ff127807 */ /* 0x000fe40005800000 */
[----:B------:R-:W-:Y:S02]  /*f130*/  LOP3.LUT R14, R14, R17, R15, 0xfe, !PT ;  /* 0x000000110e0e7212 */ /* 0x000fe400078efe0f */
[----:B------:R-:W-:Y:S01]  /*f140*/  LOP3.LUT R18, R18, R22, R19, 0xfe, !PT ;  /* 0x0000001612127212 */ /* 0x000fe200078efe13 */
[----:B------:R-:W-:Y:S01]  /*f150*/  IMAD.WIDE.U32 R22, R101, 0x8, R96 ;  /* 0x0000000865167825 */ /* 0x000fe200078e0060 */
[----:B------:R-:W-:Y:S02]  /*f160*/  SEL R15, RZ, 0x1, !P2 ;  /* 0x00000001ff0f7807 */ /* 0x000fe40005000000 */
[----:B------:R-:W-:-:S02]  /*f170*/  SEL R17, RZ, 0x1, !P6 ;  /* 0x00000001ff117807 */ /* 0x000fc40007000000 */
[----:B------:R-:W-:Y:S02]  /*f180*/  LOP3.LUT R15, R18, R15, RZ, 0xfc, !PT ;  /* 0x0000000f120f7212 */ /* 0x000fe400078efcff */
[----:B------:R-:W-:Y:S02]  /*f190*/  LOP3.LUT R14, R14, R17, RZ, 0xfc, !PT ;  /* 0x000000110e0e7212 */ /* 0x000fe400078efcff */
[----:B------:R-:W-:Y:S02]  /*f1a0*/  PLOP3.LUT P3, PT, PT, PT, UP0, 0x80, 0x8 ;  /* 0x000000000008781c */ /* 0x000fe40003f6f008 */
[----:B------:R-:W-:Y:S01]  /*f1b0*/  IADD3 R103, PT, PT, R99, 0x100, RZ ;  /* 0x0000010063677810 */ /* 0x000fe20007ffe0ff */
[----:B------:R3:W-:Y:S01]  /*f1c0*/  STG.E.64 desc[UR10][R22.64], R14 ;  /* 0x0000000e16007986 */ /* 0x0007e2000c101b0a */
[----:B------:R-:W-:-:S03]  /*f1d0*/  PLOP3.LUT P1, PT, PT, PT, UP0, 0x80, 0x8 ;  /* 0x000000000008781c */ /* 0x000fc60003f2f008 */
[----:B--2---:R-:W-:-:S04]  /*f1e0*/  IMAD.WIDE.U32 R12, R103, 0x10, R84 ;  /* 0x00000010670c7825 */ /* 0x004fc800078e0054 */
[----:B0-----:R-:W-:-:S04]  /*f1f0*/  @P0 IMAD.WIDE.U32 R20, R103, 0x20, R20 ;  /* 0x0000002067140825 */ /* 0x001fc800078e0014 */
[----:B-1----:R-:W-:Y:S01]  /*f200*/  @P3 IMAD.WIDE.U32 R18, R103, R86, UR20 ;  /* 0x0000001467123e25 */ /* 0x002fe2000f8e0056 */
[----:B---3--:R-:W-:Y:S06]  /*f210*/  BRA.U !UP0, `(.L_x_12213) ;  /* 0x0000000108507547 */ /* 0x008fec000b800000 */
        /* <DEDUP_REMOVED lines=20> */
.L_x_12213:
[----:B------:R1:W5:Y:S04]  /*f360*/  @P1 LDG.E.128 R48, desc[UR10][R18.64] ;  /* 0x0000000a12301981 */ /* 0x000368000c1e1d00 */
[----:B------:R1:W5:Y:S04]  /*f370*/  @P0 LDG.E.128 R44, desc[UR10][R20.64] ;  /* 0x0000000a142c0981 */ /* 0x000368000c1e1d00 */
[----:B------:R1:W5:Y:S04]  /*f380*/  @P0 LDG.E.128 R40, desc[UR10][R20.64+0x10] ;  /* 0x0000100a14280981 */ /* 0x000368000c1e1d00 */
[----:B0-----:R-:W5:Y:S01]  /*f390*/  LDG.E.128 R12, desc[UR10][R12.64] ;  /* 0x0000000a0c0c7981 */ /* 0x001f62000c1e1d00 */
        /* <DEDUP_REMOVED lines=16> */
.L_x_12216:
        /* <DEDUP_REMOVED lines=12> */
.L_x_12217:
        /* <DEDUP_REMOVED lines=43> */
.L_x_12215:
        /* <DEDUP_REMOVED lines=18> */
.L_x_12219:
        /* <DEDUP_REMOVED lines=12> */
.L_x_12220:
        /* <DEDUP_REMOVED lines=43> */
.L_x_12218:
        /* <DEDUP_REMOVED lines=22> */
.L_x_12222:
        /* <DEDUP_REMOVED lines=12> */
.L_x_12223:
        /* <DEDUP_REMOVED lines=43> */
.L_x_12221:
        /* <DEDUP_REMOVED lines=18> */
.L_x_12225:
        /* <DEDUP_REMOVED lines=12> */
.L_x_12226:
        /* <DEDUP_REMOVED lines=43> */
.L_x_12224:
        /* <DEDUP_REMOVED lines=22> */
.L_x_12228:
        /* <DEDUP_REMOVED lines=12> */
.L_x_12229:
        /* <DEDUP_REMOVED lines=43> */
.L_x_12227:
        /* <DEDUP_REMOVED lines=18> */
.L_x_12231:
        /* <DEDUP_REMOVED lines=12> */
.L_x_12232:
        /* <DEDUP_REMOVED lines=43> */
.L_x_12230:
        /* <DEDUP_REMOVED lines=8> */
[----:B------:R-:W-:Y:S01]  /*10fe0*/  HFMA2 R16, -RZ, RZ, 0, 1.1920928955078125e-07 ;  /* 0x00000002ff107431 */ /* 0x000fe200000001ff */
        /* <DEDUP_REMOVED lines=13> */
.L_x_12234:
        /* <DEDUP_REMOVED lines=12> */
.L_x_12235:
        /* <DEDUP_REMOVED lines=43> */
.L_x_12233:
[----:B------:R-:W-:Y:S01]  /*11430*/  I2FP.F32.U32 R11, R11 ;  /* 0x0000000b000b7245 */ /* 0x000fe20000201000 */
[----:B------:R-:W-:Y:S01]  /*11440*/  IMAD.MOV.U32 R17, RZ, RZ, 0x2 ;  /* 0x00000002ff117424 */ /* 0x000fe200078e00ff */
[----:B------:R-:W-:-:S03]  /*11450*/  ISETP.NE.AND P2, PT, R16, 0x1, PT ;  /* 0x000000011000780c */ /* 0x000fc60003f45270 */
[----:B------:R-:W-:-:S05]  /*11460*/  FFMA.FTZ R11, R11, R98, 1.1641532182693481445e-10 ;  /* 0x2f0000000b0b7423 */ /* 0x000fca0000010062 */
[----:B------:R-:W-:Y:S01]  /*11470*/  FSETP.LE.FTZ.AND P1, PT, R11, UR4, PT ;  /* 0x000000040b007c0b */ /* 0x000fe2000bf33000 */
[----:B------:R-:W-:Y:S01]  /*11480*/  HADD2.F32 R11, -RZ, R13.H1_H1 ;  /* 0x3000000dff0b7230 */ /* 0x000fe20000004100 */
[----:B------:R-:W-:-:S04]  /*11490*/  MOV R13, R0 ;  /* 0x00000000000d7202 */ /* 0x000fc80000000f00 */
        /* <DEDUP_REMOVED lines=10> */
.L_x_12237:
        /* <DEDUP_REMOVED lines=12> */
.L_x_12238:
        /* <DEDUP_REMOVED lines=43> */
.L_x_12236:
[----:B------:R-:W-:Y:S01]  /*118b0*/  I2FP.F32.U32 R13, R13 ;  /* 0x0000000d000d7245 */ /* 0x000fe20000201000 */
[----:B------:R-:W-:Y:S01]  /*118c0*/  HADD2.F32 R16, -RZ, R49.H1_H1 ;  /* 0x30000031ff107230 */ /* 0x000fe20000004100 */
[----:B------:R-:W-:Y:S01]  /*118d0*/  ISETP.NE.AND P3, PT, R17, 0x1, PT ;  /* 0x000000011100780c */ /* 0x000fe20003f65270 */
[----:B------:R-:W-:Y:S02]  /*118e0*/  IMAD.MOV.U32 R18, RZ, RZ, 0x2 ;  /* 0x00000002ff127424 */ /* 0x000fe400078e00ff */
[----:B------:R-:W-:Y:S01]  /*118f0*/  FFMA.FTZ R13, R13, R98, 1.1641532182693481445e-10 ;  /* 0x2f0000000d0d7423 */ /* 0x000fe20000010062 */
[----:B------:R-:W-:Y:S01]  /*11900*/  FMUL.FTZ R23, R16, UR5 ;  /* 0x0000000510177c20 */ /* 0x000fe20008410000 */
[----:B------:R-:W-:-:S03]  /*11910*/  FSEL R16, R11, RZ, P1 ;  /* 0x000000ff0b107208 */ /* 0x000fc60000800000 */
        /* <DEDUP_REMOVED lines=15> */
.L_x_12240:
        /* <DEDUP_REMOVED lines=12> */
.L_x_12241:
        /* <DEDUP_REMOVED lines=43> */
.L_x_12239:
[----:B------:R-:W-:Y:S01]  /*11d80*/  I2FP.F32.U32 R13, R13 ;  /* 0x0000000d000d7245 */ /* 0x000fe20000201000 */
[----:B------:R-:W-:Y:S01]  /*11d90*/  HFMA2 R19, -RZ, RZ, 0, 1.1920928955078125e-07 ;  /* 0x00000002ff137431 */ /* 0x000fe200000001ff */
[----:B------:R-:W-:Y:S01]  /*11da0*/  ISETP.NE.AND P3, PT, R18, 0x1, PT ;  /* 0x000000011200780c */ /* 0x000fe20003f65270 */
[----:B------:R-:W-:Y:S02]  /*11db0*/  IMAD.MOV.U32 R16, RZ, RZ, R0 ;  /* 0x000000ffff107224 */ /* 0x000fe400078e0000 */
[----:B------:R-:W-:-:S05]  /*11dc0*/  FFMA.FTZ R13, R13, R98, 1.1641532182693481445e-10 ;  /* 0x2f0000000d0d7423 */ /* 0x000fca0000010062 */
[----:B------:R-:W-:Y:S01]  /*11dd0*/  FSETP.LE.FTZ.AND P2, PT, R13, UR4, PT ;  /* 0x000000040d007c0b */ /* 0x000fe2000bf53000 */
[----:B------:R-:W-:-:S05]  /*11de0*/  HADD2.F32 R13, -RZ, R14.H0_H0 ;  /* 0x2000000eff0d7230 */ /* 0x000fca0000004100 */
        /* <DEDUP_REMOVED lines=10> */
.L_x_12243:
        /* <DEDUP_REMOVED lines=12> */
.L_x_12244:
        /* <DEDUP_REMOVED lines=43> */
.L_x_12242:
        /* <DEDUP_REMOVED lines=22> */
.L_x_12246:
        /* <DEDUP_REMOVED lines=12> */
.L_x_12247:
        /* <DEDUP_REMOVED lines=43> */
.L_x_12245:
[----:B------:R-:W-:Y:S01]  /*126d0*/  ISETP.NE.AND P4, PT, R18, 0x1, PT ;  /* 0x000000011200780c */ /* 0x000fe20003f85270 */
[----:B------:R-:W-:Y:S01]  /*126e0*/  HADD2.F32 R14, -RZ, R14.H1_H1 ;  /* 0x3000000eff0e7230 */ /* 0x000fe20000004100 */
[----:B------:R-:W-:Y:S01]  /*126f0*/  I2FP.F32.U32 R13, R13 ;  /* 0x0000000d000d7245 */ /* 0x000fe20000201000 */
[----:B------:R-:W-:Y:S02]  /*12700*/  IMAD.MOV.U32 R19, RZ, RZ, 0x2 ;  /* 0x00000002ff137424 */ /* 0x000fe400078e00ff */
        /* <DEDUP_REMOVED lines=13> */
.L_x_12249:
        /* <DEDUP_REMOVED lines=12> */
.L_x_12250:
        /* <DEDUP_REMOVED lines=43> */
.L_x_12248:
        /* <DEDUP_REMOVED lines=9> */
[----:B------:R-:W-:Y:S01]  /*12be0*/  FSEL R14, R13, RZ, P3 ;  /* 0x000000ff0d0e7208 */ /* 0x000fe20001800000 */
[----:B------:R-:W-:-:S04]  /*12bf0*/  IMAD.MOV.U32 R13, RZ, RZ, R0 ;  /* 0x000000ffff0d7224 */ /* 0x000fc800078e0000 */
[----:B------:R-:W-:-:S04]  /*12c00*/  FADD.FTZ R17, R17, R14 ;  /* 0x0000000e11117221 */ /* 0x000fc80000010000 */
        /* <DEDUP_REMOVED lines=10> */
.L_x_12252:
        /* <DEDUP_REMOVED lines=12> */
.L_x_12253:
        /* <DEDUP_REMOVED lines=43> */
.L_x_12251:
        /* <DEDUP_REMOVED lines=17> */
.L_x_12255:
        /* <DEDUP_REMOVED lines=12> */
.L_x_12256:
        /* <DEDUP_REMOVED lines=43> */
.L_x_12254:
        /* <DEDUP_REMOVED lines=22> */
.L_x_12258:
        /* <DEDUP_REMOVED lines=12> */
.L_x_12259:
        /* <DEDUP_REMOVED lines=43> */
.L_x_12257:
[----:B------:R-:W-:Y:S01]  /*13970*/  ISETP.NE.AND P6, PT, R92, 0x1, PT ;  /* 0x000000015c00780c */ /* 0x000fe20003fc5270 */
[----:B------:R-:W-:Y:S01]  /*13980*/  HADD2.F32 R15, -RZ, R15.H1_H1 ;  /* 0x3000000fff0f7230 */ /* 0x000fe20000004100 */
[----:B------:R-:W-:Y:S01]  /*13990*/  I2FP.F32.U32 R13, R13 ;  /* 0x0000000d000d7245 */ /* 0x000fe20000201000 */
[----:B------:R-:W-:Y:S02]  /*139a0*/  HFMA2 R104, -RZ, RZ, 0, 1.1920928955078125e-07 ;  /* 0x00000002ff687431 */ /* 0x000fe400000001ff */
        /* <DEDUP_REMOVED lines=13> */
.L_x_12261:
        /* <DEDUP_REMOVED lines=14> */
.L_x_12262:
        /* <DEDUP_REMOVED lines=43> */
.L_x_12260:
        /* <DEDUP_REMOVED lines=11> */
.L_x_12214:
        /* <DEDUP_REMOVED lines=15> */
.L_x_12265:
        /* <DEDUP_REMOVED lines=12> */
.L_x_12266:
        /* <DEDUP_REMOVED lines=43> */
.L_x_12264:
[----:B------:R-:W-:Y:S01]  /*14320*/  ISETP.NE.AND P1, PT, R18, 0x1, PT ;  /* 0x000000011200780c */ /* 0x000fe20003f25270 */
[----:B-----5:R-:W-:Y:S01]  /*14330*/  HADD2.F32 R16, -RZ, R12.H0_H0 ;  /* 0x2000000cff107230 */ /* 0x020fe20000004100 */
[----:B------:R-:W-:Y:S01]  /*14340*/  I2FP.F32.U32 R17, R17 ;  /* 0x0000001100117245 */ /* 0x000fe20000201000 */
[----:B------:R-:W-:-:S04]  /*14350*/  IMAD.MOV.U32 R19, RZ, RZ, 0x2 ;  /* 0x00000002ff137424 */ /* 0x000fc800078e00ff */
        /* <DEDUP_REMOVED lines=13> */
.L_x_12268:
        /* <DEDUP_REMOVED lines=12> */
.L_x_12269:
        /* <DEDUP_REMOVED lines=43> */
.L_x_12267:
        /* <DEDUP_REMOVED lines=17> */
.L_x_12271:
        /* <DEDUP_REMOVED lines=12> */
.L_x_12272:
        /* <DEDUP_REMOVED lines=43> */
.L_x_12270:
        /* <DEDUP_REMOVED lines=17> */
.L_x_12274:
        /* <DEDUP_REMOVED lines=12> */
.L_x_12275:
        /* <DEDUP_REMOVED lines=43> */
.L_x_12273:
[----:B------:R-:W-:Y:S01]  /*150a0*/  ISETP.NE.AND P2, PT, R21, 0x1, PT ;  /* 0x000000011500780c */ /* 0x000fe20003f45270 */
[----:B------:R-:W-:Y:S01]  /*150b0*/  HFMA2 R20, -RZ, RZ, 0, 1.1920928955078125e-07 ;  /* 0x00000002ff147431 */ /* 0x000fe200000001ff */
[----:B------:R-:W-:-:S05]  /*150c0*/  I2FP.F32.U32 R19, R19 ;  /* 0x0000001300137245 */ /* 0x000fca0000201000 */
[----:B------:R-:W-:-:S05]  /*150d0*/  FFMA.FTZ R19, R19, R98, 1.1641532182693481445e-10 ;  /* 0x2f00000013137423 */ /* 0x000fca0000010062 */
[----:B------:R-:W-:Y:S01]  /*150e0*/  FSETP.LE.FTZ.AND P1, PT, R19, UR4, PT ;  /* 0x0000000413007c0b */ /* 0x000fe2000bf33000 */
[----:B------:R-:W-:Y:S02]  /*150f0*/  HADD2.F32 R19, -RZ, R13.H1_H1 ;  /* 0x3000000dff137230 */ /* 0x000fe40000004100 */
[----:B------:R-:W-:Y:S01]  /*15100*/  IMAD.MOV.U32 R13, RZ, RZ, R0 ;  /* 0x000000ffff0d7224 */ /* 0x000fe200078e0000 */
[----:B------:R-:W-:Y:S09]  /*15110*/  @!P2 BRA `(.L_x_12276) ;  /* 0x0000000000fca947 */ /* 0x000ff20003800000 */
        /* <DEDUP_REMOVED lines=8> */
.L_x_12277:
        /* <DEDUP_REMOVED lines=12> */
.L_x_12278:
        /* <DEDUP_REMOVED lines=43> */
.L_x_12276:
        /* <DEDUP_REMOVED lines=16> */
.L_x_12280:
        /* <DEDUP_REMOVED lines=12> */
.L_x_12281:
        /* <DEDUP_REMOVED lines=43> */
.L_x_12279:
        /* <DEDUP_REMOVED lines=16> */
.L_x_12283:
        /* <DEDUP_REMOVED lines=12> */
.L_x_12284:
        /* <DEDUP_REMOVED lines=43> */
.L_x_12282:
        /* <DEDUP_REMOVED lines=16> */
.L_x_12286:
        /* <DEDUP_REMOVED lines=12> */
.L_x_12287:
        /* <DEDUP_REMOVED lines=43> */
.L_x_12285:
        /* <DEDUP_REMOVED lines=34> */
.L_x_12263:
        /* <DEDUP_REMOVED lines=18> */
[----:B------:R-:W-:-:S02]  /*165a0*/  LOP3.LUT R15, R102, R87, RZ, 0xfc, !PT ;  /* 0x00000057660f7212 */ /* 0x000fc400078efcff */
[----:B------:R-:W-:Y:S02]  /*165b0*/  SEL R87, RZ, 0x1, !P6 ;  /* 0x00000001ff577807 */ /* 0x000fe40007000000 */
[----:B------:R-:W-:Y:S02]  /*165c0*/  PLOP3.LUT P3, PT, PT, PT, UP0, 0x80, 0x8 ;  /* 0x000000000008781c */ /* 0x000fe40003f6f008 */
[----:B------:R-:W-:Y:S01]  /*165d0*/  LOP3.LUT R14, R14, R87, RZ, 0xfc, !PT ;  /* 0x000000570e0e7212 */ /* 0x000fe200078efcff */
[----:B------:R-:W-:Y:S01]  /*165e0*/  IMAD.WIDE.U32 R86, R103, 0x8, R96 ;  /* 0x0000000867567825 */ /* 0x000fe200078e0060 */
[----:B------:R-:W-:Y:S02]  /*165f0*/  IADD3 R105, PT, PT, R99, 0x180, RZ ;  /* 0x0000018063697810 */ /* 0x000fe40007ffe0ff */
[----:B------:R-:W-:Y:S02]  /*16600*/  PLOP3.LUT P1, PT, PT, PT, UP0, 0x80, 0x8 ;  /* 0x000000000008781c */ /* 0x000fe40003f2f008 */
[----:B------:R1:W-:Y:S01]  /*16610*/  STG.E.64 desc[UR10][R86.64], R14 ;  /* 0x0000000e56007986 */ /* 0x0003e2000c101b0a */
[----:B------:R-:W-:-:S04]  /*16620*/  IMAD.WIDE.U32 R108, R105, 0x10, R84 ;  /* 0x00000010696c7825 */ /* 0x000fc800078e0054 */
[----:B0-----:R-:W-:-:S04]  /*16630*/  @P3 IMAD.WIDE.U32 R106, R105, R106, UR20 ;  /* 0x00000014696a3e25 */ /* 0x001fc8000f8e006a */
[----:B--2---:R-:W-:Y:S01]  /*16640*/  @P0 IMAD.WIDE.U32 R12, R105, 0x20, R12 ;  /* 0x00000020690c0825 */ /* 0x004fe200078e000c */
        /* <DEDUP_REMOVED lines=21> */
.L_x_12288:
[----:B------:R1:W5:Y:S04]  /*167a0*/  @P1 LDG.E.128 R48, desc[UR10][R106.64] ;  /* 0x0000000a6a301981 */ /* 0x000368000c1e1d00 */
        /* <DEDUP_REMOVED lines=19> */
.L_x_12291:
        /* <DEDUP_REMOVED lines=12> */
.L_x_12292:
        /* <DEDUP_REMOVED lines=42> */
.L_x_12290:
        /* <DEDUP_REMOVED lines=18> */
.L_x_12294:
        /* <DEDUP_REMOVED lines=12> */
.L_x_12295:
        /* <DEDUP_REMOVED lines=43> */
.L_x_12293:
[----:B------:R-:W-:Y:S01]  /*170d0*/  I2FP.F32.U32 R9, R9 ;  /* 0x0000000900097245 */ /* 0x000fe20000201000 */
[----:B------:R-:W-:Y:S01]  /*170e0*/  HADD2.F32 R10, -RZ, R48.H0_H0 ;  /* 0x20000030ff0a7230 */ /* 0x000fe20000004100 */
[----:B------:R-:W-:Y:S01]  /*170f0*/  ISETP.NE.AND P2, PT, R11, 0x1, PT ;  /* 0x000000010b00780c */ /* 0x000fe20003f45270 */
[----:B-1----:R-:W-:Y:S02]  /*17100*/  IMAD.MOV.U32 R13, RZ, RZ, 0x2 ;  /* 0x00000002ff0d7424 */ /* 0x002fe400078e00ff */
        /* <DEDUP_REMOVED lines=18> */
.L_x_12297:
        /* <DEDUP_REMOVED lines=12> */
.L_x_12298:
        /* <DEDUP_REMOVED lines=43> */
.L_x_12296:
        /* <DEDUP_REMOVED lines=18> */
.L_x_12300:
        /* <DEDUP_REMOVED lines=12> */
.L_x_12301:
        /* <DEDUP_REMOVED lines=43> */
.L_x_12299:
        /* <DEDUP_REMOVED lines=22> */
.L_x_12303:
        /* <DEDUP_REMOVED lines=12> */
.L_x_12304:
        /* <DEDUP_REMOVED lines=43> */
.L_x_12302:
        /* <DEDUP_REMOVED lines=18> */
.L_x_12306:
        /* <DEDUP_REMOVED lines=12> */
.L_x_12307:
        /* <DEDUP_REMOVED lines=43> */
.L_x_12305:
        /* <DEDUP_REMOVED lines=22> */
.L_x_12309:
        /* <DEDUP_REMOVED lines=12> */
.L_x_12310:
        /* <DEDUP_REMOVED lines=43> */
.L_x_12308:
        /* <DEDUP_REMOVED lines=17> */
.L_x_12312:
        /* <DEDUP_REMOVED lines=12> */
.L_x_12313:
        /* <DEDUP_REMOVED lines=43> */
.L_x_12311:
        /* <DEDUP_REMOVED lines=22> */
.L_x_12315:
        /* <DEDUP_REMOVED lines=12> */
.L_x_12316:
        /* <DEDUP_REMOVED lines=43> */
.L_x_12314:
        /* <DEDUP_REMOVED lines=17> */
.L_x_12318:
        /* <DEDUP_REMOVED lines=12> */
.L_x_12319:
        /* <DEDUP_REMOVED lines=43> */
.L_x_12317:
[----:B------:R-:W-:Y:S01]  /*19630*/  I2FP.F32.U32 R85, R84 ;  /* 0x0000005400557245 */ /* 0x000fe20000201000 */
[----:B------:R-:W-:Y:S01]  /*19640*/  HADD2.F32 R84, -RZ, R50.H0_H0 ;  /* 0x20000032ff547230 */ /* 0x000fe20000004100 */
        /* <DEDUP_REMOVED lines=20> */
.L_x_12321:
        /* <DEDUP_REMOVED lines=12> */
.L_x_12322:
        /* <DEDUP_REMOVED lines=43> */
.L_x_12320:
        /* <DEDUP_REMOVED lines=17> */
.L_x_12324:
        /* <DEDUP_REMOVED lines=12> */
.L_x_12325:
        /* <DEDUP_REMOVED lines=43> */
.L_x_12323:
        /* <DEDUP_REMOVED lines=22> */
.L_x_12327:
        /* <DEDUP_REMOVED lines=12> */
.L_x_12328:
        /* <DEDUP_REMOVED lines=43> */
.L_x_12326:
[----:B------:R-:W-:Y:S01]  /*1a450*/  ISETP.NE.AND P5, PT, R90, 0x1, PT ;  /* 0x000000015a00780c */ /* 0x000fe20003fa5270 */
[----:B------:R-:W-:Y:S01]  /*1a460*/  HFMA2 R106, -RZ, RZ, 0, 1.1920928955078125e-07 ;  /* 0x00000002ff6a7431 */ /* 0x000fe200000001ff */
        /* <DEDUP_REMOVED lines=15> */
.L_x_12330:
        /* <DEDUP_REMOVED lines=12> */
.L_x_12331:
        /* <DEDUP_REMOVED lines=43> */
.L_x_12329:
        /* <DEDUP_REMOVED lines=22> */
.L_x_12333:
        /* <DEDUP_REMOVED lines=12> */
.L_x_12334:
        /* <DEDUP_REMOVED lines=43> */
.L_x_12332:
        /* <DEDUP_REMOVED lines=17> */
.L_x_12336:
        /* <DEDUP_REMOVED lines=14> */
.L_x_12337:
        /* <DEDUP_REMOVED lines=43> */
.L_x_12335:
        /* <DEDUP_REMOVED lines=11> */
.L_x_12289:
[----:B------:R-:W-:Y:S01]  /*1b2f0*/  ISETP.NE.AND P1, PT, R104, 0x1, PT ;  /* 0x000000016800780c */ /* 0x000fe20003f25270 */
[----:B------:R-:W-:Y:S01]  /*1b300*/  IMAD.MOV.U32 R14, RZ, RZ, 0x2 ;  /* 0x00000002ff0e7424 */ /* 0x000fe200078e00ff */
[----:B-1----:R-:W-:Y:S01]  /*1b310*/  MOV R12, R0 ;  /* 0x00000000000c7202 */ /* 0x002fe20000000f00 */
        /* <DEDUP_REMOVED lines=12> */
.L_x_12340:
        /* <DEDUP_REMOVED lines=12> */
.L_x_12341:
        /* <DEDUP_REMOVED lines=42> */
.L_x_12339:
[----:B------:R-:W-:Y:S01]  /*1b740*/  ISETP.NE.AND P1, PT, R14, 0x1, PT ;  /* 0x000000010e00780c */ /* 0x000fe20003f25270 */
[----:B-----5:R-:W-:Y:S01]  /*1b750*/  HADD2.F32 R108, -RZ, R84.H0_H0 ;  /* 0x20000054ff6c7230 */ /* 0x020fe20000004100 */
[----:B------:R-:W-:Y:S01]  /*1b760*/  I2FP.F32.U32 R13, R12 ;  /* 0x0000000c000d7245 */ /* 0x000fe20000201000 */
[----:B------:R-:W-:-:S04]  /*1b770*/  HFMA2 R12, -RZ, RZ, 0, 1.1920928955078125e-07 ;  /* 0x00000002ff0c7431 */ /* 0x000fc800000001ff */
        /* <DEDUP_REMOVED lines=13> */
.L_x_12343:
        /* <DEDUP_REMOVED lines=12> */
.L_x_12344:
        /* <DEDUP_REMOVED lines=43> */
.L_x_12342:
        /* <DEDUP_REMOVED lines=17> */
.L_x_12346:
        /* <DEDUP_REMOVED lines=12> */
.L_x_12347:
        /* <DEDUP_REMOVED lines=43> */
.L_x_12345:
[----:B------:R-:W-:Y:S01]  /*1c040*/  ISETP.NE.AND P1, PT, R14, 0x1, PT ;  /* 0x000000010e00780c */ /* 0x000fe20003f25270 */
[----:B------:R-:W-:Y:S01]  /*1c050*/  HFMA2 R12, -RZ, RZ, 0, 1.1920928955078125e-07 ;  /* 0x00000002ff0c7431 */ /* 0x000fe200000001ff */
        /* <DEDUP_REMOVED lines=15> */
.L_x_12349:
        /* <DEDUP_REMOVED lines=12> */
.L_x_12350:
        /* <DEDUP_REMOVED lines=43> */
.L_x_12348:
[----:B------:R-:W-:Y:S01]  /*1c4c0*/  ISETP.NE.AND P2, PT, R12, 0x1, PT ;  /* 0x000000010c00780c */ /* 0x000fe20003f45270 */
[----:B------:R-:W-:Y:S01]  /*1c4d0*/  HADD2.F32 R112, -RZ, R85.H1_H1 ;  /* 0x30000055ff707230 */ /* 0x000fe20000004100 */
        /* <DEDUP_REMOVED lines=14> */
.L_x_12352:
        /* <DEDUP_REMOVED lines=12> */
.L_x_12353:
        /* <DEDUP_REMOVED lines=43> */
.L_x_12351:
[----:B------:R-:W-:Y:S01]  /*1c930*/  ISETP.NE.AND P3, PT, R14, 0x1, PT ;  /* 0x000000010e00780c */ /* 0x000fe20003f65270 */
[----:B------:R-:W-:Y:S01]  /*1c940*/  HFMA2 R12, -RZ, RZ, 0, 1.1920928955078125e-07 ;  /* 0x00000002ff0c7431 */ /* 0x000fe200000001ff */
[----:B------:R-:W-:Y:S01]  /*1c950*/  I2FP.F32.U32 R13, R13 ;  /* 0x0000000d000d7245 */ /* 0x000fe20000201000 */
[----:B------:R-:W-:-:S04]  /*1c960*/  HADD2.F32 R111, -RZ, R86.H0_H0 ;  /* 0x20000056ff6f7230 */ /* 0x000fc80000004100 */
        /* <DEDUP_REMOVED lines=12> */
.L_x_12355:
        /* <DEDUP_REMOVED lines=12> */
.L_x_12356:
        /* <DEDUP_REMOVED lines=43> */
.L_x_12354:
        /* <DEDUP_REMOVED lines=16> */
.L_x_12358:
        /* <DEDUP_REMOVED lines=12> */
.L_x_12359:
        /* <DEDUP_REMOVED lines=43> */
.L_x_12357:
        /* <DEDUP_REMOVED lines=16> */
.L_x_12361:
        /* <DEDUP_REMOVED lines=12> */
.L_x_12362:
        /* <DEDUP_REMOVED lines=43> */
.L_x_12360:
        /* <DEDUP_REMOVED lines=34> */
.L_x_12338:
[----:B------:R-:W-:Y:S01]  /*1d8a0*/  ISETP.NE.AND P0, PT, R100, RZ, PT ;  /* 0x000000ff6400720c */ /* 0x000fe20003f05270 */
[----:B------:R-:W-:Y:S01]  /*1d8b0*/  FADD.FTZ R100, RZ, R32 ;  /* 0x00000020ff647221 */ /* 0x000fe20000010000 */
[----:B------:R-:W-:Y:S01]  /*1d8c0*/  SEL R98, RZ, 0x1000000, !P5 ;  /* 0x01000000ff627807 */ /* 0x000fe20006800000 */
[----:B------:R-:W-:Y:S01]  /*1d8d0*/  IMAD.WIDE.U32 R96, R105, 0x8, R96 ;  /* 0x0000000869607825 */ /* 0x000fe200078e0060 */
[----:B------:R-:W-:-:S03]  /*1d8e0*/  ISETP.NE.AND P6, PT, R104, RZ, PT ;  /* 0x000000ff6800720c */ /* 0x000fc60003fc5270 */
[----:B------:R-:W-:Y:S01]  /*1d8f0*/  FADD.FTZ R107, R100, R33 ;  /* 0x00000021646b7221 */ /* 0x000fe20000010000 */
[----:B------:R-:W-:Y:S02]  /*1d900*/  ISETP.NE.AND P5, PT, R102, RZ, PT ;  /* 0x000000ff6600720c */ /* 0x000fe40003fa5270 */
[----:B------:R-:W-:Y:S01]  /*1d910*/  SEL R104, RZ, 0x1000000, !P1 ;  /* 0x01000000ff687807 */ /* 0x000fe20004800000 */
        /* <DEDUP_REMOVED lines=32> */
[----:B------:R-:W-:Y:S02]  /*1db20*/  LOP3.LUT R100, R102, R104, R109, 0xfe, !PT ;  /* 0x0000006866647212 */ /* 0x000fe400078efe6d */
[----:B------:R-:W-:Y:S01]  /*1db30*/  SEL R102, RZ, 0x1, !P2 ;  /* 0x00000001ff667807 */ /* 0x000fe20005000000 */
        /* <DEDUP_REMOVED lines=31> */
.L_x_12363:
        /* <DEDUP_REMOVED lines=96> */
.L_x_12365:
[----:B------:R-:W-:Y:S05]  /*1e330*/  BSYNC.RECONVERGENT B0 ;  /* 0x0000000000007941 */ /* 0x000fea0003800200 */
.L_x_12364:
        /* <DEDUP_REMOVED lines=8> */
[----:B------:R-:W-:-:S05]  /*1e3c0*/  IMAD.SHL.U32 R95, R94, 0x8, RZ ;  /* 0x000000085e5f7824 */ /* 0x000fca00078e00ff */
[----:B------:R-:W-:Y:S01]  /*1e3d0*/  LOP3.LUT R96, R95, 0xf8, RZ, 0xc0, !PT ;  /* 0x000000f85f607812 */ /* 0x000fe200078ec0ff */
[----:B------:R-:W-:Y:S01]  /*1e3e0*/  HFMA2 R95, -RZ, RZ, 0, 6.103515625e-05 ;  /* 0x00000400ff5f7431 */ /* 0x000fe200000001ff */
[----:B0-----:R-:W-:-:S04]  /*1e3f0*/  ULEA UR4, UR5, UR4, 0x18 ;  /* 0x0000000405047291 */ /* 0x001fc8000f8ec0ff */
[----:B------:R-:W-:-:S09]  /*1e400*/  @UP1 UIADD3 UR4, UPT, UPT, UR4, 0x20, URZ ;  /* 0x0000002004041890 */ /* 0x000fd2000fffe0ff */
[----:B------:R-:W0:Y:S03]  /*1e410*/  LDS.64 R96, [R96+UR4] ;  /* 0x0000000460607984 */ /* 0x000e260008000a00 */
.L_x_12367:
[----:B------:R-:W-:Y:S05]  /*1e420*/  BSYNC.RECONVERGENT B0 ;  /* 0x0000000000007941 */ /* 0x000fea0003800200 */
.L_x_12366:
[----:B------:R-:W1:Y:S01]  /*1e430*/  SHFL.DOWN PT, R100, R95, 0x2, 0x1f ;  /* 0x08401f005f647f89 */ /* 0x000e6200000e0000 */
[----:B------:R-:W-:Y:S01]  /*1e440*/  I2FP.F32.U32 R109, R95 ;  /* 0x0000005f006d7245 */ /* 0x000fe20000201000 */
[----:B------:R-:W-:Y:S01]  /*1e450*/  HADD2.F32 R114, -RZ, R69.H1_H1 ;  /* 0x30000045ff727230 */ /* 0x000fe20000004100 */
[----:B------:R-:W-:Y:S01]  /*1e460*/  ISETP.NE.AND P1, PT, RZ, UR22, PT ;  /* 0x00000016ff007c0c */ /* 0x000fe2000bf25270 */
[----:B0-----:R-:W0:Y:S01]  /*1e470*/  SHFL.DOWN PT, R107, R96, 0x2, 0x1f ;  /* 0x08401f00606b7f89 */ /* 0x001e2200000e0000 */
[----:B------:R-:W-:Y:S01]  /*1e480*/  ISETP.NE.AND P0, PT, R94, RZ, PT ;  /* 0x000000ff5e00720c */ /* 0x000fe20003f05270 */
[----:B------:R-:W-:Y:S01]  /*1e490*/  HADD2.F32 R112, -RZ, R68.H1_H1 ;  /* 0x30000044ff707230 */ /* 0x000fe20000004100 */
[----:B------:R-:W-:Y:S01]  /*1e4a0*/  UPLOP3.LUT UP1, UPT, UPT, UPT, UP1, 0x40, 0x4 ;  /* 0x000000000004789c */ /* 0x000fe20003f2e810 */
[----:B-1----:R-:W-:Y:S01]  /*1e4b0*/  IMAD.IADD R102, R100, 0x1, R95 ;  /* 0x0000000164667824 */ /* 0x002fe200078e025f */
[----:B------:R-:W-:-:S04]  /*1e4c0*/  I2FP.F32.S32 R106, R100 ;  /* 0x00000064006a7245 */ /* 0x000fc80000201400 */
[----:B------:R-:W-:Y:S01]  /*1e4d0*/  I2FP.F32.S32 R98, R102 ;  /* 0x0000006600627245 */ /* 0x000fe20000201400 */
[----:B0-----:R-:W-:Y:S01]  /*1e4e0*/  FMUL.FTZ R100, R107, R106 ;  /* 0x0000006a6b647220 */ /* 0x001fe20000410000 */
[----:B------:R-:W0:Y:S02]  /*1e4f0*/  SHFL.DOWN PT, R113, R102, 0x1, 0x1f ;  /* 0x08201f0066717f89 */ /* 0x000e2400000e0000 */
[----:B------:R-:W1:Y:S01]  /*1e500*/  MUFU.RCP R104, R98 ;  /* 0x0000006200687308 */ /* 0x000e620000001000 */
[----:B------:R-:W-:Y:S01]  /*1e510*/  FFMA.FTZ R111, R109, R96, R100 ;  /* 0x000000606d6f7223 */ /* 0x000fe20000010064 */
[----:B------:R-:W-:Y:S01]  /*1e520*/  FADD.FTZ R96, -R107, R96 ;  /* 0x000000606b607221 */ /* 0x000fe20000010100 */
[----:B------:R-:W2:Y:S03]  /*1e530*/  SHFL.DOWN PT, R100, R97, 0x2, 0x1f ;  /* 0x08401f0061647f89 */ /* 0x000ea600000e0000 */
[----:B------:R-:W-:-:S04]  /*1e540*/  FMUL.FTZ R96, R96, R96 ;  /* 0x0000006060607220 */ /* 0x000fc80000410000 */
[----:B------:R-:W-:-:S04]  /*1e550*/  FMUL.FTZ R96, R96, R109 ;  /* 0x0000006d60607220 */ /* 0x000fc80000410000 */
[----:B------:R-:W-:Y:S01]  /*1e560*/  FMUL.FTZ R96, R96, R106 ;  /* 0x0000006a60607220 */ /* 0x000fe20000410000 */
[----:B-1----:R-:W-:-:S05]  /*1e570*/  FMUL.FTZ R111, R104, R111 ;  /* 0x0000006f686f7220 */ /* 0x002fca0000410000 */
[----:B------:R-:W1:Y:S01]  /*1e580*/  SHFL.DOWN PT, R108, R111, 0x1, 0x1f ;  /* 0x08201f006f6c7f89 */ /* 0x000e6200000e0000 */
[-C--:B0-----:R-:W-:Y:S01]  /*1e590*/  IADD3 R95, PT, PT, R102, R113.reuse, RZ ;  /* 0x00000071665f7210 */ /* 0x081fe20007ffe0ff */
[----:B------:R-:W-:Y:S01]  /*1e5a0*/  HADD2.F32 R102, -RZ, R83.H1_H1 ;  /* 0x30000053ff667230 */ /* 0x000fe20000004100 */
[----:B------:R-:W-:Y:S02]  /*1e5b0*/  I2FP.F32.S32 R113, R113 ;  /* 0x0000007100717245 */ /* 0x000fe40000201400 */
[----:B------:R-:W-:Y:S01]  /*1e5c0*/  I2FP.F32.S32 R107, R95 ;  /* 0x0000005f006b7245 */ /* 0x000fe20000201400 */
[----:B--2---:R-:W-:-:S04]  /*1e5d0*/  FADD.FTZ R95, R100, R97 ;  /* 0x00000061645f7221 */ /* 0x004fc80000010000 */
[----:B------:R-:W-:Y:S01]  /*1e5e0*/  FFMA.FTZ R96, R104, R96, R95 ;  /* 0x0000006068607223 */ /* 0x000fe2000001005f */
[----:B------:R-:W0:Y:S01]  /*1e5f0*/  MUFU.RCP R107, R107 ;  /* 0x0000006b006b7308 */ /* 0x000e220000001000 */
[----:B-1----:R-:W-:Y:S01]  /*1e600*/  FMUL.FTZ R97, R108, R113 ;  /* 0x000000716c617220 */ /* 0x002fe20000410000 */
[----:B------:R-:W-:-:S03]  /*1e610*/  FADD.FTZ R108, R111, -R108 ;  /* 0x8000006c6f6c7221 */ /* 0x000fc60000010000 */
[----:B------:R-:W-:Y:S01]  /*1e620*/  FFMA.FTZ R100, R98, R111, R97 ;  /* 0x0000006f62647223 */ /* 0x000fe20000010061 */
[----:B------:R-:W-:Y:S01]  /*1e630*/  FMUL.FTZ R109, R108, R108 ;  /* 0x0000006c6c6d7220 */ /* 0x000fe20000410000 */
[----:B------:R-:W1:Y:S02]  /*1e640*/  SHFL.DOWN PT, R97, R96, 0x1, 0x1f ;  /* 0x08201f0060617f89 */ /* 0x000e6400000e0000 */
[----:B0-----:R-:W-:Y:S01]  /*1e650*/  FMUL.FTZ R95, R107, R100 ;  /* 0x000000646b5f7220 */ /* 0x001fe20000410000 */
[----:B------:R-:W-:-:S04]  /*1e660*/  FMUL.FTZ R109, R98, R109 ;  /* 0x0000006d626d7220 */ /* 0x000fc80000410000 */
[----:B------:R-:W-:Y:S01]  /*1e670*/  FMUL.FTZ R109, R109, R113 ;  /* 0x000000716d6d7220 */ /* 0x000fe20000410000 */
[----:B------:R-:W0:Y:S01]  /*1e680*/  SHFL.IDX PT, R95, R95, RZ, 0x1f ;  /* 0x00001fff5f5f7589 */ /* 0x000e2200000e0000 */
[----:B-1----:R-:W-:-:S04]  /*1e690*/  FADD.FTZ R98, R96, R97 ;  /* 0x0000006160627221 */ /* 0x002fc80000010000 */
[----:B------:R-:W-:Y:S02]  /*1e6a0*/  FFMA.FTZ R100, R107, R109, R98 ;  /* 0x0000006d6b647223 */ /* 0x000fe40000010062 */
[----:B------:R-:W1:Y:S01]  /*1e6b0*/  LDC R98, c[0x0][0x448] ;  /* 0x00011200ff627b82 */ /* 0x000e620000000800 */
[----:B0-----:R-:W-:-:S03]  /*1e6c0*/  FSEL R96, R95, RZ, !P1 ;  /* 0x000000ff5f607208 */ /* 0x001fc60004800000 */
[----:B------:R-:W1:Y:S02]  /*1e6d0*/  SHFL.IDX PT, R100, R100, RZ, 0x1f ;  /* 0x00001fff64647589 */ /* 0x000e6400000e0000 */
[C---:B------:R-:W-:Y:S01]  /*1e6e0*/  FADD.FTZ R119, -R96.reuse, R24 ;  /* 0x0000001860777221 */ /* 0x040fe20000010100 */
[----:B------:R-:W-:Y:S01]  /*1e6f0*/  FMUL.FTZ R24, R95, R95 ;  /* 0x0000005f5f187220 */ /* 0x000fe20000410000 */
[C---:B------:R-:W-:Y:S01]  /*1e700*/  FADD.FTZ R97, -R96.reuse, R32 ;  /* 0x0000002060617221 */ /* 0x040fe20000010100 */
[C---:B------:R-:W-:Y:S01]  /*1e710*/  FADD.FTZ R107, -R96.reuse, R33 ;  /* 0x00000021606b7221 */ /* 0x040fe20000010100 */
[----:B------:R-:W-:Y:S01]  /*1e720*/  FADD.FTZ R115, -R96, R28 ;  /* 0x0000001c60737221 */ /* 0x000fe20000010100 */
[----:B------:R-:W0:Y:S01]  /*1e730*/  @!P0 LDC.64 R32, c[0x0][0x3c0] ;  /* 0x0000f000ff208b82 */ /* 0x000e220000000a00 */
[----:B------:R-:W-:Y:S01]  /*1e740*/  FSEL R24, R24, RZ, P1 ;  /* 0x000000ff18187208 */ /* 0x000fe20000800000 */
[----:B------:R-:W-:Y:S01]  /*1e750*/  FADD.FTZ R121, -R96, R26 ;  /* 0x0000001a60797221 */ /* 0x000fe20000010100 */
[----:B------:R-:W-:-:S02]  /*1e760*/  IMAD.U32 R26, RZ, RZ, UR18 ;  /* 0x00000012ff1a7e24 */ /* 0x000fc4000f8e00ff */
        /* <DEDUP_REMOVED lines=12> */
[----:B-1----:R-:W-:Y:S01]  /*1e830*/  FFMA.FTZ R98, R100, UR23, R98 ;  /* 0x0000001764627c23 */ /* 0x002fe20008010062 */
[----:B------:R-:W-:-:S02]  /*1e840*/  HADD2.F32 R13, -RZ, R80.H1_H1 ;  /* 0x30000050ff0d7230 */ /* 0x000fc40000004100 */
[----:B------:R-:W-:Y:S01]  /*1e850*/  FADD.FTZ R37, -R96, R37 ;  /* 0x0000002560257221 */ /* 0x000fe20000010100 */
[----:B------:R-:W-:Y:S02]  /*1e860*/  HADD2.F32 R87, -RZ, R64.H1_H1 ;  /* 0x30000040ff577230 */ /* 0x000fe40000004100 */
[----:B------:R-:W-:Y:S01]  /*1e870*/  FADD.FTZ R24, R98, R24 ;  /* 0x0000001862187221 */ /* 0x000fe20000010000 */
[C---:B------:R-:W-:Y:S01]  /*1e880*/  FADD.FTZ R39, -R96.reuse, R39 ;  /* 0x0000002760277221 */ /* 0x040fe20000010100 */
[C---:B------:R-:W-:Y:S01]  /*1e890*/  FADD.FTZ R29, -R96.reuse, R29 ;  /* 0x0000001d601d7221 */ /* 0x040fe20000010100 */
[----:B------:R-:W-:Y:S01]  /*1e8a0*/  FADD.FTZ R31, -R96, R31 ;  /* 0x0000001f601f7221 */ /* 0x000fe20000010100 */
[----:B------:R-:W1:Y:S01]  /*1e8b0*/  MUFU.RSQ R28, R24 ;  /* 0x00000018001c7308 */ /* 0x000e620000001400 */
[----:B0-----:R-:W-:-:S04]  /*1e8c0*/  @!P0 IMAD.WIDE R32, R26, 0x4, R32 ;  /* 0x000000041a208825 */ /* 0x001fc800078e0220 */
        /* <DEDUP_REMOVED lines=11> */
[----:B------:R-:W-:Y:S01]  /*1e980*/  HADD2.F32 R12, -RZ, R80.H0_H0 ;  /* 0x20000050ff0c7230 */ /* 0x000fe20000004100 */
[----:B------:R0:W-:Y:S01]  /*1e990*/  @!P0 STG.E desc[UR10][R32.64], R95 ;  /* 0x0000005f20008986 */ /* 0x0001e2000c10190a */
[----:B------:R-:W-:-:S02]  /*1e9a0*/  HADD2.F32 R26, -RZ, R64.H0_H0 ;  /* 0x20000040ff1a7230 */ /* 0x000fc40000004100 */
[----:B------:R-:W-:Y:S02]  /*1e9b0*/  HADD2.F32 R30, -RZ, R81.H0_H0 ;  /* 0x20000051ff1e7230 */ /* 0x000fe40000004100 */
[C---:B-1----:R-:W-:Y:S01]  /*1e9c0*/  FMUL.FTZ R24, R28.reuse, R107 ;  /* 0x0000006b1c187220 */ /* 0x042fe20000410000 */
[----:B------:R-:W-:Y:S02]  /*1e9d0*/  HADD2.F32 R38, -RZ, R65.H0_H0 ;  /* 0x20000041ff267230 */ /* 0x000fe40000004100 */
[C---:B------:R-:W-:Y:S01]  /*1e9e0*/  FMUL.FTZ R85, R28.reuse, R97 ;  /* 0x000000611c557220 */ /* 0x040fe20000410000 */
[----:B------:R-:W-:Y:S02]  /*1e9f0*/  HADD2.F32 R96, -RZ, R81.H1_H1 ;  /* 0x30000051ff607230 */ /* 0x000fe40000004100 */
[C---:B------:R-:W-:Y:S01]  /*1ea00*/  FMUL.FTZ R109, R28.reuse, R109 ;  /* 0x0000006d1c6d7220 */ /* 0x040fe20000410000 */
[----:B------:R-:W-:Y:S02]  /*1ea10*/  HADD2.F32 R98, -RZ, R65.H1_H1 ;  /* 0x30000041ff627230 */ /* 0x000fe40000004100 */
[----:B------:R-:W-:Y:S01]  /*1ea20*/  FMUL.FTZ R35, R28, R35 ;  /* 0x000000231c237220 */ /* 0x000fe20000410000 */
[----:B------:R-:W-:Y:S01]  /*1ea30*/  FFMA.FTZ R24, R24, R13, R87 ;  /* 0x0000000d18187223 */ /* 0x000fe20000010057 */
[----:B------:R-:W-:Y:S01]  /*1ea40*/  FFMA.FTZ R85, R85, R12, R26 ;  /* 0x0000000c55557223 */ /* 0x000fe2000001001a */
[----:B------:R-:W-:Y:S01]  /*1ea50*/  FFMA.FTZ R87, R109, R30, R38 ;  /* 0x0000001e6d577223 */ /* 0x000fe20000010026 */
[----:B------:R-:W-:Y:S01]  /*1ea60*/  FFMA.FTZ R26, R35, R96, R98 ;  /* 0x00000060231a7223 */ /* 0x000fe20000010062 */
[----:B------:R-:W-:-:S02]  /*1ea70*/  HADD2.F32 R13, -RZ, R82.H0_H0 ;  /* 0x20000052ff0d7230 */ /* 0x000fc40000004100 */
[C---:B------:R-:W-:Y:S01]  /*1ea80*/  FMUL.FTZ R100, R28.reuse, R111 ;  /* 0x0000006f1c647220 */ /* 0x040fe20000410000 */
[----:B0-----:R-:W-:Y:S02]  /*1ea90*/  HADD2.F32 R33, -RZ, R66.H0_H0 ;  /* 0x20000042ff217230 */ /* 0x001fe40000004100 */
[C---:B------:R-:W-:Y:S01]  /*1eaa0*/  FMUL.FTZ R37, R28.reuse, R37 ;  /* 0x000000251c257220 */ /* 0x040fe20000410000 */
[----:B------:R-:W-:Y:S02]  /*1eab0*/  HADD2.F32 R12, -RZ, R82.H1_H1 ;  /* 0x30000052ff0c7230 */ /* 0x000fe40000004100 */
[C---:B------:R-:W-:Y:S01]  /*1eac0*/  FMUL.FTZ R107, R28.reuse, R113 ;  /* 0x000000711c6b7220 */ /* 0x040fe20000410000 */
[----:B------:R-:W-:Y:S02]  /*1ead0*/  HADD2.F32 R30, -RZ, R66.H1_H1 ;  /* 0x30000042ff1e7230 */ /* 0x000fe40000004100 */
[----:B------:R-:W-:Y:S01]  /*1eae0*/  FMUL.FTZ R39, R28, R39 ;  /* 0x000000271c277220 */ /* 0x000fe20000410000 */
[----:B------:R-:W-:-:S02]  /*1eaf0*/  HADD2.F32 R32, -RZ, R83.H0_H0 ;  /* 0x20000053ff207230 */ /* 0x000fc40000004100 */
[----:B------:R-:W-:Y:S01]  /*1eb00*/  FFMA.FTZ R100, R100, R13, R33 ;  /* 0x0000000d64647223 */ /* 0x000fe20000010021 */
[--C-:B------:R-:W-:Y:S02]  /*1eb10*/  HADD2.F32 R38, -RZ, R67.reuse.H0_H0 ;  /* 0x20000043ff267230 */ /* 0x100fe40000004100 */
[----:B------:R-:W-:Y:S01]  /*1eb20*/  FFMA.FTZ R97, R37, R12, R30 ;  /* 0x0000000c25617223 */ /* 0x000fe2000001001e */
[----:B------:R-:W-:Y:S02]  /*1eb30*/  HADD2.F32 R96, -RZ, R67.H1_H1 ;  /* 0x30000043ff607230 */ /* 0x000fe40000004100 */
[----:B------:R-:W-:Y:S01]  /*1eb40*/  FMUL.FTZ R29, R28, R29 ;  /* 0x0000001d1c1d7220 */ /* 0x000fe20000410000 */
[----:B------:R-:W-:Y:S02]  /*1eb50*/  HADD2.F32 R13, -RZ, R76.H0_H0 ;  /* 0x2000004cff0d7230 */ /* 0x000fe40000004100 */
[----:B------:R-:W-:Y:S01]  /*1eb60*/  FFMA.FTZ R107, R107, R32, R38 ;  /* 0x000000206b6b7223 */ /* 0x000fe20000010026 */
[----:B------:R-:W-:-:S02]  /*1eb70*/  HADD2.F32 R33, -RZ, R60.H0_H0 ;  /* 0x2000003cff217230 */ /* 0x000fc40000004100 */
[----:B------:R-:W-:Y:S01]  /*1eb80*/  FFMA.FTZ R102, R39, R102, R96 ;  /* 0x0000006627667223 */ /* 0x000fe20000010060 */
        /* <DEDUP_REMOVED lines=17> */
[C---:B------:R-:W-:Y:S01]  /*1eca0*/  FMUL.FTZ R25, R28.reuse, R25 ;  /* 0x000000191c197220 */ /* 0x040fe20000410000 */
[----:B------:R-:W-:Y:S02]  /*1ecb0*/  HADD2.F32 R30, -RZ, R62.H1_H1 ;  /* 0x3000003eff1e7230 */ /* 0x000fe40000004100 */
[C---:B------:R-:W-:Y:S01]  /*1ecc0*/  FMUL.FTZ R110, R28.reuse, R121 ;  /* 0x000000791c6e7220 */ /* 0x040fe20000410000 */
[----:B------:R-:W-:Y:S02]  /*1ecd0*/  HADD2.F32 R33, -RZ, R79.H0_H0 ;  /* 0x2000004fff217230 */ /* 0x000fe40000004100 */
[----:B------:R-:W-:Y:S01]  /*1ece0*/  FMUL.FTZ R109, R28, R27 ;  /* 0x0000001b1c6d7220 */ /* 0x000fe20000410000 */
[----:B------:R-:W-:-:S02]  /*1ecf0*/  HADD2.F32 R35, -RZ, R63.H0_H0 ;  /* 0x2000003fff237230 */ /* 0x000fc40000004100 */
[----:B------:R-:W-:Y:S01]  /*1ed00*/  FFMA.FTZ R108, R108, R13, R31 ;  /* 0x0000000d6c6c7223 */ /* 0x000fe2000001001f */
[----:B------:R-:W-:Y:S02]  /*1ed10*/  HADD2.F32 R32, -RZ, R79.H1_H1 ;  /* 0x3000004fff207230 */ /* 0x000fe40000004100 */
[----:B------:R-:W-:Y:S01]  /*1ed20*/  FFMA.FTZ R27, R25, R12, R30 ;  /* 0x0000000c191b7223 */ /* 0x000fe2000001001e */
[----:B------:R-:W-:Y:S02]  /*1ed30*/  HADD2.F32 R38, -RZ, R63.H1_H1 ;  /* 0x3000003fff267230 */ /* 0x000fe40000004100 */
        /* <DEDUP_REMOVED lines=17> */
[----:B------:R-:W-:Y:S02]  /*1ee50*/  HADD2.F32 R31, -RZ, R58.H1_H1 ;  /* 0x3000003aff1f7230 */ /* 0x000fe40000004100 */
[----:B------:R-:W-:Y:S01]  /*1ee60*/  FMUL.FTZ R20, R28, R20 ;  /* 0x000000141c147220 */ /* 0x000fe20000410000 */
[----:B------:R-:W-:-:S02]  /*1ee70*/  HADD2.F32 R115, -RZ, R74.H0_H0 ;  /* 0x2000004aff737230 */ /* 0x000fc40000004100 */
[----:B------:R-:W-:Y:S01]  /*1ee80*/  FFMA.FTZ R21, R23, R32, R38 ;  /* 0x0000002017157223 */ /* 0x000fe20000010026 */
[----:B------:R-:W-:Y:S02]  /*1ee90*/  HADD2.F32 R23, -RZ, R74.H1_H1 ;  /* 0x3000004aff177230 */ /* 0x000fe40000004100 */
[C---:B------:R-:W-:Y:S01]  /*1eea0*/  FMUL.FTZ R12, R28.reuse, R22 ;  /* 0x000000161c0c7220 */ /* 0x040fe20000410000 */
[----:B------:R-:W-:Y:S02]  /*1eeb0*/  HADD2.F32 R13, -RZ, R58.H0_H0 ;  /* 0x2000003aff0d7230 */ /* 0x000fe40000004100 */
[----:B------:R-:W-:Y:S01]  /*1eec0*/  FMUL.FTZ R16, R28, R16 ;  /* 0x000000101c107220 */ /* 0x000fe20000410000 */
[----:B------:R-:W-:Y:S02]  /*1eed0*/  HADD2.F32 R37, -RZ, R75.H1_H1 ;  /* 0x3000004bff257230 */ /* 0x000fe40000004100 */
[----:B------:R-:W-:Y:S01]  /*1eee0*/  FFMA.FTZ R22, R20, R23, R31 ;  /* 0x0000001714167223 */ /* 0x000fe2000001001f */
[----:B------:R-:W-:-:S02]  /*1eef0*/  HADD2.F32 R39, -RZ, R59.H1_H1 ;  /* 0x3000003bff277230 */ /* 0x000fc40000004100 */
[----:B------:R-:W-:Y:S01]  /*1ef00*/  FFMA.FTZ R115, R16, R115, R13 ;  /* 0x0000007310737223 */ /* 0x000fe2000001000d */
[----:B------:R-:W0:Y:S01]  /*1ef10*/  @!P0 LDC.64 R30, c[0x0][0x3c8] ;  /* 0x0000f200ff1e8b82 */ /* 0x000e220000000a00 */
[----:B------:R-:W-:Y:S02]  /*1ef20*/  HADD2.F32 R33, -RZ, R75.H0_H0 ;  /* 0x2000004bff217230 */ /* 0x000fe40000004100 */
[----:B------:R-:W-:Y:S01]  /*1ef30*/  FMUL.FTZ R18, R28, R18 ;  /* 0x000000121c127220 */ /* 0x000fe20000410000 */
[----:B------:R-:W-:Y:S01]  /*1ef40*/  FFMA.FTZ R23, R12, R37, R39 ;  /* 0x000000250c177223 */ /* 0x000fe20000010027 */
[----:B------:R-:W-:Y:S02]  /*1ef50*/  HADD2.F32 R35, -RZ, R59.H0_H0 ;  /* 0x2000003bff237230 */ /* 0x000fe40000004100 */
[C---:B------:R-:W-:Y:S01]  /*1ef60*/  FMUL.FTZ R15, R28.reuse, R15 ;  /* 0x0000000f1c0f7220 */ /* 0x040fe20000410000 */
[----:B------:R-:W-:Y:S02]  /*1ef70*/  HADD2.F32 R38, -RZ, R53.H1_H1 ;  /* 0x30000035ff267230 */ /* 0x000fe40000004100 */
[----:B------:R-:W-:Y:S01]  /*1ef80*/  FMUL.FTZ R17, R28, R17 ;  /* 0x000000111c117220 */ /* 0x000fe20000410000 */
[----:B------:R-:W1:Y:S01]  /*1ef90*/  LDC.64 R12, c[0x0][0x428] ;  /* 0x00010a00ff0c7b82 */ /* 0x000e620000000a00 */
[----:B------:R-:W-:Y:S01]  /*1efa0*/  FFMA.FTZ R20, R18, R33, R35 ;  /* 0x0000002112147223 */ /* 0x000fe20000010023 */
[----:B------:R-:W-:-:S02]  /*1efb0*/  HADD2.F32 R16, -RZ, R68.H0_H0 ;  /* 0x20000044ff107230 */ /* 0x000fc40000004100 */
[C---:B------:R-:W-:Y:S01]  /*1efc0*/  FMUL.FTZ R19, R28.reuse, R19 ;  /* 0x000000131c137220 */ /* 0x040fe20000410000 */
[--C-:B------:R-:W-:Y:S02]  /*1efd0*/  HADD2.F32 R18, -RZ, R52.reuse.H0_H0 ;  /* 0x20000034ff127230 */ /* 0x100fe40000004100 */
[----:B------:R-:W-:Y:S01]  /*1efe0*/  FMUL.FTZ R14, R28, R14 ;  /* 0x0000000e1c0e7220 */ /* 0x000fe20000410000 */
[----:B------:R-:W-:Y:S02]  /*1eff0*/  HADD2.F32 R32, -RZ, R52.H1_H1 ;  /* 0x30000034ff207230 */ /* 0x000fe40000004100 */
[----:B------:R-:W-:Y:S01]  /*1f000*/  FFMA.FTZ R114, R15, R114, R38 ;  /* 0x000000720f727223 */ /* 0x000fe20000010026 */
[----:B------:R-:W-:Y:S02]  /*1f010*/  HADD2.F32 R113, -RZ, R69.H0_H0 ;  /* 0x20000045ff717230 */ /* 0x000fe40000004100 */
[----:B------:R-:W-:Y:S01]  /*1f020*/  FFMA.FTZ R111, R17, R16, R18 ;  /* 0x00000010116f7223 */ /* 0x000fe20000010012 */
[----:B------:R-:W-:-:S02]  /*1f030*/  HADD2.F32 R33, -RZ, R53.H0_H0 ;  /* 0x20000035ff217230 */ /* 0x000fc40000004100 */
[----:B------:R-:W-:Y:S01]  /*1f040*/  FFMA.FTZ R112, R19, R112, R32 ;  /* 0x0000007013707223 */ /* 0x000fe20000010020 */
[----:B------:R-:W-:Y:S01]  /*1f050*/  HADD2.F32 R117, -RZ, R70.H0_H0 ;  /* 0x20000046ff757230 */ /* 0x000fe20000004100 */
[----:B------:R-:W-:Y:S01]  /*1f060*/  MOV R39, UR18 ;  /* 0x0000001200277c02 */ /* 0x000fe20008000f00 */
[----:B------:R-:W-:Y:S02]  /*1f070*/  HADD2.F32 R15, -RZ, R54.H0_H0 ;  /* 0x20000036ff0f7230 */ /* 0x000fe40000004100 */
[----:B------:R-:W-:Y:S01]  /*1f080*/  FFMA.FTZ R113, R14, R113, R33 ;  /* 0x000000710e717223 */ /* 0x000fe20000010021 */
[----:B------:R-:W-:Y:S02]  /*1f090*/  HADD2.F32 R17, -RZ, R70.H1_H1 ;  /* 0x30000046ff117230 */ /* 0x000fe40000004100 */
[C---:B------:R-:W-:Y:S01]  /*1f0a0*/  FMUL.FTZ R84, R28.reuse, R84 ;  /* 0x000000541c547220 */ /* 0x040fe20000410000 */
[----:B------:R-:W-:Y:S02]  /*1f0b0*/  HADD2.F32 R19, -RZ, R54.H1_H1 ;  /* 0x30000036ff137230 */ /* 0x000fe40000004100 */
[----:B------:R-:W-:Y:S01]  /*1f0c0*/  FMUL.FTZ R34, R28, R34 ;  /* 0x000000221c227220 */ /* 0x000fe20000410000 */
[----:B------:R-:W-:-:S02]  /*1f0d0*/  HADD2.F32 R33, -RZ, R71.H0_H0 ;  /* 0x20000047ff217230 */ /* 0x000fc40000004100 */
[C---:B------:R-:W-:Y:S01]  /*1f0e0*/  FMUL.FTZ R86, R28.reuse, R86 ;  /* 0x000000561c567220 */ /* 0x040fe20000410000 */
[----:B------:R-:W-:Y:S02]  /*1f0f0*/  HADD2.F32 R35, -RZ, R55.H0_H0 ;  /* 0x20000037ff237230 */ /* 0x000fe40000004100 */
[----:B------:R-:W-:Y:S01]  /*1f100*/  FMUL.FTZ R36, R28, R36 ;  /* 0x000000241c247220 */ /* 0x000fe20000410000 */
[----:B------:R-:W-:Y:S02]  /*1f110*/  HADD2.F32 R119, -RZ, R71.H1_H1 ;  /* 0x30000047ff777230 */ /* 0x000fe40000004100 */
[----:B------:R-:W-:Y:S01]  /*1f120*/  FFMA.FTZ R117, R84, R117, R15 ;  /* 0x0000007554757223 */ /* 0x000fe2000001000f */
[----:B------:R-:W-:Y:S02]  /*1f130*/  HADD2.F32 R37, -RZ, R55.H1_H1 ;  /* 0x30000037ff257230 */ /* 0x000fe40000004100 */
[----:B------:R-:W-:Y:S01]  /*1f140*/  FFMA.FTZ R84, R34, R17, R19 ;  /* 0x0000001122547223 */ /* 0x000fe20000010013 */
[----:B------:R-:W-:Y:S01]  /*1f150*/  FFMA.FTZ R86, R86, R33, R35 ;  /* 0x0000002156567223 */ /* 0x000fe20000010023 */
[----:B0-----:R-:W-:Y:S01]  /*1f160*/  @!P0 IMAD.WIDE R30, R39, 0x4, R30 ;  /* 0x00000004271e8825 */ /* 0x001fe200078e021e */
[----:B------:R-:W-:-:S03]  /*1f170*/  F2FP.F16.F32.PACK_AB R15, R102, R107 ;  /* 0x0000006b660f723e */ /* 0x000fc600000000ff */
[----:B------:R-:W-:Y:S01]  /*1f180*/  FFMA.FTZ R119, R36, R119, R37 ;  /* 0x0000007724777223 */ /* 0x000fe20000010025 */
[----:B------:R-:W-:Y:S01]  /*1f190*/  F2FP.F16.F32.PACK_AB R14, R97, R100 ;  /* 0x00000064610e723e */ /* 0x000fe200000000ff */
[--C-:B-1----:R-:W-:Y:S01]  /*1f1a0*/  IMAD.WIDE.U32 R32, R99, 0x10, R12.reuse ;  /* 0x0000001063207825 */ /* 0x102fe200078e000c */
[----:B------:R-:W-:Y:S01]  /*1f1b0*/  F2FP.F16.F32.PACK_AB R19, R109, R110 ;  /* 0x0000006e6d13723e */ /* 0x000fe200000000ff */
[----:B------:R0:W-:Y:S01]  /*1f1c0*/  @!P0 STG.E desc[UR10][R30.64], R28 ;  /* 0x0000001c1e008986 */ /* 0x0001e2000c10190a */
[----:B------:R-:W-:Y:S01]  /*1f1d0*/  F2FP.F16.F32.PACK_AB R18, R27, R108 ;  /* 0x0000006c1b12723e */ /* 0x000fe200000000ff */
[--C-:B------:R-:W-:Y:S01]  /*1f1e0*/  IMAD.WIDE.U32 R34, R101, 0x10, R12.reuse ;  /* 0x0000001065227825 */ /* 0x100fe200078e000c */
[----:B------:R-:W-:Y:S01]  /*1f1f0*/  F2FP.F16.F32.PACK_AB R17, R95, R98 ;  /* 0x000000625f11723e */ /* 0x000fe200000000ff */
[----:B------:R-:W-:Y:S01]  /*1f200*/  UIADD3 UR18, UPT, UPT, UR18, UR16, URZ ;  /* 0x0000001012127290 */ /* 0x000fe2000fffe0ff */
[----:B------:R-:W-:Y:S01]  /*1f210*/  F2FP.F16.F32.PACK_AB R16, R29, R96 ;  /* 0x000000601d10723e */ /* 0x000fe200000000ff */
[--C-:B------:R-:W-:Y:S01]  /*1f220*/  IMAD.WIDE.U32 R36, R103, 0x10, R12.reuse ;  /* 0x0000001067247825 */ /* 0x100fe200078e000c */
[----:B------:R-:W-:Y:S01]  /*1f230*/  F2FP.F16.F32.PACK_AB R23, R23, R20 ;  /* 0x000000141717723e */ /* 0x000fe200000000ff */
[----:B------:R-:W-:Y:S01]  /*1f240*/  UISETP.GE.AND UP2, UPT, UR18, UR17, UPT ;  /* 0x000000111200728c */ /* 0x000fe2000bf46270 */
        /* <DEDUP_REMOVED lines=12> */
[----:B------:R0:W-:Y:S04]  /*1f310*/  STG.E.128 desc[UR10][R36.64], R20 ;  /* 0x0000001424007986 */ /* 0x0001e8000c101d0a */
[----:B------:R0:W-:Y:S01]  /*1f320*/  STG.E.128 desc[UR10][R38.64], R24 ;  /* 0x0000001826007986 */ /* 0x0001e2000c101d0a */
[----:B------:R-:W-:Y:S05]  /*1f330*/  BRA.U !UP2, `(.L_x_12368) ;  /* 0xfffffe150a807547 */ /* 0x000fea000b83ffff */
[----:B------:R-:W-:Y:S05]  /*1f340*/  EXIT ;  /* 0x000000000000794d */ /* 0x000fea0003800000 */
.L_x_12369:
        /* <DEDUP_REMOVED lines=11> */
.L_x_17995:


//--------------------- .text._ZN10layer_norm31ln_parallel_residual_fwd_kernelINS_13Kernel_traitsIf6__halffS2_fjLj4096ELj1ELj1ELj4ELj16ENS_18Kernel_traits_baseILj4096EfS2_fS2_fjLj128EEEEELb0ELb0ELb0EEEvNS_9FwdParamsE --------------------------
	.section	.text._ZN10layer_norm31ln_parallel_residual_fwd_kernelINS_13Kernel_traitsIf6__halffS2_fjLj4096ELj1ELj1ELj4ELj16ENS_18Kernel_traits_baseILj4096EfS2_fS2_fjLj128EEEEELb0ELb0ELb0EEEvNS_9FwdParamsE,"ax",@progbits
	.align	128
        .global         _ZN10layer_norm31ln_parallel_residual_fwd_kernelINS_13Kernel_traitsIf6__halffS2_fjLj4096ELj1ELj1ELj4ELj16ENS_18Kernel_traits_baseILj4096EfS2_fS2_fjLj128EEEEELb0ELb0ELb0EEEvNS_9FwdParamsE
        .type           _ZN10layer_norm31ln_parallel_residual_fwd_kernelINS_13Kernel_traitsIf6__halffS2_fjLj4096ELj1ELj1ELj4ELj16ENS_18Kernel_traits_baseILj4096EfS2_fS2_fjLj128EEEEELb0ELb0ELb0EEEvNS_9FwdParamsE,@function
        .size           _ZN10layer_norm31ln_parallel_residual_fwd_kernelINS_13Kernel_traitsIf6__halffS2_fjLj4096ELj1ELj1ELj4ELj16ENS_18Kernel_traits_baseILj4096EfS2_fS2_fjLj128EEEEELb0ELb0ELb0EEEvNS_9FwdParamsE,(.L_x_17996 - _ZN10layer_norm31ln_parallel_residual_fwd_kernelINS_13Kernel_traitsIf6__halffS2_fjLj4096ELj1ELj1ELj4ELj16ENS_18Kernel_traits_baseILj4096EfS2_fS2_fjLj128EEEEELb0ELb0ELb0EEEvNS_9FwdParamsE)
        .other          _ZN10layer_norm31ln_parallel_residual_fwd_kernelINS_13Kernel_traitsIf6__halffS2_fjLj4096ELj1ELj1ELj4ELj16ENS_18Kernel_traits_baseILj4096EfS2_fS2_fjLj128EEEEELb0ELb0ELb0EEEvNS_9FwdParamsE,@"STO_CUDA_ENTRY STV_DEFAULT"
_ZN10layer_norm31ln_parallel_residual_fwd_kernelINS_13Kernel_traitsIf6__halffS2_fjLj4096ELj1ELj1ELj4ELj16ENS_18Kernel_traits_baseILj4096EfS2_fS2_fjLj128EEEEELb0ELb0ELb0EEEvNS_9FwdParamsE:
.text._ZN10layer_norm31ln_parallel_residual_fwd_kernelINS_13Kernel_traitsIf6__halffS2_fjLj4096ELj1ELj1ELj4ELj16ENS_18Kernel_traits_baseILj4096EfS2_fS2_fjLj128EEEEELb0ELb0ELb0EEEvNS_9FwdParamsE:
        /* <DEDUP_REMOVED lines=118> */
.L_x_12372:
        /* <DEDUP_REMOVED lines=23> */
[----:B------:R-:W-:Y:S01]  /*08d0*/  @P1 IADD3 R100, PT, PT, R100, 0x80, RZ ;  /* 0x0000008064641810 */ /* 0x000fe20007ffe0ff */
[----:B------:R0:W5:Y:S04]  /*08e0*/  @P1 LDG.E.128 R24, desc[UR6][R58.64+0x10] ;  /* 0x000010063a181981 */ /* 0x000168000c1e1d00 */
        /* <DEDUP_REMOVED lines=60> */
.L_x_12371:
        /* <DEDUP_REMOVED lines=77> */
.L_x_12374:
        /* <DEDUP_REMOVED lines=84> */
.L_x_12373:
[----:B------:R-:W-:Y:S05]  /*16c0*/  BSYNC.RECONVERGENT B0 ;  /* 0x0000000000007941 */ /* 0x000fea0003800200 */
.L_x_12370:
        /* <DEDUP_REMOVED lines=23> */
.L_x_12411:
[----:B------:R-:W-:Y:S01]  /*1840*/  IMAD R174, R2, UR14, RZ ;  /* 0x0000000e02ae7c24 */ /* 0x000fe2000f8e02ff */
[----:B------:R-:W-:Y:S04]  /*1850*/  BSSY.RECONVERGENT B0, `(.L_x_12375) ;  /* 0x0000075000007945 */ /* 0x000fe80003800200 */
[----:B------:R-:W-:-:S04]  /*1860*/  SHF.R.S32.HI R175, RZ, 0x1f, R174 ;  /* 0x0000001fffaf7819 */ /* 0x000fc800000114ae */
[----:B------:R-:W-:-:S04]  /*1870*/  LEA.HI R175, R175, R174, RZ, 0x3 ;  /* 0x000000aeafaf7211 */ /* 0x000fc800078f18ff */
[----:B------:R-:W-:-:S04]  /*1880*/  LEA.HI.SX32 R174, R175, R0, 0x1d ;  /* 0x00000000afae7211 */ /* 0x000fc800078feaff */
[----:B------:R-:W-:Y:S01]  /*1890*/  MOV R0, R174 ;  /* 0x000000ae00007202 */ /* 0x000fe20000000f00 */
        /* <DEDUP_REMOVED lines=30> */
.L_x_12378:
        /* <DEDUP_REMOVED lines=17> */
.L_x_12377:
        /* <DEDUP_REMOVED lines=28> */
.L_x_12380:
        /* <DEDUP_REMOVED lines=8> */
[----:B------:R-:W-:Y:S02]  /*1dd0*/  HADD2.F32 R141, -RZ, R192.H0_H0 ;  /* 0x200000c0ff8d7230 */ /* 0x000fe40000004100 */
[----:B------:R-:W-:Y:S01]  /*1de0*/  FADD.FTZ R145, R140, R145 ;  /* 0x000000918c917221 */ /* 0x000fe20000010000 */
[--C-:B------:R-:W-:Y:S02]  /*1df0*/  HADD2.F32 R176, -RZ, R147.reuse.H0_H0 ;  /* 0x20000093ffb07230 */ /* 0x100fe40000004100 */
[----:B------:R-:W-:Y:S02]  /*1e00*/  HADD2.F32 R178, -RZ, R147.H1_H1 ;  /* 0x30000093ffb27230 */ /* 0x000fe40000004100 */
[----:B------:R-:W-:Y:S01]  /*1e10*/  FADD.FTZ R141, R0, R141 ;  /* 0x0000008d008d7221 */ /* 0x000fe20000010000 */
[----:B------:R-:W-:-:S02]  /*1e20*/  HADD2.F32 R146, -RZ, R146.H1_H1 ;  /* 0x30000092ff927230 */ /* 0x000fc40000004100 */
[--C-:B------:R-:W-:Y:S02]  /*1e30*/  HADD2.F32 R147, -RZ, R194.reuse.H1_H1 ;  /* 0x300000c2ff937230 */ /* 0x100fe40000004100 */
        /* <DEDUP_REMOVED lines=17> */
.L_x_12379:
[----:B------:R-:W0:Y:S01]  /*1f50*/  LDC.64 R176, c[0x0][0x3a8] ;  /* 0x0000ea00ffb07b82 */ /* 0x000e220000000a00 */
[C---:B------:R-:W-:Y:S01]  /*1f60*/  IADD3 R0, PT, PT, R174.reuse, 0x80, RZ ;  /* 0x00000080ae007810 */ /* 0x040fe20007ffe0ff */
[----:B0-----:R-:W-:-:S05]  /*1f70*/  IMAD.WIDE.U32 R176, R174, 0x20, R176 ;  /* 0x00000020aeb07825 */ /* 0x001fca00078e00b0 */
[----:B------:R1:W-:Y:S04]  /*1f80*/  STG.E.128 desc[UR6][R176.64], R140 ;  /* 0x0000008cb0007986 */ /* 0x0003e8000c101d06 */
[----:B------:R1:W-:Y:S02]  /*1f90*/  STG.E.128 desc[UR6][R176.64+0x10], R144 ;  /* 0x00001090b0007986 */ /* 0x0003e4000c101d06 */
.L_x_12376:
[----:B0-234-:R-:W-:Y:S05]  /*1fa0*/  BSYNC.RECONVERGENT B0 ;  /* 0x0000000000007941 */ /* 0x01dfea0003800200 */
.L_x_12375:
        /* <DEDUP_REMOVED lines=19> */
[--C-:B0----5:R-:W-:Y:S02]  /*20e0*/  HADD2.F32 R148, -RZ, R152.reuse.H0_H0 ;  /* 0x20000098ff947230 */ /* 0x121fe40000004100 */
        /* <DEDUP_REMOVED lines=8> */
[----:B-1----:R-:W-:Y:S02]  /*2170*/  HADD2.F32 R176, -RZ, R154.H1_H1 ;  /* 0x3000009affb07230 */ /* 0x002fe40000004100 */
[----:B------:R-:W-:Y:S01]  /*2180*/  FADD.FTZ R151, R179, R150 ;  /* 0x00000096b3977221 */ /* 0x000fe20000010000 */
[----:B------:R-:W-:Y:S02]  /*2190*/  HADD2.F32 R153, -RZ, R153.H1_H1 ;  /* 0x30000099ff997230 */ /* 0x000fe40000004100 */
[----:B------:R-:W-:Y:S02]  /*21a0*/  HADD2.F32 R177, -RZ, R155.H0_H0 ;  /* 0x2000009bffb17230 */ /* 0x000fe40000004100 */
[----:B------:R-:W-:-:S02]  /*21b0*/  HADD2.F32 R154, -RZ, R193.H1_H1 ;  /* 0x300000c1ff9a7230 */ /* 0x000fc40000004100 */
[----:B------:R-:W-:Y:S02]  /*21c0*/  HADD2.F32 R155, -RZ, R155.H1_H1 ;  /* 0x3000009bff9b7230 */ /* 0x000fe40000004100 */
[--C-:B------:R-:W-:Y:S02]  /*21d0*/  HADD2.F32 R148, -RZ, R194.reuse.H0_H0 ;  /* 0x200000c2ff947230 */ /* 0x100fe40000004100 */
[----:B------:R-:W-:Y:S01]  /*21e0*/  FADD.FTZ R154, R154, R153 ;  /* 0x000000999a9a7221 */ /* 0x000fe20000010000 */
[----:B------:R-:W-:Y:S02]  /*21f0*/  HADD2.F32 R179, -RZ, R194.H1_H1 ;  /* 0x300000c2ffb37230 */ /* 0x000fe40000004100 */
        /* <DEDUP_REMOVED lines=15> */
.L_x_12384:
[----:B0----5:R-:W-:Y:S02]  /*22f0*/  HADD2.F32 R148, -RZ, R152.H0_H0 ;  /* 0x20000098ff947230 */ /* 0x021fe40000004100 */
[----:B------:R-:W-:Y:S02]  /*2300*/  HADD2.F32 R149, -RZ, R192.H0_H0 ;  /* 0x200000c0ff957230 */ /* 0x000fe40000004100 */
[----:B------:R-:W-:Y:S02]  /*2310*/  HADD2.F32 R152, -RZ, R152.H1_H1 ;  /* 0x30000098ff987230 */ /* 0x000fe40000004100 */
[--C-:B------:R-:W-:Y:S02]  /*2320*/  HADD2.F32 R150, -RZ, R153.reuse.H0_H0 ;  /* 0x20000099ff967230 */ /* 0x100fe40000004100 */
[----:B------:R-:W-:Y:S01]  /*2330*/  FADD.FTZ R148, R149, R148 ;  /* 0x0000009495947221 */ /* 0x000fe20000010000 */
[----:B------:R-:W-:Y:S02]  /*2340*/  HADD2.F32 R175, -RZ, R153.H1_H1 ;  /* 0x30000099ffaf7230 */ /* 0x000fe40000004100 */
[----:B------:R-:W-:-:S02]  /*2350*/  HADD2.F32 R151, -RZ, R192.H1_H1 ;  /* 0x300000c0ff977230 */ /* 0x000fc40000004100 */
[--C-:B------:R-:W-:Y:S02]  /*2360*/  HADD2.F32 R153, -RZ, R193.reuse.H0_H0 ;  /* 0x200000c1ff997230 */ /* 0x100fe40000004100 */
[----:B-1----:R-:W-:Y:S02]  /*2370*/  HADD2.F32 R176, -RZ, R154.H0_H0 ;  /* 0x2000009affb07230 */ /* 0x002fe40000004100 */
[----:B------:R-:W-:Y:S01]  /*2380*/  FADD.FTZ R149, R151, R152 ;  /* 0x0000009897957221 */ /* 0x000fe20000010000 */
[----:B------:R-:W-:Y:S02]  /*2390*/  HADD2.F32 R152, -RZ, R193.H1_H1 ;  /* 0x300000c1ff987230 */ /* 0x000fe40000004100 */
[----:B------:R-:W-:Y:S01]  /*23a0*/  FADD.FTZ R150, R153, R150 ;  /* 0x0000009699967221 */ /* 0x000fe20000010000 */
[--C-:B------:R-:W-:Y:S02]  /*23b0*/  HADD2.F32 R177, -RZ, R155.reuse.H0_H0 ;  /* 0x2000009bffb17230 */ /* 0x100fe40000004100 */
[----:B------:R-:W-:-:S02]  /*23c0*/  HADD2.F32 R179, -RZ, R155.H1_H1 ;  /* 0x3000009bffb37230 */ /* 0x000fc40000004100 */
[----:B------:R-:W-:Y:S01]  /*23d0*/  FADD.FTZ R151, R152, R175 ;  /* 0x000000af98977221 */ /* 0x000fe20000010000 */
[----:B------:R-:W-:Y:S02]  /*23e0*/  HADD2.F32 R153, -RZ, R194.H0_H0 ;  /* 0x200000c2ff997230 */ /* 0x000fe40000004100 */
[----:B------:R-:W-:Y:S02]  /*23f0*/  HADD2.F32 R154, -RZ, R154.H1_H1 ;  /* 0x3000009aff9a7230 */ /* 0x000fe40000004100 */
[----:B------:R-:W-:Y:S02]  /*2400*/  HADD2.F32 R155, -RZ, R194.H1_H1 ;  /* 0x300000c2ff9b7230 */ /* 0x000fe40000004100 */
[----:B------:R-:W-:Y:S01]  /*2410*/  FADD.FTZ R152, R153, R176 ;  /* 0x000000b099987221 */ /* 0x000fe20000010000 */
[--C-:B------:R-:W-:Y:S02]  /*2420*/  HADD2.F32 R178, -RZ, R195.reuse.H0_H0 ;  /* 0x200000c3ffb27230 */ /* 0x100fe40000004100 */
[----:B------:R-:W-:-:S02]  /*2430*/  HADD2.F32 R180, -RZ, R195.H1_H1 ;  /* 0x300000c3ffb47230 */ /* 0x000fc40000004100 */
[----:B------:R-:W-:Y:S01]  /*2440*/  FADD.FTZ R153, R155, R154 ;  /* 0x0000009a9b997221 */ /* 0x000fe20000010000 */
[----:B------:R-:W-:Y:S02]  /*2450*/  FADD.FTZ R154, R178, R177 ;  /* 0x000000b1b29a7221 */ /* 0x000fe40000010000 */
[----:B------:R-:W-:Y:S01]  /*2460*/  FADD.FTZ R155, R180, R179 ;  /* 0x000000b3b49b7221 */ /* 0x000fe20000010000 */
[----:B------:R-:W-:Y:S06]  /*2470*/  BRA `(.L_x_12385) ;  /* 0x0000000000687947 */ /* 0x000fec0003800000 */
.L_x_12383:
[----:B------:R-:W-:Y:S05]  /*2480*/  @!P1 BRA `(.L_x_12386) ;  /* 0x0000000000449947 */ /* 0x000fea0003800000 */
[--C-:B0----5:R-:W-:Y:S02]  /*2490*/  HADD2.F32 R149, -RZ, R152.reuse.H0_H0 ;  /* 0x20000098ff957230 */ /* 0x121fe40000004100 */
[----:B------:R-:W-:Y:S02]  /*24a0*/  HADD2.F32 R152, -RZ, R152.H1_H1 ;  /* 0x30000098ff987230 */ /* 0x000fe40000004100 */
[--C-:B------:R-:W-:Y:S02]  /*24b0*/  HADD2.F32 R151, -RZ, R153.reuse.H0_H0 ;  /* 0x20000099ff977230 */ /* 0x100fe40000004100 */
[----:B------:R-:W-:Y:S01]  /*24c0*/  FADD.FTZ R148, R132, R149 ;  /* 0x0000009584947221 */ /* 0x000fe20000010000 */
[----:B-1----:R-:W-:Y:S02]  /*24d0*/  HADD2.F32 R176, -RZ, R153.H1_H1 ;  /* 0x30000099ffb07230 */ /* 0x002fe40000004100 */
        /* <DEDUP_REMOVED lines=12> */
.L_x_12386:
        /* <DEDUP_REMOVED lines=8> */
.L_x_12385:
[----:B-1----:R-:W0:Y:S02]  /*2620*/  LDC.64 R176, c[0x0][0x3a8] ;  /* 0x0000ea00ffb07b82 */ /* 0x002e240000000a00 */
[C---:B0-----:R-:W-:Y:S01]  /*2630*/  IMAD.WIDE.U32 R176, R0.reuse, 0x20, R176 ;  /* 0x0000002000b07825 */ /* 0x041fe200078e00b0 */
[----:B------:R-:W-:-:S04]  /*2640*/  IADD3 R0, PT, PT, R0, 0x80, RZ ;  /* 0x0000008000007810 */ /* 0x000fc80007ffe0ff */
[----:B------:R0:W-:Y:S04]  /*2650*/  STG.E.128 desc[UR6][R176.64], R148 ;  /* 0x00000094b0007986 */ /* 0x0001e8000c101d06 */
[----:B------:R0:W-:Y:S02]  /*2660*/  STG.E.128 desc[UR6][R176.64+0x10], R152 ;  /* 0x00001098b0007986 */ /* 0x0001e4000c101d06 */
.L_x_12382:
[----:B------:R-:W-:Y:S05]  /*2670*/  BSYNC.RECONVERGENT B0 ;  /* 0x0000000000007941 */ /* 0x000fea0003800200 */
.L_x_12381:
        /* <DEDUP_REMOVED lines=52> */
.L_x_12390:
[----:B--2--5:R-:W-:Y:S02]  /*29c0*/  HADD2.F32 R156, -RZ, R160.H0_H0 ;  /* 0x200000a0ff9c7230 */ /* 0x024fe40000004100 */
[----:B------:R-:W-:Y:S02]  /*29d0*/  HADD2.F32 R157, -RZ, R192.H0_H0 ;  /* 0x200000c0ff9d7230 */ /* 0x000fe40000004100 */
[----:B------:R-:W-:Y:S02]  /*29e0*/  HADD2.F32 R160, -RZ, R160.H1_H1 ;  /* 0x300000a0ffa07230 */ /* 0x000fe40000004100 */
[--C-:B------:R-:W-:Y:S02]  /*29f0*/  HADD2.F32 R158, -RZ, R161.reuse.H0_H0 ;  /* 0x200000a1ff9e7230 */ /* 0x100fe40000004100 */
[----:B------:R-:W-:Y:S01]  /*2a00*/  FADD.FTZ R156, R157, R156 ;  /* 0x0000009c9d9c7221 */ /* 0x000fe20000010000 */
[----:B------:R-:W-:Y:S02]  /*2a10*/  HADD2.F32 R175, -RZ, R161.H1_H1 ;  /* 0x300000a1ffaf7230 */ /* 0x000fe40000004100 */
[----:B------:R-:W-:-:S02]  /*2a20*/  HADD2.F32 R159, -RZ, R192.H1_H1 ;  /* 0x300000c0ff9f7230 */ /* 0x000fc40000004100 */
[--C-:B------:R-:W-:Y:S02]  /*2a30*/  HADD2.F32 R161, -RZ, R193.reuse.H0_H0 ;  /* 0x200000c1ffa17230 */ /* 0x100fe40000004100 */
[----:B------:R-:W-:Y:S02]  /*2a40*/  HADD2.F32 R176, -RZ, R162.H0_H0 ;  /* 0x200000a2ffb07230 */ /* 0x000fe40000004100 */
        /* <DEDUP_REMOVED lines=16> */
.L_x_12389:
        /* <DEDUP_REMOVED lines=18> */
.L_x_12392:
        /* <DEDUP_REMOVED lines=8> */
.L_x_12391:
[----:B------:R-:W0:Y:S02]  /*2cf0*/  LDC.64 R176, c[0x0][0x3a8] ;  /* 0x0000ea00ffb07b82 */ /* 0x000e240000000a00 */
[C---:B0-----:R-:W-:Y:S01]  /*2d00*/  IMAD.WIDE.U32 R176, R0.reuse, 0x20, R176 ;  /* 0x0000002000b07825 */ /* 0x041fe200078e00b0 */
[----:B------:R-:W-:-:S04]  /*2d10*/  IADD3 R0, PT, PT, R0, 0x80, RZ ;  /* 0x0000008000007810 */ /* 0x000fc80007ffe0ff */
[----:B------:R2:W-:Y:S04]  /*2d20*/  STG.E.128 desc[UR6][R176.64], R156 ;  /* 0x0000009cb0007986 */ /* 0x0005e8000c101d06 */
[----:B------:R2:W-:Y:S02]  /*2d30*/  STG.E.128 desc[UR6][R176.64+0x10], R160 ;  /* 0x000010a0b0007986 */ /* 0x0005e4000c101d06 */
.L_x_12388:
[----:B------:R-:W-:Y:S05]  /*2d40*/  BSYNC.RECONVERGENT B0 ;  /* 0x0000000000007941 */ /* 0x000fea0003800200 */
.L_x_12387:
        /* <DEDUP_REMOVED lines=28> */
[----:B-12---:R-:W-:Y:S02]  /*2f10*/  HADD2.F32 R176, -RZ, R170.H1_H1 ;  /* 0x300000aaffb07230 */ /* 0x006fe40000004100 */
        /* <DEDUP_REMOVED lines=23> */
.L_x_12396:
[----:B---3-5:R-:W-:Y:S02]  /*3090*/  HADD2.F32 R164, -RZ, R168.H0_H0 ;  /* 0x200000a8ffa47230 */ /* 0x028fe40000004100 */
[----:B------:R-:W-:Y:S02]  /*30a0*/  HADD2.F32 R165, -RZ, R192.H0_H0 ;  /* 0x200000c0ffa57230 */ /* 0x000fe40000004100 */
[----:B------:R-:W-:Y:S02]  /*30b0*/  HADD2.F32 R168, -RZ, R168.H1_H1 ;  /* 0x300000a8ffa87230 */ /* 0x000fe40000004100 */
[--C-:B------:R-:W-:Y:S02]  /*30c0*/  HADD2.F32 R166, -RZ, R169.reuse.H0_H0 ;  /* 0x200000a9ffa67230 */ /* 0x100fe40000004100 */
[----:B------:R-:W-:Y:S01]  /*30d0*/  FADD.FTZ R164, R165, R164 ;  /* 0x000000a4a5a47221 */ /* 0x000fe20000010000 */
[----:B------:R-:W-:Y:S02]  /*30e0*/  HADD2.F32 R175, -RZ, R169.H1_H1 ;  /* 0x300000a9ffaf7230 */ /* 0x000fe40000004100 */
[----:B------:R-:W-:-:S02]  /*30f0*/  HADD2.F32 R167, -RZ, R192.H1_H1 ;  /* 0x300000c0ffa77230 */ /* 0x000fc40000004100 */
[--C-:B------:R-:W-:Y:S02]  /*3100*/  HADD2.F32 R169, -RZ, R193.reuse.H0_H0 ;  /* 0x200000c1ffa97230 */ /* 0x100fe40000004100 */
[----:B-12---:R-:W-:Y:S02]  /*3110*/  HADD2.F32 R176, -RZ, R170.H0_H0 ;  /* 0x200000aaffb07230 */ /* 0x006fe40000004100 */
        /* <DEDUP_REMOVED lines=16> */
.L_x_12395:
        /* <DEDUP_REMOVED lines=18> */
.L_x_12398:
        /* <DEDUP_REMOVED lines=8> */
.L_x_12397:
[----:B-12---:R-:W0:Y:S02]  /*33c0*/  LDC.64 R176, c[0x0][0x3a8] ;  /* 0x0000ea00ffb07b82 */ /* 0x006e240000000a00 */
[----:B0-----:R-:W-:-:S05]  /*33d0*/  IMAD.WIDE.U32 R176, R0, 0x20, R176 ;  /* 0x0000002000b07825 */ /* 0x001fca00078e00b0 */
[----:B------:R3:W-:Y:S04]  /*33e0*/  STG.E.128 desc[UR6][R176.64], R164 ;  /* 0x000000a4b0007986 */ /* 0x0007e8000c101d06 */
[----:B------:R3:W-:Y:S02]  /*33f0*/  STG.E.128 desc[UR6][R176.64+0x10], R168 ;  /* 0x000010a8b0007986 */ /* 0x0007e4000c101d06 */
.L_x_12394:
[----:B------:R-:W-:Y:S05]  /*3400*/  BSYNC.RECONVERGENT B0 ;  /* 0x0000000000007941 */ /* 0x000fea0003800200 */
.L_x_12393:
        /* <DEDUP_REMOVED lines=137> */
.L_x_12400:
[----:B------:R-:W-:Y:S05]  /*3ca0*/  BSYNC.RECONVERGENT B0 ;  /* 0x0000000000007941 */ /* 0x000fea0003800200 */
.L_x_12399:
        /* <DEDUP_REMOVED lines=12> */
.L_x_12402:
[----:B------:R-:W-:Y:S05]  /*3d70*/  BSYNC.RECONVERGENT B0 ;  /* 0x0000000000007941 */ /* 0x000fea0003800200 */
.L_x_12401:
[----:B0-----:R-:W0:Y:S01]  /*3d80*/  SHFL.DOWN PT, R175, R182, 0x2, 0x1f ;  /* 0x08401f00b6af7f89 */ /* 0x001e2200000e0000 */
[----:B------:R-:W-:Y:S01]  /*3d90*/  ISETP.NE.AND P1, PT, R0, RZ, PT ;  /* 0x000000ff0000720c */ /* 0x000fe20003f25270 */
[----:B------:R-:W-:Y:S01]  /*3da0*/  BSSY.RECONVERGENT B0, `(.L_x_12403) ;  /* 0x0000061000007945 */ /* 0x000fe20003800200 */
[----:B------:R-:W-:Y:S01]  /*3db0*/  ISETP.NE.AND P5, PT, RZ, UR12, PT ;  /* 0x0000000cff007c0c */ /* 0x000fe2000bfa5270 */
[----:B-1----:R-:W1:Y:S04]  /*3dc0*/  SHFL.DOWN PT, R179, R176, 0x2, 0x1f ;  /* 0x08401f00b0b37f89 */ /* 0x002e6800000e0000 */
[----:B------:R-:W2:Y:S01]  /*3dd0*/  SHFL.DOWN PT, R178, R177, 0x2, 0x1f ;  /* 0x08401f00b1b27f89 */ /* 0x000ea200000e0000 */
[----:B0-----:R-:W-:Y:S02]  /*3de0*/  IADD3 R180, PT, PT, R175, R182, RZ ;  /* 0x000000b6afb47210 */ /* 0x001fe40007ffe0ff */
[----:B------:R-:W-:-:S02]  /*3df0*/  I2FP.F32.S32 R184, R175 ;  /* 0x000000af00b87245 */ /* 0x000fc40000201400 */
[----:B------:R-:W-:Y:S01]  /*3e00*/  I2FP.F32.S32 R181, R180 ;  /* 0x000000b400b57245 */ /* 0x000fe20000201400 */
[----:B------:R-:W0:Y:S01]  /*3e10*/  SHFL.DOWN PT, R185, R180, 0x1, 0x1f ;  /* 0x08201f00b4b97f89 */ /* 0x000e2200000e0000 */
[----:B------:R-:W-:Y:S01]  /*3e20*/  I2FP.F32.S32 R175, R182 ;  /* 0x000000b600af7245 */ /* 0x000fe20000201400 */
[C---:B-1----:R-:W-:Y:S01]  /*3e30*/  FMUL.FTZ R186, R179.reuse, R184 ;  /* 0x000000b8b3ba7220 */ /* 0x042fe20000410000 */
[----:B------:R-:W1:Y:S01]  /*3e40*/  MUFU.RCP R183, R181 ;  /* 0x000000b500b77308 */ /* 0x000e620000001000 */
[----:B------:R-:W-:Y:S01]  /*3e50*/  FADD.FTZ R179, -R179, R176 ;  /* 0x000000b0b3b37221 */ /* 0x000fe20000010100 */
[----:B--2---:R-:W-:Y:S01]  /*3e60*/  FADD.FTZ R178, R178, R177 ;  /* 0x000000b1b2b27221 */ /* 0x004fe20000010000 */
[----:B------:R-:W-:Y:S02]  /*3e70*/  FFMA.FTZ R186, R175, R176, R186 ;  /* 0x000000b0afba7223 */ /* 0x000fe400000100ba */
        /* <DEDUP_REMOVED lines=77> */
[----:B0-----:R-:W-:Y:S01]  /*4350*/  IMAD.WIDE.U32 R182, R174, 0x10, R182 ;  /* 0x00000010aeb67825 */ /* 0x001fe200078e00b6 */
[----:B------:R-:W-:Y:S01]  /*4360*/  F2FP.F16.F32.PACK_AB R185, R190, R185 ;  /* 0x000000b9beb9723e */ /* 0x000fe200000000ff */
[----:B------:R1:W-:Y:S01]  /*4370*/  STG.E.128 desc[UR6][R188.64], R176 ;  /* 0x000000b0bc007986 */ /* 0x0003e2000c101d06 */
[----:B------:R-:W-:Y:S02]  /*4380*/  F2FP.F16.F32.PACK_AB R184, R181, R184 ;  /* 0x000000b8b5b8723e */ /* 0x000fe400000000ff */
[----:B------:R-:W-:-:S03]  /*4390*/  IADD3 R174, PT, PT, R174, 0x80, RZ ;  /* 0x00000080aeae7810 */ /* 0x000fc60007ffe0ff */
[----:B------:R1:W-:Y:S04]  /*43a0*/  STG.E.128 desc[UR6][R182.64], R184 ;  /* 0x000000b8b6007986 */ /* 0x0003e8000c101d06 */
.L_x_12404:
[----:B------:R-:W-:Y:S05]  /*43b0*/  BSYNC.RECONVERGENT B0 ;  /* 0x0000000000007941 */ /* 0x000fea0003800200 */
.L_x_12403:
        /* <DEDUP_REMOVED lines=49> */
.L_x_12406:
[----:B------:R-:W-:Y:S05]  /*46d0*/  BSYNC.RECONVERGENT B0 ;  /* 0x0000000000007941 */ /* 0x000fea0003800200 */
.L_x_12405:
        /* <DEDUP_REMOVED lines=49> */
.L_x_12408:
[----:B------:R-:W-:Y:S05]  /*49f0*/  BSYNC.RECONVERGENT B0 ;  /* 0x0000000000007941 */ /* 0x000fea0003800200 */
.L_x_12407:
        /* <DEDUP_REMOVED lines=27> */
[----:B------:R-:W-:-:S03]  /*4bb0*/  F2FP.F16.F32.PACK_AB R176, R185, R182 ;  /* 0x000000b6b9b0723e */ /* 0x000fc600000000ff */
        /* <DEDUP_REMOVED lines=11> */
[----:B------:R-:W-:Y:S02]  /*4c70*/  F2FP.F16.F32.PACK_AB R177, R189, R186 ;  /* 0x000000babdb1723e */ /* 0x000fe400000000ff */
[----:B------:R-:W-:Y:S02]  /*4c80*/  F2FP.F16.F32.PACK_AB R199, R198, R199 ;  /* 0x000000c7c6c7723e */ /* 0x000fe400000000ff */
[----:B------:R-:W-:Y:S02]  /*4c90*/  F2FP.F16.F32.PACK_AB R178, R197, R190 ;  /* 0x000000bec5b2723e */ /* 0x000fe400000000ff */
[----:B------:R-:W-:-:S02]  /*4ca0*/  F2FP.F16.F32.PACK_AB R179, R182, R179 ;  /* 0x000000b3b6b3723e */ /* 0x000fc400000000ff */
[----:B------:R-:W-:Y:S02]  /*4cb0*/  F2FP.F16.F32.PACK_AB R198, R196, R191 ;  /* 0x000000bfc4c6723e */ /* 0x000fe400000000ff */
[----:B------:R-:W-:Y:S01]  /*4cc0*/  F2FP.F16.F32.PACK_AB R197, R188, R187 ;  /* 0x000000bbbcc5723e */ /* 0x000fe200000000ff */
[----:B------:R4:W-:Y:S01]  /*4cd0*/  STG.E.128 desc[UR6][R180.64], R176 ;  /* 0x000000b0b4007986 */ /* 0x0009e2000c101d06 */
[----:B------:R-:W-:-:S05]  /*4ce0*/  F2FP.F16.F32.PACK_AB R196, R184, R183 ;  /* 0x000000b7b8c4723e */ /* 0x000fca00000000ff */
[----:B------:R4:W-:Y:S02]  /*4cf0*/  STG.E.128 desc[UR6][R174.64], R196 ;  /* 0x000000c4ae007986 */ /* 0x0009e4000c101d06 */
.L_x_12410:
[----:B------:R-:W-:Y:S05]  /*4d00*/  BSYNC.RECONVERGENT B0 ;  /* 0x0000000000007941 */ /* 0x000fea0003800200 */
.L_x_12409:
[----:B0---4-:R-:W0:Y:S01]  /*4d10*/  LDC.64 R174, c[0x0][0x380] ;  /* 0x0000e000ffae7b82 */ /* 0x011e220000000a00 */
[----:B------:R-:W-:Y:S01]  /*4d20*/  UPLOP3.LUT UP1, UPT, UPT, UPT, UP1, 0x40, 0x4 ;  /* 0x000000000004789c */ /* 0x000fe20003f2e810 */
[----:B0-----:R-:W-:-:S04]  /*4d30*/  IADD3 R2, PT, PT, R2, R174, RZ ;  /* 0x000000ae02027210 */ /* 0x001fc80007ffe0ff */
[----:B------:R-:W-:-:S13]  /*4d40*/  ISETP.GE.AND P1, PT, R2, R175, PT ;  /* 0x000000af0200720c */ /* 0x000fda0003f26270 */
[----:B------:R-:W-:Y:S05]  /*4d50*/  @!P1 BRA `(.L_x_12411) ;  /* 0xffffffc800b89947 */ /* 0x000fea000383ffff */
[----:B------:R-:W-:Y:S05]  /*4d60*/  EXIT ;  /* 0x000000000000794d */ /* 0x000fea0003800000 */
.L_x_12412:
        /* <DEDUP_REMOVED lines=9> */
.L_x_17996:


//--------------------- .text._ZN10layer_norm31ln_parallel_residual_fwd_kernelINS_13Kernel_traitsIf6__halffS2_fjLj4096ELj1ELj1ELj4ELj16ENS_18Kernel_traits_baseILj4096EfS2_fS2_fjLj128EEEEELb0ELb0ELb1EEEvNS_9FwdParamsE --------------------------
	.section	.text._ZN10layer_norm31ln_parallel_residual_fwd_kernelINS_13Kernel_traitsIf6__halffS2_fjLj4096ELj1ELj1ELj4ELj16ENS_18Kernel_traits_baseILj4096EfS2_fS2_fjLj128EEEEELb0ELb0ELb1EEEvNS_9FwdParamsE,"ax",@progbits
	.align	128
        .global         _ZN10layer_norm31ln_parallel_residual_fwd_kernelINS_13Kernel_traitsIf6__halffS2_fjLj4096ELj1ELj1ELj4ELj16ENS_18Kernel_traits_baseILj4096EfS2_fS2_fjLj128EEEEELb0ELb0ELb1EEEvNS_9FwdParamsE
        .type           _ZN10layer_norm31ln_parallel_residual_fwd_kernelINS_13Kernel_traitsIf6__halffS2_fjLj4096ELj1ELj1ELj4ELj16ENS_18Kernel_traits_baseILj4096EfS2_fS2_fjLj128EEEEELb0ELb0ELb1EEEvNS_9FwdParamsE,@function
        .size           _ZN10layer_norm31ln_parallel_residual_fwd_kernelINS_13Kernel_traitsIf6__halffS2_fjLj4096ELj1ELj1ELj4ELj16ENS_18Kernel_traits_baseILj4096EfS2_fS2_fjLj128EEEEELb0ELb0ELb1EEEvNS_9FwdParamsE,(.L_x_17997 - _ZN10layer_norm31ln_parallel_residual_fwd_kernelINS_13Kernel_traitsIf6__halffS2_fjLj4096ELj1ELj1ELj4ELj16ENS_18Kernel_traits_baseILj4096EfS2_fS2_fjLj128EEEEELb0ELb0ELb1EEEvNS_9FwdParamsE)
        .other          _ZN10layer_norm31ln_parallel_residual_fwd_kernelINS_13Kernel_traitsIf6__halffS2_fjLj4096ELj1ELj1ELj4ELj16ENS_18Kernel_traits_baseILj4096EfS2_fS2_fjLj128EEEEELb0ELb0ELb1EEEvNS_9FwdParamsE,@"STO_CUDA_ENTRY STV_DEFAULT"
_ZN10layer_norm31ln_parallel_residual_fwd_kernelINS_13Kernel_traitsIf6__halffS2_fjLj4096ELj1ELj1ELj4ELj16ENS_18Kernel_traits_baseILj4096EfS2_fS2_fjLj128EEEEELb0ELb0ELb1EEEvNS_9FwdParamsE:
.text._ZN10layer_norm31ln_parallel_residual_fwd_kernelINS_13Kernel_traitsIf6__halffS2_fjLj4096ELj1ELj1ELj4ELj16ENS_18Kernel_traits_baseILj4096EfS2_fS2_fjLj128EEEEELb0ELb0ELb1EEEvNS_9FwdParamsE:
        /* <DEDUP_REMOVED lines=66> */
.L_x_12414:
        /* <DEDUP_REMOVED lines=31> */
.L_x_12413:
        /* <DEDUP_REMOVED lines=45> */
.L_x_12416:
        /* <DEDUP_REMOVED lines=46> */
.L_x_12415:
        /* <DEDUP_REMOVED lines=12> */
.L_x_12437:
        /* <DEDUP_REMOVED lines=32> */
.L_x_12418:
        /* <DEDUP_REMOVED lines=17> */
.L_x_12417:
        /* <DEDUP_REMOVED lines=28> */
.L_x_12420:
[--C-:B-----5:R-:W-:Y:S02]  /*1150*/  HADD2.F32 R0, -RZ, R148.reuse.H0_H0 ;  /* 0x20000094ff007230 */ /* 0x120fe40000004100 */
[----:B------:R-:W-:Y:S02]  /*1160*/  HADD2.F32 R148, -RZ, R148.H1_H1 ;  /* 0x30000094ff947230 */ /* 0x000fe40000004100 */
[--C-:B------:R-:W-:Y:S02]  /*1170*/  HADD2.F32 R147, -RZ, R132.reuse.H1_H1 ;  /* 0x30000084ff937230 */ /* 0x100fe40000004100 */
[--C-:B------:R-:W-:Y:S02]  /*1180*/  HADD2.F32 R144, -RZ, R149.reuse.H0_H0 ;  /* 0x20000095ff907230 */ /* 0x100fe40000004100 */
[----:B------:R-:W-:Y:S02]  /*1190*/  HADD2.F32 R146, -RZ, R149.H1_H1 ;  /* 0x30000095ff927230 */ /* 0x000fe40000004100 */
[----:B------:R-:W-:Y:S01]  /*11a0*/  FADD.FTZ R148, R148, R147 ;  /* 0x0000009394947221 */ /* 0x000fe20000010000 */
[----:B------:R-:W-:-:S02]  /*11b0*/  HADD2.F32 R145, -RZ, R132.H0_H0 ;  /* 0x20000084ff917230 */ /* 0x000fc40000004100 */
[--C-:B------:R-:W-:Y:S02]  /*11c0*/  HADD2.F32 R154, -RZ, R150.reuse.H0_H0 ;  /* 0x20000096ff9a7230 */ /* 0x100fe40000004100 */
[----:B------:R-:W-:Y:S02]  /*11d0*/  HADD2.F32 R149, -RZ, R133.H0_H0 ;  /* 0x20000085ff957230 */ /* 0x000fe40000004100 */
        /* <DEDUP_REMOVED lines=23> */
.L_x_12419:
        /* <DEDUP_REMOVED lines=18> */
[--C-:B-----5:R-:W-:Y:S02]  /*1470*/  HADD2.F32 R0, -RZ, R160.reuse.H0_H0 ;  /* 0x200000a0ff007230 */ /* 0x120fe40000004100 */
[----:B------:R-:W-:Y:S02]  /*1480*/  HADD2.F32 R160, -RZ, R160.H1_H1 ;  /* 0x300000a0ffa07230 */ /* 0x000fe40000004100 */
[--C-:B------:R-:W-:Y:S02]  /*1490*/  HADD2.F32 R153, -RZ, R132.reuse.H0_H0 ;  /* 0x20000084ff997230 */ /* 0x100fe40000004100 */
[----:B0-----:R-:W-:Y:S02]  /*14a0*/  HADD2.F32 R155, -RZ, R132.H1_H1 ;  /* 0x30000084ff9b7230 */ /* 0x001fe40000004100 */
[----:B------:R-:W-:Y:S02]  /*14b0*/  HADD2.F32 R154, -RZ, R161.H0_H0 ;  /* 0x200000a1ff9a7230 */ /* 0x000fe40000004100 */
[----:B------:R-:W-:Y:S01]  /*14c0*/  FADD.FTZ R153, R153, R0 ;  /* 0x0000000099997221 */ /* 0x000fe20000010000 */
[----:B------:R-:W-:-:S02]  /*14d0*/  HADD2.F32 R159, -RZ, R133.H0_H0 ;  /* 0x20000085ff9f7230 */ /* 0x000fc40000004100 */
[----:B------:R-:W-:Y:S01]  /*14e0*/  FADD.FTZ R160, R155, R160 ;  /* 0x000000a09ba07221 */ /* 0x000fe20000010000 */
[----:B------:R-:W-:Y:S02]  /*14f0*/  HADD2.F32 R161, -RZ, R161.H1_H1 ;  /* 0x300000a1ffa17230 */ /* 0x000fe40000004100 */
[----:B------:R-:W-:Y:S02]  /*1500*/  HADD2.F32 R0, -RZ, R133.H1_H1 ;  /* 0x30000085ff007230 */ /* 0x000fe40000004100 */
[----:B------:R-:W-:Y:S01]  /*1510*/  FADD.FTZ R155, R159, R154 ;  /* 0x0000009a9f9b7221 */ /* 0x000fe20000010000 */
[----:B------:R-:W-:Y:S02]  /*1520*/  HADD2.F32 R156, -RZ, R162.H0_H0 ;  /* 0x200000a2ff9c7230 */ /* 0x000fe40000004100 */
[--C-:B------:R-:W-:Y:S02]  /*1530*/  HADD2.F32 R157, -RZ, R163.reuse.H0_H0 ;  /* 0x200000a3ff9d7230 */ /* 0x100fe40000004100 */
[----:B------:R-:W-:Y:S01]  /*1540*/  FADD.FTZ R0, R0, R161 ;  /* 0x000000a100007221 */ /* 0x000fe20000010000 */
[----:B------:R-:W-:-:S02]  /*1550*/  HADD2.F32 R158, -RZ, R163.H1_H1 ;  /* 0x300000a3ff9e7230 */ /* 0x000fc40000004100 */
[----:B------:R-:W-:Y:S02]  /*1560*/  HADD2.F32 R159, -RZ, R134.H0_H0 ;  /* 0x20000086ff9f7230 */ /* 0x000fe40000004100 */
        /* <DEDUP_REMOVED lines=17> */
.L_x_12422:
[--C-:B0----5:R-:W-:Y:S02]  /*1680*/  HADD2.F32 R156, -RZ, R160.reuse.H0_H0 ;  /* 0x200000a0ff9c7230 */ /* 0x121fe40000004100 */
[----:B------:R-:W-:Y:S02]  /*1690*/  HADD2.F32 R157, -RZ, R160.H1_H1 ;  /* 0x300000a0ff9d7230 */ /* 0x000fe40000004100 */
[----:B------:R-:W-:Y:S02]  /*16a0*/  HADD2.F32 R158, -RZ, R161.H0_H0 ;  /* 0x200000a1ff9e7230 */ /* 0x000fe40000004100 */
[--C-:B------:R-:W-:Y:S02]  /*16b0*/  HADD2.F32 R153, -RZ, R132.reuse.H0_H0 ;  /* 0x20000084ff997230 */ /* 0x100fe40000004100 */
[----:B------:R-:W-:Y:S02]  /*16c0*/  HADD2.F32 R0, -RZ, R132.H1_H1 ;  /* 0x30000084ff007230 */ /* 0x000fe40000004100 */
[----:B------:R-:W-:-:S02]  /*16d0*/  HADD2.F32 R155, -RZ, R133.H0_H0 ;  /* 0x20000085ff9b7230 */ /* 0x000fc40000004100 */
[----:B------:R-:W-:Y:S01]  /*16e0*/  FADD.FTZ R156, R153, R156 ;  /* 0x0000009c999c7221 */ /* 0x000fe20000010000 */
[----:B------:R-:W-:Y:S02]  /*16f0*/  HADD2.F32 R159, -RZ, R161.H1_H1 ;  /* 0x300000a1ff9f7230 */ /* 0x000fe40000004100 */
[----:B------:R-:W-:Y:S01]  /*1700*/  FADD.FTZ R157, R0, R157 ;  /* 0x0000009d009d7221 */ /* 0x000fe20000010000 */
[--C-:B------:R-:W-:Y:S02]  /*1710*/  HADD2.F32 R160, -RZ, R162.reuse.H0_H0 ;  /* 0x200000a2ffa07230 */ /* 0x100fe40000004100 */
[----:B------:R-:W-:Y:S01]  /*1720*/  FADD.FTZ R158, R155, R158 ;  /* 0x0000009e9b9e7221 */ /* 0x000fe20000010000 */
[----:B------:R-:W-:Y:S02]  /*1730*/  HADD2.F32 R161, -RZ, R162.H1_H1 ;  /* 0x300000a2ffa17230 */ /* 0x000fe40000004100 */
[--C-:B------:R-:W-:Y:S02]  /*1740*/  HADD2.F32 R162, -RZ, R163.reuse.H0_H0 ;  /* 0x200000a3ffa27230 */ /* 0x100fe40000004100 */
[----:B------:R-:W-:-:S02]  /*1750*/  HADD2.F32 R163, -RZ, R163.H1_H1 ;  /* 0x300000a3ffa37230 */ /* 0x000fc40000004100 */
[----:B------:R-:W-:Y:S02]  /*1760*/  HADD2.F32 R0, -RZ, R133.H1_H1 ;  /* 0x30000085ff007230 */ /* 0x000fe40000004100 */
[--C-:B------:R-:W-:Y:S02]  /*1770*/  HADD2.F32 R153, -RZ, R134.reuse.H0_H0 ;  /* 0x20000086ff997230 */ /* 0x100fe40000004100 */
        /* <DEDUP_REMOVED lines=9> */
.L_x_12421:
[----:B------:R-:W-:Y:S05]  /*1810*/  @!P0 BRA `(.L_x_12424) ;  /* 0x0000000000448947 */ /* 0x000fea0003800000 */
[--C-:B-----5:R-:W-:Y:S02]  /*1820*/  HADD2.F32 R153, -RZ, R160.reuse.H0_H0 ;  /* 0x200000a0ff997230 */ /* 0x120fe40000004100 */
[----:B------:R-:W-:Y:S02]  /*1830*/  HADD2.F32 R160, -RZ, R160.H1_H1 ;  /* 0x300000a0ffa07230 */ /* 0x000fe40000004100 */
[--C-:B0-----:R-:W-:Y:S02]  /*1840*/  HADD2.F32 R155, -RZ, R161.reuse.H0_H0 ;  /* 0x200000a1ff9b7230 */ /* 0x101fe40000004100 */
        /* <DEDUP_REMOVED lines=14> */
.L_x_12424:
        /* <DEDUP_REMOVED lines=8> */
.L_x_12423:
        /* <DEDUP_REMOVED lines=15> */
[----:B-----5:R-:W-:Y:S02]  /*1aa0*/  HADD2.F32 R0, -RZ, R168.H0_H0 ;  /* 0x200000a8ff007230 */ /* 0x020fe40000004100 */
[----:B-1----:R-:W-:Y:S02]  /*1ab0*/  HADD2.F32 R155, -RZ, R132.H0_H0 ;  /* 0x20000084ff9b7230 */ /* 0x002fe40000004100 */
[----:B------:R-:W-:Y:S02]  /*1ac0*/  HADD2.F32 R168, -RZ, R168.H1_H1 ;  /* 0x300000a8ffa87230 */ /* 0x000fe40000004100 */
[----:B------:R-:W-:Y:S02]  /*1ad0*/  HADD2.F32 R167, -RZ, R132.H1_H1 ;  /* 0x30000084ffa77230 */ /* 0x000fe40000004100 */
        /* <DEDUP_REMOVED lines=29> */
.L_x_12426:
[----:B-1---5:R-:W-:Y:S02]  /*1cb0*/  HADD2.F32 R165, -RZ, R168.H1_H1 ;  /* 0x300000a8ffa57230 */ /* 0x022fe40000004100 */
        /* <DEDUP_REMOVED lines=24> */
.L_x_12425:
        /* <DEDUP_REMOVED lines=18> */
.L_x_12428:
        /* <DEDUP_REMOVED lines=8> */
.L_x_12427:
        /* <DEDUP_REMOVED lines=15> */
[--C-:B-----5:R-:W-:Y:S02]  /*20d0*/  HADD2.F32 R0, -RZ, R180.reuse.H0_H0 ;  /* 0x200000b4ff007230 */ /* 0x120fe40000004100 */
[----:B------:R-:W-:Y:S02]  /*20e0*/  HADD2.F32 R180, -RZ, R180.H1_H1 ;  /* 0x300000b4ffb47230 */ /* 0x000fe40000004100 */
[--C-:B------:R-:W-:Y:S02]  /*20f0*/  HADD2.F32 R155, -RZ, R132.reuse.H0_H0 ;  /* 0x20000084ff9b7230 */ /* 0x100fe40000004100 */
[----:B------:R-:W-:Y:S02]  /*2100*/  HADD2.F32 R173, -RZ, R132.H1_H1 ;  /* 0x30000084ffad7230 */ /* 0x000fe40000004100 */
[----:B------:R-:W-:Y:S02]  /*2110*/  HADD2.F32 R172, -RZ, R181.H0_H0 ;  /* 0x200000b5ffac7230 */ /* 0x000fe40000004100 */
[----:B------:R-:W-:Y:S01]  /*2120*/  FADD.FTZ R155, R155, R0 ;  /* 0x000000009b9b7221 */ /* 0x000fe20000010000 */
[----:B-1----:R-:W-:-:S02]  /*2130*/  HADD2.F32 R179, -RZ, R133.H0_H0 ;  /* 0x20000085ffb37230 */ /* 0x002fc40000004100 */
        /* <DEDUP_REMOVED lines=26> */
.L_x_12430:
[--C-:B-1---5:R-:W-:Y:S02]  /*22e0*/  HADD2.F32 R176, -RZ, R180.reuse.H0_H0 ;  /* 0x200000b4ffb07230 */ /* 0x122fe40000004100 */
        /* <DEDUP_REMOVED lines=24> */
.L_x_12429:
[----:B------:R-:W-:Y:S05]  /*2470*/  @!P0 BRA `(.L_x_12432) ;  /* 0x0000000000448947 */ /* 0x000fea0003800000 */
[--C-:B-----5:R-:W-:Y:S02]  /*2480*/  HADD2.F32 R155, -RZ, R180.reuse.H0_H0 ;  /* 0x200000b4ff9b7230 */ /* 0x120fe40000004100 */
[----:B------:R-:W-:Y:S02]  /*2490*/  HADD2.F32 R180, -RZ, R180.H1_H1 ;  /* 0x300000b4ffb47230 */ /* 0x000fe40000004100 */
[--C-:B------:R-:W-:Y:S02]  /*24a0*/  HADD2.F32 R173, -RZ, R181.reuse.H0_H0 ;  /* 0x200000b5ffad7230 */ /* 0x100fe40000004100 */
[----:B-1----:R-:W-:Y:S01]  /*24b0*/  FADD.FTZ R176, R136, R155 ;  /* 0x0000009b88b07221 */ /* 0x002fe20000010000 */
        /* <DEDUP_REMOVED lines=13> */
.L_x_12432:
        /* <DEDUP_REMOVED lines=8> */
.L_x_12431:
        /* <DEDUP_REMOVED lines=131> */
.L_x_12434:
[----:B------:R-:W-:Y:S05]  /*2e40*/  BSYNC.RECONVERGENT B0 ;  /* 0x0000000000007941 */ /* 0x000fea0003800200 */
.L_x_12433:
        /* <DEDUP_REMOVED lines=15> */
.L_x_12436:
[----:B------:R-:W-:Y:S05]  /*2f40*/  BSYNC.RECONVERGENT B0 ;  /* 0x0000000000007941 */ /* 0x000fea0003800200 */
.L_x_12435:
        /* <DEDUP_REMOVED lines=84> */
[----:B------:R-:W-:Y:S01]  /*3490*/  FMUL.FTZ R190, R175, R190 ;  /* 0x000000beafbe7220 */ /* 0x000fe20000410000 */
[----:B------:R-:W-:Y:S01]  /*34a0*/  F2FP.F16.F32.PACK_AB R151, R159, R158 ;  /* 0x0000009e9f97723e */ /* 0x000fe200000000ff */
        /* <DEDUP_REMOVED lines=8> */
[----:B------:R-:W-:-:S02]  /*3530*/  F2FP.F16.F32.PACK_AB R148, R147, R148 ;  /* 0x000000949394723e */ /* 0x000fc400000000ff */
[----:B------:R-:W-:Y:S01]  /*3540*/  FMUL.FTZ R193, R175, R202 ;  /* 0x000000caafc17220 */ /* 0x000fe20000410000 */
[----:B------:R-:W-:Y:S01]  /*3550*/  F2FP.F16.F32.PACK_AB R149, R146, R149 ;  /* 0x000000959295723e */ /* 0x000fe200000000ff */
        /* <DEDUP_REMOVED lines=29> */
[----:B------:R-:W-:Y:S01]  /*3730*/  F2FP.F16.F32.PACK_AB R145, R190, R145 ;  /* 0x00000091be91723e */ /* 0x000fe200000000ff */
[----:B------:R-:W-:Y:S01]  /*3740*/  FADD.FTZ R214, -R172, R169 ;  /* 0x000000a9acd67221 */ /* 0x000fe20000010100 */
[----:B------:R-:W-:Y:S01]  /*3750*/  F2FP.F16.F32.PACK_AB R144, R181, R144 ;  /* 0x00000090b590723e */ /* 0x000fe200000000ff */
[----:B------:R-:W-:Y:S01]  /*3760*/  FFMA.FTZ R191, R191, R78, R122 ;  /* 0x0000004ebfbf7223 */ /* 0x000fe2000001007a */
[----:B------:R-:W-:Y:S01]  /*3770*/  FFMA.FTZ R193, R193, R80, R116 ;  /* 0x00000050c1c17223 */ /* 0x000fe20000010074 */
[----:B------:R-:W-:Y:S01]  /*3780*/  FFMA.FTZ R180, R180, R79, R123 ;  /* 0x0000004fb4b47223 */ /* 0x000fe2000001007b */
        /* <DEDUP_REMOVED lines=47> */
[----:B------:R-:W-:Y:S01]  /*3a80*/  FFMA.FTZ R178, R176, R89, R109 ;  /* 0x00000059b0b27223 */ /* 0x000fe2000001006d */
[----:B-1----:R-:W-:Y:S01]  /*3a90*/  F2FP.F16.F32.PACK_AB R148, R154, R3 ;  /* 0x000000039a94723e */ /* 0x002fe200000000ff */
        /* <DEDUP_REMOVED lines=53> */
.L_x_12438:
        /* <DEDUP_REMOVED lines=9> */
.L_x_17997:


//--------------------- .text._ZN10layer_norm31ln_parallel_residual_fwd_kernelINS_13Kernel_traitsIf6__halffS2_fjLj4096ELj1ELj1ELj4ELj16ENS_18Kernel_traits_baseILj4096EfS2_fS2_fjLj128EEEEELb0ELb1ELb0EEEvNS_9FwdParamsE --------------------------
	.section	.text._ZN10layer_norm31ln_parallel_residual_fwd_kernelINS_13Kernel_traitsIf6__halffS2_fjLj4096ELj1ELj1ELj4ELj16ENS_18Kernel_traits_baseILj4096EfS2_fS2_fjLj128EEEEELb0ELb1ELb0EEEvNS_9FwdParamsE,"ax",@progbits
	.align	128
        .global         _ZN10layer_norm31ln_parallel_residual_fwd_kernelINS_13Kernel_traitsIf6__halffS2_fjLj4096ELj1ELj1ELj4ELj16ENS_18Kernel_traits_baseILj4096EfS2_fS2_fjLj128EEEEELb0ELb1ELb0EEEvNS_9FwdParamsE
        .type           _ZN10layer_norm31ln_parallel_residual_fwd_kernelINS_13Kernel_traitsIf6__halffS2_fjLj4096ELj1ELj1ELj4ELj16ENS_18Kernel_traits_baseILj4096EfS2_fS2_fjLj128EEEEELb0ELb1ELb0EEEvNS_9FwdParamsE,@function
        .size           _ZN10layer_norm31ln_parallel_residual_fwd_kernelINS_13Kernel_traitsIf6__halffS2_fjLj4096ELj1ELj1ELj4ELj16ENS_18Kernel_traits_baseILj4096EfS2_fS2_fjLj128EEEEELb0ELb1ELb0EEEvNS_9FwdParamsE,(.L_x_17998 - _ZN10layer_norm31ln_parallel_residual_fwd_kernelINS_13Kernel_traitsIf6__halffS2_fjLj4096ELj1ELj1ELj4ELj16ENS_18Kernel_traits_baseILj4096EfS2_fS2_fjLj128EEEEELb0ELb1ELb0EEEvNS_9FwdParamsE)
        .other          _ZN10layer_norm31ln_parallel_residual_fwd_kernelINS_13Kernel_traitsIf6__halffS2_fjLj4096ELj1ELj1ELj4ELj16ENS_18Kernel_traits_baseILj4096EfS2_fS2_fjLj128EEEEELb0ELb1ELb0EEEvNS_9FwdParamsE,@"STO_CUDA_ENTRY STV_DEFAULT"
_ZN10layer_norm31ln_parallel_residual_fwd_kernelINS_13Kernel_traitsIf6__halffS2_fjLj4096ELj1ELj1ELj4ELj16ENS_18Kernel_traits_baseILj4096EfS2_fS2_fjLj128EEEEELb0ELb1ELb0EEEvNS_9FwdParamsE:
.text._ZN10layer_norm31ln_parallel_residual_fwd_kernelINS_13Kernel_traitsIf6__halffS2_fjLj4096ELj1ELj1ELj4ELj16ENS_18Kernel_traits_baseILj4096EfS2_fS2_fjLj128EEEEELb0ELb1ELb0EEEvNS_9FwdParamsE:
        /* <DEDUP_REMOVED lines=59> */
.L_x_12440:
        /* <DEDUP_REMOVED lines=9> */
[----:B------:R-:W-:-:S02]  /*0440*/  @P0 LOP3.LUT R73, R73, 0x80, RZ, 0xfc, !PT ;  /* 0x0000008049490812 */ /* 0x000fc400078efcff */
[----:B------:R-:W-:Y:S02]  /*0450*/  CS2R R50, SRZ ;  /* 0x0000000000327805 */ /* 0x000fe4000001ff00 */
[----:B------:R-:W-:Y:S02]  /*0460*/  CS2R R48, SRZ ;  /* 0x0000000000307805 */ /* 0x000fe4000001ff00 */
[----:B------:R-:W-:Y:S01]  /*0470*/  CS2R R46, SRZ ;  /* 0x00000000002e7805 */ /* 0x000fe2000001ff00 */
[----:B------:R-:W5:Y:S01]  /*0480*/  @P0 LDG.E.128 R4, desc[UR6][R12.64] ;  /* 0x000000060c040981 */ /* 0x000f62000c1e1d00 */
[C---:B-1----:R-:W-:Y:S01]  /*0490*/  @P1 IMAD.WIDE.U32 R14, R73.reuse, 0x20, R14 ;  /* 0x00000020490e1825 */ /* 0x042fe200078e000e */
[----:B------:R-:W-:Y:S02]  /*04a0*/  @P1 IADD3 R73, PT, PT, R73, 0x80, RZ ;  /* 0x0000008049491810 */ /* 0x000fe40007ffe0ff */
[----:B------:R0:W5:Y:S01]  /*04b0*/  @P0 LDG.E.128 R8, desc[UR6][R12.64+0x10] ;  /* 0x000010060c080981 */ /* 0x000162000c1e1d00 */
[----:B------:R-:W-:-:S02]  /*04c0*/  CS2R R44, SRZ ;  /* 0x00000000002c7805 */ /* 0x000fc4000001ff00 */
[----:B------:R-:W-:Y:S02]  /*04d0*/  CS2R R34, SRZ ;  /* 0x0000000000227805 */ /* 0x000fe4000001ff00 */
[----:B------:R-:W-:Y:S01]  /*04e0*/  CS2R R32, SRZ ;  /* 0x0000000000207805 */ /* 0x000fe2000001ff00 */
[----:B------:R-:W5:Y:S01]  /*04f0*/  @P1 LDG.E.128 R20, desc[UR6][R14.64] ;  /* 0x000000060e141981 */ /* 0x000f62000c1e1d00 */
[C---:B--2---:R-:W-:Y:S01]  /*0500*/  @P2 IMAD.WIDE.U32 R16, R73.reuse, 0x20, R16 ;  /* 0x0000002049102825 */ /* 0x044fe200078e0010 */
[----:B------:R-:W-:Y:S02]  /*0510*/  @P2 IADD3 R73, PT, PT, R73, 0x80, RZ ;  /* 0x0000008049492810 */ /* 0x000fe40007ffe0ff */
[----:B------:R-:W5:Y:S01]  /*0520*/  @P1 LDG.E.128 R24, desc[UR6][R14.64+0x10] ;  /* 0x000010060e181981 */ /* 0x000f62000c1e1d00 */
[----:B------:R-:W-:Y:S02]  /*0530*/  CS2R R30, SRZ ;  /* 0x00000000001e7805 */ /* 0x000fe4000001ff00 */
[----:B------:R-:W-:-:S02]  /*0540*/  CS2R R28, SRZ ;  /* 0x00000000001c7805 */ /* 0x000fc4000001ff00 */
[----:B0-----:R-:W-:Y:S01]  /*0550*/  CS2R R12, SRZ ;  /* 0x00000000000c7805 */ /* 0x001fe2000001ff00 */
[----:B------:R-:W5:Y:S01]  /*0560*/  @P2 LDG.E.128 R36, desc[UR6][R16.64] ;  /* 0x0000000610242981 */ /* 0x000f62000c1e1d00 */
[----:B---3--:R-:W-:Y:S01]  /*0570*/  @P3 IMAD.WIDE.U32 R2, R73, 0x20, R18 ;  /* 0x0000002049023825 */ /* 0x008fe200078e0012 */
[----:B------:R-:W-:Y:S02]  /*0580*/  @P3 CS2R R66, SRZ ;  /* 0x0000000000423805 */ /* 0x000fe4000001ff00 */
[----:B------:R0:W5:Y:S04]  /*0590*/  @P2 LDG.E.128 R40, desc[UR6][R16.64+0x10] ;  /* 0x0000100610282981 */ /* 0x000168000c1e1d00 */
[----:B------:R1:W5:Y:S04]  /*05a0*/  @P3 LDG.E.128 R52, desc[UR6][R2.64] ;  /* 0x0000000602343981 */ /* 0x000368000c1e1d00 */
[----:B------:R1:W5:Y:S01]  /*05b0*/  @P3 LDG.E.128 R56, desc[UR6][R2.64+0x10] ;  /* 0x0000100602383981 */ /* 0x000362000c1e1d00 */
[----:B------:R-:W-:-:S02]  /*05c0*/  CS2R R18, SRZ ;  /* 0x0000000000127805 */ /* 0x000fc4000001ff00 */
[----:B0-----:R-:W-:Y:S02]  /*05d0*/  CS2R R16, SRZ ;  /* 0x0000000000107805 */ /* 0x001fe4000001ff00 */
[----:B------:R-:W-:Y:S02]  /*05e0*/  CS2R R14, SRZ ;  /* 0x00000000000e7805 */ /* 0x000fe4000001ff00 */
[----:B------:R-:W-:Y:S02]  /*05f0*/  @P3 CS2R R64, SRZ ;  /* 0x0000000000403805 */ /* 0x000fe4000001ff00 */
[----:B------:R-:W-:Y:S02]  /*0600*/  @P3 CS2R R62, SRZ ;  /* 0x00000000003e3805 */ /* 0x000fe4000001ff00 */
[----:B-1----:R-:W-:-:S07]  /*0610*/  @P3 CS2R R60, SRZ ;  /* 0x00000000003c3805 */ /* 0x002fce000001ff00 */
.L_x_12441:
[----:B------:R-:W-:Y:S05]  /*0620*/  BSYNC.RECONVERGENT B0 ;  /* 0x0000000000007941 */ /* 0x000fea0003800200 */
.L_x_12439:
[----:B------:R-:W1:Y:S02]  /*0630*/  LDCU UR4, c[0x0][0x384] ;  /* 0x00007080ff0477ac */ /* 0x000e640008000800 */
[----:B-1----:R-:W-:-:S13]  /*0640*/  ISETP.GE.AND P1, PT, R116, UR4, PT ;  /* 0x0000000474007c0c */ /* 0x002fda000bf26270 */
        /* <DEDUP_REMOVED lines=18> */
[----:B------:R-:W-:-:S03]  /*0770*/  UPLOP3.LUT UP1, UPT, UPT, UPT, UPT, 0x40, 0x4 ;  /* 0x000000000004789c */ /* 0x000fc60003f2e870 */
[----:B-1----:R-:W0:Y:S08]  /*0780*/  MUFU.RCP R3, R3 ;  /* 0x0000000300037308 */ /* 0x002e300000001000 */
.L_x_12478:
        /* <DEDUP_REMOVED lines=36> */
.L_x_12445:
        /* <DEDUP_REMOVED lines=17> */
.L_x_12444:
[----:B------:R-:W-:-:S04]  /*0ae0*/  UISETP.NE.U32.AND UP0, UPT, UR10, URZ, UPT ;  /* 0x000000ff0a00728c */ /* 0x000fc8000bf05070 */
[----:B------:R-:W-:-:S09]  /*0af0*/  UISETP.NE.AND.EX UP0, UPT, UR11, URZ, UPT, UP0 ;  /* 0x000000ff0b00728c */ /* 0x000fd2000bf05300 */
[----:B------:R-:W-:Y:S05]  /*0b00*/  BRA.U UP0, `(.L_x_12447) ;  /* 0x0000000100647547 */ /* 0x000fea000b800000 */
[--C-:B-----5:R-:W-:Y:S02]  /*0b10*/  HADD2.F32 R83, -RZ, R84.reuse.H0_H0 ;  /* 0x20000054ff537230 */ /* 0x120fe40000004100 */
[----:B------:R-:W-:Y:S02]  /*0b20*/  HADD2.F32 R84, -RZ, R84.H1_H1 ;  /* 0x30000054ff547230 */ /* 0x000fe40000004100 */
[--C-:B------:R-:W-:Y:S02]  /*0b30*/  HADD2.F32 R80, -RZ, R68.reuse.H0_H0 ;  /* 0x20000044ff507230 */ /* 0x100fe40000004100 */
[----:B------:R-:W-:Y:S02]  /*0b40*/  HADD2.F32 R81, -RZ, R68.H1_H1 ;  /* 0x30000044ff517230 */ /* 0x000fe40000004100 */
        /* <DEDUP_REMOVED lines=17> */
[----:B------:R-:W-:-:S03]  /*0c60*/  HADD2.F32 R87, -RZ, R71.H1_H1 ;  /* 0x30000047ff577230 */ /* 0x000fc60000004100 */
[----:B------:R-:W-:Y:S02]  /*0c70*/  FADD.FTZ R86, R113, R86 ;  /* 0x0000005671567221 */ /* 0x000fe40000010000 */
[----:B------:R-:W-:Y:S01]  /*0c80*/  FADD.FTZ R87, R112, R87 ;  /* 0x0000005770577221 */ /* 0x000fe20000010000 */
[----:B------:R-:W-:Y:S06]  /*0c90*/  BRA `(.L_x_12446) ;  /* 0x0000000000807947 */ /* 0x000fec0003800000 */
.L_x_12447:
        /* <DEDUP_REMOVED lines=15> */
[----:B------:R-:W-:Y:S02]  /*0d90*/  HADD2.F32 R115, -RZ, R70.H1_H1 ;  /* 0x30000046ff737230 */ /* 0x000fe40000004100 */
[----:B------:R-:W-:Y:S02]  /*0da0*/  HADD2.F32 R80, -RZ, R87.H0_H0 ;  /* 0x20000057ff507230 */ /* 0x000fe40000004100 */
[----:B------:R-:W-:Y:S01]  /*0db0*/  FADD.FTZ R113, R112, R113 ;  /* 0x0000007170717221 */ /* 0x000fe20000010000 */
[----:B------:R-:W-:Y:S02]  /*0dc0*/  HADD2.F32 R85, -RZ, R71.H0_H0 ;  /* 0x20000047ff557230 */ /* 0x000fe40000004100 */
[----:B------:R-:W-:Y:S01]  /*0dd0*/  FADD.FTZ R86, R86, R115 ;  /* 0x0000007356567221 */ /* 0x000fe20000010000 */
[----:B------:R-:W-:Y:S02]  /*0de0*/  HADD2.F32 R112, -RZ, R87.H1_H1 ;  /* 0x30000057ff707230 */ /* 0x000fe40000004100 */
        /* <DEDUP_REMOVED lines=11> */
.L_x_12446:
[----:B------:R-:W1:Y:S01]  /*0ea0*/  LDC.64 R114, c[0x0][0x3a8] ;  /* 0x0000ea00ff727b82 */ /* 0x000e620000000a00 */
[C---:B------:R-:W-:Y:S01]  /*0eb0*/  IADD3 R112, PT, PT, R2.reuse, 0x80, RZ ;  /* 0x0000008002707810 */ /* 0x040fe20007ffe0ff */
[----:B-1----:R-:W-:-:S05]  /*0ec0*/  IMAD.WIDE.U32 R114, R2, 0x20, R114 ;  /* 0x0000002002727825 */ /* 0x002fca00078e0072 */
[----:B------:R1:W-:Y:S04]  /*0ed0*/  STG.E.128 desc[UR6][R114.64], R80 ;  /* 0x0000005072007986 */ /* 0x0003e8000c101d06 */
[----:B------:R1:W-:Y:S02]  /*0ee0*/  STG.E.128 desc[UR6][R114.64+0x10], R84 ;  /* 0x0000105472007986 */ /* 0x0003e4000c101d06 */
.L_x_12443:
[----:B0-234-:R-:W-:Y:S05]  /*0ef0*/  BSYNC.RECONVERGENT B0 ;  /* 0x0000000000007941 */ /* 0x01dfea0003800200 */
.L_x_12442:
        /* <DEDUP_REMOVED lines=19> */
[----:B0----5:R-:W-:Y:S02]  /*1030*/  HADD2.F32 R89, -RZ, R92.H0_H0 ;  /* 0x2000005cff597230 */ /* 0x021fe40000004100 */
[----:B------:R-:W-:Y:S02]  /*1040*/  HADD2.F32 R88, -RZ, R68.H0_H0 ;  /* 0x20000044ff587230 */ /* 0x000fe40000004100 */
[----:B------:R-:W-:Y:S02]  /*1050*/  HADD2.F32 R90, -RZ, R92.H1_H1 ;  /* 0x3000005cff5a7230 */ /* 0x000fe40000004100 */
[--C-:B------:R-:W-:Y:S02]  /*1060*/  HADD2.F32 R91, -RZ, R93.reuse.H0_H0 ;  /* 0x2000005dff5b7230 */ /* 0x100fe40000004100 */
[----:B------:R-:W-:Y:S01]  /*1070*/  FADD.FTZ R89, R88, R89 ;  /* 0x0000005958597221 */ /* 0x000fe20000010000 */
[----:B------:R-:W-:Y:S02]  /*1080*/  HADD2.F32 R92, -RZ, R93.H1_H1 ;  /* 0x3000005dff5c7230 */ /* 0x000fe40000004100 */
[----:B------:R-:W-:-:S02]  /*1090*/  HADD2.F32 R88, -RZ, R69.H0_H0 ;  /* 0x20000045ff587230 */ /* 0x000fc40000004100 */
[----:B------:R-:W-:Y:S02]  /*10a0*/  HADD2.F32 R93, -RZ, R68.H1_H1 ;  /* 0x30000044ff5d7230 */ /* 0x000fe40000004100 */
[----:B------:R-:W-:Y:S02]  /*10b0*/  HADD2.F32 R113, -RZ, R69.H1_H1 ;  /* 0x30000045ff717230 */ /* 0x000fe40000004100 */
[----:B------:R-:W-:Y:S01]  /*10c0*/  FADD.FTZ R91, R88, R91 ;  /* 0x0000005b585b7221 */ /* 0x000fe20000010000 */
[--C-:B------:R-:W-:Y:S02]  /*10d0*/  HADD2.F32 R88, -RZ, R94.reuse.H0_H0 ;  /* 0x2000005eff587230 */ /* 0x100fe40000004100 */
[----:B------:R-:W-:Y:S01]  /*10e0*/  FADD.FTZ R90, R93, R90 ;  /* 0x0000005a5d5a7221 */ /* 0x000fe20000010000 */
[----:B------:R-:W-:Y:S02]  /*10f0*/  HADD2.F32 R94, -RZ, R94.H1_H1 ;  /* 0x3000005eff5e7230 */ /* 0x000fe40000004100 */
[----:B------:R-:W-:Y:S01]  /*1100*/  FADD.FTZ R92, R113, R92 ;  /* 0x0000005c715c7221 */ /* 0x000fe20000010000 */
[----:B------:R-:W-:-:S02]  /*1110*/  HADD2.F32 R93, -RZ, R70.H0_H0 ;  /* 0x20000046ff5d7230 */ /* 0x000fc40000004100 */
[----:B------:R-:W-:Y:S02]  /*1120*/  HADD2.F32 R113, -RZ, R70.H1_H1 ;  /* 0x30000046ff717230 */ /* 0x000fe40000004100 */
[----:B-1----:R-:W-:Y:S02]  /*1130*/  HADD2.F32 R114, -RZ, R71.H1_H1 ;  /* 0x30000047ff727230 */ /* 0x002fe40000004100 */
[----:B------:R-:W-:Y:S01]  /*1140*/  FADD.FTZ R93, R93, R88 ;  /* 0x000000585d5d7221 */ /* 0x000fe20000010000 */
[--C-:B------:R-:W-:Y:S02]  /*1150*/  HADD2.F32 R88, -RZ, R95.reuse.H0_H0 ;  /* 0x2000005fff587230 */ /* 0x100fe40000004100 */
[----:B------:R-:W-:Y:S01]  /*1160*/  FADD.FTZ R94, R113, R94 ;  /* 0x0000005e715e7221 */ /* 0x000fe20000010000 */
[----:B------:R-:W-:Y:S02]  /*1170*/  HADD2.F32 R113, -RZ, R95.H1_H1 ;  /* 0x3000005fff717230 */ /* 0x000fe40000004100 */
[----:B------:R-:W-:-:S03]  /*1180*/  HADD2.F32 R95, -RZ, R71.H0_H0 ;  /* 0x20000047ff5f7230 */ /* 0x000fc60000004100 */
        /* <DEDUP_REMOVED lines=11> */
.L_x_12451:
        /* <DEDUP_REMOVED lines=9> */
[----:B-1----:R-:W-:Y:S02]  /*12d0*/  HADD2.F32 R114, -RZ, R69.H1_H1 ;  /* 0x30000045ff727230 */ /* 0x002fe40000004100 */
        /* <DEDUP_REMOVED lines=8> */
[----:B------:R-:W-:Y:S01]  /*1360*/  FADD.FTZ R93, R113, R94 ;  /* 0x0000005e715d7221 */ /* 0x000fe20000010000 */
[--C-:B------:R-:W-:Y:S02]  /*1370*/  HADD2.F32 R94, -RZ, R95.reuse.H0_H0 ;  /* 0x2000005fff5e7230 */ /* 0x100fe40000004100 */
[----:B------:R-:W-:Y:S02]  /*1380*/  HADD2.F32 R113, -RZ, R95.H1_H1 ;  /* 0x3000005fff717230 */ /* 0x000fe40000004100 */
[----:B------:R-:W-:-:S05]  /*1390*/  HADD2.F32 R95, -RZ, R71.H0_H0 ;  /* 0x20000047ff5f7230 */ /* 0x000fca0000004100 */
[----:B------:R-:W-:Y:S01]  /*13a0*/  FADD.FTZ R94, R95, R94 ;  /* 0x0000005e5f5e7221 */ /* 0x000fe20000010000 */
[----:B------:R-:W-:Y:S01]  /*13b0*/  FADD.FTZ R95, R114, R113 ;  /* 0x00000071725f7221 */ /* 0x000fe20000010000 */
[----:B------:R-:W-:Y:S06]  /*13c0*/  BRA `(.L_x_12452) ;  /* 0x0000000000687947 */ /* 0x000fec0003800000 */
.L_x_12450:
        /* <DEDUP_REMOVED lines=18> */
.L_x_12453:
        /* <DEDUP_REMOVED lines=8> */
.L_x_12452:
[----:B-1----:R-:W0:Y:S02]  /*1570*/  LDC.64 R114, c[0x0][0x3a8] ;  /* 0x0000ea00ff727b82 */ /* 0x002e240000000a00 */
[C---:B0-----:R-:W-:Y:S01]  /*1580*/  IMAD.WIDE.U32 R114, R112.reuse, 0x20, R114 ;  /* 0x0000002070727825 */ /* 0x041fe200078e0072 */
[----:B------:R-:W-:-:S04]  /*1590*/  IADD3 R112, PT, PT, R112, 0x80, RZ ;  /* 0x0000008070707810 */ /* 0x000fc80007ffe0ff */
[----:B------:R0:W-:Y:S04]  /*15a0*/  STG.E.128 desc[UR6][R114.64], R88 ;  /* 0x0000005872007986 */ /* 0x0001e8000c101d06 */
[----:B------:R0:W-:Y:S02]  /*15b0*/  STG.E.128 desc[UR6][R114.64+0x10], R92 ;  /* 0x0000105c72007986 */ /* 0x0001e4000c101d06 */
.L_x_12449:
[----:B------:R-:W-:Y:S05]  /*15c0*/  BSYNC.RECONVERGENT B0 ;  /* 0x0000000000007941 */ /* 0x000fea0003800200 */
.L_x_12448:
        /* <DEDUP_REMOVED lines=19> */
[----:B--2--5:R-:W-:Y:S02]  /*1700*/  HADD2.F32 R97, -RZ, R100.H0_H0 ;  /* 0x20000064ff617230 */ /* 0x024fe40000004100 */
        /* <DEDUP_REMOVED lines=32> */
.L_x_12457:
[----:B--2--5:R-:W-:Y:S02]  /*1910*/  HADD2.F32 R96, -RZ, R100.H0_H0 ;  /* 0x20000064ff607230 */ /* 0x024fe40000004100 */
        /* <DEDUP_REMOVED lines=8> */
[----:B------:R-:W-:Y:S02]  /*19a0*/  HADD2.F32 R114, -RZ, R69.H1_H1 ;  /* 0x30000045ff727230 */ /* 0x000fe40000004100 */
        /* <DEDUP_REMOVED lines=15> */
.L_x_12456:
        /* <DEDUP_REMOVED lines=18> */
.L_x_12459:
        /* <DEDUP_REMOVED lines=8> */
.L_x_12458:
[----:B------:R-:W0:Y:S02]  /*1c40*/  LDC.64 R114, c[0x0][0x3a8] ;  /* 0x0000ea00ff727b82 */ /* 0x000e240000000a00 */
[C---:B0-----:R-:W-:Y:S01]  /*1c50*/  IMAD.WIDE.U32 R114, R112.reuse, 0x20, R114 ;  /* 0x0000002070727825 */ /* 0x041fe200078e0072 */
[----:B------:R-:W-:-:S04]  /*1c60*/  IADD3 R112, PT, PT, R112, 0x80, RZ ;  /* 0x0000008070707810 */ /* 0x000fc80007ffe0ff */
[----:B------:R2:W-:Y:S04]  /*1c70*/  STG.E.128 desc[UR6][R114.64], R96 ;  /* 0x0000006072007986 */ /* 0x0005e8000c101d06 */
[----:B------:R2:W-:Y:S02]  /*1c80*/  STG.E.128 desc[UR6][R114.64+0x10], R100 ;  /* 0x0000106472007986 */ /* 0x0005e4000c101d06 */
.L_x_12455:
[----:B------:R-:W-:Y:S05]  /*1c90*/  BSYNC.RECONVERGENT B0 ;  /* 0x0000000000007941 */ /* 0x000fea0003800200 */
.L_x_12454:
        /* <DEDUP_REMOVED lines=19> */
[----:B---3-5:R-:W-:Y:S02]  /*1dd0*/  HADD2.F32 R105, -RZ, R108.H0_H0 ;  /* 0x2000006cff697230 */ /* 0x028fe40000004100 */
        /* <DEDUP_REMOVED lines=15> */
[----:B-12---:R-:W-:Y:S02]  /*1ed0*/  HADD2.F32 R114, -RZ, R71.H1_H1 ;  /* 0x30000047ff727230 */ /* 0x006fe40000004100 */
        /* <DEDUP_REMOVED lines=16> */
.L_x_12463:
[----:B---3-5:R-:W-:Y:S02]  /*1fe0*/  HADD2.F32 R104, -RZ, R108.H0_H0 ;  /* 0x2000006cff687230 */ /* 0x028fe40000004100 */
        /* <DEDUP_REMOVED lines=8> */
[----:B-12---:R-:W-:Y:S02]  /*2070*/  HADD2.F32 R114, -RZ, R69.H1_H1 ;  /* 0x30000045ff727230 */ /* 0x006fe40000004100 */
        /* <DEDUP_REMOVED lines=15> */
.L_x_12462:
        /* <DEDUP_REMOVED lines=18> */
.L_x_12465:
        /* <DEDUP_REMOVED lines=8> */
.L_x_12464:
[----:B-12---:R-:W0:Y:S02]  /*2310*/  LDC.64 R114, c[0x0][0x3a8] ;  /* 0x0000ea00ff727b82 */ /* 0x006e240000000a00 */
[----:B0-----:R-:W-:-:S05]  /*2320*/  IMAD.WIDE.U32 R112, R112, 0x20, R114 ;  /* 0x0000002070707825 */ /* 0x001fca00078e0072 */
[----:B------:R3:W-:Y:S04]  /*2330*/  STG.E.128 desc[UR6][R112.64], R104 ;  /* 0x0000006870007986 */ /* 0x0007e8000c101d06 */
[----:B------:R3:W-:Y:S02]  /*2340*/  STG.E.128 desc[UR6][R112.64+0x10], R108 ;  /* 0x0000106c70007986 */ /* 0x0007e4000c101d06 */
.L_x_12461:
[----:B------:R-:W-:Y:S05]  /*2350*/  BSYNC.RECONVERGENT B0 ;  /* 0x0000000000007941 */ /* 0x000fea0003800200 */
.L_x_12460:
[----:B---3--:R-:W-:Y:S01]  /*2360*/  FADD.FTZ R112, RZ, R80 ;  /* 0x00000050ff707221 */ /* 0x008fe20000010000 */
        /* <DEDUP_REMOVED lines=126> */
[----:B0-----:R-:W-:-:S03]  /*2b50*/  FADD.FTZ R115, R121, R122 ;  /* 0x0000007a79737221 */ /* 0x001fc60000010000 */
        /* <DEDUP_REMOVED lines=8> */
.L_x_12467:
[----:B------:R-:W-:Y:S05]  /*2be0*/  BSYNC.RECONVERGENT B0 ;  /* 0x0000000000007941 */ /* 0x000fea0003800200 */
.L_x_12466:
        /* <DEDUP_REMOVED lines=13> */
.L_x_12469:
[----:B------:R-:W-:Y:S05]  /*2cc0*/  BSYNC.RECONVERGENT B0 ;  /* 0x0000000000007941 */ /* 0x000fea0003800200 */
.L_x_12468:
        /* <DEDUP_REMOVED lines=9> */
[----:B------:R-:W-:Y:S02]  /*2d60*/  FMUL.FTZ R120, R121, R115 ;  /* 0x0000007379787220 */ /* 0x000fe40000410000 */
[----:B------:R-:W-:Y:S01]  /*2d70*/  SHFL.DOWN PT, R121, R114, 0x1, 0x1f ;  /* 0x08201f0072797f89 */ /* 0x000fe200000e0000 */
[----:B------:R-:W-:Y:S01]  /*2d80*/  FMUL.FTZ R122, R122, R122 ;  /* 0x0000007a7a7a7220 */ /* 0x000fe20000410000 */
[----:B------:R-:W-:Y:S01]  /*2d90*/  FFMA.FTZ R124, R123, R112, R120 ;  /* 0x000000707b7c7223 */ /* 0x000fe20000010078 */
[----:B------:R-:W-:Y:S01]  /*2da0*/  I2FP.F32.S32 R112, R114 ;  /* 0x0000007200707245 */ /* 0x000fe20000201400 */
[----:B------:R-:W0:Y:S01]  /*2db0*/  SHFL.DOWN PT, R120, R113, 0x2, 0x1f ;  /* 0x08401f0071787f89 */ /* 0x000e2200000e0000 */
[----:B------:R-:W-:Y:S02]  /*2dc0*/  FMUL.FTZ R122, R122, R123 ;  /* 0x0000007b7a7a7220 */ /* 0x000fe40000410000 */
[----:B------:R-:W1:Y:S02]  /*2dd0*/  MUFU.RCP R119, R112 ;  /* 0x0000007000777308 */ /* 0x000e640000001000 */
[----:B------:R-:W-:Y:S01]  /*2de0*/  FMUL.FTZ R122, R122, R115 ;  /* 0x000000737a7a7220 */ /* 0x000fe20000410000 */
[----:B-1----:R-:W-:Y:S01]  /*2df0*/  FMUL.FTZ R115, R119, R124 ;  /* 0x0000007c77737220 */ /* 0x002fe20000410000 */
[----:B0-----:R-:W-:-:S04]  /*2e00*/  FADD.FTZ R120, R120, R113 ;  /* 0x0000007178787221 */ /* 0x001fc80000010000 */
[----:B------:R-:W-:Y:S02]  /*2e10*/  FFMA.FTZ R119, R119, R122, R120 ;  /* 0x0000007a77777223 */ /* 0x000fe40000010078 */
        /* <DEDUP_REMOVED lines=8> */
[----:B------:R-:W-:Y:S01]  /*2ea0*/  FMUL.FTZ R123, R123, R121 ;  /* 0x000000797b7b7220 */ /* 0x000fe20000410000 */
[----:B------:R-:W0:Y:S01]  /*2eb0*/  SHFL.DOWN PT, R122, R119, 0x1, 0x1f ;  /* 0x08201f00777a7f89 */ /* 0x000e2200000e0000 */
[----:B------:R-:W1:Y:S01]  /*2ec0*/  MUFU.RCP R120, R120 ;  /* 0x0000007800787308 */ /* 0x000e620000001000 */
[----:B------:R-:W-:Y:S02]  /*2ed0*/  FFMA.FTZ R113, R112, R115, R113 ;  /* 0x0000007370717223 */ /* 0x000fe40000010071 */
[----:B------:R-:W2:Y:S08]  /*2ee0*/  LDC R112, c[0x0][0x448] ;  /* 0x00011200ff707b82 */ /* 0x000eb00000000800 */
[----:B------:R-:W3:Y:S01]  /*2ef0*/  @!P1 LDC.64 R114, c[0x0][0x3c0] ;  /* 0x0000f000ff729b82 */ /* 0x000ee20000000a00 */
[----:B0-----:R-:W-:-:S04]  /*2f00*/  FADD.FTZ R121, R119, R122 ;  /* 0x0000007a77797221 */ /* 0x001fc80000010000 */
[C---:B-1----:R-:W-:Y:S01]  /*2f10*/  FFMA.FTZ R123, R120.reuse, R123, R121 ;  /* 0x0000007b787b7223 */ /* 0x042fe20000010079 */
[----:B------:R-:W-:-:S05]  /*2f20*/  FMUL.FTZ R121, R120, R113 ;  /* 0x0000007178797220 */ /* 0x000fca0000410000 */
[----:B------:R-:W2:Y:S01]  /*2f30*/  SHFL.IDX PT, R123, R123, RZ, 0x1f ;  /* 0x00001fff7b7b7589 */ /* 0x000ea200000e0000 */
[----:B---3--:R-:W-:-:S03]  /*2f40*/  @!P1 IMAD.WIDE R114, R116, 0x4, R114 ;  /* 0x0000000474729825 */ /* 0x008fc600078e0272 */
[----:B------:R-:W0:Y:S01]  /*2f50*/  SHFL.IDX PT, R121, R121, RZ, 0x1f ;  /* 0x00001fff79797589 */ /* 0x000e2200000e0000 */
[----:B--2---:R-:W-:Y:S01]  /*2f60*/  FFMA.FTZ R119, R123, UR13, R112 ;  /* 0x0000000d7b777c23 */ /* 0x004fe20008010070 */
[----:B0-----:R-:W-:Y:S02]  /*2f70*/  FMUL.FTZ R112, R121, R121 ;  /* 0x0000007979707220 */ /* 0x001fe40000410000 */
[----:B------:R0:W-:Y:S03]  /*2f80*/  @!P1 STG.E desc[UR6][R114.64], R121 ;  /* 0x0000007972009986 */ /* 0x0001e6000c101906 */
[----:B------:R-:W-:Y:S02]  /*2f90*/  FSEL R120, R112, RZ, P5 ;  /* 0x000000ff70787208 */ /* 0x000fe40002800000 */
[----:B------:R-:W1:Y:S03]  /*2fa0*/  @!P1 LDC.64 R112, c[0x0][0x3c8] ;  /* 0x0000f200ff709b82 */ /* 0x000e660000000a00 */
[----:B------:R-:W-:Y:S01]  /*2fb0*/  FADD.FTZ R120, R119, R120 ;  /* 0x0000007877787221 */ /* 0x000fe20000010000 */
[----:B------:R-:W-:-:S05]  /*2fc0*/  FSEL R119, R121, RZ, !P5 ;  /* 0x000000ff79777208 */ /* 0x000fca0006800000 */
[----:B------:R-:W2:Y:S01]  /*2fd0*/  MUFU.RSQ R120, R120 ;  /* 0x0000007800787308 */ /* 0x000ea20000001400 */
[----:B-1----:R-:W-:-:S05]  /*2fe0*/  @!P1 IMAD.WIDE R112, R116, 0x4, R112 ;  /* 0x0000000474709825 */ /* 0x002fca00078e0270 */
[----:B--2---:R0:W-:Y:S01]  /*2ff0*/  @!P1 STG.E desc[UR6][R112.64], R120 ;  /* 0x0000007870009986 */ /* 0x0041e2000c101906 */
[----:B------:R-:W-:Y:S05]  /*3000*/  @!P0 BRA `(.L_x_12471) ;  /* 0x0000000000808947 */ /* 0x000fea0003800000 */
[--C-:B0-----:R-:W-:Y:S01]  /*3010*/  FADD.FTZ R113, R80, -R119.reuse ;  /* 0x8000007750717221 */ /* 0x101fe20000010000 */
[--C-:B------:R-:W-:Y:S01]  /*3020*/  FADD.FTZ R115, R81, -R119.reuse ;  /* 0x8000007751737221 */ /* 0x100fe20000010000 */
[--C-:B------:R-:W-:Y:S01]  /*3030*/  FADD.FTZ R121, R84, -R119.reuse ;  /* 0x8000007754797221 */ /* 0x100fe20000010000 */
[--C-:B------:R-:W-:Y:S01]  /*3040*/  FADD.FTZ R123, R85, -R119.reuse ;  /* 0x80000077557b7221 */ /* 0x100fe20000010000 */
[C---:B------:R-:W-:Y:S01]  /*3050*/  FMUL.FTZ R113, R120.reuse, R113 ;  /* 0x0000007178717220 */ /* 0x040fe20000410000 */
[C---:B------:R-:W-:Y:S01]  /*3060*/  FMUL.FTZ R114, R120.reuse, R115 ;  /* 0x0000007378727220 */ /* 0x040fe20000410000 */
[----:B------:R-:W-:Y:S01]  /*3070*/  FADD.FTZ R115, R83, -R119 ;  /* 0x8000007753737221 */ /* 0x000fe20000010000 */
[----:B------:R-:W-:Y:S01]  /*3080*/  FMUL.FTZ R121, R120, R121 ;  /* 0x0000007978797220 */ /* 0x000fe20000410000 */
[----:B-----5:R-:W-:Y:S01]  /*3090*/  FFMA.FTZ R112, R113, R4, R12 ;  /* 0x0000000471707223 */ /* 0x020fe2000001000c */
[----:B------:R-:W-:Y:S01]  /*30a0*/  FFMA.FTZ R113, R114, R5, R13 ;  /* 0x0000000572717223 */ /* 0x000fe2000001000d */
[C---:B------:R-:W-:Y:S01]  /*30b0*/  FMUL.FTZ R114, R120.reuse, R115 ;  /* 0x0000007378727220 */ /* 0x040fe20000410000 */
[----:B------:R-:W-:Y:S01]  /*30c0*/  FMUL.FTZ R122, R120, R123 ;  /* 0x0000007b787a7220 */ /* 0x000fe20000410000 */
[----:B------:R-:W-:Y:S01]  /*30d0*/  FFMA.FTZ R121, R121, R8, R16 ;  /* 0x0000000879797223 */ /* 0x000fe20000010010 */
[--C-:B------:R-:W-:Y:S01]  /*30e0*/  FADD.FTZ R115, R86, -R119.reuse ;  /* 0x8000007756737221 */ /* 0x100fe20000010000 */
[----:B------:R-:W-:Y:S01]  /*30f0*/  F2FP.F16.F32.PACK_AB R112, R113, R112 ;  /* 0x000000707170723e */ /* 0x000fe200000000ff */
[----:B------:R-:W-:Y:S01]  /*3100*/  FADD.FTZ R113, R82, -R119 ;  /* 0x8000007752717221 */ /* 0x000fe20000010000 */
[----:B------:R-:W-:Y:S01]  /*3110*/  FFMA.FTZ R114, R114, R7, R15 ;  /* 0x0000000772727223 */ /* 0x000fe2000001000f */
[----:B------:R-:W-:Y:S01]  /*3120*/  FFMA.FTZ R122, R122, R9, R17 ;  /* 0x000000097a7a7223 */ /* 0x000fe20000010011 */
[C---:B------:R-:W-:Y:S01]  /*3130*/  FMUL.FTZ R115, R120.reuse, R115 ;  /* 0x0000007378737220 */ /* 0x040fe20000410000 */
[----:B------:R-:W-:-:S03]  /*3140*/  FMUL.FTZ R113, R120, R113 ;  /* 0x0000007178717220 */ /* 0x000fc60000410000 */
[----:B------:R-:W-:Y:S01]  /*3150*/  FFMA.FTZ R115, R115, R10, R18 ;  /* 0x0000000a73737223 */ /* 0x000fe20000010012 */
[----:B------:R-:W-:-:S05]  /*3160*/  FFMA.FTZ R113, R113, R6, R14 ;  /* 0x0000000671717223 */ /* 0x000fca000001000e */
[----:B------:R-:W-:Y:S02]  /*3170*/  F2FP.F16.F32.PACK_AB R113, R114, R113 ;  /* 0x000000717271723e */ /* 0x000fe400000000ff */
[----:B------:R-:W-:Y:S01]  /*3180*/  F2FP.F16.F32.PACK_AB R114, R122, R121 ;  /* 0x000000797a72723e */ /* 0x000fe200000000ff */
[----:B------:R-:W-:-:S04]  /*3190*/  FADD.FTZ R121, R87, -R119 ;  /* 0x8000007757797221 */ /* 0x000fc80000010000 */
[----:B------:R-:W-:-:S04]  /*31a0*/  FMUL.FTZ R122, R120, R121 ;  /* 0x00000079787a7220 */ /* 0x000fc80000410000 */
[----:B------:R-:W-:-:S05]  /*31b0*/  FFMA.FTZ R122, R122, R11, R19 ;  /* 0x0000000b7a7a7223 */ /* 0x000fca0000010013 */
[----:B------:R-:W-:Y:S02]  /*31c0*/  F2FP.F16.F32.PACK_AB R115, R122, R115 ;  /* 0x000000737a73723e */ /* 0x000fe400000000ff */
[----:B------:R-:W0:Y:S02]  /*31d0*/  LDC.64 R122, c[0x0][0x428] ;  /* 0x00010a00ff7a7b82 */ /* 0x000e240000000a00 */
[C---:B0-----:R-:W-:Y:S01]  /*31e0*/  IMAD.WIDE.U32 R122, R2.reuse, 0x10, R122 ;  /* 0x00000010027a7825 */ /* 0x041fe200078e007a */
[----:B------:R-:W-:-:S04]  /*31f0*/  IADD3 R2, PT, PT, R2, 0x80, RZ ;  /* 0x0000008002027810 */ /* 0x000fc80007ffe0ff */
[----:B------:R1:W-:Y:S03]  /*3200*/  STG.E.128 desc[UR6][R122.64], R112 ;  /* 0x000000707a007986 */ /* 0x0003e6000c101d06 */
.L_x_12471:
[----:B------:R-:W-:Y:S05]  /*3210*/  BSYNC.RECONVERGENT B0 ;  /* 0x0000000000007941 */ /* 0x000fea0003800200 */
.L_x_12470:
[----:B------:R-:W-:Y:S04]  /*3220*/  BSSY.RECONVERGENT B0, `(.L_x_12472) ;  /* 0x0000022000007945 */ /* 0x000fe80003800200 */
[----:B------:R-:W-:Y:S05]  /*3230*/  @!P2 BRA `(.L_x_12473) ;  /* 0x000000000080a947 */ /* 0x000fea0003800000 */
[--C-:B01----:R-:W-:Y:S01]  /*3240*/  FADD.FTZ R113, R88, -R119.reuse ;  /* 0x8000007758717221 */ /* 0x103fe20000010000 */
        /* <DEDUP_REMOVED lines=31> */
.L_x_12473:
[----:B------:R-:W-:Y:S05]  /*3440*/  BSYNC.RECONVERGENT B0 ;  /* 0x0000000000007941 */ /* 0x000fea0003800200 */
.L_x_12472:
[----:B------:R-:W-:Y:S04]  /*3450*/  BSSY.RECONVERGENT B0, `(.L_x_12474) ;  /* 0x0000022000007945 */ /* 0x000fe80003800200 */
[----:B------:R-:W-:Y:S05]  /*3460*/  @!P3 BRA `(.L_x_12475) ;  /* 0x000000000080b947 */ /* 0x000fea0003800000 */
[--C-:B012---:R-:W-:Y:S01]  /*3470*/  FADD.FTZ R113, R96, -R119.reuse ;  /* 0x8000007760717221 */ /* 0x107fe20000010000 */
        /* <DEDUP_REMOVED lines=31> */
.L_x_12475:
[----:B------:R-:W-:Y:S05]  /*3670*/  BSYNC.RECONVERGENT B0 ;  /* 0x0000000000007941 */ /* 0x000fea0003800200 */
.L_x_12474:
        /* <DEDUP_REMOVED lines=28> */
[----:B------:R-:W0:Y:S01]  /*3840*/  LDC.64 R120, c[0x0][0x428] ;  /* 0x00010a00ff787b82 */ /* 0x000e220000000a00 */
[----:B------:R-:W-:Y:S02]  /*3850*/  F2FP.F16.F32.PACK_AB R114, R122, R125 ;  /* 0x0000007d7a72723e */ /* 0x000fe400000000ff */
[----:B------:R-:W-:Y:S01]  /*3860*/  F2FP.F16.F32.PACK_AB R112, R112, R119 ;  /* 0x000000777070723e */ /* 0x000fe200000000ff */
[----:B0-----:R-:W-:-:S05]  /*3870*/  IMAD.WIDE.U32 R120, R2, 0x10, R120 ;  /* 0x0000001002787825 */ /* 0x001fca00078e0078 */
[----:B------:R4:W-:Y:S02]  /*3880*/  STG.E.128 desc[UR6][R120.64], R112 ;  /* 0x0000007078007986 */ /* 0x0009e4000c101d06 */
.L_x_12477:
[----:B------:R-:W-:Y:S05]  /*3890*/  BSYNC.RECONVERGENT B0 ;  /* 0x0000000000007941 */ /* 0x000fea0003800200 */
.L_x_12476:
[----:B01234-:R-:W0:Y:S01]  /*38a0*/  LDC.64 R112, c[0x0][0x380] ;  /* 0x0000e000ff707b82 */ /* 0x01fe220000000a00 */
[----:B------:R-:W-:Y:S01]  /*38b0*/  UPLOP3.LUT UP1, UPT, UPT, UPT, UP1, 0x40, 0x4 ;  /* 0x000000000004789c */ /* 0x000fe20003f2e810 */
[----:B0-----:R-:W-:-:S04]  /*38c0*/  IADD3 R116, PT, PT, R116, R112, RZ ;  /* 0x0000007074747210 */ /* 0x001fc80007ffe0ff */
[----:B------:R-:W-:-:S13]  /*38d0*/  ISETP.GE.AND P1, PT, R116, R113, PT ;  /* 0x000000717400720c */ /* 0x000fda0003f26270 */
[----:B------:R-:W-:Y:S05]  /*38e0*/  @!P1 BRA `(.L_x_12478) ;  /* 0xffffffcc00a89947 */ /* 0x000fea000383ffff */
[----:B------:R-:W-:Y:S05]  /*38f0*/  EXIT ;  /* 0x000000000000794d */ /* 0x000fea0003800000 */
.L_x_12479:
        /* <DEDUP_REMOVED lines=16> */
.L_x_17998:


//--------------------- .text._ZN10layer_norm31ln_parallel_residual_fwd_kernelINS_13Kernel_traitsIf6__halffS2_fjLj4096ELj1ELj1ELj4ELj16ENS_18Kernel_traits_baseILj4096EfS2_fS2_fjLj128EEEEELb0ELb1ELb1EEEvNS_9FwdParamsE --------------------------
	.section	.text._ZN10layer_norm31ln_parallel_residual_fwd_kernelINS_13Kernel_traitsIf6__halffS2_fjLj4096ELj1ELj1ELj4ELj16ENS_18Kernel_traits_baseILj4096EfS2_fS2_fjLj128EEEEELb0ELb1ELb1EEEvNS_9FwdParamsE,"ax",@progbits
	.align	128
        .global         _ZN10layer_norm31ln_parallel_residual_fwd_kernelINS_13Kernel_traitsIf6__halffS2_fjLj4096ELj1ELj1ELj4ELj16ENS_18Kernel_traits_baseILj4096EfS2_fS2_fjLj128EEEEELb0ELb1ELb1EEEvNS_9FwdParamsE
        .type           _ZN10layer_norm31ln_parallel_residual_fwd_kernelINS_13Kernel_traitsIf6__halffS2_fjLj4096ELj1ELj1ELj4ELj16ENS_18Kernel_traits_baseILj4096EfS2_fS2_fjLj128EEEEELb0ELb1ELb1EEEvNS_9FwdParamsE,@function
        .size           _ZN10layer_norm31ln_parallel_residual_fwd_kernelINS_13Kernel_traitsIf6__halffS2_fjLj4096ELj1ELj1ELj4ELj16ENS_18Kernel_traits_baseILj4096EfS2_fS2_fjLj128EEEEELb0ELb1ELb1EEEvNS_9FwdParamsE,(.L_x_17999 - _ZN10layer_norm31ln_parallel_residual_fwd_kernelINS_13Kernel_traitsIf6__halffS2_fjLj4096ELj1ELj1ELj4ELj16ENS_18Kernel_traits_baseILj4096EfS2_fS2_fjLj128EEEEELb0ELb1ELb1EEEvNS_9FwdParamsE)
        .other          _ZN10layer_norm31ln_parallel_residual_fwd_kernelINS_13Kernel_traitsIf6__halffS2_fjLj4096ELj1ELj1ELj4ELj16ENS_18Kernel_traits_baseILj4096EfS2_fS2_fjLj128EEEEELb0ELb1ELb1EEEvNS_9FwdParamsE,@"STO_CUDA_ENTRY STV_DEFAULT"
_ZN10layer_norm31ln_parallel_residual_fwd_kernelINS_13Kernel_traitsIf6__halffS2_fjLj4096ELj1ELj1ELj4ELj16ENS_18Kernel_traits_baseILj4096EfS2_fS2_fjLj128EEEEELb0ELb1ELb1EEEvNS_9FwdParamsE:
.text._ZN10layer_norm31ln_parallel_residual_fwd_kernelINS_13Kernel_traitsIf6__halffS2_fjLj4096ELj1ELj1ELj4ELj16ENS_18Kernel_traits_baseILj4096EfS2_fS2_fjLj128EEEEELb0ELb1ELb1EEEvNS_9FwdParamsE:
        /* <DEDUP_REMOVED lines=30> */
.L_x_12480:
[----:B------:R-:W2:Y:S02]  /*01e0*/  LDC.64 R4, c[0x0][0x3d0] ;  /* 0x0000f400ff047b82 */ /* 0x000ea40000000a00 */
[----:B--2---:R-:W-:-:S05]  /*01f0*/  IMAD.WIDE.U32 R4, R0, 0x20, R4 ;  /* 0x0000002000047825 */ /* 0x004fca00078e0004 */
        /* <DEDUP_REMOVED lines=24> */
.L_x_12481:
        /* <DEDUP_REMOVED lines=12> */
.L_x_12502:
[----:B0-----:R-:W-:Y:S01]  /*0440*/  ISETP.NE.U32.AND P1, PT, RZ, UR10, PT ;  /* 0x0000000aff007c0c */ /* 0x001fe2000bf25070 */
[----:B--2---:R-:W0:Y:S01]  /*0450*/  LDC.64 R4, c[0x0][0x390] ;  /* 0x0000e400ff047b82 */ /* 0x004e220000000a00 */
        /* <DEDUP_REMOVED lines=8> */
[----:B-----5:R-:W5:Y:S01]  /*04e0*/  LDG.E.128 R24, desc[UR6][R24.64] ;  /* 0x0000000618187981 */ /* 0x020f62000c1e1d00 */
        /* <DEDUP_REMOVED lines=20> */
.L_x_12483:
        /* <DEDUP_REMOVED lines=17> */
.L_x_12482:
        /* <DEDUP_REMOVED lines=28> */
.L_x_12485:
        /* <DEDUP_REMOVED lines=32> */
.L_x_12484:
        /* <DEDUP_REMOVED lines=49> */
.L_x_12487:
        /* <DEDUP_REMOVED lines=25> */
.L_x_12486:
[----:B------:R-:W-:Y:S05]  /*0fa0*/  @!P1 BRA `(.L_x_12489) ;  /* 0x0000000000449947 */ /* 0x000fea0003800000 */
[----:B0----5:R-:W-:Y:S02]  /*0fb0*/  HADD2.F32 R7, -RZ, R16.H0_H0 ;  /* 0x20000010ff077230 */ /* 0x021fe40000004100 */
        /* <DEDUP_REMOVED lines=16> */
.L_x_12489:
        /* <DEDUP_REMOVED lines=8> */
.L_x_12488:
[----:B------:R-:W1:Y:S01]  /*1140*/  @P0 LDC.64 R12, c[0x0][0x398] ;  /* 0x0000e600ff0c0b82 */ /* 0x000e620000000a00 */
[----:B------:R-:W-:Y:S01]  /*1150*/  IADD3 R112, PT, PT, R3, 0x100, RZ ;  /* 0x0000010003707810 */ /* 0x000fe20007ffe0ff */
[----:B0-----:R-:W-:-:S04]  /*1160*/  IMAD.WIDE.U32 R6, R113, 0x20, R116 ;  /* 0x0000002071067825 */ /* 0x001fc800078e0074 */
[C---:B------:R-:W-:Y:S01]  /*1170*/  IMAD.WIDE.U32 R8, R112.reuse, 0x10, R4 ;  /* 0x0000001070087825 */ /* 0x040fe200078e0004 */
[----:B------:R0:W-:Y:S01]  /*1180*/  STG.E.128 desc[UR6][R6.64], R20 ;  /* 0x0000001406007986 */ /* 0x0001e2000c101d06 */
[----:B------:R-:W2:Y:S03]  /*1190*/  @P1 LDC.64 R14, c[0x0][0x3a0] ;  /* 0x0000e800ff0e1b82 */ /* 0x000ea60000000a00 */
[----:B------:R0:W-:Y:S04]  /*11a0*/  STG.E.128 desc[UR6][R6.64+0x10], R16 ;  /* 0x0000101006007986 */ /* 0x0001e8000c101d06 */
        /* <DEDUP_REMOVED lines=8> */
[--C-:B0----5:R-:W-:Y:S02]  /*1230*/  HADD2.F32 R6, -RZ, R8.reuse.H0_H0 ;  /* 0x20000008ff067230 */ /* 0x121fe40000004100 */
        /* <DEDUP_REMOVED lines=32> */
.L_x_12491:
[--C-:B0----5:R-:W-:Y:S02]  /*1440*/  HADD2.F32 R14, -RZ, R9.reuse.H0_H0 ;  /* 0x20000009ff0e7230 */ /* 0x121fe40000004100 */
        /* <DEDUP_REMOVED lines=24> */
.L_x_12490:
[----:B------:R-:W-:Y:S05]  /*15d0*/  @!P1 BRA `(.L_x_12493) ;  /* 0x0000000000449947 */ /* 0x000fea0003800000 */
[--C-:B0----5:R-:W-:Y:S02]  /*15e0*/  HADD2.F32 R7, -RZ, R8.reuse.H0_H0 ;  /* 0x20000008ff077230 */ /* 0x121fe40000004100 */
        /* <DEDUP_REMOVED lines=16> */
.L_x_12493:
        /* <DEDUP_REMOVED lines=8> */
.L_x_12492:
        /* <DEDUP_REMOVED lines=15> */
[----:B-1---5:R-:W-:Y:S02]  /*1860*/  HADD2.F32 R6, -RZ, R108.H1_H1 ;  /* 0x3000006cff067230 */ /* 0x022fe40000004100 */
[----:B------:R-:W-:Y:S02]  /*1870*/  HADD2.F32 R7, -RZ, R40.H1_H1 ;  /* 0x30000028ff077230 */ /* 0x000fe40000004100 */
[----:B------:R-:W-:Y:S02]  /*1880*/  HADD2.F32 R5, -RZ, R108.H0_H0 ;  /* 0x2000006cff057230 */ /* 0x000fe40000004100 */
[----:B------:R-:W-:Y:S02]  /*1890*/  HADD2.F32 R4, -RZ, R40.H0_H0 ;  /* 0x20000028ff047230 */ /* 0x000fe40000004100 */
[----:B------:R-:W-:Y:S01]  /*18a0*/  FADD.FTZ R6, R7, R6 ;  /* 0x0000000607067221 */ /* 0x000fe20000010000 */
[--C-:B------:R-:W-:Y:S02]  /*18b0*/  HADD2.F32 R7, -RZ, R109.reuse.H0_H0 ;  /* 0x2000006dff077230 */ /* 0x100fe40000004100 */
[----:B------:R-:W-:-:S02]  /*18c0*/  HADD2.F32 R108, -RZ, R109.H1_H1 ;  /* 0x3000006dff6c7230 */ /* 0x000fc40000004100 */
[----:B------:R-:W-:Y:S01]  /*18d0*/  FADD.FTZ R5, R4, R5 ;  /* 0x0000000504057221 */ /* 0x000fe20000010000 */
[--C-:B------:R-:W-:Y:S02]  /*18e0*/  HADD2.F32 R109, -RZ, R41.reuse.H1_H1 ;  /* 0x30000029ff6d7230 */ /* 0x100fe40000004100 */
[----:B------:R-:W-:Y:S02]  /*18f0*/  HADD2.F32 R4, -RZ, R41.H0_H0 ;  /* 0x20000029ff047230 */ /* 0x000fe40000004100 */
[----:B------:R-:W-:Y:S02]  /*1900*/  HADD2.F32 R115, -RZ, R42.H1_H1 ;  /* 0x3000002aff737230 */ /* 0x000fe40000004100 */
[----:B------:R-:W-:Y:S01]  /*1910*/  FADD.FTZ R108, R109, R108 ;  /* 0x0000006c6d6c7221 */ /* 0x000fe20000010000 */
[--C-:B------:R-:W-:Y:S02]  /*1920*/  HADD2.F32 R109, -RZ, R110.reuse.H0_H0 ;  /* 0x2000006eff6d7230 */ /* 0x100fe40000004100 */
[----:B------:R-:W-:Y:S01]  /*1930*/  FADD.FTZ R7, R4, R7 ;  /* 0x0000000704077221 */ /* 0x000fe20000010000 */
[----:B------:R-:W-:-:S02]  /*1940*/  HADD2.F32 R110, -RZ, R110.H1_H1 ;  /* 0x3000006eff6e7230 */ /* 0x000fc40000004100 */
[----:B------:R-:W-:Y:S02]  /*1950*/  HADD2.F32 R4, -RZ, R42.H0_H0 ;  /* 0x2000002aff047230 */ /* 0x000fe40000004100 */
[----:B------:R-:W-:Y:S02]  /*1960*/  HADD2.F32 R118, -RZ, R43.H1_H1 ;  /* 0x3000002bff767230 */ /* 0x000fe40000004100 */
[----:B------:R-:W-:Y:S01]  /*1970*/  FADD.FTZ R110, R115, R110 ;  /* 0x0000006e736e7221 */ /* 0x000fe20000010000 */
[--C-:B------:R-:W-:Y:S02]  /*1980*/  HADD2.F32 R115, -RZ, R111.reuse.H1_H1 ;  /* 0x3000006fff737230 */ /* 0x100fe40000004100 */
[----:B------:R-:W-:Y:S01]  /*1990*/  FADD.FTZ R109, R4, R109 ;  /* 0x0000006d046d7221 */ /* 0x000fe20000010000 */
[----:B------:R-:W-:Y:S02]  /*19a0*/  HADD2.F32 R4, -RZ, R111.H0_H0 ;  /* 0x2000006fff047230 */ /* 0x000fe40000004100 */
[----:B------:R-:W-:-:S02]  /*19b0*/  HADD2.F32 R111, -RZ, R43.H0_H0 ;  /* 0x2000002bff6f7230 */ /* 0x000fc40000004100 */
[----:B------:R-:W-:-:S03]  /*19c0*/  FADD.FTZ R118, R118, R115 ;  /* 0x0000007376767221 */ /* 0x000fc60000010000 */
        /* <DEDUP_REMOVED lines=10> */
.L_x_12495:
[----:B-----5:R-:W-:Y:S02]  /*1a70*/  HADD2.F32 R4, -RZ, R108.H0_H0 ;  /* 0x2000006cff047230 */ /* 0x020fe40000004100 */
[----:B------:R-:W-:Y:S02]  /*1a80*/  HADD2.F32 R5, -RZ, R40.H0_H0 ;  /* 0x20000028ff057230 */ /* 0x000fe40000004100 */
[----:B------:R-:W-:Y:S02]  /*1a90*/  HADD2.F32 R108, -RZ, R108.H1_H1 ;  /* 0x3000006cff6c7230 */ /* 0x000fe40000004100 */
[----:B-1----:R-:W-:Y:S02]  /*1aa0*/  HADD2.F32 R7, -RZ, R40.H1_H1 ;  /* 0x30000028ff077230 */ /* 0x002fe40000004100 */
        /* <DEDUP_REMOVED lines=10> */
[----:B------:R-:W-:-:S02]  /*1b50*/  HADD2.F32 R108, -RZ, R110.H0_H0 ;  /* 0x2000006eff6c7230 */ /* 0x000fc40000004100 */
[----:B------:R-:W-:Y:S02]  /*1b60*/  HADD2.F32 R109, -RZ, R42.H0_H0 ;  /* 0x2000002aff6d7230 */ /* 0x000fe40000004100 */
[----:B------:R-:W-:-:S03]  /*1b70*/  HADD2.F32 R110, -RZ, R110.H1_H1 ;  /* 0x3000006eff6e7230 */ /* 0x000fc60000004100 */
[----:B------:R-:W-:Y:S02]  /*1b80*/  FADD.FTZ R108, R109, R108 ;  /* 0x0000006c6d6c7221 */ /* 0x000fe40000010000 */
[----:B------:R-:W-:Y:S01]  /*1b90*/  FADD.FTZ R109, R115, R110 ;  /* 0x0000006e736d7221 */ /* 0x000fe20000010000 */
[--C-:B------:R-:W-:Y:S02]  /*1ba0*/  HADD2.F32 R110, -RZ, R111.reuse.H0_H0 ;  /* 0x2000006fff6e7230 */ /* 0x100fe40000004100 */
[----:B------:R-:W-:Y:S02]  /*1bb0*/  HADD2.F32 R115, -RZ, R111.H1_H1 ;  /* 0x3000006fff737230 */ /* 0x000fe40000004100 */
[----:B------:R-:W-:-:S05]  /*1bc0*/  HADD2.F32 R111, -RZ, R43.H0_H0 ;  /* 0x2000002bff6f7230 */ /* 0x000fca0000004100 */
[----:B------:R-:W-:Y:S01]  /*1bd0*/  FADD.FTZ R110, R111, R110 ;  /* 0x0000006e6f6e7221 */ /* 0x000fe20000010000 */
[----:B------:R-:W-:Y:S01]  /*1be0*/  FADD.FTZ R111, R118, R115 ;  /* 0x00000073766f7221 */ /* 0x000fe20000010000 */
[----:B------:R-:W-:Y:S06]  /*1bf0*/  BRA `(.L_x_12496) ;  /* 0x0000000000687947 */ /* 0x000fec0003800000 */
.L_x_12494:
[----:B------:R-:W-:Y:S05]  /*1c00*/  @!P1 BRA `(.L_x_12497) ;  /* 0x0000000000449947 */ /* 0x000fea0003800000 */
[--C-:B-----5:R-:W-:Y:S02]  /*1c10*/  HADD2.F32 R5, -RZ, R108.reuse.H0_H0 ;  /* 0x2000006cff057230 */ /* 0x120fe40000004100 */
[----:B------:R-:W-:Y:S02]  /*1c20*/  HADD2.F32 R108, -RZ, R108.H1_H1 ;  /* 0x3000006cff6c7230 */ /* 0x000fe40000004100 */
[--C-:B-1----:R-:W-:Y:S02]  /*1c30*/  HADD2.F32 R7, -RZ, R109.reuse.H0_H0 ;  /* 0x2000006dff077230 */ /* 0x102fe40000004100 */
        /* <DEDUP_REMOVED lines=14> */
.L_x_12497:
[--C-:B-----5:R-:W-:Y:S02]  /*1d20*/  HADD2.F32 R4, -RZ, R108.reuse.H0_H0 ;  /* 0x2000006cff047230 */ /* 0x120fe40000004100 */
[----:B------:R-:W-:Y:S02]  /*1d30*/  HADD2.F32 R5, -RZ, R108.H1_H1 ;  /* 0x3000006cff057230 */ /* 0x000fe40000004100 */
[--C-:B-1----:R-:W-:Y:S02]  /*1d40*/  HADD2.F32 R6, -RZ, R109.reuse.H0_H0 ;  /* 0x2000006dff067230 */ /* 0x102fe40000004100 */
[----:B------:R-:W-:Y:S02]  /*1d50*/  HADD2.F32 R7, -RZ, R109.H1_H1 ;  /* 0x3000006dff077230 */ /* 0x000fe40000004100 */
[--C-:B------:R-:W-:Y:S02]  /*1d60*/  HADD2.F32 R108, -RZ, R110.reuse.H0_H0 ;  /* 0x2000006eff6c7230 */ /* 0x100fe40000004100 */
[----:B------:R-:W-:-:S02]  /*1d70*/  HADD2.F32 R109, -RZ, R110.H1_H1 ;  /* 0x3000006eff6d7230 */ /* 0x000fc40000004100 */
[--C-:B------:R-:W-:Y:S02]  /*1d80*/  HADD2.F32 R110, -RZ, R111.reuse.H0_H0 ;  /* 0x2000006fff6e7230 */ /* 0x100fe40000004100 */
[----:B------:R-:W-:-:S07]  /*1d90*/  HADD2.F32 R111, -RZ, R111.H1_H1 ;  /* 0x3000006fff6f7230 */ /* 0x000fce0000004100 */
.L_x_12496:
        /* <DEDUP_REMOVED lines=130> */
.L_x_12499:
[----:B------:R-:W-:Y:S05]  /*25c0*/  BSYNC.RECONVERGENT B0 ;  /* 0x0000000000007941 */ /* 0x000fea0003800200 */
.L_x_12498:
[----:B0-----:R-:W-:Y:S01]  /*25d0*/  LOP3.LUT R115, R0, 0x1f, RZ, 0xc0, !PT ;  /* 0x0000001f00737812 */ /* 0x001fe200078ec0ff */
[----:B------:R-:W-:Y:S01]  /*25e0*/  BAR.SYNC.DEFER_BLOCKING 0x0 ;  /* 0x0000000000007b1d */ /* 0x000fe20000010000 */
[----:B------:R-:W-:Y:S01]  /*25f0*/  HFMA2 R119, -RZ, RZ, 0, 0 ;  /* 0x00000000ff777431 */ /* 0x000fe200000001ff */
[----:B------:R-:W-:Y:S02]  /*2600*/  CS2R R116, SRZ ;  /* 0x0000000000747805 */ /* 0x000fe4000001ff00 */
[----:B------:R-:W-:Y:S02]  /*2610*/  ISETP.GT.U32.AND P1, PT, R115, 0x3, PT ;  /* 0x000000037300780c */ /* 0x000fe40003f24070 */
[----:B------:R-:W-:Y:S11]  /*2620*/  BSSY.RECONVERGENT B0, `(.L_x_12500) ;  /* 0x000000a000007945 */ /* 0x000ff60003800200 */
        /* <DEDUP_REMOVED lines=8> */
[----:B------:R0:W1:Y:S03]  /*26b0*/  LDS.64 R116, [R115+UR4] ;  /* 0x0000000473747984 */ /* 0x0000660008000a00 */
.L_x_12501:
[----:B------:R-:W-:Y:S05]  /*26c0*/  BSYNC.RECONVERGENT B0 ;  /* 0x0000000000007941 */ /* 0x000fea0003800200 */
.L_x_12500:
[----:B01----:R-:W0:Y:S01]  /*26d0*/  SHFL.DOWN PT, R115, R116, 0x2, 0x1f ;  /* 0x08401f0074737f89 */ /* 0x003e2200000e0000 */
[----:B------:R-:W-:Y:S01]  /*26e0*/  I2FP.F32.U32 R121, R119 ;  /* 0x0000007700797245 */ /* 0x000fe20000201000 */
[----:B------:R-:W1:Y:S01]  /*26f0*/  LDC.64 R126, c[0x0][0x428] ;  /* 0x00010a00ff7e7b82 */ /* 0x000e620000000a00 */
[----:B------:R-:W-:Y:S01]  /*2700*/  ISETP.NE.AND P1, PT, R0, RZ, PT ;  /* 0x000000ff0000720c */ /* 0x000fe20003f25270 */
[----:B------:R-:W2:Y:S01]  /*2710*/  SHFL.DOWN PT, R118, R119, 0x2, 0x1f ;  /* 0x08401f0077767f89 */ /* 0x000ea200000e0000 */
[----:B------:R-:W-:Y:S01]  /*2720*/  ISETP.NE.AND P2, PT, RZ, UR14, PT ;  /* 0x0000000eff007c0c */ /* 0x000fe2000bf45270 */
[----:B------:R-:W-:Y:S01]  /*2730*/  UPLOP3.LUT UP1, UPT, UPT, UPT, UP1, 0x40, 0x4 ;  /* 0x000000000004789c */ /* 0x000fe20003f2e810 */
[----:B0-----:R-:W-:-:S04]  /*2740*/  FADD.FTZ R120, -R115, R116 ;  /* 0x0000007473787221 */ /* 0x001fc80000010100 */
[----:B------:R-:W-:Y:S01]  /*2750*/  FMUL.FTZ R120, R120, R120 ;  /* 0x0000007878787220 */ /* 0x000fe20000410000 */
[----:B--2---:R-:W-:Y:S02]  /*2760*/  I2FP.F32.S32 R122, R118 ;  /* 0x00000076007a7245 */ /* 0x004fe40000201400 */
[----:B------:R-:W-:Y:S01]  /*2770*/  IADD3 R125, PT, PT, R118, R119, RZ ;  /* 0x00000077767d7210 */ /* 0x000fe20007ffe0ff */
[----:B------:R-:W-:-:S04]  /*2780*/  FMUL.FTZ R120, R120, R121 ;  /* 0x0000007978787220 */ /* 0x000fc80000410000 */
[-C--:B------:R-:W-:Y:S01]  /*2790*/  FMUL.FTZ R120, R120, R122.reuse ;  /* 0x0000007a78787220 */ /* 0x080fe20000410000 */
[----:B------:R-:W-:Y:S01]  /*27a0*/  FMUL.FTZ R122, R115, R122 ;  /* 0x0000007a737a7220 */ /* 0x000fe20000410000 */
[----:B------:R-:W-:Y:S02]  /*27b0*/  IADD3 R115, PT, PT, R118, R119, RZ ;  /* 0x0000007776737210 */ /* 0x000fe40007ffe0ff */
[----:B------:R-:W-:Y:S01]  /*27c0*/  SHFL.DOWN PT, R118, R125, 0x1, 0x1f ;  /* 0x08201f007d767f89 */ /* 0x000fe200000e0000 */
[----:B------:R-:W-:Y:S01]  /*27d0*/  FFMA.FTZ R121, R121, R116, R122 ;  /* 0x0000007479797223 */ /* 0x000fe2000001007a */
[----:B------:R-:W-:Y:S02]  /*27e0*/  I2FP.F32.S32 R115, R115 ;  /* 0x0000007300737245 */ /* 0x000fe40000201400 */
[----:B------:R-:W0:Y:S02]  /*27f0*/  SHFL.DOWN PT, R122, R117, 0x2, 0x1f ;  /* 0x08401f00757a7f89 */ /* 0x000e2400000e0000 */
[----:B------:R-:W2:Y:S01]  /*2800*/  MUFU.RCP R116, R115 ;  /* 0x0000007300747308 */ /* 0x000ea20000001000 */
[----:B0-----:R-:W-:Y:S01]  /*2810*/  FADD.FTZ R123, R122, R117 ;  /* 0x000000757a7b7221 */ /* 0x001fe20000010000 */
[----:B--2---:R-:W-:-:S03]  /*2820*/  FMUL.FTZ R122, R116, R121 ;  /* 0x00000079747a7220 */ /* 0x004fc60000410000 */
[----:B------:R-:W-:Y:S01]  /*2830*/  FFMA.FTZ R120, R116, R120, R123 ;  /* 0x0000007874787223 */ /* 0x000fe2000001007b */
[-C--:B------:R-:W-:Y:S01]  /*2840*/  I2FP.F32.S32 R116, R118.reuse ;  /* 0x0000007600747245 */ /* 0x080fe20000201400 */
[----:B------:R-:W0:Y:S01]  /*2850*/  SHFL.DOWN PT, R119, R122, 0x1, 0x1f ;  /* 0x08201f007a777f89 */ /* 0x000e2200000e0000 */
[----:B------:R-:W-:-:S04]  /*2860*/  IADD3 R118, PT, PT, R125, R118, RZ ;  /* 0x000000767d767210 */ /* 0x000fc80007ffe0ff */
[----:B------:R-:W-:-:S06]  /*2870*/  I2FP.F32.S32 R118, R118 ;  /* 0x0000007600767245 */ /* 0x000fcc0000201400 */
[----:B------:R-:W2:Y:S01]  /*2880*/  MUFU.RCP R118, R118 ;  /* 0x0000007600767308 */ /* 0x000ea20000001000 */
[----:B0-----:R-:W-:Y:S01]  /*2890*/  FMUL.FTZ R124, R119, R116 ;  /* 0x00000074777c7220 */ /* 0x001fe20000410000 */
[----:B------:R-:W-:Y:S02]  /*28a0*/  FADD.FTZ R121, R122, -R119 ;  /* 0x800000777a797221 */ /* 0x000fe40000010000 */
[----:B------:R-:W0:Y:S01]  /*28b0*/  SHFL.DOWN PT, R119, R120, 0x1, 0x1f ;  /* 0x08201f0078777f89 */ /* 0x000e2200000e0000 */
[----:B------:R-:W-:Y:S01]  /*28c0*/  FFMA.FTZ R117, R115, R122, R124 ;  /* 0x0000007a73757223 */ /* 0x000fe2000001007c */
[----:B------:R-:W-:-:S03]  /*28d0*/  FMUL.FTZ R124, R121, R121 ;  /* 0x00000079797c7220 */ /* 0x000fc60000410000 */
[----:B--2---:R-:W-:Y:S01]  /*28e0*/  FMUL.FTZ R122, R118, R117 ;  /* 0x00000075767a7220 */ /* 0x004fe20000410000 */
[----:B------:R-:W-:-:S04]  /*28f0*/  FMUL.FTZ R115, R115, R124 ;  /* 0x0000007c73737220 */ /* 0x000fc80000410000 */
[----:B------:R-:W-:Y:S01]  /*2900*/  FMUL.FTZ R115, R115, R116 ;  /* 0x0000007473737220 */ /* 0x000fe20000410000 */
[----:B------:R-:W2:Y:S01]  /*2910*/  SHFL.IDX PT, R123, R122, RZ, 0x1f ;  /* 0x00001fff7a7b7589 */ /* 0x000ea200000e0000 */
[----:B------:R-:W3:Y:S01]  /*2920*/  @!P1 LDC.64 R116, c[0x0][0x3c0] ;  /* 0x0000f000ff749b82 */ /* 0x000ee20000000a00 */
[----:B0-----:R-:W-:-:S07]  /*2930*/  FADD.FTZ R119, R120, R119 ;  /* 0x0000007778777221 */ /* 0x001fce0000010000 */
[----:B------:R-:W0:Y:S01]  /*2940*/  LDC R120, c[0x0][0x448] ;  /* 0x00011200ff787b82 */ /* 0x000e220000000800 */
[----:B------:R-:W-:-:S06]  /*2950*/  FFMA.FTZ R121, R118, R115, R119 ;  /* 0x0000007376797223 */ /* 0x000fcc0000010077 */
[----:B------:R-:W0:Y:S01]  /*2960*/  SHFL.IDX PT, R121, R121, RZ, 0x1f ;  /* 0x00001fff79797589 */ /* 0x000e2200000e0000 */
[----:B--2---:R-:W-:Y:S01]  /*2970*/  FMUL.FTZ R115, R123, R123 ;  /* 0x0000007b7b737220 */ /* 0x004fe20000410000 */
[----:B---3--:R-:W-:-:S04]  /*2980*/  @!P1 IMAD.WIDE R118, R2, 0x4, R116 ;  /* 0x0000000402769825 */ /* 0x008fc800078e0274 */
[----:B------:R-:W-:Y:S01]  /*2990*/  FSEL R117, R115, RZ, P2 ;  /* 0x000000ff73757208 */ /* 0x000fe20001000000 */
[----:B------:R2:W-:Y:S01]  /*29a0*/  @!P1 STG.E desc[UR6][R118.64], R123 ;  /* 0x0000007b76009986 */ /* 0x0005e2000c101906 */
[----:B------:R-:W-:-:S05]  /*29b0*/  FSEL R115, R123, RZ, !P2 ;  /* 0x000000ff7b737208 */ /* 0x000fca0005000000 */
[C---:B------:R-:W-:Y:S01]  /*29c0*/  FADD.FTZ R24, -R115.reuse, R24 ;  /* 0x0000001873187221 */ /* 0x040fe20000010100 */
[C---:B------:R-:W-:Y:S01]  /*29d0*/  FADD.FTZ R25, -R115.reuse, R25 ;  /* 0x0000001973197221 */ /* 0x040fe20000010100 */
[C---:B------:R-:W-:Y:S01]  /*29e0*/  FADD.FTZ R26, -R115.reuse, R26 ;  /* 0x0000001a731a7221 */ /* 0x040fe20000010100 */
[C---:B------:R-:W-:Y:S01]  /*29f0*/  FADD.FTZ R27, -R115.reuse, R27 ;  /* 0x0000001b731b7221 */ /* 0x040fe20000010100 */
[C---:B------:R-:W-:Y:S01]  /*2a00*/  FADD.FTZ R122, -R115.reuse, R7 ;  /* 0x00000007737a7221 */ /* 0x040fe20000010100 */
[C---:B------:R-:W-:Y:S01]  /*2a10*/  FADD.FTZ R28, -R115.reuse, R28 ;  /* 0x0000001c731c7221 */ /* 0x040fe20000010100 */
[C---:B--2---:R-:W-:Y:S01]  /*2a20*/  FADD.FTZ R119, -R115.reuse, R19 ;  /* 0x0000001373777221 */ /* 0x044fe20000010100 */
[C---:B------:R-:W-:Y:S01]  /*2a30*/  FADD.FTZ R118, -R115.reuse, R5 ;  /* 0x0000000573767221 */ /* 0x040fe20000010100 */
[C---:B------:R-:W-:Y:S01]  /*2a40*/  FADD.FTZ R19, -R115.reuse, R8 ;  /* 0x0000000873137221 */ /* 0x040fe20000010100 */
[C---:B------:R-:W-:Y:S01]  /*2a50*/  FADD.FTZ R29, -R115.reuse, R29 ;  /* 0x0000001d731d7221 */ /* 0x040fe20000010100 */
[----:B------:R-:W-:Y:S01]  /*2a60*/  FADD.FTZ R30, -R115, R30 ;  /* 0x0000001e731e7221 */ /* 0x000fe20000010100 */
[----:B0-----:R-:W-:Y:S01]  /*2a70*/  FFMA.FTZ R116, R121, UR9, R120 ;  /* 0x0000000979747c23 */ /* 0x001fe20008010078 */
[C---:B------:R-:W-:Y:S01]  /*2a80*/  FADD.FTZ R120, -R115.reuse, R6 ;  /* 0x0000000673787221 */ /* 0x040fe20000010100 */
[C---:B------:R-:W-:Y:S01]  /*2a90*/  FADD.FTZ R31, -R115.reuse, R31 ;  /* 0x0000001f731f7221 */ /* 0x040fe20000010100 */
[C---:B------:R-:W-:Y:S01]  /*2aa0*/  FADD.FTZ R123, -R115.reuse, R10 ;  /* 0x0000000a737b7221 */ /* 0x040fe20000010100 */
[----:B------:R-:W-:Y:S01]  /*2ab0*/  FADD.FTZ R116, R116, R117 ;  /* 0x0000007574747221 */ /* 0x000fe20000010000 */
[C---:B------:R-:W-:Y:S01]  /*2ac0*/  FADD.FTZ R117, -R115.reuse, R18 ;  /* 0x0000001273757221 */ /* 0x040fe20000010100 */
[C---:B------:R-:W-:Y:S01]  /*2ad0*/  FADD.FTZ R18, -R115.reuse, R4 ;  /* 0x0000000473127221 */ /* 0x040fe20000010100 */
[C---:B------:R-:W-:Y:S01]  /*2ae0*/  FADD.FTZ R20, -R115.reuse, R20 ;  /* 0x0000001473147221 */ /* 0x040fe20000010100 */
[C---:B------:R-:W-:Y:S01]  /*2af0*/  FADD.FTZ R21, -R115.reuse, R21 ;  /* 0x0000001573157221 */ /* 0x040fe20000010100 */
[C---:B------:R-:W-:Y:S01]  /*2b00*/  FADD.FTZ R125, -R115.reuse, R11 ;  /* 0x0000000b737d7221 */ /* 0x040fe20000010100 */
[----:B------:R-:W0:Y:S01]  /*2b10*/  MUFU.RSQ R116, R116 ;  /* 0x0000007400747308 */ /* 0x000e220000001400 */
        /* <DEDUP_REMOVED lines=13> */
[----:B-1----:R-:W-:-:S04]  /*2bf0*/  IMAD.WIDE.U32 R114, R114, 0x10, R126 ;  /* 0x0000001072727825 */ /* 0x002fc800078e007e */
[C---:B0-----:R-:W-:Y:S01]  /*2c00*/  FMUL.FTZ R5, R116.reuse, R24 ;  /* 0x0000001874057220 */ /* 0x041fe20000410000 */
[C---:B------:R-:W-:Y:S01]  /*2c10*/  FMUL.FTZ R4, R116.reuse, R25 ;  /* 0x0000001974047220 */ /* 0x040fe20000410000 */
[C---:B------:R-:W-:Y:S01]  /*2c20*/  FMUL.FTZ R7, R116.reuse, R26 ;  /* 0x0000001a74077220 */ /* 0x040fe20000410000 */
[----:B------:R-:W-:Y:S01]  /*2c30*/  FMUL.FTZ R8, R116, R27 ;  /* 0x0000001b74087220 */ /* 0x000fe20000410000 */
[----:B------:R-:W-:Y:S01]  /*2c40*/  FFMA.FTZ R6, R5, R100, R68 ;  /* 0x0000006405067223 */ /* 0x000fe20000010044 */
[----:B------:R-:W-:Y:S01]  /*2c50*/  FFMA.FTZ R5, R4, R101, R69 ;  /* 0x0000006504057223 */ /* 0x000fe20000010045 */
[----:B------:R-:W-:Y:S01]  /*2c60*/  FFMA.FTZ R7, R7, R102, R70 ;  /* 0x0000006607077223 */ /* 0x000fe20000010046 */
[----:B------:R-:W-:Y:S01]  /*2c70*/  FFMA.FTZ R8, R8, R103, R71 ;  /* 0x0000006708087223 */ /* 0x000fe20000010047 */
[----:B------:R-:W-:-:S04]  /*2c80*/  IMAD.WIDE.U32 R24, R3, 0x10, R126 ;  /* 0x0000001003187825 */ /* 0x000fc800078e007e */
[C---:B------:R-:W-:Y:S01]  /*2c90*/  FMUL.FTZ R3, R116.reuse, R28 ;  /* 0x0000001c74037220 */ /* 0x040fe20000410000 */
[----:B------:R-:W-:Y:S01]  /*2ca0*/  F2FP.F16.F32.PACK_AB R6, R5, R6 ;  /* 0x000000060506723e */ /* 0x000fe200000000ff */
[----:B------:R-:W-:Y:S01]  /*2cb0*/  FMUL.FTZ R4, R116, R29 ;  /* 0x0000001d74047220 */ /* 0x000fe20000410000 */
[----:B------:R-:W-:Y:S01]  /*2cc0*/  F2FP.F16.F32.PACK_AB R7, R8, R7 ;  /* 0x000000070807723e */ /* 0x000fe200000000ff */
        /* <DEDUP_REMOVED lines=13> */
[C---:B------:R-:W-:Y:S01]  /*2da0*/  FMUL.FTZ R8, R116.reuse, R21 ;  /* 0x0000001574087220 */ /* 0x040fe20000410000 */
[----:B------:R-:W-:Y:S01]  /*2db0*/  FMUL.FTZ R21, R116, R16 ;  /* 0x0000001074157220 */ /* 0x000fe20000410000 */
        /* <DEDUP_REMOVED lines=18> */
[----:B------:R-:W0:Y:S01]  /*2ee0*/  @!P1 LDC.64 R16, c[0x0][0x3c8] ;  /* 0x0000f200ff109b82 */ /* 0x000e220000000a00 */
[----:B------:R-:W-:Y:S01]  /*2ef0*/  FMUL.FTZ R14, R116, R15 ;  /* 0x0000000f740e7220 */ /* 0x000fe20000410000 */
[----:B------:R-:W-:Y:S01]  /*2f00*/  FFMA.FTZ R28, R22, R87, R55 ;  /* 0x00000057161c7223 */ /* 0x000fe20000010037 */
[----:B------:R-:W-:Y:S01]  /*2f10*/  FFMA.FTZ R22, R20, R85, R53 ;  /* 0x0000005514167223 */ /* 0x000fe20000010035 */
[----:B------:R-:W-:Y:S01]  /*2f20*/  FFMA.FTZ R13, R13, R90, R58 ;  /* 0x0000005a0d0d7223 */ /* 0x000fe2000001003a */
[----:B------:R-:W-:Y:S01]  /*2f30*/  FFMA.FTZ R20, R14, R91, R59 ;  /* 0x0000005b0e147223 */ /* 0x000fe2000001003b */
[C---:B------:R-:W-:Y:S01]  /*2f40*/  FMUL.FTZ R19, R116.reuse, R19 ;  /* 0x0000001374137220 */ /* 0x040fe20000410000 */
[----:B------:R-:W-:Y:S01]  /*2f50*/  FMUL.FTZ R123, R116, R123 ;  /* 0x0000007b747b7220 */ /* 0x000fe20000410000 */
[----:B------:R-:W-:Y:S01]  /*2f60*/  FFMA.FTZ R3, R3, R88, R56 ;  /* 0x0000005803037223 */ /* 0x000fe20000010038 */
[----:B------:R-:W-:Y:S01]  /*2f70*/  FFMA.FTZ R12, R12, R89, R57 ;  /* 0x000000590c0c7223 */ /* 0x000fe20000010039 */
[----:B------:R-:W-:Y:S01]  /*2f80*/  F2FP.F16.F32.PACK_AB R13, R20, R13 ;  /* 0x0000000d140d723e */ /* 0x000fe200000000ff */
[----:B------:R-:W-:Y:S01]  /*2f90*/  FFMA.FTZ R19, R19, R84, R52 ;  /* 0x0000005413137223 */ /* 0x000fe20000010034 */
[----:B------:R-:W1:Y:S01]  /*2fa0*/  LDC.64 R20, c[0x0][0x380] ;  /* 0x0000e000ff147b82 */ /* 0x000e620000000a00 */
[----:B------:R-:W-:Y:S01]  /*2fb0*/  FFMA.FTZ R15, R123, R86, R54 ;  /* 0x000000567b0f7223 */ /* 0x000fe20000010036 */
[----:B------:R-:W-:Y:S01]  /*2fc0*/  F2FP.F16.F32.PACK_AB R12, R12, R3 ;  /* 0x000000030c0c723e */ /* 0x000fe200000000ff */
[----:B------:R-:W-:Y:S01]  /*2fd0*/  FMUL.FTZ R29, R116, R110 ;  /* 0x0000006e741d7220 */ /* 0x000fe20000410000 */
[----:B------:R-:W-:Y:S01]  /*2fe0*/  F2FP.F16.F32.PACK_AB R14, R22, R19 ;  /* 0x00000013160e723e */ /* 0x000fe200000000ff */
        /* <DEDUP_REMOVED lines=19> */
[--C-:B------:R-:W-:Y:S01]  /*3120*/  IMAD.WIDE.U32 R26, R113, 0x10, R126.reuse ;  /* 0x00000010711a7825 */ /* 0x100fe200078e007e */
[----:B------:R-:W-:Y:S01]  /*3130*/  F2FP.F16.F32.PACK_AB R17, R29, R28 ;  /* 0x0000001c1d11723e */ /* 0x000fe200000000ff */
[----:B------:R2:W-:Y:S01]  /*3140*/  @!P1 STG.E desc[UR6][R22.64], R116 ;  /* 0x0000007416009986 */ /* 0x0005e2000c101906 */
[----:B------:R-:W-:Y:S01]  /*3150*/  F2FP.F16.F32.PACK_AB R16, R118, R3 ;  /* 0x000000037610723e */ /* 0x000fe200000000ff */
        /* <DEDUP_REMOVED lines=9> */
.L_x_12503:
        /* <DEDUP_REMOVED lines=9> */
.L_x_17999:


//--------------------- .text._ZN10layer_norm31ln_parallel_residual_fwd_kernelINS_13Kernel_traitsIf6__halffS2_fjLj4096ELj1ELj1ELj4ELj16ENS_18Kernel_traits_baseILj4096EfS2_fS2_fjLj128EEEEELb1ELb0ELb0EEEvNS_9FwdParamsE --------------------------
	.section	.text._ZN10layer_norm31ln_parallel_residual_fwd_kernelINS_13Kernel_traitsIf6__halffS2_fjLj4096ELj1ELj1ELj4ELj16ENS_18Kernel_traits_baseILj4096EfS2_fS2_fjLj128EEEEELb1ELb0ELb0EEEvNS_9FwdParamsE,"ax",@progbits
	.align	128
        .global         _ZN10layer_norm31ln_parallel_residual_fwd_kernelINS_13Kernel_traitsIf6__halffS2_fjLj4096ELj1ELj1ELj4ELj16ENS_18Kernel_traits_baseILj4096EfS2_fS2_fjLj128EEEEELb1ELb0ELb0EEEvNS_9FwdParamsE
        .type           _ZN10layer_norm31ln_parallel_residual_fwd_kernelINS_13Kernel_traitsIf6__halffS2_fjLj4096ELj1ELj1ELj4ELj16ENS_18Kernel_traits_baseILj4096EfS2_fS2_fjLj128EEEEELb1ELb0ELb0EEEvNS_9FwdParamsE,@function
        .size           _ZN10layer_norm31ln_parallel_residual_fwd_kernelINS_13Kernel_traitsIf6__halffS2_fjLj4096ELj1ELj1ELj4ELj16ENS_18Kernel_traits_baseILj4096EfS2_fS2_fjLj128EEEEELb1ELb0ELb0EEEvNS_9FwdParamsE,(.L_x_18000 - _ZN10layer_norm31ln_parallel_residual_fwd_kernelINS_13Kernel_traitsIf6__halffS2_fjLj4096ELj1ELj1ELj4ELj16ENS_18Kernel_traits_baseILj4096EfS2_fS2_fjLj128EEEEELb1ELb0ELb0EEEvNS_9FwdParamsE)
        .other          _ZN10layer_norm31ln_parallel_residual_fwd_kernelINS_13Kernel_traitsIf6__halffS2_fjLj4096ELj1ELj1ELj4ELj16ENS_18Kernel_traits_baseILj4096EfS2_fS2_fjLj128EEEEELb1ELb0ELb0EEEvNS_9FwdParamsE,@"STO_CUDA_ENTRY STV_DEFAULT"
_ZN10layer_norm31ln_parallel_residual_fwd_kernelINS_13Kernel_traitsIf6__halffS2_fjLj4096ELj1ELj1ELj4ELj16ENS_18Kernel_traits_baseILj4096EfS2_fS2_fjLj128EEEEELb1ELb0ELb0EEEvNS_9FwdParamsE:
.text._ZN10layer_norm31ln_parallel_residual_fwd_kernelINS_13Kernel_traitsIf6__halffS2_fjLj4096ELj1ELj1ELj4ELj16ENS_18Kernel_traits_baseILj4096EfS2_fS2_fjLj128EEEEELb1ELb0ELb0EEEvNS_9FwdParamsE:
        /* <DEDUP_REMOVED lines=155> */
.L_x_12506:
        /* <DEDUP_REMOVED lines=86> */
.L_x_12505:
        /* <DEDUP_REMOVED lines=78> */
.L_x_12508:
        /* <DEDUP_REMOVED lines=85> */
.L_x_12507:
[----:B------:R-:W-:Y:S05]  /*1940*/  BSYNC.RECONVERGENT B0 ;  /* 0x0000000000007941 */ /* 0x000fea0003800200 */
.L_x_12504:
        /* <DEDUP_REMOVED lines=88> */
.L_x_13016:
        /* <DEDUP_REMOVED lines=41> */
.L_x_12514:
        /* <DEDUP_REMOVED lines=13> */
.L_x_12516:
[----:B------:R-:W-:Y:S05]  /*2230*/  BSYNC.RECONVERGENT B2 ;  /* 0x0000000000027941 */ /* 0x000fea0003800200 */
.L_x_12515:
        /* <DEDUP_REMOVED lines=43> */
.L_x_12513:
[----:B------:R-:W-:Y:S05]  /*24f0*/  BSYNC.RECONVERGENT B1 ;  /* 0x0000000000017941 */ /* 0x000fea0003800200 */
.L_x_12512:
[----:B------:R-:W0:Y:S01]  /*2500*/  LDC R172, c[0x0][0x404] ;  /* 0x00010100ffac7b82 */ /* 0x000e220000000800 */
[----:B------:R-:W-:Y:S01]  /*2510*/  I2FP.F32.U32 R141, R140 ;  /* 0x0000008c008d7245 */ /* 0x000fe20000201000 */
[----:B------:R-:W-:Y:S01]  /*2520*/  IMAD.MOV.U32 R140, RZ, RZ, 0x2f800000 ;  /* 0x2f800000ff8c7424 */ /* 0x000fe200078e00ff */
[----:B------:R-:W-:Y:S01]  /*2530*/  ISETP.NE.AND P2, PT, R143, 0x1, PT ;  /* 0x000000018f00780c */ /* 0x000fe20003f45270 */
[----:B------:R-:W-:Y:S01]  /*2540*/  BSSY.RECONVERGENT B1, `(.L_x_12517) ;  /* 0x000004a000017945 */ /* 0x000fe20003800200 */
[----:B------:R-:W-:Y:S01]  /*2550*/  LOP3.LUT R206, R206, 0xffffffef, RZ, 0xc0, !PT ;  /* 0xffffffefcece7812 */ /* 0x000fe200078ec0ff */
[----:B------:R-:W-:Y:S01]  /*2560*/  FFMA.FTZ R141, R141, R140, 1.1641532182693481445e-10 ;  /* 0x2f0000008d8d7423 */ /* 0x000fe2000001008c */
[----:B------:R-:W-:Y:S01]  /*2570*/  IMAD.MOV.U32 R173, RZ, RZ, 0x2 ;  /* 0x00000002ffad7424 */ /* 0x000fe200078e00ff */
[----:B------:R-:W-:-:S03]  /*2580*/  MOV R142, R192 ;  /* 0x000000c0008e7202 */ /* 0x000fc60000000f00 */
[----:B0-----:R-:W-:Y:S01]  /*2590*/  FSETP.LE.FTZ.AND P3, PT, R141, R172, PT ;  /* 0x000000ac8d00720b */ /* 0x001fe20003f73000 */
[----:B-----5:R-:W-:-:S12]  /*25a0*/  HADD2.F32 R141, -RZ, R156.H0_H0 ;  /* 0x2000009cff8d7230 */ /* 0x020fd80000004100 */
        /* <DEDUP_REMOVED lines=10> */
.L_x_12519:
        /* <DEDUP_REMOVED lines=13> */
.L_x_12521:
[----:B------:R-:W-:Y:S05]  /*2720*/  BSYNC.RECONVERGENT B2 ;  /* 0x0000000000027941 */ /* 0x000fea0003800200 */
.L_x_12520:
        /* <DEDUP_REMOVED lines=43> */
.L_x_12518:
[----:B------:R-:W-:Y:S05]  /*29e0*/  BSYNC.RECONVERGENT B1 ;  /* 0x0000000000017941 */ /* 0x000fea0003800200 */
.L_x_12517:
        /* <DEDUP_REMOVED lines=19> */
.L_x_12524:
        /* <DEDUP_REMOVED lines=13> */
.L_x_12526:
[----:B------:R-:W-:Y:S05]  /*2bf0*/  BSYNC.RECONVERGENT B2 ;  /* 0x0000000000027941 */ /* 0x000fea0003800200 */
.L_x_12525:
        /* <DEDUP_REMOVED lines=43> */
.L_x_12523:
[----:B------:R-:W-:Y:S05]  /*2eb0*/  BSYNC.RECONVERGENT B1 ;  /* 0x0000000000017941 */ /* 0x000fea0003800200 */
.L_x_12522:
[----:B------:R-:W-:Y:S01]  /*2ec0*/  I2FP.F32.U32 R143, R142 ;  /* 0x0000008e008f7245 */ /* 0x000fe20000201000 */
[----:B------:R-:W-:Y:S01]  /*2ed0*/  BSSY.RECONVERGENT B1, `(.L_x_12527) ;  /* 0x000004b000017945 */ /* 0x000fe20003800200 */
[----:B------:R-:W-:Y:S01]  /*2ee0*/  ISETP.NE.AND P2, PT, R174, 0x1, PT ;  /* 0x00000001ae00780c */ /* 0x000fe20003f45270 */
[----:B------:R-:W-:Y:S01]  /*2ef0*/  HADD2.F32 R142, -RZ, R157.H0_H0 ;  /* 0x2000009dff8e7230 */ /* 0x000fe20000004100 */
        /* <DEDUP_REMOVED lines=15> */
.L_x_12529:
        /* <DEDUP_REMOVED lines=13> */
.L_x_12531:
[----:B------:R-:W-:Y:S05]  /*30c0*/  BSYNC.RECONVERGENT B2 ;  /* 0x0000000000027941 */ /* 0x000fea0003800200 */
.L_x_12530:
        /* <DEDUP_REMOVED lines=43> */
.L_x_12528:
[----:B------:R-:W-:Y:S05]  /*3380*/  BSYNC.RECONVERGENT B1 ;  /* 0x0000000000017941 */ /* 0x000fea0003800200 */
.L_x_12527:
        /* <DEDUP_REMOVED lines=19> */
.L_x_12534:
        /* <DEDUP_REMOVED lines=13> */
.L_x_12536:
[----:B------:R-:W-:Y:S05]  /*3590*/  BSYNC.RECONVERGENT B2 ;  /* 0x0000000000027941 */ /* 0x000fea0003800200 */
.L_x_12535:
        /* <DEDUP_REMOVED lines=43> */
.L_x_12533:
[----:B------:R-:W-:Y:S05]  /*3850*/  BSYNC.RECONVERGENT B1 ;  /* 0x0000000000017941 */ /* 0x000fea0003800200 */
.L_x_12532:
[----:B------:R-:W-:Y:S01]  /*3860*/  ISETP.NE.AND P3, PT, R174, 0x1, PT ;  /* 0x00000001ae00780c */ /* 0x000fe20003f65270 */
[----:B------:R-:W-:Y:S01]  /*3870*/  BSSY.RECONVERGENT B1, `(.L_x_12537) ;  /* 0x0000049000017945 */ /* 0x000fe20003800200 */
[----:B------:R-:W-:Y:S01]  /*3880*/  I2FP.F32.U32 R143, R143 ;  /* 0x0000008f008f7245 */ /* 0x000fe20000201000 */
[----:B------:R-:W-:-:S04]  /*3890*/  IMAD.MOV.U32 R175, RZ, RZ, 0x2 ;  /* 0x00000002ffaf7424 */ /* 0x000fc800078e00ff */
[----:B------:R-:W-:Y:S01]  /*38a0*/  FFMA.FTZ R173, R143, R140, 1.1641532182693481445e-10 ;  /* 0x2f0000008fad7423 */ /* 0x000fe2000001008c */
[----:B------:R-:W-:-:S04]  /*38b0*/  HADD2.F32 R143, -RZ, R158.H0_H0 ;  /* 0x2000009eff8f7230 */ /* 0x000fc80000004100 */
[----:B------:R-:W-:Y:S02]  /*38c0*/  FSETP.LE.FTZ.AND P2, PT, R173, R172, PT ;  /* 0x000000acad00720b */ /* 0x000fe40003f53000 */
[----:B------:R-:W-:Y:S01]  /*38d0*/  MOV R173, R192 ;  /* 0x000000c000ad7202 */ /* 0x000fe20000000f00 */
        /* <DEDUP_REMOVED lines=9> */
.L_x_12539:
        /* <DEDUP_REMOVED lines=13> */
.L_x_12541:
[----:B------:R-:W-:Y:S05]  /*3a40*/  BSYNC.RECONVERGENT B2 ;  /* 0x0000000000027941 */ /* 0x000fea0003800200 */
.L_x_12540:
        /* <DEDUP_REMOVED lines=43> */
.L_x_12538:
[----:B------:R-:W-:Y:S05]  /*3d00*/  BSYNC.RECONVERGENT B1 ;  /* 0x0000000000017941 */ /* 0x000fea0003800200 */
.L_x_12537:
        /* <DEDUP_REMOVED lines=17> */
.L_x_12544:
        /* <DEDUP_REMOVED lines=13> */
.L_x_12546:
[----:B------:R-:W-:Y:S05]  /*3ef0*/  BSYNC.RECONVERGENT B2 ;  /* 0x0000000000027941 */ /* 0x000fea0003800200 */
.L_x_12545:
        /* <DEDUP_REMOVED lines=43> */
.L_x_12543:
[----:B------:R-:W-:Y:S05]  /*41b0*/  BSYNC.RECONVERGENT B1 ;  /* 0x0000000000017941 */ /* 0x000fea0003800200 */
.L_x_12542:
        /* <DEDUP_REMOVED lines=17> */
.L_x_12549:
        /* <DEDUP_REMOVED lines=13> */
.L_x_12551:
[----:B------:R-:W-:Y:S05]  /*43a0*/  BSYNC.RECONVERGENT B2 ;  /* 0x0000000000027941 */ /* 0x000fea0003800200 */
.L_x_12550:
        /* <DEDUP_REMOVED lines=43> */
.L_x_12548:
[----:B------:R-:W-:Y:S05]  /*4660*/  BSYNC.RECONVERGENT B1 ;  /* 0x0000000000017941 */ /* 0x000fea0003800200 */
.L_x_12547:
        /* <DEDUP_REMOVED lines=38> */
.L_x_12511:
        /* <DEDUP_REMOVED lines=16> */
.L_x_12555:
        /* <DEDUP_REMOVED lines=13> */
.L_x_12557:
[----:B------:R-:W-:Y:S05]  /*4aa0*/  BSYNC.RECONVERGENT B2 ;  /* 0x0000000000027941 */ /* 0x000fea0003800200 */
.L_x_12556:
        /* <DEDUP_REMOVED lines=43> */
.L_x_12554:
[----:B------:R-:W-:Y:S05]  /*4d60*/  BSYNC.RECONVERGENT B1 ;  /* 0x0000000000017941 */ /* 0x000fea0003800200 */
.L_x_12553:
        /* <DEDUP_REMOVED lines=23> */
.L_x_12560:
        /* <DEDUP_REMOVED lines=13> */
.L_x_12562:
[----:B------:R-:W-:Y:S05]  /*4fb0*/  BSYNC.RECONVERGENT B2 ;  /* 0x0000000000027941 */ /* 0x000fea0003800200 */
.L_x_12561:
        /* <DEDUP_REMOVED lines=43> */
.L_x_12559:
[----:B------:R-:W-:Y:S05]  /*5270*/  BSYNC.RECONVERGENT B1 ;  /* 0x0000000000017941 */ /* 0x000fea0003800200 */
.L_x_12558:
[----:B------:R-:W-:Y:S01]  /*5280*/  I2FP.F32.U32 R141, R141 ;  /* 0x0000008d008d7245 */ /* 0x000fe20000201000 */
[----:B------:R-:W-:Y:S01]  /*5290*/  HADD2.F32 R142, -RZ, R184.H0_H0 ;  /* 0x200000b8ff8e7230 */ /* 0x000fe20000004100 */
        /* <DEDUP_REMOVED lines=21> */
.L_x_12565:
        /* <DEDUP_REMOVED lines=13> */
.L_x_12567:
[----:B------:R-:W-:Y:S05]  /*54c0*/  BSYNC.RECONVERGENT B2 ;  /* 0x0000000000027941 */ /* 0x000fea0003800200 */
.L_x_12566:
        /* <DEDUP_REMOVED lines=43> */
.L_x_12564:
[----:B------:R-:W-:Y:S05]  /*5780*/  BSYNC.RECONVERGENT B1 ;  /* 0x0000000000017941 */ /* 0x000fea0003800200 */
.L_x_12563:
[----:B------:R-:W-:Y:S01]  /*5790*/  I2FP.F32.U32 R141, R141 ;  /* 0x0000008d008d7245 */ /* 0x000fe20000201000 */
[----:B------:R-:W-:Y:S01]  /*57a0*/  HADD2.F32 R156, -RZ, R156.H1_H1 ;  /* 0x3000009cff9c7230 */ /* 0x000fe20000004100 */
[----:B------:R-:W-:Y:S01]  /*57b0*/  ISETP.NE.AND P2, PT, R175, 0x1, PT ;  /* 0x00000001af00780c */ /* 0x000fe20003f45270 */
[----:B------:R-:W-:Y:S01]  /*57c0*/  BSSY.RECONVERGENT B1, `(.L_x_12568) ;  /* 0x000004a000017945 */ /* 0x000fe20003800200 */
[----:B------:R-:W-:Y:S01]  /*57d0*/  LOP3.LUT R206, R206, 0xfffffff7, RZ, 0xc0, !PT ;  /* 0xfffffff7cece7812 */ /* 0x000fe200078ec0ff */
[----:B------:R-:W-:Y:S01]  /*57e0*/  FFMA.FTZ R141, R141, R174, 1.1641532182693481445e-10 ;  /* 0x2f0000008d8d7423 */ /* 0x000fe200000100ae */
[----:B------:R-:W-:Y:S02]  /*57f0*/  IMAD.MOV.U32 R176, RZ, RZ, 0x2 ;  /* 0x00000002ffb07424 */ /* 0x000fe400078e00ff */
        /* <DEDUP_REMOVED lines=13> */
.L_x_12570:
        /* <DEDUP_REMOVED lines=13> */
.L_x_12572:
[----:B------:R-:W-:Y:S05]  /*59a0*/  BSYNC.RECONVERGENT B2 ;  /* 0x0000000000027941 */ /* 0x000fea0003800200 */
.L_x_12571:
        /* <DEDUP_REMOVED lines=43> */
.L_x_12569:
[----:B------:R-:W-:Y:S05]  /*5c60*/  BSYNC.RECONVERGENT B1 ;  /* 0x0000000000017941 */ /* 0x000fea0003800200 */
.L_x_12568:
[----:B------:R-:W-:Y:S01]  /*5c70*/  I2FP.F32.U32 R143, R142 ;  /* 0x0000008e008f7245 */ /* 0x000fe20000201000 */
[----:B------:R-:W-:Y:S01]  /*5c80*/  HADD2.F32 R142, -RZ, R184.H1_H1 ;  /* 0x300000b8ff8e7230 */ /* 0x000fe20000004100 */
        /* <DEDUP_REMOVED lines=21> */
.L_x_12575:
        /* <DEDUP_REMOVED lines=13> */
.L_x_12577:
[----:B------:R-:W-:Y:S05]  /*5eb0*/  BSYNC.RECONVERGENT B2 ;  /* 0x0000000000027941 */ /* 0x000fea0003800200 */
.L_x_12576:
        /* <DEDUP_REMOVED lines=43> */
.L_x_12574:
[----:B------:R-:W-:Y:S05]  /*6170*/  BSYNC.RECONVERGENT B1 ;  /* 0x0000000000017941 */ /* 0x000fea0003800200 */
.L_x_12573:
[----:B------:R-:W-:Y:S01]  /*6180*/  I2FP.F32.U32 R143, R142 ;  /* 0x0000008e008f7245 */ /* 0x000fe20000201000 */
[----:B------:R-:W-:Y:S01]  /*6190*/  HADD2.F32 R142, -RZ, R157.H0_H0 ;  /* 0x2000009dff8e7230 */ /* 0x000fe20000004100 */
[----:B------:R-:W-:Y:S01]  /*61a0*/  ISETP.NE.AND P2, PT, R156, 0x1, PT ;  /* 0x000000019c00780c */ /* 0x000fe20003f45270 */
[----:B------:R-:W-:Y:S01]  /*61b0*/  BSSY.RECONVERGENT B1, `(.L_x_12578) ;  /* 0x000004a000017945 */ /* 0x000fe20003800200 */
[----:B------:R-:W-:Y:S01]  /*61c0*/  LOP3.LUT R206, R206, 0xfffffffb, RZ, 0xc0, !PT ;  /* 0xfffffffbcece7812 */ /* 0x000fe200078ec0ff */
[----:B------:R-:W-:Y:S01]  /*61d0*/  FFMA.FTZ R143, R143, R174, 1.1641532182693481445e-10 ;  /* 0x2f0000008f8f7423 */ /* 0x000fe200000100ae */
[----:B------:R-:W-:Y:S02]  /*61e0*/  IMAD.MOV.U32 R175, RZ, RZ, 0x2 ;  /* 0x00000002ffaf7424 */ /* 0x000fe400078e00ff */
[----:B------:R-:W-:Y:S02]  /*61f0*/  FMUL.FTZ R142, R173, R142 ;  /* 0x0000008ead8e7220 */ /* 0x000fe40000410000 */
[----:B------:R-:W-:-:S02]  /*6200*/  FSETP.LE.FTZ.AND P4, PT, R143, R172, PT ;  /* 0x000000ac8f00720b */ /* 0x000fc40003f93000 */
        /* <DEDUP_REMOVED lines=11> */
.L_x_12580:
        /* <DEDUP_REMOVED lines=13> */
.L_x_12582:
[----:B------:R-:W-:Y:S05]  /*6390*/  BSYNC.RECONVERGENT B2 ;  /* 0x0000000000027941 */ /* 0x000fea0003800200 */
.L_x_12581:
        /* <DEDUP_REMOVED lines=43> */
.L_x_12579:
[----:B------:R-:W-:Y:S05]  /*6650*/  BSYNC.RECONVERGENT B1 ;  /* 0x0000000000017941 */ /* 0x000fea0003800200 */
.L_x_12578:
        /* <DEDUP_REMOVED lines=23> */
.L_x_12585:
        /* <DEDUP_REMOVED lines=13> */
.L_x_12587:
[----:B------:R-:W-:Y:S05]  /*68a0*/  BSYNC.RECONVERGENT B2 ;  /* 0x0000000000027941 */ /* 0x000fea0003800200 */
.L_x_12586:
        /* <DEDUP_REMOVED lines=43> */
.L_x_12584:
[----:B------:R-:W-:Y:S05]  /*6b60*/  BSYNC.RECONVERGENT B1 ;  /* 0x0000000000017941 */ /* 0x000fea0003800200 */
.L_x_12583:
        /* <DEDUP_REMOVED lines=20> */
.L_x_12590:
        /* <DEDUP_REMOVED lines=13> */
.L_x_12592:
[----:B------:R-:W-:Y:S05]  /*6d80*/  BSYNC.RECONVERGENT B2 ;  /* 0x0000000000027941 */ /* 0x000fea0003800200 */
.L_x_12591:
        /* <DEDUP_REMOVED lines=43> */
.L_x_12589:
[----:B------:R-:W-:Y:S05]  /*7040*/  BSYNC.RECONVERGENT B1 ;  /* 0x0000000000017941 */ /* 0x000fea0003800200 */
.L_x_12588:
        /* <DEDUP_REMOVED lines=23> */
.L_x_12595:
        /* <DEDUP_REMOVED lines=13> */
.L_x_12597:
[----:B------:R-:W-:Y:S05]  /*7290*/  BSYNC.RECONVERGENT B2 ;  /* 0x0000000000027941 */ /* 0x000fea0003800200 */
.L_x_12596:
        /* <DEDUP_REMOVED lines=43> */
.L_x_12594:
[----:B------:R-:W-:Y:S05]  /*7550*/  BSYNC.RECONVERGENT B1 ;  /* 0x0000000000017941 */ /* 0x000fea0003800200 */
.L_x_12593:
[----:B------:R-:W-:Y:S01]  /*7560*/  ISETP.NE.AND P3, PT, R176, 0x1, PT ;  /* 0x00000001b000780c */ /* 0x000fe20003f65270 */
[----:B------:R-:W-:Y:S01]  /*7570*/  BSSY.RECONVERGENT B1, `(.L_x_12598) ;  /* 0x000004a000017945 */ /* 0x000fe20003800200 */
[----:B------:R-:W-:Y:S01]  /*7580*/  I2FP.F32.U32 R157, R156 ;  /* 0x0000009c009d7245 */ /* 0x000fe20000201000 */
[----:B------:R-:W-:Y:S02]  /*7590*/  HADD2.F32 R156, -RZ, R158.H0_H0 ;  /* 0x2000009eff9c7230 */ /* 0x000fe40000004100 */
[----:B------:R-:W-:Y:S02]  /*75a0*/  IMAD.MOV.U32 R175, RZ, RZ, 0x2 ;  /* 0x00000002ffaf7424 */ /* 0x000fe400078e00ff */
        /* <DEDUP_REMOVED lines=13> */
.L_x_12600:
        /* <DEDUP_REMOVED lines=13> */
.L_x_12602:
[----:B------:R-:W-:Y:S05]  /*7750*/  BSYNC.RECONVERGENT B2 ;  /* 0x0000000000027941 */ /* 0x000fea0003800200 */
.L_x_12601:
        /* <DEDUP_REMOVED lines=43> */
.L_x_12599:
[----:B------:R-:W-:Y:S05]  /*7a10*/  BSYNC.RECONVERGENT B1 ;  /* 0x0000000000017941 */ /* 0x000fea0003800200 */
.L_x_12598:
        /* <DEDUP_REMOVED lines=23> */
.L_x_12605:
        /* <DEDUP_REMOVED lines=13> */
.L_x_12607:
[----:B------:R-:W-:Y:S05]  /*7c60*/  BSYNC.RECONVERGENT B2 ;  /* 0x0000000000027941 */ /* 0x000fea0003800200 */
.L_x_12606:
        /* <DEDUP_REMOVED lines=43> */
.L_x_12604:
[----:B------:R-:W-:Y:S05]  /*7f20*/  BSYNC.RECONVERGENT B1 ;  /* 0x0000000000017941 */ /* 0x000fea0003800200 */
.L_x_12603:
[----:B------:R-:W-:Y:S01]  /*7f30*/  ISETP.NE.AND P4, PT, R177, 0x1, PT ;  /* 0x00000001b100780c */ /* 0x000fe20003f85270 */
[----:B------:R-:W-:Y:S01]  /*7f40*/  HADD2.F32 R176, -RZ, R158.H1_H1 ;  /* 0x3000009effb07230 */ /* 0x000fe20000004100 */
        /* <DEDUP_REMOVED lines=16> */
.L_x_12610:
        /* <DEDUP_REMOVED lines=13> */
.L_x_12612:
[----:B------:R-:W-:Y:S05]  /*8120*/  BSYNC.RECONVERGENT B2 ;  /* 0x0000000000027941 */ /* 0x000fea0003800200 */
.L_x_12611:
        /* <DEDUP_REMOVED lines=43> */
.L_x_12609:
[----:B------:R-:W-:Y:S05]  /*83e0*/  BSYNC.RECONVERGENT B1 ;  /* 0x0000000000017941 */ /* 0x000fea0003800200 */
.L_x_12608:
        /* <DEDUP_REMOVED lines=23> */
.L_x_12615:
        /* <DEDUP_REMOVED lines=13> */
.L_x_12617:
[----:B------:R-:W-:Y:S05]  /*8630*/  BSYNC.RECONVERGENT B2 ;  /* 0x0000000000027941 */ /* 0x000fea0003800200 */
.L_x_12616:
        /* <DEDUP_REMOVED lines=43> */
.L_x_12614:
[----:B------:R-:W-:Y:S05]  /*88f0*/  BSYNC.RECONVERGENT B1 ;  /* 0x0000000000017941 */ /* 0x000fea0003800200 */
.L_x_12613:
        /* <DEDUP_REMOVED lines=18> */
.L_x_12620:
        /* <DEDUP_REMOVED lines=13> */
.L_x_12622:
[----:B------:R-:W-:Y:S05]  /*8af0*/  BSYNC.RECONVERGENT B2 ;  /* 0x0000000000027941 */ /* 0x000fea0003800200 */
.L_x_12621:
        /* <DEDUP_REMOVED lines=43> */
.L_x_12619:
[----:B------:R-:W-:Y:S05]  /*8db0*/  BSYNC.RECONVERGENT B1 ;  /* 0x0000000000017941 */ /* 0x000fea0003800200 */
.L_x_12618:
        /* <DEDUP_REMOVED lines=23> */
.L_x_12625:
        /* <DEDUP_REMOVED lines=13> */
.L_x_12627:
[----:B------:R-:W-:Y:S05]  /*9000*/  BSYNC.RECONVERGENT B2 ;  /* 0x0000000000027941 */ /* 0x000fea0003800200 */
.L_x_12626:
        /* <DEDUP_REMOVED lines=43> */
.L_x_12624:
[----:B------:R-:W-:Y:S05]  /*92c0*/  BSYNC.RECONVERGENT B1 ;  /* 0x0000000000017941 */ /* 0x000fea0003800200 */
.L_x_12623:
        /* <DEDUP_REMOVED lines=18> */
.L_x_12630:
        /* <DEDUP_REMOVED lines=15> */
.L_x_12632:
[----:B------:R-:W-:Y:S05]  /*94e0*/  BSYNC.RECONVERGENT B2 ;  /* 0x0000000000027941 */ /* 0x000fea0003800200 */
.L_x_12631:
        /* <DEDUP_REMOVED lines=43> */
.L_x_12629:
[----:B------:R-:W-:Y:S05]  /*97a0*/  BSYNC.RECONVERGENT B1 ;  /* 0x0000000000017941 */ /* 0x000fea0003800200 */
.L_x_12628:
        /* <DEDUP_REMOVED lines=10> */
.L_x_12552:
        /* <DEDUP_REMOVED lines=44> */
.L_x_12633:
[----:B------:R-:W-:Y:S02]  /*9b10*/  IMAD.MOV.U32 R204, RZ, RZ, R0 ;  /* 0x000000ffffcc7224 */ /* 0x000fe400078e0000 */
[----:B------:R-:W-:-:S07]  /*9b20*/  VIADD R0, R203, 0x80 ;  /* 0x00000080cb007836 */ /* 0x000fce0000000000 */
.L_x_12510:
[----:B------:R-:W-:Y:S05]  /*9b30*/  BSYNC.RECONVERGENT B0 ;  /* 0x0000000000007941 */ /* 0x000fea0003800200 */
.L_x_12509:
        /* <DEDUP_REMOVED lines=36> */
.L_x_12639:
        /* <DEDUP_REMOVED lines=13> */
.L_x_12641:
[----:B------:R-:W-:Y:S05]  /*9e50*/  BSYNC.RECONVERGENT B2 ;  /* 0x0000000000027941 */ /* 0x000fea0003800200 */
.L_x_12640:
        /* <DEDUP_REMOVED lines=42> */
.L_x_12638:
[----:B------:R-:W-:Y:S05]  /*a100*/  BSYNC.RECONVERGENT B1 ;  /* 0x0000000000017941 */ /* 0x000fea0003800200 */
.L_x_12637:
        /* <DEDUP_REMOVED lines=23> */
.L_x_12644:
        /* <DEDUP_REMOVED lines=13> */
.L_x_12646:
[----:B------:R-:W-:Y:S05]  /*a350*/  BSYNC.RECONVERGENT B2 ;  /* 0x0000000000027941 */ /* 0x000fea0003800200 */
.L_x_12645:
        /* <DEDUP_REMOVED lines=43> */
.L_x_12643:
[----:B------:R-:W-:Y:S05]  /*a610*/  BSYNC.RECONVERGENT B1 ;  /* 0x0000000000017941 */ /* 0x000fea0003800200 */
.L_x_12642:
[----:B------:R-:W-:Y:S01]  /*a620*/  I2FP.F32.U32 R146, R146 ;  /* 0x0000009200927245 */ /* 0x000fe20000201000 */
[----:B------:R-:W-:Y:S01]  /*a630*/  HADD2.F32 R145, -RZ, R184.H0_H0 ;  /* 0x200000b8ff917230 */ /* 0x000fe20000004100 */
[----:B------:R-:W-:Y:S01]  /*a640*/  ISETP.NE.AND P3, PT, R176, 0x1, PT ;  /* 0x00000001b000780c */ /* 0x000fe20003f65270 */
[----:B------:R-:W-:Y:S02]  /*a650*/  BSSY.RECONVERGENT B1, `(.L_x_12647) ;  /* 0x000004d000017945 */ /* 0x000fe40003800200 */
[----:B------:R-:W-:Y:S01]  /*a660*/  FFMA.FTZ R146, R146, R173, 1.1641532182693481445e-10 ;  /* 0x2f00000092927423 */ /* 0x000fe200000100ad */
[----:B------:R-:W-:Y:S01]  /*a670*/  FMUL.FTZ R147, R145, R174 ;  /* 0x000000ae91937220 */ /* 0x000fe20000410000 */
[----:B------:R-:W-:-:S03]  /*a680*/  FSEL R145, R144, RZ, P4 ;  /* 0x000000ff90917208 */ /* 0x000fc60002000000 */
        /* <DEDUP_REMOVED lines=16> */
.L_x_12649:
        /* <DEDUP_REMOVED lines=13> */
.L_x_12651:
[----:B------:R-:W-:Y:S05]  /*a860*/  BSYNC.RECONVERGENT B2 ;  /* 0x0000000000027941 */ /* 0x000fea0003800200 */
.L_x_12650:
        /* <DEDUP_REMOVED lines=43> */
.L_x_12648:
[----:B------:R-:W-:Y:S05]  /*ab20*/  BSYNC.RECONVERGENT B1 ;  /* 0x0000000000017941 */ /* 0x000fea0003800200 */
.L_x_12647:
[----:B------:R-:W-:Y:S01]  /*ab30*/  I2FP.F32.U32 R146, R145 ;  /* 0x0000009100927245 */ /* 0x000fe20000201000 */
[----:B------:R-:W-:Y:S01]  /*ab40*/  HADD2.F32 R145, -RZ, R160.H1_H1 ;  /* 0x300000a0ff917230 */ /* 0x000fe20000004100 */
[----:B------:R-:W-:Y:S01]  /*ab50*/  ISETP.NE.AND P2, PT, R147, 0x1, PT ;  /* 0x000000019300780c */ /* 0x000fe20003f45270 */
[----:B------:R-:W-:Y:S01]  /*ab60*/  BSSY.RECONVERGENT B1, `(.L_x_12652) ;  /* 0x000004a000017945 */ /* 0x000fe20003800200 */
[----:B------:R-:W-:Y:S01]  /*ab70*/  LOP3.LUT R206, R206, 0xfffffff7, RZ, 0xc0, !PT ;  /* 0xfffffff7cece7812 */ /* 0x000fe200078ec0ff */
[----:B------:R-:W-:Y:S01]  /*ab80*/  FFMA.FTZ R146, R146, R173, 1.1641532182693481445e-10 ;  /* 0x2f00000092927423 */ /* 0x000fe200000100ad */
[----:B------:R-:W-:Y:S02]  /*ab90*/  HFMA2 R160, -RZ, RZ, 0, 1.1920928955078125e-07 ;  /* 0x00000002ffa07431 */ /* 0x000fe400000001ff */
        /* <DEDUP_REMOVED lines=13> */
.L_x_12654:
        /* <DEDUP_REMOVED lines=13> */
.L_x_12656:
[----:B------:R-:W-:Y:S05]  /*ad40*/  BSYNC.RECONVERGENT B2 ;  /* 0x0000000000027941 */ /* 0x000fea0003800200 */
.L_x_12655:
        /* <DEDUP_REMOVED lines=43> */
.L_x_12653:
[----:B------:R-:W-:Y:S05]  /*b000*/  BSYNC.RECONVERGENT B1 ;  /* 0x0000000000017941 */ /* 0x000fea0003800200 */
.L_x_12652:
[----:B------:R-:W-:Y:S01]  /*b010*/  I2FP.F32.U32 R146, R146 ;  /* 0x0000009200927245 */ /* 0x000fe20000201000 */
[----:B------:R-:W-:Y:S01]  /*b020*/  HADD2.F32 R147, -RZ, R184.H1_H1 ;  /* 0x300000b8ff937230 */ /* 0x000fe20000004100 */
        /* <DEDUP_REMOVED lines=21> */
.L_x_12659:
        /* <DEDUP_REMOVED lines=13> */
.L_x_12661:
[----:B------:R-:W-:Y:S05]  /*b250*/  BSYNC.RECONVERGENT B2 ;  /* 0x0000000000027941 */ /* 0x000fea0003800200 */
.L_x_12660:
        /* <DEDUP_REMOVED lines=43> */
.L_x_12658:
[----:B------:R-:W-:Y:S05]  /*b510*/  BSYNC.RECONVERGENT B1 ;  /* 0x0000000000017941 */ /* 0x000fea0003800200 */
.L_x_12657:
[----:B------:R-:W-:Y:S01]  /*b520*/  I2FP.F32.U32 R146, R146 ;  /* 0x0000009200927245 */ /* 0x000fe20000201000 */
[----:B------:R-:W-:Y:S01]  /*b530*/  HADD2.F32 R147, -RZ, R161.H0_H0 ;  /* 0x200000a1ff937230 */ /* 0x000fe20000004100 */
        /* <DEDUP_REMOVED lines=18> */
.L_x_12664:
        /* <DEDUP_REMOVED lines=13> */
.L_x_12666:
[----:B------:R-:W-:Y:S05]  /*b730*/  BSYNC.RECONVERGENT B2 ;  /* 0x0000000000027941 */ /* 0x000fea0003800200 */
.L_x_12665:
        /* <DEDUP_REMOVED lines=43> */
.L_x_12663:
[----:B------:R-:W-:Y:S05]  /*b9f0*/  BSYNC.RECONVERGENT B1 ;  /* 0x0000000000017941 */ /* 0x000fea0003800200 */
.L_x_12662:
[----:B------:R-:W-:Y:S01]  /*ba00*/  I2FP.F32.U32 R160, R160 ;  /* 0x000000a000a07245 */ /* 0x000fe20000201000 */
[----:B------:R-:W-:Y:S01]  /*ba10*/  HADD2.F32 R147, -RZ, R185.H0_H0 ;  /* 0x200000b9ff937230 */ /* 0x000fe20000004100 */
[----:B------:R-:W-:Y:S03]  /*ba20*/  BSSY.RECONVERGENT B1, `(.L_x_12667) ;  /* 0x000004e000017945 */ /* 0x000fe60003800200 */
[----:B------:R-:W-:Y:S01]  /*ba30*/  FFMA.FTZ R160, R160, R173, 1.1641532182693481445e-10 ;  /* 0x2f000000a0a07423 */ /* 0x000fe200000100ad */
[----:B------:R-:W-:Y:S01]  /*ba40*/  FMUL.FTZ R176, R147, R174 ;  /* 0x000000ae93b07220 */ /* 0x000fe20000410000 */
[----:B------:R-:W-:-:S03]  /*ba50*/  FSEL R147, R146, RZ, P4 ;  /* 0x000000ff92937208 */ /* 0x000fc60002000000 */
[----:B------:R-:W-:-:S04]  /*ba60*/  FSETP.GTU.FTZ.AND P2, PT, R160, R175, PT ;  /* 0x000000afa000720b */ /* 0x000fc80003f5c000 */
        /* <DEDUP_REMOVED lines=16> */
.L_x_12669:
        /* <DEDUP_REMOVED lines=13> */
.L_x_12671:
[----:B------:R-:W-:Y:S05]  /*bc40*/  BSYNC.RECONVERGENT B2 ;  /* 0x0000000000027941 */ /* 0x000fea0003800200 */
.L_x_12670:
        /* <DEDUP_REMOVED lines=43> */
.L_x_12668:
[----:B------:R-:W-:Y:S05]  /*bf00*/  BSYNC.RECONVERGENT B1 ;  /* 0x0000000000017941 */ /* 0x000fea0003800200 */
.L_x_12667:
[----:B------:R-:W-:Y:S01]  /*bf10*/  I2FP.F32.U32 R160, R147 ;  /* 0x0000009300a07245 */ /* 0x000fe20000201000 */
[----:B------:R-:W-:Y:S01]  /*bf20*/  HADD2.F32 R147, -RZ, R161.H1_H1 ;  /* 0x300000a1ff937230 */ /* 0x000fe20000004100 */
        /* <DEDUP_REMOVED lines=18> */
.L_x_12674:
        /* <DEDUP_REMOVED lines=13> */
.L_x_12676:
[----:B------:R-:W-:Y:S05]  /*c120*/  BSYNC.RECONVERGENT B2 ;  /* 0x0000000000027941 */ /* 0x000fea0003800200 */
.L_x_12675:
        /* <DEDUP_REMOVED lines=43> */
.L_x_12673:
[----:B------:R-:W-:Y:S05]  /*c3e0*/  BSYNC.RECONVERGENT B1 ;  /* 0x0000000000017941 */ /* 0x000fea0003800200 */
.L_x_12672:
        /* <DEDUP_REMOVED lines=23> */
.L_x_12679:
        /* <DEDUP_REMOVED lines=13> */
.L_x_12681:
[----:B------:R-:W-:Y:S05]  /*c630*/  BSYNC.RECONVERGENT B2 ;  /* 0x0000000000027941 */ /* 0x000fea0003800200 */
.L_x_12680:
        /* <DEDUP_REMOVED lines=43> */
.L_x_12678:
[----:B------:R-:W-:Y:S05]  /*c8f0*/  BSYNC.RECONVERGENT B1 ;  /* 0x0000000000017941 */ /* 0x000fea0003800200 */
.L_x_12677:
        /* <DEDUP_REMOVED lines=18> */
.L_x_12684:
        /* <DEDUP_REMOVED lines=13> */
.L_x_12686:
[----:B------:R-:W-:Y:S05]  /*caf0*/  BSYNC.RECONVERGENT B2 ;  /* 0x0000000000027941 */ /* 0x000fea0003800200 */
.L_x_12685:
        /* <DEDUP_REMOVED lines=43> */
.L_x_12683:
[----:B------:R-:W-:Y:S05]  /*cdb0*/  BSYNC.RECONVERGENT B1 ;  /* 0x0000000000017941 */ /* 0x000fea0003800200 */
.L_x_12682:
        /* <DEDUP_REMOVED lines=23> */
.L_x_12689:
        /* <DEDUP_REMOVED lines=13> */
.L_x_12691:
[----:B------:R-:W-:Y:S05]  /*d000*/  BSYNC.RECONVERGENT B2 ;  /* 0x0000000000027941 */ /* 0x000fea0003800200 */
.L_x_12690:
        /* <DEDUP_REMOVED lines=43> */
.L_x_12688:
[----:B------:R-:W-:Y:S05]  /*d2c0*/  BSYNC.RECONVERGENT B1 ;  /* 0x0000000000017941 */ /* 0x000fea0003800200 */
.L_x_12687:
[----:B------:R-:W-:Y:S01]  /*d2d0*/  ISETP.NE.AND P4, PT, R177, 0x1, PT ;  /* 0x00000001b100780c */ /* 0x000fe20003f85270 */
[----:B------:R-:W-:Y:S01]  /*d2e0*/  BSSY.RECONVERGENT B1, `(.L_x_12692) ;  /* 0x000004a000017945 */ /* 0x000fe20003800200 */
[----:B------:R-:W-:Y:S01]  /*d2f0*/  I2FP.F32.U32 R176, R161 ;  /* 0x000000a100b07245 */ /* 0x000fe20000201000 */
[----:B------:R-:W-:Y:S02]  /*d300*/  HADD2.F32 R161, -RZ, R162.H1_H1 ;  /* 0x300000a2ffa17230 */ /* 0x000fe40000004100 */
        /* <DEDUP_REMOVED lines=14> */
.L_x_12694:
        /* <DEDUP_REMOVED lines=13> */
.L_x_12696:
[----:B------:R-:W-:Y:S05]  /*d4c0*/  BSYNC.RECONVERGENT B2 ;  /* 0x0000000000027941 */ /* 0x000fea0003800200 */
.L_x_12695:
        /* <DEDUP_REMOVED lines=43> */
.L_x_12693:
[----:B------:R-:W-:Y:S05]  /*d780*/  BSYNC.RECONVERGENT B1 ;  /* 0x0000000000017941 */ /* 0x000fea0003800200 */
.L_x_12692:
        /* <DEDUP_REMOVED lines=23> */
.L_x_12699:
        /* <DEDUP_REMOVED lines=13> */
.L_x_12701:
[----:B------:R-:W-:Y:S05]  /*d9d0*/  BSYNC.RECONVERGENT B2 ;  /* 0x0000000000027941 */ /* 0x000fea0003800200 */
.L_x_12700:
        /* <DEDUP_REMOVED lines=43> */
.L_x_12698:
[----:B------:R-:W-:Y:S05]  /*dc90*/  BSYNC.RECONVERGENT B1 ;  /* 0x0000000000017941 */ /* 0x000fea0003800200 */
.L_x_12697:
        /* <DEDUP_REMOVED lines=18> */
.L_x_12704:
        /* <DEDUP_REMOVED lines=13> */
.L_x_12706:
[----:B------:R-:W-:Y:S05]  /*de90*/  BSYNC.RECONVERGENT B2 ;  /* 0x0000000000027941 */ /* 0x000fea0003800200 */
.L_x_12705:
        /* <DEDUP_REMOVED lines=43> */
.L_x_12703:
[----:B------:R-:W-:Y:S05]  /*e150*/  BSYNC.RECONVERGENT B1 ;  /* 0x0000000000017941 */ /* 0x000fea0003800200 */
.L_x_12702:
        /* <DEDUP_REMOVED lines=23> */
.L_x_12709:
        /* <DEDUP_REMOVED lines=13> */
.L_x_12711:
[----:B------:R-:W-:Y:S05]  /*e3a0*/  BSYNC.RECONVERGENT B2 ;  /* 0x0000000000027941 */ /* 0x000fea0003800200 */
.L_x_12710:
        /* <DEDUP_REMOVED lines=43> */
.L_x_12708:
[----:B------:R-:W-:Y:S05]  /*e660*/  BSYNC.RECONVERGENT B1 ;  /* 0x0000000000017941 */ /* 0x000fea0003800200 */
.L_x_12707:
        /* <DEDUP_REMOVED lines=18> */
.L_x_12714:
        /* <DEDUP_REMOVED lines=15> */
.L_x_12716:
[----:B------:R-:W-:Y:S05]  /*e880*/  BSYNC.RECONVERGENT B2 ;  /* 0x0000000000027941 */ /* 0x000fea0003800200 */
.L_x_12715:
        /* <DEDUP_REMOVED lines=43> */
.L_x_12713:
[----:B------:R-:W-:Y:S05]  /*eb40*/  BSYNC.RECONVERGENT B1 ;  /* 0x0000000000017941 */ /* 0x000fea0003800200 */
.L_x_12712:
        /* <DEDUP_REMOVED lines=11> */
.L_x_12636:
        /* <DEDUP_REMOVED lines=16> */
.L_x_12720:
        /* <DEDUP_REMOVED lines=13> */
.L_x_12722:
[----:B------:R-:W-:Y:S05]  /*edd0*/  BSYNC.RECONVERGENT B2 ;  /* 0x0000000000027941 */ /* 0x000fea0003800200 */
.L_x_12721:
        /* <DEDUP_REMOVED lines=42> */
.L_x_12719:
[----:B------:R-:W-:Y:S05]  /*f080*/  BSYNC.RECONVERGENT B1 ;  /* 0x0000000000017941 */ /* 0x000fea0003800200 */
.L_x_12718:
[----:B------:R-:W0:Y:S01]  /*f090*/  LDC R173, c[0x0][0x404] ;  /* 0x00010100ffad7b82 */ /* 0x000e220000000800 */
[----:B------:R-:W-:Y:S01]  /*f0a0*/  I2FP.F32.U32 R145, R144 ;  /* 0x0000009000917245 */ /* 0x000fe20000201000 */
[----:B------:R-:W-:Y:S01]  /*f0b0*/  HFMA2 R144, -RZ, RZ, 0.1171875, 0 ;  /* 0x2f800000ff907431 */ /* 0x000fe200000001ff */
[----:B------:R-:W-:Y:S01]  /*f0c0*/  ISETP.NE.AND P2, PT, R147, 0x1, PT ;  /* 0x000000019300780c */ /* 0x000fe20003f45270 */
[----:B------:R-:W-:Y:S01]  /*f0d0*/  BSSY.RECONVERGENT B1, `(.L_x_12723) ;  /* 0x000004a000017945 */ /* 0x000fe20003800200 */
[----:B------:R-:W-:Y:S01]  /*f0e0*/  LOP3.LUT R206, R206, 0xffffffef, RZ, 0xc0, !PT ;  /* 0xffffffefcece7812 */ /* 0x000fe200078ec0ff */
[----:B------:R-:W-:Y:S02]  /*f0f0*/  IMAD.MOV.U32 R174, RZ, RZ, 0x2 ;  /* 0x00000002ffae7424 */ /* 0x000fe400078e00ff */
[----:B------:R-:W-:Y:S01]  /*f100*/  FFMA.FTZ R146, R145, R144, 1.1641532182693481445e-10 ;  /* 0x2f00000091927423 */ /* 0x000fe20000010090 */
[----:B-----5:R-:W-:-:S04]  /*f110*/  HADD2.F32 R145, -RZ, R160.H0_H0 ;  /* 0x200000a0ff917230 */ /* 0x020fc80000004100 */
[----:B0-----:R-:W-:Y:S01]  /*f120*/  FSETP.LE.FTZ.AND P3, PT, R146, R173, PT ;  /* 0x000000ad9200720b */ /* 0x001fe20003f73000 */
        /* <DEDUP_REMOVED lines=11> */
.L_x_12725:
        /* <DEDUP_REMOVED lines=13> */
.L_x_12727:
[----:B------:R-:W-:Y:S05]  /*f2b0*/  BSYNC.RECONVERGENT B2 ;  /* 0x0000000000027941 */ /* 0x000fea0003800200 */
.L_x_12726:
        /* <DEDUP_REMOVED lines=43> */
.L_x_12724:
[----:B------:R-:W-:Y:S05]  /*f570*/  BSYNC.RECONVERGENT B1 ;  /* 0x0000000000017941 */ /* 0x000fea0003800200 */
.L_x_12723:
        /* <DEDUP_REMOVED lines=19> */
.L_x_12730:
        /* <DEDUP_REMOVED lines=13> */
.L_x_12732:
[----:B------:R-:W-:Y:S05]  /*f780*/  BSYNC.RECONVERGENT B2 ;  /* 0x0000000000027941 */ /* 0x000fea0003800200 */
.L_x_12731:
        /* <DEDUP_REMOVED lines=43> */
.L_x_12729:
[----:B------:R-:W-:Y:S05]  /*fa40*/  BSYNC.RECONVERGENT B1 ;  /* 0x0000000000017941 */ /* 0x000fea0003800200 */
.L_x_12728:
        /* <DEDUP_REMOVED lines=19> */
.L_x_12735:
        /* <DEDUP_REMOVED lines=13> */
.L_x_12737:
[----:B------:R-:W-:Y:S05]  /*fc50*/  BSYNC.RECONVERGENT B2 ;  /* 0x0000000000027941 */ /* 0x000fea0003800200 */
.L_x_12736:
        /* <DEDUP_REMOVED lines=43> */
.L_x_12734:
[----:B------:R-:W-:Y:S05]  /*ff10*/  BSYNC.RECONVERGENT B1 ;  /* 0x0000000000017941 */ /* 0x000fea0003800200 */
.L_x_12733:
        /* <DEDUP_REMOVED lines=19> */
.L_x_12740:
        /* <DEDUP_REMOVED lines=13> */
.L_x_12742:
[----:B------:R-:W-:Y:S05]  /*10120*/  BSYNC.RECONVERGENT B2 ;  /* 0x0000000000027941 */ /* 0x000fea0003800200 */
.L_x_12741:
        /* <DEDUP_REMOVED lines=43> */
.L_x_12739:
[----:B------:R-:W-:Y:S05]  /*103e0*/  BSYNC.RECONVERGENT B1 ;  /* 0x0000000000017941 */ /* 0x000fea0003800200 */
.L_x_12738:
[----:B------:R-:W-:Y:S01]  /*103f0*/  ISETP.NE.AND P3, PT, R177, 0x1, PT ;  /* 0x00000001b100780c */ /* 0x000fe20003f65270 */
[----:B------:R-:W-:Y:S01]  /*10400*/  BSSY.RECONVERGENT B1, `(.L_x_12743) ;  /* 0x0000049000017945 */ /* 0x000fe20003800200 */
[----:B------:R-:W-:Y:S01]  /*10410*/  I2FP.F32.U32 R147, R147 ;  /* 0x0000009300937245 */ /* 0x000fe20000201000 */
[----:B------:R-:W-:Y:S02]  /*10420*/  HFMA2 R176, -RZ, RZ, 0, 1.1920928955078125e-07 ;  /* 0x00000002ffb07431 */ /* 0x000fe400000001ff */
        /* <DEDUP_REMOVED lines=13> */
.L_x_12745:
        /* <DEDUP_REMOVED lines=13> */
.L_x_12747:
[----:B------:R-:W-:Y:S05]  /*105d0*/  BSYNC.RECONVERGENT B2 ;  /* 0x0000000000027941 */ /* 0x000fea0003800200 */
.L_x_12746:
        /* <DEDUP_REMOVED lines=43> */
.L_x_12744:
[----:B------:R-:W-:Y:S05]  /*10890*/  BSYNC.RECONVERGENT B1 ;  /* 0x0000000000017941 */ /* 0x000fea0003800200 */
.L_x_12743:
        /* <DEDUP_REMOVED lines=17> */
.L_x_12750:
        /* <DEDUP_REMOVED lines=13> */
.L_x_12752:
[----:B------:R-:W-:Y:S05]  /*10a80*/  BSYNC.RECONVERGENT B2 ;  /* 0x0000000000027941 */ /* 0x000fea0003800200 */
.L_x_12751:
        /* <DEDUP_REMOVED lines=43> */
.L_x_12749:
[----:B------:R-:W-:Y:S05]  /*10d40*/  BSYNC.RECONVERGENT B1 ;  /* 0x0000000000017941 */ /* 0x000fea0003800200 */
.L_x_12748:
        /* <DEDUP_REMOVED lines=17> */
.L_x_12755:
        /* <DEDUP_REMOVED lines=13> */
.L_x_12757:
[----:B------:R-:W-:Y:S05]  /*10f30*/  BSYNC.RECONVERGENT B2 ;  /* 0x0000000000027941 */ /* 0x000fea0003800200 */
.L_x_12756:
        /* <DEDUP_REMOVED lines=43> */
.L_x_12754:
[----:B------:R-:W-:Y:S05]  /*111f0*/  BSYNC.RECONVERGENT B1 ;  /* 0x0000000000017941 */ /* 0x000fea0003800200 */
.L_x_12753:
        /* <DEDUP_REMOVED lines=37> */
.L_x_12717:
        /* <DEDUP_REMOVED lines=44> */
.L_x_12758:
[----:B------:R-:W-:Y:S02]  /*11710*/  IMAD.MOV.U32 R204, RZ, RZ, R172 ;  /* 0x000000ffffcc7224 */ /* 0x000fe400078e00ac */
[----:B------:R-:W-:-:S07]  /*11720*/  VIADD R0, R0, 0x80 ;  /* 0x0000008000007836 */ /* 0x000fce0000000000 */
.L_x_12635:
[----:B------:R-:W-:Y:S05]  /*11730*/  BSYNC.RECONVERGENT B0 ;  /* 0x0000000000007941 */ /* 0x000fea0003800200 */
.L_x_12634:
        /* <DEDUP_REMOVED lines=22> */
[----:B--2---:R-:W-:Y:S02]  /*118a0*/  HFMA2 R151, -RZ, RZ, 0, 1.1920928955078125e-07 ;  /* 0x00000002ff977431 */ /* 0x004fe400000001ff */
        /* <DEDUP_REMOVED lines=13> */
.L_x_12764:
        /* <DEDUP_REMOVED lines=13> */
.L_x_12766:
[----:B------:R-:W-:Y:S05]  /*11a50*/  BSYNC.RECONVERGENT B2 ;  /* 0x0000000000027941 */ /* 0x000fea0003800200 */
.L_x_12765:
        /* <DEDUP_REMOVED lines=42> */
.L_x_12763:
[----:B------:R-:W-:Y:S05]  /*11d00*/  BSYNC.RECONVERGENT B1 ;  /* 0x0000000000017941 */ /* 0x000fea0003800200 */
.L_x_12762:
        /* <DEDUP_REMOVED lines=23> */
.L_x_12769:
        /* <DEDUP_REMOVED lines=13> */
.L_x_12771:
[----:B------:R-:W-:Y:S05]  /*11f50*/  BSYNC.RECONVERGENT B2 ;  /* 0x0000000000027941 */ /* 0x000fea0003800200 */
.L_x_12770:
        /* <DEDUP_REMOVED lines=43> */
.L_x_12768:
[----:B------:R-:W-:Y:S05]  /*12210*/  BSYNC.RECONVERGENT B1 ;  /* 0x0000000000017941 */ /* 0x000fea0003800200 */
.L_x_12767:
        /* <DEDUP_REMOVED lines=23> */
.L_x_12774:
        /* <DEDUP_REMOVED lines=13> */
.L_x_12776:
[----:B------:R-:W-:Y:S05]  /*12460*/  BSYNC.RECONVERGENT B2 ;  /* 0x0000000000027941 */ /* 0x000fea0003800200 */
.L_x_12775:
        /* <DEDUP_REMOVED lines=43> */
.L_x_12773:
[----:B------:R-:W-:Y:S05]  /*12720*/  BSYNC.RECONVERGENT B1 ;  /* 0x0000000000017941 */ /* 0x000fea0003800200 */
.L_x_12772:
        /* <DEDUP_REMOVED lines=20> */
.L_x_12779:
        /* <DEDUP_REMOVED lines=13> */
.L_x_12781:
[----:B------:R-:W-:Y:S05]  /*12940*/  BSYNC.RECONVERGENT B2 ;  /* 0x0000000000027941 */ /* 0x000fea0003800200 */
.L_x_12780:
        /* <DEDUP_REMOVED lines=43> */
.L_x_12778:
[----:B------:R-:W-:Y:S05]  /*12c00*/  BSYNC.RECONVERGENT B1 ;  /* 0x0000000000017941 */ /* 0x000fea0003800200 */
.L_x_12777:
[----:B------:R-:W-:Y:S01]  /*12c10*/  I2FP.F32.U32 R150, R150 ;  /* 0x0000009600967245 */ /* 0x000fe20000201000 */
[----:B------:R-:W-:Y:S01]  /*12c20*/  HADD2.F32 R151, -RZ, R184.H1_H1 ;  /* 0x300000b8ff977230 */ /* 0x000fe20000004100 */
        /* <DEDUP_REMOVED lines=21> */
.L_x_12784:
        /* <DEDUP_REMOVED lines=13> */
.L_x_12786:
[----:B------:R-:W-:Y:S05]  /*12e50*/  BSYNC.RECONVERGENT B2 ;  /* 0x0000000000027941 */ /* 0x000fea0003800200 */
.L_x_12785:
        /* <DEDUP_REMOVED lines=43> */
.L_x_12783:
[----:B------:R-:W-:Y:S05]  /*13110*/  BSYNC.RECONVERGENT B1 ;  /* 0x0000000000017941 */ /* 0x000fea0003800200 */
.L_x_12782:
        /* <DEDUP_REMOVED lines=20> */
.L_x_12789:
        /* <DEDUP_REMOVED lines=13> */
.L_x_12791:
[----:B------:R-:W-:Y:S05]  /*13330*/  BSYNC.RECONVERGENT B2 ;  /* 0x0000000000027941 */ /* 0x000fea0003800200 */
.L_x_12790:
        /* <DEDUP_REMOVED lines=43> */
.L_x_12788:
[----:B------:R-:W-:Y:S05]  /*135f0*/  BSYNC.RECONVERGENT B1 ;  /* 0x0000000000017941 */ /* 0x000fea0003800200 */
.L_x_12787:
[----:B------:R-:W-:Y:S01]  /*13600*/  I2FP.F32.U32 R164, R164 ;  /* 0x000000a400a47245 */ /* 0x000fe20000201000 */
[----:B------:R-:W-:Y:S01]  /*13610*/  HADD2.F32 R151, -RZ, R185.H0_H0 ;  /* 0x200000b9ff977230 */ /* 0x000fe20000004100 */
        /* <DEDUP_REMOVED lines=21> */
.L_x_12794:
        /* <DEDUP_REMOVED lines=13> */
.L_x_12796:
[----:B------:R-:W-:Y:S05]  /*13840*/  BSYNC.RECONVERGENT B2 ;  /* 0x0000000000027941 */ /* 0x000fea0003800200 */
.L_x_12795:
        /* <DEDUP_REMOVED lines=43> */
.L_x_12793:
[----:B------:R-:W-:Y:S05]  /*13b00*/  BSYNC.RECONVERGENT B1 ;  /* 0x0000000000017941 */ /* 0x000fea0003800200 */
.L_x_12792:
        /* <DEDUP_REMOVED lines=20> */
.L_x_12799:
        /* <DEDUP_REMOVED lines=13> */
.L_x_12801:
[----:B------:R-:W-:Y:S05]  /*13d20*/  BSYNC.RECONVERGENT B2 ;  /* 0x0000000000027941 */ /* 0x000fea0003800200 */
.L_x_12800:
        /* <DEDUP_REMOVED lines=43> */
.L_x_12798:
[----:B------:R-:W-:Y:S05]  /*13fe0*/  BSYNC.RECONVERGENT B1 ;  /* 0x0000000000017941 */ /* 0x000fea0003800200 */
.L_x_12797:
        /* <DEDUP_REMOVED lines=23> */
.L_x_12804:
        /* <DEDUP_REMOVED lines=13> */
.L_x_12806:
[----:B------:R-:W-:Y:S05]  /*14230*/  BSYNC.RECONVERGENT B2 ;  /* 0x0000000000027941 */ /* 0x000fea0003800200 */
.L_x_12805:
        /* <DEDUP_REMOVED lines=43> */
.L_x_12803:
[----:B------:R-:W-:Y:S05]  /*144f0*/  BSYNC.RECONVERGENT B1 ;  /* 0x0000000000017941 */ /* 0x000fea0003800200 */
.L_x_12802:
        /* <DEDUP_REMOVED lines=18> */
.L_x_12809:
        /* <DEDUP_REMOVED lines=13> */
.L_x_12811:
[----:B------:R-:W-:Y:S05]  /*146f0*/  BSYNC.RECONVERGENT B2 ;  /* 0x0000000000027941 */ /* 0x000fea0003800200 */
.L_x_12810:
        /* <DEDUP_REMOVED lines=43> */
.L_x_12808:
[----:B------:R-:W-:Y:S05]  /*149b0*/  BSYNC.RECONVERGENT B1 ;  /* 0x0000000000017941 */ /* 0x000fea0003800200 */
.L_x_12807:
        /* <DEDUP_REMOVED lines=23> */
.L_x_12814:
        /* <DEDUP_REMOVED lines=13> */
.L_x_12816:
[----:B------:R-:W-:Y:S05]  /*14c00*/  BSYNC.RECONVERGENT B2 ;  /* 0x0000000000027941 */ /* 0x000fea0003800200 */
.L_x_12815:
        /* <DEDUP_REMOVED lines=43> */
.L_x_12813:
[----:B------:R-:W-:Y:S05]  /*14ec0*/  BSYNC.RECONVERGENT B1 ;  /* 0x0000000000017941 */ /* 0x000fea0003800200 */
.L_x_12812:
        /* <DEDUP_REMOVED lines=18> */
.L_x_12819:
        /* <DEDUP_REMOVED lines=13> */
.L_x_12821:
[----:B------:R-:W-:Y:S05]  /*150c0*/  BSYNC.RECONVERGENT B2 ;  /* 0x0000000000027941 */ /* 0x000fea0003800200 */
.L_x_12820:
        /* <DEDUP_REMOVED lines=43> */
.L_x_12818:
[----:B------:R-:W-:Y:S05]  /*15380*/  BSYNC.RECONVERGENT B1 ;  /* 0x0000000000017941 */ /* 0x000fea0003800200 */
.L_x_12817:
        /* <DEDUP_REMOVED lines=23> */
.L_x_12824:
        /* <DEDUP_REMOVED lines=13> */
.L_x_12826:
[----:B------:R-:W-:Y:S05]  /*155d0*/  BSYNC.RECONVERGENT B2 ;  /* 0x0000000000027941 */ /* 0x000fea0003800200 */
.L_x_12825:
        /* <DEDUP_REMOVED lines=43> */
.L_x_12823:
[----:B------:R-:W-:Y:S05]  /*15890*/  BSYNC.RECONVERGENT B1 ;  /* 0x0000000000017941 */ /* 0x000fea0003800200 */
.L_x_12822:
        /* <DEDUP_REMOVED lines=18> */
.L_x_12829:
        /* <DEDUP_REMOVED lines=13> */
.L_x_12831:
[----:B------:R-:W-:Y:S05]  /*15a90*/  BSYNC.RECONVERGENT B2 ;  /* 0x0000000000027941 */ /* 0x000fea0003800200 */
.L_x_12830:
        /* <DEDUP_REMOVED lines=43> */
.L_x_12828:
[----:B------:R-:W-:Y:S05]  /*15d50*/  BSYNC.RECONVERGENT B1 ;  /* 0x0000000000017941 */ /* 0x000fea0003800200 */
.L_x_12827:
        /* <DEDUP_REMOVED lines=23> */
.L_x_12834:
        /* <DEDUP_REMOVED lines=13> */
.L_x_12836:
[----:B------:R-:W-:Y:S05]  /*15fa0*/  BSYNC.RECONVERGENT B2 ;  /* 0x0000000000027941 */ /* 0x000fea0003800200 */
.L_x_12835:
        /* <DEDUP_REMOVED lines=43> */
.L_x_12833:
[----:B------:R-:W-:Y:S05]  /*16260*/  BSYNC.RECONVERGENT B1 ;  /* 0x0000000000017941 */ /* 0x000fea0003800200 */
.L_x_12832:
        /* <DEDUP_REMOVED lines=18> */
.L_x_12839:
        /* <DEDUP_REMOVED lines=15> */
.L_x_12841:
[----:B------:R-:W-:Y:S05]  /*16480*/  BSYNC.RECONVERGENT B2 ;  /* 0x0000000000027941 */ /* 0x000fea0003800200 */
.L_x_12840:
        /* <DEDUP_REMOVED lines=43> */
.L_x_12838:
[----:B------:R-:W-:Y:S05]  /*16740*/  BSYNC.RECONVERGENT B1 ;  /* 0x0000000000017941 */ /* 0x000fea0003800200 */
.L_x_12837:
        /* <DEDUP_REMOVED lines=11> */
.L_x_12761:
        /* <DEDUP_REMOVED lines=16> */
.L_x_12845:
        /* <DEDUP_REMOVED lines=13> */
.L_x_12847:
[----:B------:R-:W-:Y:S05]  /*169d0*/  BSYNC.RECONVERGENT B2 ;  /* 0x0000000000027941 */ /* 0x000fea0003800200 */
.L_x_12846:
        /* <DEDUP_REMOVED lines=42> */
.L_x_12844:
[----:B------:R-:W-:Y:S05]  /*16c80*/  BSYNC.RECONVERGENT B1 ;  /* 0x0000000000017941 */ /* 0x000fea0003800200 */
.L_x_12843:
        /* <DEDUP_REMOVED lines=21> */
.L_x_12850:
        /* <DEDUP_REMOVED lines=13> */
.L_x_12852:
[----:B------:R-:W-:Y:S05]  /*16eb0*/  BSYNC.RECONVERGENT B2 ;  /* 0x0000000000027941 */ /* 0x000fea0003800200 */
.L_x_12851:
        /* <DEDUP_REMOVED lines=43> */
.L_x_12849:
[----:B------:R-:W-:Y:S05]  /*17170*/  BSYNC.RECONVERGENT B1 ;  /* 0x0000000000017941 */ /* 0x000fea0003800200 */
.L_x_12848:
        /* <DEDUP_REMOVED lines=19> */
.L_x_12855:
        /* <DEDUP_REMOVED lines=13> */
.L_x_12857:
[----:B------:R-:W-:Y:S05]  /*17380*/  BSYNC.RECONVERGENT B2 ;  /* 0x0000000000027941 */ /* 0x000fea0003800200 */
.L_x_12856:
        /* <DEDUP_REMOVED lines=43> */
.L_x_12854:
[----:B------:R-:W-:Y:S05]  /*17640*/  BSYNC.RECONVERGENT B1 ;  /* 0x0000000000017941 */ /* 0x000fea0003800200 */
.L_x_12853:
[----:B------:R-:W-:Y:S01]  /*17650*/  I2FP.F32.U32 R151, R150 ;  /* 0x0000009600977245 */ /* 0x000fe20000201000 */
[----:B------:R-:W-:Y:S01]  /*17660*/  BSSY.RECONVERGENT B1, `(.L_x_12858) ;  /* 0x000004b000017945 */ /* 0x000fe20003800200 */
[----:B------:R-:W-:Y:S01]  /*17670*/  ISETP.NE.AND P2, PT, R175, 0x1, PT ;  /* 0x00000001af00780c */ /* 0x000fe20003f45270 */
[----:B------:R-:W-:Y:S01]  /*17680*/  HADD2.F32 R150, -RZ, R165.H0_H0 ;  /* 0x200000a5ff967230 */ /* 0x000fe20000004100 */
        /* <DEDUP_REMOVED lines=15> */
.L_x_12860:
        /* <DEDUP_REMOVED lines=13> */
.L_x_12862:
[----:B------:R-:W-:Y:S05]  /*17850*/  BSYNC.RECONVERGENT B2 ;  /* 0x0000000000027941 */ /* 0x000fea0003800200 */
.L_x_12861:
        /* <DEDUP_REMOVED lines=43> */
.L_x_12859:
[----:B------:R-:W-:Y:S05]  /*17b10*/  BSYNC.RECONVERGENT B1 ;  /* 0x0000000000017941 */ /* 0x000fea0003800200 */
.L_x_12858:
        /* <DEDUP_REMOVED lines=19> */
.L_x_12865:
        /* <DEDUP_REMOVED lines=13> */
.L_x_12867:
[----:B------:R-:W-:Y:S05]  /*17d20*/  BSYNC.RECONVERGENT B2 ;  /* 0x0000000000027941 */ /* 0x000fea0003800200 */
.L_x_12866:
        /* <DEDUP_REMOVED lines=43> */
.L_x_12864:
[----:B------:R-:W-:Y:S05]  /*17fe0*/  BSYNC.RECONVERGENT B1 ;  /* 0x0000000000017941 */ /* 0x000fea0003800200 */
.L_x_12863:
        /* <DEDUP_REMOVED lines=17> */
.L_x_12870:
        /* <DEDUP_REMOVED lines=13> */
.L_x_12872:
[----:B------:R-:W-:Y:S05]  /*181d0*/  BSYNC.RECONVERGENT B2 ;  /* 0x0000000000027941 */ /* 0x000fea0003800200 */
.L_x_12871:
        /* <DEDUP_REMOVED lines=43> */
.L_x_12869:
[----:B------:R-:W-:Y:S05]  /*18490*/  BSYNC.RECONVERGENT B1 ;  /* 0x0000000000017941 */ /* 0x000fea0003800200 */
.L_x_12868:
        /* <DEDUP_REMOVED lines=17> */
.L_x_12875:
        /* <DEDUP_REMOVED lines=13> */
.L_x_12877:
[----:B------:R-:W-:Y:S05]  /*18680*/  BSYNC.RECONVERGENT B2 ;  /* 0x0000000000027941 */ /* 0x000fea0003800200 */
.L_x_12876:
        /* <DEDUP_REMOVED lines=43> */
.L_x_12874:
[----:B------:R-:W-:Y:S05]  /*18940*/  BSYNC.RECONVERGENT B1 ;  /* 0x0000000000017941 */ /* 0x000fea0003800200 */
.L_x_12873:
        /* <DEDUP_REMOVED lines=17> */
.L_x_12880:
        /* <DEDUP_REMOVED lines=13> */
.L_x_12882:
[----:B------:R-:W-:Y:S05]  /*18b30*/  BSYNC.RECONVERGENT B2 ;  /* 0x0000000000027941 */ /* 0x000fea0003800200 */
.L_x_12881:
        /* <DEDUP_REMOVED lines=43> */
.L_x_12879:
[----:B------:R-:W-:Y:S05]  /*18df0*/  BSYNC.RECONVERGENT B1 ;  /* 0x0000000000017941 */ /* 0x000fea0003800200 */
.L_x_12878:
        /* <DEDUP_REMOVED lines=37> */
.L_x_12842:
        /* <DEDUP_REMOVED lines=44> */
.L_x_12883:
[----:B------:R-:W-:Y:S02]  /*19310*/  IMAD.MOV.U32 R204, RZ, RZ, R172 ;  /* 0x000000ffffcc7224 */ /* 0x000fe400078e00ac */
[----:B------:R-:W-:-:S07]  /*19320*/  VIADD R0, R0, 0x80 ;  /* 0x0000008000007836 */ /* 0x000fce0000000000 */
.L_x_12760:
[----:B------:R-:W-:Y:S05]  /*19330*/  BSYNC.RECONVERGENT B0 ;  /* 0x0000000000007941 */ /* 0x000fea0003800200 */
.L_x_12759:
        /* <DEDUP_REMOVED lines=36> */
.L_x_12889:
        /* <DEDUP_REMOVED lines=13> */
.L_x_12891:
[----:B------:R-:W-:Y:S05]  /*19650*/  BSYNC.RECONVERGENT B2 ;  /* 0x0000000000027941 */ /* 0x000fea0003800200 */
.L_x_12890:
        /* <DEDUP_REMOVED lines=42> */
.L_x_12888:
[----:B------:R-:W-:Y:S05]  /*19900*/  BSYNC.RECONVERGENT B1 ;  /* 0x0000000000017941 */ /* 0x000fea0003800200 */
.L_x_12887:
        /* <DEDUP_REMOVED lines=23> */
.L_x_12894:
        /* <DEDUP_REMOVED lines=13> */
.L_x_12896:
[----:B------:R-:W-:Y:S05]  /*19b50*/  BSYNC.RECONVERGENT B2 ;  /* 0x0000000000027941 */ /* 0x000fea0003800200 */
.L_x_12895:
        /* <DEDUP_REMOVED lines=43> */
.L_x_12893:
[----:B------:R-:W-:Y:S05]  /*19e10*/  BSYNC.RECONVERGENT B1 ;  /* 0x0000000000017941 */ /* 0x000fea0003800200 */
.L_x_12892:
        /* <DEDUP_REMOVED lines=8> */
[----:B------:R-:W-:Y:S01]  /*19ea0*/  IMAD.MOV.U32 R155, RZ, RZ, 0x2 ;  /* 0x00000002ff9b7424 */ /* 0x000fe200078e00ff */
        /* <DEDUP_REMOVED lines=14> */
.L_x_12899:
        /* <DEDUP_REMOVED lines=13> */
.L_x_12901:
[----:B------:R-:W-:Y:S05]  /*1a060*/  BSYNC.RECONVERGENT B2 ;  /* 0x0000000000027941 */ /* 0x000fea0003800200 */
.L_x_12900:
        /* <DEDUP_REMOVED lines=43> */
.L_x_12898:
[----:B------:R-:W-:Y:S05]  /*1a320*/  BSYNC.RECONVERGENT B1 ;  /* 0x0000000000017941 */ /* 0x000fea0003800200 */
.L_x_12897:
        /* <DEDUP_REMOVED lines=20> */
.L_x_12904:
        /* <DEDUP_REMOVED lines=13> */
.L_x_12906:
[----:B------:R-:W-:Y:S05]  /*1a540*/  BSYNC.RECONVERGENT B2 ;  /* 0x0000000000027941 */ /* 0x000fea0003800200 */
.L_x_12905:
        /* <DEDUP_REMOVED lines=43> */
.L_x_12903:
[----:B------:R-:W-:Y:S05]  /*1a800*/  BSYNC.RECONVERGENT B1 ;  /* 0x0000000000017941 */ /* 0x000fea0003800200 */
.L_x_12902:
        /* <DEDUP_REMOVED lines=23> */
.L_x_12909:
        /* <DEDUP_REMOVED lines=13> */
.L_x_12911:
[----:B------:R-:W-:Y:S05]  /*1aa50*/  BSYNC.RECONVERGENT B2 ;  /* 0x0000000000027941 */ /* 0x000fea0003800200 */
.L_x_12910:
        /* <DEDUP_REMOVED lines=43> */
.L_x_12908:
[----:B------:R-:W-:Y:S05]  /*1ad10*/  BSYNC.RECONVERGENT B1 ;  /* 0x0000000000017941 */ /* 0x000fea0003800200 */
.L_x_12907:
[----:B------:R-:W-:Y:S01]  /*1ad20*/  I2FP.F32.U32 R154, R154 ;  /* 0x0000009a009a7245 */ /* 0x000fe20000201000 */
[----:B------:R-:W-:Y:S01]  /*1ad30*/  HADD2.F32 R155, -RZ, R169.H0_H0 ;  /* 0x200000a9ff9b7230 */ /* 0x000fe20000004100 */
[----:B------:R-:W-:Y:S01]  /*1ad40*/  ISETP.NE.AND P2, PT, R177, 0x1, PT ;  /* 0x00000001b100780c */ /* 0x000fe20003f45270 */
[----:B------:R-:W-:Y:S01]  /*1ad50*/  BSSY.RECONVERGENT B1, `(.L_x_12912) ;  /* 0x000004a000017945 */ /* 0x000fe20003800200 */
[----:B------:R-:W-:Y:S01]  /*1ad60*/  LOP3.LUT R206, R206, 0xfffffffb, RZ, 0xc0, !PT ;  /* 0xfffffffbcece7812 */ /* 0x000fe200078ec0ff */
[----:B------:R-:W-:Y:S01]  /*1ad70*/  FFMA.FTZ R168, R154, R173, 1.1641532182693481445e-10 ;  /* 0x2f0000009aa87423 */ /* 0x000fe200000100ad */
[----:B------:R-:W-:Y:S02]  /*1ad80*/  IMAD.MOV.U32 R178, RZ, RZ, 0x2 ;  /* 0x00000002ffb27424 */ /* 0x000fe400078e00ff */
[----:B------:R-:W-:Y:S01]  /*1ad90*/  FMUL.FTZ R154, R155, R174 ;  /* 0x000000ae9b9a7220 */ /* 0x000fe20000410000 */
        /* <DEDUP_REMOVED lines=12> */
.L_x_12914:
        /* <DEDUP_REMOVED lines=13> */
.L_x_12916:
[----:B------:R-:W-:Y:S05]  /*1af30*/  BSYNC.RECONVERGENT B2 ;  /* 0x0000000000027941 */ /* 0x000fea0003800200 */
.L_x_12915:
        /* <DEDUP_REMOVED lines=43> */
.L_x_12913:
[----:B------:R-:W-:Y:S05]  /*1b1f0*/  BSYNC.RECONVERGENT B1 ;  /* 0x0000000000017941 */ /* 0x000fea0003800200 */
.L_x_12912:
        /* <DEDUP_REMOVED lines=23> */
.L_x_12919:
        /* <DEDUP_REMOVED lines=13> */
.L_x_12921:
[----:B------:R-:W-:Y:S05]  /*1b440*/  BSYNC.RECONVERGENT B2 ;  /* 0x0000000000027941 */ /* 0x000fea0003800200 */
.L_x_12920:
        /* <DEDUP_REMOVED lines=43> */
.L_x_12918:
[----:B------:R-:W-:Y:S05]  /*1b700*/  BSYNC.RECONVERGENT B1 ;  /* 0x0000000000017941 */ /* 0x000fea0003800200 */
.L_x_12917:
        /* <DEDUP_REMOVED lines=20> */
.L_x_12924:
        /* <DEDUP_REMOVED lines=13> */
.L_x_12926:
[----:B------:R-:W-:Y:S05]  /*1b920*/  BSYNC.RECONVERGENT B2 ;  /* 0x0000000000027941 */ /* 0x000fea0003800200 */
.L_x_12925:
        /* <DEDUP_REMOVED lines=43> */
.L_x_12923:
[----:B------:R-:W-:Y:S05]  /*1bbe0*/  BSYNC.RECONVERGENT B1 ;  /* 0x0000000000017941 */ /* 0x000fea0003800200 */
.L_x_12922:
        /* <DEDUP_REMOVED lines=23> */
.L_x_12929:
        /* <DEDUP_REMOVED lines=13> */
.L_x_12931:
[----:B------:R-:W-:Y:S05]  /*1be30*/  BSYNC.RECONVERGENT B2 ;  /* 0x0000000000027941 */ /* 0x000fea0003800200 */
.L_x_12930:
        /* <DEDUP_REMOVED lines=43> */
.L_x_12928:
[----:B------:R-:W-:Y:S05]  /*1c0f0*/  BSYNC.RECONVERGENT B1 ;  /* 0x0000000000017941 */ /* 0x000fea0003800200 */
.L_x_12927:
        /* <DEDUP_REMOVED lines=18> */
.L_x_12934:
        /* <DEDUP_REMOVED lines=13> */
.L_x_12936:
[----:B------:R-:W-:Y:S05]  /*1c2f0*/  BSYNC.RECONVERGENT B2 ;  /* 0x0000000000027941 */ /* 0x000fea0003800200 */
.L_x_12935:
        /* <DEDUP_REMOVED lines=43> */
.L_x_12933:
[----:B------:R-:W-:Y:S05]  /*1c5b0*/  BSYNC.RECONVERGENT B1 ;  /* 0x0000000000017941 */ /* 0x000fea0003800200 */
.L_x_12932:
        /* <DEDUP_REMOVED lines=23> */
.L_x_12939:
        /* <DEDUP_REMOVED lines=13> */
.L_x_12941:
[----:B------:R-:W-:Y:S05]  /*1c800*/  BSYNC.RECONVERGENT B2 ;  /* 0x0000000000027941 */ /* 0x000fea0003800200 */
.L_x_12940:
        /* <DEDUP_REMOVED lines=43> */
.L_x_12938:
[----:B------:R-:W-:Y:S05]  /*1cac0*/  BSYNC.RECONVERGENT B1 ;  /* 0x0000000000017941 */ /* 0x000fea0003800200 */
.L_x_12937:
        /* <DEDUP_REMOVED lines=18> */
.L_x_12944:
        /* <DEDUP_REMOVED lines=13> */
.L_x_12946:
[----:B------:R-:W-:Y:S05]  /*1ccc0*/  BSYNC.RECONVERGENT B2 ;  /* 0x0000000000027941 */ /* 0x000fea0003800200 */
.L_x_12945:
        /* <DEDUP_REMOVED lines=43> */
.L_x_12943:
[----:B------:R-:W-:Y:S05]  /*1cf80*/  BSYNC.RECONVERGENT B1 ;  /* 0x0000000000017941 */ /* 0x000fea0003800200 */
.L_x_12942:
        /* <DEDUP_REMOVED lines=23> */
.L_x_12949:
        /* <DEDUP_REMOVED lines=13> */
.L_x_12951:
[----:B------:R-:W-:Y:S05]  /*1d1d0*/  BSYNC.RECONVERGENT B2 ;  /* 0x0000000000027941 */ /* 0x000fea0003800200 */
.L_x_12950:
        /* <DEDUP_REMOVED lines=43> */
.L_x_12948:
[----:B------:R-:W-:Y:S05]  /*1d490*/  BSYNC.RECONVERGENT B1 ;  /* 0x0000000000017941 */ /* 0x000fea0003800200 */
.L_x_12947:
        /* <DEDUP_REMOVED lines=18> */
.L_x_12954:
        /* <DEDUP_REMOVED lines=13> */
.L_x_12956:
[----:B------:R-:W-:Y:S05]  /*1d690*/  BSYNC.RECONVERGENT B2 ;  /* 0x0000000000027941 */ /* 0x000fea0003800200 */
.L_x_12955:
        /* <DEDUP_REMOVED lines=43> */
.L_x_12953:
[----:B------:R-:W-:Y:S05]  /*1d950*/  BSYNC.RECONVERGENT B1 ;  /* 0x0000000000017941 */ /* 0x000fea0003800200 */
.L_x_12952:
        /* <DEDUP_REMOVED lines=23> */
.L_x_12959:
        /* <DEDUP_REMOVED lines=13> */
.L_x_12961:
[----:B------:R-:W-:Y:S05]  /*1dba0*/  BSYNC.RECONVERGENT B2 ;  /* 0x0000000000027941 */ /* 0x000fea0003800200 */
.L_x_12960:
        /* <DEDUP_REMOVED lines=43> */
.L_x_12958:
[----:B------:R-:W-:Y:S05]  /*1de60*/  BSYNC.RECONVERGENT B1 ;  /* 0x0000000000017941 */ /* 0x000fea0003800200 */
.L_x_12957:
        /* <DEDUP_REMOVED lines=18> */
.L_x_12964:
        /* <DEDUP_REMOVED lines=15> */
.L_x_12966:
[----:B------:R-:W-:Y:S05]  /*1e080*/  BSYNC.RECONVERGENT B2 ;  /* 0x0000000000027941 */ /* 0x000fea0003800200 */
.L_x_12965:
        /* <DEDUP_REMOVED lines=43> */
.L_x_12963:
[----:B------:R-:W-:Y:S05]  /*1e340*/  BSYNC.RECONVERGENT B1 ;  /* 0x0000000000017941 */ /* 0x000fea0003800200 */
.L_x_12962:
        /* <DEDUP_REMOVED lines=11> */
.L_x_12886:
        /* <DEDUP_REMOVED lines=16> */
.L_x_12970:
        /* <DEDUP_REMOVED lines=13> */
.L_x_12972:
[----:B------:R-:W-:Y:S05]  /*1e5d0*/  BSYNC.RECONVERGENT B2 ;  /* 0x0000000000027941 */ /* 0x000fea0003800200 */
.L_x_12971:
        /* <DEDUP_REMOVED lines=42> */
.L_x_12969:
[----:B------:R-:W-:Y:S05]  /*1e880*/  BSYNC.RECONVERGENT B1 ;  /* 0x0000000000017941 */ /* 0x000fea0003800200 */
.L_x_12968:
        /* <DEDUP_REMOVED lines=21> */
.L_x_12975:
        /* <DEDUP_REMOVED lines=13> */
.L_x_12977:
[----:B------:R-:W-:Y:S05]  /*1eab0*/  BSYNC.RECONVERGENT B2 ;  /* 0x0000000000027941 */ /* 0x000fea0003800200 */
.L_x_12976:
        /* <DEDUP_REMOVED lines=43> */
.L_x_12974:
[----:B------:R-:W-:Y:S05]  /*1ed70*/  BSYNC.RECONVERGENT B1 ;  /* 0x0000000000017941 */ /* 0x000fea0003800200 */
.L_x_12973:
        /* <DEDUP_REMOVED lines=19> */
.L_x_12980:
        /* <DEDUP_REMOVED lines=13> */
.L_x_12982:
[----:B------:R-:W-:Y:S05]  /*1ef80*/  BSYNC.RECONVERGENT B2 ;  /* 0x0000000000027941 */ /* 0x000fea0003800200 */
.L_x_12981:
        /* <DEDUP_REMOVED lines=43> */
.L_x_12979:
[----:B------:R-:W-:Y:S05]  /*1f240*/  BSYNC.RECONVERGENT B1 ;  /* 0x0000000000017941 */ /* 0x000fea0003800200 */
.L_x_12978:
        /* <DEDUP_REMOVED lines=19> */
.L_x_12985:
        /* <DEDUP_REMOVED lines=13> */
.L_x_12987:
[----:B------:R-:W-:Y:S05]  /*1f450*/  BSYNC.RECONVERGENT B2 ;  /* 0x0000000000027941 */ /* 0x000fea0003800200 */
.L_x_12986:
        /* <DEDUP_REMOVED lines=43> */
.L_x_12984:
[----:B------:R-:W-:Y:S05]  /*1f710*/  BSYNC.RECONVERGENT B1 ;  /* 0x0000000000017941 */ /* 0x000fea0003800200 */
.L_x_12983:
        /* <DEDUP_REMOVED lines=19> */
.L_x_12990:
        /* <DEDUP_REMOVED lines=13> */
.L_x_12992:
[----:B------:R-:W-:Y:S05]  /*1f920*/  BSYNC.RECONVERGENT B2 ;  /* 0x0000000000027941 */ /* 0x000fea0003800200 */
.L_x_12991:
        /* <DEDUP_REMOVED lines=43> */
.L_x_12989:
[----:B------:R-:W-:Y:S05]  /*1fbe0*/  BSYNC.RECONVERGENT B1 ;  /* 0x0000000000017941 */ /* 0x000fea0003800200 */
.L_x_12988:
        /* <DEDUP_REMOVED lines=17> */
.L_x_12995:
        /* <DEDUP_REMOVED lines=13> */
.L_x_12997:
[----:B------:R-:W-:Y:S05]  /*1fdd0*/  BSYNC.RECONVERGENT B2 ;  /* 0x0000000000027941 */ /* 0x000fea0003800200 */
.L_x_12996:
        /* <DEDUP_REMOVED lines=43> */
.L_x_12994:
[----:B------:R-:W-:Y:S05]  /*20090*/  BSYNC.RECONVERGENT B1 ;  /* 0x0000000000017941 */ /* 0x000fea0003800200 */
.L_x_12993:
        /* <DEDUP_REMOVED lines=17> */
.L_x_13000:
        /* <DEDUP_REMOVED lines=13> */
.L_x_13002:
[----:B------:R-:W-:Y:S05]  /*20280*/  BSYNC.RECONVERGENT B2 ;  /* 0x0000000000027941 */ /* 0x000fea0003800200 */
.L_x_13001:
        /* <DEDUP_REMOVED lines=43> */
.L_x_12999:
[----:B------:R-:W-:Y:S05]  /*20540*/  BSYNC.RECONVERGENT B1 ;  /* 0x0000000000017941 */ /* 0x000fea0003800200 */
.L_x_12998:
        /* <DEDUP_REMOVED lines=17> */
.L_x_13005:
        /* <DEDUP_REMOVED lines=13> */
.L_x_13007:
[----:B------:R-:W-:Y:S05]  /*20730*/  BSYNC.RECONVERGENT B2 ;  /* 0x0000000000027941 */ /* 0x000fea0003800200 */
.L_x_13006:
        /* <DEDUP_REMOVED lines=43> */
.L_x_13004:
[----:B------:R-:W-:Y:S05]  /*209f0*/  BSYNC.RECONVERGENT B1 ;  /* 0x0000000000017941 */ /* 0x000fea0003800200 */
.L_x_13003:
        /* <DEDUP_REMOVED lines=37> */
.L_x_12967:
        /* <DEDUP_REMOVED lines=45> */
.L_x_12885:
[----:B------:R-:W-:Y:S05]  /*20f20*/  BSYNC.RECONVERGENT B0 ;  /* 0x0000000000007941 */ /* 0x000fea0003800200 */
.L_x_12884:
[----:B------:R-:W-:Y:S01]  /*20f30*/  FADD.FTZ R0, RZ, R140 ;  /* 0x0000008cff007221 */ /* 0x000fe20000010000 */
[C---:B------:R-:W-:Y:S01]  /*20f40*/  ISETP.GE.U32.AND P0, PT, R3.reuse, 0x80, PT ;  /* 0x000000800300780c */ /* 0x040fe20003f06070 */
[----:B------:R-:W4:Y:S01]  /*20f50*/  S2UR UR5, SR_CgaCtaId ;  /* 0x00000000000579c3 */ /* 0x000f220000008800 */
[----:B------:R-:W-:Y:S01]  /*20f60*/  ISETP.GT.U32.AND P3, PT, R3, 0xff, PT ;  /* 0x000000ff0300780c */ /* 0x000fe20003f64070 */
[----:B01-3--:R-:W-:Y:S01]  /*20f70*/  FADD.FTZ R173, R141, R0 ;  /* 0x000000008dad7221 */ /* 0x00bfe20000010000 */
        /* <DEDUP_REMOVED lines=235> */
.L_x_13009:
[----:B------:R-:W-:Y:S05]  /*21e30*/  BSYNC.RECONVERGENT B0 ;  /* 0x0000000000007941 */ /* 0x000fea0003800200 */
.L_x_13008:
        /* <DEDUP_REMOVED lines=50> */
.L_x_13011:
[----:B------:R-:W-:Y:S05]  /*22160*/  BSYNC.RECONVERGENT B0 ;  /* 0x0000000000007941 */ /* 0x000fea0003800200 */
.L_x_13010:
        /* <DEDUP_REMOVED lines=50> */
.L_x_13013:
[----:B------:R-:W-:Y:S05]  /*22490*/  BSYNC.RECONVERGENT B0 ;  /* 0x0000000000007941 */ /* 0x000fea0003800200 */
.L_x_13012:
        /* <DEDUP_REMOVED lines=32> */
[----:B------:R-:W-:Y:S01]  /*226a0*/  F2FP.F16.F32.PACK_AB R172, R177, R0 ;  /* 0x00000000b1ac723e */ /* 0x000fe200000000ff */
        /* <DEDUP_REMOVED lines=16> */
.L_x_13015:
[----:B------:R-:W-:Y:S05]  /*227b0*/  BSYNC.RECONVERGENT B0 ;  /* 0x0000000000007941 */ /* 0x000fea0003800200 */
.L_x_13014:
[----:B------:R-:W-:Y:S02]  /*227c0*/  UIADD3 UR10, UPT, UPT, UR10, UR18, URZ ;  /* 0x000000120a0a7290 */ /* 0x000fe4000fffe0ff */
[----:B------:R-:W-:Y:S02]  /*227d0*/  UPLOP3.LUT UP1, UPT, UPT, UPT, UP1, 0x40, 0x4 ;  /* 0x000000000004789c */ /* 0x000fe40003f2e810 */
[----:B------:R-:W-:-:S09]  /*227e0*/  UISETP.GE.AND UP0, UPT, UR10, UR19, UPT ;  /* 0x000000130a00728c */ /* 0x000fd2000bf06270 */
[----:B------:R-:W-:Y:S05]  /*227f0*/  BRA.U !UP0, `(.L_x_13016) ;  /* 0xfffffdf508b47547 */ /* 0x000fea000b83ffff */
[----:B------:R-:W-:Y:S05]  /*22800*/  EXIT ;  /* 0x000000000000794d */ /* 0x000fea0003800000 */
.L_x_13017:
        /* <DEDUP_REMOVED lines=15> */
.L_x_18000:


//--------------------- .text._ZN10layer_norm31ln_parallel_residual_fwd_kernelINS_13Kernel_traitsIf6__halffS2_fjLj4096ELj1ELj1ELj4ELj16ENS_18Kernel_traits_baseILj4096EfS2_fS2_fjLj128EEEEELb1ELb0ELb1EEEvNS_9FwdParamsE --------------------------
	.section	.text._ZN10layer_norm31ln_parallel_residual_fwd_kernelINS_13Kernel_traitsIf6__halffS2_fjLj4096ELj1ELj1ELj4ELj16ENS_18Kernel_traits_baseILj4096EfS2_fS2_fjLj128EEEEELb1ELb0ELb1EEEvNS_9FwdParamsE,"ax",@progbits
	.align	128
        .global         _ZN10layer_norm31ln_parallel_residual_fwd_kernelINS_13Kernel_traitsIf6__halffS2_fjLj4096ELj1ELj1ELj4ELj16ENS_18Kernel_traits_baseILj4096EfS2_fS2_fjLj128EEEEELb1ELb0ELb1EEEvNS_9FwdParamsE
        .type           _ZN10layer_norm31ln_parallel_residual_fwd_kernelINS_13Kernel_traitsIf6__halffS2_fjLj4096ELj1ELj1ELj4ELj16ENS_18Kernel_traits_baseILj4096EfS2_fS2_fjLj128EEEEELb1ELb0ELb1EEEvNS_9FwdParamsE,@function
        .size           _ZN10layer_norm31ln_parallel_residual_fwd_kernelINS_13Kernel_traitsIf6__halffS2_fjLj4096ELj1ELj1ELj4ELj16ENS_18Kernel_traits_baseILj4096EfS2_fS2_fjLj128EEEEELb1ELb0ELb1EEEvNS_9FwdParamsE,(.L_x_18001 - _ZN10layer_norm31ln_parallel_residual_fwd_kernelINS_13Kernel_traitsIf6__halffS2_fjLj4096ELj1ELj1ELj4ELj16ENS_18Kernel_traits_baseILj4096EfS2_fS2_fjLj128EEEEELb1ELb0ELb1EEEvNS_9FwdParamsE)
        .other          _ZN10layer_norm31ln_parallel_residual_fwd_kernelINS_13Kernel_traitsIf6__halffS2_fjLj4096ELj1ELj1ELj4ELj16ENS_18Kernel_traits_baseILj4096EfS2_fS2_fjLj128EEEEELb1ELb0ELb1EEEvNS_9FwdParamsE,@"STO_CUDA_ENTRY STV_DEFAULT"
_ZN10layer_norm31ln_parallel_residual_fwd_kernelINS_13Kernel_traitsIf6__halffS2_fjLj4096ELj1ELj1ELj4ELj16ENS_18Kernel_traits_baseILj4096EfS2_fS2_fjLj128EEEEELb1ELb0ELb1EEEvNS_9FwdParamsE:
.text._ZN10layer_norm31ln_parallel_residual_fwd_kernelINS_13Kernel_traitsIf6__halffS2_fjLj4096ELj1ELj1ELj4ELj16ENS_18Kernel_traits_baseILj4096EfS2_fS2_fjLj128EEEEELb1ELb0ELb1EEEvNS_9FwdParamsE:
        /* <DEDUP_REMOVED lines=11> */
[----:B---3--:R-:W-:Y:S01]  /*00b0*/  @P0 MOV R4, R185 ;  /* 0x000000b900040202 */ /* 0x008fe20000000f00 */
[----:B0-----:R-:W-:-:S06]  /*00c0*/  @P0 IMAD.MOV.U32 R5, RZ, RZ, R172 ;  /* 0x000000ffff050224 */ /* 0x001fcc00078e00ac */
        /* <DEDUP_REMOVED lines=91> */
.L_x_13019:
        /* <DEDUP_REMOVED lines=31> */
.L_x_13018:
        /* <DEDUP_REMOVED lines=45> */
.L_x_13021:
        /* <DEDUP_REMOVED lines=46> */
.L_x_13020:
[----:B------:R-:W1:Y:S02]  /*0e20*/  LDCU UR4, c[0x0][0x384] ;  /* 0x00007080ff0477ac */ /* 0x000e640008000800 */
[----:B-1----:R-:W-:-:S06]  /*0e30*/  UISETP.GE.AND UP0, UPT, UR18, UR4, UPT ;  /* 0x000000041200728c */ /* 0x002fcc000bf06270 */
[----:B------:R-:W-:-:S13]  /*0e40*/  PLOP3.LUT P0, PT, PT, PT, UP0, 0x80, 0x8 ;  /* 0x000000000008781c */ /* 0x000fda0003f0f008 */
[----:B------:R-:W-:Y:S05]  /*0e50*/  @P0 EXIT ;  /* 0x000000000000094d */ /* 0x000fea0003800000 */
[----:B0---4-:R-:W-:Y:S01]  /*0e60*/  IMAD.HI.U32 R133, R3, -0x326172a9, RZ ;  /* 0xcd9e8d5703857827 */ /* 0x011fe200078e00ff */
[----:B------:R-:W0:Y:S03]  /*0e70*/  LDCU.64 UR20, c[0x0][0x398] ;  /* 0x00007300ff1477ac */ /* 0x000e260008000a00 */
[----:B------:R-:W-:Y:S01]  /*0e80*/  HFMA2 R175, -RZ, RZ, 0, 0 ;  /* 0x00000000ffaf7431 */ /* 0x000fe200000001ff */
[----:B------:R-:W-:Y:S01]  /*0e90*/  LOP3.LUT R185, R185, 0x3, RZ, 0xc0, !PT ;  /* 0x00000003b9b97812 */ /* 0x000fe200078ec0ff */
        /* <DEDUP_REMOVED lines=70> */
[----:B0-234-:R-:W-:-:S07]  /*1300*/  IMAD R176, R0, -0x326172a9, RZ ;  /* 0xcd9e8d5700b07824 */ /* 0x01dfce00078e02ff */
.L_x_13322:
[----:B------:R-:W-:Y:S01]  /*1310*/  ISETP.NE.U32.AND P0, PT, RZ, UR14, PT ;  /* 0x0000000eff007c0c */ /* 0x000fe2000bf05070 */
[----:B------:R-:W-:Y:S01]  /*1320*/  UIMAD UR4, UR18, UR19, URZ ;  /* 0x00000013120472a4 */ /* 0x000fe2000f8e02ff */
[----:B0-----:R-:W0:Y:S01]  /*1330*/  LDC.64 R164, c[0x0][0x390] ;  /* 0x0000e400ffa47b82 */ /* 0x001e220000000a00 */
[----:B------:R-:W1:Y:S01]  /*1340*/  @UP0 LDCU.64 UR20, c[0x0][0x398] ;  /* 0x00007300ff1407ac */ /* 0x000e620008000a00 */
        /* <DEDUP_REMOVED lines=35> */
.L_x_13024:
        /* <DEDUP_REMOVED lines=12> */
.L_x_13025:
        /* <DEDUP_REMOVED lines=42> */
.L_x_13023:
[----:B------:R-:W-:Y:S01]  /*18e0*/  I2FP.F32.U32 R141, R140 ;  /* 0x0000008c008d7245 */ /* 0x000fe20000201000 */
[----:B------:R-:W-:Y:S01]  /*18f0*/  UMOV UR4, UR6 ;  /* 0x0000000600047c82 */ /* 0x000fe20008000000 */
[----:B------:R-:W-:Y:S01]  /*1900*/  ISETP.NE.AND P1, PT, R142, 0x1, PT ;  /* 0x000000018e00780c */ /* 0x000fe20003f25270 */
[----:B-----5:R-:W-:Y:S01]  /*1910*/  HADD2.F32 R140, -RZ, R144.H0_H0 ;  /* 0x20000090ff8c7230 */ /* 0x020fe20000004100 */
[----:B------:R-:W-:Y:S01]  /*1920*/  LOP3.LUT R201, R201, 0xfffffff7, RZ, 0xc0, !PT ;  /* 0xfffffff7c9c97812 */ /* 0x000fe200078ec0ff */
[----:B------:R-:W-:Y:S01]  /*1930*/  FFMA.FTZ R141, R141, R0, 1.1641532182693481445e-10 ;  /* 0x2f0000008d8d7423 */ /* 0x000fe20000010000 */
[----:B------:R-:W-:-:S04]  /*1940*/  IMAD.MOV.U32 R143, RZ, RZ, 0x2 ;  /* 0x00000002ff8f7424 */ /* 0x000fc800078e00ff */
        /* <DEDUP_REMOVED lines=12> */
.L_x_13027:
        /* <DEDUP_REMOVED lines=12> */
.L_x_13028:
        /* <DEDUP_REMOVED lines=43> */
.L_x_13026:
[----:B------:R-:W-:Y:S01]  /*1d80*/  I2FP.F32.U32 R141, R141 ;  /* 0x0000008d008d7245 */ /* 0x000fe20000201000 */
[----:B------:R-:W-:Y:S01]  /*1d90*/  HADD2.F32 R144, -RZ, R144.H1_H1 ;  /* 0x30000090ff907230 */ /* 0x000fe20000004100 */
[----:B------:R-:W-:Y:S01]  /*1da0*/  ISETP.NE.AND P1, PT, R143, 0x1, PT ;  /* 0x000000018f00780c */ /* 0x000fe20003f25270 */
[----:B------:R-:W-:Y:S01]  /*1db0*/  IMAD.MOV.U32 R149, RZ, RZ, 0x2 ;  /* 0x00000002ff957424 */ /* 0x000fe200078e00ff */
[----:B------:R-:W-:Y:S01]  /*1dc0*/  LOP3.LUT R201, R201, 0xfffffffb, RZ, 0xc0, !PT ;  /* 0xfffffffbc9c97812 */ /* 0x000fe200078ec0ff */
[----:B------:R-:W-:-:S05]  /*1dd0*/  FFMA.FTZ R141, R141, R0, 1.1641532182693481445e-10 ;  /* 0x2f0000008d8d7423 */ /* 0x000fca0000010000 */
[----:B------:R-:W-:Y:S01]  /*1de0*/  FSETP.LE.FTZ.AND P2, PT, R141, UR4, PT ;  /* 0x000000048d007c0b */ /* 0x000fe2000bf53000 */
        /* <DEDUP_REMOVED lines=11> */
.L_x_13030:
        /* <DEDUP_REMOVED lines=12> */
.L_x_13031:
        /* <DEDUP_REMOVED lines=43> */
.L_x_13029:
[----:B------:R-:W-:Y:S01]  /*2210*/  I2FP.F32.U32 R141, R141 ;  /* 0x0000008d008d7245 */ /* 0x000fe20000201000 */
[----:B------:R-:W-:Y:S01]  /*2220*/  HFMA2 R150, -RZ, RZ, 0, 1.1920928955078125e-07 ;  /* 0x00000002ff967431 */ /* 0x000fe200000001ff */
[----:B------:R-:W-:Y:S01]  /*2230*/  ISETP.NE.AND P1, PT, R149, 0x1, PT ;  /* 0x000000019500780c */ /* 0x000fe20003f25270 */
[----:B------:R-:W-:Y:S01]  /*2240*/  IMAD.MOV.U32 R142, RZ, RZ, R176 ;  /* 0x000000ffff8e7224 */ /* 0x000fe200078e00b0 */
[----:B------:R-:W-:Y:S01]  /*2250*/  LOP3.LUT R201, R201, 0xfffffffd, RZ, 0xc0, !PT ;  /* 0xfffffffdc9c97812 */ /* 0x000fe200078ec0ff */
[----:B------:R-:W-:-:S05]  /*2260*/  FFMA.FTZ R141, R141, R0, 1.1641532182693481445e-10 ;  /* 0x2f0000008d8d7423 */ /* 0x000fca0000010000 */
[----:B------:R-:W-:Y:S01]  /*2270*/  FSETP.LE.FTZ.AND P2, PT, R141, UR4, PT ;  /* 0x000000048d007c0b */ /* 0x000fe2000bf53000 */
        /* <DEDUP_REMOVED lines=11> */
.L_x_13033:
        /* <DEDUP_REMOVED lines=12> */
.L_x_13034:
        /* <DEDUP_REMOVED lines=43> */
.L_x_13032:
        /* <DEDUP_REMOVED lines=16> */
.L_x_13036:
        /* <DEDUP_REMOVED lines=12> */
.L_x_13037:
        /* <DEDUP_REMOVED lines=43> */
.L_x_13035:
[----:B------:R-:W-:Y:S01]  /*2b10*/  ISETP.NE.AND P3, PT, R149, 0x1, PT ;  /* 0x000000019500780c */ /* 0x000fe20003f65270 */
[----:B------:R-:W-:Y:S01]  /*2b20*/  IMAD.MOV.U32 R150, RZ, RZ, 0x2 ;  /* 0x00000002ff967424 */ /* 0x000fe200078e00ff */
        /* <DEDUP_REMOVED lines=14> */
.L_x_13039:
        /* <DEDUP_REMOVED lines=12> */
.L_x_13040:
        /* <DEDUP_REMOVED lines=43> */
.L_x_13038:
        /* <DEDUP_REMOVED lines=16> */
.L_x_13042:
        /* <DEDUP_REMOVED lines=12> */
.L_x_13043:
        /* <DEDUP_REMOVED lines=43> */
.L_x_13041:
        /* <DEDUP_REMOVED lines=16> */
.L_x_13045:
        /* <DEDUP_REMOVED lines=12> */
.L_x_13046:
        /* <DEDUP_REMOVED lines=43> */
.L_x_13044:
[----:B------:R-:W-:Y:S01]  /*3860*/  UMOV UR5, UR7 ;  /* 0x0000000700057c82 */ /* 0x000fe20008000000 */
[----:B------:R-:W-:Y:S01]  /*3870*/  P2R R153, PR, RZ, 0x1 ;  /* 0x00000001ff997803 */ /* 0x000fe20000000000 */
[----:B------:R-:W-:Y:S01]  /*3880*/  FMUL.FTZ R142, R142, UR5 ;  /* 0x000000058e8e7c20 */ /* 0x000fe20008410000 */
[----:B------:R-:W-:Y:S01]  /*3890*/  I2FP.F32.U32 R151, R149 ;  /* 0x0000009500977245 */ /* 0x000fe20000201000 */
[----:B------:R-:W-:Y:S01]  /*38a0*/  FMUL.FTZ R141, R141, UR5 ;  /* 0x000000058d8d7c20 */ /* 0x000fe20008410000 */
[----:B------:R-:W-:Y:S01]  /*38b0*/  LOP3.LUT P0, RZ, R201, 0x2, RZ, 0xc0, !PT ;  /* 0x00000002c9ff7812 */ /* 0x000fe2000780c0ff */
[----:B------:R-:W-:Y:S01]  /*38c0*/  FMUL.FTZ R150, R144, UR5 ;  /* 0x0000000590967c20 */ /* 0x000fe20008410000 */
[----:B------:R-:W-:Y:S02]  /*38d0*/  HADD2.F32 R152, -RZ, R147.H1_H1 ;  /* 0x30000093ff987230 */ /* 0x000fe40000004100 */
[----:B------:R-:W-:Y:S01]  /*38e0*/  FMUL.FTZ R140, R140, UR5 ;  /* 0x000000058c8c7c20 */ /* 0x000fe20008410000 */
[----:B------:R-:W-:Y:S01]  /*38f0*/  FSEL R144, R142, RZ, P2 ;  /* 0x000000ff8e907208 */ /* 0x000fe20001000000 */
        /* <DEDUP_REMOVED lines=8> */
[----:B------:R-:W-:-:S02]  /*3980*/  FSEL R140, R140, RZ, P5 ;  /* 0x000000ff8c8c7208 */ /* 0x000fc40002800000 */
[----:B------:R-:W-:Y:S02]  /*3990*/  LOP3.LUT P6, RZ, R201, 0x4, RZ, 0xc0, !PT ;  /* 0x00000004c9ff7812 */ /* 0x000fe400078cc0ff */
[----:B------:R-:W-:Y:S02]  /*39a0*/  FSETP.GTU.FTZ.AND P5, PT, R151, UR4, PT ;  /* 0x0000000497007c0b */ /* 0x000fe4000bfbc000 */
[----:B------:R-:W-:Y:S02]  /*39b0*/  FSEL R146, R143, RZ, P4 ;  /* 0x000000ff8f927208 */ /* 0x000fe40002000000 */
[----:B------:R-:W-:Y:S02]  /*39c0*/  FSEL R145, R147, RZ, P3 ;  /* 0x000000ff93917208 */ /* 0x000fe40001800000 */
        /* <DEDUP_REMOVED lines=12> */
[----:B------:R-:W-:Y:S07]  /*3a90*/  BRA `(.L_x_13047) ;  /* 0x0000004800c87947 */ /* 0x000fee0003800000 */
.L_x_13022:
        /* <DEDUP_REMOVED lines=15> */
.L_x_13049:
        /* <DEDUP_REMOVED lines=12> */
.L_x_13050:
        /* <DEDUP_REMOVED lines=41> */
.L_x_13048:
        /* <DEDUP_REMOVED lines=21> */
.L_x_13052:
        /* <DEDUP_REMOVED lines=12> */
.L_x_13053:
        /* <DEDUP_REMOVED lines=42> */
.L_x_13051:
        /* <DEDUP_REMOVED lines=22> */
.L_x_13055:
        /* <DEDUP_REMOVED lines=12> */
.L_x_13056:
        /* <DEDUP_REMOVED lines=43> */
.L_x_13054:
[----:B------:R-:W-:Y:S01]  /*4860*/  I2FP.F32.U32 R141, R141 ;  /* 0x0000008d008d7245 */ /* 0x000fe20000201000 */
[----:B------:R-:W-:Y:S01]  /*4870*/  HADD2.F32 R144, -RZ, R144.H1_H1 ;  /* 0x30000090ff907230 */ /* 0x000fe20000004100 */
[----:B------:R-:W-:Y:S01]  /*4880*/  ISETP.NE.AND P1, PT, R142, 0x1, PT ;  /* 0x000000018e00780c */ /* 0x000fe20003f25270 */
[----:B------:R-:W-:Y:S01]  /*4890*/  IMAD.MOV.U32 R143, RZ, RZ, 0x2 ;  /* 0x00000002ff8f7424 */ /* 0x000fe200078e00ff */
[----:B------:R-:W-:Y:S01]  /*48a0*/  LOP3.LUT R201, R201, 0xfffffffb, RZ, 0xc0, !PT ;  /* 0xfffffffbc9c97812 */ /* 0x000fe200078ec0ff */
[----:B------:R-:W-:Y:S01]  /*48b0*/  FFMA.FTZ R141, R141, R0, 1.1641532182693481445e-10 ;  /* 0x2f0000008d8d7423 */ /* 0x000fe20000010000 */
[----:B------:R-:W-:-:S04]  /*48c0*/  FMUL.FTZ R144, R144, UR5 ;  /* 0x0000000590907c20 */ /* 0x000fc80008410000 */
        /* <DEDUP_REMOVED lines=12> */
.L_x_13058:
        /* <DEDUP_REMOVED lines=12> */
.L_x_13059:
        /* <DEDUP_REMOVED lines=43> */
.L_x_13057:
[----:B------:R-:W-:Y:S01]  /*4d00*/  I2FP.F32.U32 R141, R141 ;  /* 0x0000008d008d7245 */ /* 0x000fe20000201000 */
[----:B------:R-:W-:Y:S01]  /*4d10*/  HADD2.F32 R142, -RZ, R188.H1_H1 ;  /* 0x300000bcff8e7230 */ /* 0x000fe20000004100 */
        /* <DEDUP_REMOVED lines=20> */
.L_x_13061:
        /* <DEDUP_REMOVED lines=12> */
.L_x_13062:
        /* <DEDUP_REMOVED lines=43> */
.L_x_13060:
        /* <DEDUP_REMOVED lines=19> */
.L_x_13064:
        /* <DEDUP_REMOVED lines=12> */
.L_x_13065:
        /* <DEDUP_REMOVED lines=43> */
.L_x_13063:
[----:B------:R-:W-:Y:S01]  /*5670*/  I2FP.F32.U32 R143, R142 ;  /* 0x0000008e008f7245 */ /* 0x000fe20000201000 */
[----:B------:R-:W-:Y:S01]  /*5680*/  HADD2.F32 R142, -RZ, R189.H0_H0 ;  /* 0x200000bdff8e7230 */ /* 0x000fe20000004100 */
[----:B------:R-:W-:-:S03]  /*5690*/  ISETP.NE.AND P2, PT, R150, 0x1, PT ;  /* 0x000000019600780c */ /* 0x000fc60003f45270 */
[----:B------:R-:W-:Y:S01]  /*56a0*/  FFMA.FTZ R143, R143, R0, 1.1641532182693481445e-10 ;  /* 0x2f0000008f8f7423 */ /* 0x000fe20000010000 */
[----:B------:R-:W-:-:S04]  /*56b0*/  FMUL.FTZ R142, R142, UR5 ;  /* 0x000000058e8e7c20 */ /* 0x000fc80008410000 */
[----:B------:R-:W-:Y:S02]  /*56c0*/  FSETP.GTU.FTZ.AND P1, PT, R143, UR4, PT ;  /* 0x000000048f007c0b */ /* 0x000fe4000bf3c000 */
[----:B------:R-:W-:Y:S01]  /*56d0*/  FSEL R143, R144, RZ, P3 ;  /* 0x000000ff908f7208 */ /* 0x000fe20001800000 */
[----:B------:R-:W-:Y:S01]  /*56e0*/  IMAD.MOV.U32 R144, RZ, RZ, 0x2 ;  /* 0x00000002ff907424 */ /* 0x000fe200078e00ff */
        /* <DEDUP_REMOVED lines=14> */
.L_x_13067:
        /* <DEDUP_REMOVED lines=12> */
.L_x_13068:
        /* <DEDUP_REMOVED lines=43> */
.L_x_13066:
[----:B------:R-:W-:Y:S01]  /*5b40*/  ISETP.NE.AND P2, PT, R144, 0x1, PT ;  /* 0x000000019000780c */ /* 0x000fe20003f45270 */
[----:B------:R-:W-:Y:S01]  /*5b50*/  HADD2.F32 R149, -RZ, R145.H1_H1 ;  /* 0x30000091ff957230 */ /* 0x000fe20000004100 */
        /* <DEDUP_REMOVED lines=15> */
.L_x_13070:
        /* <DEDUP_REMOVED lines=12> */
.L_x_13071:
        /* <DEDUP_REMOVED lines=43> */
.L_x_13069:
[----:B------:R-:W-:Y:S01]  /*5fc0*/  I2FP.F32.U32 R143, R143 ;  /* 0x0000008f008f7245 */ /* 0x000fe20000201000 */
[----:B------:R-:W-:Y:S01]  /*5fd0*/  HADD2.F32 R144, -RZ, R189.H1_H1 ;  /* 0x300000bdff907230 */ /* 0x000fe20000004100 */
        /* <DEDUP_REMOVED lines=20> */
.L_x_13073:
        /* <DEDUP_REMOVED lines=12> */
.L_x_13074:
        /* <DEDUP_REMOVED lines=43> */
.L_x_13072:
        /* <DEDUP_REMOVED lines=17> */
.L_x_13076:
        /* <DEDUP_REMOVED lines=12> */
.L_x_13077:
        /* <DEDUP_REMOVED lines=43> */
.L_x_13075:
        /* <DEDUP_REMOVED lines=22> */
.L_x_13079:
        /* <DEDUP_REMOVED lines=12> */
.L_x_13080:
        /* <DEDUP_REMOVED lines=43> */
.L_x_13078:
[----:B------:R-:W-:Y:S01]  /*6de0*/  ISETP.NE.AND P4, PT, R150, 0x1, PT ;  /* 0x000000019600780c */ /* 0x000fe20003f85270 */
[----:B------:R-:W-:Y:S01]  /*6df0*/  HADD2.F32 R149, -RZ, R146.H1_H1 ;  /* 0x30000092ff957230 */ /* 0x000fe20000004100 */
[----:B------:R-:W-:Y:S01]  /*6e00*/  I2FP.F32.U32 R145, R145 ;  /* 0x0000009100917245 */ /* 0x000fe20000201000 */
[----:B------:R-:W-:-:S03]  /*6e10*/  IMAD.MOV.U32 R151, RZ, RZ, 0x2 ;  /* 0x00000002ff977424 */ /* 0x000fc600078e00ff */
[----:B------:R-:W-:Y:S01]  /*6e20*/  FMUL.FTZ R149, R149, UR5 ;  /* 0x0000000595957c20 */ /* 0x000fe20008410000 */
        /* <DEDUP_REMOVED lines=12> */
.L_x_13082:
        /* <DEDUP_REMOVED lines=12> */
.L_x_13083:
        /* <DEDUP_REMOVED lines=43> */
.L_x_13081:
[----:B------:R-:W-:Y:S01]  /*7260*/  I2FP.F32.U32 R145, R145 ;  /* 0x0000009100917245 */ /* 0x000fe20000201000 */
[----:B------:R-:W-:Y:S02]  /*7270*/  HADD2.F32 R146, -RZ, R190.H1_H1 ;  /* 0x300000beff927230 */ /* 0x000fe40000004100 */
        /* <DEDUP_REMOVED lines=20> */
.L_x_13085:
        /* <DEDUP_REMOVED lines=12> */
.L_x_13086:
        /* <DEDUP_REMOVED lines=43> */
.L_x_13084:
        /* <DEDUP_REMOVED lines=17> */
.L_x_13088:
        /* <DEDUP_REMOVED lines=12> */
.L_x_13089:
        /* <DEDUP_REMOVED lines=43> */
.L_x_13087:
        /* <DEDUP_REMOVED lines=22> */
.L_x_13091:
        /* <DEDUP_REMOVED lines=12> */
.L_x_13092:
        /* <DEDUP_REMOVED lines=43> */
.L_x_13090:
[----:B------:R-:W-:Y:S01]  /*8080*/  ISETP.NE.AND P6, PT, R152, 0x1, PT ;  /* 0x000000019800780c */ /* 0x000fe20003fc5270 */
[----:B------:R-:W-:Y:S01]  /*8090*/  HADD2.F32 R150, -RZ, R147.H1_H1 ;  /* 0x30000093ff967230 */ /* 0x000fe20000004100 */
        /* <DEDUP_REMOVED lines=15> */
.L_x_13094:
        /* <DEDUP_REMOVED lines=14> */
.L_x_13095:
        /* <DEDUP_REMOVED lines=43> */
.L_x_13093:
        /* <DEDUP_REMOVED lines=10> */
.L_x_13047:
[----:B------:R-:W0:Y:S01]  /*85c0*/  LDC.64 R196, c[0x0][0x3a8] ;  /* 0x0000ea00ffc47b82 */ /* 0x000e220000000a00 */
[----:B------:R-:W-:Y:S01]  /*85d0*/  SEL R153, RZ, 0x1000000, !P5 ;  /* 0x01000000ff997807 */ /* 0x000fe20006800000 */
[----:B------:R-:W-:Y:S01]  /*85e0*/  UISETP.NE.U32.AND UP0, UPT, UR12, URZ, UPT ;  /* 0x000000ff0c00728c */ /* 0x000fe2000bf05070 */
[----:B------:R-:W-:Y:S01]  /*85f0*/  SEL R152, RZ, 0x10000, !P4 ;  /* 0x00010000ff987807 */ /* 0x000fe20006000000 */
[----:B------:R-:W-:Y:S01]  /*8600*/  IMAD.MOV.U32 R159, RZ, RZ, 0x10 ;  /* 0x00000010ff9f7424 */ /* 0x000fe200078e00ff */
[C---:B------:R-:W-:Y:S01]  /*8610*/  LOP3.LUT P5, RZ, R201.reuse, 0x4, RZ, 0xc0, !PT ;  /* 0x00000004c9ff7812 */ /* 0x040fe200078ac0ff */
[----:B------:R-:W-:Y:S01]  /*8620*/  UISETP.NE.AND.EX UP0, UPT, UR13, URZ, UPT, UP0 ;  /* 0x000000ff0d00728c */ /* 0x000fe2000bf05300 */
[C---:B------:R-:W-:Y:S01]  /*8630*/  LOP3.LUT P4, RZ, R201.reuse, 0x2, RZ, 0xc0, !PT ;  /* 0x00000002c9ff7812 */ /* 0x040fe2000788c0ff */
[----:B------:R-:W1:Y:S01]  /*8640*/  LDC.64 R194, c[0x0][0x3b0] ;  /* 0x0000ec00ffc27b82 */ /* 0x000e620000000a00 */
[----:B------:R-:W-:Y:S02]  /*8650*/  SEL R155, RZ, 0x100, !P3 ;  /* 0x00000100ff9b7807 */ /* 0x000fe40005800000 */
[----:B------:R-:W-:-:S02]  /*8660*/  LOP3.LUT P6, RZ, R201, 0x8, RZ, 0xc0, !PT ;  /* 0x00000008c9ff7812 */ /* 0x000fc400078cc0ff */
[----:B------:R-:W-:Y:S02]  /*8670*/  SEL R151, RZ, 0x1000000, !P1 ;  /* 0x01000000ff977807 */ /* 0x000fe40004800000 */
        /* <DEDUP_REMOVED lines=36> */
[----:B------:R-:W-:Y:S02]  /*88c0*/  LOP3.LUT R151, R153, R149, R151, 0xfe, !PT ;  /* 0x0000009599977212 */ /* 0x000fe400078efe97 */
[----:B------:R-:W-:Y:S02]  /*88d0*/  LOP3.LUT R152, R154, R150, R152, 0xfe, !PT ;  /* 0x000000969a987212 */ /* 0x000fe400078efe98 */
[----:B------:R-:W-:Y:S01]  /*88e0*/  LOP3.LUT R153, R151, R155, RZ, 0xfc, !PT ;  /* 0x0000009b97997212 */ /* 0x000fe200078efcff */
[----:B0-----:R-:W-:Y:S01]  /*88f0*/  IMAD.WIDE.U32 R150, R187, 0x8, R162 ;  /* 0x00000008bb967825 */ /* 0x001fe200078e00a2 */
[----:B------:R-:W-:-:S05]  /*8900*/  LOP3.LUT R152, R152, 0xff, R177, 0xf8, !PT ;  /* 0x000000ff98987812 */ /* 0x000fca00078ef8b1 */
[----:B------:R1:W-:Y:S02]  /*8910*/  STG.E.64 desc[UR8][R150.64], R152 ;  /* 0x0000009896007986 */ /* 0x0003e4000c101b08 */
.L_x_13096:
[----:B------:R2:W5:Y:S04]  /*8920*/  @P2 LDG.E.128 R188, desc[UR8][R158.64] ;  /* 0x000000089ebc2981 */ /* 0x000568000c1e1d00 */
[----:B------:R2:W5:Y:S04]  /*8930*/  @P0 LDG.E.128 R132, desc[UR8][R160.64] ;  /* 0x00000008a0840981 */ /* 0x000568000c1e1d00 */
[----:B------:R2:W5:Y:S04]  /*8940*/  @P0 LDG.E.128 R136, desc[UR8][R160.64+0x10] ;  /* 0x00001008a0880981 */ /* 0x000568000c1e1d00 */
[----:B01----:R2:W5:Y:S01]  /*8950*/  LDG.E.128 R152, desc[UR8][R156.64] ;  /* 0x000000089c987981 */ /* 0x003562000c1e1d00 */
        /* <DEDUP_REMOVED lines=16> */
.L_x_13099:
        /* <DEDUP_REMOVED lines=12> */
.L_x_13100:
        /* <DEDUP_REMOVED lines=42> */
.L_x_13098:
[----:B------:R-:W-:Y:S01]  /*8dc0*/  I2FP.F32.U32 R149, R149 ;  /* 0x0000009500957245 */ /* 0x000fe20000201000 */
[----:B-----5:R-:W-:Y:S01]  /*8dd0*/  HADD2.F32 R148, -RZ, R152.H0_H0 ;  /* 0x20000098ff947230 */ /* 0x020fe20000004100 */
        /* <DEDUP_REMOVED lines=17> */
.L_x_13102:
        /* <DEDUP_REMOVED lines=12> */
.L_x_13103:
        /* <DEDUP_REMOVED lines=42> */
.L_x_13101:
        /* <DEDUP_REMOVED lines=22> */
.L_x_13105:
        /* <DEDUP_REMOVED lines=12> */
.L_x_13106:
        /* <DEDUP_REMOVED lines=43> */
.L_x_13104:
        /* <DEDUP_REMOVED lines=19> */
.L_x_13108:
        /* <DEDUP_REMOVED lines=12> */
.L_x_13109:
        /* <DEDUP_REMOVED lines=43> */
.L_x_13107:
        /* <DEDUP_REMOVED lines=22> */
.L_x_13111:
        /* <DEDUP_REMOVED lines=12> */
.L_x_13112:
        /* <DEDUP_REMOVED lines=43> */
.L_x_13110:
[----:B------:R-:W-:Y:S01]  /*a090*/  I2FP.F32.U32 R151, R150 ;  /* 0x0000009600977245 */ /* 0x000fe20000201000 */
[----:B------:R-:W-:Y:S01]  /*a0a0*/  HADD2.F32 R150, -RZ, R153.H0_H0 ;  /* 0x20000099ff967230 */ /* 0x000fe20000004100 */
[----:B------:R-:W-:Y:S01]  /*a0b0*/  ISETP.NE.AND P1, PT, R158, 0x1, PT ;  /* 0x000000019e00780c */ /* 0x000fe20003f25270 */
[----:B------:R-:W-:Y:S01]  /*a0c0*/  IMAD.MOV.U32 R157, RZ, RZ, 0x2 ;  /* 0x00000002ff9d7424 */ /* 0x000fe200078e00ff */
[----:B------:R-:W-:Y:S01]  /*a0d0*/  LOP3.LUT R201, R201, 0xfffffffd, RZ, 0xc0, !PT ;  /* 0xfffffffdc9c97812 */ /* 0x000fe200078ec0ff */
[----:B------:R-:W-:Y:S01]  /*a0e0*/  FFMA.FTZ R151, R151, R0, 1.1641532182693481445e-10 ;  /* 0x2f00000097977423 */ /* 0x000fe20000010000 */
[----:B------:R-:W-:-:S04]  /*a0f0*/  FMUL.FTZ R152, R150, UR5 ;  /* 0x0000000596987c20 */ /* 0x000fc80008410000 */
        /* <DEDUP_REMOVED lines=12> */
.L_x_13114:
        /* <DEDUP_REMOVED lines=12> */
.L_x_13115:
        /* <DEDUP_REMOVED lines=43> */
.L_x_13113:
        /* <DEDUP_REMOVED lines=22> */
.L_x_13117:
        /* <DEDUP_REMOVED lines=12> */
.L_x_13118:
        /* <DEDUP_REMOVED lines=43> */
.L_x_13116:
        /* <DEDUP_REMOVED lines=17> */
.L_x_13120:
        /* <DEDUP_REMOVED lines=12> */
.L_x_13121:
        /* <DEDUP_REMOVED lines=43> */
.L_x_13119:
        /* <DEDUP_REMOVED lines=22> */
.L_x_13123:
        /* <DEDUP_REMOVED lines=12> */
.L_x_13124:
        /* <DEDUP_REMOVED lines=43> */
.L_x_13122:
        /* <DEDUP_REMOVED lines=17> */
.L_x_13126:
        /* <DEDUP_REMOVED lines=12> */
.L_x_13127:
        /* <DEDUP_REMOVED lines=43> */
.L_x_13125:
[----:B------:R-:W-:Y:S01]  /*b7d0*/  I2FP.F32.U32 R153, R153 ;  /* 0x0000009900997245 */ /* 0x000fe20000201000 */
[----:B------:R-:W-:-:S04]  /*b7e0*/  HADD2.F32 R152, -RZ, R190.H0_H0 ;  /* 0x200000beff987230 */ /* 0x000fc80000004100 */
[----:B------:R-:W-:Y:S01]  /*b7f0*/  FFMA.FTZ R153, R153, R0, 1.1641532182693481445e-10 ;  /* 0x2f00000099997423 */ /* 0x000fe20000010000 */
[----:B------:R-:W-:-:S04]  /*b800*/  FMUL.FTZ R152, R152, UR5 ;  /* 0x0000000598987c20 */ /* 0x000fc80008410000 */
[----:B------:R-:W-:Y:S02]  /*b810*/  FSETP.GTU.FTZ.AND P3, PT, R153, UR4, PT ;  /* 0x0000000499007c0b */ /* 0x000fe4000bf7c000 */
[----:B------:R-:W-:Y:S01]  /*b820*/  FSEL R153, R157, RZ, P2 ;  /* 0x000000ff9d997208 */ /* 0x000fe20001000000 */
[----:B------:R-:W-:Y:S01]  /*b830*/  HFMA2 R157, -RZ, RZ, 0, 1.1920928955078125e-07 ;  /* 0x00000002ff9d7431 */ /* 0x000fe200000001ff */
        /* <DEDUP_REMOVED lines=15> */
.L_x_13129:
        /* <DEDUP_REMOVED lines=12> */
.L_x_13130:
        /* <DEDUP_REMOVED lines=43> */
.L_x_13128:
        /* <DEDUP_REMOVED lines=17> */
.L_x_13132:
        /* <DEDUP_REMOVED lines=12> */
.L_x_13133:
        /* <DEDUP_REMOVED lines=43> */
.L_x_13131:
        /* <DEDUP_REMOVED lines=22> */
.L_x_13135:
        /* <DEDUP_REMOVED lines=12> */
.L_x_13136:
        /* <DEDUP_REMOVED lines=43> */
.L_x_13134:
        /* <DEDUP_REMOVED lines=17> */
.L_x_13138:
        /* <DEDUP_REMOVED lines=12> */
.L_x_13139:
        /* <DEDUP_REMOVED lines=43> */
.L_x_13137:
        /* <DEDUP_REMOVED lines=22> */
.L_x_13141:
        /* <DEDUP_REMOVED lines=12> */
.L_x_13142:
        /* <DEDUP_REMOVED lines=43> */
.L_x_13140:
        /* <DEDUP_REMOVED lines=17> */
.L_x_13144:
        /* <DEDUP_REMOVED lines=14> */
.L_x_13145:
        /* <DEDUP_REMOVED lines=43> */
.L_x_13143:
        /* <DEDUP_REMOVED lines=11> */
.L_x_13097:
        /* <DEDUP_REMOVED lines=15> */
.L_x_13148:
        /* <DEDUP_REMOVED lines=12> */
.L_x_13149:
        /* <DEDUP_REMOVED lines=43> */
.L_x_13147:
[----:B------:R-:W-:Y:S01]  /*d8f0*/  I2FP.F32.U32 R149, R149 ;  /* 0x0000009500957245 */ /* 0x000fe20000201000 */
[----:B-----5:R-:W-:Y:S01]  /*d900*/  HADD2.F32 R148, -RZ, R152.H0_H0 ;  /* 0x20000098ff947230 */ /* 0x020fe20000004100 */
        /* <DEDUP_REMOVED lines=16> */
.L_x_13151:
        /* <DEDUP_REMOVED lines=12> */
.L_x_13152:
        /* <DEDUP_REMOVED lines=43> */
.L_x_13150:
        /* <DEDUP_REMOVED lines=18> */
.L_x_13154:
        /* <DEDUP_REMOVED lines=12> */
.L_x_13155:
        /* <DEDUP_REMOVED lines=43> */
.L_x_13153:
        /* <DEDUP_REMOVED lines=18> */
.L_x_13157:
        /* <DEDUP_REMOVED lines=12> */
.L_x_13158:
        /* <DEDUP_REMOVED lines=43> */
.L_x_13156:
        /* <DEDUP_REMOVED lines=16> */
.L_x_13160:
        /* <DEDUP_REMOVED lines=12> */
.L_x_13161:
        /* <DEDUP_REMOVED lines=43> */
.L_x_13159:
        /* <DEDUP_REMOVED lines=16> */
.L_x_13163:
        /* <DEDUP_REMOVED lines=12> */
.L_x_13164:
        /* <DEDUP_REMOVED lines=43> */
.L_x_13162:
        /* <DEDUP_REMOVED lines=16> */
.L_x_13166:
        /* <DEDUP_REMOVED lines=12> */
.L_x_13167:
        /* <DEDUP_REMOVED lines=43> */
.L_x_13165:
        /* <DEDUP_REMOVED lines=16> */
.L_x_13169:
        /* <DEDUP_REMOVED lines=12> */
.L_x_13170:
        /* <DEDUP_REMOVED lines=43> */
.L_x_13168:
[----:B------:R-:W-:Y:S01]  /*f860*/  P2R R161, PR, RZ, 0x1 ;  /* 0x00000001ffa17803 */ /* 0x000fe20000000000 */
[----:B------:R-:W-:Y:S01]  /*f870*/  FMUL.FTZ R148, R148, UR5 ;  /* 0x0000000594947c20 */ /* 0x000fe20008410000 */
[----:B------:R-:W-:Y:S01]  /*f880*/  I2FP.F32.U32 R159, R157 ;  /* 0x0000009d009f7245 */ /* 0x000fe20000201000 */
[----:B------:R-:W-:Y:S01]  /*f890*/  FMUL.FTZ R152, R152, UR5 ;  /* 0x0000000598987c20 */ /* 0x000fe20008410000 */
[C---:B------:R-:W-:Y:S01]  /*f8a0*/  LOP3.LUT P0, RZ, R201.reuse, 0x8, RZ, 0xc0, !PT ;  /* 0x00000008c9ff7812 */ /* 0x040fe2000780c0ff */
[----:B------:R-:W-:Y:S01]  /*f8b0*/  FMUL.FTZ R150, R150, UR5 ;  /* 0x0000000596967c20 */ /* 0x000fe20008410000 */
[----:B------:R-:W-:Y:S01]  /*f8c0*/  LOP3.LUT P6, RZ, R201, 0x4, RZ, 0xc0, !PT ;  /* 0x00000004c9ff7812 */ /* 0x000fe200078cc0ff */
[----:B------:R-:W-:Y:S02]  /*f8d0*/  HADD2.F32 R160, -RZ, R155.H1_H1 ;  /* 0x3000009bffa07230 */ /* 0x000fe40000004100 */
        /* <DEDUP_REMOVED lines=25> */
[----:B------:R-:W-:-:S08]  /*fa70*/  @P0 FADD.FTZ R155, R139, R155 ;  /* 0x0000009b8b9b0221 */ /* 0x000fd00000010000 */
.L_x_13146:
        /* <DEDUP_REMOVED lines=50> */
.L_x_13171:
        /* <DEDUP_REMOVED lines=20> */
.L_x_13174:
        /* <DEDUP_REMOVED lines=12> */
.L_x_13175:
        /* <DEDUP_REMOVED lines=42> */
.L_x_13173:
[----:B------:R-:W-:Y:S01]  /*10240*/  I2FP.F32.U32 R157, R157 ;  /* 0x0000009d009d7245 */ /* 0x000fe20000201000 */
[----:B-----5:R-:W-:Y:S01]  /*10250*/  HADD2.F32 R156, -RZ, R160.H0_H0 ;  /* 0x200000a0ff9c7230 */ /* 0x020fe20000004100 */
        /* <DEDUP_REMOVED lines=17> */
.L_x_13177:
        /* <DEDUP_REMOVED lines=12> */
.L_x_13178:
        /* <DEDUP_REMOVED lines=41> */
[----:B------:R-:W-:-:S07]  /*106c0*/  IMAD.MOV.U32 R159, RZ, RZ, RZ ;  /* 0x000000ffff9f7224 */ /* 0x000fce00078e00ff */
.L_x_13176:
        /* <DEDUP_REMOVED lines=22> */
.L_x_13180:
        /* <DEDUP_REMOVED lines=12> */
.L_x_13181:
        /* <DEDUP_REMOVED lines=43> */
.L_x_13179:
[----:B------:R-:W-:Y:S01]  /*10ba0*/  I2FP.F32.U32 R157, R157 ;  /* 0x0000009d009d7245 */ /* 0x000fe20000201000 */
[----:B------:R-:W-:Y:S01]  /*10bb0*/  HADD2.F32 R160, -RZ, R160.H1_H1 ;  /* 0x300000a0ffa07230 */ /* 0x000fe20000004100 */
        /* <DEDUP_REMOVED lines=17> */
.L_x_13183:
        /* <DEDUP_REMOVED lines=12> */
.L_x_13184:
        /* <DEDUP_REMOVED lines=43> */
.L_x_13182:
        /* <DEDUP_REMOVED lines=22> */
.L_x_13186:
        /* <DEDUP_REMOVED lines=12> */
.L_x_13187:
        /* <DEDUP_REMOVED lines=43> */
.L_x_13185:
[----:B------:R-:W-:Y:S01]  /*11510*/  I2FP.F32.U32 R159, R158 ;  /* 0x0000009e009f7245 */ /* 0x000fe20000201000 */
[----:B------:R-:W-:Y:S01]  /*11520*/  HADD2.F32 R158, -RZ, R161.H0_H0 ;  /* 0x200000a1ff9e7230 */ /* 0x000fe20000004100 */
[----:B------:R-:W-:Y:S01]  /*11530*/  ISETP.NE.AND P1, PT, R168, 0x1, PT ;  /* 0x00000001a800780c */ /* 0x000fe20003f25270 */
[----:B------:R-:W-:Y:S01]  /*11540*/  HFMA2 R167, -RZ, RZ, 0, 1.1920928955078125e-07 ;  /* 0x00000002ffa77431 */ /* 0x000fe200000001ff */
        /* <DEDUP_REMOVED lines=15> */
.L_x_13189:
        /* <DEDUP_REMOVED lines=12> */
.L_x_13190:
        /* <DEDUP_REMOVED lines=43> */
.L_x_13188:
        /* <DEDUP_REMOVED lines=22> */
.L_x_13192:
        /* <DEDUP_REMOVED lines=12> */
.L_x_13193:
        /* <DEDUP_REMOVED lines=43> */
.L_x_13191:
[----:B------:R-:W-:Y:S01]  /*11e80*/  ISETP.NE.AND P2, PT, R160, 0x1, PT ;  /* 0x00000001a000780c */ /* 0x000fe20003f45270 */
[----:B------:R-:W-:Y:S01]  /*11e90*/  HADD2.F32 R161, -RZ, R161.H1_H1 ;  /* 0x300000a1ffa17230 */ /* 0x000fe20000004100 */
[----:B------:R-:W-:Y:S01]  /*11ea0*/  I2FP.F32.U32 R159, R159 ;  /* 0x0000009f009f7245 */ /* 0x000fe20000201000 */
[----:B------:R-:W-:-:S03]  /*11eb0*/  IMAD.MOV.U32 R168, RZ, RZ, 0x2 ;  /* 0x00000002ffa87424 */ /* 0x000fc600078e00ff */
        /* <DEDUP_REMOVED lines=13> */
.L_x_13195:
        /* <DEDUP_REMOVED lines=12> */
.L_x_13196:
        /* <DEDUP_REMOVED lines=43> */
.L_x_13194:
[----:B------:R-:W-:Y:S01]  /*12300*/  I2FP.F32.U32 R159, R159 ;  /* 0x0000009f009f7245 */ /* 0x000fe20000201000 */
[----:B------:R-:W-:Y:S01]  /*12310*/  HADD2.F32 R160, -RZ, R189.H1_H1 ;  /* 0x300000bdffa07230 */ /* 0x000fe20000004100 */
[----:B------:R-:W-:-:S03]  /*12320*/  ISETP.NE.AND P3, PT, R168, 0x1, PT ;  /* 0x00000001a800780c */ /* 0x000fc60003f65270 */
[----:B------:R-:W-:Y:S01]  /*12330*/  FFMA.FTZ R159, R159, R0, 1.1641532182693481445e-10 ;  /* 0x2f0000009f9f7423 */ /* 0x000fe20000010000 */
[----:B------:R-:W-:Y:S01]  /*12340*/  FMUL.FTZ R161, R160, UR5 ;  /* 0x00000005a0a17c20 */ /* 0x000fe20008410000 */
[----:B------:R-:W-:Y:S01]  /*12350*/  FSEL R160, R167, RZ, P1 ;  /* 0x000000ffa7a07208 */ /* 0x000fe20000800000 */
[----:B------:R-:W-:Y:S02]  /*12360*/  HFMA2 R167, -RZ, RZ, 0, 1.1920928955078125e-07 ;  /* 0x00000002ffa77431 */ /* 0x000fe400000001ff */
        /* <DEDUP_REMOVED lines=15> */
.L_x_13198:
        /* <DEDUP_REMOVED lines=12> */
.L_x_13199:
        /* <DEDUP_REMOVED lines=43> */
.L_x_13197:
        /* <DEDUP_REMOVED lines=17> */
.L_x_13201:
        /* <DEDUP_REMOVED lines=12> */
.L_x_13202:
        /* <DEDUP_REMOVED lines=43> */
.L_x_13200:
        /* <DEDUP_REMOVED lines=22> */
.L_x_13204:
        /* <DEDUP_REMOVED lines=12> */
.L_x_13205:
        /* <DEDUP_REMOVED lines=43> */
.L_x_13203:
        /* <DEDUP_REMOVED lines=17> */
.L_x_13207:
        /* <DEDUP_REMOVED lines=12> */
.L_x_13208:
        /* <DEDUP_REMOVED lines=43> */
.L_x_13206:
        /* <DEDUP_REMOVED lines=22> */
.L_x_13210:
        /* <DEDUP_REMOVED lines=12> */
.L_x_13211:
        /* <DEDUP_REMOVED lines=43> */
.L_x_13209:
        /* <DEDUP_REMOVED lines=17> */
.L_x_13213:
        /* <DEDUP_REMOVED lines=12> */
.L_x_13214:
        /* <DEDUP_REMOVED lines=43> */
.L_x_13212:
        /* <DEDUP_REMOVED lines=22> */
.L_x_13216:
        /* <DEDUP_REMOVED lines=12> */
.L_x_13217:
        /* <DEDUP_REMOVED lines=43> */
.L_x_13215:
[----:B------:R-:W-:Y:S01]  /*143c0*/  ISETP.NE.AND P6, PT, R169, 0x1, PT ;  /* 0x00000001a900780c */ /* 0x000fe20003fc5270 */
[----:B------:R-:W-:Y:S01]  /*143d0*/  HADD2.F32 R163, -RZ, R163.H1_H1 ;  /* 0x300000a3ffa37230 */ /* 0x000fe20000004100 */
[----:B------:R-:W-:Y:S01]  /*143e0*/  I2FP.F32.U32 R167, R167 ;  /* 0x000000a700a77245 */ /* 0x000fe20000201000 */
[----:B------:R-:W-:Y:S01]  /*143f0*/  IMAD.MOV.U32 R185, RZ, RZ, 0x2 ;  /* 0x00000002ffb97424 */ /* 0x000fe200078e00ff */
[----:B------:R-:W-:Y:S02]  /*14400*/  MOV R168, R176 ;  /* 0x000000b000a87202 */ /* 0x000fe40000000f00 */
        /* <DEDUP_REMOVED lines=12> */
.L_x_13219:
        /* <DEDUP_REMOVED lines=14> */
.L_x_13220:
        /* <DEDUP_REMOVED lines=43> */
.L_x_13218:
        /* <DEDUP_REMOVED lines=11> */
.L_x_13172:
        /* <DEDUP_REMOVED lines=15> */
.L_x_13223:
        /* <DEDUP_REMOVED lines=12> */
.L_x_13224:
        /* <DEDUP_REMOVED lines=43> */
.L_x_13222:
[----:B------:R-:W-:Y:S01]  /*14d70*/  I2FP.F32.U32 R157, R157 ;  /* 0x0000009d009d7245 */ /* 0x000fe20000201000 */
[----:B------:R-:W-:Y:S01]  /*14d80*/  HFMA2 R159, -RZ, RZ, 0, 1.1920928955078125e-07 ;  /* 0x00000002ff9f7431 */ /* 0x000fe200000001ff */
[----:B------:R-:W-:Y:S01]  /*14d90*/  ISETP.NE.AND P1, PT, R158, 0x1, PT ;  /* 0x000000019e00780c */ /* 0x000fe20003f25270 */
[----:B-----5:R-:W-:Y:S01]  /*14da0*/  HADD2.F32 R156, -RZ, R160.H0_H0 ;  /* 0x200000a0ff9c7230 */ /* 0x020fe20000004100 */
        /* <DEDUP_REMOVED lines=14> */
.L_x_13226:
        /* <DEDUP_REMOVED lines=12> */
.L_x_13227:
        /* <DEDUP_REMOVED lines=43> */
.L_x_13225:
[----:B------:R-:W-:Y:S01]  /*15200*/  I2FP.F32.U32 R157, R157 ;  /* 0x0000009d009d7245 */ /* 0x000fe20000201000 */
[----:B------:R-:W-:Y:S01]  /*15210*/  HADD2.F32 R160, -RZ, R160.H1_H1 ;  /* 0x300000a0ffa07230 */ /* 0x000fe20000004100 */
        /* <DEDUP_REMOVED lines=16> */
.L_x_13229:
        /* <DEDUP_REMOVED lines=12> */
.L_x_13230:
        /* <DEDUP_REMOVED lines=43> */
.L_x_13228:
[----:B------:R-:W-:Y:S01]  /*15690*/  I2FP.F32.U32 R157, R157 ;  /* 0x0000009d009d7245 */ /* 0x000fe20000201000 */
[----:B------:R-:W-:Y:S01]  /*156a0*/  IMAD.MOV.U32 R168, RZ, RZ, 0x2 ;  /* 0x00000002ffa87424 */ /* 0x000fe200078e00ff */
        /* <DEDUP_REMOVED lines=16> */
.L_x_13232:
        /* <DEDUP_REMOVED lines=12> */
.L_x_13233:
        /* <DEDUP_REMOVED lines=43> */
.L_x_13231:
[----:B------:R-:W-:Y:S01]  /*15b20*/  ISETP.NE.AND P2, PT, R168, 0x1, PT ;  /* 0x00000001a800780c */ /* 0x000fe20003f45270 */
[----:B------:R-:W-:Y:S01]  /*15b30*/  HFMA2 R167, -RZ, RZ, 0, 1.1920928955078125e-07 ;  /* 0x00000002ffa77431 */ /* 0x000fe200000001ff */
[----:B------:R-:W-:Y:S01]  /*15b40*/  I2FP.F32.U32 R159, R158 ;  /* 0x0000009e009f7245 */ /* 0x000fe20000201000 */
[----:B------:R-:W-:Y:S02]  /*15b50*/  HADD2.F32 R161, -RZ, R161.H1_H1 ;  /* 0x300000a1ffa17230 */ /* 0x000fe40000004100 */
        /* <DEDUP_REMOVED lines=12> */
.L_x_13235:
        /* <DEDUP_REMOVED lines=12> */
.L_x_13236:
        /* <DEDUP_REMOVED lines=43> */
.L_x_13234:
[----:B------:R-:W-:Y:S01]  /*15f90*/  ISETP.NE.AND P3, PT, R167, 0x1, PT ;  /* 0x00000001a700780c */ /* 0x000fe20003f65270 */
[----:B------:R-:W-:Y:S01]  /*15fa0*/  IMAD.MOV.U32 R168, RZ, RZ, 0x2 ;  /* 0x00000002ffa87424 */ /* 0x000fe200078e00ff */
[----:B------:R-:W-:Y:S01]  /*15fb0*/  I2FP.F32.U32 R159, R158 ;  /* 0x0000009e009f7245 */ /* 0x000fe20000201000 */
[----:B------:R-:W-:-:S04]  /*15fc0*/  HADD2.F32 R158, -RZ, R162.H0_H0 ;  /* 0x200000a2ff9e7230 */ /* 0x000fc80000004100 */
        /* <DEDUP_REMOVED lines=12> */
.L_x_13238:
        /* <DEDUP_REMOVED lines=12> */
.L_x_13239:
        /* <DEDUP_REMOVED lines=43> */
.L_x_13237:
        /* <DEDUP_REMOVED lines=16> */
.L_x_13241:
        /* <DEDUP_REMOVED lines=12> */
.L_x_13242:
        /* <DEDUP_REMOVED lines=43> */
.L_x_13240:
[----:B------:R-:W-:Y:S01]  /*16870*/  ISETP.NE.AND P5, PT, R169, 0x1, PT ;  /* 0x00000001a900780c */ /* 0x000fe20003fa5270 */
[----:B------:R-:W-:Y:S01]  /*16880*/  HFMA2 R185, -RZ, RZ, 0, 1.1920928955078125e-07 ;  /* 0x00000002ffb97431 */ /* 0x000fe200000001ff */
[----:B------:R-:W-:Y:S01]  /*16890*/  I2FP.F32.U32 R159, R159 ;  /* 0x0000009f009f7245 */ /* 0x000fe20000201000 */
[----:B------:R-:W-:-:S04]  /*168a0*/  IMAD.MOV.U32 R168, RZ, RZ, R176 ;  /* 0x000000ffffa87224 */ /* 0x000fc800078e00b0 */
[----:B------:R-:W-:Y:S01]  /*168b0*/  FFMA.FTZ R167, R159, R0, 1.1641532182693481445e-10 ;  /* 0x2f0000009fa77423 */ /* 0x000fe20000010000 */
[----:B------:R-:W-:-:S04]  /*168c0*/  HADD2.F32 R159, -RZ, R163.H0_H0 ;  /* 0x200000a3ff9f7230 */ /* 0x000fc80000004100 */
        /* <DEDUP_REMOVED lines=10> */
.L_x_13244:
        /* <DEDUP_REMOVED lines=12> */
.L_x_13245:
        /* <DEDUP_REMOVED lines=43> */
.L_x_13243:
        /* <DEDUP_REMOVED lines=34> */
.L_x_13221:
        /* <DEDUP_REMOVED lines=13> */
[----:B------:R-:W-:Y:S01]  /*16fd0*/  HFMA2 R186, -RZ, RZ, 0, 9.5367431640625e-07 ;  /* 0x00000010ffba7431 */ /* 0x000fe200000001ff */
[----:B------:R-:W-:Y:S01]  /*16fe0*/  SEL R170, RZ, 0x10000, !P4 ;  /* 0x00010000ffaa7807 */ /* 0x000fe20006000000 */
[----:B------:R-:W-:Y:S01]  /*16ff0*/  VIADD R199, R187, 0x180 ;  /* 0x00000180bbc77836 */ /* 0x000fe20000000000 */
        /* <DEDUP_REMOVED lines=34> */
.L_x_13246:
[----:B------:R1:W5:Y:S04]  /*17220*/  @P1 LDG.E.128 R188, desc[UR8][R164.64] ;  /* 0x00000008a4bc1981 */ /* 0x000368000c1e1d00 */
[----:B------:R1:W5:Y:S04]  /*17230*/  @P0 LDG.E.128 R132, desc[UR8][R202.64] ;  /* 0x00000008ca840981 */ /* 0x000368000c1e1d00 */
[----:B------:R1:W5:Y:S04]  /*17240*/  @P0 LDG.E.128 R136, desc[UR8][R202.64+0x10] ;  /* 0x00001008ca880981 */ /* 0x000368000c1e1d00 */
[----:B0-----:R-:W5:Y:S01]  /*17250*/  LDG.E.128 R168, desc[UR8][R170.64] ;  /* 0x00000008aaa87981 */ /* 0x001f62000c1e1d00 */
[----:B------:R-:W-:Y:S05]  /*17260*/  BRA.U !UP0, `(.L_x_13247) ;  /* 0x0000004908d07547 */ /* 0x000fea000b800000 */
        /* <DEDUP_REMOVED lines=15> */
.L_x_13249:
        /* <DEDUP_REMOVED lines=12> */
.L_x_13250:
        /* <DEDUP_REMOVED lines=43> */
.L_x_13248:
        /* <DEDUP_REMOVED lines=19> */
.L_x_13252:
        /* <DEDUP_REMOVED lines=12> */
.L_x_13253:
        /* <DEDUP_REMOVED lines=43> */
.L_x_13251:
        /* <DEDUP_REMOVED lines=22> */
.L_x_13255:
        /* <DEDUP_REMOVED lines=12> */
.L_x_13256:
        /* <DEDUP_REMOVED lines=43> */
.L_x_13254:
[----:B------:R-:W-:Y:S01]  /*18040*/  I2FP.F32.U32 R165, R165 ;  /* 0x000000a500a57245 */ /* 0x000fe20000201000 */
[----:B------:R-:W-:Y:S01]  /*18050*/  IMAD.MOV.U32 R179, RZ, RZ, 0x2 ;  /* 0x00000002ffb37424 */ /* 0x000fe200078e00ff */
[----:B------:R-:W-:Y:S02]  /*18060*/  ISETP.NE.AND P1, PT, R167, 0x1, PT ;  /* 0x00000001a700780c */ /* 0x000fe40003f25270 */
[----:B------:R-:W-:Y:S01]  /*18070*/  LOP3.LUT R201, R201, 0xfffffffb, RZ, 0xc0, !PT ;  /* 0xfffffffbc9c97812 */ /* 0x000fe200078ec0ff */
[----:B------:R-:W-:Y:S01]  /*18080*/  FFMA.FTZ R165, R165, R0, 1.1641532182693481445e-10 ;  /* 0x2f000000a5a57423 */ /* 0x000fe20000010000 */
[----:B------:R-:W-:-:S04]  /*18090*/  MOV R166, R176 ;  /* 0x000000b000a67202 */ /* 0x000fc80000000f00 */
[----:B------:R-:W-:Y:S01]  /*180a0*/  FSETP.LE.FTZ.AND P3, PT, R165, UR4, PT ;  /* 0x00000004a5007c0b */ /* 0x000fe2000bf73000 */
[----:B------:R-:W-:-:S05]  /*180b0*/  HADD2.F32 R165, -RZ, R168.H1_H1 ;  /* 0x300000a8ffa57230 */ /* 0x000fca0000004100 */
[----:B------:R-:W-:-:S07]  /*180c0*/  FMUL.FTZ R165, R165, UR5 ;  /* 0x00000005a5a57c20 */ /* 0x000fce0008410000 */
        /* <DEDUP_REMOVED lines=10> */
.L_x_13258:
        /* <DEDUP_REMOVED lines=12> */
.L_x_13259:
        /* <DEDUP_REMOVED lines=43> */
.L_x_13257:
[----:B------:R-:W-:Y:S01]  /*184e0*/  I2FP.F32.U32 R167, R166 ;  /* 0x000000a600a77245 */ /* 0x000fe20000201000 */
[----:B------:R-:W-:Y:S01]  /*184f0*/  HADD2.F32 R166, -RZ, R188.H1_H1 ;  /* 0x300000bcffa67230 */ /* 0x000fe20000004100 */
[----:B------:R-:W-:-:S03]  /*18500*/  ISETP.NE.AND P2, PT, R179, 0x1, PT ;  /* 0x00000001b300780c */ /* 0x000fc60003f45270 */
[----:B------:R-:W-:Y:S01]  /*18510*/  FFMA.FTZ R167, R167, R0, 1.1641532182693481445e-10 ;  /* 0x2f000000a7a77423 */ /* 0x000fe20000010000 */
[----:B------:R-:W-:Y:S01]  /*18520*/  FMUL.FTZ R168, R166, UR5 ;  /* 0x00000005a6a87c20 */ /* 0x000fe20008410000 */
[----:B------:R-:W-:-:S03]  /*18530*/  FSEL R166, R165, RZ, P3 ;  /* 0x000000ffa5a67208 */ /* 0x000fc60001800000 */
[----:B------:R-:W-:-:S04]  /*18540*/  FSETP.GTU.FTZ.AND P1, PT, R167, UR4, PT ;  /* 0x00000004a7007c0b */ /* 0x000fc8000bf3c000 */
        /* <DEDUP_REMOVED lines=15> */
.L_x_13261:
        /* <DEDUP_REMOVED lines=12> */
.L_x_13262:
        /* <DEDUP_REMOVED lines=43> */
.L_x_13260:
        /* <DEDUP_REMOVED lines=19> */
.L_x_13264:
        /* <DEDUP_REMOVED lines=12> */
.L_x_13265:
        /* <DEDUP_REMOVED lines=43> */
.L_x_13263:
        /* <DEDUP_REMOVED lines=22> */
.L_x_13267:
        /* <DEDUP_REMOVED lines=12> */
.L_x_13268:
        /* <DEDUP_REMOVED lines=43> */
.L_x_13266:
        /* <DEDUP_REMOVED lines=17> */
.L_x_13270:
        /* <DEDUP_REMOVED lines=12> */
.L_x_13271:
        /* <DEDUP_REMOVED lines=43> */
.L_x_13269:
        /* <DEDUP_REMOVED lines=22> */
.L_x_13273:
        /* <DEDUP_REMOVED lines=12> */
.L_x_13274:
        /* <DEDUP_REMOVED lines=43> */
.L_x_13272:
        /* <DEDUP_REMOVED lines=17> */
.L_x_13276:
        /* <DEDUP_REMOVED lines=12> */
.L_x_13277:
        /* <DEDUP_REMOVED lines=43> */
.L_x_13275:
        /* <DEDUP_REMOVED lines=22> */
.L_x_13279:
        /* <DEDUP_REMOVED lines=12> */
.L_x_13280:
        /* <DEDUP_REMOVED lines=43> */
.L_x_13278:
        /* <DEDUP_REMOVED lines=17> */
.L_x_13282:
        /* <DEDUP_REMOVED lines=12> */
.L_x_13283:
        /* <DEDUP_REMOVED lines=43> */
.L_x_13281:
        /* <DEDUP_REMOVED lines=22> */
.L_x_13285:
        /* <DEDUP_REMOVED lines=12> */
.L_x_13286:
        /* <DEDUP_REMOVED lines=43> */
.L_x_13284:
        /* <DEDUP_REMOVED lines=17> */
.L_x_13288:
        /* <DEDUP_REMOVED lines=12> */
.L_x_13289:
        /* <DEDUP_REMOVED lines=43> */
.L_x_13287:
        /* <DEDUP_REMOVED lines=22> */
.L_x_13291:
        /* <DEDUP_REMOVED lines=12> */
.L_x_13292:
        /* <DEDUP_REMOVED lines=43> */
.L_x_13290:
[----:B------:R-:W-:Y:S01]  /*1b860*/  ISETP.NE.AND P6, PT, R203, 0x1, PT ;  /* 0x00000001cb00780c */ /* 0x000fe20003fc5270 */
[----:B------:R-:W-:Y:S01]  /*1b870*/  HADD2.F32 R171, -RZ, R171.H1_H1 ;  /* 0x300000abffab7230 */ /* 0x000fe20000004100 */
[----:B------:R-:W-:Y:S01]  /*1b880*/  I2FP.F32.U32 R185, R184 ;  /* 0x000000b800b97245 */ /* 0x000fe20000201000 */
[----:B------:R-:W-:-:S03]  /*1b890*/  IMAD.MOV.U32 R202, RZ, RZ, R176 ;  /* 0x000000ffffca7224 */ /* 0x000fc600078e00b0 */
[----:B------:R-:W-:Y:S01]  /*1b8a0*/  FMUL.FTZ R171, R171, UR5 ;  /* 0x00000005abab7c20 */ /* 0x000fe20008410000 */
[----:B------:R-:W-:Y:S01]  /*1b8b0*/  FFMA.FTZ R184, R185, R0, 1.1641532182693481445e-10 ;  /* 0x2f000000b9b87423 */ /* 0x000fe20000010000 */
[----:B------:R-:W-:-:S04]  /*1b8c0*/  HFMA2 R185, -RZ, RZ, 0, 1.1920928955078125e-07 ;  /* 0x00000002ffb97431 */ /* 0x000fc800000001ff */
        /* <DEDUP_REMOVED lines=10> */
.L_x_13294:
        /* <DEDUP_REMOVED lines=14> */
.L_x_13295:
        /* <DEDUP_REMOVED lines=43> */
.L_x_13293:
        /* <DEDUP_REMOVED lines=11> */
.L_x_13247:
        /* <DEDUP_REMOVED lines=15> */
.L_x_13298:
        /* <DEDUP_REMOVED lines=12> */
.L_x_13299:
        /* <DEDUP_REMOVED lines=43> */
.L_x_13297:
        /* <DEDUP_REMOVED lines=18> */
.L_x_13301:
        /* <DEDUP_REMOVED lines=12> */
.L_x_13302:
        /* <DEDUP_REMOVED lines=43> */
.L_x_13300:
[----:B------:R-:W-:Y:S01]  /*1c6a0*/  I2FP.F32.U32 R165, R165 ;  /* 0x000000a500a57245 */ /* 0x000fe20000201000 */
[----:B------:R-:W-:Y:S01]  /*1c6b0*/  HFMA2 R167, -RZ, RZ, 0, 1.1920928955078125e-07 ;  /* 0x00000002ffa77431 */ /* 0x000fe200000001ff */
[----:B------:R-:W-:Y:S01]  /*1c6c0*/  ISETP.NE.AND P1, PT, R166, 0x1, PT ;  /* 0x00000001a600780c */ /* 0x000fe20003f25270 */
[----:B------:R-:W-:Y:S01]  /*1c6d0*/  HADD2.F32 R168, -RZ, R168.H1_H1 ;  /* 0x300000a8ffa87230 */ /* 0x000fe20000004100 */
        /* <DEDUP_REMOVED lines=14> */
.L_x_13304:
        /* <DEDUP_REMOVED lines=12> */
.L_x_13305:
        /* <DEDUP_REMOVED lines=43> */
.L_x_13303:
[----:B------:R-:W-:Y:S01]  /*1cb30*/  I2FP.F32.U32 R165, R165 ;  /* 0x000000a500a57245 */ /* 0x000fe20000201000 */
[----:B------:R-:W-:Y:S01]  /*1cb40*/  IMAD.MOV.U32 R185, RZ, RZ, 0x2 ;  /* 0x00000002ffb97424 */ /* 0x000fe200078e00ff */
[----:B------:R-:W-:Y:S02]  /*1cb50*/  ISETP.NE.AND P1, PT, R167, 0x1, PT ;  /* 0x00000001a700780c */ /* 0x000fe40003f25270 */
[----:B------:R-:W-:Y:S01]  /*1cb60*/  LOP3.LUT R201, R201, 0xfffffffd, RZ, 0xc0, !PT ;  /* 0xfffffffdc9c97812 */ /* 0x000fe200078ec0ff */
[----:B------:R-:W-:Y:S01]  /*1cb70*/  FFMA.FTZ R165, R165, R0, 1.1641532182693481445e-10 ;  /* 0x2f000000a5a57423 */ /* 0x000fe20000010000 */
[----:B------:R-:W-:-:S04]  /*1cb80*/  MOV R166, R176 ;  /* 0x000000b000a67202 */ /* 0x000fc80000000f00 */
        /* <DEDUP_REMOVED lines=12> */
.L_x_13307:
        /* <DEDUP_REMOVED lines=12> */
.L_x_13308:
        /* <DEDUP_REMOVED lines=43> */
.L_x_13306:
        /* <DEDUP_REMOVED lines=16> */
.L_x_13310:
        /* <DEDUP_REMOVED lines=12> */
.L_x_13311:
        /* <DEDUP_REMOVED lines=43> */
.L_x_13309:
        /* <DEDUP_REMOVED lines=16> */
.L_x_13313:
        /* <DEDUP_REMOVED lines=12> */
.L_x_13314:
        /* <DEDUP_REMOVED lines=43> */
.L_x_13312:
        /* <DEDUP_REMOVED lines=16> */
.L_x_13316:
        /* <DEDUP_REMOVED lines=12> */
.L_x_13317:
        /* <DEDUP_REMOVED lines=43> */
.L_x_13315:
[----:B------:R-:W-:Y:S01]  /*1dd10*/  ISETP.NE.AND P5, PT, R204, 0x1, PT ;  /* 0x00000001cc00780c */ /* 0x000fe20003fa5270 */
[----:B------:R-:W-:Y:S01]  /*1dd20*/  IMAD.MOV.U32 R185, RZ, RZ, 0x2 ;  /* 0x00000002ffb97424 */ /* 0x000fe200078e00ff */
[----:B------:R-:W-:Y:S02]  /*1dd30*/  I2FP.F32.U32 R167, R167 ;  /* 0x000000a700a77245 */ /* 0x000fe40000201000 */
[----:B------:R-:W-:-:S03]  /*1dd40*/  MOV R203, R176 ;  /* 0x000000b000cb7202 */ /* 0x000fc60000000f00 */
        /* <DEDUP_REMOVED lines=12> */
.L_x_13319:
        /* <DEDUP_REMOVED lines=12> */
.L_x_13320:
        /* <DEDUP_REMOVED lines=41> */
[----:B------:R-:W-:Y:S02]  /*1e160*/  LOP3.LUT R173, R202, UR40, R207, 0x96, !PT ;  /* 0x00000028caad7c12 */ /* 0x000fe4000f8e96cf */
[----:B------:R-:W-:-:S07]  /*1e170*/  MOV R186, R206 ;  /* 0x000000ce00ba7202 */ /* 0x000fce0000000f00 */
.L_x_13318:
[----:B------:R-:W-:Y:S01]  /*1e180*/  P2R R205, PR, RZ, 0x1 ;  /* 0x00000001ffcd7803 */ /* 0x000fe20000000000 */
[----:B------:R-:W-:Y:S01]  /*1e190*/  FMUL.FTZ R164, R164, UR5 ;  /* 0x00000005a4a47c20 */ /* 0x000fe20008410000 */
[----:B------:R-:W-:Y:S01]  /*1e1a0*/  I2FP.F32.U32 R203, R203 ;  /* 0x000000cb00cb7245 */ /* 0x000fe20000201000 */
[----:B------:R-:W-:Y:S01]  /*1e1b0*/  HADD2.F32 R204, -RZ, R171.H1_H1 ;  /* 0x300000abffcc7230 */ /* 0x000fe20000004100 */
[----:B------:R-:W-:Y:S01]  /*1e1c0*/  LOP3.LUT P0, RZ, R201, 0x8, RZ, 0xc0, !PT ;  /* 0x00000008c9ff7812 */ /* 0x000fe2000780c0ff */
[----:B------:R-:W-:Y:S01]  /*1e1d0*/  FMUL.FTZ R171, R166, UR5 ;  /* 0x00000005a6ab7c20 */ /* 0x000fe20008410000 */
[----:B------:R-:W-:Y:S01]  /*1e1e0*/  FMUL.FTZ R166, R165, UR5 ;  /* 0x00000005a5a67c20 */ /* 0x000fe20008410000 */
[----:B------:R-:W-:Y:S01]  /*1e1f0*/  LOP3.LUT P5, RZ, R201, 0x2, RZ, 0xc0, !PT ;  /* 0x00000002c9ff7812 */ /* 0x000fe200078ac0ff */
[----:B------:R-:W-:Y:S01]  /*1e200*/  FFMA.FTZ R203, R203, R0, 1.1641532182693481445e-10 ;  /* 0x2f000000cbcb7423 */ /* 0x000fe20000010000 */
[----:B------:R-:W-:Y:S01]  /*1e210*/  FSEL R164, R164, RZ, P0 ;  /* 0x000000ffa4a47208 */ /* 0x000fe20000000000 */
[----:B------:R-:W-:Y:S01]  /*1e220*/  FMUL.FTZ R168, R168, UR5 ;  /* 0x00000005a8a87c20 */ /* 0x000fe20008410000 */
[----:B------:R-:W-:Y:S01]  /*1e230*/  ISETP.NE.AND P0, PT, R205, RZ, PT ;  /* 0x000000ffcd00720c */ /* 0x000fe20003f05270 */
[----:B------:R-:W-:Y:S01]  /*1e240*/  FMUL.FTZ R167, R167, UR5 ;  /* 0x00000005a7a77c20 */ /* 0x000fe20008410000 */
[----:B------:R-:W-:Y:S01]  /*1e250*/  LOP3.LUT P6, RZ, R201, 0x4, RZ, 0xc0, !PT ;  /* 0x00000004c9ff7812 */ /* 0x000fe200078cc0ff */
        /* <DEDUP_REMOVED lines=20> */
.L_x_13296:
[----:B------:R-:W-:Y:S01]  /*1e3a0*/  SEL R205, RZ, 0x1000000, !P5 ;  /* 0x01000000ffcd7807 */ /* 0x000fe20006800000 */
[----:B------:R-:W-:Y:S01]  /*1e3b0*/  IMAD.WIDE.U32 R196, R199, 0x20, R196 ;  /* 0x00000020c7c47825 */ /* 0x000fe200078e00c4 */
[C---:B------:R-:W-:Y:S02]  /*1e3c0*/  LOP3.LUT P6, RZ, R201.reuse, 0x4, RZ, 0xc0, !PT ;  /* 0x00000004c9ff7812 */ /* 0x040fe400078cc0ff */
[----:B------:R-:W-:Y:S01]  /*1e3d0*/  LOP3.LUT P5, RZ, R201, 0x2, RZ, 0xc0, !PT ;  /* 0x00000002c9ff7812 */ /* 0x000fe200078ac0ff */
        /* <DEDUP_REMOVED lines=37> */
.L_x_13321:
        /* <DEDUP_REMOVED lines=185> */
[----:B------:R-:W-:-:S02]  /*1f1c0*/  IMAD.U32 R143, RZ, RZ, UR18 ;  /* 0x00000012ff8f7e24 */ /* 0x000fc4000f8e00ff */
        /* <DEDUP_REMOVED lines=17> */
[----:B------:R-:W-:Y:S01]  /*1f2e0*/  MOV R155, UR18 ;  /* 0x00000012009b7c02 */ /* 0x000fe20008000f00 */
        /* <DEDUP_REMOVED lines=26> */
[----:B------:R-:W-:Y:S01]  /*1f490*/  F2FP.F16.F32.PACK_AB R140, R141, R140 ;  /* 0x0000008c8d8c723e */ /* 0x000fe200000000ff */
[----:B------:R-:W-:Y:S01]  /*1f4a0*/  FFMA.FTZ R146, R147, R72, R124 ;  /* 0x0000004893927223 */ /* 0x000fe2000001007c */
[----:B------:R-:W-:Y:S01]  /*1f4b0*/  F2FP.F16.F32.PACK_AB R141, R143, R142 ;  /* 0x0000008e8f8d723e */ /* 0x000fe200000000ff */
[----:B------:R0:W-:Y:S01]  /*1f4c0*/  @!P0 STG.E desc[UR8][R150.64], R157 ;  /* 0x0000009d96008986 */ /* 0x0001e2000c101908 */
[----:B------:R-:W-:Y:S01]  /*1f4d0*/  F2FP.F16.F32.PACK_AB R142, R149, R148 ;  /* 0x00000094958e723e */ /* 0x000fe200000000ff */
[----:B------:R-:W-:Y:S01]  /*1f4e0*/  FFMA.FTZ R147, R165, R74, R126 ;  /* 0x0000004aa5937223 */ /* 0x000fe2000001007e */
[----:B------:R-:W1:Y:S01]  /*1f4f0*/  LDC.64 R148, c[0x0][0x430] ;  /* 0x00010c00ff947b82 */ /* 0x000e620000000a00 */
[----:B------:R-:W-:Y:S01]  /*1f500*/  F2FP.F16.F32.PACK_AB R143, R153, R152 ;  /* 0x00000098998f723e */ /* 0x000fe200000000ff */
        /* <DEDUP_REMOVED lines=25> */
[----:B------:R-:W-:Y:S01]  /*1f6a0*/  F2FP.F16.F32.PACK_AB R146, R165, R146 ;  /* 0x00000092a592723e */ /* 0x000fe200000000ff */
[----:B------:R-:W-:Y:S01]  /*1f6b0*/  FFMA.FTZ R160, R171, R44, R24 ;  /* 0x0000002caba07223 */ /* 0x000fe20000010018 */
[----:B------:R-:W-:Y:S01]  /*1f6c0*/  FFMA.FTZ R165, R156, R45, R25 ;  /* 0x0000002d9ca57223 */ /* 0x000fe20000010019 */
[----:B------:R-:W-:Y:S01]  /*1f6d0*/  F2FP.F16.F32.PACK_AB R142, R143, R150 ;  /* 0x000000968f8e723e */ /* 0x000fe200000000ff */
[----:B------:R-:W-:Y:S01]  /*1f6e0*/  FFMA.FTZ R164, R197, R46, R26 ;  /* 0x0000002ec5a47223 */ /* 0x000fe2000001001a */
[----:B------:R-:W-:Y:S01]  /*1f6f0*/  FFMA.FTZ R167, R170, R47, R27 ;  /* 0x0000002faaa77223 */ /* 0x000fe2000001001b */
[----:B------:R-:W-:Y:S01]  /*1f700*/  F2FP.F16.F32.PACK_AB R143, R152, R151 ;  /* 0x00000097988f723e */ /* 0x000fe200000000ff */
[----:B-1----:R-:W-:Y:S01]  /*1f710*/  IMAD.WIDE.U32 R152, R187, 0x10, R148 ;  /* 0x00000010bb987825 */ /* 0x002fe200078e0094 */
[----:B------:R-:W-:-:S03]  /*1f720*/  F2FP.F16.F32.PACK_AB R147, R244, R147 ;  /* 0x00000093f493723e */ /* 0x000fc600000000ff */
[C---:B------:R-:W-:Y:S01]  /*1f730*/  FMUL.FTZ R155, R157.reuse, R212 ;  /* 0x000000d49d9b7220 */ /* 0x040fe20000410000 */
[----:B------:R-:W-:Y:S01]  /*1f740*/  F2FP.F16.F32.PACK_AB R145, R230, R145 ;  /* 0x00000091e691723e */ /* 0x000fe200000000ff */
[----:B------:R-:W-:Y:S01]  /*1f750*/  FMUL.FTZ R0, R157, R208 ;  /* 0x000000d09d007220 */ /* 0x000fe20000410000 */
[----:B------:R-:W-:Y:S01]  /*1f760*/  F2FP.F16.F32.PACK_AB R144, R161, R144 ;  /* 0x00000090a190723e */ /* 0x000fe200000000ff */
[C---:B------:R-:W-:Y:S01]  /*1f770*/  FMUL.FTZ R203, R157.reuse, R166 ;  /* 0x000000a69dcb7220 */ /* 0x040fe20000410000 */
[----:B------:R-:W-:Y:S01]  /*1f780*/  FMUL.FTZ R207, R157, R168 ;  /* 0x000000a89dcf7220 */ /* 0x000fe20000410000 */
[----:B------:R-:W-:Y:S01]  /*1f790*/  F2FP.F16.F32.PACK_AB R140, R165, R160 ;  /* 0x000000a0a58c723e */ /* 0x000fe200000000ff */
[--C-:B------:R-:W-:Y:S01]  /*1f7a0*/  IMAD.WIDE.U32 R168, R199, 0x10, R148.reuse ;  /* 0x00000010c7a87825 */ /* 0x100fe200078e0094 */
[----:B------:R-:W-:Y:S01]  /*1f7b0*/  F2FP.F16.F32.PACK_AB R141, R167, R164 ;  /* 0x000000a4a78d723e */ /* 0x000fe200000000ff */
        /* <DEDUP_REMOVED lines=23> */
[----:B------:R-:W-:Y:S01]  /*1f930*/  F2FP.F16.F32.PACK_AB R144, R145, R148 ;  /* 0x000000949190723e */ /* 0x000fe200000000ff */
[----:B------:R-:W-:Y:S01]  /*1f940*/  FFMA.FTZ R145, R159, R54, R18 ;  /* 0x000000369f917223 */ /* 0x000fe20000010012 */
[----:B------:R-:W-:Y:S01]  /*1f950*/  FFMA.FTZ R148, R210, R57, R13 ;  /* 0x00000039d2947223 */ /* 0x000fe2000001000d */
[----:B------:R-:W-:Y:S01]  /*1f960*/  FMUL.FTZ R206, R157, R228 ;  /* 0x000000e49dce7220 */ /* 0x000fe20000410000 */
[----:B------:R-:W-:Y:S01]  /*1f970*/  FFMA.FTZ R153, R0, R85, R113 ;  /* 0x0000005500997223 */ /* 0x000fe20000010071 */
[----:B------:R-:W-:Y:S01]  /*1f980*/  FFMA.FTZ R154, R154, R87, R115 ;  /* 0x000000579a9a7223 */ /* 0x000fe20000010073 */
[----:B------:R-:W-:Y:S01]  /*1f990*/  F2FP.F16.F32.PACK_AB R145, R146, R145 ;  /* 0x000000919291723e */ /* 0x000fe200000000ff */
[----:B------:R-:W-:Y:S01]  /*1f9a0*/  FFMA.FTZ R0, R203, R62, R10 ;  /* 0x0000003ecb007223 */ /* 0x000fe2000001000a */
[----:B------:R-:W-:Y:S01]  /*1f9b0*/  F2FP.F16.F32.PACK_AB R146, R148, R147 ;  /* 0x000000939492723e */ /* 0x000fe200000000ff */
[----:B------:R-:W-:Y:S01]  /*1f9c0*/  FFMA.FTZ R148, R155, R84, R112 ;  /* 0x000000549b947223 */ /* 0x000fe20000010070 */
[----:B-1----:R-:W-:Y:S01]  /*1f9d0*/  FFMA.FTZ R150, R213, R88, R108 ;  /* 0x00000058d5967223 */ /* 0x002fe2000001006c */
[----:B------:R-:W-:Y:S01]  /*1f9e0*/  FFMA.FTZ R151, R215, R58, R14 ;  /* 0x0000003ad7977223 */ /* 0x000fe2000001000e */
[----:B------:R-:W-:Y:S01]  /*1f9f0*/  F2FP.F16.F32.PACK_AB R140, R156, R171 ;  /* 0x000000ab9c8c723e */ /* 0x000fe200000000ff */
[----:B------:R-:W-:Y:S01]  /*1fa00*/  FFMA.FTZ R155, R158, R61, R9 ;  /* 0x0000003d9e9b7223 */ /* 0x000fe20000010009 */
        /* <DEDUP_REMOVED lines=20> */
[----:B------:R-:W-:Y:S01]  /*1fb50*/  F2FP.F16.F32.PACK_AB R153, R157, R0 ;  /* 0x000000009d99723e */ /* 0x000fe200000000ff */
[C---:B------:R-:W-:Y:S01]  /*1fb60*/  FFMA.FTZ R0, R206.reuse, R67, R7 ;  /* 0x00000043ce007223 */ /* 0x040fe20000010007 */
        /* <DEDUP_REMOVED lines=9> */
[--C-:B------:R-:W-:Y:S01]  /*1fc00*/  IMAD.WIDE.U32 R160, R193, 0x10, R162.reuse ;  /* 0x00000010c1a07825 */ /* 0x100fe200078e00a2 */
[----:B------:R-:W-:Y:S01]  /*1fc10*/  F2FP.F16.F32.PACK_AB R142, R204, R205 ;  /* 0x000000cdcc8e723e */ /* 0x000fe200000000ff */
[----:B------:R-:W-:Y:S01]  /*1fc20*/  UIADD3 UR18, UPT, UPT, UR18, UR16, URZ ;  /* 0x0000001012127290 */ /* 0x000fe2000fffe0ff */
[----:B------:R-:W-:Y:S01]  /*1fc30*/  F2FP.F16.F32.PACK_AB R141, R170, R197 ;  /* 0x000000c5aa8d723e */ /* 0x000fe200000000ff */
[----:B------:R-:W-:Y:S01]  /*1fc40*/  IMAD.WIDE.U32 R162, R199, 0x10, R162 ;  /* 0x00000010c7a27825 */ /* 0x000fe200078e00a2 */
[----:B------:R-:W-:Y:S01]  /*1fc50*/  F2FP.F16.F32.PACK_AB R151, R216, R215 ;  /* 0x000000d7d897723e */ /* 0x000fe200000000ff */
[----:B------:R-:W-:Y:S01]  /*1fc60*/  UISETP.GE.AND UP3, UPT, UR18, UR17, UPT ;  /* 0x000000111200728c */ /* 0x000fe2000bf66270 */
        /* <DEDUP_REMOVED lines=8> */
[----:B------:R0:W-:Y:S04]  /*1fcf0*/  STG.E.128 desc[UR8][R162.64], R152 ;  /* 0x00000098a2007986 */ /* 0x0001e8000c101d08 */
[----:B------:R0:W-:Y:S01]  /*1fd00*/  STG.E.128 desc[UR8][R168.64], R156 ;  /* 0x0000009ca8007986 */ /* 0x0001e2000c101d08 */
[----:B------:R-:W-:Y:S05]  /*1fd10*/  BRA.U !UP3, `(.L_x_13322) ;  /* 0xfffffe150b7c7547 */ /* 0x000fea000b83ffff */
[----:B------:R-:W-:Y:S05]  /*1fd20*/  EXIT ;  /* 0x000000000000794d */ /* 0x000fea0003800000 */
.L_x_13323:
        /* <DEDUP_REMOVED lines=13> */
.L_x_18001:


//--------------------- .text._ZN10layer_norm31ln_parallel_residual_fwd_kernelINS_13Kernel_traitsIf6__halffS2_fjLj4096ELj1ELj1ELj4ELj16ENS_18Kernel_traits_baseILj4096EfS2_fS2_fjLj128EEEEELb1ELb1ELb0EEEvNS_9FwdParamsE --------------------------
	.section	.text._ZN10layer_norm31ln_parallel_residual_fwd_kernelINS_13Kernel_traitsIf6__halffS2_fjLj4096ELj1ELj1ELj4ELj16ENS_18Kernel_traits_baseILj4096EfS2_fS2_fjLj128EEEEELb1ELb1ELb0EEEvNS_9FwdParamsE,"ax",@progbits
	.align	128
        .global         _ZN10layer_norm31ln_parallel_residual_fwd_kernelINS_13Kernel_traitsIf6__halffS2_fjLj4096ELj1ELj1ELj4ELj16ENS_18Kernel_traits_baseILj4096EfS2_fS2_fjLj128EEEEELb1ELb1ELb0EEEvNS_9FwdParamsE
        .type           _ZN10layer_norm31ln_parallel_residual_fwd_kernelINS_13Kernel_traitsIf6__halffS2_fjLj4096ELj1ELj1ELj4ELj16ENS_18Kernel_traits_baseILj4096EfS2_fS2_fjLj128EEEEELb1ELb1ELb0EEEvNS_9FwdParamsE,@function
        .size           _ZN10layer_norm31ln_parallel_residual_fwd_kernelINS_13Kernel_traitsIf6__halffS2_fjLj4096ELj1ELj1ELj4ELj16ENS_18Kernel_traits_baseILj4096EfS2_fS2_fjLj128EEEEELb1ELb1ELb0EEEvNS_9FwdParamsE,(.L_x_18002 - _ZN10layer_norm31ln_parallel_residual_fwd_kernelINS_13Kernel_traitsIf6__halffS2_fjLj4096ELj1ELj1ELj4ELj16ENS_18Kernel_traits_baseILj4096EfS2_fS2_fjLj128EEEEELb1ELb1ELb0EEEvNS_9FwdParamsE)
        .other          _ZN10layer_norm31ln_parallel_residual_fwd_kernelINS_13Kernel_traitsIf6__halffS2_fjLj4096ELj1ELj1ELj4ELj16ENS_18Kernel_traits_baseILj4096EfS2_fS2_fjLj128EEEEELb1ELb1ELb0EEEvNS_9FwdParamsE,@"STO_CUDA_ENTRY STV_DEFAULT"
_ZN10layer_norm31ln_parallel_residual_fwd_kernelINS_13Kernel_traitsIf6__halffS2_fjLj4096ELj1ELj1ELj4ELj16ENS_18Kernel_traits_baseILj4096EfS2_fS2_fjLj128EEEEELb1ELb1ELb0EEEvNS_9FwdParamsE:
.text._ZN10layer_norm31ln_parallel_residual_fwd_kernelINS_13Kernel_traitsIf6__halffS2_fjLj4096ELj1ELj1ELj4ELj16ENS_18Kernel_traits_baseILj4096EfS2_fS2_fjLj128EEEEELb1ELb1ELb0EEEvNS_9FwdParamsE:
        /* <DEDUP_REMOVED lines=99> */
.L_x_13325:
        /* <DEDUP_REMOVED lines=41> */
.L_x_13326:
[----:B------:R-:W-:Y:S05]  /*08c0*/  BSYNC.RECONVERGENT B0 ;  /* 0x0000000000007941 */ /* 0x000fea0003800200 */
.L_x_13324:
        /* <DEDUP_REMOVED lines=86> */
.L_x_13834:
        /* <DEDUP_REMOVED lines=42> */
.L_x_13332:
        /* <DEDUP_REMOVED lines=13> */
.L_x_13334:
[----:B------:R-:W-:Y:S05]  /*11a0*/  BSYNC.RECONVERGENT B2 ;  /* 0x0000000000027941 */ /* 0x000fea0003800200 */
.L_x_13333:
        /* <DEDUP_REMOVED lines=42> */
.L_x_13331:
[----:B------:R-:W-:Y:S05]  /*1450*/  BSYNC.RECONVERGENT B1 ;  /* 0x0000000000017941 */ /* 0x000fea0003800200 */
.L_x_13330:
[----:B------:R-:W0:Y:S01]  /*1460*/  LDC R125, c[0x0][0x404] ;  /* 0x00010100ff7d7b82 */ /* 0x000e220000000800 */
[----:B------:R-:W-:Y:S01]  /*1470*/  HFMA2 R126, -RZ, RZ, 0.1171875, 0 ;  /* 0x2f800000ff7e7431 */ /* 0x000fe200000001ff */
[----:B------:R-:W-:Y:S01]  /*1480*/  I2FP.F32.U32 R11, R92 ;  /* 0x0000005c000b7245 */ /* 0x000fe20000201000 */
[----:B------:R-:W-:Y:S01]  /*1490*/  BSSY.RECONVERGENT B1, `(.L_x_13335) ;  /* 0x000004a000017945 */ /* 0x000fe20003800200 */
[----:B------:R-:W-:Y:S01]  /*14a0*/  ISETP.NE.AND P2, PT, R93, 0x1, PT ;  /* 0x000000015d00780c */ /* 0x000fe20003f45270 */
[----:B-----5:R-:W-:Y:S01]  /*14b0*/  HADD2.F32 R127, -RZ, R96.H0_H0 ;  /* 0x20000060ff7f7230 */ /* 0x020fe20000004100 */
[----:B------:R-:W-:Y:S01]  /*14c0*/  LOP3.LUT R128, R128, 0xffffffef, RZ, 0xc0, !PT ;  /* 0xffffffef80807812 */ /* 0x000fe200078ec0ff */
[----:B------:R-:W-:Y:S02]  /*14d0*/  IMAD.MOV.U32 R94, RZ, RZ, 0x2 ;  /* 0x00000002ff5e7424 */ /* 0x000fe400078e00ff */
        /* <DEDUP_REMOVED lines=13> */
.L_x_13337:
        /* <DEDUP_REMOVED lines=13> */
.L_x_13339:
[----:B------:R-:W-:Y:S05]  /*1680*/  BSYNC.RECONVERGENT B2 ;  /* 0x0000000000027941 */ /* 0x000fea0003800200 */
.L_x_13338:
        /* <DEDUP_REMOVED lines=42> */
.L_x_13336:
[----:B------:R-:W-:Y:S05]  /*1930*/  BSYNC.RECONVERGENT B1 ;  /* 0x0000000000017941 */ /* 0x000fea0003800200 */
.L_x_13335:
        /* <DEDUP_REMOVED lines=19> */
.L_x_13342:
        /* <DEDUP_REMOVED lines=13> */
.L_x_13344:
[----:B------:R-:W-:Y:S05]  /*1b40*/  BSYNC.RECONVERGENT B2 ;  /* 0x0000000000027941 */ /* 0x000fea0003800200 */
.L_x_13343:
        /* <DEDUP_REMOVED lines=42> */
.L_x_13341:
[----:B------:R-:W-:Y:S05]  /*1df0*/  BSYNC.RECONVERGENT B1 ;  /* 0x0000000000017941 */ /* 0x000fea0003800200 */
.L_x_13340:
[----:B------:R-:W-:Y:S01]  /*1e00*/  I2FP.F32.U32 R11, R11 ;  /* 0x0000000b000b7245 */ /* 0x000fe20000201000 */
[----:B------:R-:W-:Y:S01]  /*1e10*/  BSSY.RECONVERGENT B1, `(.L_x_13345) ;  /* 0x000004a000017945 */ /* 0x000fe20003800200 */
[----:B------:R-:W-:Y:S01]  /*1e20*/  ISETP.NE.AND P2, PT, R93, 0x1, PT ;  /* 0x000000015d00780c */ /* 0x000fe20003f45270 */
[----:B------:R-:W-:Y:S01]  /*1e30*/  HADD2.F32 R135, -RZ, R97.H0_H0 ;  /* 0x20000061ff877230 */ /* 0x000fe20000004100 */
        /* <DEDUP_REMOVED lines=15> */
.L_x_13347:
        /* <DEDUP_REMOVED lines=13> */
.L_x_13349:
[----:B------:R-:W-:Y:S05]  /*2000*/  BSYNC.RECONVERGENT B2 ;  /* 0x0000000000027941 */ /* 0x000fea0003800200 */
.L_x_13348:
        /* <DEDUP_REMOVED lines=42> */
.L_x_13346:
[----:B------:R-:W-:Y:S05]  /*22b0*/  BSYNC.RECONVERGENT B1 ;  /* 0x0000000000017941 */ /* 0x000fea0003800200 */
.L_x_13345:
        /* <DEDUP_REMOVED lines=19> */
.L_x_13352:
        /* <DEDUP_REMOVED lines=13> */
.L_x_13354:
[----:B------:R-:W-:Y:S05]  /*24c0*/  BSYNC.RECONVERGENT B2 ;  /* 0x0000000000027941 */ /* 0x000fea0003800200 */
.L_x_13353:
        /* <DEDUP_REMOVED lines=42> */
.L_x_13351:
[----:B------:R-:W-:Y:S05]  /*2770*/  BSYNC.RECONVERGENT B1 ;  /* 0x0000000000017941 */ /* 0x000fea0003800200 */
.L_x_13350:
        /* <DEDUP_REMOVED lines=17> */
.L_x_13357:
        /* <DEDUP_REMOVED lines=13> */
.L_x_13359:
[----:B------:R-:W-:Y:S05]  /*2960*/  BSYNC.RECONVERGENT B2 ;  /* 0x0000000000027941 */ /* 0x000fea0003800200 */
.L_x_13358:
        /* <DEDUP_REMOVED lines=42> */
.L_x_13356:
[----:B------:R-:W-:Y:S05]  /*2c10*/  BSYNC.RECONVERGENT B1 ;  /* 0x0000000000017941 */ /* 0x000fea0003800200 */
.L_x_13355:
        /* <DEDUP_REMOVED lines=17> */
.L_x_13362:
        /* <DEDUP_REMOVED lines=13> */
.L_x_13364:
[----:B------:R-:W-:Y:S05]  /*2e00*/  BSYNC.RECONVERGENT B2 ;  /* 0x0000000000027941 */ /* 0x000fea0003800200 */
.L_x_13363:
        /* <DEDUP_REMOVED lines=43> */
.L_x_13361:
[----:B------:R-:W-:Y:S05]  /*30c0*/  BSYNC.RECONVERGENT B1 ;  /* 0x0000000000017941 */ /* 0x000fea0003800200 */
.L_x_13360:
        /* <DEDUP_REMOVED lines=17> */
.L_x_13367:
        /* <DEDUP_REMOVED lines=13> */
.L_x_13369:
[----:B------:R-:W-:Y:S05]  /*32b0*/  BSYNC.RECONVERGENT B2 ;  /* 0x0000000000027941 */ /* 0x000fea0003800200 */
.L_x_13368:
        /* <DEDUP_REMOVED lines=43> */
.L_x_13366:
[----:B------:R-:W-:Y:S05]  /*3570*/  BSYNC.RECONVERGENT B1 ;  /* 0x0000000000017941 */ /* 0x000fea0003800200 */
.L_x_13365:
[----:B------:R-:W-:Y:S01]  /*3580*/  P2R R94, PR, RZ, 0x2 ;  /* 0x00000002ff5e7803 */ /* 0x000fe20000000000 */
[----:B------:R-:W-:Y:S01]  /*3590*/  FMUL.FTZ R127, R127, UR7 ;  /* 0x000000077f7f7c20 */ /* 0x000fe20008410000 */
[----:B------:R-:W-:Y:S01]  /*35a0*/  I2FP.F32.U32 R93, R93 ;  /* 0x0000005d005d7245 */ /* 0x000fe20000201000 */
[----:B------:R-:W-:Y:S01]  /*35b0*/  FMUL.FTZ R134, R134, UR7 ;  /* 0x0000000786867c20 */ /* 0x000fe20008410000 */
[----:B------:R-:W-:Y:S01]  /*35c0*/  LOP3.LUT P1, RZ, R128, 0x10, RZ, 0xc0, !PT ;  /* 0x0000001080ff7812 */ /* 0x000fe2000782c0ff */
[----:B------:R-:W-:Y:S01]  /*35d0*/  HADD2.F32 R99, -RZ, R99.H1_H1 ;  /* 0x30000063ff637230 */ /* 0x000fe20000004100 */
[----:B------:R-:W-:Y:S01]  /*35e0*/  P2R R95, PR, RZ, 0x1 ;  /* 0x00000001ff5f7803 */ /* 0x000fe20000000000 */
[----:B------:R-:W-:Y:S01]  /*35f0*/  FMUL.FTZ R136, R136, UR7 ;  /* 0x0000000788887c20 */ /* 0x000fe20008410000 */
[C---:B------:R-:W-:Y:S01]  /*3600*/  LOP3.LUT P0, RZ, R128.reuse, 0x8, RZ, 0xc0, !PT ;  /* 0x0000000880ff7812 */ /* 0x040fe2000780c0ff */
[----:B------:R-:W-:Y:S01]  /*3610*/  FFMA.FTZ R126, R93, R126, 1.1641532182693481445e-10 ;  /* 0x2f0000005d7e7423 */ /* 0x000fe2000001007e */
        /* <DEDUP_REMOVED lines=28> */
.L_x_13329:
        /* <DEDUP_REMOVED lines=16> */
.L_x_13373:
        /* <DEDUP_REMOVED lines=13> */
.L_x_13375:
[----:B------:R-:W-:Y:S05]  /*39b0*/  BSYNC.RECONVERGENT B2 ;  /* 0x0000000000027941 */ /* 0x000fea0003800200 */
.L_x_13374:
        /* <DEDUP_REMOVED lines=41> */
.L_x_13372:
[----:B------:R-:W-:Y:S05]  /*3c50*/  BSYNC.RECONVERGENT B1 ;  /* 0x0000000000017941 */ /* 0x000fea0003800200 */
.L_x_13371:
        /* <DEDUP_REMOVED lines=23> */
.L_x_13378:
        /* <DEDUP_REMOVED lines=13> */
.L_x_13380:
[----:B------:R-:W-:Y:S05]  /*3ea0*/  BSYNC.RECONVERGENT B2 ;  /* 0x0000000000027941 */ /* 0x000fea0003800200 */
.L_x_13379:
        /* <DEDUP_REMOVED lines=42> */
.L_x_13377:
[----:B------:R-:W-:Y:S05]  /*4150*/  BSYNC.RECONVERGENT B1 ;  /* 0x0000000000017941 */ /* 0x000fea0003800200 */
.L_x_13376:
[----:B------:R-:W-:Y:S01]  /*4160*/  I2FP.F32.U32 R3, R3 ;  /* 0x0000000300037245 */ /* 0x000fe20000201000 */
[----:B------:R-:W-:Y:S01]  /*4170*/  HADD2.F32 R4, -RZ, R80.H0_H0 ;  /* 0x20000050ff047230 */ /* 0x000fe20000004100 */
        /* <DEDUP_REMOVED lines=21> */
.L_x_13383:
        /* <DEDUP_REMOVED lines=13> */
.L_x_13385:
[----:B------:R-:W-:Y:S05]  /*43a0*/  BSYNC.RECONVERGENT B2 ;  /* 0x0000000000027941 */ /* 0x000fea0003800200 */
.L_x_13384:
        /* <DEDUP_REMOVED lines=42> */
.L_x_13382:
[----:B------:R-:W-:Y:S05]  /*4650*/  BSYNC.RECONVERGENT B1 ;  /* 0x0000000000017941 */ /* 0x000fea0003800200 */
.L_x_13381:
        /* <DEDUP_REMOVED lines=20> */
.L_x_13388:
        /* <DEDUP_REMOVED lines=13> */
.L_x_13390:
[----:B------:R-:W-:Y:S05]  /*4870*/  BSYNC.RECONVERGENT B2 ;  /* 0x0000000000027941 */ /* 0x000fea0003800200 */
.L_x_13389:
        /* <DEDUP_REMOVED lines=42> */
.L_x_13387:
[----:B------:R-:W-:Y:S05]  /*4b20*/  BSYNC.RECONVERGENT B1 ;  /* 0x0000000000017941 */ /* 0x000fea0003800200 */
.L_x_13386:
        /* <DEDUP_REMOVED lines=23> */
.L_x_13393:
        /* <DEDUP_REMOVED lines=13> */
.L_x_13395:
[----:B------:R-:W-:Y:S05]  /*4d70*/  BSYNC.RECONVERGENT B2 ;  /* 0x0000000000027941 */ /* 0x000fea0003800200 */
.L_x_13394:
        /* <DEDUP_REMOVED lines=42> */
.L_x_13392:
[----:B------:R-:W-:Y:S05]  /*5020*/  BSYNC.RECONVERGENT B1 ;  /* 0x0000000000017941 */ /* 0x000fea0003800200 */
.L_x_13391:
        /* <DEDUP_REMOVED lines=20> */
.L_x_13398:
        /* <DEDUP_REMOVED lines=13> */
.L_x_13400:
[----:B------:R-:W-:Y:S05]  /*5240*/  BSYNC.RECONVERGENT B2 ;  /* 0x0000000000027941 */ /* 0x000fea0003800200 */
.L_x_13399:
        /* <DEDUP_REMOVED lines=43> */
.L_x_13397:
[----:B------:R-:W-:Y:S05]  /*5500*/  BSYNC.RECONVERGENT B1 ;  /* 0x0000000000017941 */ /* 0x000fea0003800200 */
.L_x_13396:
[----:B------:R-:W-:Y:S01]  /*5510*/  I2FP.F32.U32 R3, R3 ;  /* 0x0000000300037245 */ /* 0x000fe20000201000 */
[----:B------:R-:W-:Y:S01]  /*5520*/  HADD2.F32 R4, -RZ, R81.H0_H0 ;  /* 0x20000051ff047230 */ /* 0x000fe20000004100 */
[----:B------:R-:W-:Y:S03]  /*5530*/  BSSY.RECONVERGENT B1, `(.L_x_13401) ;  /* 0x000004d000017945 */ /* 0x000fe60003800200 */
        /* <DEDUP_REMOVED lines=20> */
.L_x_13403:
        /* <DEDUP_REMOVED lines=13> */
.L_x_13405:
[----:B------:R-:W-:Y:S05]  /*5750*/  BSYNC.RECONVERGENT B2 ;  /* 0x0000000000027941 */ /* 0x000fea0003800200 */
.L_x_13404:
        /* <DEDUP_REMOVED lines=42> */
.L_x_13402:
[----:B------:R-:W-:Y:S05]  /*5a00*/  BSYNC.RECONVERGENT B1 ;  /* 0x0000000000017941 */ /* 0x000fea0003800200 */
.L_x_13401:
        /* <DEDUP_REMOVED lines=20> */
.L_x_13408:
        /* <DEDUP_REMOVED lines=13> */
.L_x_13410:
[----:B------:R-:W-:Y:S05]  /*5c20*/  BSYNC.RECONVERGENT B2 ;  /* 0x0000000000027941 */ /* 0x000fea0003800200 */
.L_x_13409:
        /* <DEDUP_REMOVED lines=43> */
.L_x_13407:
[----:B------:R-:W-:Y:S05]  /*5ee0*/  BSYNC.RECONVERGENT B1 ;  /* 0x0000000000017941 */ /* 0x000fea0003800200 */
.L_x_13406:
[----:B------:R-:W-:Y:S01]  /*5ef0*/  I2FP.F32.U32 R3, R3 ;  /* 0x0000000300037245 */ /* 0x000fe20000201000 */
[----:B------:R-:W-:Y:S01]  /*5f00*/  HADD2.F32 R4, -RZ, R81.H1_H1 ;  /* 0x30000051ff047230 */ /* 0x000fe20000004100 */
        /* <DEDUP_REMOVED lines=21> */
.L_x_13413:
        /* <DEDUP_REMOVED lines=13> */
.L_x_13415:
[----:B------:R-:W-:Y:S05]  /*6130*/  BSYNC.RECONVERGENT B2 ;  /* 0x0000000000027941 */ /* 0x000fea0003800200 */
.L_x_13414:
        /* <DEDUP_REMOVED lines=43> */
.L_x_13412:
[----:B------:R-:W-:Y:S05]  /*63f0*/  BSYNC.RECONVERGENT B1 ;  /* 0x0000000000017941 */ /* 0x000fea0003800200 */
.L_x_13411:
[----:B------:R-:W-:Y:S01]  /*6400*/  ISETP.NE.AND P3, PT, R96, 0x1, PT ;  /* 0x000000016000780c */ /* 0x000fe20003f65270 */
[----:B------:R-:W-:Y:S01]  /*6410*/  BSSY.RECONVERGENT B1, `(.L_x_13416) ;  /* 0x000004a000017945 */ /* 0x000fe20003800200 */
[----:B------:R-:W-:Y:S01]  /*6420*/  I2FP.F32.U32 R3, R2 ;  /* 0x0000000200037245 */ /* 0x000fe20000201000 */
[----:B------:R-:W-:Y:S01]  /*6430*/  HADD2.F32 R2, -RZ, R98.H0_H0 ;  /* 0x20000062ff027230 */ /* 0x000fe20000004100 */
        /* <DEDUP_REMOVED lines=14> */
.L_x_13418:
        /* <DEDUP_REMOVED lines=13> */
.L_x_13420:
[----:B------:R-:W-:Y:S05]  /*65f0*/  BSYNC.RECONVERGENT B2 ;  /* 0x0000000000027941 */ /* 0x000fea0003800200 */
.L_x_13419:
        /* <DEDUP_REMOVED lines=43> */
.L_x_13417:
[----:B------:R-:W-:Y:S05]  /*68b0*/  BSYNC.RECONVERGENT B1 ;  /* 0x0000000000017941 */ /* 0x000fea0003800200 */
.L_x_13416:
[----:B------:R-:W-:Y:S01]  /*68c0*/  I2FP.F32.U32 R3, R4 ;  /* 0x0000000400037245 */ /* 0x000fe20000201000 */
[----:B------:R-:W-:Y:S01]  /*68d0*/  HADD2.F32 R4, -RZ, R82.H0_H0 ;  /* 0x20000052ff047230 */ /* 0x000fe20000004100 */
[----:B------:R-:W-:Y:S01]  /*68e0*/  BSSY.RECONVERGENT B1, `(.L_x_13421) ;  /* 0x000004e000017945 */ /* 0x000fe20003800200 */
[----:B------:R-:W-:Y:S02]  /*68f0*/  IMAD.MOV.U32 R97, RZ, RZ, 0x2 ;  /* 0x00000002ff617424 */ /* 0x000fe400078e00ff */
        /* <DEDUP_REMOVED lines=19> */
.L_x_13423:
        /* <DEDUP_REMOVED lines=13> */
.L_x_13425:
[----:B------:R-:W-:Y:S05]  /*6b00*/  BSYNC.RECONVERGENT B2 ;  /* 0x0000000000027941 */ /* 0x000fea0003800200 */
.L_x_13424:
        /* <DEDUP_REMOVED lines=43> */
.L_x_13422:
[----:B------:R-:W-:Y:S05]  /*6dc0*/  BSYNC.RECONVERGENT B1 ;  /* 0x0000000000017941 */ /* 0x000fea0003800200 */
.L_x_13421:
[----:B------:R-:W-:Y:S01]  /*6dd0*/  ISETP.NE.AND P4, PT, R97, 0x1, PT ;  /* 0x000000016100780c */ /* 0x000fe20003f85270 */
[----:B------:R-:W-:Y:S01]  /*6de0*/  BSSY.RECONVERGENT B1, `(.L_x_13426) ;  /* 0x0000049000017945 */ /* 0x000fe20003800200 */
[----:B------:R-:W-:Y:S01]  /*6df0*/  I2FP.F32.U32 R3, R2 ;  /* 0x0000000200037245 */ /* 0x000fe20000201000 */
[----:B------:R-:W-:Y:S02]  /*6e00*/  HADD2.F32 R2, -RZ, R98.H1_H1 ;  /* 0x30000062ff027230 */ /* 0x000fe40000004100 */
        /* <DEDUP_REMOVED lines=14> */
.L_x_13428:
        /* <DEDUP_REMOVED lines=13> */
.L_x_13430:
[----:B------:R-:W-:Y:S05]  /*6fc0*/  BSYNC.RECONVERGENT B2 ;  /* 0x0000000000027941 */ /* 0x000fea0003800200 */
.L_x_13429:
        /* <DEDUP_REMOVED lines=42> */
.L_x_13427:
[----:B------:R-:W-:Y:S05]  /*7270*/  BSYNC.RECONVERGENT B1 ;  /* 0x0000000000017941 */ /* 0x000fea0003800200 */
.L_x_13426:
        /* <DEDUP_REMOVED lines=23> */
.L_x_13433:
        /* <DEDUP_REMOVED lines=13> */
.L_x_13435:
[----:B------:R-:W-:Y:S05]  /*74c0*/  BSYNC.RECONVERGENT B2 ;  /* 0x0000000000027941 */ /* 0x000fea0003800200 */
.L_x_13434:
        /* <DEDUP_REMOVED lines=42> */
.L_x_13432:
[----:B------:R-:W-:Y:S05]  /*7770*/  BSYNC.RECONVERGENT B1 ;  /* 0x0000000000017941 */ /* 0x000fea0003800200 */
.L_x_13431:
        /* <DEDUP_REMOVED lines=18> */
.L_x_13438:
        /* <DEDUP_REMOVED lines=13> */
.L_x_13440:
[----:B------:R-:W-:Y:S05]  /*7970*/  BSYNC.RECONVERGENT B2 ;  /* 0x0000000000027941 */ /* 0x000fea0003800200 */
.L_x_13439:
        /* <DEDUP_REMOVED lines=42> */
.L_x_13437:
[----:B------:R-:W-:Y:S05]  /*7c20*/  BSYNC.RECONVERGENT B1 ;  /* 0x0000000000017941 */ /* 0x000fea0003800200 */
.L_x_13436:
        /* <DEDUP_REMOVED lines=24> */
.L_x_13443:
        /* <DEDUP_REMOVED lines=13> */
.L_x_13445:
[----:B------:R-:W-:Y:S05]  /*7e80*/  BSYNC.RECONVERGENT B2 ;  /* 0x0000000000027941 */ /* 0x000fea0003800200 */
.L_x_13444:
        /* <DEDUP_REMOVED lines=42> */
.L_x_13442:
[----:B------:R-:W-:Y:S05]  /*8130*/  BSYNC.RECONVERGENT B1 ;  /* 0x0000000000017941 */ /* 0x000fea0003800200 */
.L_x_13441:
[----:B------:R-:W-:Y:S01]  /*8140*/  ISETP.NE.AND P6, PT, R137, 0x1, PT ;  /* 0x000000018900780c */ /* 0x000fe20003fc5270 */
[----:B------:R-:W-:Y:S01]  /*8150*/  HADD2.F32 R136, -RZ, R99.H1_H1 ;  /* 0x30000063ff887230 */ /* 0x000fe20000004100 */
        /* <DEDUP_REMOVED lines=16> */
.L_x_13448:
        /* <DEDUP_REMOVED lines=15> */
.L_x_13450:
[----:B------:R-:W-:Y:S05]  /*8350*/  BSYNC.RECONVERGENT B2 ;  /* 0x0000000000027941 */ /* 0x000fea0003800200 */
.L_x_13449:
        /* <DEDUP_REMOVED lines=42> */
.L_x_13447:
[----:B------:R-:W-:Y:S05]  /*8600*/  BSYNC.RECONVERGENT B1 ;  /* 0x0000000000017941 */ /* 0x000fea0003800200 */
.L_x_13446:
        /* <DEDUP_REMOVED lines=10> */
.L_x_13370:
        /* <DEDUP_REMOVED lines=44> */
.L_x_13451:
[----:B01----:R-:W-:Y:S01]  /*8970*/  MOV R134, R124 ;  /* 0x0000007c00867202 */ /* 0x003fe20000000f00 */
[----:B------:R-:W-:-:S07]  /*8980*/  VIADD R124, R133, 0x80 ;  /* 0x00000080857c7836 */ /* 0x000fce0000000000 */
.L_x_13328:
[----:B0-----:R-:W-:Y:S05]  /*8990*/  BSYNC.RECONVERGENT B0 ;  /* 0x0000000000007941 */ /* 0x001fea0003800200 */
.L_x_13327:
        /* <DEDUP_REMOVED lines=36> */
.L_x_13457:
        /* <DEDUP_REMOVED lines=13> */
.L_x_13459:
[----:B------:R-:W-:Y:S05]  /*8cb0*/  BSYNC.RECONVERGENT B2 ;  /* 0x0000000000027941 */ /* 0x000fea0003800200 */
.L_x_13458:
        /* <DEDUP_REMOVED lines=41> */
.L_x_13456:
[----:B------:R-:W-:Y:S05]  /*8f50*/  BSYNC.RECONVERGENT B1 ;  /* 0x0000000000017941 */ /* 0x000fea0003800200 */
.L_x_13455:
        /* <DEDUP_REMOVED lines=23> */
.L_x_13462:
        /* <DEDUP_REMOVED lines=13> */
.L_x_13464:
[----:B------:R-:W-:Y:S05]  /*91a0*/  BSYNC.RECONVERGENT B2 ;  /* 0x0000000000027941 */ /* 0x000fea0003800200 */
.L_x_13463:
        /* <DEDUP_REMOVED lines=42> */
.L_x_13461:
[----:B------:R-:W-:Y:S05]  /*9450*/  BSYNC.RECONVERGENT B1 ;  /* 0x0000000000017941 */ /* 0x000fea0003800200 */
.L_x_13460:
        /* <DEDUP_REMOVED lines=10> */
[----:B0-----:R-:W-:Y:S02]  /*9500*/  FSEL R100, R6, RZ, !P2 ;  /* 0x000000ff06647208 */ /* 0x001fe40005000000 */
        /* <DEDUP_REMOVED lines=12> */
.L_x_13467:
        /* <DEDUP_REMOVED lines=13> */
.L_x_13469:
[----:B------:R-:W-:Y:S05]  /*96a0*/  BSYNC.RECONVERGENT B2 ;  /* 0x0000000000027941 */ /* 0x000fea0003800200 */
.L_x_13468:
        /* <DEDUP_REMOVED lines=42> */
.L_x_13466:
[----:B------:R-:W-:Y:S05]  /*9950*/  BSYNC.RECONVERGENT B1 ;  /* 0x0000000000017941 */ /* 0x000fea0003800200 */
.L_x_13465:
        /* <DEDUP_REMOVED lines=20> */
.L_x_13472:
        /* <DEDUP_REMOVED lines=13> */
.L_x_13474:
[----:B------:R-:W-:Y:S05]  /*9b70*/  BSYNC.RECONVERGENT B2 ;  /* 0x0000000000027941 */ /* 0x000fea0003800200 */
.L_x_13473:
        /* <DEDUP_REMOVED lines=42> */
.L_x_13471:
[----:B------:R-:W-:Y:S05]  /*9e20*/  BSYNC.RECONVERGENT B1 ;  /* 0x0000000000017941 */ /* 0x000fea0003800200 */
.L_x_13470:
        /* <DEDUP_REMOVED lines=23> */
.L_x_13477:
        /* <DEDUP_REMOVED lines=13> */
.L_x_13479:
[----:B------:R-:W-:Y:S05]  /*a070*/  BSYNC.RECONVERGENT B2 ;  /* 0x0000000000027941 */ /* 0x000fea0003800200 */
.L_x_13478:
        /* <DEDUP_REMOVED lines=42> */
.L_x_13476:
[----:B------:R-:W-:Y:S05]  /*a320*/  BSYNC.RECONVERGENT B1 ;  /* 0x0000000000017941 */ /* 0x000fea0003800200 */
.L_x_13475:
        /* <DEDUP_REMOVED lines=20> */
.L_x_13482:
        /* <DEDUP_REMOVED lines=13> */
.L_x_13484:
[----:B------:R-:W-:Y:S05]  /*a540*/  BSYNC.RECONVERGENT B2 ;  /* 0x0000000000027941 */ /* 0x000fea0003800200 */
.L_x_13483:
        /* <DEDUP_REMOVED lines=43> */
.L_x_13481:
[----:B------:R-:W-:Y:S05]  /*a800*/  BSYNC.RECONVERGENT B1 ;  /* 0x0000000000017941 */ /* 0x000fea0003800200 */
.L_x_13480:
        /* <DEDUP_REMOVED lines=23> */
.L_x_13487:
        /* <DEDUP_REMOVED lines=13> */
.L_x_13489:
[----:B------:R-:W-:Y:S05]  /*aa50*/  BSYNC.RECONVERGENT B2 ;  /* 0x0000000000027941 */ /* 0x000fea0003800200 */
.L_x_13488:
        /* <DEDUP_REMOVED lines=42> */
.L_x_13486:
[----:B------:R-:W-:Y:S05]  /*ad00*/  BSYNC.RECONVERGENT B1 ;  /* 0x0000000000017941 */ /* 0x000fea0003800200 */
.L_x_13485:
[----:B------:R-:W-:Y:S01]  /*ad10*/  I2FP.F32.U32 R2, R2 ;  /* 0x0000000200027245 */ /* 0x000fe20000201000 */
[----:B------:R-:W-:Y:S01]  /*ad20*/  HADD2.F32 R4, -RZ, R105.H1_H1 ;  /* 0x30000069ff047230 */ /* 0x000fe20000004100 */
        /* <DEDUP_REMOVED lines=18> */
.L_x_13492:
        /* <DEDUP_REMOVED lines=13> */
.L_x_13494:
[----:B------:R-:W-:Y:S05]  /*af20*/  BSYNC.RECONVERGENT B2 ;  /* 0x0000000000027941 */ /* 0x000fea0003800200 */
.L_x_13493:
        /* <DEDUP_REMOVED lines=43> */
.L_x_13491:
[----:B------:R-:W-:Y:S05]  /*b1e0*/  BSYNC.RECONVERGENT B1 ;  /* 0x0000000000017941 */ /* 0x000fea0003800200 */
.L_x_13490:
        /* <DEDUP_REMOVED lines=23> */
.L_x_13497:
        /* <DEDUP_REMOVED lines=13> */
.L_x_13499:
[----:B------:R-:W-:Y:S05]  /*b430*/  BSYNC.RECONVERGENT B2 ;  /* 0x0000000000027941 */ /* 0x000fea0003800200 */
.L_x_13498:
        /* <DEDUP_REMOVED lines=43> */
.L_x_13496:
[----:B------:R-:W-:Y:S05]  /*b6f0*/  BSYNC.RECONVERGENT B1 ;  /* 0x0000000000017941 */ /* 0x000fea0003800200 */
.L_x_13495:
        /* <DEDUP_REMOVED lines=18> */
.L_x_13502:
        /* <DEDUP_REMOVED lines=13> */
.L_x_13504:
[----:B------:R-:W-:Y:S05]  /*b8f0*/  BSYNC.RECONVERGENT B2 ;  /* 0x0000000000027941 */ /* 0x000fea0003800200 */
.L_x_13503:
        /* <DEDUP_REMOVED lines=43> */
.L_x_13501:
[----:B------:R-:W-:Y:S05]  /*bbb0*/  BSYNC.RECONVERGENT B1 ;  /* 0x0000000000017941 */ /* 0x000fea0003800200 */
.L_x_13500:
        /* <DEDUP_REMOVED lines=23> */
.L_x_13507:
        /* <DEDUP_REMOVED lines=13> */
.L_x_13509:
[----:B------:R-:W-:Y:S05]  /*be00*/  BSYNC.RECONVERGENT B2 ;  /* 0x0000000000027941 */ /* 0x000fea0003800200 */
.L_x_13508:
        /* <DEDUP_REMOVED lines=43> */
.L_x_13506:
[----:B------:R-:W-:Y:S05]  /*c0c0*/  BSYNC.RECONVERGENT B1 ;  /* 0x0000000000017941 */ /* 0x000fea0003800200 */
.L_x_13505:
        /* <DEDUP_REMOVED lines=18> */
.L_x_13512:
        /* <DEDUP_REMOVED lines=13> */
.L_x_13514:
[----:B------:R-:W-:Y:S05]  /*c2c0*/  BSYNC.RECONVERGENT B2 ;  /* 0x0000000000027941 */ /* 0x000fea0003800200 */
.L_x_13513:
        /* <DEDUP_REMOVED lines=42> */
.L_x_13511:
[----:B------:R-:W-:Y:S05]  /*c570*/  BSYNC.RECONVERGENT B1 ;  /* 0x0000000000017941 */ /* 0x000fea0003800200 */
.L_x_13510:
        /* <DEDUP_REMOVED lines=23> */
.L_x_13517:
        /* <DEDUP_REMOVED lines=13> */
.L_x_13519:
[----:B------:R-:W-:Y:S05]  /*c7c0*/  BSYNC.RECONVERGENT B2 ;  /* 0x0000000000027941 */ /* 0x000fea0003800200 */
.L_x_13518:
        /* <DEDUP_REMOVED lines=42> */
.L_x_13516:
[----:B------:R-:W-:Y:S05]  /*ca70*/  BSYNC.RECONVERGENT B1 ;  /* 0x0000000000017941 */ /* 0x000fea0003800200 */
.L_x_13515:
        /* <DEDUP_REMOVED lines=18> */
.L_x_13522:
        /* <DEDUP_REMOVED lines=13> */
.L_x_13524:
[----:B------:R-:W-:Y:S05]  /*cc70*/  BSYNC.RECONVERGENT B2 ;  /* 0x0000000000027941 */ /* 0x000fea0003800200 */
.L_x_13523:
        /* <DEDUP_REMOVED lines=42> */
.L_x_13521:
[----:B------:R-:W-:Y:S05]  /*cf20*/  BSYNC.RECONVERGENT B1 ;  /* 0x0000000000017941 */ /* 0x000fea0003800200 */
.L_x_13520:
        /* <DEDUP_REMOVED lines=24> */
.L_x_13527:
        /* <DEDUP_REMOVED lines=13> */
.L_x_13529:
[----:B------:R-:W-:Y:S05]  /*d180*/  BSYNC.RECONVERGENT B2 ;  /* 0x0000000000027941 */ /* 0x000fea0003800200 */
.L_x_13528:
        /* <DEDUP_REMOVED lines=42> */
.L_x_13526:
[----:B------:R-:W-:Y:S05]  /*d430*/  BSYNC.RECONVERGENT B1 ;  /* 0x0000000000017941 */ /* 0x000fea0003800200 */
.L_x_13525:
        /* <DEDUP_REMOVED lines=18> */
.L_x_13532:
        /* <DEDUP_REMOVED lines=15> */
.L_x_13534:
[----:B------:R-:W-:Y:S05]  /*d650*/  BSYNC.RECONVERGENT B2 ;  /* 0x0000000000027941 */ /* 0x000fea0003800200 */
.L_x_13533:
        /* <DEDUP_REMOVED lines=42> */
.L_x_13531:
[----:B------:R-:W-:Y:S05]  /*d900*/  BSYNC.RECONVERGENT B1 ;  /* 0x0000000000017941 */ /* 0x000fea0003800200 */
.L_x_13530:
        /* <DEDUP_REMOVED lines=11> */
.L_x_13454:
        /* <DEDUP_REMOVED lines=16> */
.L_x_13538:
        /* <DEDUP_REMOVED lines=13> */
.L_x_13540:
[----:B------:R-:W-:Y:S05]  /*db90*/  BSYNC.RECONVERGENT B2 ;  /* 0x0000000000027941 */ /* 0x000fea0003800200 */
.L_x_13539:
        /* <DEDUP_REMOVED lines=42> */
.L_x_13537:
[----:B------:R-:W-:Y:S05]  /*de40*/  BSYNC.RECONVERGENT B1 ;  /* 0x0000000000017941 */ /* 0x000fea0003800200 */
.L_x_13536:
[----:B------:R-:W0:Y:S01]  /*de50*/  LDC R125, c[0x0][0x404] ;  /* 0x00010100ff7d7b82 */ /* 0x000e220000000800 */
[----:B------:R-:W-:Y:S01]  /*de60*/  I2FP.F32.U32 R11, R100 ;  /* 0x00000064000b7245 */ /* 0x000fe20000201000 */
[----:B------:R-:W-:Y:S01]  /*de70*/  HFMA2 R100, -RZ, RZ, 0.1171875, 0 ;  /* 0x2f800000ff647431 */ /* 0x000fe200000001ff */
[----:B------:R-:W-:Y:S01]  /*de80*/  ISETP.NE.AND P2, PT, R103, 0x1, PT ;  /* 0x000000016700780c */ /* 0x000fe20003f45270 */
[----:B------:R-:W-:Y:S01]  /*de90*/  BSSY.RECONVERGENT B1, `(.L_x_13541) ;  /* 0x0000049000017945 */ /* 0x000fe20003800200 */
[----:B------:R-:W-:Y:S01]  /*dea0*/  LOP3.LUT R128, R128, 0xffffffef, RZ, 0xc0, !PT ;  /* 0xffffffef80807812 */ /* 0x000fe200078ec0ff */
[----:B-----5:R-:W-:Y:S02]  /*deb0*/  HADD2.F32 R101, -RZ, R104.H0_H0 ;  /* 0x20000068ff657230 */ /* 0x020fe40000004100 */
        /* <DEDUP_REMOVED lines=14> */
.L_x_13543:
        /* <DEDUP_REMOVED lines=13> */
.L_x_13545:
[----:B------:R-:W-:Y:S05]  /*e070*/  BSYNC.RECONVERGENT B2 ;  /* 0x0000000000027941 */ /* 0x000fea0003800200 */
.L_x_13544:
        /* <DEDUP_REMOVED lines=42> */
.L_x_13542:
[----:B------:R-:W-:Y:S05]  /*e320*/  BSYNC.RECONVERGENT B1 ;  /* 0x0000000000017941 */ /* 0x000fea0003800200 */
.L_x_13541:
        /* <DEDUP_REMOVED lines=19> */
.L_x_13548:
        /* <DEDUP_REMOVED lines=13> */
.L_x_13550:
[----:B------:R-:W-:Y:S05]  /*e530*/  BSYNC.RECONVERGENT B2 ;  /* 0x0000000000027941 */ /* 0x000fea0003800200 */
.L_x_13549:
        /* <DEDUP_REMOVED lines=42> */
.L_x_13547:
[----:B------:R-:W-:Y:S05]  /*e7e0*/  BSYNC.RECONVERGENT B1 ;  /* 0x0000000000017941 */ /* 0x000fea0003800200 */
.L_x_13546:
[----:B------:R-:W-:Y:S01]  /*e7f0*/  I2FP.F32.U32 R11, R11 ;  /* 0x0000000b000b7245 */ /* 0x000fe20000201000 */
[----:B------:R-:W-:Y:S01]  /*e800*/  BSSY.RECONVERGENT B1, `(.L_x_13551) ;  /* 0x000004a000017945 */ /* 0x000fe20003800200 */
[----:B------:R-:W-:Y:S01]  /*e810*/  ISETP.NE.AND P2, PT, R103, 0x1, PT ;  /* 0x000000016700780c */ /* 0x000fe20003f45270 */
[----:B------:R-:W-:Y:S01]  /*e820*/  HFMA2 R127, -RZ, RZ, 0, 1.1920928955078125e-07 ;  /* 0x00000002ff7f7431 */ /* 0x000fe200000001ff */
[----:B------:R-:W-:Y:S01]  /*e830*/  LOP3.LUT R128, R128, 0xfffffffb, RZ, 0xc0, !PT ;  /* 0xfffffffb80807812 */ /* 0x000fe200078ec0ff */
[----:B------:R-:W-:Y:S01]  /*e840*/  FFMA.FTZ R134, R11, R100, 1.1641532182693481445e-10 ;  /* 0x2f0000000b867423 */ /* 0x000fe20000010064 */
        /* <DEDUP_REMOVED lines=13> */
.L_x_13553:
        /* <DEDUP_REMOVED lines=13> */
.L_x_13555:
[----:B------:R-:W-:Y:S05]  /*e9f0*/  BSYNC.RECONVERGENT B2 ;  /* 0x0000000000027941 */ /* 0x000fea0003800200 */
.L_x_13554:
        /* <DEDUP_REMOVED lines=42> */
.L_x_13552:
[----:B------:R-:W-:Y:S05]  /*eca0*/  BSYNC.RECONVERGENT B1 ;  /* 0x0000000000017941 */ /* 0x000fea0003800200 */
.L_x_13551:
        /* <DEDUP_REMOVED lines=19> */
.L_x_13558:
        /* <DEDUP_REMOVED lines=13> */
.L_x_13560:
[----:B------:R-:W-:Y:S05]  /*eeb0*/  BSYNC.RECONVERGENT B2 ;  /* 0x0000000000027941 */ /* 0x000fea0003800200 */
.L_x_13559:
        /* <DEDUP_REMOVED lines=42> */
.L_x_13557:
[----:B------:R-:W-:Y:S05]  /*f160*/  BSYNC.RECONVERGENT B1 ;  /* 0x0000000000017941 */ /* 0x000fea0003800200 */
.L_x_13556:
        /* <DEDUP_REMOVED lines=17> */
.L_x_13563:
        /* <DEDUP_REMOVED lines=13> */
.L_x_13565:
[----:B------:R-:W-:Y:S05]  /*f350*/  BSYNC.RECONVERGENT B2 ;  /* 0x0000000000027941 */ /* 0x000fea0003800200 */
.L_x_13564:
        /* <DEDUP_REMOVED lines=43> */
.L_x_13562:
[----:B------:R-:W-:Y:S05]  /*f610*/  BSYNC.RECONVERGENT B1 ;  /* 0x0000000000017941 */ /* 0x000fea0003800200 */
.L_x_13561:
        /* <DEDUP_REMOVED lines=17> */
.L_x_13568:
        /* <DEDUP_REMOVED lines=13> */
.L_x_13570:
[----:B------:R-:W-:Y:S05]  /*f800*/  BSYNC.RECONVERGENT B2 ;  /* 0x0000000000027941 */ /* 0x000fea0003800200 */
.L_x_13569:
        /* <DEDUP_REMOVED lines=42> */
.L_x_13567:
[----:B------:R-:W-:Y:S05]  /*fab0*/  BSYNC.RECONVERGENT B1 ;  /* 0x0000000000017941 */ /* 0x000fea0003800200 */
.L_x_13566:
        /* <DEDUP_REMOVED lines=17> */
.L_x_13573:
        /* <DEDUP_REMOVED lines=13> */
.L_x_13575:
[----:B------:R-:W-:Y:S05]  /*fca0*/  BSYNC.RECONVERGENT B2 ;  /* 0x0000000000027941 */ /* 0x000fea0003800200 */
.L_x_13574:
        /* <DEDUP_REMOVED lines=42> */
.L_x_13572:
[----:B------:R-:W-:Y:S05]  /*ff50*/  BSYNC.RECONVERGENT B1 ;  /* 0x0000000000017941 */ /* 0x000fea0003800200 */
.L_x_13571:
        /* <DEDUP_REMOVED lines=37> */
.L_x_13535:
        /* <DEDUP_REMOVED lines=44> */
.L_x_13576:
[----:B01----:R-:W-:Y:S02]  /*10470*/  IMAD.MOV.U32 R134, RZ, RZ, R126 ;  /* 0x000000ffff867224 */ /* 0x003fe400078e007e */
[----:B------:R-:W-:-:S07]  /*10480*/  VIADD R124, R124, 0x80 ;  /* 0x000000807c7c7836 */ /* 0x000fce0000000000 */
.L_x_13453:
[----:B------:R-:W-:Y:S05]  /*10490*/  BSYNC.RECONVERGENT B0 ;  /* 0x0000000000007941 */ /* 0x000fea0003800200 */
.L_x_13452:
        /* <DEDUP_REMOVED lines=36> */
.L_x_13582:
        /* <DEDUP_REMOVED lines=13> */
.L_x_13584:
[----:B------:R-:W-:Y:S05]  /*107b0*/  BSYNC.RECONVERGENT B2 ;  /* 0x0000000000027941 */ /* 0x000fea0003800200 */
.L_x_13583:
        /* <DEDUP_REMOVED lines=41> */
.L_x_13581:
[----:B------:R-:W-:Y:S05]  /*10a50*/  BSYNC.RECONVERGENT B1 ;  /* 0x0000000000017941 */ /* 0x000fea0003800200 */
.L_x_13580:
        /* <DEDUP_REMOVED lines=9> */
[----:B-----5:R-:W-:-:S04]  /*10af0*/  HADD2.F32 R2, -RZ, R112.H0_H0 ;  /* 0x20000070ff027230 */ /* 0x020fc80000004100 */
        /* <DEDUP_REMOVED lines=13> */
.L_x_13587:
        /* <DEDUP_REMOVED lines=13> */
.L_x_13589:
[----:B------:R-:W-:Y:S05]  /*10ca0*/  BSYNC.RECONVERGENT B2 ;  /* 0x0000000000027941 */ /* 0x000fea0003800200 */
.L_x_13588:
        /* <DEDUP_REMOVED lines=42> */
.L_x_13586:
[----:B------:R-:W-:Y:S05]  /*10f50*/  BSYNC.RECONVERGENT B1 ;  /* 0x0000000000017941 */ /* 0x000fea0003800200 */
.L_x_13585:
        /* <DEDUP_REMOVED lines=23> */
.L_x_13592:
        /* <DEDUP_REMOVED lines=13> */
.L_x_13594:
[----:B------:R-:W-:Y:S05]  /*111a0*/  BSYNC.RECONVERGENT B2 ;  /* 0x0000000000027941 */ /* 0x000fea0003800200 */
.L_x_13593:
        /* <DEDUP_REMOVED lines=42> */
.L_x_13591:
[----:B------:R-:W-:Y:S05]  /*11450*/  BSYNC.RECONVERGENT B1 ;  /* 0x0000000000017941 */ /* 0x000fea0003800200 */
.L_x_13590:
        /* <DEDUP_REMOVED lines=20> */
.L_x_13597:
        /* <DEDUP_REMOVED lines=13> */
.L_x_13599:
[----:B------:R-:W-:Y:S05]  /*11670*/  BSYNC.RECONVERGENT B2 ;  /* 0x0000000000027941 */ /* 0x000fea0003800200 */
.L_x_13598:
        /* <DEDUP_REMOVED lines=42> */
.L_x_13596:
[----:B------:R-:W-:Y:S05]  /*11920*/  BSYNC.RECONVERGENT B1 ;  /* 0x0000000000017941 */ /* 0x000fea0003800200 */
.L_x_13595:
        /* <DEDUP_REMOVED lines=23> */
.L_x_13602:
        /* <DEDUP_REMOVED lines=13> */
.L_x_13604:
[----:B------:R-:W-:Y:S05]  /*11b70*/  BSYNC.RECONVERGENT B2 ;  /* 0x0000000000027941 */ /* 0x000fea0003800200 */
.L_x_13603:
        /* <DEDUP_REMOVED lines=42> */
.L_x_13601:
[----:B------:R-:W-:Y:S05]  /*11e20*/  BSYNC.RECONVERGENT B1 ;  /* 0x0000000000017941 */ /* 0x000fea0003800200 */
.L_x_13600:
[----:B------:R-:W-:Y:S01]  /*11e30*/  I2FP.F32.U32 R2, R2 ;  /* 0x0000000200027245 */ /* 0x000fe20000201000 */
[----:B------:R-:W-:Y:S01]  /*11e40*/  HADD2.F32 R4, -RZ, R113.H0_H0 ;  /* 0x20000071ff047230 */ /* 0x000fe20000004100 */
        /* <DEDUP_REMOVED lines=18> */
.L_x_13607:
        /* <DEDUP_REMOVED lines=13> */
.L_x_13609:
[----:B------:R-:W-:Y:S05]  /*12040*/  BSYNC.RECONVERGENT B2 ;  /* 0x0000000000027941 */ /* 0x000fea0003800200 */
.L_x_13608:
        /* <DEDUP_REMOVED lines=43> */
.L_x_13606:
[----:B------:R-:W-:Y:S05]  /*12300*/  BSYNC.RECONVERGENT B1 ;  /* 0x0000000000017941 */ /* 0x000fea0003800200 */
.L_x_13605:
        /* <DEDUP_REMOVED lines=23> */
.L_x_13612:
        /* <DEDUP_REMOVED lines=13> */
.L_x_13614:
[----:B------:R-:W-:Y:S05]  /*12550*/  BSYNC.RECONVERGENT B2 ;  /* 0x0000000000027941 */ /* 0x000fea0003800200 */
.L_x_13613:
        /* <DEDUP_REMOVED lines=42> */
.L_x_13611:
[----:B------:R-:W-:Y:S05]  /*12800*/  BSYNC.RECONVERGENT B1 ;  /* 0x0000000000017941 */ /* 0x000fea0003800200 */
.L_x_13610:
        /* <DEDUP_REMOVED lines=20> */
.L_x_13617:
        /* <DEDUP_REMOVED lines=13> */
.L_x_13619:
[----:B------:R-:W-:Y:S05]  /*12a20*/  BSYNC.RECONVERGENT B2 ;  /* 0x0000000000027941 */ /* 0x000fea0003800200 */
.L_x_13618:
        /* <DEDUP_REMOVED lines=43> */
.L_x_13616:
[----:B------:R-:W-:Y:S05]  /*12ce0*/  BSYNC.RECONVERGENT B1 ;  /* 0x0000000000017941 */ /* 0x000fea0003800200 */
.L_x_13615:
        /* <DEDUP_REMOVED lines=23> */
.L_x_13622:
        /* <DEDUP_REMOVED lines=13> */
.L_x_13624:
[----:B------:R-:W-:Y:S05]  /*12f30*/  BSYNC.RECONVERGENT B2 ;  /* 0x0000000000027941 */ /* 0x000fea0003800200 */
.L_x_13623:
        /* <DEDUP_REMOVED lines=43> */
.L_x_13621:
[----:B------:R-:W-:Y:S05]  /*131f0*/  BSYNC.RECONVERGENT B1 ;  /* 0x0000000000017941 */ /* 0x000fea0003800200 */
.L_x_13620:
        /* <DEDUP_REMOVED lines=18> */
.L_x_13627:
        /* <DEDUP_REMOVED lines=13> */
.L_x_13629:
[----:B------:R-:W-:Y:S05]  /*133f0*/  BSYNC.RECONVERGENT B2 ;  /* 0x0000000000027941 */ /* 0x000fea0003800200 */
.L_x_13628:
        /* <DEDUP_REMOVED lines=43> */
.L_x_13626:
[----:B------:R-:W-:Y:S05]  /*136b0*/  BSYNC.RECONVERGENT B1 ;  /* 0x0000000000017941 */ /* 0x000fea0003800200 */
.L_x_13625:
        /* <DEDUP_REMOVED lines=23> */
.L_x_13632:
        /* <DEDUP_REMOVED lines=13> */
.L_x_13634:
[----:B------:R-:W-:Y:S05]  /*13900*/  BSYNC.RECONVERGENT B2 ;  /* 0x0000000000027941 */ /* 0x000fea0003800200 */
.L_x_13633:
        /* <DEDUP_REMOVED lines=43> */
.L_x_13631:
[----:B------:R-:W-:Y:S05]  /*13bc0*/  BSYNC.RECONVERGENT B1 ;  /* 0x0000000000017941 */ /* 0x000fea0003800200 */
.L_x_13630:
        /* <DEDUP_REMOVED lines=18> */
.L_x_13637:
        /* <DEDUP_REMOVED lines=13> */
.L_x_13639:
[----:B------:R-:W-:Y:S05]  /*13dc0*/  BSYNC.RECONVERGENT B2 ;  /* 0x0000000000027941 */ /* 0x000fea0003800200 */
.L_x_13638:
        /* <DEDUP_REMOVED lines=42> */
.L_x_13636:
[----:B------:R-:W-:Y:S05]  /*14070*/  BSYNC.RECONVERGENT B1 ;  /* 0x0000000000017941 */ /* 0x000fea0003800200 */
.L_x_13635:
        /* <DEDUP_REMOVED lines=23> */
.L_x_13642:
        /* <DEDUP_REMOVED lines=13> */
.L_x_13644:
[----:B------:R-:W-:Y:S05]  /*142c0*/  BSYNC.RECONVERGENT B2 ;  /* 0x0000000000027941 */ /* 0x000fea0003800200 */
.L_x_13643:
        /* <DEDUP_REMOVED lines=42> */
.L_x_13641:
[----:B------:R-:W-:Y:S05]  /*14570*/  BSYNC.RECONVERGENT B1 ;  /* 0x0000000000017941 */ /* 0x000fea0003800200 */
.L_x_13640:
        /* <DEDUP_REMOVED lines=18> */
.L_x_13647:
        /* <DEDUP_REMOVED lines=13> */
.L_x_13649:
[----:B------:R-:W-:Y:S05]  /*14770*/  BSYNC.RECONVERGENT B2 ;  /* 0x0000000000027941 */ /* 0x000fea0003800200 */
.L_x_13648:
        /* <DEDUP_REMOVED lines=42> */
.L_x_13646:
[----:B------:R-:W-:Y:S05]  /*14a20*/  BSYNC.RECONVERGENT B1 ;  /* 0x0000000000017941 */ /* 0x000fea0003800200 */
.L_x_13645:
        /* <DEDUP_REMOVED lines=24> */
.L_x_13652:
        /* <DEDUP_REMOVED lines=13> */
.L_x_13654:
[----:B------:R-:W-:Y:S05]  /*14c80*/  BSYNC.RECONVERGENT B2 ;  /* 0x0000000000027941 */ /* 0x000fea0003800200 */
.L_x_13653:
        /* <DEDUP_REMOVED lines=42> */
.L_x_13651:
[----:B------:R-:W-:Y:S05]  /*14f30*/  BSYNC.RECONVERGENT B1 ;  /* 0x0000000000017941 */ /* 0x000fea0003800200 */
.L_x_13650:
        /* <DEDUP_REMOVED lines=18> */
.L_x_13657:
        /* <DEDUP_REMOVED lines=15> */
.L_x_13659:
[----:B------:R-:W-:Y:S05]  /*15150*/  BSYNC.RECONVERGENT B2 ;  /* 0x0000000000027941 */ /* 0x000fea0003800200 */
.L_x_13658:
        /* <DEDUP_REMOVED lines=42> */
.L_x_13656:
[----:B------:R-:W-:Y:S05]  /*15400*/  BSYNC.RECONVERGENT B1 ;  /* 0x0000000000017941 */ /* 0x000fea0003800200 */
.L_x_13655:
        /* <DEDUP_REMOVED lines=11> */
.L_x_13579:
        /* <DEDUP_REMOVED lines=16> */
.L_x_13663:
        /* <DEDUP_REMOVED lines=13> */
.L_x_13665:
[----:B------:R-:W-:Y:S05]  /*15690*/  BSYNC.RECONVERGENT B2 ;  /* 0x0000000000027941 */ /* 0x000fea0003800200 */
.L_x_13664:
        /* <DEDUP_REMOVED lines=42> */
.L_x_13662:
[----:B------:R-:W-:Y:S05]  /*15940*/  BSYNC.RECONVERGENT B1 ;  /* 0x0000000000017941 */ /* 0x000fea0003800200 */
.L_x_13661:
        /* <DEDUP_REMOVED lines=8> */
[----:B------:R-:W-:Y:S01]  /*159d0*/  MOV R11, R10 ;  /* 0x0000000a000b7202 */ /* 0x000fe20000000f00 */
[----:B------:R-:W-:Y:S02]  /*159e0*/  IMAD.MOV.U32 R127, RZ, RZ, 0x2 ;  /* 0x00000002ff7f7424 */ /* 0x000fe400078e00ff */
        /* <DEDUP_REMOVED lines=11> */
.L_x_13668:
        /* <DEDUP_REMOVED lines=13> */
.L_x_13670:
[----:B------:R-:W-:Y:S05]  /*15b70*/  BSYNC.RECONVERGENT B2 ;  /* 0x0000000000027941 */ /* 0x000fea0003800200 */
.L_x_13669:
        /* <DEDUP_REMOVED lines=42> */
.L_x_13667:
[----:B------:R-:W-:Y:S05]  /*15e20*/  BSYNC.RECONVERGENT B1 ;  /* 0x0000000000017941 */ /* 0x000fea0003800200 */
.L_x_13666:
        /* <DEDUP_REMOVED lines=19> */
.L_x_13673:
        /* <DEDUP_REMOVED lines=13> */
.L_x_13675:
[----:B------:R-:W-:Y:S05]  /*16030*/  BSYNC.RECONVERGENT B2 ;  /* 0x0000000000027941 */ /* 0x000fea0003800200 */
.L_x_13674:
        /* <DEDUP_REMOVED lines=42> */
.L_x_13672:
[----:B------:R-:W-:Y:S05]  /*162e0*/  BSYNC.RECONVERGENT B1 ;  /* 0x0000000000017941 */ /* 0x000fea0003800200 */
.L_x_13671:
        /* <DEDUP_REMOVED lines=19> */
.L_x_13678:
        /* <DEDUP_REMOVED lines=13> */
.L_x_13680:
[----:B------:R-:W-:Y:S05]  /*164f0*/  BSYNC.RECONVERGENT B2 ;  /* 0x0000000000027941 */ /* 0x000fea0003800200 */
.L_x_13679:
        /* <DEDUP_REMOVED lines=42> */
.L_x_13677:
[----:B------:R-:W-:Y:S05]  /*167a0*/  BSYNC.RECONVERGENT B1 ;  /* 0x0000000000017941 */ /* 0x000fea0003800200 */
.L_x_13676:
        /* <DEDUP_REMOVED lines=19> */
.L_x_13683:
        /* <DEDUP_REMOVED lines=13> */
.L_x_13685:
[----:B------:R-:W-:Y:S05]  /*169b0*/  BSYNC.RECONVERGENT B2 ;  /* 0x0000000000027941 */ /* 0x000fea0003800200 */
.L_x_13684:
        /* <DEDUP_REMOVED lines=42> */
.L_x_13682:
[----:B------:R-:W-:Y:S05]  /*16c60*/  BSYNC.RECONVERGENT B1 ;  /* 0x0000000000017941 */ /* 0x000fea0003800200 */
.L_x_13681:
        /* <DEDUP_REMOVED lines=17> */
.L_x_13688:
        /* <DEDUP_REMOVED lines=13> */
.L_x_13690:
[----:B------:R-:W-:Y:S05]  /*16e50*/  BSYNC.RECONVERGENT B2 ;  /* 0x0000000000027941 */ /* 0x000fea0003800200 */
.L_x_13689:
        /* <DEDUP_REMOVED lines=43> */
.L_x_13687:
[----:B------:R-:W-:Y:S05]  /*17110*/  BSYNC.RECONVERGENT B1 ;  /* 0x0000000000017941 */ /* 0x000fea0003800200 */
.L_x_13686:
        /* <DEDUP_REMOVED lines=17> */
.L_x_13693:
        /* <DEDUP_REMOVED lines=13> */
.L_x_13695:
[----:B------:R-:W-:Y:S05]  /*17300*/  BSYNC.RECONVERGENT B2 ;  /* 0x0000000000027941 */ /* 0x000fea0003800200 */
.L_x_13694:
        /* <DEDUP_REMOVED lines=42> */
.L_x_13692:
[----:B------:R-:W-:Y:S05]  /*175b0*/  BSYNC.RECONVERGENT B1 ;  /* 0x0000000000017941 */ /* 0x000fea0003800200 */
.L_x_13691:
        /* <DEDUP_REMOVED lines=17> */
.L_x_13698:
        /* <DEDUP_REMOVED lines=13> */
.L_x_13700:
[----:B------:R-:W-:Y:S05]  /*177a0*/  BSYNC.RECONVERGENT B2 ;  /* 0x0000000000027941 */ /* 0x000fea0003800200 */
.L_x_13699:
        /* <DEDUP_REMOVED lines=42> */
.L_x_13697:
[----:B------:R-:W-:Y:S05]  /*17a50*/  BSYNC.RECONVERGENT B1 ;  /* 0x0000000000017941 */ /* 0x000fea0003800200 */
.L_x_13696:
        /* <DEDUP_REMOVED lines=37> */
.L_x_13660:
        /* <DEDUP_REMOVED lines=44> */
.L_x_13701:
[----:B01----:R-:W-:Y:S01]  /*17f70*/  IMAD.MOV.U32 R134, RZ, RZ, R126 ;  /* 0x000000ffff867224 */ /* 0x003fe200078e007e */
[----:B------:R-:W-:-:S07]  /*17f80*/  IADD3 R124, PT, PT, R124, 0x80, RZ ;  /* 0x000000807c7c7810 */ /* 0x000fce0007ffe0ff */
.L_x_13578:
[----:B------:R-:W-:Y:S05]  /*17f90*/  BSYNC.RECONVERGENT B0 ;  /* 0x0000000000007941 */ /* 0x000fea0003800200 */
.L_x_13577:
        /* <DEDUP_REMOVED lines=36> */
.L_x_13707:
        /* <DEDUP_REMOVED lines=13> */
.L_x_13709:
[----:B------:R-:W-:Y:S05]  /*182b0*/  BSYNC.RECONVERGENT B2 ;  /* 0x0000000000027941 */ /* 0x000fea0003800200 */
.L_x_13708:
        /* <DEDUP_REMOVED lines=41> */
.L_x_13706:
[----:B------:R-:W-:Y:S05]  /*18550*/  BSYNC.RECONVERGENT B1 ;  /* 0x0000000000017941 */ /* 0x000fea0003800200 */
.L_x_13705:
        /* <DEDUP_REMOVED lines=23> */
.L_x_13712:
        /* <DEDUP_REMOVED lines=13> */
.L_x_13714:
[----:B------:R-:W-:Y:S05]  /*187a0*/  BSYNC.RECONVERGENT B2 ;  /* 0x0000000000027941 */ /* 0x000fea0003800200 */
.L_x_13713:
[----:B------:R-:W-:Y:S01]  /*187b0*/  IMAD.WIDE.U32 R6, R132, -0x326172a9, RZ ;  /* 0xcd9e8d5784067825 */ /* 0x000fe200078e00ff */
[----:B0-----:R-:W-:Y:S02]  /*187c0*/  LOP3.LUT R116, R9, UR9, R5, 0x96, !PT ;  /* 0x0000000909747c12 */ /* 0x001fe4000f8e9605 */
        /* <DEDUP_REMOVED lines=40> */
.L_x_13711:
[----:B------:R-:W-:Y:S05]  /*18a50*/  BSYNC.RECONVERGENT B1 ;  /* 0x0000000000017941 */ /* 0x000fea0003800200 */
.L_x_13710:
        /* <DEDUP_REMOVED lines=8> */
[----:B0-----:R-:W-:Y:S01]  /*18ae0*/  FSEL R116, R6, RZ, !P2 ;  /* 0x000000ff06747208 */ /* 0x001fe20005000000 */
        /* <DEDUP_REMOVED lines=14> */
.L_x_13717:
        /* <DEDUP_REMOVED lines=13> */
.L_x_13719:
[----:B------:R-:W-:Y:S05]  /*18ca0*/  BSYNC.RECONVERGENT B2 ;  /* 0x0000000000027941 */ /* 0x000fea0003800200 */
.L_x_13718:
        /* <DEDUP_REMOVED lines=42> */
.L_x_13716:
[----:B------:R-:W-:Y:S05]  /*18f50*/  BSYNC.RECONVERGENT B1 ;  /* 0x0000000000017941 */ /* 0x000fea0003800200 */
.L_x_13715:
        /* <DEDUP_REMOVED lines=20> */
.L_x_13722:
        /* <DEDUP_REMOVED lines=13> */
.L_x_13724:
[----:B------:R-:W-:Y:S05]  /*19170*/  BSYNC.RECONVERGENT B2 ;  /* 0x0000000000027941 */ /* 0x000fea0003800200 */
.L_x_13723:
        /* <DEDUP_REMOVED lines=42> */
.L_x_13721:
[----:B------:R-:W-:Y:S05]  /*19420*/  BSYNC.RECONVERGENT B1 ;  /* 0x0000000000017941 */ /* 0x000fea0003800200 */
.L_x_13720:
        /* <DEDUP_REMOVED lines=23> */
.L_x_13727:
        /* <DEDUP_REMOVED lines=13> */
.L_x_13729:
[----:B------:R-:W-:Y:S05]  /*19670*/  BSYNC.RECONVERGENT B2 ;  /* 0x0000000000027941 */ /* 0x000fea0003800200 */
.L_x_13728:
        /* <DEDUP_REMOVED lines=42> */
.L_x_13726:
[----:B------:R-:W-:Y:S05]  /*19920*/  BSYNC.RECONVERGENT B1 ;  /* 0x0000000000017941 */ /* 0x000fea0003800200 */
.L_x_13725:
        /* <DEDUP_REMOVED lines=20> */
.L_x_13732:
        /* <DEDUP_REMOVED lines=13> */
.L_x_13734:
[----:B------:R-:W-:Y:S05]  /*19b40*/  BSYNC.RECONVERGENT B2 ;  /* 0x0000000000027941 */ /* 0x000fea0003800200 */
.L_x_13733:
        /* <DEDUP_REMOVED lines=43> */
.L_x_13731:
[----:B------:R-:W-:Y:S05]  /*19e00*/  BSYNC.RECONVERGENT B1 ;  /* 0x0000000000017941 */ /* 0x000fea0003800200 */
.L_x_13730:
        /* <DEDUP_REMOVED lines=23> */
.L_x_13737:
        /* <DEDUP_REMOVED lines=13> */
.L_x_13739:
[----:B------:R-:W-:Y:S05]  /*1a050*/  BSYNC.RECONVERGENT B2 ;  /* 0x0000000000027941 */ /* 0x000fea0003800200 */
.L_x_13738:
        /* <DEDUP_REMOVED lines=42> */
.L_x_13736:
[----:B------:R-:W-:Y:S05]  /*1a300*/  BSYNC.RECONVERGENT B1 ;  /* 0x0000000000017941 */ /* 0x000fea0003800200 */
.L_x_13735:
        /* <DEDUP_REMOVED lines=20> */
.L_x_13742:
        /* <DEDUP_REMOVED lines=13> */
.L_x_13744:
[----:B------:R-:W-:Y:S05]  /*1a520*/  BSYNC.RECONVERGENT B2 ;  /* 0x0000000000027941 */ /* 0x000fea0003800200 */
.L_x_13743:
        /* <DEDUP_REMOVED lines=43> */
.L_x_13741:
[----:B------:R-:W-:Y:S05]  /*1a7e0*/  BSYNC.RECONVERGENT B1 ;  /* 0x0000000000017941 */ /* 0x000fea0003800200 */
.L_x_13740:
        /* <DEDUP_REMOVED lines=23> */
.L_x_13747:
        /* <DEDUP_REMOVED lines=13> */
.L_x_13749:
[----:B------:R-:W-:Y:S05]  /*1aa30*/  BSYNC.RECONVERGENT B2 ;  /* 0x0000000000027941 */ /* 0x000fea0003800200 */
.L_x_13748:
        /* <DEDUP_REMOVED lines=43> */
.L_x_13746:
[----:B------:R-:W-:Y:S05]  /*1acf0*/  BSYNC.RECONVERGENT B1 ;  /* 0x0000000000017941 */ /* 0x000fea0003800200 */
.L_x_13745:
        /* <DEDUP_REMOVED lines=18> */
.L_x_13752:
        /* <DEDUP_REMOVED lines=13> */
.L_x_13754:
[----:B------:R-:W-:Y:S05]  /*1aef0*/  BSYNC.RECONVERGENT B2 ;  /* 0x0000000000027941 */ /* 0x000fea0003800200 */
.L_x_13753:
        /* <DEDUP_REMOVED lines=43> */
.L_x_13751:
[----:B------:R-:W-:Y:S05]  /*1b1b0*/  BSYNC.RECONVERGENT B1 ;  /* 0x0000000000017941 */ /* 0x000fea0003800200 */
.L_x_13750:
        /* <DEDUP_REMOVED lines=23> */
.L_x_13757:
        /* <DEDUP_REMOVED lines=13> */
.L_x_13759:
[----:B------:R-:W-:Y:S05]  /*1b400*/  BSYNC.RECONVERGENT B2 ;  /* 0x0000000000027941 */ /* 0x000fea0003800200 */
.L_x_13758:
        /* <DEDUP_REMOVED lines=43> */
.L_x_13756:
[----:B------:R-:W-:Y:S05]  /*1b6c0*/  BSYNC.RECONVERGENT B1 ;  /* 0x0000000000017941 */ /* 0x000fea0003800200 */
.L_x_13755:
        /* <DEDUP_REMOVED lines=18> */
.L_x_13762:
        /* <DEDUP_REMOVED lines=13> */
.L_x_13764:
[----:B------:R-:W-:Y:S05]  /*1b8c0*/  BSYNC.RECONVERGENT B2 ;  /* 0x0000000000027941 */ /* 0x000fea0003800200 */
.L_x_13763:
        /* <DEDUP_REMOVED lines=42> */
.L_x_13761:
[----:B------:R-:W-:Y:S05]  /*1bb70*/  BSYNC.RECONVERGENT B1 ;  /* 0x0000000000017941 */ /* 0x000fea0003800200 */
.L_x_13760:
        /* <DEDUP_REMOVED lines=23> */
.L_x_13767:
        /* <DEDUP_REMOVED lines=13> */
.L_x_13769:
[----:B------:R-:W-:Y:S05]  /*1bdc0*/  BSYNC.RECONVERGENT B2 ;  /* 0x0000000000027941 */ /* 0x000fea0003800200 */
.L_x_13768:
        /* <DEDUP_REMOVED lines=42> */
.L_x_13766:
[----:B------:R-:W-:Y:S05]  /*1c070*/  BSYNC.RECONVERGENT B1 ;  /* 0x0000000000017941 */ /* 0x000fea0003800200 */
.L_x_13765:
        /* <DEDUP_REMOVED lines=18> */
.L_x_13772:
        /* <DEDUP_REMOVED lines=13> */
.L_x_13774:
[----:B------:R-:W-:Y:S05]  /*1c270*/  BSYNC.RECONVERGENT B2 ;  /* 0x0000000000027941 */ /* 0x000fea0003800200 */
.L_x_13773:
        /* <DEDUP_REMOVED lines=42> */
.L_x_13771:
[----:B------:R-:W-:Y:S05]  /*1c520*/  BSYNC.RECONVERGENT B1 ;  /* 0x0000000000017941 */ /* 0x000fea0003800200 */
.L_x_13770:
        /* <DEDUP_REMOVED lines=24> */
.L_x_13777:
        /* <DEDUP_REMOVED lines=13> */
.L_x_13779:
[----:B------:R-:W-:Y:S05]  /*1c780*/  BSYNC.RECONVERGENT B2 ;  /* 0x0000000000027941 */ /* 0x000fea0003800200 */
.L_x_13778:
        /* <DEDUP_REMOVED lines=42> */
.L_x_13776:
[----:B------:R-:W-:Y:S05]  /*1ca30*/  BSYNC.RECONVERGENT B1 ;  /* 0x0000000000017941 */ /* 0x000fea0003800200 */
.L_x_13775:
        /* <DEDUP_REMOVED lines=18> */
.L_x_13782:
        /* <DEDUP_REMOVED lines=15> */
.L_x_13784:
[----:B------:R-:W-:Y:S05]  /*1cc50*/  BSYNC.RECONVERGENT B2 ;  /* 0x0000000000027941 */ /* 0x000fea0003800200 */
.L_x_13783:
        /* <DEDUP_REMOVED lines=42> */
.L_x_13781:
[----:B------:R-:W-:Y:S05]  /*1cf00*/  BSYNC.RECONVERGENT B1 ;  /* 0x0000000000017941 */ /* 0x000fea0003800200 */
.L_x_13780:
        /* <DEDUP_REMOVED lines=11> */
.L_x_13704:
        /* <DEDUP_REMOVED lines=16> */
.L_x_13788:
        /* <DEDUP_REMOVED lines=13> */
.L_x_13790:
[----:B------:R-:W-:Y:S05]  /*1d190*/  BSYNC.RECONVERGENT B2 ;  /* 0x0000000000027941 */ /* 0x000fea0003800200 */
.L_x_13789:
        /* <DEDUP_REMOVED lines=42> */
.L_x_13787:
[----:B------:R-:W-:Y:S05]  /*1d440*/  BSYNC.RECONVERGENT B1 ;  /* 0x0000000000017941 */ /* 0x000fea0003800200 */
.L_x_13786:
[----:B------:R-:W0:Y:S01]  /*1d450*/  LDC R125, c[0x0][0x404] ;  /* 0x00010100ff7d7b82 */ /* 0x000e220000000800 */
[----:B------:R-:W-:Y:S01]  /*1d460*/  I2FP.F32.U32 R11, R116 ;  /* 0x00000074000b7245 */ /* 0x000fe20000201000 */
[----:B------:R-:W-:Y:S01]  /*1d470*/  IMAD.MOV.U32 R116, RZ, RZ, 0x2f800000 ;  /* 0x2f800000ff747424 */ /* 0x000fe200078e00ff */
[----:B------:R-:W-:Y:S01]  /*1d480*/  ISETP.NE.AND P2, PT, R119, 0x1, PT ;  /* 0x000000017700780c */ /* 0x000fe20003f45270 */
[----:B------:R-:W-:Y:S01]  /*1d490*/  BSSY.RECONVERGENT B1, `(.L_x_13791) ;  /* 0x0000049000017945 */ /* 0x000fe20003800200 */
[----:B------:R-:W-:Y:S01]  /*1d4a0*/  LOP3.LUT R128, R128, 0xffffffef, RZ, 0xc0, !PT ;  /* 0xffffffef80807812 */ /* 0x000fe200078ec0ff */
[----:B------:R-:W-:Y:S01]  /*1d4b0*/  FFMA.FTZ R118, R11, R116, 1.1641532182693481445e-10 ;  /* 0x2f0000000b767423 */ /* 0x000fe20000010074 */
[----:B------:R-:W-:Y:S02]  /*1d4c0*/  HFMA2 R127, -RZ, RZ, 0, 1.1920928955078125e-07 ;  /* 0x00000002ff7f7431 */ /* 0x000fe400000001ff */
[----:B-----5:R-:W-:Y:S02]  /*1d4d0*/  HADD2.F32 R117, -RZ, R120.H0_H0 ;  /* 0x20000078ff757230 */ /* 0x020fe40000004100 */
        /* <DEDUP_REMOVED lines=12> */
.L_x_13793:
        /* <DEDUP_REMOVED lines=13> */
.L_x_13795:
[----:B------:R-:W-:Y:S05]  /*1d670*/  BSYNC.RECONVERGENT B2 ;  /* 0x0000000000027941 */ /* 0x000fea0003800200 */
.L_x_13794:
        /* <DEDUP_REMOVED lines=42> */
.L_x_13792:
[----:B------:R-:W-:Y:S05]  /*1d920*/  BSYNC.RECONVERGENT B1 ;  /* 0x0000000000017941 */ /* 0x000fea0003800200 */
.L_x_13791:
        /* <DEDUP_REMOVED lines=19> */
.L_x_13798:
        /* <DEDUP_REMOVED lines=13> */
.L_x_13800:
[----:B------:R-:W-:Y:S05]  /*1db30*/  BSYNC.RECONVERGENT B2 ;  /* 0x0000000000027941 */ /* 0x000fea0003800200 */
.L_x_13799:
        /* <DEDUP_REMOVED lines=42> */
.L_x_13797:
[----:B------:R-:W-:Y:S05]  /*1dde0*/  BSYNC.RECONVERGENT B1 ;  /* 0x0000000000017941 */ /* 0x000fea0003800200 */
.L_x_13796:
        /* <DEDUP_REMOVED lines=19> */
.L_x_13803:
        /* <DEDUP_REMOVED lines=13> */
.L_x_13805:
[----:B------:R-:W-:Y:S05]  /*1dff0*/  BSYNC.RECONVERGENT B2 ;  /* 0x0000000000027941 */ /* 0x000fea0003800200 */
.L_x_13804:
        /* <DEDUP_REMOVED lines=42> */
.L_x_13802:
[----:B------:R-:W-:Y:S05]  /*1e2a0*/  BSYNC.RECONVERGENT B1 ;  /* 0x0000000000017941 */ /* 0x000fea0003800200 */
.L_x_13801:
        /* <DEDUP_REMOVED lines=19> */
.L_x_13808:
        /* <DEDUP_REMOVED lines=13> */
.L_x_13810:
[----:B------:R-:W-:Y:S05]  /*1e4b0*/  BSYNC.RECONVERGENT B2 ;  /* 0x0000000000027941 */ /* 0x000fea0003800200 */
.L_x_13809:
        /* <DEDUP_REMOVED lines=42> */
.L_x_13807:
[----:B------:R-:W-:Y:S05]  /*1e760*/  BSYNC.RECONVERGENT B1 ;  /* 0x0000000000017941 */ /* 0x000fea0003800200 */
.L_x_13806:
        /* <DEDUP_REMOVED lines=17> */
.L_x_13813:
        /* <DEDUP_REMOVED lines=13> */
.L_x_13815:
[----:B------:R-:W-:Y:S05]  /*1e950*/  BSYNC.RECONVERGENT B2 ;  /* 0x0000000000027941 */ /* 0x000fea0003800200 */
.L_x_13814:
        /* <DEDUP_REMOVED lines=43> */
.L_x_13812:
[----:B------:R-:W-:Y:S05]  /*1ec10*/  BSYNC.RECONVERGENT B1 ;  /* 0x0000000000017941 */ /* 0x000fea0003800200 */
.L_x_13811:
        /* <DEDUP_REMOVED lines=17> */
.L_x_13818:
        /* <DEDUP_REMOVED lines=13> */
.L_x_13820:
[----:B------:R-:W-:Y:S05]  /*1ee00*/  BSYNC.RECONVERGENT B2 ;  /* 0x0000000000027941 */ /* 0x000fea0003800200 */
.L_x_13819:
        /* <DEDUP_REMOVED lines=42> */
.L_x_13817:
[----:B------:R-:W-:Y:S05]  /*1f0b0*/  BSYNC.RECONVERGENT B1 ;  /* 0x0000000000017941 */ /* 0x000fea0003800200 */
.L_x_13816:
        /* <DEDUP_REMOVED lines=17> */
.L_x_13823:
        /* <DEDUP_REMOVED lines=13> */
.L_x_13825:
[----:B------:R-:W-:Y:S05]  /*1f2a0*/  BSYNC.RECONVERGENT B2 ;  /* 0x0000000000027941 */ /* 0x000fea0003800200 */
.L_x_13824:
        /* <DEDUP_REMOVED lines=42> */
.L_x_13822:
[----:B------:R-:W-:Y:S05]  /*1f550*/  BSYNC.RECONVERGENT B1 ;  /* 0x0000000000017941 */ /* 0x000fea0003800200 */
.L_x_13821:
[----:B------:R-:W-:Y:S01]  /*1f560*/  I2FP.F32.U32 R135, R135 ;  /* 0x0000008700877245 */ /* 0x000fe20000201000 */
[----:B------:R-:W-:Y:S01]  /*1f570*/  FMUL.FTZ R117, R117, UR7 ;  /* 0x0000000775757c20 */ /* 0x000fe20008410000 */
[----:B------:R-:W-:Y:S01]  /*1f580*/  P2R R137, PR, RZ, 0x2 ;  /* 0x00000002ff897803 */ /* 0x000fe20000000000 */
[----:B------:R-:W-:Y:S01]  /*1f590*/  FMUL.FTZ R120, R120, UR7 ;  /* 0x0000000778787c20 */ /* 0x000fe20008410000 */
[C---:B------:R-:W-:Y:S01]  /*1f5a0*/  LOP3.LUT P1, RZ, R128.reuse, 0x10, RZ, 0xc0, !PT ;  /* 0x0000001080ff7812 */ /* 0x040fe2000782c0ff */
[----:B------:R-:W-:Y:S01]  /*1f5b0*/  HADD2.F32 R136, -RZ, R123.H1_H1 ;  /* 0x3000007bff887230 */ /* 0x000fe20000004100 */
[----:B------:R-:W-:Y:S01]  /*1f5c0*/  P2R R138, PR, RZ, 0x1 ;  /* 0x00000001ff8a7803 */ /* 0x000fe20000000000 */
[----:B------:R-:W-:Y:S01]  /*1f5d0*/  FMUL.FTZ R119, R119, UR7 ;  /* 0x0000000777777c20 */ /* 0x000fe20008410000 */
[C---:B------:R-:W-:Y:S01]  /*1f5e0*/  LOP3.LUT P0, RZ, R128.reuse, 0x8, RZ, 0xc0, !PT ;  /* 0x0000000880ff7812 */ /* 0x040fe2000780c0ff */
[----:B------:R-:W-:Y:S01]  /*1f5f0*/  FFMA.FTZ R134, R135, R116, 1.1641532182693481445e-10 ;  /* 0x2f00000087867423 */ /* 0x000fe20000010074 */
[----:B------:R-:W-:Y:S01]  /*1f600*/  FMUL.FTZ R123, R121, UR7 ;  /* 0x00000007797b7c20 */ /* 0x000fe20008410000 */
        /* <DEDUP_REMOVED lines=8> */
[----:B------:R-:W-:-:S02]  /*1f690*/  FSEL R120, R119, RZ, P2 ;  /* 0x000000ff77787208 */ /* 0x000fc40001000000 */
        /* <DEDUP_REMOVED lines=17> */
.L_x_13785:
        /* <DEDUP_REMOVED lines=45> */
.L_x_13703:
[----:B------:R-:W-:Y:S05]  /*1fa80*/  BSYNC.RECONVERGENT B0 ;  /* 0x0000000000007941 */ /* 0x000fea0003800200 */
.L_x_13702:
        /* <DEDUP_REMOVED lines=224> */
[----:B------:R-:W-:Y:S01]  /*20890*/  VIADD R133, R133, 0x80 ;  /* 0x0000008085857836 */ /* 0x000fe20000000000 */
[----:B------:R-:W-:-:S05]  /*208a0*/  F2FP.F16.F32.PACK_AB R127, R144, R149 ;  /* 0x00000095907f723e */ /* 0x000fca00000000ff */
[----:B------:R0:W-:Y:S02]  /*208b0*/  STG.E.128 desc[UR10][R138.64], R124 ;  /* 0x0000007c8a007986 */ /* 0x0001e4000c101d0a */
.L_x_13827:
[----:B------:R-:W-:Y:S05]  /*208c0*/  BSYNC.RECONVERGENT B0 ;  /* 0x0000000000007941 */ /* 0x000fea0003800200 */
.L_x_13826:
        /* <DEDUP_REMOVED lines=31> */
[----:B------:R-:W-:Y:S02]  /*20ac0*/  F2FP.F16.F32.PACK_AB R125, R140, R141 ;  /* 0x0000008d8c7d723e */ /* 0x000fe400000000ff */
[----:B------:R-:W-:Y:S02]  /*20ad0*/  F2FP.F16.F32.PACK_AB R127, R144, R149 ;  /* 0x00000095907f723e */ /* 0x000fe400000000ff */
[----:B------:R-:W-:-:S03]  /*20ae0*/  IADD3 R133, PT, PT, R133, 0x80, RZ ;  /* 0x0000008085857810 */ /* 0x000fc60007ffe0ff */
[----:B------:R2:W-:Y:S04]  /*20af0*/  STG.E.128 desc[UR10][R138.64], R124 ;  /* 0x0000007c8a007986 */ /* 0x0005e8000c101d0a */
.L_x_13829:
[----:B------:R-:W-:Y:S05]  /*20b00*/  BSYNC.RECONVERGENT B0 ;  /* 0x0000000000007941 */ /* 0x000fea0003800200 */
.L_x_13828:
        /* <DEDUP_REMOVED lines=35> */
.L_x_13831:
[----:B------:R-:W-:Y:S05]  /*20d40*/  BSYNC.RECONVERGENT B0 ;  /* 0x0000000000007941 */ /* 0x000fea0003800200 */
.L_x_13830:
        /* <DEDUP_REMOVED lines=29> */
[----:B------:R-:W-:-:S02]  /*20f20*/  F2FP.F16.F32.PACK_AB R127, R144, R127 ;  /* 0x0000007f907f723e */ /* 0x000fc400000000ff */
[----:B------:R-:W-:Y:S02]  /*20f30*/  F2FP.F16.F32.PACK_AB R126, R142, R145 ;  /* 0x000000918e7e723e */ /* 0x000fe400000000ff */
[----:B------:R-:W-:Y:S02]  /*20f40*/  F2FP.F16.F32.PACK_AB R125, R140, R141 ;  /* 0x0000008d8c7d723e */ /* 0x000fe400000000ff */
[----:B------:R-:W-:-:S05]  /*20f50*/  F2FP.F16.F32.PACK_AB R124, R139, R138 ;  /* 0x0000008a8b7c723e */ /* 0x000fca00000000ff */
[----:B------:R4:W-:Y:S02]  /*20f60*/  STG.E.128 desc[UR10][R136.64], R124 ;  /* 0x0000007c88007986 */ /* 0x0009e4000c101d0a */
.L_x_13833:
[----:B------:R-:W-:Y:S05]  /*20f70*/  BSYNC.RECONVERGENT B0 ;  /* 0x0000000000007941 */ /* 0x000fea0003800200 */
.L_x_13832:
[----:B------:R-:W-:Y:S02]  /*20f80*/  UIADD3 UR6, UPT, UPT, UR6, UR18, URZ ;  /* 0x0000001206067290 */ /* 0x000fe4000fffe0ff */
[----:B------:R-:W-:Y:S02]  /*20f90*/  UPLOP3.LUT UP1, UPT, UPT, UPT, UP1, 0x40, 0x4 ;  /* 0x000000000004789c */ /* 0x000fe40003f2e810 */
[----:B------:R-:W-:-:S09]  /*20fa0*/  UISETP.GE.AND UP0, UPT, UR6, UR19, UPT ;  /* 0x000000130600728c */ /* 0x000fd2000bf06270 */
[----:B------:R-:W-:Y:S05]  /*20fb0*/  BRA.U !UP0, `(.L_x_13834) ;  /* 0xfffffdfd089c7547 */ /* 0x000fea000b83ffff */
[----:B------:R-:W-:Y:S05]  /*20fc0*/  EXIT ;  /* 0x000000000000794d */ /* 0x000fea0003800000 */
.L_x_13835:
        /* <DEDUP_REMOVED lines=11> */
.L_x_18002:


//--------------------- .text._ZN10layer_norm31ln_parallel_residual_fwd_kernelINS_13Kernel_traitsIf6__halffS2_fjLj4096ELj1ELj1ELj4ELj16ENS_18Kernel_traits_baseILj4096EfS2_fS2_fjLj128EEEEELb1ELb1ELb1EEEvNS_9FwdParamsE --------------------------
	.section	.text._ZN10layer_norm31ln_parallel_residual_fwd_kernelINS_13Kernel_traitsIf6__halffS2_fjLj4096ELj1ELj1ELj4ELj16ENS_18Kernel_traits_baseILj4096EfS2_fS2_fjLj128EEEEELb1ELb1ELb1EEEvNS_9FwdParamsE,"ax",@progbits
	.align	128
        .global         _ZN10layer_norm31ln_parallel_residual_fwd_kernelINS_13Kernel_traitsIf6__halffS2_fjLj4096ELj1ELj1ELj4ELj16ENS_18Kernel_traits_baseILj4096EfS2_fS2_fjLj128EEEEELb1ELb1ELb1EEEvNS_9FwdParamsE
        .type           _ZN10layer_norm31ln_parallel_residual_fwd_kernelINS_13Kernel_traitsIf6__halffS2_fjLj4096ELj1ELj1ELj4ELj16ENS_18Kernel_traits_baseILj4096EfS2_fS2_fjLj128EEEEELb1ELb1ELb1EEEvNS_9FwdParamsE,@function
        .size           _ZN10layer_norm31ln_parallel_residual_fwd_kernelINS_13Kernel_traitsIf6__halffS2_fjLj4096ELj1ELj1ELj4ELj16ENS_18Kernel_traits_baseILj4096EfS2_fS2_fjLj128EEEEELb1ELb1ELb1EEEvNS_9FwdParamsE,(.L_x_18003 - _ZN10layer_norm31ln_parallel_residual_fwd_kernelINS_13Kernel_traitsIf6__halffS2_fjLj4096ELj1ELj1ELj4ELj16ENS_18Kernel_traits_baseILj4096EfS2_fS2_fjLj128EEEEELb1ELb1ELb1EEEvNS_9FwdParamsE)
        .other          _ZN10layer_norm31ln_parallel_residual_fwd_kernelINS_13Kernel_traitsIf6__halffS2_fjLj4096ELj1ELj1ELj4ELj16ENS_18Kernel_traits_baseILj4096EfS2_fS2_fjLj128EEEEELb1ELb1ELb1EEEvNS_9FwdParamsE,@"STO_CUDA_ENTRY STV_DEFAULT"
_ZN10layer_norm31ln_parallel_residual_fwd_kernelINS_13Kernel_traitsIf6__halffS2_fjLj4096ELj1ELj1ELj4ELj16ENS_18Kernel_traits_baseILj4096EfS2_fS2_fjLj128EEEEELb1ELb1ELb1EEEvNS_9FwdParamsE:
.text._ZN10layer_norm31ln_parallel_residual_fwd_kernelINS_13Kernel_traitsIf6__halffS2_fjLj4096ELj1ELj1ELj4ELj16ENS_18Kernel_traits_baseILj4096EfS2_fS2_fjLj128EEEEELb1ELb1ELb1EEEvNS_9FwdParamsE:
        /* <DEDUP_REMOVED lines=67> */
.L_x_13836:
        /* <DEDUP_REMOVED lines=26> */
.L_x_13837:
[----:B------:R-:W1:Y:S02]  /*05d0*/  LDCU UR4, c[0x0][0x384] ;  /* 0x00007080ff0477ac */ /* 0x000e640008000800 */
[----:B-1----:R-:W-:-:S06]  /*05e0*/  UISETP.GE.AND UP0, UPT, UR18, UR4, UPT ;  /* 0x000000041200728c */ /* 0x002fcc000bf06270 */
[----:B------:R-:W-:-:S13]  /*05f0*/  PLOP3.LUT P0, PT, PT, PT, UP0, 0x80, 0x8 ;  /* 0x000000000008781c */ /* 0x000fda0003f0f008 */
[----:B------:R-:W-:Y:S05]  /*0600*/  @P0 EXIT ;  /* 0x000000000000094d */ /* 0x000fea0003800000 */
[----:B0-----:R-:W-:Y:S01]  /*0610*/  IMAD.HI.U32 R3, R125, -0x326172a9, RZ ;  /* 0xcd9e8d577d037827 */ /* 0x001fe200078e00ff */
[----:B------:R-:W0:Y:S03]  /*0620*/  LDCU.64 UR4, c[0x0][0x398] ;  /* 0x00007300ff0477ac */ /* 0x000e260008000a00 */
[----:B------:R-:W-:Y:S01]  /*0630*/  HFMA2 R118, -RZ, RZ, 0, 0 ;  /* 0x00000000ff767431 */ /* 0x000fe200000001ff */
[----:B------:R-:W-:Y:S01]  /*0640*/  LOP3.LUT R134, R134, 0x3, RZ, 0xc0, !PT ;  /* 0x0000000386867812 */ /* 0x000fe200078ec0ff */
        /* <DEDUP_REMOVED lines=33> */
[----:B------:R-:W-:Y:S01]  /*0860*/  IMAD.HI.U32 R3, R71, -0x326172a9, RZ ;  /* 0xcd9e8d5747037827 */ /* 0x000fe200078e00ff */
[----:B------:R-:W-:-:S03]  /*0870*/  UPLOP3.LUT UP1, UPT, UPT, UPT, UPT, 0x40, 0x4 ;  /* 0x000000000004789c */ /* 0x000fc60003f2e870 */
        /* <DEDUP_REMOVED lines=34> */
[----:B01234-:R-:W-:-:S07]  /*0aa0*/  IMAD R128, R2, -0x326172a9, RZ ;  /* 0xcd9e8d5702807824 */ /* 0x01ffce00078e02ff */
.L_x_14142:
        /* <DEDUP_REMOVED lines=39> */
.L_x_13840:
        /* <DEDUP_REMOVED lines=12> */
.L_x_13841:
        /* <DEDUP_REMOVED lines=41> */
.L_x_13839:
        /* <DEDUP_REMOVED lines=18> */
.L_x_13843:
        /* <DEDUP_REMOVED lines=12> */
.L_x_13844:
        /* <DEDUP_REMOVED lines=42> */
.L_x_13842:
        /* <DEDUP_REMOVED lines=17> */
.L_x_13846:
        /* <DEDUP_REMOVED lines=12> */
.L_x_13847:
        /* <DEDUP_REMOVED lines=42> */
.L_x_13845:
[----:B------:R-:W-:Y:S01]  /*1960*/  ISETP.NE.AND P1, PT, R70, 0x1, PT ;  /* 0x000000014600780c */ /* 0x000fe20003f25270 */
[----:B------:R-:W-:Y:S01]  /*1970*/  HFMA2 R71, -RZ, RZ, 0, 1.1920928955078125e-07 ;  /* 0x00000002ff477431 */ /* 0x000fe200000001ff */
        /* <DEDUP_REMOVED lines=15> */
.L_x_13849:
        /* <DEDUP_REMOVED lines=12> */
.L_x_13850:
        /* <DEDUP_REMOVED lines=42> */
.L_x_13848:
        /* <DEDUP_REMOVED lines=16> */
.L_x_13852:
        /* <DEDUP_REMOVED lines=12> */
.L_x_13853:
        /* <DEDUP_REMOVED lines=42> */
.L_x_13851:
        /* <DEDUP_REMOVED lines=16> */
.L_x_13855:
        /* <DEDUP_REMOVED lines=12> */
.L_x_13856:
        /* <DEDUP_REMOVED lines=42> */
.L_x_13854:
        /* <DEDUP_REMOVED lines=16> */
.L_x_13858:
        /* <DEDUP_REMOVED lines=12> */
.L_x_13859:
        /* <DEDUP_REMOVED lines=42> */
.L_x_13857:
[----:B------:R-:W-:Y:S01]  /*2af0*/  ISETP.NE.AND P5, PT, R86, 0x1, PT ;  /* 0x000000015600780c */ /* 0x000fe20003fa5270 */
[----:B------:R-:W-:Y:S01]  /*2b00*/  IMAD.MOV.U32 R104, RZ, RZ, 0x2 ;  /* 0x00000002ff687424 */ /* 0x000fe200078e00ff */
        /* <DEDUP_REMOVED lines=14> */
.L_x_13861:
        /* <DEDUP_REMOVED lines=12> */
.L_x_13862:
        /* <DEDUP_REMOVED lines=40> */
[----:B------:R-:W-:Y:S02]  /*2f30*/  LOP3.LUT R129, R70, UR40, R89, 0x96, !PT ;  /* 0x0000002846817c12 */ /* 0x000fe4000f8e9659 */
[----:B------:R-:W-:-:S07]  /*2f40*/  MOV R84, R88 ;  /* 0x0000005800547202 */ /* 0x000fce0000000f00 */
.L_x_13860:
[----:B------:R-:W-:Y:S01]  /*2f50*/  UMOV UR5, UR7 ;  /* 0x0000000700057c82 */ /* 0x000fe20008000000 */
[----:B------:R-:W-:Y:S01]  /*2f60*/  P2R R88, PR, RZ, 0x1 ;  /* 0x00000001ff587803 */ /* 0x000fe20000000000 */
[----:B------:R-:W-:Y:S01]  /*2f70*/  FMUL.FTZ R70, R74, UR5 ;  /* 0x000000054a467c20 */ /* 0x000fe20008410000 */
[----:B------:R-:W-:Y:S01]  /*2f80*/  I2FP.F32.U32 R87, R71 ;  /* 0x0000004700577245 */ /* 0x000fe20000201000 */
[----:B------:R-:W-:Y:S01]  /*2f90*/  FMUL.FTZ R3, R3, UR5 ;  /* 0x0000000503037c20 */ /* 0x000fe20008410000 */
[----:B------:R-:W-:Y:S01]  /*2fa0*/  ISETP.NE.AND P0, PT, R91, RZ, PT ;  /* 0x000000ff5b00720c */ /* 0x000fe20003f05270 */
[----:B------:R-:W-:Y:S01]  /*2fb0*/  FMUL.FTZ R68, R68, UR5 ;  /* 0x0000000544447c20 */ /* 0x000fe20008410000 */
[----:B------:R-:W-:Y:S01]  /*2fc0*/  FMUL.FTZ R71, R73, UR5 ;  /* 0x0000000549477c20 */ /* 0x000fe20008410000 */
[----:B------:R-:W-:Y:S02]  /*2fd0*/  HADD2.F32 R86, -RZ, R75.H1_H1 ;  /* 0x3000004bff567230 */ /* 0x000fe40000004100 */
        /* <DEDUP_REMOVED lines=27> */
.L_x_13838:
        /* <DEDUP_REMOVED lines=15> */
.L_x_13865:
        /* <DEDUP_REMOVED lines=12> */
.L_x_13866:
        /* <DEDUP_REMOVED lines=41> */
.L_x_13864:
[----:B------:R-:W-:Y:S01]  /*35d0*/  ISETP.NE.AND P1, PT, R68, 0x1, PT ;  /* 0x000000014400780c */ /* 0x000fe20003f25270 */
[----:B-----5:R-:W-:Y:S01]  /*35e0*/  HADD2.F32 R88, -RZ, R72.H0_H0 ;  /* 0x20000048ff587230 */ /* 0x020fe20000004100 */
[----:B------:R-:W-:Y:S01]  /*35f0*/  I2FP.F32.U32 R3, R2 ;  /* 0x0000000200037245 */ /* 0x000fe20000201000 */
[----:B------:R-:W-:Y:S01]  /*3600*/  UMOV UR4, UR6 ;  /* 0x0000000600047c82 */ /* 0x000fe20008000000 */
[----:B------:R-:W-:Y:S01]  /*3610*/  UMOV UR5, UR7 ;  /* 0x0000000700057c82 */ /* 0x000fe20008000000 */
[----:B------:R-:W-:Y:S02]  /*3620*/  IMAD.MOV.U32 R69, RZ, RZ, 0x2 ;  /* 0x00000002ff457424 */ /* 0x000fe400078e00ff */
[----:B------:R-:W-:Y:S01]  /*3630*/  FMUL.FTZ R88, R88, UR5 ;  /* 0x0000000558587c20 */ /* 0x000fe20008410000 */
[----:B------:R-:W-:Y:S01]  /*3640*/  FFMA.FTZ R3, R3, R0, 1.1641532182693481445e-10 ;  /* 0x2f00000003037423 */ /* 0x000fe20000010000 */
[----:B------:R-:W-:-:S04]  /*3650*/  MOV R2, R128 ;  /* 0x0000008000027202 */ /* 0x000fc80000000f00 */
        /* <DEDUP_REMOVED lines=11> */
.L_x_13868:
        /* <DEDUP_REMOVED lines=12> */
.L_x_13869:
        /* <DEDUP_REMOVED lines=42> */
.L_x_13867:
        /* <DEDUP_REMOVED lines=22> */
.L_x_13871:
        /* <DEDUP_REMOVED lines=12> */
.L_x_13872:
        /* <DEDUP_REMOVED lines=42> */
.L_x_13870:
[----:B------:R-:W-:Y:S01]  /*3f30*/  ISETP.NE.AND P1, PT, R70, 0x1, PT ;  /* 0x000000014600780c */ /* 0x000fe20003f25270 */
[----:B------:R-:W-:Y:S01]  /*3f40*/  HADD2.F32 R69, -RZ, R72.H1_H1 ;  /* 0x30000048ff457230 */ /* 0x000fe20000004100 */
[----:B------:R-:W-:Y:S01]  /*3f50*/  I2FP.F32.U32 R3, R2 ;  /* 0x0000000200037245 */ /* 0x000fe20000201000 */
[----:B------:R-:W-:Y:S02]  /*3f60*/  IMAD.MOV.U32 R71, RZ, RZ, 0x2 ;  /* 0x00000002ff477424 */ /* 0x000fe400078e00ff */
[----:B------:R-:W-:Y:S02]  /*3f70*/  IMAD.MOV.U32 R2, RZ, RZ, R128 ;  /* 0x000000ffff027224 */ /* 0x000fe400078e0080 */
[----:B------:R-:W-:Y:S01]  /*3f80*/  FMUL.FTZ R69, R69, UR5 ;  /* 0x0000000545457c20 */ /* 0x000fe20008410000 */
        /* <DEDUP_REMOVED lines=12> */
.L_x_13874:
        /* <DEDUP_REMOVED lines=12> */
.L_x_13875:
        /* <DEDUP_REMOVED lines=42> */
.L_x_13873:
        /* <DEDUP_REMOVED lines=22> */
.L_x_13877:
        /* <DEDUP_REMOVED lines=12> */
.L_x_13878:
        /* <DEDUP_REMOVED lines=42> */
.L_x_13876:
[----:B------:R-:W-:Y:S01]  /*4870*/  ISETP.NE.AND P1, PT, R70, 0x1, PT ;  /* 0x000000014600780c */ /* 0x000fe20003f25270 */
[----:B------:R-:W-:Y:S01]  /*4880*/  HADD2.F32 R72, -RZ, R73.H0_H0 ;  /* 0x20000049ff487230 */ /* 0x000fe20000004100 */
[----:B------:R-:W-:Y:S01]  /*4890*/  I2FP.F32.U32 R3, R2 ;  /* 0x0000000200037245 */ /* 0x000fe20000201000 */
[----:B------:R-:W-:Y:S02]  /*48a0*/  HFMA2 R71, -RZ, RZ, 0, 1.1920928955078125e-07 ;  /* 0x00000002ff477431 */ /* 0x000fe400000001ff */
        /* <DEDUP_REMOVED lines=14> */
.L_x_13880:
        /* <DEDUP_REMOVED lines=12> */
.L_x_13881:
        /* <DEDUP_REMOVED lines=42> */
.L_x_13879:
        /* <DEDUP_REMOVED lines=22> */
.L_x_13883:
        /* <DEDUP_REMOVED lines=12> */
.L_x_13884:
        /* <DEDUP_REMOVED lines=42> */
.L_x_13882:
[----:B------:R-:W-:Y:S02]  /*51b0*/  ISETP.NE.AND P2, PT, R72, 0x1, PT ;  /* 0x000000014800780c */ /* 0x000fe40003f45270 */
[----:B------:R-:W-:Y:S01]  /*51c0*/  I2FP.F32.U32 R3, R2 ;  /* 0x0000000200037245 */ /* 0x000fe20000201000 */
[----:B------:R-:W-:Y:S02]  /*51d0*/  HADD2.F32 R2, -RZ, R73.H1_H1 ;  /* 0x30000049ff027230 */ /* 0x000fe40000004100 */
[----:B------:R-:W-:Y:S02]  /*51e0*/  IMAD.MOV.U32 R73, RZ, RZ, 0x2 ;  /* 0x00000002ff497424 */ /* 0x000fe400078e00ff */
        /* <DEDUP_REMOVED lines=13> */
.L_x_13886:
        /* <DEDUP_REMOVED lines=12> */
.L_x_13887:
        /* <DEDUP_REMOVED lines=42> */
.L_x_13885:
        /* <DEDUP_REMOVED lines=22> */
.L_x_13889:
        /* <DEDUP_REMOVED lines=12> */
.L_x_13890:
        /* <DEDUP_REMOVED lines=42> */
.L_x_13888:
        /* <DEDUP_REMOVED lines=17> */
.L_x_13892:
        /* <DEDUP_REMOVED lines=12> */
.L_x_13893:
        /* <DEDUP_REMOVED lines=42> */
.L_x_13891:
        /* <DEDUP_REMOVED lines=22> */
.L_x_13895:
        /* <DEDUP_REMOVED lines=12> */
.L_x_13896:
        /* <DEDUP_REMOVED lines=42> */
.L_x_13894:
[----:B------:R-:W-:Y:S02]  /*6410*/  ISETP.NE.AND P4, PT, R86, 0x1, PT ;  /* 0x000000015600780c */ /* 0x000fe40003f85270 */
[----:B------:R-:W-:Y:S01]  /*6420*/  I2FP.F32.U32 R3, R2 ;  /* 0x0000000200037245 */ /* 0x000fe20000201000 */
[----:B------:R-:W-:Y:S02]  /*6430*/  HADD2.F32 R2, -RZ, R74.H1_H1 ;  /* 0x3000004aff027230 */ /* 0x000fe40000004100 */
[----:B------:R-:W-:Y:S02]  /*6440*/  HFMA2 R74, -RZ, RZ, 0, 1.1920928955078125e-07 ;  /* 0x00000002ff4a7431 */ /* 0x000fe400000001ff */
        /* <DEDUP_REMOVED lines=13> */
.L_x_13898:
        /* <DEDUP_REMOVED lines=12> */
.L_x_13899:
        /* <DEDUP_REMOVED lines=42> */
.L_x_13897:
        /* <DEDUP_REMOVED lines=22> */
.L_x_13901:
        /* <DEDUP_REMOVED lines=12> */
.L_x_13902:
        /* <DEDUP_REMOVED lines=42> */
.L_x_13900:
        /* <DEDUP_REMOVED lines=17> */
.L_x_13904:
        /* <DEDUP_REMOVED lines=12> */
.L_x_13905:
        /* <DEDUP_REMOVED lines=42> */
.L_x_13903:
        /* <DEDUP_REMOVED lines=22> */
.L_x_13907:
        /* <DEDUP_REMOVED lines=12> */
.L_x_13908:
        /* <DEDUP_REMOVED lines=42> */
.L_x_13906:
        /* <DEDUP_REMOVED lines=17> */
.L_x_13910:
        /* <DEDUP_REMOVED lines=14> */
.L_x_13911:
        /* <DEDUP_REMOVED lines=42> */
.L_x_13909:
        /* <DEDUP_REMOVED lines=10> */
.L_x_13863:
[----:B------:R-:W0:Y:S01]  /*7ba0*/  LDC.64 R2, c[0x0][0x3a8] ;  /* 0x0000ea00ff027b82 */ /* 0x000e220000000a00 */
[----:B------:R-:W-:Y:S01]  /*7bb0*/  SEL R92, RZ, 0x1000000, !P5 ;  /* 0x01000000ff5c7807 */ /* 0x000fe20006800000 */
[----:B------:R-:W-:Y:S01]  /*7bc0*/  UISETP.NE.U32.AND UP0, UPT, UR12, URZ, UPT ;  /* 0x000000ff0c00728c */ /* 0x000fe2000bf05070 */
[----:B------:R-:W-:Y:S01]  /*7bd0*/  ISETP.NE.AND P5, PT, R90, RZ, PT ;  /* 0x000000ff5a00720c */ /* 0x000fe20003fa5270 */
[----:B------:R-:W-:Y:S01]  /*7be0*/  HFMA2 R94, -RZ, RZ, 0, 9.5367431640625e-07 ;  /* 0x00000010ff5e7431 */ /* 0x000fe200000001ff */
[----:B------:R-:W-:Y:S01]  /*7bf0*/  SEL R90, RZ, 0x10000, !P4 ;  /* 0x00010000ff5a7807 */ /* 0x000fe20006000000 */
[----:B------:R-:W-:Y:S01]  /*7c00*/  UISETP.NE.AND.EX UP0, UPT, UR13, URZ, UPT, UP0 ;  /* 0x000000ff0d00728c */ /* 0x000fe2000bf05300 */
[----:B------:R-:W-:Y:S01]  /*7c10*/  ISETP.NE.AND P4, PT, R91, RZ, PT ;  /* 0x000000ff5b00720c */ /* 0x000fe20003f85270 */
[----:B------:R-:W1:Y:S01]  /*7c20*/  LDC.64 R108, c[0x0][0x3b0] ;  /* 0x0000ec00ff6c7b82 */ /* 0x000e620000000a00 */
[----:B------:R-:W-:Y:S01]  /*7c30*/  ISETP.NE.AND P6, PT, R85, RZ, PT ;  /* 0x000000ff5500720c */ /* 0x000fe20003fc5270 */
[----:B------:R-:W-:Y:S01]  /*7c40*/  VIADD R93, R119, 0x80 ;  /* 0x00000080775d7836 */ /* 0x000fe20000000000 */
        /* <DEDUP_REMOVED lines=43> */
.L_x_13912:
        /* <DEDUP_REMOVED lines=20> */
.L_x_13915:
        /* <DEDUP_REMOVED lines=12> */
.L_x_13916:
        /* <DEDUP_REMOVED lines=42> */
.L_x_13914:
[----:B------:R-:W-:Y:S01]  /*83a0*/  ISETP.NE.AND P1, PT, R86, 0x1, PT ;  /* 0x000000015600780c */ /* 0x000fe20003f25270 */
[----:B-----5:R-:W-:Y:S01]  /*83b0*/  HADD2.F32 R84, -RZ, R88.H0_H0 ;  /* 0x20000058ff547230 */ /* 0x020fe20000004100 */
[----:B------:R-:W-:Y:S01]  /*83c0*/  I2FP.F32.U32 R85, R85 ;  /* 0x0000005500557245 */ /* 0x000fe20000201000 */
[----:B------:R-:W-:-:S03]  /*83d0*/  HFMA2 R87, -RZ, RZ, 0, 1.1920928955078125e-07 ;  /* 0x00000002ff577431 */ /* 0x000fc600000001ff */
        /* <DEDUP_REMOVED lines=14> */
.L_x_13918:
        /* <DEDUP_REMOVED lines=12> */
.L_x_13919:
        /* <DEDUP_REMOVED lines=42> */
.L_x_13917:
        /* <DEDUP_REMOVED lines=22> */
.L_x_13921:
        /* <DEDUP_REMOVED lines=12> */
.L_x_13922:
        /* <DEDUP_REMOVED lines=42> */
.L_x_13920:
        /* <DEDUP_REMOVED lines=18> */
.L_x_13924:
        /* <DEDUP_REMOVED lines=12> */
.L_x_13925:
        /* <DEDUP_REMOVED lines=42> */
.L_x_13923:
        /* <DEDUP_REMOVED lines=22> */
.L_x_13927:
        /* <DEDUP_REMOVED lines=12> */
.L_x_13928:
        /* <DEDUP_REMOVED lines=42> */
.L_x_13926:
        /* <DEDUP_REMOVED lines=18> */
.L_x_13930:
        /* <DEDUP_REMOVED lines=12> */
.L_x_13931:
        /* <DEDUP_REMOVED lines=42> */
.L_x_13929:
        /* <DEDUP_REMOVED lines=22> */
.L_x_13933:
        /* <DEDUP_REMOVED lines=12> */
.L_x_13934:
        /* <DEDUP_REMOVED lines=42> */
.L_x_13932:
        /* <DEDUP_REMOVED lines=17> */
.L_x_13936:
        /* <DEDUP_REMOVED lines=12> */
.L_x_13937:
        /* <DEDUP_REMOVED lines=42> */
.L_x_13935:
        /* <DEDUP_REMOVED lines=22> */
.L_x_13939:
        /* <DEDUP_REMOVED lines=12> */
.L_x_13940:
        /* <DEDUP_REMOVED lines=42> */
.L_x_13938:
        /* <DEDUP_REMOVED lines=17> */
.L_x_13942:
        /* <DEDUP_REMOVED lines=12> */
.L_x_13943:
        /* <DEDUP_REMOVED lines=42> */
.L_x_13941:
        /* <DEDUP_REMOVED lines=22> */
.L_x_13945:
        /* <DEDUP_REMOVED lines=12> */
.L_x_13946:
        /* <DEDUP_REMOVED lines=42> */
.L_x_13944:
        /* <DEDUP_REMOVED lines=17> */
.L_x_13948:
        /* <DEDUP_REMOVED lines=12> */
.L_x_13949:
        /* <DEDUP_REMOVED lines=42> */
.L_x_13947:
        /* <DEDUP_REMOVED lines=22> */
.L_x_13951:
        /* <DEDUP_REMOVED lines=12> */
.L_x_13952:
        /* <DEDUP_REMOVED lines=42> */
.L_x_13950:
        /* <DEDUP_REMOVED lines=17> */
.L_x_13954:
        /* <DEDUP_REMOVED lines=12> */
.L_x_13955:
        /* <DEDUP_REMOVED lines=42> */
.L_x_13953:
        /* <DEDUP_REMOVED lines=22> */
.L_x_13957:
        /* <DEDUP_REMOVED lines=12> */
.L_x_13958:
        /* <DEDUP_REMOVED lines=42> */
.L_x_13956:
        /* <DEDUP_REMOVED lines=17> */
.L_x_13960:
        /* <DEDUP_REMOVED lines=14> */
.L_x_13961:
        /* <DEDUP_REMOVED lines=42> */
.L_x_13959:
        /* <DEDUP_REMOVED lines=11> */
.L_x_13913:
        /* <DEDUP_REMOVED lines=15> */
.L_x_13964:
        /* <DEDUP_REMOVED lines=12> */
.L_x_13965:
        /* <DEDUP_REMOVED lines=42> */
.L_x_13963:
        /* <DEDUP_REMOVED lines=17> */
.L_x_13967:
        /* <DEDUP_REMOVED lines=12> */
.L_x_13968:
        /* <DEDUP_REMOVED lines=42> */
.L_x_13966:
        /* <DEDUP_REMOVED lines=17> */
.L_x_13970:
        /* <DEDUP_REMOVED lines=12> */
.L_x_13971:
        /* <DEDUP_REMOVED lines=42> */
.L_x_13969:
        /* <DEDUP_REMOVED lines=17> */
.L_x_13973:
        /* <DEDUP_REMOVED lines=12> */
.L_x_13974:
        /* <DEDUP_REMOVED lines=42> */
.L_x_13972:
        /* <DEDUP_REMOVED lines=16> */
.L_x_13976:
        /* <DEDUP_REMOVED lines=12> */
.L_x_13977:
        /* <DEDUP_REMOVED lines=42> */
.L_x_13975:
        /* <DEDUP_REMOVED lines=16> */
.L_x_13979:
        /* <DEDUP_REMOVED lines=12> */
.L_x_13980:
        /* <DEDUP_REMOVED lines=42> */
.L_x_13978:
        /* <DEDUP_REMOVED lines=16> */
.L_x_13982:
        /* <DEDUP_REMOVED lines=12> */
.L_x_13983:
        /* <DEDUP_REMOVED lines=42> */
.L_x_13981:
        /* <DEDUP_REMOVED lines=16> */
.L_x_13985:
        /* <DEDUP_REMOVED lines=12> */
.L_x_13986:
        /* <DEDUP_REMOVED lines=42> */
.L_x_13984:
[----:B------:R-:W-:Y:S01]  /*ec80*/  P2R R98, PR, RZ, 0x1 ;  /* 0x00000001ff627803 */ /* 0x000fe20000000000 */
[----:B------:R-:W-:Y:S01]  /*ec90*/  FMUL.FTZ R84, R84, UR5 ;  /* 0x0000000554547c20 */ /* 0x000fe20008410000 */
[----:B------:R-:W-:Y:S01]  /*eca0*/  I2FP.F32.U32 R97, R95 ;  /* 0x0000005f00617245 */ /* 0x000fe20000201000 */
[----:B------:R-:W-:Y:S01]  /*ecb0*/  FMUL.FTZ R88, R88, UR5 ;  /* 0x0000000558587c20 */ /* 0x000fe20008410000 */
[----:B------:R-:W-:Y:S01]  /*ecc0*/  ISETP.NE.AND P0, PT, R102, RZ, PT ;  /* 0x000000ff6600720c */ /* 0x000fe20003f05270 */
[----:B------:R-:W-:Y:S01]  /*ecd0*/  FMUL.FTZ R86, R86, UR5 ;  /* 0x0000000556567c20 */ /* 0x000fe20008410000 */
[----:B------:R-:W-:Y:S01]  /*ece0*/  ISETP.NE.AND P6, PT, R103, RZ, PT ;  /* 0x000000ff6700720c */ /* 0x000fe20003fc5270 */
[----:B------:R-:W-:Y:S02]  /*ecf0*/  HADD2.F32 R96, -RZ, R91.H1_H1 ;  /* 0x3000005bff607230 */ /* 0x000fe40000004100 */
[----:B------:R-:W-:Y:S01]  /*ed00*/  FMUL.FTZ R95, R85, UR5 ;  /* 0x00000005555f7c20 */ /* 0x000fe20008410000 */
[----:B------:R-:W-:Y:S01]  /*ed10*/  ISETP.NE.AND P5, PT, R106, RZ, PT ;  /* 0x000000ff6a00720c */ /* 0x000fe20003fa5270 */
        /* <DEDUP_REMOVED lines=24> */
.L_x_13962:
        /* <DEDUP_REMOVED lines=50> */
.L_x_13987:
        /* <DEDUP_REMOVED lines=20> */
.L_x_13990:
        /* <DEDUP_REMOVED lines=12> */
.L_x_13991:
        /* <DEDUP_REMOVED lines=42> */
.L_x_13989:
        /* <DEDUP_REMOVED lines=18> */
.L_x_13993:
        /* <DEDUP_REMOVED lines=12> */
.L_x_13994:
        /* <DEDUP_REMOVED lines=42> */
.L_x_13992:
        /* <DEDUP_REMOVED lines=22> */
.L_x_13996:
        /* <DEDUP_REMOVED lines=12> */
.L_x_13997:
        /* <DEDUP_REMOVED lines=42> */
.L_x_13995:
        /* <DEDUP_REMOVED lines=18> */
.L_x_13999:
        /* <DEDUP_REMOVED lines=12> */
.L_x_14000:
        /* <DEDUP_REMOVED lines=42> */
.L_x_13998:
        /* <DEDUP_REMOVED lines=22> */
.L_x_14002:
        /* <DEDUP_REMOVED lines=12> */
.L_x_14003:
        /* <DEDUP_REMOVED lines=42> */
.L_x_14001:
        /* <DEDUP_REMOVED lines=18> */
.L_x_14005:
        /* <DEDUP_REMOVED lines=12> */
.L_x_14006:
        /* <DEDUP_REMOVED lines=42> */
.L_x_14004:
        /* <DEDUP_REMOVED lines=22> */
.L_x_14008:
        /* <DEDUP_REMOVED lines=12> */
.L_x_14009:
        /* <DEDUP_REMOVED lines=42> */
.L_x_14007:
        /* <DEDUP_REMOVED lines=17> */
.L_x_14011:
        /* <DEDUP_REMOVED lines=12> */
.L_x_14012:
        /* <DEDUP_REMOVED lines=42> */
.L_x_14010:
        /* <DEDUP_REMOVED lines=22> */
.L_x_14014:
        /* <DEDUP_REMOVED lines=12> */
.L_x_14015:
        /* <DEDUP_REMOVED lines=42> */
.L_x_14013:
        /* <DEDUP_REMOVED lines=17> */
.L_x_14017:
        /* <DEDUP_REMOVED lines=12> */
.L_x_14018:
        /* <DEDUP_REMOVED lines=42> */
.L_x_14016:
        /* <DEDUP_REMOVED lines=22> */
.L_x_14020:
        /* <DEDUP_REMOVED lines=12> */
.L_x_14021:
        /* <DEDUP_REMOVED lines=42> */
.L_x_14019:
        /* <DEDUP_REMOVED lines=17> */
.L_x_14023:
        /* <DEDUP_REMOVED lines=12> */
.L_x_14024:
        /* <DEDUP_REMOVED lines=42> */
.L_x_14022:
        /* <DEDUP_REMOVED lines=22> */
.L_x_14026:
        /* <DEDUP_REMOVED lines=12> */
.L_x_14027:
        /* <DEDUP_REMOVED lines=42> */
.L_x_14025:
        /* <DEDUP_REMOVED lines=17> */
.L_x_14029:
        /* <DEDUP_REMOVED lines=12> */
.L_x_14030:
        /* <DEDUP_REMOVED lines=42> */
.L_x_14028:
        /* <DEDUP_REMOVED lines=22> */
.L_x_14032:
        /* <DEDUP_REMOVED lines=12> */
.L_x_14033:
        /* <DEDUP_REMOVED lines=42> */
.L_x_14031:
        /* <DEDUP_REMOVED lines=17> */
.L_x_14035:
        /* <DEDUP_REMOVED lines=14> */
.L_x_14036:
        /* <DEDUP_REMOVED lines=42> */
.L_x_14034:
        /* <DEDUP_REMOVED lines=11> */
.L_x_13988:
        /* <DEDUP_REMOVED lines=15> */
.L_x_14039:
        /* <DEDUP_REMOVED lines=12> */
.L_x_14040:
        /* <DEDUP_REMOVED lines=42> */
.L_x_14038:
        /* <DEDUP_REMOVED lines=17> */
.L_x_14042:
        /* <DEDUP_REMOVED lines=12> */
.L_x_14043:
        /* <DEDUP_REMOVED lines=42> */
.L_x_14041:
        /* <DEDUP_REMOVED lines=17> */
.L_x_14045:
        /* <DEDUP_REMOVED lines=12> */
.L_x_14046:
        /* <DEDUP_REMOVED lines=42> */
.L_x_14044:
        /* <DEDUP_REMOVED lines=17> */
.L_x_14048:
        /* <DEDUP_REMOVED lines=12> */
.L_x_14049:
        /* <DEDUP_REMOVED lines=42> */
.L_x_14047:
        /* <DEDUP_REMOVED lines=16> */
.L_x_14051:
        /* <DEDUP_REMOVED lines=12> */
.L_x_14052:
        /* <DEDUP_REMOVED lines=42> */
.L_x_14050:
        /* <DEDUP_REMOVED lines=16> */
.L_x_14054:
        /* <DEDUP_REMOVED lines=12> */
.L_x_14055:
        /* <DEDUP_REMOVED lines=43> */
.L_x_14053:
        /* <DEDUP_REMOVED lines=16> */
.L_x_14057:
        /* <DEDUP_REMOVED lines=12> */
.L_x_14058:
        /* <DEDUP_REMOVED lines=43> */
.L_x_14056:
        /* <DEDUP_REMOVED lines=16> */
.L_x_14060:
        /* <DEDUP_REMOVED lines=12> */
.L_x_14061:
        /* <DEDUP_REMOVED lines=43> */
.L_x_14059:
        /* <DEDUP_REMOVED lines=34> */
.L_x_14037:
[----:B------:R-:W-:Y:S01]  /*16190*/  SEL R105, RZ, 0x1000000, !P5 ;  /* 0x01000000ff697807 */ /* 0x000fe20006800000 */
[----:B------:R-:W-:Y:S01]  /*161a0*/  IMAD.WIDE.U32 R134, R103, 0x8, R108 ;  /* 0x0000000867867825 */ /* 0x000fe200078e006c */
[----:B------:R-:W-:Y:S01]  /*161b0*/  SEL R104, RZ, 0x10000, !P4 ;  /* 0x00010000ff687807 */ /* 0x000fe20006000000 */
[----:B------:R-:W0:Y:S01]  /*161c0*/  @P0 LDC.64 R106, c[0x0][0x3a0] ;  /* 0x0000e800ff6a0b82 */ /* 0x000e220000000a00 */
[----:B------:R-:W-:Y:S01]  /*161d0*/  SEL R133, RZ, 0x100, !P3 ;  /* 0x00000100ff857807 */ /* 0x000fe20005800000 */
[----:B------:R-:W1:Y:S01]  /*161e0*/  @UP0 LDCU.64 UR20, c[0x0][0x398] ;  /* 0x00007300ff1407ac */ /* 0x000e620008000a00 */
[----:B------:R-:W-:Y:S01]  /*161f0*/  ISETP.NE.AND P5, PT, R130, RZ, PT ;  /* 0x000000ff8200720c */ /* 0x000fe20003fa5270 */
[----:B------:R-:W-:Y:S01]  /*16200*/  VIADD R139, R119, 0x180 ;  /* 0x00000180778b7836 */ /* 0x000fe20000000000 */
        /* <DEDUP_REMOVED lines=11> */
[----:B------:R-:W-:Y:S01]  /*162c0*/  HFMA2 R126, -RZ, RZ, 0, 9.5367431640625e-07 ;  /* 0x00000010ff7e7431 */ /* 0x000fe200000001ff */
[----:B------:R-:W-:-:S02]  /*162d0*/  SEL R105, RZ, 0x1, !P6 ;  /* 0x00000001ff697807 */ /* 0x000fc40007000000 */
[----:B------:R-:W-:Y:S02]  /*162e0*/  LOP3.LUT R133, R133, R132, RZ, 0xfc, !PT ;  /* 0x0000008485857212 */ /* 0x000fe400078efcff */
[----:B------:R-:W-:Y:S01]  /*162f0*/  LOP3.LUT R132, R104, R105, RZ, 0xfc, !PT ;  /* 0x0000006968847212 */ /* 0x000fe200078efcff */
[C---:B------:R-:W-:Y:S01]  /*16300*/  IMAD.WIDE.U32 R104, R139.reuse, 0x10, R100 ;  /* 0x000000108b687825 */ /* 0x040fe200078e0064 */
[----:B------:R-:W-:Y:S02]  /*16310*/  PLOP3.LUT P3, PT, PT, PT, UP0, 0x80, 0x8 ;  /* 0x000000000008781c */ /* 0x000fe40003f6f008 */
        /* <DEDUP_REMOVED lines=25> */
.L_x_14062:
        /* <DEDUP_REMOVED lines=20> */
.L_x_14065:
        /* <DEDUP_REMOVED lines=12> */
.L_x_14066:
        /* <DEDUP_REMOVED lines=42> */
.L_x_14064:
        /* <DEDUP_REMOVED lines=18> */
.L_x_14068:
        /* <DEDUP_REMOVED lines=12> */
.L_x_14069:
        /* <DEDUP_REMOVED lines=42> */
.L_x_14067:
        /* <DEDUP_REMOVED lines=22> */
.L_x_14071:
        /* <DEDUP_REMOVED lines=12> */
.L_x_14072:
        /* <DEDUP_REMOVED lines=42> */
.L_x_14070:
        /* <DEDUP_REMOVED lines=18> */
.L_x_14074:
        /* <DEDUP_REMOVED lines=12> */
.L_x_14075:
        /* <DEDUP_REMOVED lines=42> */
.L_x_14073:
        /* <DEDUP_REMOVED lines=22> */
.L_x_14077:
        /* <DEDUP_REMOVED lines=12> */
.L_x_14078:
        /* <DEDUP_REMOVED lines=42> */
.L_x_14076:
        /* <DEDUP_REMOVED lines=18> */
.L_x_14080:
        /* <DEDUP_REMOVED lines=12> */
.L_x_14081:
        /* <DEDUP_REMOVED lines=42> */
.L_x_14079:
        /* <DEDUP_REMOVED lines=22> */
.L_x_14083:
        /* <DEDUP_REMOVED lines=12> */
.L_x_14084:
        /* <DEDUP_REMOVED lines=42> */
.L_x_14082:
        /* <DEDUP_REMOVED lines=17> */
.L_x_14086:
        /* <DEDUP_REMOVED lines=12> */
.L_x_14087:
        /* <DEDUP_REMOVED lines=42> */
.L_x_14085:
        /* <DEDUP_REMOVED lines=22> */
.L_x_14089:
        /* <DEDUP_REMOVED lines=12> */
.L_x_14090:
        /* <DEDUP_REMOVED lines=42> */
.L_x_14088:
        /* <DEDUP_REMOVED lines=17> */
.L_x_14092:
        /* <DEDUP_REMOVED lines=12> */
.L_x_14093:
        /* <DEDUP_REMOVED lines=42> */
.L_x_14091:
        /* <DEDUP_REMOVED lines=22> */
.L_x_14095:
        /* <DEDUP_REMOVED lines=12> */
.L_x_14096:
        /* <DEDUP_REMOVED lines=43> */
.L_x_14094:
        /* <DEDUP_REMOVED lines=17> */
.L_x_14098:
        /* <DEDUP_REMOVED lines=12> */
.L_x_14099:
        /* <DEDUP_REMOVED lines=43> */
.L_x_14097:
        /* <DEDUP_REMOVED lines=22> */
.L_x_14101:
        /* <DEDUP_REMOVED lines=12> */
.L_x_14102:
        /* <DEDUP_REMOVED lines=43> */
.L_x_14100:
        /* <DEDUP_REMOVED lines=17> */
.L_x_14104:
        /* <DEDUP_REMOVED lines=12> */
.L_x_14105:
        /* <DEDUP_REMOVED lines=43> */
.L_x_14103:
        /* <DEDUP_REMOVED lines=22> */
.L_x_14107:
        /* <DEDUP_REMOVED lines=12> */
.L_x_14108:
        /* <DEDUP_REMOVED lines=42> */
.L_x_14106:
[----:B------:R-:W-:Y:S01]  /*1aa10*/  ISETP.NE.AND P6, PT, R132, 0x1, PT ;  /* 0x000000018400780c */ /* 0x000fe20003fc5270 */
[----:B------:R-:W-:Y:S01]  /*1aa20*/  HADD2.F32 R107, -RZ, R107.H1_H1 ;  /* 0x3000006bff6b7230 */ /* 0x000fe20000004100 */
[----:B------:R-:W-:Y:S01]  /*1aa30*/  I2FP.F32.U32 R131, R110 ;  /* 0x0000006e00837245 */ /* 0x000fe20000201000 */
[----:B------:R-:W-:Y:S01]  /*1aa40*/  IMAD.MOV.U32 R110, RZ, RZ, R128 ;  /* 0x000000ffff6e7224 */ /* 0x000fe200078e0080 */
[----:B------:R-:W-:Y:S02]  /*1aa50*/  MOV R134, 0x2 ;  /* 0x0000000200867802 */ /* 0x000fe40000000f00 */
        /* <DEDUP_REMOVED lines=12> */
.L_x_14110:
        /* <DEDUP_REMOVED lines=14> */
.L_x_14111:
        /* <DEDUP_REMOVED lines=42> */
.L_x_14109:
        /* <DEDUP_REMOVED lines=11> */
.L_x_14063:
[----:B------:R-:W-:Y:S01]  /*1af50*/  ISETP.NE.AND P1, PT, R137, 0x1, PT ;  /* 0x000000018900780c */ /* 0x000fe20003f25270 */
[----:B------:R-:W-:Y:S02]  /*1af60*/  HFMA2 R103, -RZ, RZ, 0, 1.1920928955078125e-07 ;  /* 0x00000002ff677431 */ /* 0x000fe400000001ff */
[----:B-1----:R-:W-:Y:S01]  /*1af70*/  IMAD.MOV.U32 R100, RZ, RZ, R128 ;  /* 0x000000ffff647224 */ /* 0x002fe200078e0080 */
        /* <DEDUP_REMOVED lines=12> */
.L_x_14114:
        /* <DEDUP_REMOVED lines=12> */
.L_x_14115:
        /* <DEDUP_REMOVED lines=42> */
.L_x_14113:
[----:B------:R-:W-:Y:S01]  /*1b3a0*/  ISETP.NE.AND P1, PT, R103, 0x1, PT ;  /* 0x000000016700780c */ /* 0x000fe20003f25270 */
[----:B-----5:R-:W-:Y:S01]  /*1b3b0*/  HADD2.F32 R130, -RZ, R104.H0_H0 ;  /* 0x20000068ff827230 */ /* 0x020fe20000004100 */
        /* <DEDUP_REMOVED lines=15> */
.L_x_14117:
        /* <DEDUP_REMOVED lines=12> */
.L_x_14118:
        /* <DEDUP_REMOVED lines=42> */
.L_x_14116:
        /* <DEDUP_REMOVED lines=17> */
.L_x_14120:
        /* <DEDUP_REMOVED lines=12> */
.L_x_14121:
        /* <DEDUP_REMOVED lines=39> */
[----:B------:R-:W-:Y:S02]  /*1bc50*/  LOP3.LUT R129, R100, UR40, R133, 0x96, !PT ;  /* 0x0000002864817c12 */ /* 0x000fe4000f8e9685 */
[----:B------:R-:W-:Y:S01]  /*1bc60*/  MOV R100, R126 ;  /* 0x0000007e00647202 */ /* 0x000fe20000000f00 */
[----:B------:R-:W-:-:S07]  /*1bc70*/  IMAD.MOV.U32 R126, RZ, RZ, R132 ;  /* 0x000000ffff7e7224 */ /* 0x000fce00078e0084 */
.L_x_14119:
[----:B------:R-:W-:Y:S01]  /*1bc80*/  ISETP.NE.AND P1, PT, R103, 0x1, PT ;  /* 0x000000016700780c */ /* 0x000fe20003f25270 */
[----:B------:R-:W-:Y:S01]  /*1bc90*/  HADD2.F32 R132, -RZ, R105.H0_H0 ;  /* 0x20000069ff847230 */ /* 0x000fe20000004100 */
        /* <DEDUP_REMOVED lines=15> */
.L_x_14123:
        /* <DEDUP_REMOVED lines=12> */
.L_x_14124:
        /* <DEDUP_REMOVED lines=43> */
.L_x_14122:
        /* <DEDUP_REMOVED lines=16> */
.L_x_14126:
        /* <DEDUP_REMOVED lines=12> */
.L_x_14127:
        /* <DEDUP_REMOVED lines=42> */
.L_x_14125:
[----:B------:R-:W-:Y:S01]  /*1c560*/  ISETP.NE.AND P3, PT, R103, 0x1, PT ;  /* 0x000000016700780c */ /* 0x000fe20003f65270 */
[----:B------:R-:W-:Y:S01]  /*1c570*/  HADD2.F32 R137, -RZ, R106.H0_H0 ;  /* 0x2000006aff897230 */ /* 0x000fe20000004100 */
[----:B------:R-:W-:Y:S01]  /*1c580*/  I2FP.F32.U32 R101, R100 ;  /* 0x0000006400657245 */ /* 0x000fe20000201000 */
[----:B------:R-:W-:Y:S01]  /*1c590*/  IMAD.MOV.U32 R100, RZ, RZ, R128 ;  /* 0x000000ffff647224 */ /* 0x000fe200078e0080 */
[----:B------:R-:W-:-:S03]  /*1c5a0*/  MOV R102, 0x2 ;  /* 0x0000000200667802 */ /* 0x000fc60000000f00 */
        /* <DEDUP_REMOVED lines=11> */
.L_x_14129:
        /* <DEDUP_REMOVED lines=12> */
.L_x_14130:
        /* <DEDUP_REMOVED lines=42> */
.L_x_14128:
        /* <DEDUP_REMOVED lines=16> */
.L_x_14132:
        /* <DEDUP_REMOVED lines=12> */
.L_x_14133:
        /* <DEDUP_REMOVED lines=42> */
.L_x_14131:
        /* <DEDUP_REMOVED lines=16> */
.L_x_14135:
        /* <DEDUP_REMOVED lines=12> */
.L_x_14136:
        /* <DEDUP_REMOVED lines=42> */
.L_x_14134:
        /* <DEDUP_REMOVED lines=34> */
.L_x_14112:
[----:B------:R-:W-:Y:S01]  /*1d4a0*/  FADD.FTZ R0, RZ, R68 ;  /* 0x00000044ff007221 */ /* 0x000fe20000010000 */
[----:B------:R-:W-:Y:S02]  /*1d4b0*/  SEL R137, RZ, 0x1000000, !P5 ;  /* 0x01000000ff897807 */ /* 0x000fe40006800000 */
[----:B------:R-:W-:Y:S01]  /*1d4c0*/  ISETP.NE.AND P6, PT, R138, RZ, PT ;  /* 0x000000ff8a00720c */ /* 0x000fe20003fc5270 */
[----:B------:R-:W-:Y:S01]  /*1d4d0*/  FADD.FTZ R131, R0, R69 ;  /* 0x0000004500837221 */ /* 0x000fe20000010000 */
[----:B------:R-:W-:Y:S02]  /*1d4e0*/  ISETP.NE.AND P5, PT, R139, RZ, PT ;  /* 0x000000ff8b00720c */ /* 0x000fe40003fa5270 */
[----:B------:R-:W-:Y:S01]  /*1d4f0*/  SEL R132, RZ, 0x1000000, !P1 ;  /* 0x01000000ff847807 */ /* 0x000fe20004800000 */
[----:B------:R-:W-:Y:S01]  /*1d500*/  FADD.FTZ R0, R131, R70 ;  /* 0x0000004683007221 */ /* 0x000fe20000010000 */
[----:B------:R-:W-:Y:S02]  /*1d510*/  SEL R135, RZ, 0x10000, !P5 ;  /* 0x00010000ff877807 */ /* 0x000fe40006800000 */
[----:B------:R-:W-:Y:S01]  /*1d520*/  SEL R130, RZ, 0x100, !P6 ;  /* 0x00000100ff827807 */ /* 0x000fe20007000000 */
[----:B------:R-:W-:Y:S01]  /*1d530*/  FADD.FTZ R131, R0, R71 ;  /* 0x0000004700837221 */ /* 0x000fe20000010000 */
[----:B------:R-:W-:-:S02]  /*1d540*/  SEL R138, RZ, 0x10000, !P4 ;  /* 0x00010000ff8a7807 */ /* 0x000fc40006000000 */
[----:B------:R-:W-:Y:S01]  /*1d550*/  SEL R139, RZ, 0x100, !P3 ;  /* 0x00000100ff8b7807 */ /* 0x000fe20005800000 */
[----:B------:R-:W-:Y:S01]  /*1d560*/  FADD.FTZ R0, R131, R72 ;  /* 0x0000004883007221 */ /* 0x000fe20000010000 */
[----:B------:R-:W-:Y:S02]  /*1d570*/  ISETP.NE.AND P0, PT, R140, RZ, PT ;  /* 0x000000ff8c00720c */ /* 0x000fe40003f05270 */
        /* <DEDUP_REMOVED lines=30> */
[----:B------:R-:W-:Y:S01]  /*1d760*/  LOP3.LUT R133, R139, R132, RZ, 0xfc, !PT ;  /* 0x000000848b857212 */ /* 0x000fe200078efcff */
[----:B------:R-:W-:Y:S01]  /*1d770*/  IMAD.WIDE.U32 R108, R131, 0x8, R108 ;  /* 0x00000008836c7825 */ /* 0x000fe200078e006c */
[----:B------:R-:W-:Y:S01]  /*1d780*/  LOP3.LUT R132, R130, R137, RZ, 0xfc, !PT ;  /* 0x0000008982847212 */ /* 0x000fe200078efcff */
[----:B------:R0:W-:Y:S02]  /*1d790*/  STG.E.128 desc[UR8][R2.64], R100 ;  /* 0x0000006402007986 */ /* 0x0001e4000c101d08 */
[----:B------:R-:W-:Y:S02]  /*1d7a0*/  FADD.FTZ R135, R0, R105 ;  /* 0x0000006900877221 */ /* 0x000fe40000010000 */
[----:B------:R0:W-:Y:S02]  /*1d7b0*/  STG.E.128 desc[UR8][R2.64+0x10], R104 ;  /* 0x0000106802007986 */ /* 0x0001e4000c101d08 */
[----:B------:R-:W-:-:S02]  /*1d7c0*/  FADD.FTZ R0, R135, R106 ;  /* 0x0000006a87007221 */ /* 0x000fc40000010000 */
[----:B------:R0:W-:Y:S02]  /*1d7d0*/  STG.E.64 desc[UR8][R108.64], R132 ;  /* 0x000000846c007986 */ /* 0x0001e4000c101b08 */
        /* <DEDUP_REMOVED lines=22> */
.L_x_14137:
        /* <DEDUP_REMOVED lines=96> */
.L_x_14139:
[----:B------:R-:W-:Y:S05]  /*1df40*/  BSYNC.RECONVERGENT B0 ;  /* 0x0000000000007941 */ /* 0x000fea0003800200 */
.L_x_14138:
[----:B------:R-:W-:Y:S01]  /*1df50*/  BAR.SYNC.DEFER_BLOCKING 0x0 ;  /* 0x0000000000007b1d */ /* 0x000fe20000010000 */
[----:B------:R-:W-:Y:S01]  /*1df60*/  ISETP.GT.U32.AND P0, PT, R108, 0x3, PT ;  /* 0x000000036c00780c */ /* 0x000fe20003f04070 */
[----:B------:R-:W-:Y:S01]  /*1df70*/  HFMA2 R108, -RZ, RZ, 0, 0 ;  /* 0x00000000ff6c7431 */ /* 0x000fe200000001ff */
[----:B0-----:R-:W-:-:S03]  /*1df80*/  CS2R R2, SRZ ;  /* 0x0000000000027805 */ /* 0x001fc6000001ff00 */
[----:B------:R-:W-:Y:S08]  /*1df90*/  BSSY.RECONVERGENT B0, `(.L_x_14140) ;  /* 0x000000a000007945 */ /* 0x000ff00003800200 */
        /* <DEDUP_REMOVED lines=9> */
.L_x_14141:
[----:B------:R-:W-:Y:S05]  /*1e030*/  BSYNC.RECONVERGENT B0 ;  /* 0x0000000000007941 */ /* 0x000fea0003800200 */
.L_x_14140:
        /* <DEDUP_REMOVED lines=27> */
[----:B0-----:R-:W-:-:S04]  /*1e1f0*/  FMUL.FTZ R130, R141, R139 ;  /* 0x0000008b8d827220 */ /* 0x001fc80000410000 */
[C---:B------:R-:W-:Y:S01]  /*1e200*/  FFMA.FTZ R109, R135.reuse, R140, R130 ;  /* 0x0000008c876d7223 */ /* 0x040fe20000010082 */
[----:B------:R-:W-:Y:S01]  /*1e210*/  FADD.FTZ R140, R140, -R141 ;  /* 0x8000008d8c8c7221 */ /* 0x000fe20000010000 */
[----:B-1----:R-:W-:Y:S02]  /*1e220*/  FADD.FTZ R3, R2, R3 ;  /* 0x0000000302037221 */ /* 0x002fe40000010000 */
[----:B--2---:R-:W-:Y:S01]  /*1e230*/  FMUL.FTZ R109, R108, R109 ;  /* 0x0000006d6c6d7220 */ /* 0x004fe20000410000 */
[----:B------:R-:W-:Y:S01]  /*1e240*/  FMUL.FTZ R140, R140, R140 ;  /* 0x0000008c8c8c7220 */ /* 0x000fe20000410000 */
[----:B------:R-:W0:Y:S03]  /*1e250*/  LDC R2, c[0x0][0x448] ;  /* 0x00011200ff027b82 */ /* 0x000e260000000800 */
[----:B------:R-:W-:Y:S01]  /*1e260*/  FMUL.FTZ R140, R135, R140 ;  /* 0x0000008c878c7220 */ /* 0x000fe20000410000 */
[----:B------:R-:W1:Y:S03]  /*1e270*/  SHFL.IDX PT, R137, R109, RZ, 0x1f ;  /* 0x00001fff6d897589 */ /* 0x000e6600000e0000 */
[----:B------:R-:W-:-:S04]  /*1e280*/  FMUL.FTZ R140, R140, R139 ;  /* 0x0000008b8c8c7220 */ /* 0x000fc80000410000 */
[----:B------:R-:W-:-:S05]  /*1e290*/  FFMA.FTZ R3, R108, R140, R3 ;  /* 0x0000008c6c037223 */ /* 0x000fca0000010003 */
[----:B------:R2:W0:Y:S01]  /*1e2a0*/  SHFL.IDX PT, R133, R3, RZ, 0x1f ;  /* 0x00001fff03857589 */ /* 0x00042200000e0000 */
[C---:B-1----:R-:W-:Y:S01]  /*1e2b0*/  FSEL R135, R137.reuse, RZ, !P1 ;  /* 0x000000ff89877208 */ /* 0x042fe20004800000 */
[----:B--2---:R-:W-:-:S04]  /*1e2c0*/  FMUL.FTZ R3, R137, R137 ;  /* 0x0000008989037220 */ /* 0x004fc80000410000 */
[C---:B------:R-:W-:Y:S01]  /*1e2d0*/  FADD.FTZ R108, -R135.reuse, R68 ;  /* 0x00000044876c7221 */ /* 0x040fe20000010100 */
[----:B------:R-:W-:Y:S01]  /*1e2e0*/  FADD.FTZ R109, -R135, R69 ;  /* 0x00000045876d7221 */ /* 0x000fe20000010100 */
[----:B------:R-:W-:Y:S01]  /*1e2f0*/  FSEL R3, R3, RZ, P1 ;  /* 0x000000ff03037208 */ /* 0x000fe20000800000 */
[----:B------:R-:W1:Y:S01]  /*1e300*/  @!P0 LDC.64 R68, c[0x0][0x3c0] ;  /* 0x0000f000ff448b82 */ /* 0x000e620000000a00 */
[C---:B------:R-:W-:Y:S01]  /*1e310*/  FADD.FTZ R130, -R135.reuse, R70 ;  /* 0x0000004687827221 */ /* 0x040fe20000010100 */
[C---:B------:R-:W-:Y:S01]  /*1e320*/  FADD.FTZ R132, -R135.reuse, R71 ;  /* 0x0000004787847221 */ /* 0x040fe20000010100 */
[----:B------:R-:W-:Y:S01]  /*1e330*/  FADD.FTZ R156, -R135, R75 ;  /* 0x0000004b879c7221 */ /* 0x000fe20000010100 */
[----:B0-----:R-:W-:Y:S01]  /*1e340*/  FFMA.FTZ R2, R133, UR22, R2 ;  /* 0x0000001685027c23 */ /* 0x001fe20008010002 */
[----:B------:R-:W-:Y:S02]  /*1e350*/  IMAD.U32 R75, RZ, RZ, UR18 ;  /* 0x00000012ff4b7e24 */ /* 0x000fe4000f8e00ff */
[C---:B------:R-:W-:Y:S01]  /*1e360*/  FADD.FTZ R146, -R135.reuse, R90 ;  /* 0x0000005a87927221 */ /* 0x040fe20000010100 */
[C---:B------:R-:W-:Y:S01]  /*1e370*/  FADD.FTZ R90, -R135.reuse, R93 ;  /* 0x0000005d875a7221 */ /* 0x040fe20000010100 */
[----:B------:R-:W0:Y:S01]  /*1e380*/  @!P0 LDC.64 R70, c[0x0][0x3c8] ;  /* 0x0000f200ff468b82 */ /* 0x000e220000000a00 */
[----:B------:R-:W-:Y:S01]  /*1e390*/  FADD.FTZ R133, R2, R3 ;  /* 0x0000000302857221 */ /* 0x000fe20000010000 */
[----:B------:R-:W-:Y:S01]  /*1e3a0*/  MOV R93, UR18 ;  /* 0x00000012005d7c02 */ /* 0x000fe20008000f00 */
[C---:B------:R-:W-:Y:S01]  /*1e3b0*/  FADD.FTZ R72, -R135.reuse, R72 ;  /* 0x0000004887487221 */ /* 0x040fe20000010100 */
[C---:B------:R-:W-:Y:S01]  /*1e3c0*/  FADD.FTZ R148, -R135.reuse, R74 ;  /* 0x0000004a87947221 */ /* 0x040fe20000010100 */
[C---:B------:R-:W-:Y:S01]  /*1e3d0*/  FADD.FTZ R73, -R135.reuse, R73 ;  /* 0x0000004987497221 */ /* 0x040fe20000010100 */
[C---:B------:R-:W-:Y:S01]  /*1e3e0*/  FADD.FTZ R74, -R135.reuse, R88 ;  /* 0x00000058874a7221 */ /* 0x040fe20000010100 */
        /* <DEDUP_REMOVED lines=12> */
[C---:B------:R-:W-:Y:S01]  /*1e4b0*/  FADD.FTZ R158, -R135.reuse, R97 ;  /* 0x00000061879e7221 */ /* 0x040fe20000010100 */
[C---:B------:R-:W-:Y:S01]  /*1e4c0*/  FADD.FTZ R86, -R135.reuse, R86 ;  /* 0x0000005687567221 */ /* 0x040fe20000010100 */
[----:B------:R1:W-:Y:S01]  /*1e4d0*/  @!P0 STG.E desc[UR8][R68.64], R137 ;  /* 0x0000008944008986 */ /* 0x0003e2000c101908 */
[C---:B------:R-:W-:Y:S01]  /*1e4e0*/  FADD.FTZ R160, -R135.reuse, R98 ;  /* 0x0000006287a07221 */ /* 0x040fe20000010100 */
[----:B------:R-:W-:Y:S01]  /*1e4f0*/  FADD.FTZ R150, -R135, R101 ;  /* 0x0000006587967221 */ /* 0x000fe20000010100 */
[----:B0-----:R-:W-:-:S04]  /*1e500*/  @!P0 IMAD.WIDE R92, R93, 0x4, R70 ;  /* 0x000000045d5c8825 */ /* 0x001fc800078e0246 */
[C---:B--2---:R-:W-:Y:S01]  /*1e510*/  FMUL.FTZ R70, R133.reuse, R109 ;  /* 0x0000006d85467220 */ /* 0x044fe20000410000 */
[C---:B------:R-:W-:Y:S01]  /*1e520*/  FMUL.FTZ R75, R133.reuse, R130 ;  /* 0x00000082854b7220 */ /* 0x040fe20000410000 */
[C---:B------:R-:W-:Y:S01]  /*1e530*/  FMUL.FTZ R87, R133.reuse, R72 ;  /* 0x0000004885577220 */ /* 0x040fe20000410000 */
[C---:B------:R-:W-:Y:S01]  /*1e540*/  FMUL.FTZ R72, R133.reuse, R73 ;  /* 0x0000004985487220 */ /* 0x040fe20000410000 */
[C---:B------:R-:W-:Y:S01]  /*1e550*/  FMUL.FTZ R91, R133.reuse, R146 ;  /* 0x00000092855b7220 */ /* 0x040fe20000410000 */
[C---:B------:R-:W-:Y:S01]  /*1e560*/  FMUL.FTZ R154, R133.reuse, R154 ;  /* 0x0000009a859a7220 */ /* 0x040fe20000410000 */
[----:B------:R-:W-:Y:S01]  /*1e570*/  FFMA.FTZ R73, R70, R5, R37 ;  /* 0x0000000546497223 */ /* 0x000fe20000010025 */
[C---:B------:R-:W-:Y:S01]  /*1e580*/  FMUL.FTZ R89, R133.reuse, R74 ;  /* 0x0000004a85597220 */ /* 0x040fe20000410000 */
[C---:B-1----:R-:W-:Y:S01]  /*1e590*/  FMUL.FTZ R69, R133.reuse, R108 ;  /* 0x0000006c85457220 */ /* 0x042fe20000410000 */
        /* <DEDUP_REMOVED lines=13> */
[----:B------:R-:W-:Y:S01]  /*1e670*/  F2FP.F16.F32.PACK_AB R75, R154, R91 ;  /* 0x0000005b9a4b723e */ /* 0x000fe200000000ff */
[C---:B------:R-:W-:Y:S01]  /*1e680*/  FMUL.FTZ R89, R133.reuse, R142 ;  /* 0x0000008e85597220 */ /* 0x040fe20000410000 */
[C---:B------:R-:W-:Y:S01]  /*1e690*/  FMUL.FTZ R144, R133.reuse, R144 ;  /* 0x0000009085907220 */ /* 0x040fe20000410000 */
[C---:B------:R-:W-:Y:S01]  /*1e6a0*/  FMUL.FTZ R91, R133.reuse, R152 ;  /* 0x00000098855b7220 */ /* 0x040fe20000410000 */
[----:B------:R-:W-:Y:S01]  /*1e6b0*/  FMUL.FTZ R158, R133, R158 ;  /* 0x0000009e859e7220 */ /* 0x000fe20000410000 */
[----:B------:R-:W-:Y:S01]  /*1e6c0*/  F2FP.F16.F32.PACK_AB R74, R87, R74 ;  /* 0x0000004a574a723e */ /* 0x000fe200000000ff */
[----:B------:R-:W-:Y:S01]  /*1e6d0*/  FMUL.FTZ R87, R133, R86 ;  /* 0x0000005685577220 */ /* 0x000fe20000410000 */
[----:B------:R-:W-:Y:S01]  /*1e6e0*/  FFMA.FTZ R72, R73, R12, R44 ;  /* 0x0000000c49487223 */ /* 0x000fe2000001002c */
[----:B------:R-:W-:Y:S01]  /*1e6f0*/  FFMA.FTZ R85, R84, R13, R45 ;  /* 0x0000000d54557223 */ /* 0x000fe2000001002d */
[----:B------:R-:W-:Y:S01]  /*1e700*/  FFMA.FTZ R89, R89, R22, R54 ;  /* 0x0000001659597223 */ /* 0x000fe20000010036 */
[----:B------:R-:W-:Y:S01]  /*1e710*/  FFMA.FTZ R86, R91, R24, R56 ;  /* 0x000000185b567223 */ /* 0x000fe20000010038 */
[----:B------:R-:W-:Y:S01]  /*1e720*/  FFMA.FTZ R144, R144, R23, R55 ;  /* 0x0000001790907223 */ /* 0x000fe20000010037 */
[----:B------:R-:W-:Y:S01]  /*1e730*/  FMUL.FTZ R101, R133, R160 ;  /* 0x000000a085657220 */ /* 0x000fe20000410000 */
        /* <DEDUP_REMOVED lines=8> */
[----:B------:R-:W-:Y:S01]  /*1e7c0*/  F2FP.F16.F32.PACK_AB R72, R85, R72 ;  /* 0x000000485548723e */ /* 0x000fe200000000ff */
[C---:B------:R-:W-:Y:S01]  /*1e7d0*/  FADD.FTZ R162, -R135.reuse, R103 ;  /* 0x0000006787a27221 */ /* 0x040fe20000010100 */
[----:B------:R-:W-:Y:S01]  /*1e7e0*/  FADD.FTZ R107, -R135, R107 ;  /* 0x0000006b876b7221 */ /* 0x000fe20000010100 */
[----:B------:R-:W-:Y:S01]  /*1e7f0*/  FFMA.FTZ R87, R101, R26, R58 ;  /* 0x0000001a65577223 */ /* 0x000fe2000001003a */
[----:B------:R-:W-:Y:S01]  /*1e800*/  F2FP.F16.F32.PACK_AB R85, R144, R89 ;  /* 0x000000599055723e */ /* 0x000fe200000000ff */
[C---:B------:R-:W-:Y:S01]  /*1e810*/  FMUL.FTZ R71, R133.reuse, R148 ;  /* 0x0000009485477220 */ /* 0x040fe20000410000 */
[C---:B------:R-:W-:Y:S01]  /*1e820*/  FMUL.FTZ R156, R133.reuse, R156 ;  /* 0x0000009c859c7220 */ /* 0x040fe20000410000 */
        /* <DEDUP_REMOVED lines=21> */
[C---:B------:R-:W-:Y:S01]  /*1e980*/  VIADD R97, R119.reuse, 0x80 ;  /* 0x0000008077617836 */ /* 0x040fe20000000000 */
        /* <DEDUP_REMOVED lines=9> */
[--C-:B---3--:R-:W-:Y:S01]  /*1ea20*/  IMAD.WIDE.U32 R94, R119, 0x10, R2.reuse ;  /* 0x00000010775e7825 */ /* 0x108fe200078e0002 */
        /* <DEDUP_REMOVED lines=9> */
[----:B------:R0:W-:Y:S01]  /*1eac0*/  STG.E.128 desc[UR8][R94.64], R68 ;  /* 0x000000445e007986 */ /* 0x0001e2000c101d08 */
[----:B------:R-:W-:Y:S01]  /*1ead0*/  F2FP.F16.F32.PACK_AB R91, R104, R91 ;  /* 0x0000005b685b723e */ /* 0x000fe200000000ff */
[----:B------:R-:W-:Y:S01]  /*1eae0*/  IMAD.WIDE.U32 R2, R131, 0x10, R2 ;  /* 0x0000001083027825 */ /* 0x000fe200078e0002 */
[----:B------:R-:W-:Y:S01]  /*1eaf0*/  F2FP.F16.F32.PACK_AB R90, R105, R90 ;  /* 0x0000005a695a723e */ /* 0x000fe200000000ff */
[----:B------:R0:W-:Y:S01]  /*1eb00*/  STG.E.128 desc[UR8][R96.64], R72 ;  /* 0x0000004860007986 */ /* 0x0001e2000c101d08 */
[----:B------:R-:W-:Y:S01]  /*1eb10*/  F2FP.F16.F32.PACK_AB R89, R103, R100 ;  /* 0x000000646759723e */ /* 0x000fe200000000ff */
[----:B------:R-:W-:Y:S01]  /*1eb20*/  UISETP.GE.AND UP2, UPT, UR18, UR17, UPT ;  /* 0x000000111200728c */ /* 0x000fe2000bf46270 */
[----:B------:R-:W-:Y:S01]  /*1eb30*/  F2FP.F16.F32.PACK_AB R88, R101, R88 ;  /* 0x000000586558723e */ /* 0x000fe200000000ff */
[----:B------:R0:W-:Y:S04]  /*1eb40*/  STG.E.128 desc[UR8][R98.64], R84 ;  /* 0x0000005462007986 */ /* 0x0001e8000c101d08 */
[----:B------:R0:W-:Y:S03]  /*1eb50*/  STG.E.128 desc[UR8][R2.64], R88 ;  /* 0x0000005802007986 */ /* 0x0001e6000c101d08 */
[----:B------:R-:W-:Y:S05]  /*1eb60*/  BRA.U !UP2, `(.L_x_14142) ;  /* 0xfffffe1d0ad07547 */ /* 0x000fea000b83ffff */
[----:B------:R-:W-:Y:S05]  /*1eb70*/  EXIT ;  /* 0x000000000000794d */ /* 0x000fea0003800000 */
.L_x_14143:
        /* <DEDUP_REMOVED lines=16> */
.L_x_18003:


//--------------------- .text._ZN10layer_norm31ln_parallel_residual_fwd_kernelINS_13Kernel_traitsI6__halfffffjLj4096ELj1ELj1ELj4ELj16ENS_18Kernel_traits_baseILj4096ES2_ffffjLj128EEEEELb0ELb0ELb0EEEvNS_9FwdParamsE --------------------------
	.section	.text._ZN10layer_norm31ln_parallel_residual_fwd_kernelINS_13Kernel_traitsI6__halfffffjLj4096ELj1ELj1ELj4ELj16ENS_18Kernel_traits_baseILj4096ES2_ffffjLj128EEEEELb0ELb0ELb0EEEvNS_9FwdParamsE,"ax",@progbits
	.align	128
        .global         _ZN10layer_norm31ln_parallel_residual_fwd_kernelINS_13Kernel_traitsI6__halfffffjLj4096ELj1ELj1ELj4ELj16ENS_18Kernel_traits_baseILj4096ES2_ffffjLj128EEEEELb0ELb0ELb0EEEvNS_9FwdParamsE
        .type           _ZN10layer_norm31ln_parallel_residual_fwd_kernelINS_13Kernel_traitsI6__halfffffjLj4096ELj1ELj1ELj4ELj16ENS_18Kernel_traits_baseILj4096ES2_ffffjLj128EEEEELb0ELb0ELb0EEEvNS_9FwdParamsE,@function
        .size           _ZN10layer_norm31ln_parallel_residual_fwd_kernelINS_13Kernel_traitsI6__halfffffjLj4096ELj1ELj1ELj4ELj16ENS_18Kernel_traits_baseILj4096ES2_ffffjLj128EEEEELb0ELb0ELb0EEEvNS_9FwdParamsE,(.L_x_18004 - _ZN10layer_norm31ln_parallel_residual_fwd_kernelINS_13Kernel_traitsI6__halfffffjLj4096ELj1ELj1ELj4ELj16ENS_18Kernel_traits_baseILj4096ES2_ffffjLj128EEEEELb0ELb0ELb0EEEvNS_9FwdParamsE)
        .other          _ZN10layer_norm31ln_parallel_residual_fwd_kernelINS_13Kernel_traitsI6__halfffffjLj4096ELj1ELj1ELj4ELj16ENS_18Kernel_traits_baseILj4096ES2_ffffjLj128EEEEELb0ELb0ELb0EEEvNS_9FwdParamsE,@"STO_CUDA_ENTRY STV_DEFAULT"
_ZN10layer_norm31ln_parallel_residual_fwd_kernelINS_13Kernel_traitsI6__halfffffjLj4096ELj1ELj1ELj4ELj16ENS_18Kernel_traits_baseILj4096ES2_ffffjLj128EEEEELb0ELb0ELb0EEEvNS_9FwdParamsE:
.text._ZN10layer_norm31ln_parallel_residual_fwd_kernelINS_13Kernel_traitsI6__halfffffjLj4096ELj1ELj1ELj4ELj16ENS_18Kernel_traits_baseILj4096ES2_ffffjLj128EEEEELb0ELb0ELb0EEEvNS_9FwdParamsE:
        /* <DEDUP_REMOVED lines=24> */
[C---:B------:R-:W-:Y:S02]  /*0180*/  ISETP.GE.U32.AND P5, PT, R6.reuse, 0x180, PT ;  /* 0x000001800600780c */ /* 0x040fe40003fa6070 */
[C---:B------:R-:W-:Y:S01]  /*0190*/  ISETP.GE.U32.AND P4, PT, R6.reuse, 0x200, PT ;  /* 0x000002000600780c */ /* 0x040fe20003f86070 */
[----:B------:R-:W1:Y:S01]  /*01a0*/  LDC.64 R38, c[0x0][0x3d8] ;  /* 0x0000f600ff267b82 */ /* 0x000e620000000a00 */
[C---:B------:R-:W-:Y:S02]  /*01b0*/  ISETP.GE.U32.AND P3, PT, R6.reuse, 0x280, PT ;  /* 0x000002800600780c */ /* 0x040fe40003f66070 */
[----:B------:R-:W-:-:S05]  /*01c0*/  ISETP.GE.U32.AND P2, PT, R6, 0x300, PT ;  /* 0x000003000600780c */ /* 0x000fca0003f46070 */
[----:B------:R-:W2:Y:S08]  /*01d0*/  LDC.64 R40, c[0x0][0x3d0] ;  /* 0x0000f400ff287b82 */ /* 0x000eb00000000a00 */
[----:B------:R-:W3:Y:S01]  /*01e0*/  LDC.64 R42, c[0x0][0x3d8] ;  /* 0x0000f600ff2a7b82 */ /* 0x000ee20000000a00 */
[----:B0-----:R-:W-:-:S07]  /*01f0*/  @P0 IMAD.WIDE.U32 R36, R7, 0x8, R36 ;  /* 0x0000000807240825 */ /* 0x001fce00078e0024 */
[----:B------:R-:W0:Y:S01]  /*0200*/  LDC.64 R44, c[0x0][0x3d0] ;  /* 0x0000f400ff2c7b82 */ /* 0x000e220000000a00 */
[C---:B-1----:R-:W-:Y:S01]  /*0210*/  @P0 IMAD.WIDE.U32 R38, R7.reuse, 0x8, R38 ;  /* 0x0000000807260825 */ /* 0x042fe200078e0026 */
[----:B------:R-:W-:Y:S01]  /*0220*/  @P0 LOP3.LUT R7, R7, 0x80, RZ, 0xfc, !PT ;  /* 0x0000008007070812 */ /* 0x000fe200078efcff */
[----:B------:R-:W5:Y:S05]  /*0230*/  @P0 LDG.E.64 R22, desc[UR6][R36.64] ;  /* 0x0000000624160981 */ /* 0x000f6a000c1e1b00 */
[----:B------:R-:W1:Y:S01]  /*0240*/  LDC.64 R46, c[0x0][0x3d8] ;  /* 0x0000f600ff2e7b82 */ /* 0x000e620000000a00 */
[----:B--2---:R-:W-:-:S07]  /*0250*/  @P6 IMAD.WIDE.U32 R40, R7, 0x8, R40 ;  /* 0x0000000807286825 */ /* 0x004fce00078e0028 */
[----:B------:R-:W2:Y:S01]  /*0260*/  LDC.64 R48, c[0x0][0x3d0] ;  /* 0x0000f400ff307b82 */ /* 0x000ea20000000a00 */
[C---:B---3--:R-:W-:Y:S01]  /*0270*/  @P6 IMAD.WIDE.U32 R42, R7.reuse, 0x8, R42 ;  /* 0x00000008072a6825 */ /* 0x048fe200078e002a */
[----:B------:R-:W-:Y:S01]  /*0280*/  @P6 IADD3 R7, PT, PT, R7, 0x80, RZ ;  /* 0x0000008007076810 */ /* 0x000fe20007ffe0ff */
[----:B------:R-:W5:Y:S05]  /*0290*/  @P0 LDG.E.64 R20, desc[UR6][R38.64] ;  /* 0x0000000626140981 */ /* 0x000f6a000c1e1b00 */
[----:B------:R-:W3:Y:S01]  /*02a0*/  LDC.64 R50, c[0x0][0x3d8] ;  /* 0x0000f600ff327b82 */ /* 0x000ee20000000a00 */
[----:B0-----:R-:W-:-:S07]  /*02b0*/  @P5 IMAD.WIDE.U32 R44, R7, 0x8, R44 ;  /* 0x00000008072c5825 */ /* 0x001fce00078e002c */
[----:B------:R-:W0:Y:S01]  /*02c0*/  LDC.64 R52, c[0x0][0x3d0] ;  /* 0x0000f400ff347b82 */ /* 0x000e220000000a00 */
[C---:B-1----:R-:W-:Y:S01]  /*02d0*/  @P5 IMAD.WIDE.U32 R46, R7.reuse, 0x8, R46 ;  /* 0x00000008072e5825 */ /* 0x042fe200078e002e */
[----:B------:R-:W-:Y:S01]  /*02e0*/  @P5 IADD3 R7, PT, PT, R7, 0x80, RZ ;  /* 0x0000008007075810 */ /* 0x000fe20007ffe0ff */
[----:B------:R-:W5:Y:S05]  /*02f0*/  @P5 LDG.E.64 R14, desc[UR6][R44.64] ;  /* 0x000000062c0e5981 */ /* 0x000f6a000c1e1b00 */
[----:B------:R-:W1:Y:S01]  /*0300*/  LDC.64 R54, c[0x0][0x3d8] ;  /* 0x0000f600ff367b82 */ /* 0x000e620000000a00 */
[----:B--2---:R-:W-:-:S07]  /*0310*/  @P4 IMAD.WIDE.U32 R48, R7, 0x8, R48 ;  /* 0x0000000807304825 */ /* 0x004fce00078e0030 */
[----:B------:R-:W2:Y:S01]  /*0320*/  LDC.64 R56, c[0x0][0x3d0] ;  /* 0x0000f400ff387b82 */ /* 0x000ea20000000a00 */
[C---:B---3--:R-:W-:Y:S01]  /*0330*/  @P4 IMAD.WIDE.U32 R50, R7.reuse, 0x8, R50 ;  /* 0x0000000807324825 */ /* 0x048fe200078e0032 */
[----:B------:R-:W-:Y:S01]  /*0340*/  @P4 IADD3 R7, PT, PT, R7, 0x80, RZ ;  /* 0x0000008007074810 */ /* 0x000fe20007ffe0ff */
[----:B------:R-:W5:Y:S05]  /*0350*/  @P6 LDG.E.64 R18, desc[UR6][R40.64] ;  /* 0x0000000628126981 */ /* 0x000f6a000c1e1b00 */
[----:B------:R-:W3:Y:S08]  /*0360*/  LDC.64 R58, c[0x0][0x3d8] ;  /* 0x0000f600ff3a7b82 */ /* 0x000ef00000000a00 */
[----:B------:R-:W4:Y:S08]  /*0370*/  LDC.64 R72, c[0x0][0x3d0] ;  /* 0x0000f400ff487b82 */ /* 0x000f300000000a00 */
[----:B------:R-:W4:Y:S01]  /*0380*/  LDC.64 R74, c[0x0][0x3d8] ;  /* 0x0000f600ff4a7b82 */ /* 0x000f220000000a00 */
[----:B------:R-:W-:Y:S01]  /*0390*/  ISETP.GE.U32.AND P1, PT, R6, 0x380, PT ;  /* 0x000003800600780c */ /* 0x000fe20003f26070 */
[C---:B0-----:R-:W-:Y:S01]  /*03a0*/  @P3 IMAD.WIDE.U32 R52, R7.reuse, 0x8, R52 ;  /* 0x0000000807343825 */ /* 0x041fe200078e0034 */
[----:B------:R-:W5:Y:S03]  /*03b0*/  @P6 LDG.E.64 R16, desc[UR6][R42.64] ;  /* 0x000000062a106981 */ /* 0x000f66000c1e1b00 */
[C---:B-1----:R-:W-:Y:S01]  /*03c0*/  @P3 IMAD.WIDE.U32 R54, R7.reuse, 0x8, R54 ;  /* 0x0000000807363825 */ /* 0x042fe200078e0036 */
[----:B------:R-:W-:-:S02]  /*03d0*/  @P3 IADD3 R7, PT, PT, R7, 0x80, RZ ;  /* 0x0000008007073810 */ /* 0x000fc40007ffe0ff */
[----:B------:R-:W-:Y:S02]  /*03e0*/  @P6 CS2R R92, SRZ ;  /* 0x00000000005c6805 */ /* 0x000fe4000001ff00 */
[----:B------:R-:W-:Y:S02]  /*03f0*/  @P0 CS2R R70, SRZ ;  /* 0x0000000000460805 */ /* 0x000fe4000001ff00 */
[----:B------:R-:W-:Y:S02]  /*0400*/  @P5 CS2R R68, SRZ ;  /* 0x0000000000445805 */ /* 0x000fe4000001ff00 */
[----:B------:R-:W-:Y:S01]  /*0410*/  @P4 CS2R R66, SRZ ;  /* 0x0000000000424805 */ /* 0x000fe2000001ff00 */
[----:B--2---:R-:W-:Y:S01]  /*0420*/  @P2 IMAD.WIDE.U32 R56, R7, 0x8, R56 ;  /* 0x0000000807382825 */ /* 0x004fe200078e0038 */
[----:B------:R-:W-:Y:S02]  /*0430*/  @P3 CS2R R64, SRZ ;  /* 0x0000000000403805 */ /* 0x000fe4000001ff00 */
[----:B------:R-:W-:-:S02]  /*0440*/  @P1 CS2R R62, SRZ ;  /* 0x00000000003e1805 */ /* 0x000fc4000001ff00 */
[----:B------:R-:W-:Y:S01]  /*0450*/  @P2 CS2R R60, SRZ ;  /* 0x00000000003c2805 */ /* 0x000fe2000001ff00 */
[C---:B---3--:R-:W-:Y:S01]  /*0460*/  @P2 IMAD.WIDE.U32 R58, R7.reuse, 0x8, R58 ;  /* 0x00000008073a2825 */ /* 0x048fe200078e003a */
[----:B------:R-:W-:Y:S01]  /*0470*/  @P2 IADD3 R7, PT, PT, R7, 0x80, RZ ;  /* 0x0000008007072810 */ /* 0x000fe20007ffe0ff */
[----:B------:R0:W5:Y:S04]  /*0480*/  @P5 LDG.E.64 R12, desc[UR6][R46.64] ;  /* 0x000000062e0c5981 */ /* 0x000168000c1e1b00 */
[C---:B----4-:R-:W-:Y:S01]  /*0490*/  @P1 IMAD.WIDE.U32 R72, R7.reuse, 0x8, R72 ;  /* 0x0000000807481825 */ /* 0x050fe200078e0048 */
[----:B------:R-:W-:Y:S01]  /*04a0*/  ISETP.GE.U32.AND P6, PT, R6, 0x400, PT ;  /* 0x000004000600780c */ /* 0x000fe20003fc6070 */
[----:B------:R1:W5:Y:S02]  /*04b0*/  @P4 LDG.E.64 R10, desc[UR6][R48.64] ;  /* 0x00000006300a4981 */ /* 0x000364000c1e1b00 */
[----:B------:R-:W-:-:S02]  /*04c0*/  @P1 IMAD.WIDE.U32 R74, R7, 0x8, R74 ;  /* 0x00000008074a1825 */ /* 0x000fc400078e004a */
[----:B------:R-:W5:Y:S04]  /*04d0*/  @P1 LDG.E.64 R32, desc[UR6][R72.64] ;  /* 0x0000000648201981 */ /* 0x000f68000c1e1b00 */
[----:B------:R-:W5:Y:S01]  /*04e0*/  @P1 LDG.E.64 R34, desc[UR6][R74.64] ;  /* 0x000000064a221981 */ /* 0x000f62000c1e1b00 */
[----:B0-----:R-:W-:Y:S02]  /*04f0*/  MOV R46, R70 ;  /* 0x00000046002e7202 */ /* 0x001fe40000000f00 */
[----:B-1----:R-:W-:Y:S01]  /*0500*/  MOV R48, R92 ;  /* 0x0000005c00307202 */ /* 0x002fe20000000f00 */
[----:B------:R0:W5:Y:S01]  /*0510*/  @P4 LDG.E.64 R8, desc[UR6][R50.64] ;  /* 0x0000000632084981 */ /* 0x000162000c1e1b00 */
[----:B------:R-:W-:Y:S02]  /*0520*/  MOV R49, R93 ;  /* 0x0000005d00317202 */ /* 0x000fe40000000f00 */
[----:B------:R-:W-:Y:S01]  /*0530*/  MOV R47, R71 ;  /* 0x00000047002f7202 */ /* 0x000fe20000000f00 */
[----:B------:R1:W5:Y:S01]  /*0540*/  @P3 LDG.E.64 R2, desc[UR6][R52.64] ;  /* 0x0000000634023981 */ /* 0x000362000c1e1b00 */
[----:B------:R-:W-:-:S03]  /*0550*/  @P1 IADD3 R7, PT, PT, R7, 0x80, RZ ;  /* 0x0000008007071810 */ /* 0x000fc60007ffe0ff */
[----:B------:R2:W5:Y:S01]  /*0560*/  @P3 LDG.E.64 R24, desc[UR6][R54.64] ;  /* 0x0000000636183981 */ /* 0x000562000c1e1b00 */
[----:B0-----:R-:W-:-:S03]  /*0570*/  MOV R50, R68 ;  /* 0x0000004400327202 */ /* 0x001fc60000000f00 */
[----:B------:R0:W5:Y:S01]  /*0580*/  @P2 LDG.E.64 R26, desc[UR6][R56.64] ;  /* 0x00000006381a2981 */ /* 0x000162000c1e1b00 */
[----:B------:R-:W-:Y:S02]  /*0590*/  MOV R51, R69 ;  /* 0x0000004500337202 */ /* 0x000fe40000000f00 */
[----:B-1----:R-:W-:Y:S01]  /*05a0*/  MOV R52, R66 ;  /* 0x0000004200347202 */ /* 0x002fe20000000f00 */
[----:B------:R1:W5:Y:S01]  /*05b0*/  @P2 LDG.E.64 R28, desc[UR6][R58.64] ;  /* 0x000000063a1c2981 */ /* 0x000362000c1e1b00 */
[----:B------:R-:W-:Y:S02]  /*05c0*/  MOV R53, R67 ;  /* 0x0000004300357202 */ /* 0x000fe40000000f00 */
[----:B--2---:R-:W-:Y:S02]  /*05d0*/  MOV R54, R64 ;  /* 0x0000004000367202 */ /* 0x004fe40000000f00 */
[----:B------:R-:W-:Y:S02]  /*05e0*/  MOV R55, R65 ;  /* 0x0000004100377202 */ /* 0x000fe40000000f00 */
[----:B0-----:R-:W-:-:S02]  /*05f0*/  MOV R56, R60 ;  /* 0x0000003c00387202 */ /* 0x001fc40000000f00 */
[----:B------:R-:W-:Y:S02]  /*0600*/  MOV R57, R61 ;  /* 0x0000003d00397202 */ /* 0x000fe40000000f00 */
[----:B-1----:R-:W-:Y:S02]  /*0610*/  MOV R58, R62 ;  /* 0x0000003e003a7202 */ /* 0x002fe40000000f00 */
[----:B------:R-:W-:Y:S01]  /*0620*/  MOV R59, R63 ;  /* 0x0000003f003b7202 */ /* 0x000fe20000000f00 */
[----:B------:R-:W-:Y:S06]  /*0630*/  @!P6 BRA `(.L_x_14147) ;  /* 0x000000140030e947 */ /* 0x000fec0003800000 */
[----:B------:R-:W0:Y:S08]  /*0640*/  LDC.64 R38, c[0x0][0x3d8] ;  /* 0x0000f600ff267b82 */ /* 0x000e300000000a00 */
[----:B------:R-:W1:Y:S01]  /*0650*/  LDC.64 R36, c[0x0][0x3d0] ;  /* 0x0000f400ff247b82 */ /* 0x000e620000000a00 */
[----:B0-----:R-:W-:-:S06]  /*0660*/  IMAD.WIDE.U32 R38, R7, 0x8, R38 ;  /* 0x0000000807267825 */ /* 0x001fcc00078e0026 */
[----:B------:R-:W5:Y:S01]  /*0670*/  LDG.E.64 R38, desc[UR6][R38.64] ;  /* 0x0000000626267981 */ /* 0x000f62000c1e1b00 */
[----:B-1----:R-:W-:-:S06]  /*0680*/  IMAD.WIDE.U32 R36, R7, 0x8, R36 ;  /* 0x0000000807247825 */ /* 0x002fcc00078e0024 */
[----:B------:R-:W5:Y:S01]  /*0690*/  LDG.E.64 R36, desc[UR6][R36.64] ;  /* 0x0000000624247981 */ /* 0x000f62000c1e1b00 */
[----:B------:R-:W-:Y:S02]  /*06a0*/  CS2R R44, SRZ ;  /* 0x00000000002c7805 */ /* 0x000fe4000001ff00 */
[----:B------:R-:W-:Y:S02]  /*06b0*/  CS2R R42, SRZ ;  /* 0x00000000002a7805 */ /* 0x000fe4000001ff00 */
[----:B------:R-:W-:Y:S02]  /*06c0*/  MOV R58, R62 ;  /* 0x0000003e003a7202 */ /* 0x000fe40000000f00 */
[----:B------:R-:W-:Y:S02]  /*06d0*/  MOV R59, R63 ;  /* 0x0000003f003b7202 */ /* 0x000fe40000000f00 */
[----:B------:R-:W-:Y:S02]  /*06e0*/  MOV R56, R60 ;  /* 0x0000003c00387202 */ /* 0x000fe40000000f00 */
[----:B------:R-:W-:-:S02]  /*06f0*/  MOV R57, R61 ;  /* 0x0000003d00397202 */ /* 0x000fc40000000f00 */
[----:B------:R-:W-:Y:S02]  /*0700*/  MOV R54, R64 ;  /* 0x0000004000367202 */ /* 0x000fe40000000f00 */
[----:B------:R-:W-:Y:S02]  /*0710*/  MOV R55, R65 ;  /* 0x0000004100377202 */ /* 0x000fe40000000f00 */
[----:B------:R-:W-:Y:S02]  /*0720*/  MOV R52, R66 ;  /* 0x0000004200347202 */ /* 0x000fe40000000f00 */
[----:B------:R-:W-:Y:S02]  /*0730*/  MOV R53, R67 ;  /* 0x0000004300357202 */ /* 0x000fe40000000f00 */
[----:B------:R-:W-:Y:S02]  /*0740*/  MOV R50, R68 ;  /* 0x0000004400327202 */ /* 0x000fe40000000f00 */
[----:B------:R-:W-:-:S02]  /*0750*/  MOV R51, R69 ;  /* 0x0000004500337202 */ /* 0x000fc40000000f00 */
[----:B------:R-:W-:Y:S02]  /*0760*/  MOV R48, R92 ;  /* 0x0000005c00307202 */ /* 0x000fe40000000f00 */
[----:B------:R-:W-:Y:S02]  /*0770*/  MOV R49, R93 ;  /* 0x0000005d00317202 */ /* 0x000fe40000000f00 */
[----:B------:R-:W-:Y:S02]  /*0780*/  MOV R46, R70 ;  /* 0x00000046002e7202 */ /* 0x000fe40000000f00 */
[----:B------:R-:W-:Y:S01]  /*0790*/  MOV R47, R71 ;  /* 0x00000047002f7202 */ /* 0x000fe20000000f00 */
[----:B------:R-:W-:Y:S06]  /*07a0*/  BRA `(.L_x_14147) ;  /* 0x0000001000d47947 */ /* 0x000fec0003800000 */
.L_x_14146:
[C---:B------:R-:W-:Y:S01]  /*07b0*/  ISETP.GE.U32.AND P0, PT, R6.reuse, 0x80, PT ;  /* 0x000000800600780c */ /* 0x040fe20003f06070 */
[----:B------:R-:W0:Y:S01]  /*07c0*/  LDC.64 R38, c[0x0][0x3d0] ;  /* 0x0000f400ff267b82 */ /* 0x000e220000000a00 */
[C---:B------:R-:W-:Y:S02]  /*07d0*/  ISETP.GE.U32.AND P6, PT, R6.reuse, 0x100, PT ;  /* 0x000001000600780c */ /* 0x040fe40003fc6070 */
[C---:B------:R-:W-:Y:S02]  /*07e0*/  ISETP.GE.U32.AND P5, PT, R6.reuse, 0x180, PT ;  /* 0x000001800600780c */ /* 0x040fe40003fa6070 */
[C---:B------:R-:W-:Y:S02]  /*07f0*/  ISETP.GE.U32.AND P4, PT, R6.reuse, 0x200, PT ;  /* 0x000002000600780c */ /* 0x040fe40003f86070 */
[C---:B------:R-:W-:Y:S01]  /*0800*/  ISETP.GE.U32.AND P3, PT, R6.reuse, 0x280, PT ;  /* 0x000002800600780c */ /* 0x040fe20003f66070 */
[----:B------:R-:W1:Y:S01]  /*0810*/  LDC.64 R40, c[0x0][0x3d8] ;  /* 0x0000f600ff287b82 */ /* 0x000e620000000a00 */
[----:B------:R-:W-:-:S02]  /*0820*/  ISETP.GE.U32.AND P2, PT, R6, 0x300, PT ;  /* 0x000003000600780c */ /* 0x000fc40003f46070 */
[----:B------:R-:W-:-:S05]  /*0830*/  ISETP.GE.U32.AND P1, PT, R6, 0x380, PT ;  /* 0x000003800600780c */ /* 0x000fca0003f26070 */
[----:B------:R-:W2:Y:S08]  /*0840*/  @P0 LDC.64 R36, c[0x0][0x440] ;  /* 0x00011000ff240b82 */ /* 0x000eb00000000a00 */
[----:B------:R-:W3:Y:S01]  /*0850*/  LDC.64 R42, c[0x0][0x3d0] ;  /* 0x0000f400ff2a7b82 */ /* 0x000ee20000000a00 */
[----:B0-----:R-:W-:-:S05]  /*0860*/  @P0 IMAD.WIDE.U32 R38, R7, 0x8, R38 ;  /* 0x0000000807260825 */ /* 0x001fca00078e0026 */
[----:B------:R0:W5:Y:S02]  /*0870*/  @P0 LDG.E.64 R22, desc[UR6][R38.64] ;  /* 0x0000000626160981 */ /* 0x000164000c1e1b00 */
[----:B------:R-:W4:Y:S01]  /*0880*/  LDC.64 R44, c[0x0][0x3d8] ;  /* 0x0000f600ff2c7b82 */ /* 0x000f220000000a00 */
[----:B-1----:R-:W-:-:S05]  /*0890*/  @P0 IMAD.WIDE.U32 R40, R7, 0x8, R40 ;  /* 0x0000000807280825 */ /* 0x002fca00078e0028 */
[----:B------:R0:W5:Y:S02]  /*08a0*/  @P0 LDG.E.64 R20, desc[UR6][R40.64] ;  /* 0x0000000628140981 */ /* 0x000164000c1e1b00 */
[----:B------:R-:W1:Y:S01]  /*08b0*/  @P6 LDC.64 R72, c[0x0][0x440] ;  /* 0x00011000ff486b82 */ /* 0x000e620000000a00 */
[C---:B--2---:R-:W-:Y:S01]  /*08c0*/  @P0 IMAD.WIDE.U32 R36, R7.reuse, 0x8, R36 ;  /* 0x0000000807240825 */ /* 0x044fe200078e0024 */
[----:B------:R-:W-:-:S04]  /*08d0*/  @P0 LOP3.LUT R7, R7, 0x80, RZ, 0xfc, !PT ;  /* 0x0000008007070812 */ /* 0x000fc800078efcff */
[----:B------:R0:W5:Y:S02]  /*08e0*/  @P0 LD.E.64 R46, desc[UR6][R36.64] ;  /* 0x00000006242e0980 */ /* 0x000164000c101b00 */
[----:B------:R-:W2:Y:S01]  /*08f0*/  LDC.64 R74, c[0x0][0x3d0] ;  /* 0x0000f400ff4a7b82 */ /* 0x000ea20000000a00 */
[----:B---3--:R-:W-:-:S07]  /*0900*/  @P6 IMAD.WIDE.U32 R42, R7, 0x8, R42 ;  /* 0x00000008072a6825 */ /* 0x008fce00078e002a */
[----:B------:R-:W3:Y:S01]  /*0910*/  LDC.64 R76, c[0x0][0x3d8] ;  /* 0x0000f600ff4c7b82 */ /* 0x000ee20000000a00 */
[C---:B----4-:R-:W-:Y:S01]  /*0920*/  @P6 IMAD.WIDE.U32 R44, R7.reuse, 0x8, R44 ;  /* 0x00000008072c6825 */ /* 0x050fe200078e002c */
[----:B------:R0:W5:Y:S06]  /*0930*/  @P6 LDG.E.64 R18, desc[UR6][R42.64] ;  /* 0x000000062a126981 */ /* 0x00016c000c1e1b00 */
[----:B------:R-:W4:Y:S01]  /*0940*/  LDC.64 R80, c[0x0][0x3d0] ;  /* 0x0000f400ff507b82 */ /* 0x000f220000000a00 */
[C---:B-1----:R-:W-:Y:S01]  /*0950*/  @P6 IMAD.WIDE.U32 R72, R7.reuse, 0x8, R72 ;  /* 0x0000000807486825 */ /* 0x042fe200078e0048 */
[----:B------:R-:W-:Y:S01]  /*0960*/  @P6 IADD3 R7, PT, PT, R7, 0x80, RZ ;  /* 0x0000008007076810 */ /* 0x000fe20007ffe0ff */
[----:B------:R0:W5:Y:S05]  /*0970*/  @P6 LDG.E.64 R16, desc[UR6][R44.64] ;  /* 0x000000062c106981 */ /* 0x00016a000c1e1b00 */
[----:B------:R-:W1:Y:S01]  /*0980*/  LDC.64 R82, c[0x0][0x3d8] ;  /* 0x0000f600ff527b82 */ /* 0x000e620000000a00 */
[C---:B--2---:R-:W-:Y:S01]  /*0990*/  @P5 IMAD.WIDE.U32 R74, R7.reuse, 0x8, R74 ;  /* 0x00000008074a5825 */ /* 0x044fe200078e004a */
[----:B------:R0:W5:Y:S04]  /*09a0*/  @P6 LD.E.64 R48, desc[UR6][R72.64] ;  /* 0x0000000648306980 */ /* 0x000168000c101b00 */
[----:B------:R0:W5:Y:S02]  /*09b0*/  @P5 LDG.E.64 R14, desc[UR6][R74.64] ;  /* 0x000000064a0e5981 */ /* 0x000164000c1e1b00 */
[----:B------:R-:W2:Y:S01]  /*09c0*/  @P5 LDC.64 R78, c[0x0][0x440] ;  /* 0x00011000ff4e5b82 */ /* 0x000ea20000000a00 */
[----:B---3--:R-:W-:-:S05]  /*09d0*/  @P5 IMAD.WIDE.U32 R76, R7, 0x8, R76 ;  /* 0x00000008074c5825 */ /* 0x008fca00078e004c */
[----:B------:R0:W5:Y:S02]  /*09e0*/  @P5 LDG.E.64 R12, desc[UR6][R76.64] ;  /* 0x000000064c0c5981 */ /* 0x000164000c1e1b00 */
[----:B------:R-:W3:Y:S08]  /*09f0*/  @P4 LDC.64 R84, c[0x0][0x440] ;  /* 0x00011000ff544b82 */ /* 0x000ef00000000a00 */
[----:B------:R-:W0:Y:S08]  /*0a00*/  LDC.64 R86, c[0x0][0x3d0] ;  /* 0x0000f400ff567b82 */ /* 0x000e300000000a00 */
[----:B------:R-:W0:Y:S01]  /*0a10*/  LDC.64 R88, c[0x0][0x3d8] ;  /* 0x0000f600ff587b82 */ /* 0x000e220000000a00 */
[C---:B--2---:R-:W-:Y:S01]  /*0a20*/  @P5 IMAD.WIDE.U32 R78, R7.reuse, 0x8, R78 ;  /* 0x00000008074e5825 */ /* 0x044fe200078e004e */
[----:B------:R-:W-:-:S04]  /*0a30*/  @P5 IADD3 R7, PT, PT, R7, 0x80, RZ ;  /* 0x0000008007075810 */ /* 0x000fc80007ffe0ff */
[----:B------:R2:W5:Y:S01]  /*0a40*/  @P5 LD.E.64 R50, desc[UR6][R78.64] ;  /* 0x000000064e325980 */ /* 0x000562000c101b00 */
[C---:B----4-:R-:W-:Y:S01]  /*0a50*/  @P4 IMAD.WIDE.U32 R80, R7.reuse, 0x8, R80 ;  /* 0x0000000807504825 */ /* 0x050fe200078e0050 */
[----:B------:R-:W4:Y:S03]  /*0a60*/  @P3 LDC.64 R90, c[0x0][0x440] ;  /* 0x00011000ff5a3b82 */ /* 0x000f260000000a00 */
[C---:B-1----:R-:W-:Y:S01]  /*0a70*/  @P4 IMAD.WIDE.U32 R82, R7.reuse, 0x8, R82 ;  /* 0x0000000807524825 */ /* 0x042fe200078e0052 */
[----:B------:R2:W5:Y:S03]  /*0a80*/  @P4 LDG.E.64 R10, desc[UR6][R80.64] ;  /* 0x00000006500a4981 */ /* 0x000566000c1e1b00 */
[C---:B---3--:R-:W-:Y:S01]  /*0a90*/  @P4 IMAD.WIDE.U32 R84, R7.reuse, 0x8, R84 ;  /* 0x0000000807544825 */ /* 0x048fe200078e0054 */
[----:B------:R-:W1:Y:S01]  /*0aa0*/  LDC.64 R94, c[0x0][0x3d0] ;  /* 0x0000f400ff5e7b82 */ /* 0x000e620000000a00 */
[----:B------:R-:W-:Y:S01]  /*0ab0*/  @P4 IADD3 R7, PT, PT, R7, 0x80, RZ ;  /* 0x0000008007074810 */ /* 0x000fe20007ffe0ff */
[----:B------:R2:W5:Y:S06]  /*0ac0*/  @P4 LDG.E.64 R8, desc[UR6][R82.64] ;  /* 0x0000000652084981 */ /* 0x00056c000c1e1b00 */
[----:B------:R-:W3:Y:S08]  /*0ad0*/  LDC.64 R96, c[0x0][0x3d8] ;  /* 0x0000f600ff607b82 */ /* 0x000ef00000000a00 */
[----:B------:R-:W2:Y:S08]  /*0ae0*/  @P2 LDC.64 R98, c[0x0][0x440] ;  /* 0x00011000ff622b82 */ /* 0x000eb00000000a00 */
[----:B------:R-:W2:Y:S08]  /*0af0*/  LDC.64 R100, c[0x0][0x3d0] ;  /* 0x0000f400ff647b82 */ /* 0x000eb00000000a00 */
[----:B------:R-:W2:Y:S08]  /*0b00*/  LDC.64 R102, c[0x0][0x3d8] ;  /* 0x0000f600ff667b82 */ /* 0x000eb00000000a00 */
[----:B------:R-:W2:Y:S01]  /*0b10*/  @P1 LDC.64 R104, c[0x0][0x440] ;  /* 0x00011000ff681b82 */ /* 0x000ea20000000a00 */
[C---:B0-----:R-:W-:Y:S01]  /*0b20*/  @P3 IMAD.WIDE.U32 R86, R7.reuse, 0x8, R86 ;  /* 0x0000000807563825 */ /* 0x041fe200078e0056 */
[----:B------:R0:W5:Y:S03]  /*0b30*/  @P4 LD.E.64 R52, desc[UR6][R84.64] ;  /* 0x0000000654344980 */ /* 0x000166000c101b00 */
[C---:B------:R-:W-:Y:S01]  /*0b40*/  @P3 IMAD.WIDE.U32 R88, R7.reuse, 0x8, R88 ;  /* 0x0000000807583825 */ /* 0x040fe200078e0058 */
[----:B------:R0:W5:Y:S03]  /*0b50*/  @P3 LDG.E.64 R2, desc[UR6][R86.64] ;  /* 0x0000000656023981 */ /* 0x000166000c1e1b00 */
[C---:B----4-:R-:W-:Y:S01]  /*0b60*/  @P3 IMAD.WIDE.U32 R90, R7.reuse, 0x8, R90 ;  /* 0x00000008075a3825 */ /* 0x050fe200078e005a */
[----:B------:R-:W-:Y:S01]  /*0b70*/  @P3 IADD3 R7, PT, PT, R7, 0x80, RZ ;  /* 0x0000008007073810 */ /* 0x000fe20007ffe0ff */
[----:B------:R0:W5:Y:S04]  /*0b80*/  @P3 LDG.E.64 R24, desc[UR6][R88.64] ;  /* 0x0000000658183981 */ /* 0x000168000c1e1b00 */
[C---:B-1----:R-:W-:Y:S01]  /*0b90*/  @P2 IMAD.WIDE.U32 R94, R7.reuse, 0x8, R94 ;  /* 0x00000008075e2825 */ /* 0x042fe200078e005e */
[----:B------:R0:W5:Y:S03]  /*0ba0*/  @P3 LD.E.64 R54, desc[UR6][R90.64] ;  /* 0x000000065a363980 */ /* 0x000166000c101b00 */
[C---:B---3--:R-:W-:Y:S01]  /*0bb0*/  @P2 IMAD.WIDE.U32 R96, R7.reuse, 0x8, R96 ;  /* 0x0000000807602825 */ /* 0x048fe200078e0060 */
[----:B------:R0:W5:Y:S03]  /*0bc0*/  @P2 LDG.E.64 R26, desc[UR6][R94.64] ;  /* 0x000000065e1a2981 */ /* 0x000166000c1e1b00 */
[C---:B--2---:R-:W-:Y:S01]  /*0bd0*/  @P2 IMAD.WIDE.U32 R98, R7.reuse, 0x8, R98 ;  /* 0x0000000807622825 */ /* 0x044fe200078e0062 */
[----:B------:R-:W-:Y:S01]  /*0be0*/  @P2 IADD3 R7, PT, PT, R7, 0x80, RZ ;  /* 0x0000008007072810 */ /* 0x000fe20007ffe0ff */
[----:B------:R0:W5:Y:S04]  /*0bf0*/  @P2 LDG.E.64 R28, desc[UR6][R96.64] ;  /* 0x00000006601c2981 */ /* 0x000168000c1e1b00 */
[C---:B------:R-:W-:Y:S01]  /*0c00*/  @P1 IMAD.WIDE.U32 R100, R7.reuse, 0x8, R100 ;  /* 0x0000000807641825 */ /* 0x040fe200078e0064 */
[----:B------:R0:W5:Y:S03]  /*0c10*/  @P2 LD.E.64 R56, desc[UR6][R98.64] ;  /* 0x0000000662382980 */ /* 0x000166000c101b00 */
[C---:B------:R-:W-:Y:S01]  /*0c20*/  @P1 IMAD.WIDE.U32 R102, R7.reuse, 0x8, R102 ;  /* 0x0000000807661825 */ /* 0x040fe200078e0066 */
[----:B------:R0:W5:Y:S03]  /*0c30*/  @P1 LDG.E.64 R32, desc[UR6][R100.64] ;  /* 0x0000000664201981 */ /* 0x000166000c1e1b00 */
[----:B------:R-:W-:Y:S01]  /*0c40*/  @P1 IMAD.WIDE.U32 R104, R7, 0x8, R104 ;  /* 0x0000000807681825 */ /* 0x000fe200078e0068 */
[----:B------:R0:W5:Y:S04]  /*0c50*/  @P1 LDG.E.64 R34, desc[UR6][R102.64] ;  /* 0x0000000666221981 */ /* 0x000168000c1e1b00 */
[----:B------:R0:W5:Y:S01]  /*0c60*/  @P1 LD.E.64 R58, desc[UR6][R104.64] ;  /* 0x00000006683a1980 */ /* 0x000162000c101b00 */
[----:B------:R-:W-:-:S02]  /*0c70*/  @P6 CS2R R92, SRZ ;  /* 0x00000000005c6805 */ /* 0x000fc4000001ff00 */
[----:B------:R-:W-:Y:S02]  /*0c80*/  ISETP.GE.U32.AND P6, PT, R6, 0x400, PT ;  /* 0x000004000600780c */ /* 0x000fe40003fc6070 */
[----:B------:R-:W-:Y:S02]  /*0c90*/  @P0 CS2R R70, SRZ ;  /* 0x0000000000460805 */ /* 0x000fe4000001ff00 */
[----:B------:R-:W-:Y:S02]  /*0ca0*/  @P5 CS2R R68, SRZ ;  /* 0x0000000000445805 */ /* 0x000fe4000001ff00 */
[----:B------:R-:W-:Y:S02]  /*0cb0*/  @P4 CS2R R66, SRZ ;  /* 0x0000000000424805 */ /* 0x000fe4000001ff00 */
[----:B------:R-:W-:Y:S02]  /*0cc0*/  @P3 CS2R R64, SRZ ;  /* 0x0000000000403805 */ /* 0x000fe4000001ff00 */
[----:B------:R-:W-:-:S02]  /*0cd0*/  @P2 CS2R R60, SRZ ;  /* 0x00000000003c2805 */ /* 0x000fc4000001ff00 */
[----:B------:R-:W-:Y:S02]  /*0ce0*/  @P1 CS2R R62, SRZ ;  /* 0x00000000003e1805 */ /* 0x000fe4000001ff00 */
[----:B------:R-:W-:Y:S01]  /*0cf0*/  @P1 IADD3 R7, PT, PT, R7, 0x80, RZ ;  /* 0x0000008007071810 */ /* 0x000fe20007ffe0ff */
[----:B0-----:R-:W-:Y:S06]  /*0d00*/  @!P6 BRA `(.L_x_14147) ;  /* 0x0000000c007ce947 */ /* 0x001fec0003800000 */
[----:B------:R-:W0:Y:S08]  /*0d10*/  LDC.64 R36, c[0x0][0x3d0] ;  /* 0x0000f400ff247b82 */ /* 0x000e300000000a00 */
[----:B------:R-:W1:Y:S08]  /*0d20*/  LDC.64 R38, c[0x0][0x3d8] ;  /* 0x0000f600ff267b82 */ /* 0x000e700000000a00 */
[----:B------:R-:W2:Y:S01]  /*0d30*/  LDC.64 R42, c[0x0][0x440] ;  /* 0x00011000ff2a7b82 */ /* 0x000ea20000000a00 */
[----:B0-----:R-:W-:-:S06]  /*0d40*/  IMAD.WIDE.U32 R36, R7, 0x8, R36 ;  /* 0x0000000807247825 */ /* 0x001fcc00078e0024 */
[----:B------:R-:W5:Y:S01]  /*0d50*/  LDG.E.64 R36, desc[UR6][R36.64] ;  /* 0x0000000624247981 */ /* 0x000f62000c1e1b00 */
[----:B-1----:R-:W-:-:S06]  /*0d60*/  IMAD.WIDE.U32 R38, R7, 0x8, R38 ;  /* 0x0000000807267825 */ /* 0x002fcc00078e0026 */
[----:B------:R-:W5:Y:S01]  /*0d70*/  LDG.E.64 R38, desc[UR6][R38.64] ;  /* 0x0000000626267981 */ /* 0x000f62000c1e1b00 */
[----:B--2---:R-:W-:-:S06]  /*0d80*/  IMAD.WIDE.U32 R42, R7, 0x8, R42 ;  /* 0x00000008072a7825 */ /* 0x004fcc00078e002a */
[----:B------:R-:W5:Y:S01]  /*0d90*/  LD.E.64 R42, desc[UR6][R42.64] ;  /* 0x000000062a2a7980 */ /* 0x000f62000c101b00 */
[----:B------:R-:W-:Y:S01]  /*0da0*/  CS2R R44, SRZ ;  /* 0x00000000002c7805 */ /* 0x000fe2000001ff00 */
[----:B------:R-:W-:Y:S06]  /*0db0*/  BRA `(.L_x_14147) ;  /* 0x0000000c00507947 */ /* 0x000fec0003800000 */
.L_x_14145:
[----:B------:R-:W0:Y:S02]  /*0dc0*/  LDCU.64 UR4, c[0x0][0x440] ;  /* 0x00008800ff0477ac */ /* 0x000e240008000a00 */
[----:B0-----:R-:W-:-:S04]  /*0dd0*/  UISETP.NE.U32.AND UP0, UPT, UR4, URZ, UPT ;  /* 0x000000ff0400728c */ /* 0x001fc8000bf05070 */
[----:B------:R-:W-:-:S09]  /*0de0*/  UISETP.NE.AND.EX UP0, UPT, UR5, URZ, UPT, UP0 ;  /* 0x000000ff0500728c */ /* 0x000fd2000bf05300 */
[----:B------:R-:W-:Y:S05]  /*0df0*/  BRA.U !UP0, `(.L_x_14148) ;  /* 0x0000000508c47547 */ /* 0x000fea000b800000 */
        /* <DEDUP_REMOVED lines=10> */
[----:B------:R-:W3:Y:S01]  /*0ea0*/  @P0 LDC.64 R36, c[0x0][0x438] ;  /* 0x00010e00ff240b82 */ /* 0x000ee20000000a00 */
[----:B0-----:R-:W-:-:S05]  /*0eb0*/  @P0 IMAD.WIDE.U32 R40, R7, 0x8, R38 ;  /* 0x0000000807280825 */ /* 0x001fca00078e0026 */
[----:B------:R0:W5:Y:S02]  /*0ec0*/  @P0 LDG.E.64 R22, desc[UR6][R40.64] ;  /* 0x0000000628160981 */ /* 0x000164000c1e1b00 */
[----:B------:R-:W4:Y:S01]  /*0ed0*/  LDC.64 R72, c[0x0][0x3d0] ;  /* 0x0000f400ff487b82 */ /* 0x000f220000000a00 */
[----:B-1----:R-:W-:-:S05]  /*0ee0*/  @P0 IMAD.WIDE.U32 R42, R7, 0x8, R42 ;  /* 0x00000008072a0825 */ /* 0x002fca00078e002a */
[----:B------:R1:W5:Y:S02]  /*0ef0*/  @P0 LDG.E.64 R20, desc[UR6][R42.64] ;  /* 0x000000062a140981 */ /* 0x000364000c1e1b00 */
[----:B------:R-:W0:Y:S01]  /*0f00*/  @P2 LDC.64 R74, c[0x0][0x438] ;  /* 0x00010e00ff4a2b82 */ /* 0x000e220000000a00 */
[----:B--2---:R-:W-:-:S05]  /*0f10*/  @P0 IMAD.WIDE.U32 R38, R7, 0x8, R44 ;  /* 0x0000000807260825 */ /* 0x004fca00078e002c */
[----:B------:R1:W5:Y:S02]  /*0f20*/  @P0 LD.E.64 R46, desc[UR6][R38.64] ;  /* 0x00000006262e0980 */ /* 0x000364000c101b00 */
[----:B------:R-:W2:Y:S01]  /*0f30*/  LDC.64 R76, c[0x0][0x3d8] ;  /* 0x0000f600ff4c7b82 */ /* 0x000ea20000000a00 */
[C---:B---3--:R-:W-:Y:S01]  /*0f40*/  @P0 IMAD.WIDE.U32 R36, R7.reuse, 0x8, R36 ;  /* 0x0000000807240825 */ /* 0x048fe200078e0024 */
[----:B------:R-:W-:-:S04]  /*0f50*/  @P0 LOP3.LUT R7, R7, 0x80, RZ, 0xfc, !PT ;  /* 0x0000008007070812 */ /* 0x000fc800078efcff */
[----:B------:R1:W5:Y:S02]  /*0f60*/  @P0 LD.E.64 R70, desc[UR6][R36.64] ;  /* 0x0000000624460980 */ /* 0x000364000c101b00 */
[----:B------:R-:W3:Y:S01]  /*0f70*/  @P2 LDC.64 R78, c[0x0][0x440] ;  /* 0x00011000ff4e2b82 */ /* 0x000ee20000000a00 */
[----:B----4-:R-:W-:-:S05]  /*0f80*/  @P2 IMAD.WIDE.U32 R72, R7, 0x8, R72 ;  /* 0x0000000807482825 */ /* 0x010fca00078e0048 */
[----:B------:R1:W5:Y:S02]  /*0f90*/  @P2 LDG.E.64 R18, desc[UR6][R72.64] ;  /* 0x0000000648122981 */ /* 0x000364000c1e1b00 */
[----:B------:R-:W4:Y:S01]  /*0fa0*/  LDC.64 R80, c[0x0][0x3d0] ;  /* 0x0000f400ff507b82 */ /* 0x000f220000000a00 */
[----:B0-----:R-:W-:-:S05]  /*0fb0*/  @P2 IMAD.WIDE.U32 R74, R7, 0x8, R74 ;  /* 0x00000008074a2825 */ /* 0x001fca00078e004a */
[----:B------:R1:W5:Y:S02]  /*0fc0*/  @P2 LD.E.64 R92, desc[UR6][R74.64] ;  /* 0x000000064a5c2980 */ /* 0x000364000c101b00 */
[----:B------:R-:W0:Y:S01]  /*0fd0*/  @P3 LDC.64 R82, c[0x0][0x438] ;  /* 0x00010e00ff523b82 */ /* 0x000e220000000a00 */
[----:B--2---:R-:W-:-:S05]  /*0fe0*/  @P2 IMAD.WIDE.U32 R76, R7, 0x8, R76 ;  /* 0x00000008074c2825 */ /* 0x004fca00078e004c */
[----:B------:R1:W5:Y:S02]  /*0ff0*/  @P2 LDG.E.64 R16, desc[UR6][R76.64] ;  /* 0x000000064c102981 */ /* 0x000364000c1e1b00 */
[----:B------:R-:W2:Y:S01]  /*1000*/  LDC.64 R84, c[0x0][0x3d8] ;  /* 0x0000f600ff547b82 */ /* 0x000ea20000000a00 */
[C---:B---3--:R-:W-:Y:S01]  /*1010*/  @P2 IMAD.WIDE.U32 R78, R7.reuse, 0x8, R78 ;  /* 0x00000008074e2825 */ /* 0x048fe200078e004e */
[----:B------:R-:W-:-:S04]  /*1020*/  @P2 IADD3 R7, PT, PT, R7, 0x80, RZ ;  /* 0x0000008007072810 */ /* 0x000fc80007ffe0ff */
        /* <DEDUP_REMOVED lines=27> */
[----:B------:R-:W3:Y:S08]  /*11e0*/  @P5 LDC.64 R102, c[0x0][0x440] ;  /* 0x00011000ff665b82 */ /* 0x000ef00000000a00 */
[----:B------:R-:W1:Y:S08]  /*11f0*/  LDC.64 R104, c[0x0][0x3d0] ;  /* 0x0000f400ff687b82 */ /* 0x000e700000000a00 */
[----:B------:R-:W1:Y:S08]  /*1200*/  @P6 LDC.64 R106, c[0x0][0x438] ;  /* 0x00010e00ff6a6b82 */ /* 0x000e700000000a00 */
[----:B------:R-:W1:Y:S08]  /*1210*/  LDC.64 R108, c[0x0][0x3d8] ;  /* 0x0000f600ff6c7b82 */ /* 0x000e700000000a00 */
[----:B------:R-:W1:Y:S08]  /*1220*/  @P6 LDC.64 R110, c[0x0][0x440] ;  /* 0x00011000ff6e6b82 */ /* 0x000e700000000a00 */
[----:B------:R-:W1:Y:S08]  /*1230*/  LDC.64 R112, c[0x0][0x3d0] ;  /* 0x0000f400ff707b82 */ /* 0x000e700000000a00 */
[----:B------:R-:W1:Y:S08]  /*1240*/  LDC.64 R116, c[0x0][0x3d8] ;  /* 0x0000f600ff747b82 */ /* 0x000e700000000a00 */
[----:B------:R-:W1:Y:S08]  /*1250*/  @P1 LDC.64 R114, c[0x0][0x438] ;  /* 0x00010e00ff721b82 */ /* 0x000e700000000a00 */
[----:B------:R-:W1:Y:S01]  /*1260*/  @P1 LDC.64 R40, c[0x0][0x440] ;  /* 0x00011000ff281b82 */ /* 0x000e620000000a00 */
[----:B----4-:R-:W-:-:S04]  /*1270*/  @P5 IMAD.WIDE.U32 R96, R7, 0x8, R96 ;  /* 0x0000000807605825 */ /* 0x010fc800078e0060 */
[C---:B0-----:R-:W-:Y:S01]  /*1280*/  @P5 IMAD.WIDE.U32 R98, R7.reuse, 0x8, R98 ;  /* 0x0000000807625825 */ /* 0x041fe200078e0062 */
[----:B------:R0:W5:Y:S03]  /*1290*/  @P5 LDG.E.64 R2, desc[UR6][R96.64] ;  /* 0x0000000660025981 */ /* 0x000166000c1e1b00 */
[C---:B--2---:R-:W-:Y:S01]  /*12a0*/  @P5 IMAD.WIDE.U32 R100, R7.reuse, 0x8, R100 ;  /* 0x0000000807645825 */ /* 0x044fe200078e0064 */
[----:B------:R0:W5:Y:S03]  /*12b0*/  @P5 LD.E.64 R64, desc[UR6][R98.64] ;  /* 0x0000000662405980 */ /* 0x000166000c101b00 */
[C---:B---3--:R-:W-:Y:S01]  /*12c0*/  @P5 IMAD.WIDE.U32 R102, R7.reuse, 0x8, R102 ;  /* 0x0000000807665825 */ /* 0x048fe200078e0066 */
[----:B------:R-:W-:Y:S01]  /*12d0*/  @P5 IADD3 R7, PT, PT, R7, 0x80, RZ ;  /* 0x0000008007075810 */ /* 0x000fe20007ffe0ff */
[----:B------:R0:W5:Y:S04]  /*12e0*/  @P5 LDG.E.64 R24, desc[UR6][R100.64] ;  /* 0x0000000664185981 */ /* 0x000168000c1e1b00 */
[C---:B-1----:R-:W-:Y:S01]  /*12f0*/  @P6 IMAD.WIDE.U32 R104, R7.reuse, 0x8, R104 ;  /* 0x0000000807686825 */ /* 0x042fe200078e0068 */
[----:B------:R0:W5:Y:S03]  /*1300*/  @P5 LD.E.64 R54, desc[UR6][R102.64] ;  /* 0x0000000666365980 */ /* 0x000166000c101b00 */
[C---:B------:R-:W-:Y:S01]  /*1310*/  @P6 IMAD.WIDE.U32 R106, R7.reuse, 0x8, R106 ;  /* 0x00000008076a6825 */ /* 0x040fe200078e006a */
[----:B------:R0:W5:Y:S03]  /*1320*/  @P6 LDG.E.64 R26, desc[UR6][R104.64] ;  /* 0x00000006681a6981 */ /* 0x000166000c1e1b00 */
[C---:B------:R-:W-:Y:S01]  /*1330*/  @P6 IMAD.WIDE.U32 R108, R7.reuse, 0x8, R108 ;  /* 0x00000008076c6825 */ /* 0x040fe200078e006c */
[----:B------:R0:W5:Y:S03]  /*1340*/  @P6 LD.E.64 R60, desc[UR6][R106.64] ;  /* 0x000000066a3c6980 */ /* 0x000166000c101b00 */
[C---:B------:R-:W-:Y:S01]  /*1350*/  @P6 IMAD.WIDE.U32 R110, R7.reuse, 0x8, R110 ;  /* 0x00000008076e6825 */ /* 0x040fe200078e006e */
[----:B------:R-:W-:Y:S01]  /*1360*/  @P6 IADD3 R7, PT, PT, R7, 0x80, RZ ;  /* 0x0000008007076810 */ /* 0x000fe20007ffe0ff */
[----:B------:R0:W5:Y:S04]  /*1370*/  @P6 LDG.E.64 R28, desc[UR6][R108.64] ;  /* 0x000000066c1c6981 */ /* 0x000168000c1e1b00 */
[C---:B------:R-:W-:Y:S01]  /*1380*/  @P1 IMAD.WIDE.U32 R112, R7.reuse, 0x8, R112 ;  /* 0x0000000807701825 */ /* 0x040fe200078e0070 */
[----:B------:R0:W5:Y:S03]  /*1390*/  @P6 LD.E.64 R56, desc[UR6][R110.64] ;  /* 0x000000066e386980 */ /* 0x000166000c101b00 */
[C---:B------:R-:W-:Y:S01]  /*13a0*/  @P1 IMAD.WIDE.U32 R116, R7.reuse, 0x8, R116 ;  /* 0x0000000807741825 */ /* 0x040fe200078e0074 */
[----:B------:R0:W5:Y:S03]  /*13b0*/  @P1 LDG.E.64 R32, desc[UR6][R112.64] ;  /* 0x0000000670201981 */ /* 0x000166000c1e1b00 */
[C---:B------:R-:W-:Y:S01]  /*13c0*/  @P1 IMAD.WIDE.U32 R114, R7.reuse, 0x8, R114 ;  /* 0x0000000807721825 */ /* 0x040fe200078e0072 */
[----:B------:R0:W5:Y:S03]  /*13d0*/  @P1 LDG.E.64 R34, desc[UR6][R116.64] ;  /* 0x0000000674221981 */ /* 0x000166000c1e1b00 */
[----:B------:R-:W-:Y:S01]  /*13e0*/  @P1 IMAD.WIDE.U32 R40, R7, 0x8, R40 ;  /* 0x0000000807281825 */ /* 0x000fe200078e0028 */
[----:B------:R0:W5:Y:S04]  /*13f0*/  @P1 LD.E.64 R62, desc[UR6][R114.64] ;  /* 0x00000006723e1980 */ /* 0x000168000c101b00 */
[----:B------:R0:W5:Y:S01]  /*1400*/  @P1 LD.E.64 R58, desc[UR6][R40.64] ;  /* 0x00000006283a1980 */ /* 0x000162000c101b00 */
[----:B------:R-:W-:-:S02]  /*1410*/  ISETP.GE.U32.AND P2, PT, R6, 0x400, PT ;  /* 0x000004000600780c */ /* 0x000fc40003f46070 */
[----:B------:R-:W-:-:S11]  /*1420*/  @P1 IADD3 R7, PT, PT, R7, 0x80, RZ ;  /* 0x0000008007071810 */ /* 0x000fd60007ffe0ff */
[----:B0-----:R-:W-:Y:S05]  /*1430*/  @!P2 BRA `(.L_x_14147) ;  /* 0x0000000400b0a947 */ /* 0x001fea0003800000 */
[----:B------:R-:W0:Y:S08]  /*1440*/  LDC.64 R36, c[0x0][0x3d0] ;  /* 0x0000f400ff247b82 */ /* 0x000e300000000a00 */
[----:B------:R-:W1:Y:S08]  /*1450*/  LDC.64 R38, c[0x0][0x3d8] ;  /* 0x0000f600ff267b82 */ /* 0x000e700000000a00 */
[----:B------:R-:W2:Y:S08]  /*1460*/  LDC.64 R42, c[0x0][0x440] ;  /* 0x00011000ff2a7b82 */ /* 0x000eb00000000a00 */
[----:B------:R-:W3:Y:S01]  /*1470*/  LDC.64 R44, c[0x0][0x438] ;  /* 0x00010e00ff2c7b82 */ /* 0x000ee20000000a00 */
[----:B0-----:R-:W-:-:S06]  /*1480*/  IMAD.WIDE.U32 R36, R7, 0x8, R36 ;  /* 0x0000000807247825 */ /* 0x001fcc00078e0024 */
[----:B------:R-:W5:Y:S01]  /*1490*/  LDG.E.64 R36, desc[UR6][R36.64] ;  /* 0x0000000624247981 */ /* 0x000f62000c1e1b00 */
[----:B-1----:R-:W-:-:S06]  /*14a0*/  IMAD.WIDE.U32 R38, R7, 0x8, R38 ;  /* 0x0000000807267825 */ /* 0x002fcc00078e0026 */
[----:B------:R-:W5:Y:S01]  /*14b0*/  LDG.E.64 R38, desc[UR6][R38.64] ;  /* 0x0000000626267981 */ /* 0x000f62000c1e1b00 */
[----:B--2---:R-:W-:-:S06]  /*14c0*/  IMAD.WIDE.U32 R42, R7, 0x8, R42 ;  /* 0x00000008072a7825 */ /* 0x004fcc00078e002a */
[----:B------:R-:W5:Y:S01]  /*14d0*/  LD.E.64 R42, desc[UR6][R42.64] ;  /* 0x000000062a2a7980 */ /* 0x000f62000c101b00 */
[----:B---3--:R-:W-:-:S06]  /*14e0*/  IMAD.WIDE.U32 R44, R7, 0x8, R44 ;  /* 0x00000008072c7825 */ /* 0x008fcc00078e002c */
[----:B------:R-:W5:Y:S01]  /*14f0*/  LD.E.64 R44, desc[UR6][R44.64] ;  /* 0x000000062c2c7980 */ /* 0x000f62000c101b00 */
[----:B------:R-:W-:Y:S05]  /*1500*/  BRA `(.L_x_14147) ;  /* 0x00000004007c7947 */ /* 0x000fea0003800000 */
.L_x_14148:
[C---:B------:R-:W-:Y:S01]  /*1510*/  ISETP.GE.U32.AND P0, PT, R6.reuse, 0x80, PT ;  /* 0x000000800600780c */ /* 0x040fe20003f06070 */
[----:B------:R-:W0:Y:S01]  /*1520*/  LDC.64 R40, c[0x0][0x3d0] ;  /* 0x0000f400ff287b82 */ /* 0x000e220000000a00 */
[C---:B------:R-:W-:Y:S02]  /*1530*/  ISETP.GE.U32.AND P6, PT, R6.reuse, 0x100, PT ;  /* 0x000001000600780c */ /* 0x040fe40003fc6070 */
[C---:B------:R-:W-:Y:S02]  /*1540*/  ISETP.GE.U32.AND P5, PT, R6.reuse, 0x180, PT ;  /* 0x000001800600780c */ /* 0x040fe40003fa6070 */
[C---:B------:R-:W-:Y:S02]  /*1550*/  ISETP.GE.U32.AND P4, PT, R6.reuse, 0x200, PT ;  /* 0x000002000600780c */ /* 0x040fe40003f86070 */
[C---:B------:R-:W-:Y:S01]  /*1560*/  ISETP.GE.U32.AND P3, PT, R6.reuse, 0x280, PT ;  /* 0x000002800600780c */ /* 0x040fe20003f66070 */
[----:B------:R-:W1:Y:S01]  /*1570*/  LDC.64 R76, c[0x0][0x3d8] ;  /* 0x0000f600ff4c7b82 */ /* 0x000e620000000a00 */
[----:B------:R-:W-:-:S07]  /*1580*/  ISETP.GE.U32.AND P2, PT, R6, 0x300, PT ;  /* 0x000003000600780c */ /* 0x000fce0003f46070 */
        /* <DEDUP_REMOVED lines=10> */
[----:B------:R-:W-:-:S06]  /*1630*/  ISETP.GE.U32.AND P1, PT, R6, 0x380, PT ;  /* 0x000003800600780c */ /* 0x000fcc0003f26070 */
[----:B------:R-:W3:Y:S01]  /*1640*/  LDC.64 R94, c[0x0][0x3d8] ;  /* 0x0000f600ff5e7b82 */ /* 0x000ee20000000a00 */
[----:B0-----:R-:W-:Y:S01]  /*1650*/  @P6 IMAD.WIDE.U32 R82, R7, 0x8, R82 ;  /* 0x0000000807526825 */ /* 0x001fe200078e0052 */
[----:B------:R0:W5:Y:S01]  /*1660*/  @P6 LDG.E.64 R18, desc[UR6][R78.64] ;  /* 0x000000064e126981 */ /* 0x000162000c1e1b00 */
[----:B------:R-:W-:-:S03]  /*1670*/  @P6 CS2R R48, SRZ ;  /* 0x0000000000306805 */ /* 0x000fc6000001ff00 */
[----:B------:R4:W5:Y:S02]  /*1680*/  @P6 LDG.E.64 R16, desc[UR6][R82.64] ;  /* 0x0000000652106981 */ /* 0x000964000c1e1b00 */
[----:B------:R-:W1:Y:S02]  /*1690*/  @P6 LDC.64 R80, c[0x0][0x438] ;  /* 0x00010e00ff506b82 */ /* 0x000e640000000a00 */
[----:B------:R-:W5:Y:S04]  /*16a0*/  @P0 LDG.E.64 R22, desc[UR6][R72.64] ;  /* 0x0000000648160981 */ /* 0x000f68000c1e1b00 */
[----:B------:R-:W5:Y:S02]  /*16b0*/  @P0 LDG.E.64 R20, desc[UR6][R76.64] ;  /* 0x000000064c140981 */ /* 0x000f64000c1e1b00 */
[----:B------:R-:W0:Y:S02]  /*16c0*/  @P5 LDC.64 R86, c[0x0][0x438] ;  /* 0x00010e00ff565b82 */ /* 0x000e240000000a00 */
[----:B------:R-:W5:Y:S06]  /*16d0*/  @P0 LD.E.64 R70, desc[UR6][R40.64] ;  /* 0x0000000628460980 */ /* 0x000f6c000c101b00 */
[----:B------:R-:W4:Y:S08]  /*16e0*/  LDC.64 R74, c[0x0][0x3d8] ;  /* 0x0000f600ff4a7b82 */ /* 0x000f300000000a00 */
[----:B------:R-:W3:Y:S01]  /*16f0*/  @P4 LDC.64 R90, c[0x0][0x438] ;  /* 0x00010e00ff5a4b82 */ /* 0x000ee20000000a00 */
[C---:B-1----:R-:W-:Y:S01]  /*1700*/  @P6 IMAD.WIDE.U32 R80, R7.reuse, 0x8, R80 ;  /* 0x0000000807506825 */ /* 0x042fe200078e0050 */
[----:B------:R-:W-:-:S04]  /*1710*/  @P6 IADD3 R7, PT, PT, R7, 0x80, RZ ;  /* 0x0000008007076810 */ /* 0x000fc80007ffe0ff */
[----:B------:R1:W5:Y:S02]  /*1720*/  @P6 LD.E.64 R92, desc[UR6][R80.64] ;  /* 0x00000006505c6980 */ /* 0x000364000c101b00 */
[----:B------:R-:W1:Y:S01]  /*1730*/  LDC.64 R96, c[0x0][0x3d0] ;  /* 0x0000f400ff607b82 */ /* 0x000e620000000a00 */
[----:B------:R-:W-:-:S07]  /*1740*/  ISETP.GE.U32.AND P6, PT, R6, 0x400, PT ;  /* 0x000004000600780c */ /* 0x000fce0003fc6070 */
[----:B------:R-:W1:Y:S08]  /*1750*/  LDC.64 R100, c[0x0][0x3d8] ;  /* 0x0000f600ff647b82 */ /* 0x000e700000000a00 */
[----:B------:R-:W1:Y:S01]  /*1760*/  @P3 LDC.64 R98, c[0x0][0x438] ;  /* 0x00010e00ff623b82 */ /* 0x000e620000000a00 */
[----:B------:R-:W-:-:S07]  /*1770*/  @P5 IMAD.WIDE.U32 R84, R7, 0x8, R84 ;  /* 0x0000000807545825 */ /* 0x000fce00078e0054 */
[----:B------:R-:W1:Y:S01]  /*1780*/  LDC.64 R102, c[0x0][0x3d0] ;  /* 0x0000f400ff667b82 */ /* 0x000e620000000a00 */
[C---:B0-----:R-:W-:Y:S01]  /*1790*/  @P5 IMAD.WIDE.U32 R86, R7.reuse, 0x8, R86 ;  /* 0x0000000807565825 */ /* 0x041fe200078e0056 */
[----:B------:R-:W5:Y:S06]  /*17a0*/  @P5 LDG.E.64 R14, desc[UR6][R84.64] ;  /* 0x00000006540e5981 */ /* 0x000f6c000c1e1b00 */
[----:B------:R-:W0:Y:S01]  /*17b0*/  LDC.64 R106, c[0x0][0x3d8] ;  /* 0x0000f600ff6a7b82 */ /* 0x000e220000000a00 */
[----:B----4-:R-:W-:-:S07]  /*17c0*/  @P5 IMAD.WIDE.U32 R74, R7, 0x8, R74 ;  /* 0x00000008074a5825 */ /* 0x010fce00078e004a */
[----:B------:R-:W4:Y:S01]  /*17d0*/  @P2 LDC.64 R104, c[0x0][0x438] ;  /* 0x00010e00ff682b82 */ /* 0x000f220000000a00 */
[----:B------:R-:W-:Y:S01]  /*17e0*/  @P5 IADD3 R7, PT, PT, R7, 0x80, RZ ;  /* 0x0000008007075810 */ /* 0x000fe20007ffe0ff */
[----:B------:R0:W5:Y:S06]  /*17f0*/  @P5 LDG.E.64 R12, desc[UR6][R74.64] ;  /* 0x000000064a0c5981 */ /* 0x00016c000c1e1b00 */
[----:B------:R-:W0:Y:S01]  /*1800*/  LDC.64 R78, c[0x0][0x3d0] ;  /* 0x0000f400ff4e7b82 */ /* 0x000e220000000a00 */
[C---:B--2---:R-:W-:Y:S01]  /*1810*/  @P4 IMAD.WIDE.U32 R88, R7.reuse, 0x8, R88 ;  /* 0x0000000807584825 */ /* 0x044fe200078e0058 */
[----:B------:R2:W5:Y:S06]  /*1820*/  @P5 LD.E.64 R68, desc[UR6][R86.64] ;  /* 0x0000000656445980 */ /* 0x00056c000c101b00 */
[----:B------:R-:W2:Y:S01]  /*1830*/  LDC.64 R82, c[0x0][0x3d8] ;  /* 0x0000f600ff527b82 */ /* 0x000ea20000000a00 */
[C---:B---3--:R-:W-:Y:S01]  /*1840*/  @P4 IMAD.WIDE.U32 R90, R7.reuse, 0x8, R90 ;  /* 0x00000008075a4825 */ /* 0x048fe200078e005a */
[----:B------:R3:W5:Y:S06]  /*1850*/  @P4 LDG.E.64 R10, desc[UR6][R88.64] ;  /* 0x00000006580a4981 */ /* 0x00076c000c1e1b00 */
[----:B-1----:R-:W1:Y:S01]  /*1860*/  @P1 LDC.64 R80, c[0x0][0x438] ;  /* 0x00010e00ff501b82 */ /* 0x002e620000000a00 */
[C---:B------:R-:W-:Y:S01]  /*1870*/  @P4 IMAD.WIDE.U32 R94, R7.reuse, 0x8, R94 ;  /* 0x00000008075e4825 */ /* 0x040fe200078e005e */
[----:B------:R-:W-:Y:S01]  /*1880*/  @P4 IADD3 R7, PT, PT, R7, 0x80, RZ ;  /* 0x0000008007074810 */ /* 0x000fe20007ffe0ff */
[----:B------:R3:W5:Y:S05]  /*1890*/  @P4 LD.E.64 R66, desc[UR6][R90.64] ;  /* 0x000000065a424980 */ /* 0x00076a000c101b00 */
[----:B------:R-:W3:Y:S01]  /*18a0*/  LDC.64 R112, c[0x0][0x3d8] ;  /* 0x0000f600ff707b82 */ /* 0x000ee20000000a00 */
[C---:B------:R-:W-:Y:S01]  /*18b0*/  @P3 IMAD.WIDE.U32 R96, R7.reuse, 0x8, R96 ;  /* 0x0000000807603825 */ /* 0x040fe200078e0060 */
[----:B------:R0:W5:Y:S06]  /*18c0*/  @P4 LDG.E.64 R8, desc[UR6][R94.64] ;  /* 0x000000065e084981 */ /* 0x00016c000c1e1b00 */
[----:B------:R-:W3:Y:S01]  /*18d0*/  LDC.64 R108, c[0x0][0x3d0] ;  /* 0x0000f400ff6c7b82 */ /* 0x000ee20000000a00 */
[C---:B------:R-:W-:Y:S01]  /*18e0*/  @P3 IMAD.WIDE.U32 R98, R7.reuse, 0x8, R98 ;  /* 0x0000000807623825 */ /* 0x040fe200078e0062 */
[----:B------:R0:W5:Y:S06]  /*18f0*/  @P3 LDG.E.64 R2, desc[UR6][R96.64] ;  /* 0x0000000660023981 */ /* 0x00016c000c1e1b00 */
[----:B------:R-:W3:Y:S01]  /*1900*/  @P6 LDC.64 R110, c[0x0][0x438] ;  /* 0x00010e00ff6e6b82 */ /* 0x000ee20000000a00 */
[C---:B------:R-:W-:Y:S01]  /*1910*/  @P3 IMAD.WIDE.U32 R100, R7.reuse, 0x8, R100 ;  /* 0x0000000807643825 */ /* 0x040fe200078e0064 */
[----:B------:R-:W-:Y:S01]  /*1920*/  @P3 IADD3 R7, PT, PT, R7, 0x80, RZ ;  /* 0x0000008007073810 */ /* 0x000fe20007ffe0ff */
[----:B------:R0:W5:Y:S04]  /*1930*/  @P3 LD.E.64 R64, desc[UR6][R98.64] ;  /* 0x0000000662403980 */ /* 0x000168000c101b00 */
[C---:B------:R-:W-:Y:S01]  /*1940*/  @P2 IMAD.WIDE.U32 R102, R7.reuse, 0x8, R102 ;  /* 0x0000000807662825 */ /* 0x040fe200078e0066 */
[----:B------:R1:W5:Y:S03]  /*1950*/  @P3 LDG.E.64 R24, desc[UR6][R100.64] ;  /* 0x0000000664183981 */ /* 0x000366000c1e1b00 */
[C---:B----4-:R-:W-:Y:S01]  /*1960*/  @P2 IMAD.WIDE.U32 R104, R7.reuse, 0x8, R104 ;  /* 0x0000000807682825 */ /* 0x050fe200078e0068 */
[----:B------:R4:W5:Y:S03]  /*1970*/  @P2 LDG.E.64 R26, desc[UR6][R102.64] ;  /* 0x00000006661a2981 */ /* 0x000966000c1e1b00 */
[C---:B0-----:R-:W-:Y:S01]  /*1980*/  @P2 IMAD.WIDE.U32 R106, R7.reuse, 0x8, R106 ;  /* 0x00000008076a2825 */ /* 0x041fe200078e006a */
[----:B------:R-:W-:Y:S01]  /*1990*/  @P2 IADD3 R7, PT, PT, R7, 0x80, RZ ;  /* 0x0000008007072810 */ /* 0x000fe20007ffe0ff */
[----:B------:R4:W5:Y:S04]  /*19a0*/  @P2 LD.E.64 R60, desc[UR6][R104.64] ;  /* 0x00000006683c2980 */ /* 0x000968000c101b00 */
[C---:B------:R-:W-:Y:S01]  /*19b0*/  @P1 IMAD.WIDE.U32 R78, R7.reuse, 0x8, R78 ;  /* 0x00000008074e1825 */ /* 0x040fe200078e004e */
[----:B------:R4:W5:Y:S03]  /*19c0*/  @P2 LDG.E.64 R28, desc[UR6][R106.64] ;  /* 0x000000066a1c2981 */ /* 0x000966000c1e1b00 */
[C---:B-1----:R-:W-:Y:S01]  /*19d0*/  @P1 IMAD.WIDE.U32 R80, R7.reuse, 0x8, R80 ;  /* 0x0000000807501825 */ /* 0x042fe200078e0050 */
[----:B------:R4:W5:Y:S03]  /*19e0*/  @P1 LDG.E.64 R32, desc[UR6][R78.64] ;  /* 0x000000064e201981 */ /* 0x000966000c1e1b00 */
[C---:B--2---:R-:W-:Y:S01]  /*19f0*/  @P1 IMAD.WIDE.U32 R82, R7.reuse, 0x8, R82 ;  /* 0x0000000807521825 */ /* 0x044fe200078e0052 */
[----:B------:R-:W-:Y:S01]  /*1a00*/  @P1 IADD3 R7, PT, PT, R7, 0x80, RZ ;  /* 0x0000008007071810 */ /* 0x000fe20007ffe0ff */
[----:B------:R4:W5:Y:S04]  /*1a10*/  @P1 LD.E.64 R62, desc[UR6][R80.64] ;  /* 0x00000006503e1980 */ /* 0x000968000c101b00 */
[C---:B---3--:R-:W-:Y:S01]  /*1a20*/  @P6 IMAD.WIDE.U32 R76, R7.reuse, 0x8, R112 ;  /* 0x00000008074c6825 */ /* 0x048fe200078e0070 */
[----:B------:R4:W5:Y:S03]  /*1a30*/  @P1 LDG.E.64 R34, desc[UR6][R82.64] ;  /* 0x0000000652221981 */ /* 0x000966000c1e1b00 */
[C---:B------:R-:W-:Y:S01]  /*1a40*/  @P6 IMAD.WIDE.U32 R72, R7.reuse, 0x8, R108 ;  /* 0x0000000807486825 */ /* 0x040fe200078e006c */
[----:B------:R4:W5:Y:S03]  /*1a50*/  @P6 LDG.E.64 R38, desc[UR6][R76.64] ;  /* 0x000000064c266981 */ /* 0x000966000c1e1b00 */
[----:B------:R-:W-:Y:S01]  /*1a60*/  @P6 IMAD.WIDE.U32 R74, R7, 0x8, R110 ;  /* 0x00000008074a6825 */ /* 0x000fe200078e006e */
[----:B------:R4:W5:Y:S04]  /*1a70*/  @P6 LDG.E.64 R36, desc[UR6][R72.64] ;  /* 0x0000000648246981 */ /* 0x000968000c1e1b00 */
[----:B------:R4:W5:Y:S01]  /*1a80*/  @P6 LD.E.64 R44, desc[UR6][R74.64] ;  /* 0x000000064a2c6980 */ /* 0x000962000c101b00 */
[----:B------:R-:W-:-:S02]  /*1a90*/  @P0 CS2R R46, SRZ ;  /* 0x00000000002e0805 */ /* 0x000fc4000001ff00 */
[----:B------:R-:W-:Y:S02]  /*1aa0*/  @P5 CS2R R50, SRZ ;  /* 0x0000000000325805 */ /* 0x000fe4000001ff00 */
[----:B------:R-:W-:Y:S02]  /*1ab0*/  @P4 CS2R R52, SRZ ;  /* 0x0000000000344805 */ /* 0x000fe4000001ff00 */
[----:B------:R-:W-:Y:S02]  /*1ac0*/  @P3 CS2R R54, SRZ ;  /* 0x0000000000363805 */ /* 0x000fe4000001ff00 */
[----:B------:R-:W-:Y:S02]  /*1ad0*/  @P2 CS2R R56, SRZ ;  /* 0x0000000000382805 */ /* 0x000fe4000001ff00 */
[----:B------:R-:W-:Y:S02]  /*1ae0*/  @P1 CS2R R58, SRZ ;  /* 0x00000000003a1805 */ /* 0x000fe4000001ff00 */
[----:B----4-:R-:W-:-:S07]  /*1af0*/  @P6 CS2R R42, SRZ ;  /* 0x00000000002a6805 */ /* 0x010fce000001ff00 */
.L_x_14147:
[----:B------:R-:W-:Y:S05]  /*1b00*/  BSYNC.RECONVERGENT B0 ;  /* 0x0000000000007941 */ /* 0x000fea0003800200 */
.L_x_14144:
[----:B------:R-:W0:Y:S02]  /*1b10*/  LDCU UR4, c[0x0][0x384] ;  /* 0x00007080ff0477ac */ /* 0x000e240008000800 */
[----:B0-----:R-:W-:-:S13]  /*1b20*/  ISETP.GE.AND P1, PT, R4, UR4, PT ;  /* 0x0000000404007c0c */ /* 0x001fda000bf26270 */
[----:B------:R-:W-:Y:S05]  /*1b30*/  @P1 EXIT ;  /* 0x000000000000194d */ /* 0x000fea0003800000 */
[----:B-----5:R-:W-:Y:S01]  /*1b40*/  MOV R145, R22 ;  /* 0x0000001600917202 */ /* 0x020fe20000000f00 */
[----:B------:R-:W0:Y:S01]  /*1b50*/  LDCU.64 UR4, c[0x0][0x3a0] ;  /* 0x00007400ff0477ac */ /* 0x000e220008000a00 */
[--C-:B------:R-:W-:Y:S02]  /*1b60*/  SHF.R.U64 R7, R22, 0x10, R23.reuse ;  /* 0x0000001016077819 */ /* 0x100fe40000001217 */
[----:B------:R-:W-:Y:S01]  /*1b70*/  MOV R144, R23 ;  /* 0x0000001700907202 */ /* 0x000fe20000000f00 */
[----:B------:R-:W1:Y:S01]  /*1b80*/  LDCU UR10, c[0x0][0x388] ;  /* 0x00007100ff0a77ac */ /* 0x000e620008000800 */
[----:B------:R-:W-:Y:S02]  /*1b90*/  SHF.R.U32.HI R22, RZ, 0x10, R23 ;  /* 0x00000010ff167819 */ /* 0x000fe40000011617 */
[----:B------:R-:W-:Y:S01]  /*1ba0*/  MOV R123, R2 ;  /* 0x00000002007b7202 */ /* 0x000fe20000000f00 */
[----:B------:R-:W2:Y:S01]  /*1bb0*/  LDCU.U8 UR8, c[0x0][0x410] ;  /* 0x00008200ff0877ac */ /* 0x000ea20008000000 */
[----:B------:R-:W-:-:S02]  /*1bc0*/  MOV R122, R3 ;  /* 0x00000003007a7202 */ /* 0x000fc40000000f00 */
[--C-:B------:R-:W-:Y:S01]  /*1bd0*/  SHF.R.U64 R2, R2, 0x10, R3.reuse ;  /* 0x0000001002027819 */ /* 0x100fe20000001203 */
[----:B------:R-:W3:Y:S01]  /*1be0*/  LDCU UR9, c[0x0][0x400] ;  /* 0x00008000ff0977ac */ /* 0x000ee20008000800 */
[----:B------:R-:W-:Y:S02]  /*1bf0*/  SHF.R.U32.HI R23, RZ, 0x10, R3 ;  /* 0x00000010ff177819 */ /* 0x000fe40000011603 */
[----:B------:R-:W-:Y:S01]  /*1c00*/  MOV R120, R25 ;  /* 0x0000001900787202 */ /* 0x000fe20000000f00 */
[----:B------:R-:W4:Y:S01]  /*1c10*/  LDCU.64 UR12, c[0x0][0x398] ;  /* 0x00007300ff0c77ac */ /* 0x000f220008000a00 */
[--C-:B------:R-:W-:Y:S02]  /*1c20*/  SHF.R.U64 R3, R24, 0x10, R25.reuse ;  /* 0x0000001018037819 */ /* 0x100fe40000001219 */
[----:B------:R-:W-:Y:S01]  /*1c30*/  MOV R121, R24 ;  /* 0x0000001800797202 */ /* 0x000fe20000000f00 */
[----:B------:R-:W0:Y:S01]  /*1c40*/  LDCU.64 UR14, c[0x0][0x3a0] ;  /* 0x00007400ff0e77ac */ /* 0x000e220008000a00 */
[----:B------:R-:W-:-:S02]  /*1c50*/  SHF.R.U32.HI R24, RZ, 0x10, R25 ;  /* 0x00000010ff187819 */ /* 0x000fc40000011619 */
[----:B------:R-:W-:Y:S01]  /*1c60*/  MOV R119, R26 ;  /* 0x0000001a00777202 */ /* 0x000fe20000000f00 */
[----:B------:R-:W-:Y:S01]  /*1c70*/  UPLOP3.LUT UP1, UPT, UPT, UPT, UPT, 0x40, 0x4 ;  /* 0x000000000004789c */ /* 0x000fe20003f2e870 */
[----:B------:R-:W-:Y:S02]  /*1c80*/  SHF.R.U64 R25, R26, 0x10, R27 ;  /* 0x000000101a197819 */ /* 0x000fe4000000121b */
[----:B------:R-:W-:Y:S02]  /*1c90*/  MOV R116, R28 ;  /* 0x0000001c00747202 */ /* 0x000fe40000000f00 */
[----:B------:R-:W-:Y:S02]  /*1ca0*/  SHF.R.U64 R26, R28, 0x10, R29 ;  /* 0x000000101c1a7819 */ /* 0x000fe4000000121d */
[----:B------:R-:W-:Y:S02]  /*1cb0*/  MOV R108, R34 ;  /* 0x00000022006c7202 */ /* 0x000fe40000000f00 */
[----:B------:R-:W-:-:S02]  /*1cc0*/  SHF.R.U64 R31, R34, 0x10, R35 ;  /* 0x00000010221f7819 */ /* 0x000fc40000001223 */
[----:B------:R-:W-:Y:S02]  /*1cd0*/  PRMT R122, R2, 0x5410, R122 ;  /* 0x00005410027a7816 */ /* 0x000fe4000000007a */
[----:B------:R-:W-:Y:S02]  /*1ce0*/  PRMT R120, R3, 0x5410, R120 ;  /* 0x0000541003787816 */ /* 0x000fe40000000078 */
[----:B------:R-:W-:Y:S02]  /*1cf0*/  MOV R114, R29 ;  /* 0x0000001d00727202 */ /* 0x000fe40000000f00 */
[----:B------:R-:W-:Y:S02]  /*1d00*/  SHF.R.U32.HI R28, RZ, 0x10, R29 ;  /* 0x00000010ff1c7819 */ /* 0x000fe4000001161d */
[----:B------:R-:W-:Y:S02]  /*1d10*/  MOV R102, R37 ;  /* 0x0000002500667202 */ /* 0x000fe40000000f00 */
[----:B------:R-:W-:-:S02]  /*1d20*/  SHF.R.U64 R34, R36, 0x10, R37 ;  /* 0x0000001024227819 */ /* 0x000fc40000001225 */
[----:B------:R-:W-:Y:S02]  /*1d30*/  SHF.R.U32.HI R96, RZ, 0x10, R39 ;  /* 0x00000010ff607819 */ /* 0x000fe40000011627 */
[----:B------:R-:W-:Y:S02]  /*1d40*/  SHF.R.U64 R2, R70, 0x10, R71 ;  /* 0x0000001046027819 */ /* 0x000fe40000001247 */
[----:B------:R-:W-:Y:S02]  /*1d50*/  SHF.R.U64 R94, R46, 0x10, R47 ;  /* 0x000000102e5e7819 */ /* 0x000fe4000000122f */
[----:B------:R-:W-:Y:S02]  /*1d60*/  SHF.R.U32.HI R3, RZ, 0x10, R71 ;  /* 0x00000010ff037819 */ /* 0x000fe40000011647 */
[----:B------:R-:W-:Y:S02]  /*1d70*/  MOV R112, R32 ;  /* 0x0000002000707202 */ /* 0x000fe40000000f00 */
[----:B------:R-:W-:-:S02]  /*1d80*/  SHF.R.U64 R29, R32, 0x10, R33 ;  /* 0x00000010201d7819 */ /* 0x000fc40000001221 */
[----:B------:R-:W-:Y:S02]  /*1d90*/  MOV R110, R33 ;  /* 0x00000021006e7202 */ /* 0x000fe40000000f00 */
[----:B------:R-:W-:Y:S02]  /*1da0*/  SHF.R.U32.HI R32, RZ, 0x10, R33 ;  /* 0x00000010ff207819 */ /* 0x000fe40000011621 */
[----:B------:R-:W-:Y:S02]  /*1db0*/  MOV R106, R35 ;  /* 0x00000023006a7202 */ /* 0x000fe40000000f00 */
[----:B------:R-:W-:Y:S02]  /*1dc0*/  SHF.R.U32.HI R33, RZ, 0x10, R35 ;  /* 0x00000010ff217819 */ /* 0x000fe40000011623 */
[----:B------:R-:W-:Y:S02]  /*1dd0*/  MOV R100, R38 ;  /* 0x0000002600647202 */ /* 0x000fe40000000f00 */
[----:B------:R-:W-:-:S02]  /*1de0*/  SHF.R.U64 R35, R38, 0x10, R39 ;  /* 0x0000001026237819 */ /* 0x000fc40000001227 */
[----:B------:R-:W-:Y:S02]  /*1df0*/  PRMT R102, R34, 0x5410, R102 ;  /* 0x0000541022667816 */ /* 0x000fe40000000066 */
[----:B------:R-:W-:Y:S02]  /*1e00*/  PRMT R96, R2, 0x5410, R96 ;  /* 0x0000541002607816 */ /* 0x000fe40000000060 */
[----:B------:R-:W-:Y:S02]  /*1e10*/  PRMT R94, R3, 0x5410, R94 ;  /* 0x00005410035e7816 */ /* 0x000fe4000000005e */
[----:B------:R-:W-:Y:S02]  /*1e20*/  SHF.R.U32.HI R38, RZ, 0x10, R47 ;  /* 0x00000010ff267819 */ /* 0x000fe4000001162f */
[----:B------:R-:W-:Y:S02]  /*1e30*/  SHF.R.U64 R2, R92, 0x10, R93 ;  /* 0x000000105c027819 */ /* 0x000fe4000000125d */
[----:B------:R-:W-:-:S02]  /*1e40*/  SHF.R.U64 R34, R48, 0x10, R49 ;  /* 0x0000001030227819 */ /* 0x000fc40000001231 */
[----:B------:R-:W-:Y:S02]  /*1e50*/  SHF.R.U32.HI R3, RZ, 0x10, R93 ;  /* 0x00000010ff037819 */ /* 0x000fe4000001165d */
[----:B------:R-:W-:Y:S02]  /*1e60*/  PRMT R112, R112, 0x5410, R28 ;  /* 0x0000541070707816 */ /* 0x000fe4000000001c */
[----:B------:R-:W-:Y:S02]  /*1e70*/  PRMT R108, R108, 0x5410, R32 ;  /* 0x000054106c6c7816 */ /* 0x000fe40000000020 */
[----:B------:R-:W-:Y:S02]  /*1e80*/  PRMT R38, R2, 0x5410, R38 ;  /* 0x0000541002267816 */ /* 0x000fe40000000026 */
[----:B------:R-:W-:Y:S02]  /*1e90*/  PRMT R34, R3, 0x5410, R34 ;  /* 0x0000541003227816 */ /* 0x000fe40000000022 */
[----:B------:R-:W-:-:S02]  /*1ea0*/  SHF.R.U32.HI R32, RZ, 0x10, R49 ;  /* 0x00000010ff207819 */ /* 0x000fc40000011631 */
[----:B------:R-:W-:Y:S02]  /*1eb0*/  SHF.R.U64 R2, R68, 0x10, R69 ;  /* 0x0000001044027819 */ /* 0x000fe40000001245 */
[----:B------:R-:W-:Y:S02]  /*1ec0*/  SHF.R.U64 R28, R50, 0x10, R51 ;  /* 0x00000010321c7819 */ /* 0x000fe40000001233 */
[----:B------:R-:W-:Y:S02]  /*1ed0*/  SHF.R.U32.HI R3, RZ, 0x10, R69 ;  /* 0x00000010ff037819 */ /* 0x000fe40000011645 */
[----:B------:R-:W-:Y:S02]  /*1ee0*/  MOV R143, R20 ;  /* 0x00000014008f7202 */ /* 0x000fe40000000f00 */
[----:B------:R-:W-:Y:S02]  /*1ef0*/  PRMT R119, R119, 0x5410, R24 ;  /* 0x0000541077777816 */ /* 0x000fe40000000018 */
[----:B------:R-:W-:-:S02]  /*1f00*/  PRMT R114, R26, 0x5410, R114 ;  /* 0x000054101a727816 */ /* 0x000fc40000000072 */
[----:B------:R-:W-:Y:S02]  /*1f10*/  PRMT R32, R2, 0x5410, R32 ;  /* 0x0000541002207816 */ /* 0x000fe40000000020 */
[----:B------:R-:W-:Y:S02]  /*1f20*/  PRMT R28, R3, 0x5410, R28 ;  /* 0x00005410031c7816 */ /* 0x000fe4000000001c */
[----:B------:R-:W-:Y:S02]  /*1f30*/  MOV R142, R21 ;  /* 0x00000015008e7202 */ /* 0x000fe40000000f00 */
[----:B------:R-:W-:Y:S02]  /*1f40*/  SHF.R.U64 R20, R20, 0x10, R21 ;  /* 0x0000001014147819 */ /* 0x000fe40000001215 */
[----:B------:R-:W-:Y:S02]  /*1f50*/  SHF.R.U32.HI R26, RZ, 0x10, R51 ;  /* 0x00000010ff1a7819 */ /* 0x000fe40000011633 */
[----:B------:R-:W-:-:S02]  /*1f60*/  SHF.R.U64 R2, R66, 0x10, R67 ;  /* 0x0000001042027819 */ /* 0x000fc40000001243 */
[----:B------:R-:W-:Y:S02]  /*1f70*/  SHF.R.U64 R24, R52, 0x10, R53 ;  /* 0x0000001034187819 */ /* 0x000fe40000001235 */
[----:B------:R-:W-:Y:S02]  /*1f80*/  SHF.R.U32.HI R3, RZ, 0x10, R67 ;  /* 0x00000010ff037819 */ /* 0x000fe40000011643 */
[----:B------:R-:W-:Y:S02]  /*1f90*/  PRMT R143, R143, 0x5410, R22 ;  /* 0x000054108f8f7816 */ /* 0x000fe40000000016 */
[----:B------:R-:W-:Y:S02]  /*1fa0*/  PRMT R142, R20, 0x5410, R142 ;  /* 0x00005410148e7816 */ /* 0x000fe4000000008e */
[----:B------:R-:W-:Y:S02]  /*1fb0*/  PRMT R26, R2, 0x5410, R26 ;  /* 0x00005410021a7816 */ /* 0x000fe4000000001a */
[----:B------:R-:W-:-:S02]  /*1fc0*/  PRMT R24, R3, 0x5410, R24 ;  /* 0x0000541003187816 */ /* 0x000fc40000000018 */
[----:B------:R-:W-:Y:S02]  /*1fd0*/  MOV R141, R18 ;  /* 0x00000012008d7202 */ /* 0x000fe40000000f00 */
[----:B------:R-:W-:Y:S02]  /*1fe0*/  MOV R139, R16 ;  /* 0x00000010008b7202 */ /* 0x000fe40000000f00 */
[----:B------:R-:W-:Y:S02]  /*1ff0*/  SHF.R.U32.HI R22, RZ, 0x10, R53 ;  /* 0x00000010ff167819 */ /* 0x000fe40000011635 */
[----:B------:R-:W-:Y:S02]  /*2000*/  SHF.R.U64 R2, R64, 0x10, R65 ;  /* 0x0000001040027819 */ /* 0x000fe40000001241 */
[----:B------:R-:W-:Y:S02]  /*2010*/  SHF.R.U64 R20, R54, 0x10, R55 ;  /* 0x0000001036147819 */ /* 0x000fe40000001237 */
[----:B------:R-:W-:-:S02]  /*2020*/  SHF.R.U32.HI R3, RZ, 0x10, R65 ;  /* 0x00000010ff037819 */ /* 0x000fc40000011641 */
[----:B------:R-:W-:Y:S02]  /*2030*/  MOV R140, R19 ;  /* 0x00000013008c7202 */ /* 0x000fe40000000f00 */
[----:B------:R-:W-:Y:S02]  /*2040*/  SHF.R.U64 R18, R18, 0x10, R19 ;  /* 0x0000001012127819 */ /* 0x000fe40000001213 */
[----:B------:R-:W-:Y:S02]  /*2050*/  MOV R138, R17 ;  /* 0x00000011008a7202 */ /* 0x000fe40000000f00 */
[----:B------:R-:W-:Y:S02]  /*2060*/  SHF.R.U64 R16, R16, 0x10, R17 ;  /* 0x0000001010107819 */ /* 0x000fe40000001211 */
[----:B------:R-:W-:Y:S02]  /*2070*/  PRMT R22, R2, 0x5410, R22 ;  /* 0x0000541002167816 */ /* 0x000fe40000000016 */
[----:B------:R-:W-:-:S02]  /*2080*/  PRMT R20, R3, 0x5410, R20 ;  /* 0x0000541003147816 */ /* 0x000fc40000000014 */
[----:B------:R-:W-:Y:S02]  /*2090*/  MOV R137, R14 ;  /* 0x0000000e00897202 */ /* 0x000fe40000000f00 */
[----:B------:R-:W-:Y:S02]  /*20a0*/  MOV R135, R12 ;  /* 0x0000000c00877202 */ /* 0x000fe40000000f00 */
[----:B------:R-:W-:Y:S02]  /*20b0*/  PRMT R140, R18, 0x5410, R140 ;  /* 0x00005410128c7816 */ /* 0x000fe4000000008c */
[----:B------:R-:W-:Y:S02]  /*20c0*/  PRMT R138, R16, 0x5410, R138 ;  /* 0x00005410108a7816 */ /* 0x000fe4000000008a */
[--C-:B------:R-:W-:Y:S02]  /*20d0*/  SHF.R.U64 R2, R60, 0x10, R61.reuse ;  /* 0x000000103c027819 */ /* 0x100fe4000000123d */
[----:B------:R-:W-:-:S02]  /*20e0*/  SHF.R.U32.HI R3, RZ, 0x10, R61 ;  /* 0x00000010ff037819 */ /* 0x000fc4000001163d */
[----:B------:R-:W-:Y:S02]  /*20f0*/  MOV R136, R15 ;  /* 0x0000000f00887202 */ /* 0x000fe40000000f00 */
[----:B------:R-:W-:Y:S02]  /*2100*/  SHF.R.U64 R14, R14, 0x10, R15 ;  /* 0x000000100e0e7819 */ /* 0x000fe4000000120f */
[----:B------:R-:W-:Y:S02]  /*2110*/  MOV R134, R13 ;  /* 0x0000000d00867202 */ /* 0x000fe40000000f00 */
[----:B------:R-:W-:Y:S02]  /*2120*/  SHF.R.U64 R12, R12, 0x10, R13 ;  /* 0x000000100c0c7819 */ /* 0x000fe4000000120d */
[----:B------:R-:W-:Y:S02]  /*2130*/  SHF.R.U32.HI R18, RZ, 0x10, R55 ;  /* 0x00000010ff127819 */ /* 0x000fe40000011637 */
[----:B------:R-:W-:-:S02]  /*2140*/  SHF.R.U64 R16, R56, 0x10, R57 ;  /* 0x0000001038107819 */ /* 0x000fc40000001239 */
[----:B------:R-:W-:Y:S02]  /*2150*/  MOV R125, R8 ;  /* 0x00000008007d7202 */ /* 0x000fe40000000f00 */
[----:B------:R-:W-:Y:S02]  /*2160*/  MOV R124, R9 ;  /* 0x00000009007c7202 */ /* 0x000fe40000000f00 */
[----:B------:R-:W-:Y:S02]  /*2170*/  SHF.R.U64 R8, R8, 0x10, R9 ;  /* 0x0000001008087819 */ /* 0x000fe40000001209 */
[----:B------:R-:W-:Y:S02]  /*2180*/  PRMT R144, R7, 0x5410, R144 ;  /* 0x0000541007907816 */ /* 0x000fe40000000090 */
[----:B------:R-:W-:Y:S02]  /*2190*/  PRMT R136, R14, 0x5410, R136 ;  /* 0x000054100e887816 */ /* 0x000fe40000000088 */
[----:B------:R-:W-:-:S02]  /*21a0*/  PRMT R134, R12, 0x5410, R134 ;  /* 0x000054100c867816 */ /* 0x000fc40000000086 */
[----:B------:R-:W-:Y:S02]  /*21b0*/  PRMT R18, R2, 0x5410, R18 ;  /* 0x0000541002127816 */ /* 0x000fe40000000012 */
[----:B------:R-:W-:Y:S02]  /*21c0*/  PRMT R16, R3, 0x5410, R16 ;  /* 0x0000541003107816 */ /* 0x000fe40000000010 */
[----:B------:R-:W-:Y:S01]  /*21d0*/  SHF.R.U32.HI R14, RZ, 0x10, R57 ;  /* 0x00000010ff0e7819 */ /* 0x000fe20000011639 */
[----:B------:R-:W0:Y:S01]  /*21e0*/  LDC.64 R2, c[0x0][0x398] ;  /* 0x0000e600ff027b82 */ /* 0x000e220000000a00 */
[----:B------:R-:W-:Y:S02]  /*21f0*/  SHF.R.U64 R7, R62, 0x10, R63 ;  /* 0x000000103e077819 */ /* 0x000fe4000000123f */
[----:B------:R-:W-:Y:S02]  /*2200*/  SHF.R.U64 R12, R58, 0x10, R59 ;  /* 0x000000103a0c7819 */ /* 0x000fe4000000123b */
[----:B------:R-:W-:-:S02]  /*2210*/  SHF.R.S32.HI R5, RZ, 0x2, R5 ;  /* 0x00000002ff057819 */ /* 0x000fc40000011405 */
[----:B------:R-:W-:Y:S02]  /*2220*/  PRMT R124, R8, 0x5410, R124 ;  /* 0x00005410087c7816 */ /* 0x000fe4000000007c */
[----:B------:R-:W-:Y:S02]  /*2230*/  PRMT R14, R7, 0x5410, R14 ;  /* 0x00005410070e7816 */ /* 0x000fe4000000000e */
[----:B------:R-:W-:Y:S02]  /*2240*/  PRMT R12, R12, 0x5410, R12 ;  /* 0x000054100c0c7816 */ /* 0x000fe4000000000c */
[----:B------:R-:W-:Y:S02]  /*2250*/  SHF.R.U32.HI R8, RZ, 0x10, R63 ;  /* 0x00000010ff087819 */ /* 0x000fe4000001163f */
[----:B------:R-:W-:Y:S02]  /*2260*/  LOP3.LUT R7, R5, 0x7f, RZ, 0xc0, !PT ;  /* 0x0000007f05077812 */ /* 0x000fe400078ec0ff */
[----:B------:R-:W-:-:S02]  /*2270*/  PRMT R12, R8, 0x7610, R12 ;  /* 0x00007610080c7816 */ /* 0x000fc4000000000c */
[----:B------:R-:W-:Y:S02]  /*2280*/  VIADDMNMX R8, R7, -R0, RZ, !PT ;  /* 0x8000000007087246 */ /* 0x000fe400078001ff */
[----:B------:R-:W-:Y:S02]  /*2290*/  LOP3.LUT R0, R5, 0xffffff80, RZ, 0xc0, !PT ;  /* 0xffffff8005007812 */ /* 0x000fe400078ec0ff */
[----:B------:R-:W-:Y:S02]  /*22a0*/  VIMNMX R5, PT, PT, R8, 0x20, PT ;  /* 0x0000002008057848 */ /* 0x000fe40003fe0100 */
[----:B------:R-:W-:Y:S02]  /*22b0*/  MOV R133, R10 ;  /* 0x0000000a00857202 */ /* 0x000fe40000000f00 */
[----:B------:R-:W-:Y:S02]  /*22c0*/  LEA R5, R5, R0, 0x2 ;  /* 0x0000000005057211 */ /* 0x000fe400078e10ff */
[----:B------:R-:W-:-:S02]  /*22d0*/  MOV R126, R11 ;  /* 0x0000000b007e7202 */ /* 0x000fc40000000f00 */
[----:B------:R-:W-:Y:S02]  /*22e0*/  SHF.R.U64 R10, R10, 0x10, R11 ;  /* 0x000000100a0a7819 */ /* 0x000fe4000000120b */
[----:B------:R-:W-:Y:S02]  /*22f0*/  SHF.L.U32 R8, R30, 0x5, RZ ;  /* 0x000000051e087819 */ /* 0x000fe400000006ff */
[----:B------:R-:W-:Y:S02]  /*2300*/  I2FP.F32.U32 R5, R5 ;  /* 0x0000000500057245 */ /* 0x000fe40000201000 */
[----:B------:R-:W-:Y:S02]  /*2310*/  SHF.R.U32.HI R9, RZ, 0x10, R9 ;  /* 0x00000010ff097819 */ /* 0x000fe40000011609 */
[----:B------:R-:W-:Y:S02]  /*2320*/  PRMT R126, R10, 0x5410, R126 ;  /* 0x000054100a7e7816 */ /* 0x000fe4000000007e */
[----:B------:R-:W-:-:S02]  /*2330*/  SHF.R.U32.HI R10, RZ, 0x10, R59 ;  /* 0x00000010ff0a7819 */ /* 0x000fc4000001163b */
[----:B0-----:R-:W-:Y:S02]  /*2340*/  LOP3.LUT P1, RZ, R2, UR4, RZ, 0xfc, !PT ;  /* 0x0000000402ff7c12 */ /* 0x001fe4000f82fcff */
[----:B------:R-:W-:Y:S01]  /*2350*/  LOP3.LUT R8, R8, 0x3e0, RZ, 0xc0, !PT ;  /* 0x000003e008087812 */ /* 0x000fe200078ec0ff */
[----:B------:R0:W0:Y:S01]  /*2360*/  MUFU.RCP R2, R5 ;  /* 0x0000000500027308 */ /* 0x0000220000001000 */
[----:B------:R-:W-:Y:S02]  /*2370*/  PRMT R123, R123, 0x5410, R9 ;  /* 0x000054107b7b7816 */ /* 0x000fe40000000009 */
[----:B------:R-:W-:Y:S02]  /*2380*/  PRMT R10, R10, 0x5410, R10 ;  /* 0x000054100a0a7816 */ /* 0x000fe4000000000a */
[----:B------:R-:W-:Y:S02]  /*2390*/  SHF.R.U64 R9, R44, 0x10, R45 ;  /* 0x000000102c097819 */ /* 0x000fe4000000122d */
[----:B------:R-:W-:-:S02]  /*23a0*/  VIADDMNMX R8, R7, -R8, RZ, !PT ;  /* 0x8000000807087246 */ /* 0x000fc400078001ff */
[----:B------:R-:W-:Y:S02]  /*23b0*/  MOV R118, R27 ;  /* 0x0000001b00767202 */ /* 0x000fe40000000f00 */
[----:B------:R-:W-:Y:S02]  /*23c0*/  MOV R104, R36 ;  /* 0x0000002400687202 */ /* 0x000fe40000000f00 */
[----:B------:R-:W-:Y:S02]  /*23d0*/  PRMT R10, R9, 0x7610, R10 ;  /* 0x00007610090a7816 */ /* 0x000fe4000000000a */
[----:B------:R-:W-:Y:S02]  /*23e0*/  LOP3.LUT P1, RZ, R3, UR5, RZ, 0xfc, P1 ;  /* 0x0000000503ff7c12 */ /* 0x000fe4000882fcff */
[----:B------:R-:W-:Y:S02]  /*23f0*/  SHF.R.U32.HI R21, RZ, 0x10, R21 ;  /* 0x00000010ff157819 */ /* 0x000fe40000011615 */
[----:B------:R-:W-:-:S02]  /*2400*/  SHF.R.U32.HI R19, RZ, 0x10, R19 ;  /* 0x00000010ff137819 */ /* 0x000fc40000011613 */
[----:B------:R-:W-:Y:S02]  /*2410*/  SHF.R.U32.HI R17, RZ, 0x10, R17 ;  /* 0x00000010ff117819 */ /* 0x000fe40000011611 */
[----:B------:R-:W-:Y:S02]  /*2420*/  SHF.R.U32.HI R15, RZ, 0x10, R15 ;  /* 0x00000010ff0f7819 */ /* 0x000fe4000001160f */
[----:B------:R-:W-:Y:S02]  /*2430*/  SHF.R.U32.HI R13, RZ, 0x10, R13 ;  /* 0x00000010ff0d7819 */ /* 0x000fe4000001160d */
[----:B------:R-:W-:Y:S02]  /*2440*/  SHF.R.U32.HI R11, RZ, 0x10, R11 ;  /* 0x00000010ff0b7819 */ /* 0x000fe4000001160b */
[----:B------:R-:W-:Y:S02]  /*2450*/  SHF.R.U32.HI R27, RZ, 0x10, R27 ;  /* 0x00000010ff1b7819 */ /* 0x000fe4000001161b */
[----:B------:R-:W-:-:S02]  /*2460*/  SHF.R.U32.HI R36, RZ, 0x10, R37 ;  /* 0x00000010ff247819 */ /* 0x000fc40000011625 */
[----:B------:R-:W-:Y:S02]  /*2470*/  MOV R98, R39 ;  /* 0x0000002700627202 */ /* 0x000fe40000000f00 */
[----:B------:R-:W-:Y:S02]  /*2480*/  SHF.R.U64 R7, R42, 0x10, R43 ;  /* 0x000000102a077819 */ /* 0x000fe4000000122b */
[----:B------:R-:W-:Y:S02]  /*2490*/  SHF.R.U32.HI R146, RZ, 0x10, R45 ;  /* 0x00000010ff927819 */ /* 0x000fe4000001162d */
[----:B------:R-:W-:Y:S02]  /*24a0*/  SHF.R.U32.HI R9, RZ, 0x10, R43 ;  /* 0x00000010ff097819 */ /* 0x000fe4000001162b */
[----:B------:R-:W-:Y:S02]  /*24b0*/  VIMNMX R3, PT, PT, R8, 0x20, PT ;  /* 0x0000002008037848 */ /* 0x000fe40003fe0100 */
        /* <DEDUP_REMOVED lines=16> */
[----:B01234-:R-:W-:-:S07]  /*25c0*/  LEA R0, R3, R0, 0x2 ;  /* 0x0000000003007211 */ /* 0x01ffce00078e10ff */
.L_x_14202:
        /* <DEDUP_REMOVED lines=22> */
[----:B-----5:R-:W-:Y:S01]  /*2730*/  FADD.FTZ R103, R84, R72 ;  /* 0x0000004854677221 */ /* 0x020fe20000010000 */
[----:B------:R-:W-:Y:S01]  /*2740*/  FADD.FTZ R36, R85, R73 ;  /* 0x0000004955247221 */ /* 0x000fe20000010000 */
[----:B------:R-:W-:Y:S01]  /*2750*/  FADD.FTZ R99, R86, R74 ;  /* 0x0000004a56637221 */ /* 0x000fe20000010000 */
[----:B------:R-:W-:Y:S01]  /*2760*/  FADD.FTZ R30, R87, R75 ;  /* 0x0000004b571e7221 */ /* 0x000fe20000010000 */
[----:B------:R-:W-:Y:S01]  /*2770*/  FADD.FTZ R103, R76, R103 ;  /* 0x000000674c677221 */ /* 0x000fe20000010000 */
[----:B------:R-:W-:Y:S01]  /*2780*/  FADD.FTZ R101, R77, R36 ;  /* 0x000000244d657221 */ /* 0x000fe20000010000 */
[----:B------:R-:W-:Y:S01]  /*2790*/  FADD.FTZ R99, R78, R99 ;  /* 0x000000634e637221 */ /* 0x000fe20000010000 */
[----:B------:R-:W-:Y:S02]  /*27a0*/  FADD.FTZ R97, R79, R30 ;  /* 0x0000001e4f617221 */ /* 0x000fe40000010000 */
[----:B------:R-:W-:Y:S02]  /*27b0*/  MOV R80, R103 ;  /* 0x0000006700507202 */ /* 0x000fe40000000f00 */
[----:B------:R-:W-:-:S02]  /*27c0*/  MOV R81, R101 ;  /* 0x0000006500517202 */ /* 0x000fc40000000f00 */
[----:B------:R-:W-:Y:S02]  /*27d0*/  MOV R82, R99 ;  /* 0x0000006300527202 */ /* 0x000fe40000000f00 */
[----:B------:R-:W-:Y:S01]  /*27e0*/  MOV R83, R97 ;  /* 0x0000006100537202 */ /* 0x000fe20000000f00 */
[----:B------:R-:W-:Y:S06]  /*27f0*/  BRA `(.L_x_14153) ;  /* 0x0000000000547947 */ /* 0x000fec0003800000 */
.L_x_14152:
[----:B-----5:R-:W-:Y:S01]  /*2800*/  FADD.FTZ R103, R84, R72 ;  /* 0x0000004854677221 */ /* 0x020fe20000010000 */
[----:B------:R-:W-:Y:S01]  /*2810*/  FADD.FTZ R101, R85, R73 ;  /* 0x0000004955657221 */ /* 0x000fe20000010000 */
[----:B------:R-:W-:Y:S01]  /*2820*/  FADD.FTZ R99, R86, R74 ;  /* 0x0000004a56637221 */ /* 0x000fe20000010000 */
[----:B------:R-:W-:Y:S02]  /*2830*/  FADD.FTZ R97, R87, R75 ;  /* 0x0000004b57617221 */ /* 0x000fe40000010000 */
[----:B------:R-:W-:Y:S02]  /*2840*/  MOV R80, R103 ;  /* 0x0000006700507202 */ /* 0x000fe40000000f00 */
[----:B------:R-:W-:Y:S02]  /*2850*/  MOV R81, R101 ;  /* 0x0000006500517202 */ /* 0x000fe40000000f00 */
[----:B------:R-:W-:Y:S02]  /*2860*/  MOV R82, R99 ;  /* 0x0000006300527202 */ /* 0x000fe40000000f00 */
[----:B------:R-:W-:Y:S01]  /*2870*/  MOV R83, R97 ;  /* 0x0000006100537202 */ /* 0x000fe20000000f00 */
[----:B------:R-:W-:Y:S06]  /*2880*/  BRA `(.L_x_14153) ;  /* 0x0000000000307947 */ /* 0x000fec0003800000 */
.L_x_14151:
[----:B-----5:R-:W-:Y:S01]  /*2890*/  @P2 FADD.FTZ R80, R84, R76 ;  /* 0x0000004c54502221 */ /* 0x020fe20000010000 */
[----:B------:R-:W-:Y:S01]  /*28a0*/  @P2 FADD.FTZ R81, R85, R77 ;  /* 0x0000004d55512221 */ /* 0x000fe20000010000 */
[----:B------:R-:W-:Y:S01]  /*28b0*/  @P2 FADD.FTZ R82, R86, R78 ;  /* 0x0000004e56522221 */ /* 0x000fe20000010000 */
[----:B------:R-:W-:Y:S02]  /*28c0*/  @P2 FADD.FTZ R83, R87, R79 ;  /* 0x0000004f57532221 */ /* 0x000fe40000010000 */
[----:B------:R-:W-:Y:S02]  /*28d0*/  @P2 MOV R103, R80 ;  /* 0x0000005000672202 */ /* 0x000fe40000000f00 */
[----:B------:R-:W-:Y:S02]  /*28e0*/  @P2 MOV R101, R81 ;  /* 0x0000005100652202 */ /* 0x000fe40000000f00 */
[----:B------:R-:W-:Y:S02]  /*28f0*/  @P2 MOV R99, R82 ;  /* 0x0000005200632202 */ /* 0x000fe40000000f00 */
[----:B------:R-:W-:-:S02]  /*2900*/  @P2 MOV R97, R83 ;  /* 0x0000005300612202 */ /* 0x000fc40000000f00 */
[----:B------:R-:W-:Y:S02]  /*2910*/  @!P2 MOV R103, R84 ;  /* 0x000000540067a202 */ /* 0x000fe40000000f00 */
[----:B------:R-:W-:Y:S02]  /*2920*/  @!P2 MOV R101, R85 ;  /* 0x000000550065a202 */ /* 0x000fe40000000f00 */
[----:B------:R-:W-:Y:S02]  /*2930*/  @!P2 MOV R99, R86 ;  /* 0x000000560063a202 */ /* 0x000fe40000000f00 */
[----:B------:R-:W-:-:S07]  /*2940*/  @!P2 MOV R97, R87 ;  /* 0x000000570061a202 */ /* 0x000fce0000000f00 */
.L_x_14153:
[----:B------:R-:W1:Y:S01]  /*2950*/  @P1 LDC.64 R84, c[0x0][0x3a8] ;  /* 0x0000ea00ff541b82 */ /* 0x000e620000000a00 */
[C---:B------:R-:W-:Y:S01]  /*2960*/  IADD3 R30, PT, PT, R8.reuse, 0x80, RZ ;  /* 0x00000080081e7810 */ /* 0x040fe20007ffe0ff */
[----:B-1----:R-:W-:-:S05]  /*2970*/  @P1 IMAD.WIDE.U32 R84, R8, 0x10, R84 ;  /* 0x0000001008541825 */ /* 0x002fca00078e0054 */
[----:B------:R1:W-:Y:S02]  /*2980*/  @P1 STG.E.128 desc[UR6][R84.64], R80 ;  /* 0x0000005054001986 */ /* 0x0003e4000c101d06 */
.L_x_14150:
[----:B------:R-:W-:Y:S05]  /*2990*/  BSYNC.RECONVERGENT B0 ;  /* 0x0000000000007941 */ /* 0x000fea0003800200 */
.L_x_14149:
[----:B------:R-:W-:Y:S01]  /*29a0*/  ISETP.GE.U32.AND P0, PT, R6, 0x100, PT ;  /* 0x000001000600780c */ /* 0x000fe20003f06070 */
[----:B------:R-:W-:Y:S03]  /*29b0*/  BSSY.RECONVERGENT B0, `(.L_x_14154) ;  /* 0x000003d000007945 */ /* 0x000fe60003800200 */
[----:B------:R-:W-:-:S09]  /*29c0*/  P2R R36, PR, RZ, 0x1 ;  /* 0x00000001ff247803 */ /* 0x000fd20000000000 */
[----:B------:R-:W-:Y:S05]  /*29d0*/  @!P0 BRA `(.L_x_14155) ;  /* 0x0000000000e88947 */ /* 0x000fea0003800000 */
[----:B------:R-:W-:Y:S01]  /*29e0*/  ISETP.NE.U32.AND P0, PT, RZ, UR12, PT ;  /* 0x0000000cff007c0c */ /* 0x000fe2000bf05070 */
[----:B-1----:R-:W1:Y:S01]  /*29f0*/  LDC.64 R84, c[0x0][0x390] ;  /* 0x0000e400ff547b82 */ /* 0x002e620000000a00 */
        /* <DEDUP_REMOVED lines=14> */
[----:B------:R-:W-:-:S04]  /*2ae0*/  ISETP.NE.U32.AND P0, PT, RZ, UR14, PT ;  /* 0x0000000eff007c0c */ /* 0x000fc8000bf05070 */
[----:B------:R-:W-:-:S13]  /*2af0*/  ISETP.NE.AND.EX P0, PT, RZ, UR15, PT, P0 ;  /* 0x0000000fff007c0c */ /* 0x000fda000bf05300 */
[----:B-----5:R-:W-:Y:S01]  /*2b00*/  @!P0 MOV R95, R84 ;  /* 0x00000054005f8202 */ /* 0x020fe20000000f00 */
[----:B------:R-:W-:Y:S01]  /*2b10*/  @P0 FADD.FTZ R95, R76, R84 ;  /* 0x000000544c5f0221 */ /* 0x000fe20000010000 */
[----:B------:R-:W-:Y:S01]  /*2b20*/  @!P0 MOV R41, R85 ;  /* 0x0000005500298202 */ /* 0x000fe20000000f00 */
[----:B------:R-:W-:Y:S01]  /*2b30*/  @P0 FADD.FTZ R41, R77, R85 ;  /* 0x000000554d290221 */ /* 0x000fe20000010000 */
[----:B------:R-:W-:Y:S01]  /*2b40*/  @!P0 MOV R39, R86 ;  /* 0x0000005600278202 */ /* 0x000fe20000000f00 */
[----:B------:R-:W-:Y:S01]  /*2b50*/  @P0 FADD.FTZ R39, R78, R86 ;  /* 0x000000564e270221 */ /* 0x000fe20000010000 */
[----:B------:R-:W-:Y:S01]  /*2b60*/  @!P0 MOV R37, R87 ;  /* 0x0000005700258202 */ /* 0x000fe20000000f00 */
[----:B------:R-:W-:Y:S01]  /*2b70*/  @P0 FADD.FTZ R37, R79, R87 ;  /* 0x000000574f250221 */ /* 0x000fe20000010000 */
[----:B------:R-:W-:Y:S02]  /*2b80*/  @P0 MOV R80, R95 ;  /* 0x0000005f00500202 */ /* 0x000fe40000000f00 */
[----:B------:R-:W-:-:S02]  /*2b90*/  @P0 MOV R81, R41 ;  /* 0x0000002900510202 */ /* 0x000fc40000000f00 */
[----:B------:R-:W-:Y:S02]  /*2ba0*/  @P0 MOV R82, R39 ;  /* 0x0000002700520202 */ /* 0x000fe40000000f00 */
[----:B------:R-:W-:Y:S01]  /*2bb0*/  @P0 MOV R83, R37 ;  /* 0x0000002500530202 */ /* 0x000fe20000000f00 */
[----:B------:R-:W-:Y:S06]  /*2bc0*/  BRA `(.L_x_14157) ;  /* 0x00000000005c7947 */ /* 0x000fec0003800000 */
.L_x_14156:
[----:B------:R-:W-:-:S04]  /*2bd0*/  ISETP.NE.U32.AND P0, PT, RZ, UR14, PT ;  /* 0x0000000eff007c0c */ /* 0x000fc8000bf05070 */
[----:B------:R-:W-:-:S13]  /*2be0*/  ISETP.NE.AND.EX P0, PT, RZ, UR15, PT, P0 ;  /* 0x0000000fff007c0c */ /* 0x000fda000bf05300 */
[----:B-----5:R-:W-:Y:S01]  /*2bf0*/  @!P0 FADD.FTZ R95, R72, R84 ;  /* 0x00000054485f8221 */ /* 0x020fe20000010000 */
[----:B------:R-:W-:Y:S01]  /*2c00*/  @!P0 FADD.FTZ R41, R73, R85 ;  /* 0x0000005549298221 */ /* 0x000fe20000010000 */
[----:B------:R-:W-:Y:S01]  /*2c10*/  @!P0 FADD.FTZ R39, R74, R86 ;  /* 0x000000564a278221 */ /* 0x000fe20000010000 */
[----:B------:R-:W-:Y:S02]  /*2c20*/  @!P0 FADD.FTZ R37, R75, R87 ;  /* 0x000000574b258221 */ /* 0x000fe40000010000 */
[----:B------:R-:W-:Y:S02]  /*2c30*/  @!P0 MOV R80, R95 ;  /* 0x0000005f00508202 */ /* 0x000fe40000000f00 */
[----:B------:R-:W-:Y:S02]  /*2c40*/  @!P0 MOV R81, R41 ;  /* 0x0000002900518202 */ /* 0x000fe40000000f00 */
[----:B------:R-:W-:Y:S02]  /*2c50*/  @!P0 MOV R82, R39 ;  /* 0x0000002700528202 */ /* 0x000fe40000000f00 */
[----:B------:R-:W-:Y:S01]  /*2c60*/  @!P0 MOV R83, R37 ;  /* 0x0000002500538202 */ /* 0x000fe20000000f00 */
[----:B------:R-:W-:Y:S06]  /*2c70*/  @!P0 BRA `(.L_x_14157) ;  /* 0x0000000000308947 */ /* 0x000fec0003800000 */
[----:B------:R-:W-:Y:S01]  /*2c80*/  FADD.FTZ R95, R72, R84 ;  /* 0x00000054485f7221 */ /* 0x000fe20000010000 */
        /* <DEDUP_REMOVED lines=10> */
[----:B------:R-:W-:-:S07]  /*2d30*/  MOV R83, R37 ;  /* 0x0000002500537202 */ /* 0x000fce0000000f00 */
.L_x_14157:
[----:B------:R-:W1:Y:S02]  /*2d40*/  @P1 LDC.64 R84, c[0x0][0x3a8] ;  /* 0x0000ea00ff541b82 */ /* 0x000e640000000a00 */
[C---:B-1----:R-:W-:Y:S01]  /*2d50*/  @P1 IMAD.WIDE.U32 R84, R30.reuse, 0x10, R84 ;  /* 0x000000101e541825 */ /* 0x042fe200078e0054 */
[----:B------:R-:W-:-:S04]  /*2d60*/  IADD3 R30, PT, PT, R30, 0x80, RZ ;  /* 0x000000801e1e7810 */ /* 0x000fc80007ffe0ff */
[----:B------:R2:W-:Y:S03]  /*2d70*/  @P1 STG.E.128 desc[UR6][R84.64], R80 ;  /* 0x0000005054001986 */ /* 0x0005e6000c101d06 */
.L_x_14155:
[----:B------:R-:W-:Y:S05]  /*2d80*/  BSYNC.RECONVERGENT B0 ;  /* 0x0000000000007941 */ /* 0x000fea0003800200 */
.L_x_14154:
[----:B------:R-:W-:Y:S01]  /*2d90*/  ISETP.GE.U32.AND P0, PT, R6, 0x180, PT ;  /* 0x000001800600780c */ /* 0x000fe20003f06070 */
[----:B------:R-:W-:Y:S03]  /*2da0*/  BSSY.RECONVERGENT B0, `(.L_x_14158) ;  /* 0x000003d000007945 */ /* 0x000fe60003800200 */
[----:B------:R-:W-:-:S09]  /*2db0*/  P2R R36, PR, RZ, 0x1 ;  /* 0x00000001ff247803 */ /* 0x000fd20000000000 */
        /* <DEDUP_REMOVED lines=32> */
.L_x_14160:
        /* <DEDUP_REMOVED lines=23> */
.L_x_14161:
[----:B------:R-:W0:Y:S02]  /*3130*/  @P1 LDC.64 R84, c[0x0][0x3a8] ;  /* 0x0000ea00ff541b82 */ /* 0x000e240000000a00 */
[C---:B0-----:R-:W-:Y:S01]  /*3140*/  @P1 IMAD.WIDE.U32 R84, R30.reuse, 0x10, R84 ;  /* 0x000000101e541825 */ /* 0x041fe200078e0054 */
[----:B------:R-:W-:-:S04]  /*3150*/  IADD3 R30, PT, PT, R30, 0x80, RZ ;  /* 0x000000801e1e7810 */ /* 0x000fc80007ffe0ff */
[----:B------:R3:W-:Y:S03]  /*3160*/  @P1 STG.E.128 desc[UR6][R84.64], R80 ;  /* 0x0000005054001986 */ /* 0x0007e6000c101d06 */
.L_x_14159:
[----:B------:R-:W-:Y:S05]  /*3170*/  BSYNC.RECONVERGENT B0 ;  /* 0x0000000000007941 */ /* 0x000fea0003800200 */
.L_x_14158:
[----:B------:R-:W-:Y:S01]  /*3180*/  ISETP.GE.U32.AND P0, PT, R6, 0x200, PT ;  /* 0x000002000600780c */ /* 0x000fe20003f06070 */
[----:B------:R-:W-:Y:S03]  /*3190*/  BSSY.RECONVERGENT B0, `(.L_x_14162) ;  /* 0x000003d000007945 */ /* 0x000fe60003800200 */
[----:B------:R-:W-:-:S09]  /*31a0*/  P2R R36, PR, RZ, 0x1 ;  /* 0x00000001ff247803 */ /* 0x000fd20000000000 */
        /* <DEDUP_REMOVED lines=32> */
.L_x_14164:
        /* <DEDUP_REMOVED lines=23> */
.L_x_14165:
[----:B------:R-:W0:Y:S02]  /*3520*/  @P1 LDC.64 R84, c[0x0][0x3a8] ;  /* 0x0000ea00ff541b82 */ /* 0x000e240000000a00 */
[C---:B0-----:R-:W-:Y:S01]  /*3530*/  @P1 IMAD.WIDE.U32 R84, R30.reuse, 0x10, R84 ;  /* 0x000000101e541825 */ /* 0x041fe200078e0054 */
[----:B------:R-:W-:-:S04]  /*3540*/  IADD3 R30, PT, PT, R30, 0x80, RZ ;  /* 0x000000801e1e7810 */ /* 0x000fc80007ffe0ff */
[----:B------:R4:W-:Y:S03]  /*3550*/  @P1 STG.E.128 desc[UR6][R84.64], R80 ;  /* 0x0000005054001986 */ /* 0x0009e6000c101d06 */
.L_x_14163:
[----:B------:R-:W-:Y:S05]  /*3560*/  BSYNC.RECONVERGENT B0 ;  /* 0x0000000000007941 */ /* 0x000fea0003800200 */
.L_x_14162:
[----:B------:R-:W-:Y:S01]  /*3570*/  ISETP.GE.U32.AND P2, PT, R6, 0x280, PT ;  /* 0x000002800600780c */ /* 0x000fe20003f46070 */
[----:B------:R-:W-:-:S12]  /*3580*/  BSSY.RECONVERGENT B0, `(.L_x_14166) ;  /* 0x000003c000007945 */ /* 0x000fd80003800200 */
[----:B------:R-:W-:Y:S05]  /*3590*/  @!P2 BRA `(.L_x_14167) ;  /* 0x0000000000e8a947 */ /* 0x000fea0003800000 */
[----:B------:R-:W-:Y:S01]  /*35a0*/  ISETP.NE.U32.AND P3, PT, RZ, UR12, PT ;  /* 0x0000000cff007c0c */ /* 0x000fe2000bf65070 */
[----:B-1234-:R-:W1:Y:S01]  /*35b0*/  LDC.64 R84, c[0x0][0x390] ;  /* 0x0000e400ff547b82 */ /* 0x01ee620000000a00 */
        /* <DEDUP_REMOVED lines=29> */
.L_x_14168:
        /* <DEDUP_REMOVED lines=23> */
.L_x_14169:
[----:B------:R-:W0:Y:S02]  /*3900*/  @P1 LDC.64 R84, c[0x0][0x3a8] ;  /* 0x0000ea00ff541b82 */ /* 0x000e240000000a00 */
[C---:B0-----:R-:W-:Y:S01]  /*3910*/  @P1 IMAD.WIDE.U32 R84, R30.reuse, 0x10, R84 ;  /* 0x000000101e541825 */ /* 0x041fe200078e0054 */
[----:B------:R-:W-:-:S04]  /*3920*/  IADD3 R30, PT, PT, R30, 0x80, RZ ;  /* 0x000000801e1e7810 */ /* 0x000fc80007ffe0ff */
[----:B------:R0:W-:Y:S03]  /*3930*/  @P1 STG.E.128 desc[UR6][R84.64], R80 ;  /* 0x0000005054001986 */ /* 0x0001e6000c101d06 */
.L_x_14167:
[----:B------:R-:W-:Y:S05]  /*3940*/  BSYNC.RECONVERGENT B0 ;  /* 0x0000000000007941 */ /* 0x000fea0003800200 */
.L_x_14166:
[----:B------:R-:W-:Y:S01]  /*3950*/  ISETP.GE.U32.AND P3, PT, R6, 0x300, PT ;  /* 0x000003000600780c */ /* 0x000fe20003f66070 */
[----:B------:R-:W-:-:S12]  /*3960*/  BSSY.RECONVERGENT B0, `(.L_x_14170) ;  /* 0x000003c000007945 */ /* 0x000fd80003800200 */
[----:B------:R-:W-:Y:S05]  /*3970*/  @!P3 BRA `(.L_x_14171) ;  /* 0x0000000000e8b947 */ /* 0x000fea0003800000 */
[----:B------:R-:W-:Y:S01]  /*3980*/  ISETP.NE.U32.AND P0, PT, RZ, UR12, PT ;  /* 0x0000000cff007c0c */ /* 0x000fe2000bf05070 */
[----:B01234-:R-:W0:Y:S03]  /*3990*/  LDC.64 R84, c[0x0][0x390] ;  /* 0x0000e400ff547b82 */ /* 0x01fe260000000a00 */
[----:B------:R-:W-:-:S13]  /*39a0*/  ISETP.NE.AND.EX P0, PT, RZ, UR13, PT, P0 ;  /* 0x0000000dff007c0c */ /* 0x000fda000bf05300 */
[----:B------:R-:W1:Y:S02]  /*39b0*/  @P0 LDC.64 R90, c[0x0][0x398] ;  /* 0x0000e600ff5a0b82 */ /* 0x000e640000000a00 */
[----:B-1----:R-:W-:-:S05]  /*39c0*/  @P0 IMAD.WIDE.U32 R90, R30, 0x10, R90 ;  /* 0x000000101e5a0825 */ /* 0x002fca00078e005a */
[----:B------:R1:W5:Y:S01]  /*39d0*/  @P0 LDG.E.128 R72, desc[UR6][R90.64] ;  /* 0x000000065a480981 */ /* 0x000362000c1e1d00 */
[----:B------:R-:W-:Y:S01]  /*39e0*/  ISETP.NE.U32.AND P0, PT, RZ, UR14, PT ;  /* 0x0000000eff007c0c */ /* 0x000fe2000bf05070 */
[----:B0-----:R-:W-:-:S03]  /*39f0*/  IMAD.WIDE.U32 R84, R30, 0x10, R84 ;  /* 0x000000101e547825 */ /* 0x001fc600078e0054 */
[----:B------:R-:W-:-:S03]  /*3a00*/  ISETP.NE.AND.EX P0, PT, RZ, UR15, PT, P0 ;  /* 0x0000000fff007c0c */ /* 0x000fc6000bf05300 */
[----:B------:R-:W5:Y:S10]  /*3a10*/  LDG.E.128 R84, desc[UR6][R84.64] ;  /* 0x0000000654547981 */ /* 0x000f74000c1e1d00 */
[----:B------:R-:W0:Y:S02]  /*3a20*/  @P0 LDC.64 R88, c[0x0][0x3a0] ;  /* 0x0000e800ff580b82 */ /* 0x000e240000000a00 */
[----:B0-----:R-:W-:-:S05]  /*3a30*/  @P0 IMAD.WIDE.U32 R88, R30, 0x10, R88 ;  /* 0x000000101e580825 */ /* 0x001fca00078e0058 */
        /* <DEDUP_REMOVED lines=19> */
.L_x_14172:
        /* <DEDUP_REMOVED lines=23> */
.L_x_14173:
[----:B------:R-:W0:Y:S02]  /*3ce0*/  @P1 LDC.64 R84, c[0x0][0x3a8] ;  /* 0x0000ea00ff541b82 */ /* 0x000e240000000a00 */
[C---:B0-----:R-:W-:Y:S01]  /*3cf0*/  @P1 IMAD.WIDE.U32 R84, R30.reuse, 0x10, R84 ;  /* 0x000000101e541825 */ /* 0x041fe200078e0054 */
[----:B------:R-:W-:-:S04]  /*3d00*/  IADD3 R30, PT, PT, R30, 0x80, RZ ;  /* 0x000000801e1e7810 */ /* 0x000fc80007ffe0ff */
[----:B------:R0:W-:Y:S03]  /*3d10*/  @P1 STG.E.128 desc[UR6][R84.64], R80 ;  /* 0x0000005054001986 */ /* 0x0001e6000c101d06 */
.L_x_14171:
[----:B------:R-:W-:Y:S05]  /*3d20*/  BSYNC.RECONVERGENT B0 ;  /* 0x0000000000007941 */ /* 0x000fea0003800200 */
.L_x_14170:
        /* <DEDUP_REMOVED lines=9> */
[----:B------:R-:W-:-:S04]  /*3dc0*/  ISETP.NE.U32.AND P0, PT, RZ, UR14, PT ;  /* 0x0000000eff007c0c */ /* 0x000fc8000bf05070 */
[----:B------:R-:W-:-:S13]  /*3dd0*/  ISETP.NE.AND.EX P0, PT, RZ, UR15, PT, P0 ;  /* 0x0000000fff007c0c */ /* 0x000fda000bf05300 */
[----:B------:R-:W2:Y:S01]  /*3de0*/  @P0 LDC.64 R88, c[0x0][0x3a0] ;  /* 0x0000e800ff580b82 */ /* 0x000ea20000000a00 */
[----:B0-----:R-:W-:-:S06]  /*3df0*/  IMAD.WIDE.U32 R84, R30, 0x10, R84 ;  /* 0x000000101e547825 */ /* 0x001fcc00078e0054 */
[----:B------:R-:W5:Y:S01]  /*3e00*/  LDG.E.128 R84, desc[UR6][R84.64] ;  /* 0x0000000654547981 */ /* 0x000f62000c1e1d00 */
[----:B--2---:R-:W-:-:S05]  /*3e10*/  @P0 IMAD.WIDE.U32 R88, R30, 0x10, R88 ;  /* 0x000000101e580825 */ /* 0x004fca00078e0058 */
        /* <DEDUP_REMOVED lines=19> */
.L_x_14176:
        /* <DEDUP_REMOVED lines=23> */
.L_x_14177:
[----:B------:R-:W0:Y:S02]  /*40c0*/  @P1 LDC.64 R84, c[0x0][0x3a8] ;  /* 0x0000ea00ff541b82 */ /* 0x000e240000000a00 */
[C---:B0-----:R-:W-:Y:S01]  /*40d0*/  @P1 IMAD.WIDE.U32 R84, R30.reuse, 0x10, R84 ;  /* 0x000000101e541825 */ /* 0x041fe200078e0054 */
[----:B------:R-:W-:-:S04]  /*40e0*/  IADD3 R30, PT, PT, R30, 0x80, RZ ;  /* 0x000000801e1e7810 */ /* 0x000fc80007ffe0ff */
[----:B------:R0:W-:Y:S03]  /*40f0*/  @P1 STG.E.128 desc[UR6][R84.64], R80 ;  /* 0x0000005054001986 */ /* 0x0001e6000c101d06 */
.L_x_14175:
[----:B------:R-:W-:Y:S05]  /*4100*/  BSYNC.RECONVERGENT B0 ;  /* 0x0000000000007941 */ /* 0x000fea0003800200 */
.L_x_14174:
[----:B------:R-:W-:Y:S01]  /*4110*/  ISETP.GE.U32.AND P5, PT, R6, 0x400, PT ;  /* 0x000004000600780c */ /* 0x000fe20003fa6070 */
[----:B------:R-:W-:-:S12]  /*4120*/  BSSY.RECONVERGENT B0, `(.L_x_14178) ;  /* 0x000003b000007945 */ /* 0x000fd80003800200 */
[----:B------:R-:W-:Y:S05]  /*4130*/  @!P5 BRA `(.L_x_14179) ;  /* 0x0000000000e4d947 */ /* 0x000fea0003800000 */
[----:B------:R-:W-:-:S04]  /*4140*/  ISETP.NE.U32.AND P0, PT, RZ, UR12, PT ;  /* 0x0000000cff007c0c */ /* 0x000fc8000bf05070 */
[----:B------:R-:W-:-:S13]  /*4150*/  ISETP.NE.AND.EX P0, PT, RZ, UR13, PT, P0 ;  /* 0x0000000dff007c0c */ /* 0x000fda000bf05300 */
[----:B01234-:R-:W0:Y:S02]  /*4160*/  @P0 LDC.64 R84, c[0x0][0x398] ;  /* 0x0000e600ff540b82 */ /* 0x01fe240000000a00 */
[----:B0-----:R-:W-:-:S05]  /*4170*/  @P0 IMAD.WIDE.U32 R90, R30, 0x10, R84 ;  /* 0x000000101e5a0825 */ /* 0x001fca00078e0054 */
[----:B------:R0:W5:Y:S01]  /*4180*/  @P0 LDG.E.128 R72, desc[UR6][R90.64] ;  /* 0x000000065a480981 */ /* 0x000162000c1e1d00 */
[----:B------:R-:W-:-:S04]  /*4190*/  ISETP.NE.U32.AND P0, PT, RZ, UR14, PT ;  /* 0x0000000eff007c0c */ /* 0x000fc8000bf05070 */
[----:B------:R-:W-:-:S13]  /*41a0*/  ISETP.NE.AND.EX P0, PT, RZ, UR15, PT, P0 ;  /* 0x0000000fff007c0c */ /* 0x000fda000bf05300 */
[----:B------:R-:W1:Y:S02]  /*41b0*/  @P0 LDC.64 R84, c[0x0][0x3a0] ;  /* 0x0000e800ff540b82 */ /* 0x000e640000000a00 */
[----:B-1----:R-:W-:-:S06]  /*41c0*/  @P0 IMAD.WIDE.U32 R88, R30, 0x10, R84 ;  /* 0x000000101e580825 */ /* 0x002fcc00078e0054 */
[----:B------:R-:W1:Y:S01]  /*41d0*/  LDC.64 R84, c[0x0][0x390] ;  /* 0x0000e400ff547b82 */ /* 0x000e620000000a00 */
[----:B------:R0:W5:Y:S01]  /*41e0*/  @P0 LDG.E.128 R76, desc[UR6][R88.64] ;  /* 0x00000006584c0981 */ /* 0x000162000c1e1d00 */
[----:B-1----:R-:W-:-:S06]  /*41f0*/  IMAD.WIDE.U32 R84, R30, 0x10, R84 ;  /* 0x000000101e547825 */ /* 0x002fcc00078e0054 */
[----:B------:R-:W5:Y:S01]  /*4200*/  LDG.E.128 R84, desc[UR6][R84.64] ;  /* 0x0000000654547981 */ /* 0x000f62000c1e1d00 */
        /* <DEDUP_REMOVED lines=18> */
.L_x_14180:
        /* <DEDUP_REMOVED lines=23> */
.L_x_14181:
[----:B------:R-:W0:Y:S02]  /*44a0*/  @P1 LDC.64 R84, c[0x0][0x3a8] ;  /* 0x0000ea00ff541b82 */ /* 0x000e240000000a00 */
[----:B0-----:R-:W-:-:S05]  /*44b0*/  @P1 IMAD.WIDE.U32 R84, R30, 0x10, R84 ;  /* 0x000000101e541825 */ /* 0x001fca00078e0054 */
[----:B------:R0:W-:Y:S02]  /*44c0*/  @P1 STG.E.128 desc[UR6][R84.64], R80 ;  /* 0x0000005054001986 */ /* 0x0001e4000c101d06 */
.L_x_14179:
[----:B------:R-:W-:Y:S05]  /*44d0*/  BSYNC.RECONVERGENT B0 ;  /* 0x0000000000007941 */ /* 0x000fea0003800200 */
.L_x_14178:
[----:B------:R-:W-:Y:S01]  /*44e0*/  FADD.FTZ R36, RZ, R103 ;  /* 0x00000067ff247221 */ /* 0x000fe20000010000 */
[C---:B------:R-:W-:Y:S01]  /*44f0*/  ISETP.GE.U32.AND P0, PT, R6.reuse, 0x80, PT ;  /* 0x000000800600780c */ /* 0x040fe20003f06070 */
[----:B------:R-:W-:Y:S01]  /*4500*/  BSSY.RECONVERGENT B0, `(.L_x_14182) ;  /* 0x0000092000007945 */ /* 0x000fe20003800200 */
[C---:B------:R-:W-:Y:S01]  /*4510*/  ISETP.GT.U32.AND P6, PT, R6.reuse, 0xff, PT ;  /* 0x000000ff0600780c */ /* 0x040fe20003fc4070 */
[----:B------:R-:W-:Y:S01]  /*4520*/  FADD.FTZ R36, R101, R36 ;  /* 0x0000002465247221 */ /* 0x000fe20000010000 */
[----:B------:R-:W-:Y:S02]  /*4530*/  P2R R40, PR, RZ, 0x2 ;  /* 0x00000002ff287803 */ /* 0x000fe40000000000 */
[----:B------:R-:W-:Y:S01]  /*4540*/  ISETP.GT.U32.AND P1, PT, R6, 0x17f, PT ;  /* 0x0000017f0600780c */ /* 0x000fe20003f24070 */
[----:B------:R-:W-:-:S04]  /*4550*/  FADD.FTZ R36, R99, R36 ;  /* 0x0000002463247221 */ /* 0x000fc80000010000 */
[----:B------:R-:W-:-:S05]  /*4560*/  FADD.FTZ R36, R97, R36 ;  /* 0x0000002461247221 */ /* 0x000fca0000010000 */
[----:B------:R-:W-:-:S05]  /*4570*/  FSEL R36, R36, RZ, P0 ;  /* 0x000000ff24247208 */ /* 0x000fca0000000000 */
[----:B------:R-:W-:-:S04]  /*4580*/  FADD.FTZ R30, R95, R36 ;  /* 0x000000245f1e7221 */ /* 0x000fc80000010000 */
[----:B------:R-:W-:-:S04]  /*4590*/  FADD.FTZ R30, R41, R30 ;  /* 0x0000001e291e7221 */ /* 0x000fc80000010000 */
[----:B------:R-:W-:-:S04]  /*45a0*/  FADD.FTZ R30, R39, R30 ;  /* 0x0000001e271e7221 */ /* 0x000fc80000010000 */
[----:B------:R-:W-:-:S04]  /*45b0*/  @P6 FADD.FTZ R36, R37, R30 ;  /* 0x0000001e25246221 */ /* 0x000fc80000010000 */
[----:B------:R-:W-:-:S04]  /*45c0*/  FADD.FTZ R30, R35, R36 ;  /* 0x00000024231e7221 */ /* 0x000fc80000010000 */
[----:B------:R-:W-:-:S04]  /*45d0*/  FADD.FTZ R30, R33, R30 ;  /* 0x0000001e211e7221 */ /* 0x000fc80000010000 */
[----:B------:R-:W-:-:S04]  /*45e0*/  FADD.FTZ R30, R31, R30 ;  /* 0x0000001e1f1e7221 */ /* 0x000fc80000010000 */
[----:B------:R-:W-:Y:S01]  /*45f0*/  @P1 FADD.FTZ R36, R29, R30 ;  /* 0x0000001e1d241221 */ /* 0x000fe20000010000 */
[----:B------:R-:W-:-:S03]  /*4600*/  ISETP.GT.U32.AND P1, PT, R6, 0x1ff, PT ;  /* 0x000001ff0600780c */ /* 0x000fc60003f24070 */
        /* <DEDUP_REMOVED lines=24> */
[----:B------:R-:W-:-:S04]  /*4790*/  ISETP.NE.AND P1, PT, R40, RZ, PT ;  /* 0x000000ff2800720c */ /* 0x000fc80003f25270 */
[----:B01234-:R-:W0:Y:S02]  /*47a0*/  SHFL.BFLY PT, R85, R36, 0x1, 0x1f ;  /* 0x0c201f0024557f89 */ /* 0x01fe2400000e0000 */
[----:B0-----:R-:W-:-:S05]  /*47b0*/  FADD.FTZ R86, R36, R85 ;  /* 0x0000005524567221 */ /* 0x001fca0000010000 */
[----:B------:R-:W0:Y:S02]  /*47c0*/  SHFL.BFLY PT, R89, R86, 0x2, 0x1f ;  /* 0x0c401f0056597f89 */ /* 0x000e2400000e0000 */
[----:B0-----:R-:W-:-:S05]  /*47d0*/  FADD.FTZ R89, R86, R89 ;  /* 0x0000005956597221 */ /* 0x001fca0000010000 */
[----:B------:R-:W0:Y:S02]  /*47e0*/  SHFL.BFLY PT, R40, R89, 0x4, 0x1f ;  /* 0x0c801f0059287f89 */ /* 0x000e2400000e0000 */
[----:B0-----:R-:W-:-:S05]  /*47f0*/  FADD.FTZ R40, R89, R40 ;  /* 0x0000002859287221 */ /* 0x001fca0000010000 */
[----:B------:R-:W0:Y:S02]  /*4800*/  SHFL.BFLY PT, R87, R40, 0x8, 0x1f ;  /* 0x0d001f0028577f89 */ /* 0x000e2400000e0000 */
[----:B0-----:R-:W-:Y:S01]  /*4810*/  FADD.FTZ R87, R40, R87 ;  /* 0x0000005728577221 */ /* 0x001fe20000010000 */
[----:B------:R-:W-:-:S04]  /*4820*/  HFMA2 R40, -RZ, RZ, 0, 0 ;  /* 0x00000000ff287431 */ /* 0x000fc800000001ff */
        /* <DEDUP_REMOVED lines=8> */
[----:B------:R-:W-:-:S03]  /*48b0*/  FADD.FTZ R30, R97, -R84 ;  /* 0x80000054611e7221 */ /* 0x000fc60000010000 */
[----:B------:R-:W-:Y:S01]  /*48c0*/  FFMA.FTZ R85, R36, R36, R85 ;  /* 0x0000002424557223 */ /* 0x000fe20000010055 */
[----:B------:R-:W-:-:S03]  /*48d0*/  FADD.FTZ R36, R39, -R84 ;  /* 0x8000005427247221 */ /* 0x000fc60000010000 */
        /* <DEDUP_REMOVED lines=9> */
[----:B------:R-:W-:Y:S01]  /*4970*/  @P6 FFMA.FTZ R87, R30, R30, R85 ;  /* 0x0000001e1e576223 */ /* 0x000fe20000010055 */
[--C-:B------:R-:W-:Y:S01]  /*4980*/  FADD.FTZ R30, R35, -R84.reuse ;  /* 0x80000054231e7221 */ /* 0x100fe20000010000 */
[----:B------:R-:W-:Y:S01]  /*4990*/  ISETP.GT.U32.AND P6, PT, R6, 0x17f, PT ;  /* 0x0000017f0600780c */ /* 0x000fe20003fc4070 */
[----:B------:R-:W-:Y:S02]  /*49a0*/  FADD.FTZ R85, R33, -R84 ;  /* 0x8000005421557221 */ /* 0x000fe40000010000 */
        /* <DEDUP_REMOVED lines=48> */
[----:B------:R-:W-:-:S04]  /*4cb0*/  FFMA.FTZ R85, R36, R36, R85 ;  /* 0x0000002424557223 */ /* 0x000fc80000010055 */
[----:B------:R-:W-:-:S05]  /*4cc0*/  @P6 FFMA.FTZ R87, R30, R30, R85 ;  /* 0x0000001e1e576223 */ /* 0x000fca0000010055 */
[----:B------:R-:W0:Y:S02]  /*4cd0*/  SHFL.BFLY PT, R30, R87, 0x1, 0x1f ;  /* 0x0c201f00571e7f89 */ /* 0x000e2400000e0000 */
[----:B0-----:R-:W-:Y:S02]  /*4ce0*/  FADD.FTZ R91, R87, R30 ;  /* 0x0000001e575b7221 */ /* 0x001fe40000010000 */
[----:B------:R-:W0:Y:S03]  /*4cf0*/  S2R R30, SR_TID.X ;  /* 0x00000000001e7919 */ /* 0x000e260000002100 */
[----:B------:R-:W1:Y:S02]  /*4d00*/  SHFL.BFLY PT, R88, R91, 0x2, 0x1f ;  /* 0x0c401f005b587f89 */ /* 0x000e6400000e0000 */
[----:B-1----:R-:W-:Y:S01]  /*4d10*/  FADD.FTZ R88, R91, R88 ;  /* 0x000000585b587221 */ /* 0x002fe20000010000 */
[----:B0-----:R-:W-:-:S04]  /*4d20*/  LOP3.LUT P6, RZ, R30, 0x1f, RZ, 0xc0, !PT ;  /* 0x0000001f1eff7812 */ /* 0x001fc800078cc0ff */
[----:B------:R-:W0:Y:S01]  /*4d30*/  SHFL.BFLY PT, R89, R88, 0x4, 0x1f ;  /* 0x0c801f0058597f89 */ /* 0x000e2200000e0000 */
[----:B------:R-:W-:Y:S01]  /*4d40*/  LOP3.LUT R36, R30, 0x1f, RZ, 0xc0, !PT ;  /* 0x0000001f1e247812 */ /* 0x000fe200078ec0ff */
        /* <DEDUP_REMOVED lines=13> */
.L_x_14183:
[----:B------:R-:W-:Y:S05]  /*4e20*/  BSYNC.RECONVERGENT B0 ;  /* 0x0000000000007941 */ /* 0x000fea0003800200 */
.L_x_14182:
[----:B------:R-:W-:Y:S01]  /*4e30*/  BAR.SYNC.DEFER_BLOCKING 0x0 ;  /* 0x0000000000007b1d */ /* 0x000fe20000010000 */
[----:B------:R-:W-:Y:S02]  /*4e40*/  ISETP.GT.U32.AND P6, PT, R36, 0x3, PT ;  /* 0x000000032400780c */ /* 0x000fe40003fc4070 */
[----:B0-----:R-:W-:-:S03]  /*4e50*/  CS2R R84, SRZ ;  /* 0x0000000000547805 */ /* 0x001fc6000001ff00 */
[----:B------:R-:W-:Y:S08]  /*4e60*/  BSSY.RECONVERGENT B0, `(.L_x_14184) ;  /* 0x000000a000007945 */ /* 0x000ff00003800200 */
        /* <DEDUP_REMOVED lines=9> */
.L_x_14185:
[----:B------:R-:W-:Y:S05]  /*4f00*/  BSYNC.RECONVERGENT B0 ;  /* 0x0000000000007941 */ /* 0x000fea0003800200 */
.L_x_14184:
[----:B------:R-:W1:Y:S01]  /*4f10*/  SHFL.DOWN PT, R91, R40, 0x2, 0x1f ;  /* 0x08401f00285b7f89 */ /* 0x000e6200000e0000 */
[-C--:B------:R-:W-:Y:S01]  /*4f20*/  I2FP.F32.S32 R127, R40.reuse ;  /* 0x00000028007f7245 */ /* 0x080fe20000201400 */
[----:B------:R-:W-:Y:S01]  /*4f30*/  BSSY.RECONVERGENT B0, `(.L_x_14186) ;  /* 0x0000059000007945 */ /* 0x000fe20003800200 */
[----:B------:R-:W-:Y:S01]  /*4f40*/  ISETP.NE.AND P6, PT, RZ, UR8, PT ;  /* 0x00000008ff007c0c */ /* 0x000fe2000bfc5270 */
[----:B0-----:R-:W0:Y:S04]  /*4f50*/  SHFL.DOWN PT, R129, R84, 0x2, 0x1f ;  /* 0x08401f0054817f89 */ /* 0x001e2800000e0000 */
[----:B------:R-:W2:Y:S01]  /*4f60*/  SHFL.DOWN PT, R132, R85, 0x2, 0x1f ;  /* 0x08401f0055847f89 */ /* 0x000ea200000e0000 */
[----:B-1----:R-:W-:Y:S02]  /*4f70*/  IADD3 R36, PT, PT, R91, R40, RZ ;  /* 0x000000285b247210 */ /* 0x002fe40007ffe0ff */
[----:B------:R-:W-:-:S02]  /*4f80*/  I2FP.F32.S32 R91, R91 ;  /* 0x0000005b005b7245 */ /* 0x000fc40000201400 */
[----:B------:R-:W-:Y:S01]  /*4f90*/  I2FP.F32.S32 R130, R36 ;  /* 0x0000002400827245 */ /* 0x000fe20000201400 */
[----:B------:R-:W1:Y:S02]  /*4fa0*/  SHFL.DOWN PT, R87, R36, 0x1, 0x1f ;  /* 0x08201f0024577f89 */ /* 0x000e6400000e0000 */
[----:B0-----:R-:W-:Y:S01]  /*4fb0*/  FMUL.FTZ R86, R129, R91 ;  /* 0x0000005b81567220 */ /* 0x001fe20000410000 */
[----:B------:R-:W0:Y:S03]  /*4fc0*/  MUFU.RCP R128, R130 ;  /* 0x0000008200807308 */ /* 0x000e260000001000 */
[----:B------:R-:W-:Y:S01]  /*4fd0*/  FFMA.FTZ R89, R127, R84, R86 ;  /* 0x000000547f597223 */ /* 0x000fe20000010056 */
[----:B------:R-:W-:-:S04]  /*4fe0*/  FADD.FTZ R84, -R129, R84 ;  /* 0x0000005481547221 */ /* 0x000fc80000010100 */
[----:B------:R-:W-:-:S04]  /*4ff0*/  FMUL.FTZ R84, R84, R84 ;  /* 0x0000005454547220 */ /* 0x000fc80000410000 */
[----:B------:R-:W-:Y:S01]  /*5000*/  FMUL.FTZ R84, R84, R127 ;  /* 0x0000007f54547220 */ /* 0x000fe20000410000 */
[----:B--2---:R-:W-:-:S03]  /*5010*/  FADD.FTZ R127, R132, R85 ;  /* 0x00000055847f7221 */ /* 0x004fc60000010000 */
        /* <DEDUP_REMOVED lines=10> */
[----:B------:R-:W-:Y:S01]  /*50c0*/  FFMA.FTZ R131, R130, R89, R131 ;  /* 0x0000005982837223 */ /* 0x000fe20000010083 */
[----:B------:R-:W-:Y:S01]  /*50d0*/  FADD.FTZ R89, R89, -R90 ;  /* 0x8000005a59597221 */ /* 0x000fe20000010000 */
[----:B-1----:R-:W-:Y:S02]  /*50e0*/  FADD.FTZ R85, R127, R84 ;  /* 0x000000547f557221 */ /* 0x002fe40000010000 */
[----:B--2---:R-:W-:Y:S01]  /*50f0*/  FMUL.FTZ R86, R88, R131 ;  /* 0x0000008358567220 */ /* 0x004fe20000410000 */
[----:B------:R-:W-:-:S04]  /*5100*/  FMUL.FTZ R89, R89, R89 ;  /* 0x0000005959597220 */ /* 0x000fc80000410000 */
[----:B------:R-:W-:Y:S01]  /*5110*/  FMUL.FTZ R130, R130, R89 ;  /* 0x0000005982827220 */ /* 0x000fe20000410000 */
[----:B------:R-:W0:Y:S03]  /*5120*/  SHFL.IDX PT, R86, R86, RZ, 0x1f ;  /* 0x00001fff56567589 */ /* 0x000e2600000e0000 */
[----:B------:R-:W-:-:S04]  /*5130*/  FMUL.FTZ R130, R130, R87 ;  /* 0x0000005782827220 */ /* 0x000fc80000410000 */
[----:B------:R-:W-:Y:S02]  /*5140*/  FFMA.FTZ R84, R88, R130, R85 ;  /* 0x0000008258547223 */ /* 0x000fe40000010055 */
[----:B------:R-:W1:Y:S04]  /*5150*/  LDC R85, c[0x0][0x448] ;  /* 0x00011200ff557b82 */ /* 0x000e680000000800 */
[----:B------:R-:W1:Y:S01]  /*5160*/  SHFL.IDX PT, R84, R84, RZ, 0x1f ;  /* 0x00001fff54547589 */ /* 0x000e6200000e0000 */
[C---:B0-----:R-:W-:Y:S01]  /*5170*/  FMUL.FTZ R40, R86.reuse, R86 ;  /* 0x0000005656287220 */ /* 0x041fe20000410000 */
[----:B------:R-:W-:-:S04]  /*5180*/  FSEL R36, R86, RZ, !P6 ;  /* 0x000000ff56247208 */ /* 0x000fc80007000000 */
[----:B------:R-:W-:Y:S02]  /*5190*/  FSEL R40, R40, RZ, P6 ;  /* 0x000000ff28287208 */ /* 0x000fe40003000000 */
[----:B------:R-:W-:Y:S01]  /*51a0*/  ISETP.NE.AND P6, PT, R30, RZ, PT ;  /* 0x000000ff1e00720c */ /* 0x000fe20003fc5270 */
[----:B-1----:R-:W-:-:S04]  /*51b0*/  FFMA.FTZ R85, R84, UR9, R85 ;  /* 0x0000000954557c23 */ /* 0x002fc80008010055 */
[----:B------:R-:W-:-:S08]  /*51c0*/  FADD.FTZ R40, R85, R40 ;  /* 0x0000002855287221 */ /* 0x000fd00000010000 */
[----:B------:R-:W0:Y:S01]  /*51d0*/  @!P6 LDC.64 R90, c[0x0][0x3c0] ;  /* 0x0000f000ff5aeb82 */ /* 0x000e220000000a00 */
[----:B------:R-:W1:Y:S07]  /*51e0*/  MUFU.RSQ R40, R40 ;  /* 0x0000002800287308 */ /* 0x000e6e0000001400 */
[----:B------:R-:W2:Y:S01]  /*51f0*/  @!P6 LDC.64 R88, c[0x0][0x3c8] ;  /* 0x0000f200ff58eb82 */ /* 0x000ea20000000a00 */
[----:B0-----:R-:W-:-:S05]  /*5200*/  @!P6 IMAD.WIDE R90, R4, 0x4, R90 ;  /* 0x00000004045ae825 */ /* 0x001fca00078e025a */
[----:B------:R0:W-:Y:S01]  /*5210*/  @!P6 STG.E desc[UR6][R90.64], R86 ;  /* 0x000000565a00e986 */ /* 0x0001e2000c101906 */
[----:B--2---:R-:W-:-:S05]  /*5220*/  @!P6 IMAD.WIDE R88, R4, 0x4, R88 ;  /* 0x000000040458e825 */ /* 0x004fca00078e0258 */
[----:B-1----:R0:W-:Y:S01]  /*5230*/  @!P6 STG.E desc[UR6][R88.64], R40 ;  /* 0x000000285800e986 */ /* 0x0021e2000c101906 */
[----:B------:R-:W-:Y:S05]  /*5240*/  @!P0 BRA `(.L_x_14187) ;  /* 0x00000000009c8947 */ /* 0x000fea0003800000 */
[----:B------:R-:W1:Y:S01]  /*5250*/  LDC.64 R148, c[0x0][0x428] ;  /* 0x00010a00ff947b82 */ /* 0x000e620000000a00 */
[--C-:B------:R-:W-:Y:S01]  /*5260*/  FADD.FTZ R127, R103, -R36.reuse ;  /* 0x80000024677f7221 */ /* 0x100fe20000010000 */
[----:B------:R-:W-:Y:S02]  /*5270*/  HADD2.F32 R128, -RZ, R145.H0_H0 ;  /* 0x20000091ff807230 */ /* 0x000fe40000004100 */
[----:B------:R-:W-:Y:S01]  /*5280*/  FADD.FTZ R87, R101, -R36 ;  /* 0x8000002465577221 */ /* 0x000fe20000010000 */
[----:B------:R-:W-:Y:S02]  /*5290*/  HADD2.F32 R84, -RZ, R70.H0_H0 ;  /* 0x20000046ff547230 */ /* 0x000fe40000004100 */
[C---:B------:R-:W-:Y:S01]  /*52a0*/  FMUL.FTZ R127, R40.reuse, R127 ;  /* 0x0000007f287f7220 */ /* 0x040fe20000410000 */
[----:B0-----:R-:W-:Y:S02]  /*52b0*/  HADD2.F32 R91, -RZ, R143.H0_H0 ;  /* 0x2000008fff5b7230 */ /* 0x001fe40000004100 */
[----:B------:R-:W-:Y:S01]  /*52c0*/  FMUL.FTZ R87, R40, R87 ;  /* 0x0000005728577220 */ /* 0x000fe20000410000 */
[----:B------:R-:W0:Y:S01]  /*52d0*/  LDC.64 R150, c[0x0][0x430] ;  /* 0x00010c00ff967b82 */ /* 0x000e220000000a00 */
[----:B------:R-:W-:-:S02]  /*52e0*/  HADD2.F32 R88, -RZ, R46.H0_H0 ;  /* 0x2000002eff587230 */ /* 0x000fc40000004100 */
[----:B------:R-:W-:Y:S01]  /*52f0*/  FFMA.FTZ R84, R127, R128, R84 ;  /* 0x000000807f547223 */ /* 0x000fe20000010054 */
[----:B------:R-:W-:Y:S02]  /*5300*/  HADD2.F32 R85, -RZ, R144.H0_H0 ;  /* 0x20000090ff557230 */ /* 0x000fe40000004100 */
[----:B------:R-:W-:Y:S01]  /*5310*/  FADD.FTZ R131, R99, -R36 ;  /* 0x8000002463837221 */ /* 0x000fe20000010000 */
[----:B------:R-:W-:Y:S02]  /*5320*/  HADD2.F32 R90, -RZ, R96.H0_H0 ;  /* 0x20000060ff5a7230 */ /* 0x000fe40000004100 */
[----:B------:R-:W-:Y:S01]  /*5330*/  FFMA.FTZ R88, R127, R91, R88 ;  /* 0x0000005b7f587223 */ /* 0x000fe20000010058 */
[----:B------:R-:W-:Y:S02]  /*5340*/  HADD2.F32 R86, -RZ, R142.H0_H0 ;  /* 0x2000008eff567230 */ /* 0x000fe40000004100 */
[----:B------:R-:W-:Y:S01]  /*5350*/  FADD.FTZ R127, R97, -R36 ;  /* 0x80000024617f7221 */ /* 0x000fe20000010000 */
[----:B------:R-:W-:-:S02]  /*5360*/  HADD2.F32 R89, -RZ, R94.H1_H1 ;  /* 0x3000005eff597230 */ /* 0x000fc40000004100 */
[C---:B------:R-:W-:Y:S01]  /*5370*/  FFMA.FTZ R85, R87.reuse, R85, R90 ;  /* 0x0000005557557223 */ /* 0x040fe2000001005a */
[----:B------:R-:W-:Y:S02]  /*5380*/  HADD2.F32 R132, -RZ, R144.H1_H1 ;  /* 0x30000090ff847230 */ /* 0x000fe40000004100 */
[C---:B------:R-:W-:Y:S01]  /*5390*/  FMUL.FTZ R131, R40.reuse, R131 ;  /* 0x0000008328837220 */ /* 0x040fe20000410000 */
[----:B------:R-:W-:Y:S02]  /*53a0*/  HADD2.F32 R130, -RZ, R94.H0_H0 ;  /* 0x2000005eff827230 */ /* 0x000fe40000004100 */
[----:B------:R-:W-:Y:S01]  /*53b0*/  FFMA.FTZ R89, R87, R86, R89 ;  /* 0x0000005657597223 */ /* 0x000fe20000010059 */
[----:B------:R-:W-:Y:S02]  /*53c0*/  HADD2.F32 R86, -RZ, R71.H0_H0 ;  /* 0x20000047ff567230 */ /* 0x000fe40000004100 */
[----:B------:R-:W-:Y:S01]  /*53d0*/  FMUL.FTZ R127, R40, R127 ;  /* 0x0000007f287f7220 */ /* 0x000fe20000410000 */
[----:B------:R-:W-:-:S02]  /*53e0*/  HADD2.F32 R87, -RZ, R143.H1_H1 ;  /* 0x3000008fff577230 */ /* 0x000fc40000004100 */
[----:B------:R-:W-:Y:S02]  /*53f0*/  HADD2.F32 R129, -RZ, R142.H1_H1 ;  /* 0x3000008eff817230 */ /* 0x000fe40000004100 */
[----:B------:R-:W-:Y:S01]  /*5400*/  FFMA.FTZ R86, R131, R132, R86 ;  /* 0x0000008483567223 */ /* 0x000fe20000010056 */
[----:B------:R-:W-:Y:S02]  /*5410*/  HADD2.F32 R90, -RZ, R47.H0_H0 ;  /* 0x2000002fff5a7230 */ /* 0x000fe40000004100 */
[----:B------:R-:W-:Y:S01]  /*5420*/  FFMA.FTZ R87, R127, R87, R130 ;  /* 0x000000577f577223 */ /* 0x000fe20000010082 */
[----:B------:R-:W-:Y:S02]  /*5430*/  HADD2.F32 R128, -RZ, R141.H1_H1 ;  /* 0x3000008dff807230 */ /* 0x000fe40000004100 */
[----:B------:R-:W-:Y:S02]  /*5440*/  HADD2.F32 R91, -RZ, R38.H1_H1 ;  /* 0x30000026ff5b7230 */ /* 0x000fe40000004100 */
[----:B------:R-:W-:Y:S01]  /*5450*/  FFMA.FTZ R90, R131, R129, R90 ;  /* 0x00000081835a7223 */ /* 0x000fe2000001005a */
[----:B-1----:R-:W-:-:S04]  /*5460*/  IMAD.WIDE.U32 R148, R8, 0x10, R148 ;  /* 0x0000001008947825 */ /* 0x002fc800078e0094 */
[----:B------:R-:W-:Y:S01]  /*5470*/  FFMA.FTZ R91, R127, R128, R91 ;  /* 0x000000807f5b7223 */ /* 0x000fe2000001005b */
[C---:B0-----:R-:W-:Y:S01]  /*5480*/  IMAD.WIDE.U32 R150, R8.reuse, 0x10, R150 ;  /* 0x0000001008967825 */ /* 0x041fe200078e0096 */
[----:B------:R1:W-:Y:S01]  /*5490*/  STG.E.128 desc[UR6][R148.64], R84 ;  /* 0x0000005494007986 */ /* 0x0003e2000c101d06 */
[----:B------:R-:W-:-:S03]  /*54a0*/  IADD3 R8, PT, PT, R8, 0x80, RZ ;  /* 0x0000008008087810 */ /* 0x000fc60007ffe0ff */
[----:B------:R1:W-:Y:S04]  /*54b0*/  STG.E.128 desc[UR6][R150.64], R88 ;  /* 0x0000005896007986 */ /* 0x0003e8000c101d06 */
.L_x_14187:
[----:B------:R-:W-:Y:S05]  /*54c0*/  BSYNC.RECONVERGENT B0 ;  /* 0x0000000000007941 */ /* 0x000fea0003800200 */
.L_x_14186:
[----:B------:R-:W-:Y:S01]  /*54d0*/  ISETP.GE.U32.AND P6, PT, R6, 0x100, PT ;  /* 0x000001000600780c */ /* 0x000fe20003fc6070 */
[----:B------:R-:W-:-:S12]  /*54e0*/  BSSY.RECONVERGENT B0, `(.L_x_14188) ;  /* 0x0000029000007945 */ /* 0x000fd80003800200 */
[----:B------:R-:W-:Y:S05]  /*54f0*/  @!P6 BRA `(.L_x_14189) ;  /* 0x00000000009ce947 */ /* 0x000fea0003800000 */
[----:B-1----:R-:W1:Y:S01]  /*5500*/  LDC.64 R148, c[0x0][0x428] ;  /* 0x00010a00ff947b82 */ /* 0x002e620000000a00 */
        /* <DEDUP_REMOVED lines=38> */
.L_x_14189:
[----:B------:R-:W-:Y:S05]  /*5770*/  BSYNC.RECONVERGENT B0 ;  /* 0x0000000000007941 */ /* 0x000fea0003800200 */
.L_x_14188:
[----:B------:R-:W-:Y:S01]  /*5780*/  ISETP.GE.U32.AND P6, PT, R6, 0x180, PT ;  /* 0x000001800600780c */ /* 0x000fe20003fc6070 */
[----:B------:R-:W-:-:S12]  /*5790*/  BSSY.RECONVERGENT B0, `(.L_x_14190) ;  /* 0x0000029000007945 */ /* 0x000fd80003800200 */
[----:B------:R-:W-:Y:S05]  /*57a0*/  @!P6 BRA `(.L_x_14191) ;  /* 0x00000000009ce947 */ /* 0x000fea0003800000 */
[----:B-12---:R-:W1:Y:S01]  /*57b0*/  LDC.64 R148, c[0x0][0x428] ;  /* 0x00010a00ff947b82 */ /* 0x006e620000000a00 */
[--C-:B------:R-:W-:Y:S01]  /*57c0*/  FADD.FTZ R127, R35, -R36.reuse ;  /* 0x80000024237f7221 */ /* 0x100fe20000010000 */
[--C-:B------:R-:W-:Y:S01]  /*57d0*/  FADD.FTZ R87, R33, -R36.reuse ;  /* 0x8000002421577221 */ /* 0x100fe20000010000 */
[----:B------:R-:W-:Y:S02]  /*57e0*/  HADD2.F32 R128, -RZ, R137.H0_H0 ;  /* 0x20000089ff807230 */ /* 0x000fe40000004100 */
[----:B------:R-:W-:Y:S01]  /*57f0*/  FADD.FTZ R131, R31, -R36 ;  /* 0x800000241f837221 */ /* 0x000fe20000010000 */
[----:B------:R-:W-:Y:S02]  /*5800*/  HADD2.F32 R84, -RZ, R68.H0_H0 ;  /* 0x20000044ff547230 */ /* 0x000fe40000004100 */
[----:B------:R-:W-:Y:S01]  /*5810*/  FMUL.FTZ R127, R40, R127 ;  /* 0x0000007f287f7220 */ /* 0x000fe20000410000 */
[----:B0-----:R-:W-:Y:S01]  /*5820*/  HADD2.F32 R91, -RZ, R135.H0_H0 ;  /* 0x20000087ff5b7230 */ /* 0x001fe20000004100 */
[----:B------:R-:W0:Y:S01]  /*5830*/  LDC.64 R150, c[0x0][0x430] ;  /* 0x00010c00ff967b82 */ /* 0x000e220000000a00 */
[----:B------:R-:W-:-:S02]  /*5840*/  HADD2.F32 R88, -RZ, R50.H0_H0 ;  /* 0x20000032ff587230 */ /* 0x000fc40000004100 */
[----:B------:R-:W-:Y:S01]  /*5850*/  FMUL.FTZ R87, R40, R87 ;  /* 0x0000005728577220 */ /* 0x000fe20000410000 */
[----:B------:R-:W-:Y:S02]  /*5860*/  HADD2.F32 R85, -RZ, R136.H0_H0 ;  /* 0x20000088ff557230 */ /* 0x000fe40000004100 */
[----:B------:R-:W-:Y:S01]  /*5870*/  FADD.FTZ R147, R29, -R36 ;  /* 0x800000241d937221 */ /* 0x000fe20000010000 */
[----:B------:R-:W-:Y:S02]  /*5880*/  HADD2.F32 R90, -RZ, R32.H0_H0 ;  /* 0x20000020ff5a7230 */ /* 0x000fe40000004100 */
[C---:B------:R-:W-:Y:S01]  /*5890*/  FFMA.FTZ R84, R127.reuse, R128, R84 ;  /* 0x000000807f547223 */ /* 0x040fe20000010054 */
[----:B------:R-:W-:Y:S02]  /*58a0*/  HADD2.F32 R86, -RZ, R134.H0_H0 ;  /* 0x20000086ff567230 */ /* 0x000fe40000004100 */
[----:B------:R-:W-:Y:S01]  /*58b0*/  FFMA.FTZ R88, R127, R91, R88 ;  /* 0x0000005b7f587223 */ /* 0x000fe20000010058 */
[----:B------:R-:W-:-:S02]  /*58c0*/  HADD2.F32 R89, -RZ, R28.H1_H1 ;  /* 0x3000001cff597230 */ /* 0x000fc40000004100 */
[C---:B------:R-:W-:Y:S01]  /*58d0*/  FFMA.FTZ R85, R87.reuse, R85, R90 ;  /* 0x0000005557557223 */ /* 0x040fe2000001005a */
[----:B------:R-:W-:Y:S02]  /*58e0*/  HADD2.F32 R132, -RZ, R136.H1_H1 ;  /* 0x30000088ff847230 */ /* 0x000fe40000004100 */
[C---:B------:R-:W-:Y:S01]  /*58f0*/  FMUL.FTZ R131, R40.reuse, R131 ;  /* 0x0000008328837220 */ /* 0x040fe20000410000 */
[----:B------:R-:W-:Y:S02]  /*5900*/  HADD2.F32 R127, -RZ, R135.H1_H1 ;  /* 0x30000087ff7f7230 */ /* 0x000fe40000004100 */
[----:B------:R-:W-:Y:S01]  /*5910*/  FFMA.FTZ R89, R87, R86, R89 ;  /* 0x0000005657597223 */ /* 0x000fe20000010059 */
[----:B------:R-:W-:Y:S02]  /*5920*/  HADD2.F32 R86, -RZ, R69.H0_H0 ;  /* 0x20000045ff567230 */ /* 0x000fe40000004100 */
[----:B------:R-:W-:Y:S01]  /*5930*/  FMUL.FTZ R128, R40, R147 ;  /* 0x0000009328807220 */ /* 0x000fe20000410000 */
[----:B------:R-:W-:-:S02]  /*5940*/  HADD2.F32 R87, -RZ, R28.H0_H0 ;  /* 0x2000001cff577230 */ /* 0x000fc40000004100 */
[----:B------:R-:W-:Y:S02]  /*5950*/  HADD2.F32 R90, -RZ, R134.H1_H1 ;  /* 0x30000086ff5a7230 */ /* 0x000fe40000004100 */
[C---:B------:R-:W-:Y:S01]  /*5960*/  FFMA.FTZ R86, R131.reuse, R132, R86 ;  /* 0x0000008483567223 */ /* 0x040fe20000010056 */
        /* <DEDUP_REMOVED lines=11> */
.L_x_14191:
[----:B------:R-:W-:Y:S05]  /*5a20*/  BSYNC.RECONVERGENT B0 ;  /* 0x0000000000007941 */ /* 0x000fea0003800200 */
.L_x_14190:
[----:B------:R-:W-:Y:S01]  /*5a30*/  ISETP.GE.U32.AND P6, PT, R6, 0x200, PT ;  /* 0x000002000600780c */ /* 0x000fe20003fc6070 */
[----:B------:R-:W-:-:S12]  /*5a40*/  BSSY.RECONVERGENT B0, `(.L_x_14192) ;  /* 0x0000029000007945 */ /* 0x000fd80003800200 */
[----:B------:R-:W-:Y:S05]  /*5a50*/  @!P6 BRA `(.L_x_14193) ;  /* 0x00000000009ce947 */ /* 0x000fea0003800000 */
[----:B-123--:R-:W1:Y:S01]  /*5a60*/  LDC.64 R148, c[0x0][0x428] ;  /* 0x00010a00ff947b82 */ /* 0x00ee620000000a00 */
        /* <DEDUP_REMOVED lines=18> */
[----:B------:R-:W-:Y:S02]  /*5b90*/  HADD2.F32 R132, -RZ, R67.H0_H0 ;  /* 0x20000043ff847230 */ /* 0x000fe40000004100 */
[C---:B------:R-:W-:Y:S01]  /*5ba0*/  FMUL.FTZ R131, R40.reuse, R131 ;  /* 0x0000008328837220 */ /* 0x040fe20000410000 */
[----:B------:R-:W-:Y:S02]  /*5bb0*/  HADD2.F32 R127, -RZ, R24.H0_H0 ;  /* 0x20000018ff7f7230 */ /* 0x000fe40000004100 */
[----:B------:R-:W-:Y:S01]  /*5bc0*/  FFMA.FTZ R89, R87, R86, R89 ;  /* 0x0000005657597223 */ /* 0x000fe20000010059 */
[----:B------:R-:W-:Y:S02]  /*5bd0*/  HADD2.F32 R86, -RZ, R126.H1_H1 ;  /* 0x3000007eff567230 */ /* 0x000fe40000004100 */
[----:B------:R-:W-:Y:S01]  /*5be0*/  FMUL.FTZ R128, R40, R147 ;  /* 0x0000009328807220 */ /* 0x000fe20000410000 */
[----:B------:R-:W-:-:S02]  /*5bf0*/  HADD2.F32 R87, -RZ, R125.H1_H1 ;  /* 0x3000007dff577230 */ /* 0x000fc40000004100 */
        /* <DEDUP_REMOVED lines=13> */
.L_x_14193:
[----:B------:R-:W-:Y:S05]  /*5cd0*/  BSYNC.RECONVERGENT B0 ;  /* 0x0000000000007941 */ /* 0x000fea0003800200 */
.L_x_14192:
[----:B------:R-:W-:Y:S04]  /*5ce0*/  BSSY.RECONVERGENT B0, `(.L_x_14194) ;  /* 0x0000029000007945 */ /* 0x000fe80003800200 */
[----:B------:R-:W-:Y:S05]  /*5cf0*/  @!P2 BRA `(.L_x_14195) ;  /* 0x00000000009ca947 */ /* 0x000fea0003800000 */
[----:B-1234-:R-:W1:Y:S01]  /*5d00*/  LDC.64 R148, c[0x0][0x428] ;  /* 0x00010a00ff947b82 */ /* 0x01ee620000000a00 */
        /* <DEDUP_REMOVED lines=38> */
.L_x_14195:
[----:B------:R-:W-:Y:S05]  /*5f70*/  BSYNC.RECONVERGENT B0 ;  /* 0x0000000000007941 */ /* 0x000fea0003800200 */
.L_x_14194:
[----:B------:R-:W-:Y:S04]  /*5f80*/  BSSY.RECONVERGENT B0, `(.L_x_14196) ;  /* 0x0000029000007945 */ /* 0x000fe80003800200 */
[----:B------:R-:W-:Y:S05]  /*5f90*/  @!P3 BRA `(.L_x_14197) ;  /* 0x00000000009cb947 */ /* 0x000fea0003800000 */
[----:B01234-:R-:W0:Y:S01]  /*5fa0*/  LDC.64 R148, c[0x0][0x428] ;  /* 0x00010a00ff947b82 */ /* 0x01fe220000000a00 */
[--C-:B------:R-:W-:Y:S01]  /*5fb0*/  FADD.FTZ R127, R11, -R36.reuse ;  /* 0x800000240b7f7221 */ /* 0x100fe20000010000 */
[--C-:B------:R-:W-:Y:S01]  /*5fc0*/  FADD.FTZ R87, R9, -R36.reuse ;  /* 0x8000002409577221 */ /* 0x100fe20000010000 */
[----:B------:R-:W-:Y:S02]  /*5fd0*/  HADD2.F32 R128, -RZ, R119.H0_H0 ;  /* 0x20000077ff807230 */ /* 0x000fe40000004100 */
[----:B------:R-:W-:Y:S01]  /*5fe0*/  FADD.FTZ R131, R7, -R36 ;  /* 0x8000002407837221 */ /* 0x000fe20000010000 */
[----:B------:R-:W-:Y:S02]  /*5ff0*/  HADD2.F32 R84, -RZ, R60.H0_H0 ;  /* 0x2000003cff547230 */ /* 0x000fe40000004100 */
[----:B------:R-:W-:Y:S01]  /*6000*/  FMUL.FTZ R127, R40, R127 ;  /* 0x0000007f287f7220 */ /* 0x000fe20000410000 */
[----:B------:R-:W-:Y:S01]  /*6010*/  HADD2.F32 R91, -RZ, R116.H0_H0 ;  /* 0x20000074ff5b7230 */ /* 0x000fe20000004100 */
[----:B------:R-:W1:Y:S01]  /*6020*/  LDC.64 R150, c[0x0][0x430] ;  /* 0x00010c00ff967b82 */ /* 0x000e620000000a00 */
        /* <DEDUP_REMOVED lines=24> */
[----:B0-----:R-:W-:-:S04]  /*61b0*/  IMAD.WIDE.U32 R148, R8, 0x10, R148 ;  /* 0x0000001008947825 */ /* 0x001fc800078e0094 */
[----:B------:R-:W-:Y:S01]  /*61c0*/  FFMA.FTZ R91, R128, R91, R130 ;  /* 0x0000005b805b7223 */ /* 0x000fe20000010082 */
[C---:B-1----:R-:W-:Y:S01]  /*61d0*/  IMAD.WIDE.U32 R150, R8.reuse, 0x10, R150 ;  /* 0x0000001008967825 */ /* 0x042fe200078e0096 */
[----:B------:R0:W-:Y:S01]  /*61e0*/  STG.E.128 desc[UR6][R148.64], R84 ;  /* 0x0000005494007986 */ /* 0x0001e2000c101d06 */
[----:B------:R-:W-:-:S03]  /*61f0*/  IADD3 R8, PT, PT, R8, 0x80, RZ ;  /* 0x0000008008087810 */ /* 0x000fc60007ffe0ff */
[----:B------:R0:W-:Y:S04]  /*6200*/  STG.E.128 desc[UR6][R150.64], R88 ;  /* 0x0000005896007986 */ /* 0x0001e8000c101d06 */
.L_x_14197:
[----:B------:R-:W-:Y:S05]  /*6210*/  BSYNC.RECONVERGENT B0 ;  /* 0x0000000000007941 */ /* 0x000fea0003800200 */
.L_x_14196:
        /* <DEDUP_REMOVED lines=41> */
.L_x_14199:
[----:B------:R-:W-:Y:S05]  /*64b0*/  BSYNC.RECONVERGENT B0 ;  /* 0x0000000000007941 */ /* 0x000fea0003800200 */
.L_x_14198:
[----:B------:R-:W-:Y:S04]  /*64c0*/  BSSY.RECONVERGENT B0, `(.L_x_14200) ;  /* 0x0000028000007945 */ /* 0x000fe80003800200 */
[----:B------:R-:W-:Y:S05]  /*64d0*/  @!P5 BRA `(.L_x_14201) ;  /* 0x000000000098d947 */ /* 0x000fea0003800000 */
[----:B01234-:R-:W0:Y:S01]  /*64e0*/  LDC.64 R148, c[0x0][0x428] ;  /* 0x00010a00ff947b82 */ /* 0x01fe220000000a00 */
        /* <DEDUP_REMOVED lines=8> */
[----:B------:R-:W-:Y:S01]  /*6570*/  FMUL.FTZ R40, R40, R85 ;  /* 0x0000005528287220 */ /* 0x000fe20000410000 */
[----:B------:R-:W-:-:S02]  /*6580*/  HADD2.F32 R84, -RZ, R104.H0_H0 ;  /* 0x20000068ff547230 */ /* 0x000fc40000004100 */
[----:B------:R-:W-:Y:S02]  /*6590*/  HADD2.F32 R91, -RZ, R44.H0_H0 ;  /* 0x2000002cff5b7230 */ /* 0x000fe40000004100 */
[----:B------:R-:W-:Y:S02]  /*65a0*/  HADD2.F32 R86, -RZ, R100.H0_H0 ;  /* 0x20000064ff567230 */ /* 0x000fe40000004100 */
[----:B------:R-:W-:Y:S02]  /*65b0*/  HADD2.F32 R87, -RZ, R42.H0_H0 ;  /* 0x2000002aff577230 */ /* 0x000fe40000004100 */
[C---:B------:R-:W-:Y:S01]  /*65c0*/  FFMA.FTZ R84, R88.reuse, R84, R91 ;  /* 0x0000005458547223 */ /* 0x040fe2000001005b */
[----:B------:R-:W-:Y:S02]  /*65d0*/  HADD2.F32 R85, -RZ, R102.H0_H0 ;  /* 0x20000066ff557230 */ /* 0x000fe40000004100 */
[----:B------:R-:W-:Y:S02]  /*65e0*/  HADD2.F32 R36, -RZ, R10.H0_H0 ;  /* 0x2000000aff247230 */ /* 0x000fe40000004100 */
[----:B------:R-:W-:Y:S01]  /*65f0*/  FFMA.FTZ R88, R88, R86, R87 ;  /* 0x0000005658587223 */ /* 0x000fe20000010057 */
[----:B------:R-:W-:-:S02]  /*6600*/  HADD2.F32 R86, -RZ, R102.H1_H1 ;  /* 0x30000066ff567230 */ /* 0x000fc40000004100 */
[----:B0-----:R-:W-:-:S04]  /*6610*/  IMAD.WIDE.U32 R148, R8, 0x10, R148 ;  /* 0x0000001008947825 */ /* 0x001fc800078e0094 */
[----:B------:R-:W-:Y:S01]  /*6620*/  FFMA.FTZ R85, R89, R85, R36 ;  /* 0x0000005559557223 */ /* 0x000fe20000010024 */
[----:B------:R-:W-:Y:S02]  /*6630*/  HADD2.F32 R129, -RZ, R45.H0_H0 ;  /* 0x2000002dff817230 */ /* 0x000fe40000004100 */
[----:B------:R-:W-:Y:S02]  /*6640*/  HADD2.F32 R36, -RZ, R100.H1_H1 ;  /* 0x30000064ff247230 */ /* 0x000fe40000004100 */
[----:B-1----:R-:W-:-:S04]  /*6650*/  IMAD.WIDE.U32 R150, R8, 0x10, R150 ;  /* 0x0000001008967825 */ /* 0x002fc800078e0096 */
[----:B------:R-:W-:Y:S01]  /*6660*/  FFMA.FTZ R86, R90, R86, R129 ;  /* 0x000000565a567223 */ /* 0x000fe20000010081 */
[----:B------:R-:W-:Y:S02]  /*6670*/  HADD2.F32 R87, -RZ, R146.H0_H0 ;  /* 0x20000092ff577230 */ /* 0x000fe40000004100 */
[--C-:B------:R-:W-:Y:S02]  /*6680*/  HADD2.F32 R131, -RZ, R98.reuse.H0_H0 ;  /* 0x20000062ff837230 */ /* 0x100fe40000004100 */
[----:B------:R-:W-:Y:S02]  /*6690*/  HADD2.F32 R130, -RZ, R145.H1_H1 ;  /* 0x30000091ff827230 */ /* 0x000fe40000004100 */
[----:B------:R-:W-:Y:S01]  /*66a0*/  FFMA.FTZ R87, R40, R36, R87 ;  /* 0x0000002428577223 */ /* 0x000fe20000010057 */
[----:B------:R-:W-:Y:S02]  /*66b0*/  HADD2.F32 R128, -RZ, R98.H1_H1 ;  /* 0x30000062ff807230 */ /* 0x000fe40000004100 */
[----:B------:R-:W-:-:S02]  /*66c0*/  HADD2.F32 R127, -RZ, R43.H0_H0 ;  /* 0x2000002bff7f7230 */ /* 0x000fc40000004100 */
[----:B------:R-:W-:Y:S01]  /*66d0*/  FFMA.FTZ R89, R89, R131, R130 ;  /* 0x0000008359597223 */ /* 0x000fe20000010082 */
[----:B------:R-:W-:Y:S01]  /*66e0*/  HADD2.F32 R8, -RZ, R96.H1_H1 ;  /* 0x30000060ff087230 */ /* 0x000fe20000004100 */
[----:B------:R0:W-:Y:S01]  /*66f0*/  STG.E.128 desc[UR6][R148.64], R84 ;  /* 0x0000005494007986 */ /* 0x0001e2000c101d06 */
[----:B------:R-:W-:Y:S02]  /*6700*/  HADD2.F32 R91, -RZ, R146.H1_H1 ;  /* 0x30000092ff5b7230 */ /* 0x000fe40000004100 */
[----:B------:R-:W-:-:S03]  /*6710*/  FFMA.FTZ R90, R90, R128, R127 ;  /* 0x000000805a5a7223 */ /* 0x000fc6000001007f */
[----:B------:R-:W-:-:S05]  /*6720*/  FFMA.FTZ R91, R40, R8, R91 ;  /* 0x00000008285b7223 */ /* 0x000fca000001005b */
[----:B------:R0:W-:Y:S02]  /*6730*/  STG.E.128 desc[UR6][R150.64], R88 ;  /* 0x0000005896007986 */ /* 0x0001e4000c101d06 */
.L_x_14201:
[----:B------:R-:W-:Y:S05]  /*6740*/  BSYNC.RECONVERGENT B0 ;  /* 0x0000000000007941 */ /* 0x000fea0003800200 */
.L_x_14200:
[----:B01234-:R-:W0:Y:S01]  /*6750*/  LDC.64 R84, c[0x0][0x380] ;  /* 0x0000e000ff547b82 */ /* 0x01fe220000000a00 */
[----:B------:R-:W-:Y:S01]  /*6760*/  UPLOP3.LUT UP1, UPT, UPT, UPT, UP1, 0x40, 0x4 ;  /* 0x000000000004789c */ /* 0x000fe20003f2e810 */
[----:B0-----:R-:W-:-:S04]  /*6770*/  IADD3 R4, PT, PT, R4, R84, RZ ;  /* 0x0000005404047210 */ /* 0x001fc80007ffe0ff */
[----:B------:R-:W-:-:S13]  /*6780*/  ISETP.GE.AND P2, PT, R4, R85, PT ;  /* 0x000000550400720c */ /* 0x000fda0003f46270 */
[----:B------:R-:W-:Y:S05]  /*6790*/  @!P2 BRA `(.L_x_14202) ;  /* 0xffffffbc008ca947 */ /* 0x000fea000383ffff */
[----:B------:R-:W-:Y:S05]  /*67a0*/  EXIT ;  /* 0x000000000000794d */ /* 0x000fea0003800000 */
.L_x_14203:
        /* <DEDUP_REMOVED lines=13> */
.L_x_18004:


//--------------------- .text._ZN10layer_norm31ln_parallel_residual_fwd_kernelINS_13Kernel_traitsI6__halfffffjLj4096ELj1ELj1ELj4ELj16ENS_18Kernel_traits_baseILj4096ES2_ffffjLj128EEEEELb0ELb0ELb1EEEvNS_9FwdParamsE --------------------------
	.section	.text._ZN10layer_norm31ln_parallel_residual_fwd_kernelINS_13Kernel_traitsI6__halfffffjLj4096ELj1ELj1ELj4ELj16ENS_18Kernel_traits_baseILj4096ES2_ffffjLj128EEEEELb0ELb0ELb1EEEvNS_9FwdParamsE,"ax",@progbits
	.align	128
        .global         _ZN10layer_norm31ln_parallel_residual_fwd_kernelINS_13Kernel_traitsI6__halfffffjLj4096ELj1ELj1ELj4ELj16ENS_18Kernel_traits_baseILj4096ES2_ffffjLj128EEEEELb0ELb0ELb1EEEvNS_9FwdParamsE
        .type           _ZN10layer_norm31ln_parallel_residual_fwd_kernelINS_13Kernel_traitsI6__halfffffjLj4096ELj1ELj1ELj4ELj16ENS_18Kernel_traits_baseILj4096ES2_ffffjLj128EEEEELb0ELb0ELb1EEEvNS_9FwdParamsE,@function
        .size           _ZN10layer_norm31ln_parallel_residual_fwd_kernelINS_13Kernel_traitsI6__halfffffjLj4096ELj1ELj1ELj4ELj16ENS_18Kernel_traits_baseILj4096ES2_ffffjLj128EEEEELb0ELb0ELb1EEEvNS_9FwdParamsE,(.L_x_18005 - _ZN10layer_norm31ln_parallel_residual_fwd_kernelINS_13Kernel_traitsI6__halfffffjLj4096ELj1ELj1ELj4ELj16ENS_18Kernel_traits_baseILj4096ES2_ffffjLj128EEEEELb0ELb0ELb1EEEvNS_9FwdParamsE)
        .other          _ZN10layer_norm31ln_parallel_residual_fwd_kernelINS_13Kernel_traitsI6__halfffffjLj4096ELj1ELj1ELj4ELj16ENS_18Kernel_traits_baseILj4096ES2_ffffjLj128EEEEELb0ELb0ELb1EEEvNS_9FwdParamsE,@"STO_CUDA_ENTRY STV_DEFAULT"
_ZN10layer_norm31ln_parallel_residual_fwd_kernelINS_13Kernel_traitsI6__halfffffjLj4096ELj1ELj1ELj4ELj16ENS_18Kernel_traits_baseILj4096ES2_ffffjLj128EEEEELb0ELb0ELb1EEEvNS_9FwdParamsE:
.text._ZN10layer_norm31ln_parallel_residual_fwd_kernelINS_13Kernel_traitsI6__halfffffjLj4096ELj1ELj1ELj4ELj16ENS_18Kernel_traits_baseILj4096ES2_ffffjLj128EEEEELb0ELb0ELb1EEEvNS_9FwdParamsE:
        /* <DEDUP_REMOVED lines=34> */
[----:B------:R-:W5:Y:S01]  /*0220*/  LDG.E.64 R46, desc[UR6][R2.64] ;  /* 0x00000006022e7981 */ /* 0x000f62000c1e1b00 */
[----:B-1----:R-:W-:-:S03]  /*0230*/  IMAD.WIDE.U32 R16, R94, 0x8, R16 ;  /* 0x000000085e107825 */ /* 0x002fc600078e0010 */
[----:B------:R-:W5:Y:S04]  /*0240*/  LDG.E.64 R50, desc[UR6][R2.64+0x400] ;  /* 0x0004000602327981 */ /* 0x000f68000c1e1b00 */
[----:B------:R-:W5:Y:S04]  /*0250*/  LDG.E.64 R54, desc[UR6][R2.64+0x800] ;  /* 0x0008000602367981 */ /* 0x000f68000c1e1b00 */
[----:B------:R-:W5:Y:S04]  /*0260*/  LDG.E.64 R58, desc[UR6][R2.64+0xc00] ;  /* 0x000c0006023a7981 */ /* 0x000f68000c1e1b00 */
[----:B------:R-:W5:Y:S04]  /*0270*/  LDG.E.64 R62, desc[UR6][R2.64+0x1000] ;  /* 0x00100006023e7981 */ /* 0x000f68000c1e1b00 */
[----:B------:R-:W5:Y:S04]  /*0280*/  LDG.E.64 R12, desc[UR6][R2.64+0x1400] ;  /* 0x00140006020c7981 */ /* 0x000f68000c1e1b00 */
[----:B------:R-:W5:Y:S04]  /*0290*/  LDG.E.64 R4, desc[UR6][R2.64+0x1800] ;  /* 0x0018000602047981 */ /* 0x000f68000c1e1b00 */
[----:B------:R0:W5:Y:S04]  /*02a0*/  LDG.E.64 R6, desc[UR6][R2.64+0x1c00] ;  /* 0x001c000602067981 */ /* 0x000168000c1e1b00 */
[----:B------:R-:W5:Y:S04]  /*02b0*/  LDG.E.64 R48, desc[UR6][R16.64] ;  /* 0x0000000610307981 */ /* 0x000f68000c1e1b00 */
[----:B------:R-:W5:Y:S01]  /*02c0*/  LDG.E.64 R52, desc[UR6][R16.64+0x400] ;  /* 0x0004000610347981 */ /* 0x000f62000c1e1b00 */
[----:B0-----:R-:W-:-:S03]  /*02d0*/  CS2R R2, SRZ ;  /* 0x0000000000027805 */ /* 0x001fc6000001ff00 */
[----:B------:R-:W5:Y:S04]  /*02e0*/  LDG.E.64 R56, desc[UR6][R16.64+0x800] ;  /* 0x0008000610387981 */ /* 0x000f68000c1e1b00 */
[----:B------:R-:W5:Y:S04]  /*02f0*/  LDG.E.64 R60, desc[UR6][R16.64+0xc00] ;  /* 0x000c0006103c7981 */ /* 0x000f68000c1e1b00 */
[----:B------:R-:W5:Y:S04]  /*0300*/  LDG.E.64 R64, desc[UR6][R16.64+0x1000] ;  /* 0x0010000610407981 */ /* 0x000f68000c1e1b00 */
[----:B------:R-:W5:Y:S04]  /*0310*/  LDG.E.64 R14, desc[UR6][R16.64+0x1400] ;  /* 0x00140006100e7981 */ /* 0x000f68000c1e1b00 */
[----:B------:R-:W5:Y:S04]  /*0320*/  LDG.E.64 R8, desc[UR6][R16.64+0x1800] ;  /* 0x0018000610087981 */ /* 0x000f68000c1e1b00 */
[----:B------:R0:W5:Y:S02]  /*0330*/  LDG.E.64 R10, desc[UR6][R16.64+0x1c00] ;  /* 0x001c0006100a7981 */ /* 0x000164000c1e1b00 */
[----:B0-----:R-:W-:Y:S01]  /*0340*/  CS2R R16, SRZ ;  /* 0x0000000000107805 */ /* 0x001fe2000001ff00 */
[----:B------:R-:W-:Y:S06]  /*0350*/  BRA `(.L_x_14206) ;  /* 0x0000000400e87947 */ /* 0x000fec0003800000 */
.L_x_14205:
        /* <DEDUP_REMOVED lines=8> */
[----:B------:R-:W5:Y:S01]  /*03e0*/  LDG.E.64 R46, desc[UR6][R18.64] ;  /* 0x00000006122e7981 */ /* 0x000f62000c1e1b00 */
[----:B-1----:R-:W-:-:S03]  /*03f0*/  IMAD.WIDE.U32 R32, R94, 0x8, R4 ;  /* 0x000000085e207825 */ /* 0x002fc600078e0004 */
[----:B------:R-:W5:Y:S01]  /*0400*/  LDG.E.64 R50, desc[UR6][R18.64+0x400] ;  /* 0x0004000612327981 */ /* 0x000f62000c1e1b00 */
[----:B------:R-:W-:Y:S02]  /*0410*/  CS2R R36, SRZ ;  /* 0x0000000000247805 */ /* 0x000fe4000001ff00 */
[----:B------:R-:W-:Y:S01]  /*0420*/  CS2R R34, SRZ ;  /* 0x0000000000227805 */ /* 0x000fe2000001ff00 */
[----:B------:R-:W5:Y:S01]  /*0430*/  LDG.E.64 R54, desc[UR6][R18.64+0x800] ;  /* 0x0008000612367981 */ /* 0x000f62000c1e1b00 */
[----:B--2---:R-:W-:-:S03]  /*0440*/  IMAD.WIDE.U32 R30, R94, 0x8, R30 ;  /* 0x000000085e1e7825 */ /* 0x004fc600078e001e */
[----:B------:R-:W5:Y:S04]  /*0450*/  LDG.E.64 R58, desc[UR6][R18.64+0xc00] ;  /* 0x000c0006123a7981 */ /* 0x000f68000c1e1b00 */
        /* <DEDUP_REMOVED lines=23> */
.L_x_14204:
        /* <DEDUP_REMOVED lines=9> */
[----:B------:R0:W5:Y:S01]  /*0660*/  LDG.E.64 R46, desc[UR6][R2.64] ;  /* 0x00000006022e7981 */ /* 0x000162000c1e1b00 */
[----:B-1----:R-:W-:-:S03]  /*0670*/  IMAD.WIDE.U32 R18, R94, 0x8, R4 ;  /* 0x000000085e127825 */ /* 0x002fc600078e0004 */
[----:B------:R0:W5:Y:S04]  /*0680*/  LDG.E.64 R50, desc[UR6][R2.64+0x400] ;  /* 0x0004000602327981 */ /* 0x000168000c1e1b00 */
[----:B------:R0:W5:Y:S01]  /*0690*/  LDG.E.64 R54, desc[UR6][R2.64+0x800] ;  /* 0x0008000602367981 */ /* 0x000162000c1e1b00 */
[----:B--2---:R-:W-:-:S03]  /*06a0*/  IMAD.WIDE.U32 R66, R94, 0x8, R66 ;  /* 0x000000085e427825 */ /* 0x004fc600078e0042 */
[----:B------:R0:W5:Y:S04]  /*06b0*/  LDG.E.64 R58, desc[UR6][R2.64+0xc00] ;  /* 0x000c0006023a7981 */ /* 0x000168000c1e1b00 */
[----:B------:R0:W5:Y:S01]  /*06c0*/  LDG.E.64 R62, desc[UR6][R2.64+0x1000] ;  /* 0x00100006023e7981 */ /* 0x000162000c1e1b00 */
[----:B---3--:R-:W-:-:S03]  /*06d0*/  IMAD.WIDE.U32 R68, R94, 0x8, R6 ;  /* 0x000000085e447825 */ /* 0x008fc600078e0006 */
[----:B------:R0:W5:Y:S04]  /*06e0*/  LDG.E.64 R12, desc[UR6][R2.64+0x1400] ;  /* 0x00140006020c7981 */ /* 0x000168000c1e1b00 */
        /* <DEDUP_REMOVED lines=25> */
[----:B------:R0:W5:Y:S01]  /*0880*/  LDG.E.64 R28, desc[UR6][R68.64+0x1c00] ;  /* 0x001c0006441c7981 */ /* 0x000162000c1e1b00 */
[----:B------:R-:W-:Y:S05]  /*0890*/  BRA `(.L_x_14206) ;  /* 0x0000000000987947 */ /* 0x000fea0003800000 */
.L_x_14207:
        /* <DEDUP_REMOVED lines=8> */
[----:B------:R-:W-:Y:S01]  /*0920*/  CS2R R20, SRZ ;  /* 0x0000000000147805 */ /* 0x000fe2000001ff00 */
[----:B------:R-:W5:Y:S01]  /*0930*/  LDG.E.64 R46, desc[UR6][R2.64] ;  /* 0x00000006022e7981 */ /* 0x000f62000c1e1b00 */
[----:B-1----:R-:W-:-:S03]  /*0940*/  IMAD.WIDE.U32 R16, R94, 0x8, R4 ;  /* 0x000000085e107825 */ /* 0x002fc600078e0004 */
[----:B------:R-:W5:Y:S04]  /*0950*/  LDG.E.64 R50, desc[UR6][R2.64+0x400] ;  /* 0x0004000602327981 */ /* 0x000f68000c1e1b00 */
[----:B------:R-:W5:Y:S01]  /*0960*/  LDG.E.64 R54, desc[UR6][R2.64+0x800] ;  /* 0x0008000602367981 */ /* 0x000f62000c1e1b00 */
[----:B--2---:R-:W-:-:S03]  /*0970*/  IMAD.WIDE.U32 R18, R94, 0x8, R6 ;  /* 0x000000085e127825 */ /* 0x004fc600078e0006 */
        /* <DEDUP_REMOVED lines=23> */
[----:B0-----:R-:W-:-:S07]  /*0af0*/  CS2R R16, SRZ ;  /* 0x0000000000107805 */ /* 0x001fce000001ff00 */
.L_x_14206:
[----:B------:R-:W1:Y:S02]  /*0b00*/  LDCU UR4, c[0x0][0x384] ;  /* 0x00007080ff0477ac */ /* 0x000e640008000800 */
[----:B-1----:R-:W-:-:S13]  /*0b10*/  ISETP.GE.AND P1, PT, R0, UR4, PT ;  /* 0x0000000400007c0c */ /* 0x002fda000bf26270 */
[----:B------:R-:W-:Y:S05]  /*0b20*/  @P1 EXIT ;  /* 0x000000000000194d */ /* 0x000fea0003800000 */
[----:B-----5:R-:W-:Y:S01]  /*0b30*/  MOV R70, R54 ;  /* 0x0000003600467202 */ /* 0x020fe20000000f00 */
[----:B------:R-:W1:Y:S01]  /*0b40*/  LDCU UR8, c[0x0][0x388] ;  /* 0x00007100ff0877ac */ /* 0x000e620008000800 */
[----:B0-----:R-:W-:Y:S02]  /*0b50*/  MOV R69, R55 ;  /* 0x0000003700457202 */ /* 0x001fe40000000f00 */
[--C-:B------:R-:W-:Y:S01]  /*0b60*/  SHF.R.U64 R54, R54, 0x10, R55.reuse ;  /* 0x0000001036367819 */ /* 0x100fe20000001237 */
[----:B------:R-:W0:Y:S01]  /*0b70*/  LDCU.U8 UR9, c[0x0][0x410] ;  /* 0x00008200ff0977ac */ /* 0x000e220008000000 */
[----:B------:R-:W-:Y:S02]  /*0b80*/  SHF.R.U32.HI R89, RZ, 0x10, R55 ;  /* 0x00000010ff597819 */ /* 0x000fe40000011637 */
[----:B------:R-:W-:Y:S01]  /*0b90*/  MOV R92, R4 ;  /* 0x00000004005c7202 */ /* 0x000fe20000000f00 */
[----:B------:R-:W2:Y:S01]  /*0ba0*/  LDCU UR10, c[0x0][0x400] ;  /* 0x00008000ff0a77ac */ /* 0x000ea20008000800 */
[----:B------:R-:W-:-:S02]  /*0bb0*/  SHF.R.U64 R96, R4, 0x10, R5 ;  /* 0x0000001004607819 */ /* 0x000fc40000001205 */
[----:B------:R-:W-:Y:S01]  /*0bc0*/  MOV R77, R47 ;  /* 0x0000002f004d7202 */ /* 0x000fe20000000f00 */
[----:B------:R-:W3:Y:S01]  /*0bd0*/  LDCU.64 UR12, c[0x0][0x3a0] ;  /* 0x00007400ff0c77ac */ /* 0x000ee20008000a00 */
[--C-:B------:R-:W-:Y:S02]  /*0be0*/  SHF.R.U64 R66, R46, 0x10, R47.reuse ;  /* 0x000000102e427819 */ /* 0x100fe4000000122f */
[----:B------:R-:W-:Y:S01]  /*0bf0*/  SHF.R.U32.HI R79, RZ, 0x10, R47 ;  /* 0x00000010ff4f7819 */ /* 0x000fe2000001162f */
[----:B------:R-:W-:Y:S01]  /*0c00*/  UPLOP3.LUT UP1, UPT, UPT, UPT, UPT, 0x40, 0x4 ;  /* 0x000000000004789c */ /* 0x000fe20003f2e870 */
[----:B------:R-:W-:Y:S02]  /*0c10*/  MOV R68, R56 ;  /* 0x0000003800447202 */ /* 0x000fe40000000f00 */
[----:B------:R-:W-:Y:S02]  /*0c20*/  SHF.R.U64 R55, R56, 0x10, R57 ;  /* 0x0000001038377819 */ /* 0x000fe40000001239 */
[----:B------:R-:W-:-:S02]  /*0c30*/  MOV R95, R8 ;  /* 0x00000008005f7202 */ /* 0x000fc40000000f00 */
[----:B------:R-:W-:Y:S02]  /*0c40*/  MOV R4, R9 ;  /* 0x0000000900047202 */ /* 0x000fe40000000f00 */
[----:B------:R-:W-:Y:S02]  /*0c50*/  MOV R78, R46 ;  /* 0x0000002e004e7202 */ /* 0x000fe40000000f00 */
[----:B------:R-:W-:Y:S02]  /*0c60*/  MOV R47, R57 ;  /* 0x00000039002f7202 */ /* 0x000fe40000000f00 */
[----:B------:R-:W-:Y:S02]  /*0c70*/  SHF.R.U32.HI R56, RZ, 0x10, R57 ;  /* 0x00000010ff387819 */ /* 0x000fe40000011639 */
[----:B------:R-:W-:Y:S02]  /*0c80*/  MOV R46, R58 ;  /* 0x0000003a002e7202 */ /* 0x000fe40000000f00 */
[----:B------:R-:W-:-:S02]  /*0c90*/  SHF.R.U64 R57, R58, 0x10, R59 ;  /* 0x000000103a397819 */ /* 0x000fc4000000123b */
[----:B------:R-:W-:Y:S02]  /*0ca0*/  MOV R75, R49 ;  /* 0x00000031004b7202 */ /* 0x000fe40000000f00 */
[--C-:B------:R-:W-:Y:S02]  /*0cb0*/  SHF.R.U64 R67, R48, 0x10, R49.reuse ;  /* 0x0000001030437819 */ /* 0x100fe40000001231 */
[----:B------:R-:W-:Y:S02]  /*0cc0*/  SHF.R.U32.HI R81, RZ, 0x10, R49 ;  /* 0x00000010ff517819 */ /* 0x000fe40000011631 */
[----:B------:R-:W-:Y:S02]  /*0cd0*/  MOV R80, R60 ;  /* 0x0000003c00507202 */ /* 0x000fe40000000f00 */
[----:B------:R-:W-:Y:S02]  /*0ce0*/  SHF.R.U64 R58, R60, 0x10, R61 ;  /* 0x000000103c3a7819 */ /* 0x000fe4000000123d */
[----:B------:R-:W-:-:S02]  /*0cf0*/  MOV R49, R61 ;  /* 0x0000003d00317202 */ /* 0x000fc40000000f00 */
[----:B------:R-:W-:Y:S02]  /*0d00*/  SHF.R.U32.HI R60, RZ, 0x10, R61 ;  /* 0x00000010ff3c7819 */ /* 0x000fe4000001163d */
[----:B------:R-:W-:Y:S02]  /*0d10*/  PRMT R95, R95, 0x5410, R4 ;  /* 0x000054105f5f7816 */ /* 0x000fe40000000004 */
[----:B------:R-:W-:Y:S02]  /*0d20*/  MOV R82, R62 ;  /* 0x0000003e00527202 */ /* 0x000fe40000000f00 */
[----:B------:R-:W-:Y:S02]  /*0d30*/  SHF.R.U64 R61, R62, 0x10, R63 ;  /* 0x000000103e3d7819 */ /* 0x000fe4000000123f */
[----:B------:R-:W-:Y:S02]  /*0d40*/  SHF.R.U64 R128, R30, 0x10, R31 ;  /* 0x000000101e807819 */ /* 0x000fe4000000121f */
[----:B------:R-:W-:-:S02]  /*0d50*/  SHF.R.U64 R4, R2, 0x10, R3 ;  /* 0x0000001002047819 */ /* 0x000fc40000001203 */
[----:B------:R-:W-:Y:S02]  /*0d60*/  MOV R73, R51 ;  /* 0x0000003300497202 */ /* 0x000fe40000000f00 */
[--C-:B------:R-:W-:Y:S02]  /*0d70*/  SHF.R.U64 R83, R50, 0x10, R51.reuse ;  /* 0x0000001032537819 */ /* 0x100fe40000001233 */
[----:B------:R-:W-:Y:S02]  /*0d80*/  SHF.R.U32.HI R87, RZ, 0x10, R51 ;  /* 0x00000010ff577819 */ /* 0x000fe40000011633 */
[----:B------:R-:W-:Y:S02]  /*0d90*/  MOV R84, R64 ;  /* 0x0000004000547202 */ /* 0x000fe40000000f00 */
[----:B------:R-:W-:Y:S02]  /*0da0*/  SHF.R.U64 R62, R64, 0x10, R65 ;  /* 0x00000010403e7819 */ /* 0x000fe40000001241 */
[----:B------:R-:W-:-:S02]  /*0db0*/  MOV R72, R52 ;  /* 0x0000003400487202 */ /* 0x000fc40000000f00 */
[----:B------:R-:W-:Y:S02]  /*0dc0*/  SHF.R.U64 R85, R52, 0x10, R53 ;  /* 0x0000001034557819 */ /* 0x000fe40000001235 */
[----:B------:R-:W-:Y:S02]  /*0dd0*/  MOV R51, R65 ;  /* 0x0000004100337202 */ /* 0x000fe40000000f00 */
[----:B------:R-:W-:Y:S02]  /*0de0*/  SHF.R.U32.HI R64, RZ, 0x10, R65 ;  /* 0x00000010ff407819 */ /* 0x000fe40000011641 */
[----:B------:R-:W-:Y:S02]  /*0df0*/  MOV R52, R13 ;  /* 0x0000000d00347202 */ /* 0x000fe40000000f00 */
[--C-:B------:R-:W-:Y:S02]  /*0e00*/  SHF.R.U64 R65, R12, 0x10, R13.reuse ;  /* 0x000000100c417819 */ /* 0x100fe4000000120d */
[----:B------:R-:W-:-:S02]  /*0e10*/  SHF.R.U32.HI R93, RZ, 0x10, R13 ;  /* 0x00000010ff5d7819 */ /* 0x000fc4000001160d */
[----:B------:R-:W-:Y:S02]  /*0e20*/  MOV R13, R5 ;  /* 0x00000005000d7202 */ /* 0x000fe40000000f00 */
[----:B------:R-:W-:Y:S02]  /*0e30*/  SHF.R.U32.HI R97, RZ, 0x10, R5 ;  /* 0x00000010ff617819 */ /* 0x000fe40000011605 */
[----:B------:R-:W-:Y:S02]  /*0e40*/  PRMT R128, R128, 0x5410, R4 ;  /* 0x0000541080807816 */ /* 0x000fe40000000004 */
[----:B------:R-:W-:Y:S02]  /*0e50*/  MOV R102, R6 ;  /* 0x0000000600667202 */ /* 0x000fe40000000f00 */
[----:B------:R-:W-:Y:S02]  /*0e60*/  MOV R5, R7 ;  /* 0x0000000700057202 */ /* 0x000fe40000000f00 */
[----:B------:R-:W-:-:S02]  /*0e70*/  SHF.R.U32.HI R129, RZ, 0x10, R31 ;  /* 0x00000010ff817819 */ /* 0x000fc4000001161f */
[----:B------:R-:W-:Y:S02]  /*0e80*/  SHF.R.U32.HI R4, RZ, 0x10, R3 ;  /* 0x00000010ff047819 */ /* 0x000fe40000011603 */
[----:B------:R-:W-:Y:S02]  /*0e90*/  PRMT R102, R102, 0x5410, R5 ;  /* 0x0000541066667816 */ /* 0x000fe40000000005 */
[----:B------:R-:W-:Y:S02]  /*0ea0*/  PRMT R129, R129, 0x5410, R4 ;  /* 0x0000541081817816 */ /* 0x000fe40000000004 */
[----:B------:R-:W-:Y:S02]  /*0eb0*/  SHF.R.U64 R130, R32, 0x10, R33 ;  /* 0x0000001020827819 */ /* 0x000fe40000001221 */
[----:B------:R-:W-:Y:S02]  /*0ec0*/  SHF.R.U64 R5, R16, 0x10, R17 ;  /* 0x0000001010057819 */ /* 0x000fe40000001211 */
        /* <DEDUP_REMOVED lines=40> */
[----:B------:R-:W-:Y:S02]  /*1150*/  SHF.R.U64 R14, R14, 0x10, R15 ;  /* 0x000000100e0e7819 */ /* 0x000fe4000000120f */
[----:B------:R-:W-:Y:S02]  /*1160*/  SHF.R.U64 R8, R8, 0x10, R9 ;  /* 0x0000001008087819 */ /* 0x000fe40000001209 */
[----:B------:R-:W-:-:S02]  /*1170*/  SHF.R.U64 R109, R6, 0x10, R7 ;  /* 0x00000010066d7819 */ /* 0x000fc40000001207 */
[----:B------:R-:W-:Y:S02]  /*1180*/  MOV R124, R10 ;  /* 0x0000000a007c7202 */ /* 0x000fe40000000f00 */
[----:B------:R-:W-:Y:S02]  /*1190*/  SHF.R.U64 R125, R10, 0x10, R11 ;  /* 0x000000100a7d7819 */ /* 0x000fe4000000120b */
[----:B------:R-:W-:Y:S02]  /*11a0*/  PRMT R140, R140, 0x5410, R4 ;  /* 0x000054108c8c7816 */ /* 0x000fe40000000004 */
[----:B------:R-:W-:Y:S02]  /*11b0*/  PRMT R141, R141, 0x5410, R5 ;  /* 0x000054108d8d7816 */ /* 0x000fe40000000005 */
[----:B------:R-:W-:Y:S02]  /*11c0*/  SHF.R.U32.HI R53, RZ, 0x10, R53 ;  /* 0x00000010ff357819 */ /* 0x000fe40000011635 */
[----:B------:R-:W-:-:S02]  /*11d0*/  SHF.R.U32.HI R59, RZ, 0x10, R59 ;  /* 0x00000010ff3b7819 */ /* 0x000fc4000001163b */
[----:B------:R-:W-:Y:S02]  /*11e0*/  SHF.R.U32.HI R63, RZ, 0x10, R63 ;  /* 0x00000010ff3f7819 */ /* 0x000fe4000001163f */
[----:B------:R-:W-:Y:S02]  /*11f0*/  SHF.R.U32.HI R15, RZ, 0x10, R15 ;  /* 0x00000010ff0f7819 */ /* 0x000fe4000001160f */
[----:B------:R-:W-:Y:S02]  /*1200*/  SHF.R.U32.HI R9, RZ, 0x10, R9 ;  /* 0x00000010ff097819 */ /* 0x000fe40000011609 */
[----:B------:R-:W-:Y:S02]  /*1210*/  SHF.R.U32.HI R7, RZ, 0x10, R7 ;  /* 0x00000010ff077819 */ /* 0x000fe40000011607 */
[----:B------:R-:W-:Y:S02]  /*1220*/  ISETP.NE.U32.AND P1, PT, R90, RZ, PT ;  /* 0x000000ff5a00720c */ /* 0x000fe40003f25070 */
[----:B------:R-:W-:-:S02]  /*1230*/  MOV R6, R11 ;  /* 0x0000000b00067202 */ /* 0x000fc40000000f00 */
[----:B------:R-:W-:Y:S02]  /*1240*/  SHF.R.U32.HI R10, RZ, 0x10, R11 ;  /* 0x00000010ff0a7819 */ /* 0x000fe4000001160b */
[----:B------:R-:W-:Y:S02]  /*1250*/  SHF.R.U64 R142, R44, 0x10, R45 ;  /* 0x000000102c8e7819 */ /* 0x000fe4000000122d */
[----:B------:R-:W-:Y:S02]  /*1260*/  SHF.R.U64 R4, R28, 0x10, R29 ;  /* 0x000000101c047819 */ /* 0x000fe4000000121d */
[----:B------:R-:W-:Y:S02]  /*1270*/  SHF.R.U32.HI R143, RZ, 0x10, R45 ;  /* 0x00000010ff8f7819 */ /* 0x000fe4000001162d */
[----:B------:R-:W-:Y:S02]  /*1280*/  SHF.R.U32.HI R5, RZ, 0x10, R29 ;  /* 0x00000010ff057819 */ /* 0x000fe4000001161d */
        /* <DEDUP_REMOVED lines=8> */
[----:B------:R-:W-:Y:S02]  /*1310*/  ISETP.NE.AND.EX P1, PT, R91, RZ, PT, P1 ;  /* 0x000000ff5b00720c */ /* 0x000fe40003f25310 */
        /* <DEDUP_REMOVED lines=23> */
[----:B0123--:R-:W-:-:S07]  /*1490*/  PRMT R143, R143, 0x5410, R5 ;  /* 0x000054108f8f7816 */ /* 0x00ffce0000000005 */
.L_x_14229:
        /* <DEDUP_REMOVED lines=10> */
[----:B------:R0:W5:Y:S01]  /*1540*/  @P1 LDG.E.128 R12, desc[UR6][R50.64] ;  /* 0x00000006320c1981 */ /* 0x000162000c1e1d00 */
[----:B-1----:R-:W-:-:S04]  /*1550*/  IMAD.WIDE.U32 R52, R56, 0x10, R114 ;  /* 0x0000001038347825 */ /* 0x002fc800078e0072 */
[----:B--2---:R-:W-:-:S05]  /*1560*/  @P2 IMAD.WIDE.U32 R48, R56, 0x10, R48 ;  /* 0x0000001038302825 */ /* 0x004fca00078e0030 */
[----:B------:R0:W5:Y:S04]  /*1570*/  @P2 LDG.E.128 R8, desc[UR6][R48.64] ;  /* 0x0000000630082981 */ /* 0x000168000c1e1d00 */
[----:B------:R0:W5:Y:S01]  /*1580*/  LDG.E.128 R48, desc[UR6][R52.64] ;  /* 0x0000000634307981 */ /* 0x000162000c1e1d00 */
        /* <DEDUP_REMOVED lines=15> */
.L_x_14209:
        /* <DEDUP_REMOVED lines=9> */
.L_x_14208:
        /* <DEDUP_REMOVED lines=12> */
.L_x_14210:
[----:B0-----:R-:W0:Y:S01]  /*17d0*/  LDC.64 R52, c[0x0][0x398] ;  /* 0x0000e600ff347b82 */ /* 0x001e220000000a00 */
[----:B------:R-:W-:-:S05]  /*17e0*/  IADD3 R60, PT, PT, R56, 0x80, RZ ;  /* 0x00000080383c7810 */ /* 0x000fca0007ffe0ff */
[----:B------:R-:W-:Y:S02]  /*17f0*/  IMAD.WIDE.U32 R50, R60, 0x10, R114 ;  /* 0x000000103c327825 */ /* 0x000fe400078e0072 */
[----:B------:R-:W1:Y:S08]  /*1800*/  @P0 LDC.64 R64, c[0x0][0x3a8] ;  /* 0x0000ea00ff400b82 */ /* 0x000e700000000a00 */
[----:B------:R-:W2:Y:S01]  /*1810*/  @P2 LDC.64 R48, c[0x0][0x3a0] ;  /* 0x0000e800ff302b82 */ /* 0x000ea20000000a00 */
[----:B0-----:R-:W-:-:S04]  /*1820*/  ISETP.NE.U32.AND P1, PT, R52, RZ, PT ;  /* 0x000000ff3400720c */ /* 0x001fc80003f25070 */
[----:B------:R-:W-:Y:S01]  /*1830*/  ISETP.NE.AND.EX P1, PT, R53, RZ, PT, P1 ;  /* 0x000000ff3500720c */ /* 0x000fe20003f25310 */
[----:B-1----:R-:W-:-:S05]  /*1840*/  @P0 IMAD.WIDE.U32 R64, R56, 0x10, R64 ;  /* 0x0000001038400825 */ /* 0x002fca00078e0040 */
[----:B------:R0:W-:Y:S01]  /*1850*/  @P0 STG.E.128 desc[UR6][R64.64], R4 ;  /* 0x0000000440000986 */ /* 0x0001e2000c101d06 */
[----:B--2---:R-:W-:-:S06]  /*1860*/  @P2 IMAD.WIDE.U32 R48, R60, 0x10, R48 ;  /* 0x000000103c302825 */ /* 0x004fcc00078e0030 */
[----:B------:R-:W1:Y:S01]  /*1870*/  @P1 LDC.64 R58, c[0x0][0x398] ;  /* 0x0000e600ff3a1b82 */ /* 0x000e620000000a00 */
[----:B------:R0:W5:Y:S04]  /*1880*/  @P2 LDG.E.128 R8, desc[UR6][R48.64] ;  /* 0x0000000630082981 */ /* 0x000168000c1e1d00 */
[----:B------:R-:W5:Y:S01]  /*1890*/  LDG.E.128 R48, desc[UR6][R50.64] ;  /* 0x0000000632307981 */ /* 0x000f62000c1e1d00 */
[----:B-1----:R-:W-:-:S05]  /*18a0*/  @P1 IMAD.WIDE.U32 R58, R60, 0x10, R58 ;  /* 0x000000103c3a1825 */ /* 0x002fca00078e003a */
[----:B------:R0:W5:Y:S01]  /*18b0*/  @P1 LDG.E.128 R12, desc[UR6][R58.64] ;  /* 0x000000063a0c1981 */ /* 0x000162000c1e1d00 */
[----:B------:R-:W-:-:S04]  /*18c0*/  ISETP.NE.U32.AND P3, PT, R52, RZ, PT ;  /* 0x000000ff3400720c */ /* 0x000fc80003f65070 */
[----:B------:R-:W-:-:S13]  /*18d0*/  ISETP.NE.AND.EX P3, PT, R53, RZ, PT, P3 ;  /* 0x000000ff3500720c */ /* 0x000fda0003f65330 */
[----:B0-----:R-:W-:Y:S05]  /*18e0*/  @P3 BRA `(.L_x_14211) ;  /* 0x0000000000403947 */ /* 0x001fea0003800000 */
[----:B------:R-:W-:-:S04]  /*18f0*/  UISETP.NE.U32.AND UP0, UPT, UR12, URZ, UPT ;  /* 0x000000ff0c00728c */ /* 0x000fc8000bf05070 */
[----:B------:R-:W-:-:S06]  /*1900*/  UISETP.NE.AND.EX UP0, UPT, UR13, URZ, UPT, UP0 ;  /* 0x000000ff0d00728c */ /* 0x000fcc000bf05300 */
[----:B------:R-:W-:-:S13]  /*1910*/  PLOP3.LUT P4, PT, PT, PT, UP0, 0x80, 0x8 ;  /* 0x000000000008781c */ /* 0x000fda0003f8f008 */
        /* <DEDUP_REMOVED lines=13> */
.L_x_14211:
        /* <DEDUP_REMOVED lines=23> */
.L_x_14212:
[----:B------:R-:W0:Y:S01]  /*1b60*/  @P0 LDC.64 R66, c[0x0][0x3a8] ;  /* 0x0000ea00ff420b82 */ /* 0x000e220000000a00 */
[----:B------:R-:W-:-:S05]  /*1b70*/  IADD3 R61, PT, PT, R56, 0x100, RZ ;  /* 0x00000100383d7810 */ /* 0x000fca0007ffe0ff */
[----:B------:R-:W-:Y:S02]  /*1b80*/  IMAD.WIDE.U32 R64, R61, 0x10, R114 ;  /* 0x000000103d407825 */ /* 0x000fe400078e0072 */
[----:B------:R-:W1:Y:S08]  /*1b90*/  @P1 LDC.64 R50, c[0x0][0x398] ;  /* 0x0000e600ff321b82 */ /* 0x000e700000000a00 */
[----:B------:R-:W2:Y:S01]  /*1ba0*/  @P2 LDC.64 R48, c[0x0][0x3a0] ;  /* 0x0000e800ff302b82 */ /* 0x000ea20000000a00 */
[----:B0-----:R-:W-:-:S05]  /*1bb0*/  @P0 IMAD.WIDE.U32 R66, R60, 0x10, R66 ;  /* 0x000000103c420825 */ /* 0x001fca00078e0042 */
[----:B------:R0:W-:Y:S01]  /*1bc0*/  @P0 STG.E.128 desc[UR6][R66.64], R4 ;  /* 0x0000000442000986 */ /* 0x0001e2000c101d06 */
[----:B-1----:R-:W-:-:S05]  /*1bd0*/  @P1 IMAD.WIDE.U32 R50, R61, 0x10, R50 ;  /* 0x000000103d321825 */ /* 0x002fca00078e0032 */
[----:B------:R0:W5:Y:S01]  /*1be0*/  @P1 LDG.E.128 R12, desc[UR6][R50.64] ;  /* 0x00000006320c1981 */ /* 0x000162000c1e1d00 */
[----:B--2---:R-:W-:-:S05]  /*1bf0*/  @P2 IMAD.WIDE.U32 R48, R61, 0x10, R48 ;  /* 0x000000103d302825 */ /* 0x004fca00078e0030 */
[----:B------:R0:W5:Y:S04]  /*1c00*/  @P2 LDG.E.128 R8, desc[UR6][R48.64] ;  /* 0x0000000630082981 */ /* 0x000168000c1e1d00 */
[----:B------:R0:W5:Y:S01]  /*1c10*/  LDG.E.128 R48, desc[UR6][R64.64] ;  /* 0x0000000640307981 */ /* 0x000162000c1e1d00 */
[----:B------:R-:W-:Y:S05]  /*1c20*/  @P3 BRA `(.L_x_14213) ;  /* 0x0000000000343947 */ /* 0x000fea0003800000 */
        /* <DEDUP_REMOVED lines=8> */
[----:B0-----:R-:W-:Y:S02]  /*1cb0*/  @P4 MOV R4, R98 ;  /* 0x0000006200044202 */ /* 0x001fe40000000f00 */
[----:B------:R-:W-:-:S02]  /*1cc0*/  @P4 MOV R5, R97 ;  /* 0x0000006100054202 */ /* 0x000fc40000000f00 */
[----:B------:R-:W-:Y:S02]  /*1cd0*/  @P4 MOV R6, R91 ;  /* 0x0000005b00064202 */ /* 0x000fe40000000f00 */
[----:B------:R-:W-:Y:S01]  /*1ce0*/  @P4 MOV R7, R90 ;  /* 0x0000005a00074202 */ /* 0x000fe20000000f00 */
[----:B------:R-:W-:Y:S06]  /*1cf0*/  BRA `(.L_x_14214) ;  /* 0x0000000000547947 */ /* 0x000fec0003800000 */
.L_x_14213:
[----:B-----5:R-:W-:Y:S01]  /*1d00*/  @!P4 FADD.FTZ R98, R12, R48 ;  /* 0x000000300c62c221 */ /* 0x020fe20000010000 */
[----:B------:R-:W-:Y:S01]  /*1d10*/  @!P4 FADD.FTZ R97, R13, R49 ;  /* 0x000000310d61c221 */ /* 0x000fe20000010000 */
[----:B------:R-:W-:Y:S01]  /*1d20*/  @!P4 FADD.FTZ R91, R14, R50 ;  /* 0x000000320e5bc221 */ /* 0x000fe20000010000 */
[----:B------:R-:W-:Y:S02]  /*1d30*/  @!P4 FADD.FTZ R90, R15, R51 ;  /* 0x000000330f5ac221 */ /* 0x000fe40000010000 */
[----:B0-----:R-:W-:Y:S02]  /*1d40*/  @!P4 MOV R4, R98 ;  /* 0x000000620004c202 */ /* 0x001fe40000000f00 */
        /* <DEDUP_REMOVED lines=16> */
.L_x_14214:
        /* <DEDUP_REMOVED lines=15> */
[----:B0-----:R-:W-:Y:S01]  /*1f40*/  @!P4 MOV R101, R49 ;  /* 0x000000310065c202 */ /* 0x001fe20000000f00 */
        /* <DEDUP_REMOVED lines=10> */
.L_x_14215:
[----:B-----5:R-:W-:Y:S01]  /*1ff0*/  @!P4 FADD.FTZ R103, R12, R48 ;  /* 0x000000300c67c221 */ /* 0x020fe20000010000 */
[----:B0-----:R-:W-:Y:S01]  /*2000*/  @!P4 FADD.FTZ R101, R13, R49 ;  /* 0x000000310d65c221 */ /* 0x001fe20000010000 */
        /* <DEDUP_REMOVED lines=19> */
.L_x_14216:
        /* <DEDUP_REMOVED lines=13> */
[----:B0----5:R-:W-:Y:S01]  /*2210*/  @!P4 MOV R105, R48 ;  /* 0x000000300069c202 */ /* 0x021fe20000000f00 */
        /* <DEDUP_REMOVED lines=12> */
.L_x_14217:
[----:B0----5:R-:W-:Y:S01]  /*22e0*/  @!P4 FADD.FTZ R105, R12, R48 ;  /* 0x000000300c69c221 */ /* 0x021fe20000010000 */
        /* <DEDUP_REMOVED lines=20> */
.L_x_14218:
        /* <DEDUP_REMOVED lines=26> */
.L_x_14219:
        /* <DEDUP_REMOVED lines=21> */
.L_x_14220:
        /* <DEDUP_REMOVED lines=26> */
.L_x_14221:
        /* <DEDUP_REMOVED lines=21> */
.L_x_14222:
        /* <DEDUP_REMOVED lines=26> */
.L_x_14223:
        /* <DEDUP_REMOVED lines=21> */
.L_x_14224:
[----:B------:R-:W-:Y:S01]  /*2d00*/  FADD.FTZ R49, RZ, R62 ;  /* 0x0000003eff317221 */ /* 0x000fe20000010000 */
[----:B------:R-:W0:Y:S01]  /*2d10*/  @P0 LDC.64 R114, c[0x0][0x3a8] ;  /* 0x0000ea00ff720b82 */ /* 0x000e220000000a00 */
[----:B------:R-:W1:Y:S01]  /*2d20*/  S2R R94, SR_TID.X ;  /* 0x00000000005e7919 */ /* 0x000e620000002100 */
[----:B------:R-:W-:Y:S01]  /*2d30*/  BSSY.RECONVERGENT B0, `(.L_x_14225) ;  /* 0x0000080000007945 */ /* 0x000fe20003800200 */
[----:B------:R-:W-:-:S04]  /*2d40*/  FADD.FTZ R49, R49, R57 ;  /* 0x0000003931317221 */ /* 0x000fc80000010000 */
[----:B------:R-:W-:-:S04]  /*2d50*/  FADD.FTZ R49, R49, R55 ;  /* 0x0000003731317221 */ /* 0x000fc80000010000 */
[----:B------:R-:W-:-:S04]  /*2d60*/  FADD.FTZ R49, R49, R54 ;  /* 0x0000003631317221 */ /* 0x000fc80000010000 */
[----:B------:R-:W-:-:S04]  /*2d70*/  FADD.FTZ R49, R49, R59 ;  /* 0x0000003b31317221 */ /* 0x000fc80000010000 */
[----:B------:R-:W-:-:S04]  /*2d80*/  FADD.FTZ R49, R49, R58 ;  /* 0x0000003a31317221 */ /* 0x000fc80000010000 */
[----:B------:R-:W-:Y:S01]  /*2d90*/  FADD.FTZ R49, R49, R53 ;  /* 0x0000003531317221 */ /* 0x000fe20000010000 */
[----:B0-----:R-:W-:-:S04]  /*2da0*/  @P0 IMAD.WIDE.U32 R114, R104, 0x10, R114 ;  /* 0x0000001068720825 */ /* 0x001fc800078e0072 */
[----:B------:R-:W-:Y:S01]  /*2db0*/  FADD.FTZ R49, R49, R52 ;  /* 0x0000003431317221 */ /* 0x000fe20000010000 */
[----:B------:R-:W-:Y:S03]  /*2dc0*/  @P0 STG.E.128 desc[UR6][R114.64], R4 ;  /* 0x0000000472000986 */ /* 0x000fe6000c101d06 */
[----:B------:R-:W-:Y:S01]  /*2dd0*/  FADD.FTZ R49, R49, R98 ;  /* 0x0000006231317221 */ /* 0x000fe20000010000 */
[----:B-1----:R-:W-:-:S03]  /*2de0*/  LOP3.LUT P2, RZ, R94, 0x1f, RZ, 0xc0, !PT ;  /* 0x0000001f5eff7812 */ /* 0x002fc6000784c0ff */
        /* <DEDUP_REMOVED lines=116> */
.L_x_14226:
[----:B------:R-:W-:Y:S05]  /*3530*/  BSYNC.RECONVERGENT B0 ;  /* 0x0000000000007941 */ /* 0x000fea0003800200 */
.L_x_14225:
        /* <DEDUP_REMOVED lines=15> */
.L_x_14228:
[----:B------:R-:W-:Y:S05]  /*3630*/  BSYNC.RECONVERGENT B0 ;  /* 0x0000000000007941 */ /* 0x000fea0003800200 */
.L_x_14227:
[----:B------:R-:W1:Y:S01]  /*3640*/  SHFL.DOWN PT, R63, R114, 0x2, 0x1f ;  /* 0x08401f00723f7f89 */ /* 0x000e6200000e0000 */
[----:B------:R-:W-:Y:S01]  /*3650*/  ISETP.NE.AND P2, PT, R94, RZ, PT ;  /* 0x000000ff5e00720c */ /* 0x000fe20003f45270 */
[----:B------:R-:W-:Y:S01]  /*3660*/  HADD2.F32 R146, -RZ, R129.H0_H0 ;  /* 0x20000081ff927230 */ /* 0x000fe20000004100 */
[----:B------:R-:W-:Y:S01]  /*3670*/  ISETP.NE.AND P3, PT, RZ, UR9, PT ;  /* 0x00000009ff007c0c */ /* 0x000fe2000bf65270 */
[----:B0-----:R-:W0:Y:S01]  /*3680*/  SHFL.DOWN PT, R115, R48, 0x2, 0x1f ;  /* 0x08401f0030737f89 */ /* 0x001e2200000e0000 */
[----:B------:R-:W-:-:S03]  /*3690*/  UPLOP3.LUT UP1, UPT, UPT, UPT, UP1, 0x40, 0x4 ;  /* 0x000000000004789c */ /* 0x000fc60003f2e810 */
[----:B------:R-:W2:Y:S06]  /*36a0*/  SHFL.DOWN PT, R145, R49, 0x2, 0x1f ;  /* 0x08401f0031917f89 */ /* 0x000eac00000e0000 */
[----:B------:R-:W3:Y:S08]  /*36b0*/  @!P2 LDC.64 R160, c[0x0][0x3c0] ;  /* 0x0000f000ffa0ab82 */ /* 0x000ef00000000a00 */
[----:B------:R-:W4:Y:S01]  /*36c0*/  @!P2 LDC.64 R158, c[0x0][0x3c8] ;  /* 0x0000f200ff9eab82 */ /* 0x000f220000000a00 */
[----:B-1----:R-:W-:-:S02]  /*36d0*/  IADD3 R144, PT, PT, R63, R114, RZ ;  /* 0x000000723f907210 */ /* 0x002fc40007ffe0ff */
        /* <DEDUP_REMOVED lines=9> */
[----:B------:R-:W-:Y:S01]  /*3770*/  FMUL.FTZ R115, R115, R115 ;  /* 0x0000007373737220 */ /* 0x000fe20000410000 */
[----:B---3--:R-:W-:-:S04]  /*3780*/  @!P2 IMAD.WIDE R160, R0, 0x4, R160 ;  /* 0x0000000400a0a825 */ /* 0x008fc800078e02a0 */
[----:B------:R-:W-:-:S04]  /*3790*/  FMUL.FTZ R115, R115, R114 ;  /* 0x0000007273737220 */ /* 0x000fc80000410000 */
[----:B------:R-:W-:Y:S01]  /*37a0*/  FMUL.FTZ R115, R115, R63 ;  /* 0x0000003f73737220 */ /* 0x000fe20000410000 */
[----:B----4-:R-:W-:-:S04]  /*37b0*/  @!P2 IMAD.WIDE R158, R0, 0x4, R158 ;  /* 0x00000004009ea825 */ /* 0x010fc800078e029e */
[C---:B0-----:R-:W-:Y:S01]  /*37c0*/  FMUL.FTZ R51, R126.reuse, R51 ;  /* 0x000000337e337220 */ /* 0x041fe20000410000 */
[----:B------:R-:W-:Y:S01]  /*37d0*/  FFMA.FTZ R145, R126, R115, R145 ;  /* 0x000000737e917223 */ /* 0x000fe20000010091 */
[----:B-1----:R-:W-:-:S03]  /*37e0*/  IADD3 R49, PT, PT, R144, R50, RZ ;  /* 0x0000003290317210 */ /* 0x002fc60007ffe0ff */
[----:B------:R-:W0:Y:S01]  /*37f0*/  SHFL.DOWN PT, R48, R51, 0x1, 0x1f ;  /* 0x08201f0033307f89 */ /* 0x000e2200000e0000 */
[----:B------:R-:W-:Y:S01]  /*3800*/  I2FP.F32.S32 R50, R50 ;  /* 0x0000003200327245 */ /* 0x000fe20000201400 */
[----:B------:R-:W-:Y:S01]  /*3810*/  HADD2.F32 R144, -RZ, R76.H1_H1 ;  /* 0x3000004cff907230 */ /* 0x000fe20000004100 */
[----:B------:R-:W-:Y:S01]  /*3820*/  I2FP.F32.S32 R49, R49 ;  /* 0x0000003100317245 */ /* 0x000fe20000201400 */
[----:B------:R-:W1:Y:S05]  /*3830*/  SHFL.DOWN PT, R63, R145, 0x1, 0x1f ;  /* 0x08201f00913f7f89 */ /* 0x000e6a00000e0000 */
[----:B------:R-:W2:Y:S01]  /*3840*/  MUFU.RCP R49, R49 ;  /* 0x0000003100317308 */ /* 0x000ea20000001000 */
[----:B0-----:R-:W-:Y:S01]  /*3850*/  FADD.FTZ R114, R51, -R48 ;  /* 0x8000003033727221 */ /* 0x001fe20000010000 */
[----:B------:R-:W-:-:S03]  /*3860*/  FMUL.FTZ R48, R48, R50 ;  /* 0x0000003230307220 */ /* 0x000fc60000410000 */
[----:B------:R-:W-:Y:S01]  /*3870*/  FMUL.FTZ R114, R114, R114 ;  /* 0x0000007272727220 */ /* 0x000fe20000410000 */
[----:B------:R-:W-:Y:S01]  /*3880*/  FFMA.FTZ R48, R127, R51, R48 ;  /* 0x000000337f307223 */ /* 0x000fe20000010030 */
[----:B-1----:R-:W-:Y:S01]  /*3890*/  FADD.FTZ R63, R145, R63 ;  /* 0x0000003f913f7221 */ /* 0x002fe20000010000 */
[--C-:B------:R-:W-:Y:S02]  /*38a0*/  HADD2.F32 R51, -RZ, R77.reuse.H1_H1 ;  /* 0x3000004dff337230 */ /* 0x100fe40000004100 */
[----:B------:R-:W-:Y:S01]  /*38b0*/  FMUL.FTZ R114, R127, R114 ;  /* 0x000000727f727220 */ /* 0x000fe20000410000 */
[C---:B--2---:R-:W-:Y:S01]  /*38c0*/  FMUL.FTZ R48, R49.reuse, R48 ;  /* 0x0000003031307220 */ /* 0x044fe20000410000 */
[----:B------:R-:W-:Y:S02]  /*38d0*/  HADD2.F32 R145, -RZ, R77.H0_H0 ;  /* 0x2000004dff917230 */ /* 0x000fe40000004100 */
[----:B------:R-:W-:Y:S02]  /*38e0*/  FMUL.FTZ R114, R114, R50 ;  /* 0x0000003272727220 */ /* 0x000fe40000410000 */
[----:B------:R0:W1:Y:S02]  /*38f0*/  SHFL.IDX PT, R126, R48, RZ, 0x1f ;  /* 0x00001fff307e7589 */ /* 0x00006400000e0000 */
[----:B0-----:R-:W-:-:S02]  /*3900*/  FFMA.FTZ R48, R49, R114, R63 ;  /* 0x0000007231307223 */ /* 0x001fc4000001003f */
[----:B------:R-:W0:Y:S04]  /*3910*/  LDC R49, c[0x0][0x448] ;  /* 0x00011200ff317b82 */ /* 0x000e280000000800 */
[----:B------:R-:W0:Y:S01]  /*3920*/  SHFL.IDX PT, R48, R48, RZ, 0x1f ;  /* 0x00001fff30307589 */ /* 0x000e2200000e0000 */
[C---:B-1----:R-:W-:Y:S01]  /*3930*/  FMUL.FTZ R50, R126.reuse, R126 ;  /* 0x0000007e7e327220 */ /* 0x042fe20000410000 */
[----:B------:R-:W-:Y:S02]  /*3940*/  FSEL R127, R126, RZ, !P3 ;  /* 0x000000ff7e7f7208 */ /* 0x000fe40005800000 */
[----:B------:R-:W-:Y:S02]  /*3950*/  @!P2 STG.E desc[UR6][R160.64], R126 ;  /* 0x0000007ea000a986 */ /* 0x000fe4000c101906 */
[----:B------:R-:W-:Y:S01]  /*3960*/  FSEL R50, R50, RZ, P3 ;  /* 0x000000ff32327208 */ /* 0x000fe20001800000 */
[C---:B------:R-:W-:Y:S01]  /*3970*/  FADD.FTZ R115, -R127.reuse, R62 ;  /* 0x0000003e7f737221 */ /* 0x040fe20000010100 */
[C---:B------:R-:W-:Y:S01]  /*3980*/  FADD.FTZ R55, -R127.reuse, R55 ;  /* 0x000000377f377221 */ /* 0x040fe20000010100 */
[----:B------:R-:W1:Y:S01]  /*3990*/  LDC.64 R62, c[0x0][0x428] ;  /* 0x00010a00ff3e7b82 */ /* 0x000e620000000a00 */
[C---:B------:R-:W-:Y:S01]  /*39a0*/  FADD.FTZ R57, -R127.reuse, R57 ;  /* 0x000000397f397221 */ /* 0x040fe20000010100 */
[C---:B------:R-:W-:Y:S01]  /*39b0*/  FADD.FTZ R54, -R127.reuse, R54 ;  /* 0x000000367f367221 */ /* 0x040fe20000010100 */
[C---:B------:R-:W-:Y:S01]  /*39c0*/  FADD.FTZ R154, -R127.reuse, R59 ;  /* 0x0000003b7f9a7221 */ /* 0x040fe20000010100 */
[C---:B------:R-:W-:Y:S01]  /*39d0*/  FADD.FTZ R153, -R127.reuse, R58 ;  /* 0x0000003a7f997221 */ /* 0x040fe20000010100 */
[----:B------:R-:W-:Y:S01]  /*39e0*/  FADD.FTZ R152, -R127, R53 ;  /* 0x000000357f987221 */ /* 0x000fe20000010100 */
[----:B0-----:R-:W-:Y:S01]  /*39f0*/  FFMA.FTZ R48, R48, UR10, R49 ;  /* 0x0000000a30307c23 */ /* 0x001fe20008010031 */
[----:B------:R-:W-:-:S02]  /*3a00*/  HADD2.F32 R49, -RZ, R78.H0_H0 ;  /* 0x2000004eff317230 */ /* 0x000fc40000004100 */
[C---:B------:R-:W-:Y:S01]  /*3a10*/  FADD.FTZ R151, -R127.reuse, R52 ;  /* 0x000000347f977221 */ /* 0x040fe20000010100 */
[C---:B------:R-:W-:Y:S01]  /*3a20*/  FADD.FTZ R149, -R127.reuse, R97 ;  /* 0x000000617f957221 */ /* 0x040fe20000010100 */
[----:B------:R-:W-:Y:S01]  /*3a30*/  FADD.FTZ R48, R48, R50 ;  /* 0x0000003230307221 */ /* 0x000fe20000010000 */
[----:B------:R-:W-:Y:S02]  /*3a40*/  HADD2.F32 R50, -RZ, R31.H0_H0 ;  /* 0x2000001fff327230 */ /* 0x000fe40000004100 */
[C---:B------:R-:W-:Y:S01]  /*3a50*/  FADD.FTZ R150, -R127.reuse, R98 ;  /* 0x000000627f967221 */ /* 0x040fe20000010100 */
[C---:B------:R-:W-:Y:S01]  /*3a60*/  FADD.FTZ R58, -R127.reuse, R91 ;  /* 0x0000005b7f3a7221 */ /* 0x040fe20000010100 */
[----:B------:R0:W2:Y:S01]  /*3a70*/  MUFU.RSQ R114, R48 ;  /* 0x0000003000727308 */ /* 0x0000a20000001400 */
        /* <DEDUP_REMOVED lines=8> */
[----:B0-----:R-:W-:-:S02]  /*3b00*/  HADD2.F32 R48, -RZ, R30.H0_H0 ;  /* 0x2000001eff307230 */ /* 0x001fc40000004100 */
[----:B------:R-:W-:Y:S01]  /*3b10*/  FADD.FTZ R106, -R127, R111 ;  /* 0x0000006f7f6a7221 */ /* 0x000fe20000010100 */
[----:B-1----:R-:W-:-:S04]  /*3b20*/  IMAD.WIDE.U32 R156, R56, 0x10, R62 ;  /* 0x00000010389c7825 */ /* 0x002fc800078e003e */
[C---:B------:R-:W-:Y:S01]  /*3b30*/  FADD.FTZ R103, -R127.reuse, R119 ;  /* 0x000000777f677221 */ /* 0x040fe20000010100 */
[C---:B------:R-:W-:Y:S01]  /*3b40*/  FADD.FTZ R101, -R127.reuse, R118 ;  /* 0x000000767f657221 */ /* 0x040fe20000010100 */
[C---:B------:R-:W-:Y:S01]  /*3b50*/  FADD.FTZ R91, -R127.reuse, R116 ;  /* 0x000000747f5b7221 */ /* 0x040fe20000010100 */
[C---:B------:R-:W-:Y:S01]  /*3b60*/  FADD.FTZ R90, -R127.reuse, R120 ;  /* 0x000000787f5a7221 */ /* 0x040fe20000010100 */
[----:B------:R-:W-:Y:S01]  /*3b70*/  FADD.FTZ R98, -R127, R122 ;  /* 0x0000007a7f627221 */ /* 0x000fe20000010100 */
[C---:B--2---:R-:W-:Y:S01]  /*3b80*/  FMUL.FTZ R115, R114.reuse, R115 ;  /* 0x0000007372737220 */ /* 0x044fe20000410000 */
[----:B------:R0:W-:Y:S01]  /*3b90*/  @!P2 STG.E desc[UR6][R158.64], R114 ;  /* 0x000000729e00a986 */ /* 0x0001e2000c101906 */
[C---:B------:R-:W-:Y:S01]  /*3ba0*/  FMUL.FTZ R55, R114.reuse, R55 ;  /* 0x0000003772377220 */ /* 0x040fe20000410000 */
[----:B------:R-:W-:Y:S01]  /*3bb0*/  FMUL.FTZ R57, R114, R57 ;  /* 0x0000003972397220 */ /* 0x000fe20000410000 */
[----:B------:R-:W-:Y:S01]  /*3bc0*/  FFMA.FTZ R48, R115, R49, R48 ;  /* 0x0000003173307223 */ /* 0x000fe20000010030 */
[----:B------:R-:W-:-:S02]  /*3bd0*/  HADD2.F32 R49, -RZ, R128.H0_H0 ;  /* 0x20000080ff317230 */ /* 0x000fc40000004100 */
[C---:B------:R-:W-:Y:S01]  /*3be0*/  FMUL.FTZ R54, R114.reuse, R54 ;  /* 0x0000003672367220 */ /* 0x040fe20000410000 */
[----:B------:R-:W-:Y:S01]  /*3bf0*/  FFMA.FTZ R50, R55, R51, R50 ;  /* 0x0000003337327223 */ /* 0x000fe20000010032 */
[----:B------:R-:W-:Y:S01]  /*3c00*/  FADD.FTZ R155, -R127, R123 ;  /* 0x0000007b7f9b7221 */ /* 0x000fe20000010100 */
[----:B------:R-:W-:Y:S01]  /*3c10*/  FMUL.FTZ R112, R114, R97 ;  /* 0x0000006172707220 */ /* 0x000fe20000410000 */
[----:B------:R-:W-:Y:S01]  /*3c20*/  FFMA.FTZ R49, R57, R145, R49 ;  /* 0x0000009139317223 */ /* 0x000fe20000010031 */
[----:B------:R-:W-:Y:S01]  /*3c30*/  FFMA.FTZ R51, R54, R144, R146 ;  /* 0x0000009036337223 */ /* 0x000fe20000010092 */
[C---:B------:R-:W-:Y:S01]  /*3c40*/  FADD.FTZ R146, -R127.reuse, R100 ;  /* 0x000000647f927221 */ /* 0x040fe20000010100 */
[----:B0-----:R-:W0:Y:S01]  /*3c50*/  LDC.64 R158, c[0x0][0x430] ;  /* 0x00010c00ff9e7b82 */ /* 0x001e220000000a00 */
[C---:B------:R-:W-:Y:S01]  /*3c60*/  FADD.FTZ R145, -R127.reuse, R99 ;  /* 0x000000637f917221 */ /* 0x040fe20000010100 */
[C---:B------:R-:W-:Y:S01]  /*3c70*/  FADD.FTZ R144, -R127.reuse, R105 ;  /* 0x000000697f907221 */ /* 0x040fe20000010100 */
[----:B------:R1:W-:Y:S01]  /*3c80*/  STG.E.128 desc[UR6][R156.64], R48 ;  /* 0x000000309c007986 */ /* 0x0003e2000c101d06 */
[C---:B------:R-:W-:Y:S01]  /*3c90*/  FADD.FTZ R105, -R127.reuse, R110 ;  /* 0x0000006e7f697221 */ /* 0x040fe20000010100 */
[C---:B------:R-:W-:Y:S01]  /*3ca0*/  FADD.FTZ R100, -R127.reuse, R117 ;  /* 0x000000757f647221 */ /* 0x040fe20000010100 */
[----:B------:R-:W-:Y:S01]  /*3cb0*/  FADD.FTZ R99, -R127, R121 ;  /* 0x000000797f637221 */ /* 0x000fe20000010100 */
[C---:B------:R-:W-:Y:S01]  /*3cc0*/  FMUL.FTZ R117, R114.reuse, R146 ;  /* 0x0000009272757220 */ /* 0x040fe20000410000 */
[C---:B------:R-:W-:Y:S01]  /*3cd0*/  FMUL.FTZ R116, R114.reuse, R145 ;  /* 0x0000009172747220 */ /* 0x040fe20000410000 */
[C---:B------:R-:W-:Y:S01]  /*3ce0*/  FMUL.FTZ R113, R114.reuse, R144 ;  /* 0x0000009072717220 */ /* 0x040fe20000410000 */
[C---:B------:R-:W-:Y:S01]  /*3cf0*/  FMUL.FTZ R111, R114.reuse, R53 ;  /* 0x00000035726f7220 */ /* 0x040fe20000410000 */
[----:B------:R-:W-:Y:S01]  /*3d00*/  FMUL.FTZ R110, R114, R52 ;  /* 0x00000034726e7220 */ /* 0x000fe20000410000 */
[----:B------:R-:W-:-:S02]  /*3d10*/  HADD2.F32 R146, -RZ, R74.H1_H1 ;  /* 0x3000004aff927230 */ /* 0x000fc40000004100 */
        /* <DEDUP_REMOVED lines=8> */
[----:B-1----:R-:W-:Y:S02]  /*3da0*/  HADD2.F32 R51, -RZ, R75.H1_H1 ;  /* 0x3000004bff337230 */ /* 0x002fe40000004100 */
[----:B------:R-:W-:Y:S01]  /*3db0*/  FMUL.FTZ R119, R114, R148 ;  /* 0x0000009472777220 */ /* 0x000fe20000410000 */
[----:B------:R-:W-:-:S02]  /*3dc0*/  HADD2.F32 R50, -RZ, R3.H0_H0 ;  /* 0x20000003ff327230 */ /* 0x000fc40000004100 */
[C---:B------:R-:W-:Y:S01]  /*3dd0*/  FMUL.FTZ R118, R114.reuse, R147 ;  /* 0x0000009372767220 */ /* 0x040fe20000410000 */
[----:B------:R-:W-:Y:S02]  /*3de0*/  HADD2.F32 R157, -RZ, R76.H0_H0 ;  /* 0x2000004cff9d7230 */ /* 0x000fe40000004100 */
[C---:B------:R-:W-:Y:S01]  /*3df0*/  FMUL.FTZ R108, R114.reuse, R108 ;  /* 0x0000006c726c7220 */ /* 0x040fe20000410000 */
[----:B------:R-:W-:Y:S02]  /*3e00*/  HADD2.F32 R48, -RZ, R2.H0_H0 ;  /* 0x20000002ff307230 */ /* 0x000fe40000004100 */
[----:B------:R-:W-:Y:S01]  /*3e10*/  FFMA.FTZ R50, R55, R51, R50 ;  /* 0x0000003337327223 */ /* 0x000fe20000010032 */
[----:B------:R-:W-:Y:S02]  /*3e20*/  HADD2.F32 R156, -RZ, R75.H0_H0 ;  /* 0x2000004bff9c7230 */ /* 0x000fe40000004100 */
[----:B------:R-:W-:Y:S01]  /*3e30*/  FMUL.FTZ R107, R114, R107 ;  /* 0x0000006b726b7220 */ /* 0x000fe20000410000 */
[----:B------:R-:W-:-:S02]  /*3e40*/  HADD2.F32 R49, -RZ, R128.H1_H1 ;  /* 0x30000080ff317230 */ /* 0x000fc40000004100 */
[C---:B------:R-:W-:Y:S01]  /*3e50*/  FMUL.FTZ R106, R114.reuse, R106 ;  /* 0x0000006a726a7220 */ /* 0x040fe20000410000 */
[----:B------:R-:W-:Y:S02]  /*3e60*/  HADD2.F32 R51, -RZ, R129.H1_H1 ;  /* 0x30000081ff337230 */ /* 0x000fe40000004100 */
        /* <DEDUP_REMOVED lines=11> */
[----:B------:R-:W-:-:S02]  /*3f20*/  HADD2.F32 R145, -RZ, R74.H0_H0 ;  /* 0x2000004aff917230 */ /* 0x000fc40000004100 */
[----:B------:R-:W-:Y:S01]  /*3f30*/  FFMA.FTZ R51, R54, R146, R51 ;  /* 0x0000009236337223 */ /* 0x000fe20000010033 */
[----:B------:R-:W-:Y:S02]  /*3f40*/  HADD2.F32 R52, -RZ, R32.H0_H0 ;  /* 0x20000020ff347230 */ /* 0x000fe40000004100 */
[--C-:B------:R-:W-:Y:S02]  /*3f50*/  HADD2.F32 R144, -RZ, R73.reuse.H0_H0 ;  /* 0x20000049ff907230 */ /* 0x100fe40000004100 */
[----:B------:R-:W-:Y:S02]  /*3f60*/  HADD2.F32 R53, -RZ, R130.H0_H0 ;  /* 0x20000082ff357230 */ /* 0x000fe40000004100 */
[----:B------:R-:W-:Y:S01]  /*3f70*/  FFMA.FTZ R52, R127, R145, R52 ;  /* 0x000000917f347223 */ /* 0x000fe20000010034 */
[----:B------:R-:W-:Y:S02]  /*3f80*/  HADD2.F32 R115, -RZ, R73.H1_H1 ;  /* 0x30000049ff737230 */ /* 0x000fe40000004100 */
[----:B------:R-:W-:-:S02]  /*3f90*/  HADD2.F32 R114, -RZ, R33.H0_H0 ;  /* 0x20000021ff727230 */ /* 0x000fc40000004100 */
[----:B------:R-:W-:Y:S01]  /*3fa0*/  FFMA.FTZ R53, R126, R144, R53 ;  /* 0x000000907e357223 */ /* 0x000fe20000010035 */
[----:B------:R-:W-:Y:S02]  /*3fb0*/  HADD2.F32 R57, -RZ, R72.H1_H1 ;  /* 0x30000048ff397230 */ /* 0x000fe40000004100 */
[----:B------:R-:W-:Y:S02]  /*3fc0*/  HADD2.F32 R55, -RZ, R131.H0_H0 ;  /* 0x20000083ff377230 */ /* 0x000fe40000004100 */
[----:B------:R-:W-:Y:S01]  /*3fd0*/  FFMA.FTZ R54, R123, R115, R114 ;  /* 0x000000737b367223 */ /* 0x000fe20000010072 */
[----:B0-----:R-:W-:-:S04]  /*3fe0*/  IMAD.WIDE.U32 R146, R56, 0x10, R158 ;  /* 0x0000001038927825 */ /* 0x001fc800078e009e */
[----:B------:R-:W-:Y:S01]  /*3ff0*/  FFMA.FTZ R55, R122, R57, R55 ;  /* 0x000000397a377223 */ /* 0x000fe20000010037 */
[----:B------:R-:W-:Y:S01]  /*4000*/  IMAD.WIDE.U32 R144, R60, 0x10, R62 ;  /* 0x000000103c907825 */ /* 0x000fe200078e003e */
[----:B------:R0:W-:Y:S03]  /*4010*/  STG.E.128 desc[UR6][R146.64], R48 ;  /* 0x0000003092007986 */ /* 0x0001e6000c101d06 */
[----:B------:R-:W-:Y:S01]  /*4020*/  HADD2.F32 R115, -RZ, R72.H0_H0 ;  /* 0x20000048ff737230 */ /* 0x000fe20000004100 */
[----:B------:R1:W-:Y:S01]  /*4030*/  STG.E.128 desc[UR6][R144.64], R52 ;  /* 0x0000003490007986 */ /* 0x0003e2000c101d06 */
[----:B------:R-:W-:Y:S02]  /*4040*/  HADD2.F32 R114, -RZ, R16.H0_H0 ;  /* 0x20000010ff727230 */ /* 0x000fe40000004100 */
[----:B------:R-:W-:Y:S02]  /*4050*/  HADD2.F32 R57, -RZ, R71.H0_H0 ;  /* 0x20000047ff397230 */ /* 0x000fe40000004100 */
[----:B------:R-:W-:-:S02]  /*4060*/  HADD2.F32 R56, -RZ, R130.H1_H1 ;  /* 0x30000082ff387230 */ /* 0x000fc40000004100 */
[----:B------:R-:W-:-:S04]  /*4070*/  IMAD.WIDE.U32 R148, R64, 0x10, R62 ;  /* 0x0000001040947825 */ /* 0x000fc800078e003e */
[----:B------:R-:W-:-:S04]  /*4080*/  IMAD.WIDE.U32 R150, R64, 0x10, R158 ;  /* 0x0000001040967825 */ /* 0x000fc800078e009e */
[----:B0-----:R-:W-:Y:S01]  /*4090*/  FFMA.FTZ R48, R127, R115, R114 ;  /* 0x000000737f307223 */ /* 0x001fe20000010072 */
[----:B------:R-:W-:Y:S01]  /*40a0*/  FFMA.FTZ R49, R126, R57, R56 ;  /* 0x000000397e317223 */ /* 0x000fe20000010038 */
[----:B------:R-:W-:Y:S02]  /*40b0*/  HADD2.F32 R115, -RZ, R71.H1_H1 ;  /* 0x30000047ff737230 */ /* 0x000fe40000004100 */
[----:B-1----:R-:W-:Y:S02]  /*40c0*/  HADD2.F32 R54, -RZ, R69.H0_H0 ;  /* 0x20000045ff367230 */ /* 0x002fe40000004100 */
[----:B------:R-:W-:Y:S02]  /*40d0*/  HADD2.F32 R53, -RZ, R132.H0_H0 ;  /* 0x20000084ff357230 */ /* 0x000fe40000004100 */
[----:B------:R-:W-:Y:S02]  /*40e0*/  HADD2.F32 R50, -RZ, R17.H0_H0 ;  /* 0x20000011ff327230 */ /* 0x000fe40000004100 */
[----:B------:R-:W-:-:S02]  /*40f0*/  HADD2.F32 R114, -RZ, R70.H1_H1 ;  /* 0x30000046ff727230 */ /* 0x000fc40000004100 */
[----:B------:R-:W-:Y:S01]  /*4100*/  FFMA.FTZ R53, R120, R54, R53 ;  /* 0x0000003678357223 */ /* 0x000fe20000010035 */
[----:B------:R-:W-:Y:S02]  /*4110*/  HADD2.F32 R51, -RZ, R131.H1_H1 ;  /* 0x30000083ff337230 */ /* 0x000fe40000004100 */
[----:B------:R-:W-:Y:S01]  /*4120*/  FFMA.FTZ R50, R123, R115, R50 ;  /* 0x000000737b327223 */ /* 0x000fe20000010032 */
[----:B------:R-:W-:Y:S02]  /*4130*/  HADD2.F32 R57, -RZ, R70.H0_H0 ;  /* 0x20000046ff397230 */ /* 0x000fe40000004100 */
[----:B------:R-:W-:Y:S02]  /*4140*/  HADD2.F32 R52, -RZ, R34.H0_H0 ;  /* 0x20000022ff347230 */ /* 0x000fe40000004100 */
[----:B------:R-:W-:Y:S01]  /*4150*/  FFMA.FTZ R51, R122, R114, R51 ;  /* 0x000000727a337223 */ /* 0x000fe20000010033 */
[----:B------:R-:W-:Y:S02]  /*4160*/  HADD2.F32 R55, -RZ, R68.H0_H0 ;  /* 0x20000044ff377230 */ /* 0x000fe40000004100 */
[----:B------:R-:W-:-:S02]  /*4170*/  HADD2.F32 R56, -RZ, R18.H0_H0 ;  /* 0x20000012ff387230 */ /* 0x000fc40000004100 */
[C---:B------:R-:W-:Y:S01]  /*4180*/  FFMA.FTZ R52, R121.reuse, R57, R52 ;  /* 0x0000003979347223 */ /* 0x040fe20000010034 */
[----:B------:R-:W-:Y:S02]  /*4190*/  HADD2.F32 R126, -RZ, R69.H1_H1 ;  /* 0x30000045ff7e7230 */ /* 0x000fe40000004100 */
[----:B------:R-:W-:Y:S02]  /*41a0*/  HADD2.F32 R54, -RZ, R35.H0_H0 ;  /* 0x20000023ff367230 */ /* 0x000fe40000004100 */
[----:B------:R-:W-:Y:S01]  /*41b0*/  FFMA.FTZ R56, R121, R55, R56 ;  /* 0x0000003779387223 */ /* 0x000fe20000010038 */
[----:B------:R-:W-:Y:S02]  /*41c0*/  HADD2.F32 R123, -RZ, R47.H1_H1 ;  /* 0x3000002fff7b7230 */ /* 0x000fe40000004100 */
[----:B------:R-:W-:Y:S02]  /*41d0*/  HADD2.F32 R122, -RZ, R19.H0_H0 ;  /* 0x20000013ff7a7230 */ /* 0x000fe40000004100 */
[----:B------:R-:W-:Y:S01]  /*41e0*/  FFMA.FTZ R54, R58, R126, R54 ;  /* 0x0000007e3a367223 */ /* 0x000fe20000010036 */
[----:B------:R-:W-:-:S02]  /*41f0*/  HADD2.F32 R127, -RZ, R47.H0_H0 ;  /* 0x2000002fff7f7230 */ /* 0x000fc40000004100 */
[----:B------:R-:W-:Y:S02]  /*4200*/  HADD2.F32 R57, -RZ, R132.H1_H1 ;  /* 0x30000084ff397230 */ /* 0x000fe40000004100 */
[----:B------:R-:W-:Y:S01]  /*4210*/  FFMA.FTZ R58, R58, R123, R122 ;  /* 0x0000007b3a3a7223 */ /* 0x000fe2000001007a */
[----:B------:R-:W-:Y:S02]  /*4220*/  HADD2.F32 R121, -RZ, R68.H1_H1 ;  /* 0x30000044ff797230 */ /* 0x000fe40000004100 */
[--C-:B------:R-:W-:Y:S02]  /*4230*/  HADD2.F32 R55, -RZ, R133.reuse.H0_H0 ;  /* 0x20000085ff377230 */ /* 0x100fe40000004100 */
[----:B------:R-:W-:Y:S01]  /*4240*/  FFMA.FTZ R57, R120, R127, R57 ;  /* 0x0000007f78397223 */ /* 0x000fe20000010039 */
[----:B------:R-:W-:Y:S02]  /*4250*/  HADD2.F32 R115, -RZ, R46.H1_H1 ;  /* 0x3000002eff737230 */ /* 0x000fe40000004100 */
[----:B------:R-:W-:-:S02]  /*4260*/  HADD2.F32 R114, -RZ, R133.H1_H1 ;  /* 0x30000085ff727230 */ /* 0x000fc40000004100 */
[----:B------:R-:W-:Y:S01]  /*4270*/  FFMA.FTZ R55, R59, R121, R55 ;  /* 0x000000793b377223 */ /* 0x000fe20000010037 */
[----:B------:R-:W-:-:S04]  /*4280*/  IMAD.WIDE.U32 R122, R60, 0x10, R158 ;  /* 0x000000103c7a7825 */ /* 0x000fc800078e009e */
[----:B------:R-:W-:Y:S01]  /*4290*/  FFMA.FTZ R59, R59, R115, R114 ;  /* 0x000000733b3b7223 */ /* 0x000fe20000010072 */
[C---:B------:R-:W-:Y:S01]  /*42a0*/  IMAD.WIDE.U32 R120, R61.reuse, 0x10, R62 ;  /* 0x000000103d787825 */ /* 0x040fe200078e003e */
[----:B------:R0:W-:Y:S03]  /*42b0*/  STG.E.128 desc[UR6][R122.64], R48 ;  /* 0x000000307a007986 */ /* 0x0001e6000c101d06 */
[----:B------:R-:W-:Y:S01]  /*42c0*/  IMAD.WIDE.U32 R126, R61, 0x10, R158 ;  /* 0x000000103d7e7825 */ /* 0x000fe200078e009e */
[----:B------:R1:W-:Y:S03]  /*42d0*/  STG.E.128 desc[UR6][R120.64], R52 ;  /* 0x0000003478007986 */ /* 0x0003e6000c101d06 */
[----:B------:R-:W-:Y:S01]  /*42e0*/  HADD2.F32 R115, -RZ, R46.H0_H0 ;  /* 0x2000002eff737230 */ /* 0x000fe20000004100 */
[----:B------:R2:W-:Y:S01]  /*42f0*/  STG.E.128 desc[UR6][R126.64], R56 ;  /* 0x000000387e007986 */ /* 0x0005e2000c101d06 */
[----:B------:R-:W-:-:S02]  /*4300*/  HADD2.F32 R114, -RZ, R36.H0_H0 ;  /* 0x20000024ff727230 */ /* 0x000fc40000004100 */
[----:B------:R-:W-:Y:S02]  /*4310*/  HADD2.F32 R61, -RZ, R80.H0_H0 ;  /* 0x20000050ff3d7230 */ /* 0x000fe40000004100 */
[----:B------:R-:W-:Y:S02]  /*4320*/  HADD2.F32 R60, -RZ, R20.H0_H0 ;  /* 0x20000014ff3c7230 */ /* 0x000fe40000004100 */
[----:B------:R-:W-:-:S04]  /*4330*/  IMAD.WIDE.U32 R146, R65, 0x10, R62 ;  /* 0x0000001041927825 */ /* 0x000fc800078e003e */
[C---:B0-----:R-:W-:Y:S01]  /*4340*/  FFMA.FTZ R48, R119.reuse, R115, R114 ;  /* 0x0000007377307223 */ /* 0x041fe20000010072 */
[--C-:B------:R-:W-:Y:S02]  /*4350*/  HADD2.F32 R49, -RZ, R134.reuse.H0_H0 ;  /* 0x20000086ff317230 */ /* 0x100fe40000004100 */
[----:B------:R-:W-:Y:S02]  /*4360*/  HADD2.F32 R50, -RZ, R37.H0_H0 ;  /* 0x20000025ff327230 */ /* 0x000fe40000004100 */
[----:B-1----:R-:W-:Y:S01]  /*4370*/  FFMA.FTZ R52, R119, R61, R60 ;  /* 0x0000003d77347223 */ /* 0x002fe2000001003c */
[----:B------:R-:W-:Y:S02]  /*4380*/  HADD2.F32 R53, -RZ, R134.H1_H1 ;  /* 0x30000086ff357230 */ /* 0x000fe40000004100 */
[----:B------:R-:W-:Y:S02]  /*4390*/  HADD2.F32 R54, -RZ, R21.H0_H0 ;  /* 0x20000015ff367230 */ /* 0x000fe40000004100 */
[----:B--2---:R-:W-:-:S02]  /*43a0*/  HADD2.F32 R59, -RZ, R79.H0_H0 ;  /* 0x2000004fff3b7230 */ /* 0x004fc40000004100 */
[----:B------:R-:W-:Y:S02]  /*43b0*/  HADD2.F32 R58, -RZ, R81.H0_H0 ;  /* 0x20000051ff3a7230 */ /* 0x000fe40000004100 */
[----:B------:R-:W-:Y:S02]  /*43c0*/  HADD2.F32 R57, -RZ, R78.H1_H1 ;  /* 0x3000004eff397230 */ /* 0x000fe40000004100 */
[C---:B------:R-:W-:Y:S01]  /*43d0*/  FFMA.FTZ R49, R118.reuse, R59, R49 ;  /* 0x0000003b76317223 */ /* 0x040fe20000010031 */
[----:B------:R-:W-:Y:S02]  /*43e0*/  HADD2.F32 R56, -RZ, R80.H1_H1 ;  /* 0x30000050ff387230 */ /* 0x000fe40000004100 */
[----:B------:R-:W-:Y:S01]  /*43f0*/  FFMA.FTZ R53, R118, R58, R53 ;  /* 0x0000003a76357223 */ /* 0x000fe20000010035 */
[----:B------:R-:W-:Y:S02]  /*4400*/  HADD2.F32 R55, -RZ, R79.H1_H1 ;  /* 0x3000004fff377230 */ /* 0x000fe40000004100 */
[----:B------:R-:W-:Y:S01]  /*4410*/  FFMA.FTZ R50, R117, R57, R50 ;  /* 0x0000003975327223 */ /* 0x000fe20000010032 */
[----:B------:R-:W-:-:S02]  /*4420*/  HADD2.F32 R51, -RZ, R135.H0_H0 ;  /* 0x20000087ff337230 */ /* 0x000fc40000004100 */
[----:B------:R-:W-:Y:S01]  /*4430*/  FFMA.FTZ R54, R117, R56, R54 ;  /* 0x0000003875367223 */ /* 0x000fe20000010036 */
[----:B------:R-:W-:Y:S02]  /*4440*/  HADD2.F32 R117, -RZ, R81.H1_H1 ;  /* 0x30000051ff757230 */ /* 0x000fe40000004100 */
[----:B------:R-:W-:Y:S02]  /*4450*/  HADD2.F32 R114, -RZ, R84.H0_H0 ;  /* 0x20000054ff727230 */ /* 0x000fe40000004100 */
[----:B------:R-:W-:Y:S01]  /*4460*/  FFMA.FTZ R51, R116, R55, R51 ;  /* 0x0000003774337223 */ /* 0x000fe20000010033 */
[----:B------:R-:W-:Y:S02]  /*4470*/  HADD2.F32 R55, -RZ, R135.H1_H1 ;  /* 0x30000087ff377230 */ /* 0x000fe40000004100 */
[----:B------:R-:W-:Y:S02]  /*4480*/  HADD2.F32 R60, -RZ, R22.H0_H0 ;  /* 0x20000016ff3c7230 */ /* 0x000fe40000004100 */
[----:B------:R-:W-:-:S02]  /*4490*/  HADD2.F32 R59, -RZ, R83.H0_H0 ;  /* 0x20000053ff3b7230 */ /* 0x000fc40000004100 */
[----:B------:R-:W-:Y:S01]  /*44a0*/  FFMA.FTZ R55, R116, R117, R55 ;  /* 0x0000007574377223 */ /* 0x000fe20000010037 */
[--C-:B------:R-:W-:Y:S02]  /*44b0*/  HADD2.F32 R57, -RZ, R136.reuse.H0_H0 ;  /* 0x20000088ff397230 */ /* 0x100fe40000004100 */
[----:B------:R-:W-:Y:S01]  /*44c0*/  FFMA.FTZ R60, R113, R114, R60 ;  /* 0x00000072713c7223 */ /* 0x000fe2000001003c */
[----:B------:R-:W-:Y:S01]  /*44d0*/  HADD2.F32 R58, -RZ, R85.H0_H0 ;  /* 0x20000055ff3a7230 */ /* 0x000fe20000004100 */
[----:B------:R-:W-:Y:S01]  /*44e0*/  STG.E.128 desc[UR6][R148.64], R48 ;  /* 0x0000003094007986 */ /* 0x000fe2000c101d06 */
[----:B------:R-:W-:Y:S02]  /*44f0*/  HADD2.F32 R61, -RZ, R136.H1_H1 ;  /* 0x30000088ff3d7230 */ /* 0x000fe40000004100 */
[----:B------:R-:W-:Y:S01]  /*4500*/  FFMA.FTZ R57, R112, R59, R57 ;  /* 0x0000003b70397223 */ /* 0x000fe20000010039 */
[----:B------:R-:W-:Y:S01]  /*4510*/  HADD2.F32 R115, -RZ, R82.H0_H0 ;  /* 0x20000052ff737230 */ /* 0x000fe20000004100 */
[----:B------:R-:W-:Y:S01]  /*4520*/  STG.E.128 desc[UR6][R150.64], R52 ;  /* 0x0000003496007986 */ /* 0x000fe2000c101d06 */
[----:B------:R-:W-:-:S02]  /*4530*/  HADD2.F32 R56, -RZ, R38.H0_H0 ;  /* 0x20000026ff387230 */ /* 0x000fc40000004100 */
[----:B------:R-:W-:Y:S01]  /*4540*/  FFMA.FTZ R61, R112, R58, R61 ;  /* 0x0000003a703d7223 */ /* 0x000fe2000001003d */
[----:B------:R-:W-:Y:S02]  /*4550*/  HADD2.F32 R117, -RZ, R82.H1_H1 ;  /* 0x30000052ff757230 */ /* 0x000fe40000004100 */
[----:B------:R-:W-:Y:S02]  /*4560*/  HADD2.F32 R58, -RZ, R39.H0_H0 ;  /* 0x20000027ff3a7230 */ /* 0x000fe40000004100 */
[----:B------:R-:W-:Y:S01]  /*4570*/  FFMA.FTZ R56, R113, R115, R56 ;  /* 0x0000007371387223 */ /* 0x000fe20000010038 */
[----:B------:R-:W-:Y:S02]  /*4580*/  HADD2.F32 R114, -RZ, R83.H1_H1 ;  /* 0x30000053ff727230 */ /* 0x000fe40000004100 */
[----:B------:R-:W-:Y:S02]  /*4590*/  HADD2.F32 R59, -RZ, R137.H0_H0 ;  /* 0x20000089ff3b7230 */ /* 0x000fe40000004100 */
[----:B------:R-:W-:Y:S01]  /*45a0*/  FFMA.FTZ R58, R111, R117, R58 ;  /* 0x000000756f3a7223 */ /* 0x000fe2000001003a */
[----:B------:R-:W-:-:S02]  /*45b0*/  HADD2.F32 R116, -RZ, R84.H1_H1 ;  /* 0x30000054ff747230 */ /* 0x000fc40000004100 */
[----:B------:R-:W-:Y:S02]  /*45c0*/  HADD2.F32 R115, -RZ, R23.H0_H0 ;  /* 0x20000017ff737230 */ /* 0x000fe40000004100 */
[----:B------:R-:W-:Y:S01]  /*45d0*/  FFMA.FTZ R59, R110, R114, R59 ;  /* 0x000000726e3b7223 */ /* 0x000fe2000001003b */
[----:B------:R-:W-:Y:S02]  /*45e0*/  HADD2.F32 R113, -RZ, R85.H1_H1 ;  /* 0x30000055ff717230 */ /* 0x000fe40000004100 */
[----:B------:R-:W-:Y:S02]  /*45f0*/  HADD2.F32 R112, -RZ, R137.H1_H1 ;  /* 0x30000089ff707230 */ /* 0x000fe40000004100 */
[--C-:B------:R-:W-:Y:S01]  /*4600*/  IMAD.WIDE.U32 R144, R66, 0x10, R62.reuse ;  /* 0x0000001042907825 */ /* 0x100fe200078e003e */
[----:B------:R0:W-:Y:S03]  /*4610*/  STG.E.128 desc[UR6][R146.64], R56 ;  /* 0x0000003892007986 */ /* 0x0001e6000c101d06 */
[----:B------:R-:W-:-:S04]  /*4620*/  IMAD.WIDE.U32 R118, R67, 0x10, R62 ;  /* 0x0000001043767825 */ /* 0x000fc800078e003e */
[----:B------:R-:W-:-:S04]  /*4630*/  IMAD.WIDE.U32 R120, R104, 0x10, R62 ;  /* 0x0000001068787825 */ /* 0x000fc800078e003e */
[----:B------:R-:W-:Y:S01]  /*4640*/  FFMA.FTZ R62, R111, R116, R115 ;  /* 0x000000746f3e7223 */ /* 0x000fe20000010073 */
[----:B------:R-:W-:Y:S01]  /*4650*/  FFMA.FTZ R63, R110, R113, R112 ;  /* 0x000000716e3f7223 */ /* 0x000fe20000010070 */
[----:B------:R-:W-:-:S04]  /*4660*/  IMAD.WIDE.U32 R152, R65, 0x10, R158 ;  /* 0x0000001041987825 */ /* 0x000fc800078e009e */
[--C-:B------:R-:W-:Y:S01]  /*4670*/  IMAD.WIDE.U32 R122, R66, 0x10, R158.reuse ;  /* 0x00000010427a7825 */ /* 0x100fe200078e009e */
[----:B------:R1:W-:Y:S03]  /*4680*/  STG.E.128 desc[UR6][R152.64], R60 ;  /* 0x0000003c98007986 */ /* 0x0003e6000c101d06 */
[----:B------:R-:W-:-:S04]  /*4690*/  IMAD.WIDE.U32 R126, R67, 0x10, R158 ;  /* 0x00000010437e7825 */ /* 0x000fc800078e009e */
[----:B------:R-:W-:-:S04]  /*46a0*/  IMAD.WIDE.U32 R158, R104, 0x10, R158 ;  /* 0x00000010689e7825 */ /* 0x000fc800078e009e */
[----:B0-----:R-:W-:Y:S02]  /*46b0*/  HADD2.F32 R57, -RZ, R88.H0_H0 ;  /* 0x20000058ff397230 */ /* 0x001fe40000004100 */
[----:B------:R-:W-:Y:S02]  /*46c0*/  HADD2.F32 R48, -RZ, R24.H0_H0 ;  /* 0x20000018ff307230 */ /* 0x000fe40000004100 */
[----:B------:R-:W-:Y:S02]  /*46d0*/  HADD2.F32 R55, -RZ, R88.H1_H1 ;  /* 0x30000058ff377230 */ /* 0x000fe40000004100 */
[----:B------:R-:W-:Y:S02]  /*46e0*/  HADD2.F32 R50, -RZ, R25.H0_H0 ;  /* 0x20000019ff327230 */ /* 0x000fe40000004100 */
[----:B------:R-:W-:Y:S01]  /*46f0*/  FFMA.FTZ R48, R108, R57, R48 ;  /* 0x000000396c307223 */ /* 0x000fe20000010030 */
[----:B------:R-:W-:Y:S02]  /*4700*/  HADD2.F32 R54, -RZ, R89.H1_H1 ;  /* 0x30000059ff367230 */ /* 0x000fe40000004100 */
[----:B------:R-:W-:-:S02]  /*4710*/  HADD2.F32 R51, -RZ, R139.H1_H1 ;  /* 0x3000008bff337230 */ /* 0x000fc40000004100 */
[----:B------:R-:W-:Y:S01]  /*4720*/  FFMA.FTZ R50, R106, R55, R50 ;  /* 0x000000376a327223 */ /* 0x000fe20000010032 */
[----:B------:R-:W-:Y:S02]  /*4730*/  HADD2.F32 R112, -RZ, R86.H0_H0 ;  /* 0x20000056ff707230 */ /* 0x000fe40000004100 */
[----:B------:R-:W-:Y:S02]  /*4740*/  HADD2.F32 R64, -RZ, R40.H0_H0 ;  /* 0x20000028ff407230 */ /* 0x000fe40000004100 */
[----:B------:R-:W-:Y:S01]  /*4750*/  FFMA.FTZ R51, R105, R54, R51 ;  /* 0x0000003669337223 */ /* 0x000fe20000010033 */
[----:B------:R-:W-:Y:S02]  /*4760*/  HADD2.F32 R111, -RZ, R87.H0_H0 ;  /* 0x20000057ff6f7230 */ /* 0x000fe40000004100 */
[----:B------:R-:W-:Y:S02]  /*4770*/  HADD2.F32 R65, -RZ, R138.H0_H0 ;  /* 0x2000008aff417230 */ /* 0x000fe40000004100 */
[----:B------:R-:W-:Y:S01]  /*4780*/  FFMA.FTZ R64, R108, R112, R64 ;  /* 0x000000706c407223 */ /* 0x000fe20000010040 */
[----:B------:R-:W-:-:S02]  /*4790*/  HADD2.F32 R110, -RZ, R86.H1_H1 ;  /* 0x30000056ff6e7230 */ /* 0x000fc40000004100 */
[----:B------:R-:W-:Y:S02]  /*47a0*/  HADD2.F32 R66, -RZ, R41.H0_H0 ;  /* 0x20000029ff427230 */ /* 0x000fe40000004100 */
[----:B------:R-:W-:Y:S01]  /*47b0*/  FFMA.FTZ R65, R107, R111, R65 ;  /* 0x0000006f6b417223 */ /* 0x000fe20000010041 */
[----:B------:R-:W-:Y:S02]  /*47c0*/  HADD2.F32 R104, -RZ, R87.H1_H1 ;  /* 0x30000057ff687230 */ /* 0x000fe40000004100 */
[----:B------:R-:W-:Y:S02]  /*47d0*/  HADD2.F32 R67, -RZ, R139.H0_H0 ;  /* 0x2000008bff437230 */ /* 0x000fe40000004100 */
[----:B------:R-:W-:Y:S01]  /*47e0*/  FFMA.FTZ R66, R106, R110, R66 ;  /* 0x0000006e6a427223 */ /* 0x000fe20000010042 */
[----:B-1----:R-:W-:Y:S02]  /*47f0*/  HADD2.F32 R60, -RZ, R96.H0_H0 ;  /* 0x20000060ff3c7230 */ /* 0x002fe40000004100 */
[----:B------:R-:W-:-:S02]  /*4800*/  HADD2.F32 R57, -RZ, R140.H1_H1 ;  /* 0x3000008cff397230 */ /* 0x000fc40000004100 */
[----:B------:R-:W-:Y:S01]  /*4810*/  FFMA.FTZ R67, R105, R104, R67 ;  /* 0x0000006869437223 */ /* 0x000fe20000010043 */
[----:B------:R-:W-:Y:S02]  /*4820*/  HADD2.F32 R59, -RZ, R92.H1_H1 ;  /* 0x3000005cff3b7230 */ /* 0x000fe40000004100 */
[----:B------:R-:W-:Y:S02]  /*4830*/  HADD2.F32 R54, -RZ, R43.H0_H0 ;  /* 0x2000002bff367230 */ /* 0x000fe40000004100 */
[----:B------:R-:W-:Y:S01]  /*4840*/  FFMA.FTZ R57, R101, R60, R57 ;  /* 0x0000003c65397223 */ /* 0x000fe20000010039 */
[----:B------:R-:W-:Y:S01]  /*4850*/  HADD2.F32 R55, -RZ, R95.H1_H1 ;  /* 0x3000005fff377230 */ /* 0x000fe20000004100 */
[----:B------:R0:W-:Y:S01]  /*4860*/  STG.E.128 desc[UR6][R144.64], R64 ;  /* 0x0000004090007986 */ /* 0x0001e2000c101d06 */
[----:B------:R-:W-:Y:S02]  /*4870*/  HADD2.F32 R58, -RZ, R27.H0_H0 ;  /* 0x2000001bff3a7230 */ /* 0x000fe40000004100 */
[----:B------:R-:W-:Y:S01]  /*4880*/  FFMA.FTZ R54, R100, R59, R54 ;  /* 0x0000003b64367223 */ /* 0x000fe20000010036 */
[----:B------:R-:W-:-:S02]  /*4890*/  HADD2.F32 R56, -RZ, R89.H0_H0 ;  /* 0x20000059ff387230 */ /* 0x000fc40000004100 */
[----:B------:R-:W-:Y:S02]  /*48a0*/  HADD2.F32 R49, -RZ, R138.H1_H1 ;  /* 0x3000008aff317230 */ /* 0x000fe40000004100 */
[----:B------:R-:W-:Y:S01]  /*48b0*/  FFMA.FTZ R58, R100, R55, R58 ;  /* 0x00000037643a7223 */ /* 0x000fe2000001003a */
[----:B------:R-:W-:Y:S02]  /*48c0*/  HADD2.F32 R53, -RZ, R92.H0_H0 ;  /* 0x2000005cff357230 */ /* 0x000fe40000004100 */
[----:B------:R-:W-:Y:S02]  /*48d0*/  HADD2.F32 R52, -RZ, R42.H0_H0 ;  /* 0x2000002aff347230 */ /* 0x000fe40000004100 */
[----:B------:R-:W-:Y:S01]  /*48e0*/  FFMA.FTZ R49, R107, R56, R49 ;  /* 0x000000386b317223 */ /* 0x000fe20000010031 */
[--C-:B------:R-:W-:Y:S02]  /*48f0*/  HADD2.F32 R55, -RZ, R141.reuse.H0_H0 ;  /* 0x2000008dff377230 */ /* 0x100fe40000004100 */
[----:B------:R-:W-:-:S02]  /*4900*/  HADD2.F32 R59, -RZ, R141.H1_H1 ;  /* 0x3000008dff3b7230 */ /* 0x000fc40000004100 */
[----:B------:R-:W-:Y:S01]  /*4910*/  FFMA.FTZ R52, R103, R53, R52 ;  /* 0x0000003567347223 */ /* 0x000fe20000010034 */
[----:B------:R-:W-:Y:S01]  /*4920*/  HADD2.F32 R60, -RZ, R44.H0_H0 ;  /* 0x2000002cff3c7230 */ /* 0x000fe20000004100 */
[----:B------:R1:W-:Y:S01]  /*4930*/  STG.E.128 desc[UR6][R122.64], R48 ;  /* 0x000000307a007986 */ /* 0x0003e2000c101d06 */
[----:B------:R-:W-:Y:S02]  /*4940*/  HADD2.F32 R63, -RZ, R124.H0_H0 ;  /* 0x2000007cff3f7230 */ /* 0x000fe40000004100 */
[----:B0-----:R-:W-:Y:S02]  /*4950*/  HADD2.F32 R67, -RZ, R93.H1_H1 ;  /* 0x3000005dff437230 */ /* 0x001fe40000004100 */
[----:B------:R-:W-:Y:S02]  /*4960*/  HADD2.F32 R66, -RZ, R96.H1_H1 ;  /* 0x30000060ff427230 */ /* 0x000fe40000004100 */
[----:B------:R-:W-:Y:S02]  /*4970*/  HADD2.F32 R65, -RZ, R102.H0_H0 ;  /* 0x20000066ff417230 */ /* 0x000fe40000004100 */
[----:B------:R-:W-:Y:S01]  /*4980*/  FFMA.FTZ R55, R91, R67, R55 ;  /* 0x000000435b377223 */ /* 0x000fe20000010037 */
[----:B------:R-:W-:-:S02]  /*4990*/  HADD2.F32 R64, -RZ, R28.H0_H0 ;  /* 0x2000001cff407230 */ /* 0x000fc40000004100 */
[----:B------:R-:W-:Y:S01]  /*49a0*/  FFMA.FTZ R59, R91, R66, R59 ;  /* 0x000000425b3b7223 */ /* 0x000fe2000001003b */
[----:B------:R-:W-:Y:S02]  /*49b0*/  HADD2.F32 R62, -RZ, R95.H0_H0 ;  /* 0x2000005fff3e7230 */ /* 0x000fe40000004100 */
[C---:B------:R-:W-:Y:S01]  /*49c0*/  FFMA.FTZ R60, R90.reuse, R65, R60 ;  /* 0x000000415a3c7223 */ /* 0x040fe2000001003c */
[----:B------:R-:W-:Y:S02]  /*49d0*/  HADD2.F32 R56, -RZ, R26.H0_H0 ;  /* 0x2000001aff387230 */ /* 0x000fe40000004100 */
[----:B------:R-:W-:Y:S01]  /*49e0*/  FFMA.FTZ R64, R90, R63, R64 ;  /* 0x0000003f5a407223 */ /* 0x000fe20000010040 */
[----:B------:R-:W-:Y:S01]  /*49f0*/  HADD2.F32 R61, -RZ, R93.H0_H0 ;  /* 0x2000005dff3d7230 */ /* 0x000fe20000004100 */
[----:B------:R-:W0:Y:S01]  /*4a00*/  LDC.64 R90, c[0x0][0x380] ;  /* 0x0000e000ff5a7b82 */ /* 0x000e220000000a00 */
[----:B------:R-:W-:Y:S02]  /*4a10*/  HADD2.F32 R53, -RZ, R140.H0_H0 ;  /* 0x2000008cff357230 */ /* 0x000fe40000004100 */
[----:B------:R-:W-:Y:S01]  /*4a20*/  FFMA.FTZ R56, R103, R62, R56 ;  /* 0x0000003e67387223 */ /* 0x000fe20000010038 */
[----:B------:R-:W-:-:S02]  /*4a30*/  HADD2.F32 R62, -RZ, R109.H0_H0 ;  /* 0x2000006dff3e7230 */ /* 0x000fc40000004100 */
[----:B------:R-:W-:Y:S02]  /*4a40*/  HADD2.F32 R104, -RZ, R102.H1_H1 ;  /* 0x30000066ff687230 */ /* 0x000fe40000004100 */
[----:B------:R-:W-:Y:S01]  /*4a50*/  FFMA.FTZ R53, R101, R61, R53 ;  /* 0x0000003d65357223 */ /* 0x000fe20000010035 */
[----:B------:R-:W-:Y:S02]  /*4a60*/  HADD2.F32 R61, -RZ, R142.H0_H0 ;  /* 0x2000008eff3d7230 */ /* 0x000fe40000004100 */
[----:B------:R-:W-:Y:S02]  /*4a70*/  HADD2.F32 R101, -RZ, R109.H1_H1 ;  /* 0x3000006dff657230 */ /* 0x000fe40000004100 */
[----:B------:R-:W-:Y:S02]  /*4a80*/  HADD2.F32 R63, -RZ, R143.H0_H0 ;  /* 0x2000008fff3f7230 */ /* 0x000fe40000004100 */
[----:B------:R-:W-:Y:S01]  /*4a90*/  FFMA.FTZ R61, R99, R62, R61 ;  /* 0x0000003e633d7223 */ /* 0x000fe2000001003d */
[----:B------:R-:W-:Y:S01]  /*4aa0*/  HADD2.F32 R62, -RZ, R45.H0_H0 ;  /* 0x2000002dff3e7230 */ /* 0x000fe20000004100 */
[----:B------:R1:W-:Y:S01]  /*4ab0*/  STG.E.128 desc[UR6][R118.64], R52 ;  /* 0x0000003476007986 */ /* 0x0003e2000c101d06 */
[----:B------:R-:W-:-:S02]  /*4ac0*/  HADD2.F32 R105, -RZ, R125.H0_H0 ;  /* 0x2000007dff697230 */ /* 0x000fc40000004100 */
[----:B------:R-:W-:Y:S01]  /*4ad0*/  FFMA.FTZ R63, R97, R101, R63 ;  /* 0x00000065613f7223 */ /* 0x000fe2000001003f */
[----:B------:R-:W-:Y:S02]  /*4ae0*/  HADD2.F32 R65, -RZ, R142.H1_H1 ;  /* 0x3000008eff417230 */ /* 0x000fe40000004100 */
[----:B------:R-:W-:Y:S01]  /*4af0*/  FFMA.FTZ R62, R98, R104, R62 ;  /* 0x00000068623e7223 */ /* 0x000fe2000001003e */
[----:B------:R-:W-:Y:S01]  /*4b00*/  HADD2.F32 R103, -RZ, R124.H1_H1 ;  /* 0x3000007cff677230 */ /* 0x000fe20000004100 */
[----:B------:R1:W-:Y:S01]  /*4b10*/  STG.E.128 desc[UR6][R126.64], R56 ;  /* 0x000000387e007986 */ /* 0x0003e2000c101d06 */
[----:B------:R-:W-:Y:S02]  /*4b20*/  HADD2.F32 R66, -RZ, R29.H0_H0 ;  /* 0x2000001dff427230 */ /* 0x000fe40000004100 */
[----:B------:R-:W-:Y:S01]  /*4b30*/  FFMA.FTZ R65, R99, R105, R65 ;  /* 0x0000006963417223 */ /* 0x000fe20000010041 */
[----:B------:R-:W-:Y:S01]  /*4b40*/  HADD2.F32 R100, -RZ, R125.H1_H1 ;  /* 0x3000007dff647230 */ /* 0x000fe20000004100 */
[----:B------:R1:W-:Y:S01]  /*4b50*/  STG.E.128 desc[UR6][R120.64], R60 ;  /* 0x0000003c78007986 */ /* 0x0003e2000c101d06 */
[----:B------:R-:W-:-:S02]  /*4b60*/  HADD2.F32 R67, -RZ, R143.H1_H1 ;  /* 0x3000008fff437230 */ /* 0x000fc40000004100 */
[----:B------:R-:W-:Y:S01]  /*4b70*/  FFMA.FTZ R66, R98, R103, R66 ;  /* 0x0000006762427223 */ /* 0x000fe20000010042 */
[----:B0-----:R-:W-:Y:S02]  /*4b80*/  IADD3 R0, PT, PT, R0, R90, RZ ;  /* 0x0000005a00007210 */ /* 0x001fe40007ffe0ff */
[----:B------:R-:W-:Y:S02]  /*4b90*/  FFMA.FTZ R67, R97, R100, R67 ;  /* 0x0000006461437223 */ /* 0x000fe40000010043 */
[----:B------:R-:W-:-:S03]  /*4ba0*/  ISETP.GE.AND P2, PT, R0, R91, PT ;  /* 0x0000005b0000720c */ /* 0x000fc60003f46270 */
[----:B------:R1:W-:Y:S10]  /*4bb0*/  STG.E.128 desc[UR6][R158.64], R64 ;  /* 0x000000409e007986 */ /* 0x0003f4000c101d06 */
[----:B------:R-:W-:Y:S05]  /*4bc0*/  @!P2 BRA `(.L_x_14229) ;  /* 0xffffffc80034a947 */ /* 0x000fea000383ffff */
[----:B------:R-:W-:Y:S05]  /*4bd0*/  EXIT ;  /* 0x000000000000794d */ /* 0x000fea0003800000 */
.L_x_14230:
        /* <DEDUP_REMOVED lines=10> */
.L_x_18005:


//--------------------- .text._ZN10layer_norm31ln_parallel_residual_fwd_kernelINS_13Kernel_traitsI6__halfffffjLj4096ELj1ELj1ELj4ELj16ENS_18Kernel_traits_baseILj4096ES2_ffffjLj128EEEEELb0ELb1ELb0EEEvNS_9FwdParamsE --------------------------
	.section	.text._ZN10layer_norm31ln_parallel_residual_fwd_kernelINS_13Kernel_traitsI6__halfffffjLj4096ELj1ELj1ELj4ELj16ENS_18Kernel_traits_baseILj4096ES2_ffffjLj128EEEEELb0ELb1ELb0EEEvNS_9FwdParamsE,"ax",@progbits
	.align	128
        .global         _ZN10layer_norm31ln_parallel_residual_fwd_kernelINS_13Kernel_traitsI6__halfffffjLj4096ELj1ELj1ELj4ELj16ENS_18Kernel_traits_baseILj4096ES2_ffffjLj128EEEEELb0ELb1ELb0EEEvNS_9FwdParamsE
        .type           _ZN10layer_norm31ln_parallel_residual_fwd_kernelINS_13Kernel_traitsI6__halfffffjLj4096ELj1ELj1ELj4ELj16ENS_18Kernel_traits_baseILj4096ES2_ffffjLj128EEEEELb0ELb1ELb0EEEvNS_9FwdParamsE,@function
        .size           _ZN10layer_norm31ln_parallel_residual_fwd_kernelINS_13Kernel_traitsI6__halfffffjLj4096ELj1ELj1ELj4ELj16ENS_18Kernel_traits_baseILj4096ES2_ffffjLj128EEEEELb0ELb1ELb0EEEvNS_9FwdParamsE,(.L_x_18006 - _ZN10layer_norm31ln_parallel_residual_fwd_kernelINS_13Kernel_traitsI6__halfffffjLj4096ELj1ELj1ELj4ELj16ENS_18Kernel_traits_baseILj4096ES2_ffffjLj128EEEEELb0ELb1ELb0EEEvNS_9FwdParamsE)
        .other          _ZN10layer_norm31ln_parallel_residual_fwd_kernelINS_13Kernel_traitsI6__halfffffjLj4096ELj1ELj1ELj4ELj16ENS_18Kernel_traits_baseILj4096ES2_ffffjLj128EEEEELb0ELb1ELb0EEEvNS_9FwdParamsE,@"STO_CUDA_ENTRY STV_DEFAULT"
_ZN10layer_norm31ln_parallel_residual_fwd_kernelINS_13Kernel_traitsI6__halfffffjLj4096ELj1ELj1ELj4ELj16ENS_18Kernel_traits_baseILj4096ES2_ffffjLj128EEEEELb0ELb1ELb0EEEvNS_9FwdParamsE:
.text._ZN10layer_norm31ln_parallel_residual_fwd_kernelINS_13Kernel_traitsI6__halfffffjLj4096ELj1ELj1ELj4ELj16ENS_18Kernel_traits_baseILj4096ES2_ffffjLj128EEEEELb0ELb1ELb0EEEvNS_9FwdParamsE:
        /* <DEDUP_REMOVED lines=19> */
[C---:B------:R-:W-:Y:S02]  /*0130*/  ISETP.GE.U32.AND P3, PT, R12.reuse, 0x180, PT ;  /* 0x000001800c00780c */ /* 0x040fe40003f66070 */
[C---:B------:R-:W-:Y:S02]  /*0140*/  ISETP.GE.U32.AND P4, PT, R12.reuse, 0x200, PT ;  /* 0x000002000c00780c */ /* 0x040fe40003f86070 */
[C---:B------:R-:W-:Y:S02]  /*0150*/  ISETP.GE.U32.AND P5, PT, R12.reuse, 0x280, PT ;  /* 0x000002800c00780c */ /* 0x040fe40003fa6070 */
[----:B------:R-:W-:-:S02]  /*0160*/  ISETP.GE.U32.AND P6, PT, R12, 0x300, PT ;  /* 0x000003000c00780c */ /* 0x000fc40003fc6070 */
[----:B------:R-:W-:Y:S01]  /*0170*/  ISETP.GE.U32.AND P1, PT, R12, 0x380, PT ;  /* 0x000003800c00780c */ /* 0x000fe20003f26070 */
[----:B------:R-:W0:Y:S08]  /*0180*/  @P0 LDC.64 R4, c[0x0][0x3d0] ;  /* 0x0000f400ff040b82 */ /* 0x000e300000000a00 */
[----:B------:R-:W1:Y:S08]  /*0190*/  @P0 LDC.64 R18, c[0x0][0x438] ;  /* 0x00010e00ff120b82 */ /* 0x000e700000000a00 */
[----:B------:R-:W2:Y:S08]  /*01a0*/  @P2 LDC.64 R20, c[0x0][0x3d0] ;  /* 0x0000f400ff142b82 */ /* 0x000eb00000000a00 */
[----:B------:R-:W3:Y:S01]  /*01b0*/  @P2 LDC.64 R22, c[0x0][0x438] ;  /* 0x00010e00ff162b82 */ /* 0x000ee20000000a00 */
[----:B0-----:R-:W-:-:S05]  /*01c0*/  @P0 IMAD.WIDE.U32 R4, R13, 0x8, R4 ;  /* 0x000000080d040825 */ /* 0x001fca00078e0004 */
[----:B------:R0:W5:Y:S02]  /*01d0*/  @P0 LDG.E.64 R6, desc[UR8][R4.64] ;  /* 0x0000000804060981 */ /* 0x000164000c1e1b00 */
[----:B------:R-:W4:Y:S01]  /*01e0*/  @P3 LDC.64 R24, c[0x0][0x3d0] ;  /* 0x0000f400ff183b82 */ /* 0x000f220000000a00 */
[C---:B-1----:R-:W-:Y:S01]  /*01f0*/  @P0 IMAD.WIDE.U32 R18, R13.reuse, 0x8, R18 ;  /* 0x000000080d120825 */ /* 0x042fe200078e0012 */
[----:B------:R-:W-:-:S04]  /*0200*/  @P0 LOP3.LUT R13, R13, 0x80, RZ, 0xfc, !PT ;  /* 0x000000800d0d0812 */ /* 0x000fc800078efcff */
[----:B------:R0:W5:Y:S02]  /*0210*/  @P0 LD.E.64 R40, desc[UR8][R18.64] ;  /* 0x0000000812280980 */ /* 0x000164000c101b00 */
[----:B------:R-:W1:Y:S01]  /*0220*/  @P3 LDC.64 R26, c[0x0][0x438] ;  /* 0x00010e00ff1a3b82 */ /* 0x000e620000000a00 */
[----:B--2---:R-:W-:-:S05]  /*0230*/  @P2 IMAD.WIDE.U32 R20, R13, 0x8, R20 ;  /* 0x000000080d142825 */ /* 0x004fca00078e0014 */
[----:B------:R0:W5:Y:S02]  /*0240*/  @P2 LDG.E.64 R8, desc[UR8][R20.64] ;  /* 0x0000000814082981 */ /* 0x000164000c1e1b00 */
[----:B------:R-:W2:Y:S01]  /*0250*/  @P4 LDC.64 R28, c[0x0][0x3d0] ;  /* 0x0000f400ff1c4b82 */ /* 0x000ea20000000a00 */
[C---:B---3--:R-:W-:Y:S01]  /*0260*/  @P2 IMAD.WIDE.U32 R22, R13.reuse, 0x8, R22 ;  /* 0x000000080d162825 */ /* 0x048fe200078e0016 */
[----:B------:R-:W-:-:S04]  /*0270*/  @P2 IADD3 R13, PT, PT, R13, 0x80, RZ ;  /* 0x000000800d0d2810 */ /* 0x000fc80007ffe0ff */
[----:B------:R0:W5:Y:S02]  /*0280*/  @P2 LD.E.64 R42, desc[UR8][R22.64] ;  /* 0x00000008162a2980 */ /* 0x000164000c101b00 */
[----:B------:R-:W3:Y:S01]  /*0290*/  @P4 LDC.64 R30, c[0x0][0x438] ;  /* 0x00010e00ff1e4b82 */ /* 0x000ee20000000a00 */
[----:B----4-:R-:W-:-:S05]  /*02a0*/  @P3 IMAD.WIDE.U32 R24, R13, 0x8, R24 ;  /* 0x000000080d183825 */ /* 0x010fca00078e0018 */
[----:B------:R0:W5:Y:S02]  /*02b0*/  @P3 LDG.E.64 R108, desc[UR8][R24.64] ;  /* 0x00000008186c3981 */ /* 0x000164000c1e1b00 */
[----:B------:R-:W4:Y:S01]  /*02c0*/  @P5 LDC.64 R32, c[0x0][0x3d0] ;  /* 0x0000f400ff205b82 */ /* 0x000f220000000a00 */
[C---:B-1----:R-:W-:Y:S01]  /*02d0*/  @P3 IMAD.WIDE.U32 R26, R13.reuse, 0x8, R26 ;  /* 0x000000080d1a3825 */ /* 0x042fe200078e001a */
[----:B------:R-:W-:-:S04]  /*02e0*/  @P3 IADD3 R13, PT, PT, R13, 0x80, RZ ;  /* 0x000000800d0d3810 */ /* 0x000fc80007ffe0ff */
        /* <DEDUP_REMOVED lines=17> */
[----:B------:R0:W5:Y:S01]  /*0400*/  @P6 LDG.E.64 R10, desc[UR8][R36.64] ;  /* 0x00000008240a6981 */ /* 0x000162000c1e1b00 */
[C---:B---3--:R-:W-:Y:S01]  /*0410*/  @P6 IMAD.WIDE.U32 R38, R13.reuse, 0x8, R38 ;  /* 0x000000080d266825 */ /* 0x048fe200078e0026 */
[----:B------:R-:W-:-:S04]  /*0420*/  @P6 IADD3 R13, PT, PT, R13, 0x80, RZ ;  /* 0x000000800d0d6810 */ /* 0x000fc80007ffe0ff */
[----:B------:R0:W5:Y:S01]  /*0430*/  @P6 LD.E.64 R50, desc[UR8][R38.64] ;  /* 0x0000000826326980 */ /* 0x000162000c101b00 */
[----:B----4-:R-:W-:-:S05]  /*0440*/  @P1 IMAD.WIDE.U32 R54, R13, 0x8, R54 ;  /* 0x000000080d361825 */ /* 0x010fca00078e0036 */
[----:B------:R0:W5:Y:S01]  /*0450*/  @P1 LDG.E.64 R14, desc[UR8][R54.64] ;  /* 0x00000008360e1981 */ /* 0x000162000c1e1b00 */
[----:B-1----:R-:W-:-:S05]  /*0460*/  @P1 IMAD.WIDE.U32 R56, R13, 0x8, R56 ;  /* 0x000000080d381825 */ /* 0x002fca00078e0038 */
[----:B------:R0:W5:Y:S01]  /*0470*/  @P1 LD.E.64 R52, desc[UR8][R56.64] ;  /* 0x0000000838341980 */ /* 0x000162000c101b00 */
[----:B------:R-:W-:Y:S02]  /*0480*/  ISETP.GE.U32.AND P2, PT, R12, 0x400, PT ;  /* 0x000004000c00780c */ /* 0x000fe40003f46070 */
[----:B------:R-:W-:-:S11]  /*0490*/  @P1 IADD3 R13, PT, PT, R13, 0x80, RZ ;  /* 0x000000800d0d1810 */ /* 0x000fd60007ffe0ff */
[----:B0-----:R-:W-:Y:S05]  /*04a0*/  @!P2 BRA `(.L_x_14233) ;  /* 0x0000000000d8a947 */ /* 0x001fea0003800000 */
[----:B------:R-:W0:Y:S08]  /*04b0*/  LDC.64 R20, c[0x0][0x3d0] ;  /* 0x0000f400ff147b82 */ /* 0x000e300000000a00 */
[----:B------:R-:W1:Y:S01]  /*04c0*/  LDC.64 R4, c[0x0][0x438] ;  /* 0x00010e00ff047b82 */ /* 0x000e620000000a00 */
[----:B0-----:R-:W-:-:S06]  /*04d0*/  IMAD.WIDE.U32 R20, R13, 0x8, R20 ;  /* 0x000000080d147825 */ /* 0x001fcc00078e0014 */
[----:B------:R-:W5:Y:S01]  /*04e0*/  LDG.E.64 R20, desc[UR8][R20.64] ;  /* 0x0000000814147981 */ /* 0x000f62000c1e1b00 */
[----:B-1----:R-:W-:-:S06]  /*04f0*/  IMAD.WIDE.U32 R4, R13, 0x8, R4 ;  /* 0x000000080d047825 */ /* 0x002fcc00078e0004 */
[----:B------:R-:W5:Y:S01]  /*0500*/  LD.E.64 R4, desc[UR8][R4.64] ;  /* 0x0000000804047980 */ /* 0x000f62000c101b00 */
[----:B------:R-:W-:Y:S05]  /*0510*/  BRA `(.L_x_14233) ;  /* 0x0000000000bc7947 */ /* 0x000fea0003800000 */
.L_x_14232:
        /* <DEDUP_REMOVED lines=9> */
[----:B------:R-:W2:Y:S01]  /*05b0*/  @P5 LDC.64 R26, c[0x0][0x3d0] ;  /* 0x0000f400ff1a5b82 */ /* 0x000ea20000000a00 */
[C---:B0-----:R-:W-:Y:S01]  /*05c0*/  @P0 IMAD.WIDE.U32 R22, R13.reuse, 0x8, R18 ;  /* 0x000000080d160825 */ /* 0x041fe200078e0012 */
[----:B------:R-:W-:-:S06]  /*05d0*/  @P0 LOP3.LUT R13, R13, 0x80, RZ, 0xfc, !PT ;  /* 0x000000800d0d0812 */ /* 0x000fcc00078efcff */
[----:B------:R-:W0:Y:S01]  /*05e0*/  @P4 LDC.64 R18, c[0x0][0x3d0] ;  /* 0x0000f400ff124b82 */ /* 0x000e220000000a00 */
[----:B------:R-:W-:Y:S01]  /*05f0*/  @P6 CS2R R42, SRZ ;  /* 0x00000000002a6805 */ /* 0x000fe2000001ff00 */
[----:B------:R-:W5:Y:S01]  /*0600*/  @P0 LDG.E.64 R6, desc[UR8][R22.64] ;  /* 0x0000000816060981 */ /* 0x000f62000c1e1b00 */
[----:B-1----:R-:W-:-:S05]  /*0610*/  @P6 IMAD.WIDE.U32 R24, R13, 0x8, R24 ;  /* 0x000000080d186825 */ /* 0x002fca00078e0018 */
[----:B------:R-:W1:Y:S01]  /*0620*/  @P3 LDC.64 R28, c[0x0][0x3d0] ;  /* 0x0000f400ff1c3b82 */ /* 0x000e620000000a00 */
[----:B------:R-:W-:Y:S01]  /*0630*/  @P6 IADD3 R13, PT, PT, R13, 0x80, RZ ;  /* 0x000000800d0d6810 */ /* 0x000fe20007ffe0ff */
[----:B------:R0:W5:Y:S01]  /*0640*/  @P6 LDG.E.64 R8, desc[UR8][R24.64] ;  /* 0x0000000818086981 */ /* 0x000162000c1e1b00 */
[----:B------:R-:W-:-:S03]  /*0650*/  ISETP.GE.U32.AND P6, PT, R12, 0x400, PT ;  /* 0x000004000c00780c */ /* 0x000fc60003fc6070 */
[C---:B--2---:R-:W-:Y:S01]  /*0660*/  @P5 IMAD.WIDE.U32 R26, R13.reuse, 0x8, R26 ;  /* 0x000000080d1a5825 */ /* 0x044fe200078e001a */
[----:B------:R-:W-:Y:S01]  /*0670*/  @P5 IADD3 R13, PT, PT, R13, 0x80, RZ ;  /* 0x000000800d0d5810 */ /* 0x000fe20007ffe0ff */
[----:B------:R-:W2:Y:S03]  /*0680*/  @P2 LDC.64 R30, c[0x0][0x3d0] ;  /* 0x0000f400ff1e2b82 */ /* 0x000ea60000000a00 */
[----:B------:R3:W5:Y:S05]  /*0690*/  @P5 LDG.E.64 R108, desc[UR8][R26.64] ;  /* 0x000000081a6c5981 */ /* 0x00076a000c1e1b00 */
[----:B------:R-:W4:Y:S01]  /*06a0*/  @P1 LDC.64 R32, c[0x0][0x3d0] ;  /* 0x0000f400ff201b82 */ /* 0x000f220000000a00 */
[C---:B0-----:R-:W-:Y:S01]  /*06b0*/  @P4 IMAD.WIDE.U32 R24, R13.reuse, 0x8, R18 ;  /* 0x000000080d184825 */ /* 0x041fe200078e0012 */
[----:B------:R-:W-:-:S04]  /*06c0*/  @P4 IADD3 R13, PT, PT, R13, 0x80, RZ ;  /* 0x000000800d0d4810 */ /* 0x000fc80007ffe0ff */
[----:B------:R3:W5:Y:S02]  /*06d0*/  @P4 LDG.E.64 R106, desc[UR8][R24.64] ;  /* 0x00000008186a4981 */ /* 0x000764000c1e1b00 */
[----:B------:R-:W0:Y:S01]  /*06e0*/  @P6 LDC.64 R34, c[0x0][0x3d0] ;  /* 0x0000f400ff226b82 */ /* 0x000e220000000a00 */
[C---:B-1----:R-:W-:Y:S01]  /*06f0*/  @P3 IMAD.WIDE.U32 R28, R13.reuse, 0x8, R28 ;  /* 0x000000080d1c3825 */ /* 0x042fe200078e001c */
[----:B------:R-:W-:-:S04]  /*0700*/  @P3 IADD3 R13, PT, PT, R13, 0x80, RZ ;  /* 0x000000800d0d3810 */ /* 0x000fc80007ffe0ff */
[----:B------:R3:W5:Y:S01]  /*0710*/  @P3 LDG.E.64 R104, desc[UR8][R28.64] ;  /* 0x000000081c683981 */ /* 0x000762000c1e1b00 */
[C---:B--2---:R-:W-:Y:S01]  /*0720*/  @P2 IMAD.WIDE.U32 R30, R13.reuse, 0x8, R30 ;  /* 0x000000080d1e2825 */ /* 0x044fe200078e001e */
[----:B------:R-:W-:-:S04]  /*0730*/  @P2 IADD3 R13, PT, PT, R13, 0x80, RZ ;  /* 0x000000800d0d2810 */ /* 0x000fc80007ffe0ff */
[----:B------:R3:W5:Y:S01]  /*0740*/  @P2 LDG.E.64 R10, desc[UR8][R30.64] ;  /* 0x000000081e0a2981 */ /* 0x000762000c1e1b00 */
[C---:B----4-:R-:W-:Y:S01]  /*0750*/  @P1 IMAD.WIDE.U32 R32, R13.reuse, 0x8, R32 ;  /* 0x000000080d201825 */ /* 0x050fe200078e0020 */
[----:B------:R-:W-:-:S04]  /*0760*/  @P1 IADD3 R13, PT, PT, R13, 0x80, RZ ;  /* 0x000000800d0d1810 */ /* 0x000fc80007ffe0ff */
[----:B------:R3:W5:Y:S01]  /*0770*/  @P1 LDG.E.64 R14, desc[UR8][R32.64] ;  /* 0x00000008200e1981 */ /* 0x000762000c1e1b00 */
[----:B0-----:R-:W-:-:S05]  /*0780*/  @P6 IMAD.WIDE.U32 R18, R13, 0x8, R34 ;  /* 0x000000080d126825 */ /* 0x001fca00078e0022 */
[----:B------:R3:W5:Y:S01]  /*0790*/  @P6 LDG.E.64 R20, desc[UR8][R18.64] ;  /* 0x0000000812146981 */ /* 0x000762000c1e1b00 */
[----:B------:R-:W-:Y:S02]  /*07a0*/  @P0 CS2R R40, SRZ ;  /* 0x0000000000280805 */ /* 0x000fe4000001ff00 */
[----:B------:R-:W-:Y:S02]  /*07b0*/  @P5 CS2R R44, SRZ ;  /* 0x00000000002c5805 */ /* 0x000fe4000001ff00 */
[----:B------:R-:W-:Y:S02]  /*07c0*/  @P4 CS2R R46, SRZ ;  /* 0x00000000002e4805 */ /* 0x000fe4000001ff00 */
[----:B------:R-:W-:Y:S02]  /*07d0*/  @P3 CS2R R48, SRZ ;  /* 0x0000000000303805 */ /* 0x000fe4000001ff00 */
[----:B------:R-:W-:Y:S02]  /*07e0*/  @P2 CS2R R50, SRZ ;  /* 0x0000000000322805 */ /* 0x000fe4000001ff00 */
[----:B------:R-:W-:-:S02]  /*07f0*/  @P1 CS2R R52, SRZ ;  /* 0x0000000000341805 */ /* 0x000fc4000001ff00 */
[----:B---3--:R-:W-:-:S07]  /*0800*/  @P6 CS2R R4, SRZ ;  /* 0x0000000000046805 */ /* 0x008fce000001ff00 */
.L_x_14233:
[----:B------:R-:W-:Y:S05]  /*0810*/  BSYNC.RECONVERGENT B0 ;  /* 0x0000000000007941 */ /* 0x000fea0003800200 */
.L_x_14231:
[----:B------:R-:W0:Y:S02]  /*0820*/  LDCU UR4, c[0x0][0x384] ;  /* 0x00007080ff0477ac */ /* 0x000e240008000800 */
[----:B0-----:R-:W-:-:S06]  /*0830*/  UISETP.GE.AND UP0, UPT, UR6, UR4, UPT ;  /* 0x000000040600728c */ /* 0x001fcc000bf06270 */
[----:B------:R-:W-:-:S13]  /*0840*/  PLOP3.LUT P1, PT, PT, PT, UP0, 0x80, 0x8 ;  /* 0x000000000008781c */ /* 0x000fda0003f2f008 */
[----:B------:R-:W-:Y:S05]  /*0850*/  @P1 EXIT ;  /* 0x000000000000194d */ /* 0x000fea0003800000 */
[----:B-----5:R-:W-:Y:S01]  /*0860*/  MOV R22, R6 ;  /* 0x0000000600167202 */ /* 0x020fe20000000f00 */
[----:B------:R-:W0:Y:S01]  /*0870*/  LDCU.64 UR4, c[0x0][0x3a0] ;  /* 0x00007400ff0477ac */ /* 0x000e220008000a00 */
[----:B------:R-:W-:Y:S01]  /*0880*/  MOV R13, R7 ;  /* 0x00000007000d7202 */ /* 0x000fe20000000f00 */
[----:B------:R-:W-:Y:S01]  /*0890*/  HADD2.F32 R93, -RZ, R4.H0_H0 ;  /* 0x20000004ff5d7230 */ /* 0x000fe20000004100 */
[--C-:B------:R-:W-:Y:S01]  /*08a0*/  SHF.R.U64 R28, R6, 0x10, R7.reuse ;  /* 0x00000010061c7819 */ /* 0x100fe20000001207 */
[----:B------:R-:W0:Y:S01]  /*08b0*/  LDCU.64 UR10, c[0x0][0x398] ;  /* 0x00007300ff0a77ac */ /* 0x000e220008000a00 */
[----:B------:R-:W-:Y:S01]  /*08c0*/  SHF.R.U32.HI R17, RZ, 0x10, R7 ;  /* 0x00000010ff117819 */ /* 0x000fe20000011607 */
[----:B------:R-:W-:Y:S01]  /*08d0*/  HADD2.F32 R91, -RZ, R5.H0_H0 ;  /* 0x20000005ff5b7230 */ /* 0x000fe20000004100 */
[----:B------:R-:W-:Y:S01]  /*08e0*/  MOV R30, R8 ;  /* 0x00000008001e7202 */ /* 0x000fe20000000f00 */
[----:B------:R-:W1:Y:S01]  /*08f0*/  LDCU.U8 UR7, c[0x0][0x410] ;  /* 0x00008200ff0777ac */ /* 0x000e620008000000 */
[----:B------:R-:W-:-:S02]  /*0900*/  MOV R6, R9 ;  /* 0x0000000900067202 */ /* 0x000fc40000000f00 */
[----:B------:R-:W-:Y:S01]  /*0910*/  MOV R38, R10 ;  /* 0x0000000a00267202 */ /* 0x000fe20000000f00 */
[----:B------:R-:W2:Y:S01]  /*0920*/  LDCU.64 UR14, c[0x0][0x398] ;  /* 0x00007300ff0e77ac */ /* 0x000ea20008000a00 */
[----:B------:R-:W-:Y:S02]  /*0930*/  MOV R7, R11 ;  /* 0x0000000b00077202 */ /* 0x000fe40000000f00 */
[----:B------:R-:W-:Y:S01]  /*0940*/  SHF.R.U64 R36, R8, 0x10, R9 ;  /* 0x0000001008247819 */ /* 0x000fe20000001209 */
[----:B------:R-:W3:Y:S01]  /*0950*/  LDCU.64 UR16, c[0x0][0x3a0] ;  /* 0x00007400ff1077ac */ /* 0x000ee20008000a00 */
[----:B------:R-:W-:Y:S02]  /*0960*/  PRMT R30, R30, 0x5410, R6 ;  /* 0x000054101e1e7816 */ /* 0x000fe40000000006 */
[----:B------:R-:W-:Y:S01]  /*0970*/  PRMT R38, R38, 0x5410, R7 ;  /* 0x0000541026267816 */ /* 0x000fe20000000007 */
[----:B------:R-:W4:Y:S01]  /*0980*/  LDCU.64 UR12, c[0x0][0x380] ;  /* 0x00007000ff0c77ac */ /* 0x000f220008000a00 */
[----:B------:R-:W-:-:S02]  /*0990*/  MOV R74, R14 ;  /* 0x0000000e004a7202 */ /* 0x000fc40000000f00 */
[----:B------:R-:W-:Y:S01]  /*09a0*/  MOV R8, R15 ;  /* 0x0000000f00087202 */ /* 0x000fe20000000f00 */
[----:B0-----:R-:W-:Y:S01]  /*09b0*/  ULOP3.LUT UP0, URZ, UR4, UR10, URZ, 0xfc, !UPT ;  /* 0x0000000a04ff7292 */ /* 0x001fe2000f80fcff */
[----:B------:R-:W-:Y:S01]  /*09c0*/  MOV R6, R108 ;  /* 0x0000006c00067202 */ /* 0x000fe20000000f00 */
[----:B------:R-:W0:Y:S01]  /*09d0*/  LDCU UR10, c[0x0][0x400] ;  /* 0x00008000ff0a77ac */ /* 0x000e220008000800 */
[----:B------:R-:W-:Y:S02]  /*09e0*/  MOV R7, R109 ;  /* 0x0000006d00077202 */ /* 0x000fe40000000f00 */
[----:B------:R-:W-:Y:S01]  /*09f0*/  PRMT R74, R74, 0x5410, R8 ;  /* 0x000054104a4a7816 */ /* 0x000fe20000000008 */
[----:B------:R-:W-:Y:S01]  /*0a00*/  ULOP3.LUT UP0, URZ, UR5, UR11, URZ, 0xfc, UP0 ;  /* 0x0000000b05ff7292 */ /* 0x000fe2000800fcff */
[----:B------:R-:W-:Y:S01]  /*0a10*/  PRMT R78, R6, 0x5410, R7 ;  /* 0x00005410064e7816 */ /* 0x000fe20000000007 */
[----:B------:R-:W0:Y:S01]  /*0a20*/  LDCU UR11, c[0x0][0x388] ;  /* 0x00007100ff0b77ac */ /* 0x000e220008000800 */
[----:B------:R-:W-:-:S02]  /*0a30*/  MOV R8, R106 ;  /* 0x0000006a00087202 */ /* 0x000fc40000000f00 */
[----:B------:R-:W-:Y:S01]  /*0a40*/  MOV R6, R107 ;  /* 0x0000006b00067202 */ /* 0x000fe20000000f00 */
[----:B------:R-:W-:Y:S01]  /*0a50*/  UPLOP3.LUT UP2, UPT, UPT, UPT, UPT, 0x40, 0x4 ;  /* 0x000000000004789c */ /* 0x000fe20003f4e870 */
[--C-:B------:R-:W-:Y:S02]  /*0a60*/  SHF.R.U64 R84, R40, 0x10, R41.reuse ;  /* 0x0000001028547819 */ /* 0x100fe40000001229 */
[----:B------:R-:W-:Y:S02]  /*0a70*/  PRMT R80, R8, 0x5410, R6 ;  /* 0x0000541008507816 */ /* 0x000fe40000000006 */
[----:B------:R-:W-:Y:S02]  /*0a80*/  SHF.R.U32.HI R6, RZ, 0x10, R41 ;  /* 0x00000010ff067819 */ /* 0x000fe40000011629 */
[----:B------:R-:W-:Y:S02]  /*0a90*/  SHF.R.S32.HI R2, RZ, 0x2, R2 ;  /* 0x00000002ff027819 */ /* 0x000fe40000011402 */
[----:B------:R-:W-:-:S02]  /*0aa0*/  PRMT R84, R84, 0x5410, R6 ;  /* 0x0000541054547816 */ /* 0x000fc40000000006 */
[----:B------:R-:W-:Y:S02]  /*0ab0*/  LOP3.LUT R6, R2, 0x7f, RZ, 0xc0, !PT ;  /* 0x0000007f02067812 */ /* 0x000fe400078ec0ff */
[----:B------:R-:W-:Y:S02]  /*0ac0*/  MOV R7, R104 ;  /* 0x0000006800077202 */ /* 0x000fe40000000f00 */
[----:B------:R-:W-:Y:S01]  /*0ad0*/  VIADDMNMX R3, R6, -R3, RZ, !PT ;  /* 0x8000000306037246 */ /* 0x000fe200078001ff */
[----:B------:R-:W-:Y:S01]  /*0ae0*/  IMAD R0, R0, -0x20, R6 ;  /* 0xffffffe000007824 */ /* 0x000fe200078e0206 */
[----:B------:R-:W-:Y:S02]  /*0af0*/  MOV R8, R105 ;  /* 0x0000006900087202 */ /* 0x000fe40000000f00 */
[----:B------:R-:W-:Y:S02]  /*0b00*/  LOP3.LUT R2, R2, 0xffffff80, RZ, 0xc0, !PT ;  /* 0xffffff8002027812 */ /* 0x000fe400078ec0ff */
[----:B------:R-:W-:-:S02]  /*0b10*/  VIMNMX R3, PT, PT, R3, 0x20, PT ;  /* 0x0000002003037848 */ /* 0x000fc40003fe0100 */
[----:B------:R-:W-:Y:S02]  /*0b20*/  PRMT R82, R7, 0x5410, R8 ;  /* 0x0000541007527816 */ /* 0x000fe40000000008 */
[--C-:B------:R-:W-:Y:S02]  /*0b30*/  SHF.R.U64 R86, R42, 0x10, R43.reuse ;  /* 0x000000102a567819 */ /* 0x100fe4000000122b */
[----:B------:R-:W-:Y:S02]  /*0b40*/  SHF.R.U32.HI R7, RZ, 0x10, R43 ;  /* 0x00000010ff077819 */ /* 0x000fe4000001162b */
[----:B------:R-:W-:Y:S02]  /*0b50*/  LEA R3, R3, R2, 0x2 ;  /* 0x0000000203037211 */ /* 0x000fe400078e10ff */
[--C-:B------:R-:W-:Y:S02]  /*0b60*/  SHF.R.U64 R72, R10, 0x10, R11.reuse ;  /* 0x000000100a487819 */ /* 0x100fe4000000120b */
[----:B------:R-:W-:-:S02]  /*0b70*/  SHF.R.U32.HI R10, RZ, 0x10, R11 ;  /* 0x00000010ff0a7819 */ /* 0x000fc4000001160b */
[----:B------:R-:W-:Y:S02]  /*0b80*/  PRMT R86, R86, 0x5410, R7 ;  /* 0x0000541056567816 */ /* 0x000fe40000000007 */
[----:B------:R-:W-:Y:S02]  /*0b90*/  I2FP.F32.U32 R3, R3 ;  /* 0x0000000300037245 */ /* 0x000fe40000201000 */
[--C-:B------:R-:W-:Y:S02]  /*0ba0*/  SHF.R.U64 R88, R50, 0x10, R51.reuse ;  /* 0x0000001032587819 */ /* 0x100fe40000001233 */
[----:B------:R-:W-:Y:S02]  /*0bb0*/  SHF.R.U32.HI R7, RZ, 0x10, R51 ;  /* 0x00000010ff077819 */ /* 0x000fe40000011633 */
[----:B------:R-:W-:Y:S02]  /*0bc0*/  VIMNMX R0, PT, PT, RZ, R0, !PT ;  /* 0x00000000ff007248 */ /* 0x000fe40007fe0100 */
[----:B------:R-:W-:-:S02]  /*0bd0*/  PRMT R72, R72, 0x5410, R10 ;  /* 0x0000541048487816 */ /* 0x000fc4000000000a */
[----:B------:R0:W0:Y:S01]  /*0be0*/  MUFU.RCP R10, R3 ;  /* 0x00000003000a7308 */ /* 0x0000220000001000 */
[----:B------:R-:W-:Y:S02]  /*0bf0*/  PRMT R88, R88, 0x5410, R7 ;  /* 0x0000541058587816 */ /* 0x000fe40000000007 */
[----:B------:R-:W-:Y:S02]  /*0c00*/  VIMNMX R7, PT, PT, R0, 0x20, PT ;  /* 0x0000002000077848 */ /* 0x000fe40003fe0100 */
[----:B------:R-:W-:Y:S02]  /*0c10*/  SHF.R.U32.HI R18, RZ, 0x10, R9 ;  /* 0x00000010ff127819 */ /* 0x000fe40000011609 */
[----:B------:R-:W-:Y:S02]  /*0c20*/  LEA R8, R7, R2, 0x2 ;  /* 0x0000000207087211 */ /* 0x000fe400078e10ff */
[----:B------:R-:W-:Y:S02]  /*0c30*/  SHF.R.U64 R76, R14, 0x10, R15 ;  /* 0x000000100e4c7819 */ /* 0x000fe4000000120f */
[----:B------:R-:W-:-:S02]  /*0c40*/  MOV R9, R20 ;  /* 0x0000001400097202 */ /* 0x000fc40000000f00 */
[----:B------:R-:W-:Y:S02]  /*0c50*/  MOV R11, R21 ;  /* 0x00000015000b7202 */ /* 0x000fe40000000f00 */
[--C-:B------:R-:W-:Y:S02]  /*0c60*/  SHF.R.U64 R89, R20, 0x10, R21.reuse ;  /* 0x0000001014597819 */ /* 0x100fe40000001215 */
[----:B------:R-:W-:Y:S02]  /*0c70*/  SHF.R.U32.HI R87, RZ, 0x10, R21 ;  /* 0x00000010ff577819 */ /* 0x000fe40000011615 */
[--C-:B------:R-:W-:Y:S01]  /*0c80*/  SHF.R.U64 R90, R52, 0x10, R53.reuse ;  /* 0x00000010345a7819 */ /* 0x100fe20000001235 */
[----:B------:R-:W-:Y:S01]  /*0c90*/  HADD2.F32 R89, -RZ, R89.H0_H0 ;  /* 0x20000059ff597230 */ /* 0x000fe20000004100 */
[----:B------:R-:W-:Y:S01]  /*0ca0*/  SHF.R.U32.HI R6, RZ, 0x10, R53 ;  /* 0x00000010ff067819 */ /* 0x000fe20000011635 */
[----:B------:R-:W-:Y:S01]  /*0cb0*/  HADD2.F32 R87, -RZ, R87.H0_H0 ;  /* 0x20000057ff577230 */ /* 0x000fe20000004100 */
[--C-:B------:R-:W-:Y:S01]  /*0cc0*/  SHF.R.U64 R2, R4, 0x10, R5.reuse ;  /* 0x0000001004027819 */ /* 0x100fe20000001205 */
[----:B------:R-:W-:Y:S01]  /*0cd0*/  HADD2.F32 R4, -RZ, R11.H0_H0 ;  /* 0x2000000bff047230 */ /* 0x000fe20000004100 */
[----:B------:R-:W-:-:S02]  /*0ce0*/  SHF.R.U32.HI R0, RZ, 0x10, R5 ;  /* 0x00000010ff007819 */ /* 0x000fc40000011605 */
[----:B------:R-:W-:Y:S01]  /*0cf0*/  SHF.R.U32.HI R14, RZ, 0x10, R15 ;  /* 0x00000010ff0e7819 */ /* 0x000fe2000001160f */
[----:B------:R-:W-:Y:S01]  /*0d00*/  HADD2.F32 R2, -RZ, R2.H0_H0 ;  /* 0x20000002ff027230 */ /* 0x000fe20000004100 */
[----:B------:R-:W-:Y:S01]  /*0d10*/  PRMT R90, R90, 0x5410, R6 ;  /* 0x000054105a5a7816 */ /* 0x000fe20000000006 */
[----:B------:R-:W-:Y:S01]  /*0d20*/  HADD2.F32 R6, -RZ, R9.H0_H0 ;  /* 0x20000009ff067230 */ /* 0x000fe20000004100 */
[----:B------:R-:W-:Y:S01]  /*0d30*/  PRMT R22, R22, 0x5410, R13 ;  /* 0x0000541016167816 */ /* 0x000fe2000000000d */
[----:B------:R-:W-:Y:S01]  /*0d40*/  HADD2.F32 R0, -RZ, R0.H0_H0 ;  /* 0x20000000ff007230 */ /* 0x000fe20000004100 */
[----:B------:R-:W-:Y:S02]  /*0d50*/  PRMT R28, R28, 0x5410, R17 ;  /* 0x000054101c1c7816 */ /* 0x000fe40000000011 */
[----:B------:R-:W-:Y:S02]  /*0d60*/  PRMT R36, R36, 0x5410, R18 ;  /* 0x0000541024247816 */ /* 0x000fe40000000012 */
[----:B01234-:R-:W-:-:S07]  /*0d70*/  PRMT R76, R76, 0x5410, R14 ;  /* 0x000054104c4c7816 */ /* 0x01ffce000000000e */
.L_x_14287:
[----:B------:R-:W-:Y:S01]  /*0d80*/  UIMAD UR4, UR6, UR11, URZ ;  /* 0x0000000b060472a4 */ /* 0x000fe2000f8e02ff */
[----:B------:R-:W-:Y:S03]  /*0d90*/  BSSY.RECONVERGENT B0, `(.L_x_14234) ;  /* 0x000003f000007945 */ /* 0x000fe60003800200 */
[----:B------:R-:W-:-:S04]  /*0da0*/  USHF.R.S32.HI UR5, URZ, 0x1f, UR4 ;  /* 0x0000001fff057899 */ /* 0x000fc80008011404 */
[----:B------:R-:W-:-:S06]  /*0db0*/  ULEA.HI UR5, UR5, UR4, URZ, 0x2 ;  /* 0x0000000405057291 */ /* 0x000fcc000f8f10ff */
[----:B01234-:R-:W-:-:S04]  /*0dc0*/  MOV R69, UR5 ;  /* 0x0000000500457c02 */ /* 0x01ffc80008000f00 */
        /* <DEDUP_REMOVED lines=31> */
.L_x_14237:
        /* <DEDUP_REMOVED lines=9> */
.L_x_14236:
        /* <DEDUP_REMOVED lines=12> */
.L_x_14238:
[----:B------:R-:W1:Y:S01]  /*1110*/  @UP0 LDCU.64 UR4, c[0x0][0x3a8] ;  /* 0x00007500ff0407ac */ /* 0x000e620008000a00 */
[----:B------:R-:W-:Y:S01]  /*1120*/  PLOP3.LUT P0, PT, PT, PT, UP0, 0x80, 0x8 ;  /* 0x000000000008781c */ /* 0x000fe20003f0f008 */
[----:B------:R-:W-:Y:S01]  /*1130*/  HFMA2 R69, -RZ, RZ, 0, 9.5367431640625e-07 ;  /* 0x00000010ff457431 */ /* 0x000fe200000001ff */
[----:B------:R-:W-:Y:S02]  /*1140*/  PLOP3.LUT P1, PT, PT, PT, UP0, 0x80, 0x8 ;  /* 0x000000000008781c */ /* 0x000fe40003f2f008 */
[----:B------:R-:W-:-:S09]  /*1150*/  IADD3 R16, PT, PT, R14, 0x80, RZ ;  /* 0x000000800e107810 */ /* 0x000fd20007ffe0ff */
[----:B-1----:R-:W-:-:S05]  /*1160*/  @P0 IMAD.WIDE.U32 R68, R14, R69, UR4 ;  /* 0x000000040e440e25 */ /* 0x002fca000f8e0045 */
[----:B------:R1:W-:Y:S02]  /*1170*/  @P1 STG.E.128 desc[UR8][R68.64], R64 ;  /* 0x0000004044001986 */ /* 0x0003e4000c101d08 */
.L_x_14235:
[----:B------:R-:W-:Y:S05]  /*1180*/  BSYNC.RECONVERGENT B0 ;  /* 0x0000000000007941 */ /* 0x000fea0003800200 */
.L_x_14234:
        /* <DEDUP_REMOVED lines=35> */
.L_x_14241:
        /* <DEDUP_REMOVED lines=23> */
.L_x_14242:
[----:B------:R-:W0:Y:S01]  /*1530*/  @UP0 LDCU.64 UR4, c[0x0][0x3a8] ;  /* 0x00007500ff0407ac */ /* 0x000e220008000a00 */
[----:B------:R-:W-:Y:S01]  /*1540*/  PLOP3.LUT P0, PT, PT, PT, UP0, 0x80, 0x8 ;  /* 0x000000000008781c */ /* 0x000fe20003f0f008 */
[----:B------:R-:W-:Y:S01]  /*1550*/  HFMA2 R69, -RZ, RZ, 0, 9.5367431640625e-07 ;  /* 0x00000010ff457431 */ /* 0x000fe200000001ff */
[----:B------:R-:W-:-:S11]  /*1560*/  PLOP3.LUT P1, PT, PT, PT, UP0, 0x80, 0x8 ;  /* 0x000000000008781c */ /* 0x000fd60003f2f008 */
[C---:B0-----:R-:W-:Y:S01]  /*1570*/  @P0 IMAD.WIDE.U32 R68, R16.reuse, R69, UR4 ;  /* 0x0000000410440e25 */ /* 0x041fe2000f8e0045 */
[----:B------:R-:W-:-:S04]  /*1580*/  IADD3 R16, PT, PT, R16, 0x80, RZ ;  /* 0x0000008010107810 */ /* 0x000fc80007ffe0ff */
[----:B------:R2:W-:Y:S03]  /*1590*/  @P1 STG.E.128 desc[UR8][R68.64], R64 ;  /* 0x0000004044001986 */ /* 0x0005e6000c101d08 */
.L_x_14240:
[----:B------:R-:W-:Y:S05]  /*15a0*/  BSYNC.RECONVERGENT B0 ;  /* 0x0000000000007941 */ /* 0x000fea0003800200 */
.L_x_14239:
        /* <DEDUP_REMOVED lines=35> */
.L_x_14245:
        /* <DEDUP_REMOVED lines=23> */
.L_x_14246:
[----:B------:R-:W1:Y:S01]  /*1950*/  @UP0 LDCU.64 UR4, c[0x0][0x3a8] ;  /* 0x00007500ff0407ac */ /* 0x000e620008000a00 */
[----:B------:R-:W-:Y:S01]  /*1960*/  PLOP3.LUT P0, PT, PT, PT, UP0, 0x80, 0x8 ;  /* 0x000000000008781c */ /* 0x000fe20003f0f008 */
[----:B------:R-:W-:Y:S01]  /*1970*/  HFMA2 R69, -RZ, RZ, 0, 9.5367431640625e-07 ;  /* 0x00000010ff457431 */ /* 0x000fe200000001ff */
[----:B------:R-:W-:-:S11]  /*1980*/  PLOP3.LUT P1, PT, PT, PT, UP0, 0x80, 0x8 ;  /* 0x000000000008781c */ /* 0x000fd60003f2f008 */
[C---:B-1----:R-:W-:Y:S01]  /*1990*/  @P0 IMAD.WIDE.U32 R68, R16.reuse, R69, UR4 ;  /* 0x0000000410440e25 */ /* 0x042fe2000f8e0045 */
[----:B------:R-:W-:-:S04]  /*19a0*/  IADD3 R16, PT, PT, R16, 0x80, RZ ;  /* 0x0000008010107810 */ /* 0x000fc80007ffe0ff */
[----:B------:R3:W-:Y:S03]  /*19b0*/  @P1 STG.E.128 desc[UR8][R68.64], R64 ;  /* 0x0000004044001986 */ /* 0x0007e6000c101d08 */
.L_x_14244:
[----:B------:R-:W-:Y:S05]  /*19c0*/  BSYNC.RECONVERGENT B0 ;  /* 0x0000000000007941 */ /* 0x000fea0003800200 */
.L_x_14243:
        /* <DEDUP_REMOVED lines=34> */
.L_x_14249:
        /* <DEDUP_REMOVED lines=23> */
.L_x_14250:
[----:B------:R-:W1:Y:S01]  /*1d60*/  @UP0 LDCU.64 UR4, c[0x0][0x3a8] ;  /* 0x00007500ff0407ac */ /* 0x000e620008000a00 */
[----:B------:R-:W-:Y:S01]  /*1d70*/  PLOP3.LUT P0, PT, PT, PT, UP0, 0x80, 0x8 ;  /* 0x000000000008781c */ /* 0x000fe20003f0f008 */
[----:B------:R-:W-:Y:S01]  /*1d80*/  HFMA2 R69, -RZ, RZ, 0, 9.5367431640625e-07 ;  /* 0x00000010ff457431 */ /* 0x000fe200000001ff */
[----:B------:R-:W-:-:S11]  /*1d90*/  PLOP3.LUT P2, PT, PT, PT, UP0, 0x80, 0x8 ;  /* 0x000000000008781c */ /* 0x000fd60003f4f008 */
[C---:B-1----:R-:W-:Y:S01]  /*1da0*/  @P0 IMAD.WIDE.U32 R68, R16.reuse, R69, UR4 ;  /* 0x0000000410440e25 */ /* 0x042fe2000f8e0045 */
[----:B------:R-:W-:-:S04]  /*1db0*/  IADD3 R16, PT, PT, R16, 0x80, RZ ;  /* 0x0000008010107810 */ /* 0x000fc80007ffe0ff */
[----:B------:R4:W-:Y:S03]  /*1dc0*/  @P2 STG.E.128 desc[UR8][R68.64], R64 ;  /* 0x0000004044002986 */ /* 0x0009e6000c101d08 */
.L_x_14248:
[----:B------:R-:W-:Y:S05]  /*1dd0*/  BSYNC.RECONVERGENT B0 ;  /* 0x0000000000007941 */ /* 0x000fea0003800200 */
.L_x_14247:
        /* <DEDUP_REMOVED lines=34> */
.L_x_14253:
        /* <DEDUP_REMOVED lines=23> */
.L_x_14254:
[----:B------:R-:W1:Y:S01]  /*2170*/  @UP0 LDCU.64 UR4, c[0x0][0x3a8] ;  /* 0x00007500ff0407ac */ /* 0x000e620008000a00 */
[----:B------:R-:W-:Y:S01]  /*2180*/  PLOP3.LUT P0, PT, PT, PT, UP0, 0x80, 0x8 ;  /* 0x000000000008781c */ /* 0x000fe20003f0f008 */
[----:B------:R-:W-:Y:S01]  /*2190*/  HFMA2 R69, -RZ, RZ, 0, 9.5367431640625e-07 ;  /* 0x00000010ff457431 */ /* 0x000fe200000001ff */
[----:B------:R-:W-:-:S11]  /*21a0*/  PLOP3.LUT P3, PT, PT, PT, UP0, 0x80, 0x8 ;  /* 0x000000000008781c */ /* 0x000fd60003f6f008 */
[C---:B-1----:R-:W-:Y:S01]  /*21b0*/  @P0 IMAD.WIDE.U32 R68, R16.reuse, R69, UR4 ;  /* 0x0000000410440e25 */ /* 0x042fe2000f8e0045 */
[----:B------:R-:W-:-:S04]  /*21c0*/  IADD3 R16, PT, PT, R16, 0x80, RZ ;  /* 0x0000008010107810 */ /* 0x000fc80007ffe0ff */
[----:B------:R1:W-:Y:S03]  /*21d0*/  @P3 STG.E.128 desc[UR8][R68.64], R64 ;  /* 0x0000004044003986 */ /* 0x0003e6000c101d08 */
.L_x_14252:
[----:B------:R-:W-:Y:S05]  /*21e0*/  BSYNC.RECONVERGENT B0 ;  /* 0x0000000000007941 */ /* 0x000fea0003800200 */
.L_x_14251:
        /* <DEDUP_REMOVED lines=34> */
.L_x_14257:
        /* <DEDUP_REMOVED lines=23> */
.L_x_14258:
[----:B------:R-:W0:Y:S01]  /*2580*/  @UP0 LDCU.64 UR4, c[0x0][0x3a8] ;  /* 0x00007500ff0407ac */ /* 0x000e220008000a00 */
[----:B------:R-:W-:Y:S01]  /*2590*/  PLOP3.LUT P0, PT, PT, PT, UP0, 0x80, 0x8 ;  /* 0x000000000008781c */ /* 0x000fe20003f0f008 */
[----:B------:R-:W-:Y:S01]  /*25a0*/  HFMA2 R69, -RZ, RZ, 0, 9.5367431640625e-07 ;  /* 0x00000010ff457431 */ /* 0x000fe200000001ff */
[----:B------:R-:W-:-:S11]  /*25b0*/  PLOP3.LUT P4, PT, PT, PT, UP0, 0x80, 0x8 ;  /* 0x000000000008781c */ /* 0x000fd60003f8f008 */
[C---:B0-----:R-:W-:Y:S01]  /*25c0*/  @P0 IMAD.WIDE.U32 R68, R16.reuse, R69, UR4 ;  /* 0x0000000410440e25 */ /* 0x041fe2000f8e0045 */
[----:B------:R-:W-:-:S04]  /*25d0*/  IADD3 R16, PT, PT, R16, 0x80, RZ ;  /* 0x0000008010107810 */ /* 0x000fc80007ffe0ff */
[----:B------:R0:W-:Y:S03]  /*25e0*/  @P4 STG.E.128 desc[UR8][R68.64], R64 ;  /* 0x0000004044004986 */ /* 0x0001e6000c101d08 */
.L_x_14256:
[----:B------:R-:W-:Y:S05]  /*25f0*/  BSYNC.RECONVERGENT B0 ;  /* 0x0000000000007941 */ /* 0x000fea0003800200 */
.L_x_14255:
[----:B------:R-:W-:Y:S01]  /*2600*/  ISETP.GE.U32.AND P4, PT, R12, 0x380, PT ;  /* 0x000003800c00780c */ /* 0x000fe20003f86070 */
[----:B------:R-:W-:-:S12]  /*2610*/  BSSY.RECONVERGENT B0, `(.L_x_14259) ;  /* 0x000003f000007945 */ /* 0x000fd80003800200 */
[----:B------:R-:W-:Y:S05]  /*2620*/  @!P4 BRA `(.L_x_14260) ;  /* 0x0000000000f4c947 */ /* 0x000fea0003800000 */
[----:B------:R-:W-:-:S04]  /*2630*/  ISETP.NE.U32.AND P0, PT, RZ, UR14, PT ;  /* 0x0000000eff007c0c */ /* 0x000fc8000bf05070 */
[----:B------:R-:W-:-:S13]  /*2640*/  ISETP.NE.AND.EX P0, PT, RZ, UR15, PT, P0 ;  /* 0x0000000fff007c0c */ /* 0x000fda000bf05300 */
[----:B01234-:R-:W0:Y:S02]  /*2650*/  @P0 LDC.64 R68, c[0x0][0x398] ;  /* 0x0000e600ff440b82 */ /* 0x01fe240000000a00 */
[----:B0-----:R-:W-:-:S06]  /*2660*/  @P0 IMAD.WIDE.U32 R110, R16, 0x10, R68 ;  /* 0x00000010106e0825 */ /* 0x001fcc00078e0044 */
[----:B------:R-:W0:Y:S01]  /*2670*/  LDC.64 R68, c[0x0][0x390] ;  /* 0x0000e400ff447b82 */ /* 0x000e220000000a00 */
        /* <DEDUP_REMOVED lines=26> */
.L_x_14261:
        /* <DEDUP_REMOVED lines=23> */
.L_x_14262:
[----:B------:R-:W0:Y:S01]  /*2990*/  @UP0 LDCU.64 UR4, c[0x0][0x3a8] ;  /* 0x00007500ff0407ac */ /* 0x000e220008000a00 */
[----:B------:R-:W-:Y:S01]  /*29a0*/  PLOP3.LUT P0, PT, PT, PT, UP0, 0x80, 0x8 ;  /* 0x000000000008781c */ /* 0x000fe20003f0f008 */
[----:B------:R-:W-:-:S12]  /*29b0*/  HFMA2 R69, -RZ, RZ, 0, 9.5367431640625e-07 ;  /* 0x00000010ff457431 */ /* 0x000fd800000001ff */
[C---:B0-----:R-:W-:Y:S01]  /*29c0*/  @P0 IMAD.WIDE.U32 R68, R16.reuse, R69, UR4 ;  /* 0x0000000410440e25 */ /* 0x041fe2000f8e0045 */
[----:B------:R-:W-:Y:S02]  /*29d0*/  PLOP3.LUT P0, PT, PT, PT, UP0, 0x80, 0x8 ;  /* 0x000000000008781c */ /* 0x000fe40003f0f008 */
[----:B------:R-:W-:-:S11]  /*29e0*/  IADD3 R16, PT, PT, R16, 0x80, RZ ;  /* 0x0000008010107810 */ /* 0x000fd60007ffe0ff */
[----:B------:R0:W-:Y:S02]  /*29f0*/  @P0 STG.E.128 desc[UR8][R68.64], R64 ;  /* 0x0000004044000986 */ /* 0x0001e4000c101d08 */
.L_x_14260:
[----:B------:R-:W-:Y:S05]  /*2a00*/  BSYNC.RECONVERGENT B0 ;  /* 0x0000000000007941 */ /* 0x000fea0003800200 */
.L_x_14259:
        /* <DEDUP_REMOVED lines=34> */
.L_x_14265:
        /* <DEDUP_REMOVED lines=23> */
.L_x_14266:
[----:B------:R-:W0:Y:S01]  /*2da0*/  @UP0 LDCU.64 UR4, c[0x0][0x3a8] ;  /* 0x00007500ff0407ac */ /* 0x000e220008000a00 */
[----:B------:R-:W-:Y:S01]  /*2db0*/  PLOP3.LUT P0, PT, PT, PT, UP0, 0x80, 0x8 ;  /* 0x000000000008781c */ /* 0x000fe20003f0f008 */
[----:B------:R-:W-:-:S12]  /*2dc0*/  HFMA2 R69, -RZ, RZ, 0, 9.5367431640625e-07 ;  /* 0x00000010ff457431 */ /* 0x000fd800000001ff */
[----:B0-----:R-:W-:Y:S01]  /*2dd0*/  @P0 IMAD.WIDE.U32 R68, R16, R69, UR4 ;  /* 0x0000000410440e25 */ /* 0x001fe2000f8e0045 */
[----:B------:R-:W-:-:S13]  /*2de0*/  PLOP3.LUT P0, PT, PT, PT, UP0, 0x80, 0x8 ;  /* 0x000000000008781c */ /* 0x000fda0003f0f008 */
[----:B------:R0:W-:Y:S02]  /*2df0*/  @P0 STG.E.128 desc[UR8][R68.64], R64 ;  /* 0x0000004044000986 */ /* 0x0001e4000c101d08 */
.L_x_14264:
[----:B------:R-:W-:Y:S05]  /*2e00*/  BSYNC.RECONVERGENT B0 ;  /* 0x0000000000007941 */ /* 0x000fea0003800200 */
.L_x_14263:
[----:B------:R-:W-:Y:S01]  /*2e10*/  FADD.FTZ R16, RZ, R85 ;  /* 0x00000055ff107221 */ /* 0x000fe20000010000 */
[C---:B------:R-:W-:Y:S01]  /*2e20*/  ISETP.GE.U32.AND P0, PT, R12.reuse, 0x80, PT ;  /* 0x000000800c00780c */ /* 0x040fe20003f06070 */
[----:B------:R-:W-:Y:S01]  /*2e30*/  BSSY.RECONVERGENT B0, `(.L_x_14267) ;  /* 0x0000092000007945 */ /* 0x000fe20003800200 */
[C---:B------:R-:W-:Y:S01]  /*2e40*/  ISETP.GT.U32.AND P6, PT, R12.reuse, 0xff, PT ;  /* 0x000000ff0c00780c */ /* 0x040fe20003fc4070 */
[----:B------:R-:W-:Y:S01]  /*2e50*/  FADD.FTZ R16, R83, R16 ;  /* 0x0000001053107221 */ /* 0x000fe20000010000 */
[----:B------:R-:W-:Y:S02]  /*2e60*/  P2R R20, PR, RZ, 0x2 ;  /* 0x00000002ff147803 */ /* 0x000fe40000000000 */
[----:B------:R-:W-:Y:S01]  /*2e70*/  ISETP.GT.U32.AND P1, PT, R12, 0x17f, PT ;  /* 0x0000017f0c00780c */ /* 0x000fe20003f24070 */
[----:B------:R-:W-:Y:S01]  /*2e80*/  FADD.FTZ R16, R81, R16 ;  /* 0x0000001051107221 */ /* 0x000fe20000010000 */
[----:B------:R-:W-:-:S03]  /*2e90*/  MOV R34, RZ ;  /* 0x000000ff00227202 */ /* 0x000fc60000000f00 */
        /* <DEDUP_REMOVED lines=50> */
[--C-:B------:R-:W-:Y:S01]  /*31c0*/  FADD.FTZ R69, R81, -R68.reuse ;  /* 0x8000004451457221 */ /* 0x100fe20000010000 */
[----:B------:R-:W-:Y:S01]  /*31d0*/  FADD.FTZ R20, R73, -R68 ;  /* 0x8000004449147221 */ /* 0x000fe20000010000 */
[----:B------:R-:W-:-:S04]  /*31e0*/  FFMA.FTZ R16, R16, R16, RZ ;  /* 0x0000001010107223 */ /* 0x000fc800000100ff */
        /* <DEDUP_REMOVED lines=65> */
[----:B------:R-:W-:Y:S02]  /*3600*/  @P6 FFMA.FTZ R18, R16, R16, R69 ;  /* 0x0000001010126223 */ /* 0x000fe40000010045 */
[----:B------:R-:W0:Y:S03]  /*3610*/  S2R R16, SR_TID.X ;  /* 0x0000000000107919 */ /* 0x000e260000002100 */
[----:B------:R-:W1:Y:S02]  /*3620*/  SHFL.BFLY PT, R69, R18, 0x1, 0x1f ;  /* 0x0c201f0012457f89 */ /* 0x000e6400000e0000 */
[----:B-1----:R-:W-:Y:S01]  /*3630*/  FADD.FTZ R20, R18, R69 ;  /* 0x0000004512147221 */ /* 0x002fe20000010000 */
[----:B0-----:R-:W-:-:S04]  /*3640*/  LOP3.LUT P6, R18, R16, 0x1f, RZ, 0xc0, !PT ;  /* 0x0000001f10127812 */ /* 0x001fc800078cc0ff */
        /* <DEDUP_REMOVED lines=16> */
.L_x_14268:
[----:B------:R-:W-:Y:S05]  /*3750*/  BSYNC.RECONVERGENT B0 ;  /* 0x0000000000007941 */ /* 0x000fea0003800200 */
.L_x_14267:
[----:B------:R-:W-:Y:S01]  /*3760*/  BAR.SYNC.DEFER_BLOCKING 0x0 ;  /* 0x0000000000007b1d */ /* 0x000fe20000010000 */
[----:B------:R-:W-:Y:S02]  /*3770*/  ISETP.GT.U32.AND P6, PT, R18, 0x3, PT ;  /* 0x000000031200780c */ /* 0x000fe40003fc4070 */
[----:B------:R-:W-:-:S03]  /*3780*/  MOV R70, RZ ;  /* 0x000000ff00467202 */ /* 0x000fc60000000f00 */
[----:B------:R-:W-:Y:S08]  /*3790*/  BSSY.RECONVERGENT B0, `(.L_x_14269) ;  /* 0x000000a000007945 */ /* 0x000ff00003800200 */
[----:B------:R-:W-:Y:S05]  /*37a0*/  @P6 BRA `(.L_x_14270) ;  /* 0x0000000000206947 */ /* 0x000fea0003800000 */
[----:B------:R-:W1:Y:S01]  /*37b0*/  S2UR UR5, SR_CgaCtaId ;  /* 0x00000000000579c3 */ /* 0x000e620000008800 */
[----:B------:R-:W-:Y:S01]  /*37c0*/  UMOV UR4, 0x400 ;  /* 0x0000040000047882 */ /* 0x000fe20000000000 */
[----:B------:R-:W-:Y:S02]  /*37d0*/  SHF.L.U32 R18, R16, 0x3, RZ ;  /* 0x0000000310127819 */ /* 0x000fe400000006ff */
[----:B------:R-:W-:Y:S02]  /*37e0*/  MOV R34, R8 ;  /* 0x0000000800227202 */ /* 0x000fe40000000f00 */
[----:B------:R-:W-:Y:S01]  /*37f0*/  LOP3.LUT R18, R18, 0xf8, RZ, 0xc0, !PT ;  /* 0x000000f812127812 */ /* 0x000fe200078ec0ff */
[----:B-1----:R-:W-:-:S04]  /*3800*/  ULEA UR4, UR5, UR4, 0x18 ;  /* 0x0000000405047291 */ /* 0x002fc8000f8ec0ff */
[----:B------:R-:W-:-:S09]  /*3810*/  @UP2 UIADD3 UR4, UPT, UPT, UR4, 0x20, URZ ;  /* 0x0000002004042890 */ /* 0x000fd2000fffe0ff */
[----:B------:R1:W2:Y:S03]  /*3820*/  LDS.64 R70, [R18+UR4] ;  /* 0x0000000412467984 */ /* 0x0002a60008000a00 */
.L_x_14270:
[----:B------:R-:W-:Y:S05]  /*3830*/  BSYNC.RECONVERGENT B0 ;  /* 0x0000000000007941 */ /* 0x000fea0003800200 */
.L_x_14269:
[----:B0-----:R-:W1:Y:S01]  /*3840*/  SHFL.DOWN PT, R69, R34, 0x2, 0x1f ;  /* 0x08401f0022457f89 */ /* 0x001e6200000e0000 */
[-C--:B------:R-:W-:Y:S01]  /*3850*/  I2FP.F32.S32 R115, R34.reuse ;  /* 0x0000002200737245 */ /* 0x080fe20000201400 */
[----:B------:R-:W-:Y:S01]  /*3860*/  BSSY.RECONVERGENT B0, `(.L_x_14271) ;  /* 0x000004c000007945 */ /* 0x000fe20003800200 */
[----:B------:R-:W-:Y:S01]  /*3870*/  ISETP.NE.AND P6, PT, RZ, UR7, PT ;  /* 0x00000007ff007c0c */ /* 0x000fe2000bfc5270 */
[----:B--2---:R-:W0:Y:S04]  /*3880*/  SHFL.DOWN PT, R117, R70, 0x2, 0x1f ;  /* 0x08401f0046757f89 */ /* 0x004e2800000e0000 */
        /* <DEDUP_REMOVED lines=24> */
[----:B------:R-:W-:-:S03]  /*3a10*/  FMUL.FTZ R69, R34, R34 ;  /* 0x0000002222457220 */ /* 0x000fc60000410000 */
[----:B--2---:R-:W-:Y:S01]  /*3a20*/  FMUL.FTZ R111, R54, R111 ;  /* 0x0000006f366f7220 */ /* 0x004fe20000410000 */
[----:B------:R-:W-:Y:S01]  /*3a30*/  FMUL.FTZ R24, R24, R69 ;  /* 0x0000004518187220 */ /* 0x000fe20000410000 */
[----:B-1----:R-:W-:Y:S01]  /*3a40*/  FADD.FTZ R69, R115, R26 ;  /* 0x0000001a73457221 */ /* 0x002fe20000010000 */
[----:B------:R-:W-:Y:S02]  /*3a50*/  MOV R115, UR6 ;  /* 0x0000000600737c02 */ /* 0x000fe40008000f00 */
[----:B------:R-:W-:Y:S01]  /*3a60*/  FMUL.FTZ R24, R24, R113 ;  /* 0x0000007118187220 */ /* 0x000fe20000410000 */
[----:B------:R-:W0:Y:S01]  /*3a70*/  SHFL.IDX PT, R111, R111, RZ, 0x1f ;  /* 0x00001fff6f6f7589 */ /* 0x000e2200000e0000 */
[----:B------:R-:W1:Y:S02]  /*3a80*/  LDC R113, c[0x0][0x448] ;  /* 0x00011200ff717b82 */ /* 0x000e640000000800 */
[----:B------:R-:W-:-:S06]  /*3a90*/  FFMA.FTZ R24, R54, R24, R69 ;  /* 0x0000001836187223 */ /* 0x000fcc0000010045 */
[----:B------:R-:W1:Y:S01]  /*3aa0*/  SHFL.IDX PT, R24, R24, RZ, 0x1f ;  /* 0x00001fff18187589 */ /* 0x000e6200000e0000 */
[C---:B0-----:R-:W-:Y:S01]  /*3ab0*/  FMUL.FTZ R20, R111.reuse, R111 ;  /* 0x0000006f6f147220 */ /* 0x041fe20000410000 */
[----:B------:R-:W-:-:S04]  /*3ac0*/  FSEL R18, R111, RZ, !P6 ;  /* 0x000000ff6f127208 */ /* 0x000fc80007000000 */
[----:B------:R-:W-:Y:S02]  /*3ad0*/  FSEL R20, R20, RZ, P6 ;  /* 0x000000ff14147208 */ /* 0x000fe40003000000 */
[----:B------:R-:W-:Y:S01]  /*3ae0*/  ISETP.NE.AND P6, PT, R16, RZ, PT ;  /* 0x000000ff1000720c */ /* 0x000fe20003fc5270 */
[----:B-1----:R-:W-:-:S04]  /*3af0*/  FFMA.FTZ R113, R24, UR10, R113 ;  /* 0x0000000a18717c23 */ /* 0x002fc80008010071 */
[----:B------:R-:W-:Y:S01]  /*3b00*/  FADD.FTZ R20, R113, R20 ;  /* 0x0000001471147221 */ /* 0x000fe20000010000 */
[----:B------:R-:W-:-:S05]  /*3b10*/  MOV R113, UR6 ;  /* 0x0000000600717c02 */ /* 0x000fca0008000f00 */
[----:B------:R-:W0:Y:S02]  /*3b20*/  MUFU.RSQ R20, R20 ;  /* 0x0000001400147308 */ /* 0x000e240000001400 */
[----:B------:R-:W1:Y:S08]  /*3b30*/  @!P6 LDC.64 R70, c[0x0][0x3c0] ;  /* 0x0000f000ff46eb82 */ /* 0x000e700000000a00 */
[----:B------:R-:W2:Y:S01]  /*3b40*/  @!P6 LDC.64 R68, c[0x0][0x3c8] ;  /* 0x0000f200ff44eb82 */ /* 0x000ea20000000a00 */
[----:B-1----:R-:W-:-:S05]  /*3b50*/  @!P6 IMAD.WIDE R70, R113, 0x4, R70 ;  /* 0x000000047146e825 */ /* 0x002fca00078e0246 */
[----:B------:R1:W-:Y:S01]  /*3b60*/  @!P6 STG.E desc[UR8][R70.64], R111 ;  /* 0x0000006f4600e986 */ /* 0x0003e2000c101908 */
[----:B--2---:R-:W-:-:S05]  /*3b70*/  @!P6 IMAD.WIDE R68, R115, 0x4, R68 ;  /* 0x000000047344e825 */ /* 0x004fca00078e0244 */
[----:B0-----:R1:W-:Y:S01]  /*3b80*/  @!P6 STG.E desc[UR8][R68.64], R20 ;  /* 0x000000144400e986 */ /* 0x0013e2000c101908 */
[----:B------:R-:W-:Y:S05]  /*3b90*/  @!P0 BRA `(.L_x_14272) ;  /* 0x0000000000608947 */ /* 0x000fea0003800000 */
[----:B-1----:R-:W0:Y:S01]  /*3ba0*/  LDC.64 R110, c[0x0][0x428] ;  /* 0x00010a00ff6e7b82 */ /* 0x002e220000000a00 */
[--C-:B------:R-:W-:Y:S01]  /*3bb0*/  FADD.FTZ R115, R85, -R18.reuse ;  /* 0x8000001255737221 */ /* 0x100fe20000010000 */
[--C-:B------:R-:W-:Y:S01]  /*3bc0*/  FADD.FTZ R121, R83, -R18.reuse ;  /* 0x8000001253797221 */ /* 0x100fe20000010000 */
[--C-:B------:R-:W-:Y:S01]  /*3bd0*/  FADD.FTZ R123, R81, -R18.reuse ;  /* 0x80000012517b7221 */ /* 0x100fe20000010000 */
[----:B------:R-:W-:Y:S01]  /*3be0*/  FADD.FTZ R119, R79, -R18 ;  /* 0x800000124f777221 */ /* 0x000fe20000010000 */
[----:B------:R-:W-:Y:S02]  /*3bf0*/  HADD2.F32 R68, -RZ, R22.H0_H0 ;  /* 0x20000016ff447230 */ /* 0x000fe40000004100 */
[C---:B------:R-:W-:Y:S01]  /*3c00*/  FMUL.FTZ R34, R20.reuse, R115 ;  /* 0x0000007314227220 */ /* 0x040fe20000410000 */
[----:B------:R-:W-:Y:S02]  /*3c10*/  HADD2.F32 R117, -RZ, R40.H0_H0 ;  /* 0x20000028ff757230 */ /* 0x000fe40000004100 */
[----:B------:R-:W-:Y:S01]  /*3c20*/  FMUL.FTZ R121, R20, R121 ;  /* 0x0000007914797220 */ /* 0x000fe20000410000 */
[----:B------:R-:W-:-:S02]  /*3c30*/  HADD2.F32 R69, -RZ, R28.H0_H0 ;  /* 0x2000001cff457230 */ /* 0x000fc40000004100 */
[C---:B------:R-:W-:Y:S01]  /*3c40*/  FMUL.FTZ R115, R20.reuse, R123 ;  /* 0x0000007b14737220 */ /* 0x040fe20000410000 */
[----:B------:R-:W-:Y:S02]  /*3c50*/  HADD2.F32 R32, -RZ, R84.H0_H0 ;  /* 0x20000054ff207230 */ /* 0x000fe40000004100 */
[----:B------:R-:W-:Y:S01]  /*3c60*/  FMUL.FTZ R26, R20, R119 ;  /* 0x00000077141a7220 */ /* 0x000fe20000410000 */
[----:B------:R-:W-:Y:S02]  /*3c70*/  HADD2.F32 R113, -RZ, R22.H1_H1 ;  /* 0x30000016ff717230 */ /* 0x000fe40000004100 */
[----:B------:R-:W-:Y:S01]  /*3c80*/  FFMA.FTZ R68, R34, R68, R117 ;  /* 0x0000004422447223 */ /* 0x000fe20000010075 */
[----:B------:R-:W-:Y:S02]  /*3c90*/  HADD2.F32 R70, -RZ, R41.H0_H0 ;  /* 0x20000029ff467230 */ /* 0x000fe40000004100 */
[----:B------:R-:W-:Y:S01]  /*3ca0*/  FFMA.FTZ R69, R121, R69, R32 ;  /* 0x0000004579457223 */ /* 0x000fe20000010020 */
[----:B------:R-:W-:-:S02]  /*3cb0*/  HADD2.F32 R24, -RZ, R28.H1_H1 ;  /* 0x3000001cff187230 */ /* 0x000fc40000004100 */
[----:B------:R-:W-:Y:S02]  /*3cc0*/  HADD2.F32 R71, -RZ, R84.H1_H1 ;  /* 0x30000054ff477230 */ /* 0x000fe40000004100 */
[----:B------:R-:W-:-:S03]  /*3cd0*/  FFMA.FTZ R70, R115, R113, R70 ;  /* 0x0000007173467223 */ /* 0x000fc60000010046 */
[----:B------:R-:W-:Y:S01]  /*3ce0*/  FFMA.FTZ R71, R26, R24, R71 ;  /* 0x000000181a477223 */ /* 0x000fe20000010047 */
[C---:B0-----:R-:W-:Y:S01]  /*3cf0*/  IMAD.WIDE.U32 R110, R14.reuse, 0x10, R110 ;  /* 0x000000100e6e7825 */ /* 0x041fe200078e006e */
[----:B------:R-:W-:-:S04]  /*3d00*/  IADD3 R14, PT, PT, R14, 0x80, RZ ;  /* 0x000000800e0e7810 */ /* 0x000fc80007ffe0ff */
[----:B------:R0:W-:Y:S03]  /*3d10*/  STG.E.128 desc[UR8][R110.64], R68 ;  /* 0x000000446e007986 */ /* 0x0001e6000c101d08 */
.L_x_14272:
[----:B------:R-:W-:Y:S05]  /*3d20*/  BSYNC.RECONVERGENT B0 ;  /* 0x0000000000007941 */ /* 0x000fea0003800200 */
.L_x_14271:
[----:B------:R-:W-:Y:S01]  /*3d30*/  ISETP.GE.U32.AND P6, PT, R12, 0x100, PT ;  /* 0x000001000c00780c */ /* 0x000fe20003fc6070 */
[----:B------:R-:W-:-:S12]  /*3d40*/  BSSY.RECONVERGENT B0, `(.L_x_14273) ;  /* 0x000001a000007945 */ /* 0x000fd80003800200 */
[----:B------:R-:W-:Y:S05]  /*3d50*/  @!P6 BRA `(.L_x_14274) ;  /* 0x000000000060e947 */ /* 0x000fea0003800000 */
[----:B01----:R-:W0:Y:S01]  /*3d60*/  LDC.64 R110, c[0x0][0x428] ;  /* 0x00010a00ff6e7b82 */ /* 0x003e220000000a00 */
        /* <DEDUP_REMOVED lines=23> */
.L_x_14274:
[----:B------:R-:W-:Y:S05]  /*3ee0*/  BSYNC.RECONVERGENT B0 ;  /* 0x0000000000007941 */ /* 0x000fea0003800200 */
.L_x_14273:
[----:B------:R-:W-:Y:S01]  /*3ef0*/  ISETP.GE.U32.AND P6, PT, R12, 0x180, PT ;  /* 0x000001800c00780c */ /* 0x000fe20003fc6070 */
[----:B------:R-:W-:-:S12]  /*3f00*/  BSSY.RECONVERGENT B0, `(.L_x_14275) ;  /* 0x000001e000007945 */ /* 0x000fd80003800200 */
[----:B------:R-:W-:Y:S05]  /*3f10*/  @!P6 BRA `(.L_x_14276) ;  /* 0x000000000070e947 */ /* 0x000fea0003800000 */
[----:B012---:R-:W0:Y:S01]  /*3f20*/  LDC.64 R110, c[0x0][0x428] ;  /* 0x00010a00ff6e7b82 */ /* 0x007e220000000a00 */
[----:B------:R-:W-:Y:S01]  /*3f30*/  SHF.R.U64 R26, R108, 0x10, R109 ;  /* 0x000000106c1a7819 */ /* 0x000fe2000000126d */
[--C-:B------:R-:W-:Y:S01]  /*3f40*/  FADD.FTZ R121, R39, -R18.reuse ;  /* 0x8000001227797221 */ /* 0x100fe20000010000 */
[----:B------:R-:W-:Y:S01]  /*3f50*/  SHF.R.U64 R32, R44, 0x10, R45 ;  /* 0x000000102c207819 */ /* 0x000fe2000000122d */
[--C-:B------:R-:W-:Y:S01]  /*3f60*/  FADD.FTZ R69, R37, -R18.reuse ;  /* 0x8000001225457221 */ /* 0x100fe20000010000 */
[----:B------:R-:W-:Y:S01]  /*3f70*/  SHF.R.U32.HI R71, RZ, 0x10, R109 ;  /* 0x00000010ff477819 */ /* 0x000fe2000001166d */
[--C-:B------:R-:W-:Y:S01]  /*3f80*/  FADD.FTZ R117, R35, -R18.reuse ;  /* 0x8000001223757221 */ /* 0x100fe20000010000 */
[----:B------:R-:W-:Y:S01]  /*3f90*/  SHF.R.U32.HI R24, RZ, 0x10, R45 ;  /* 0x00000010ff187819 */ /* 0x000fe2000001162d */
[----:B------:R-:W-:Y:S01]  /*3fa0*/  FADD.FTZ R113, R33, -R18 ;  /* 0x8000001221717221 */ /* 0x000fe20000010000 */
[----:B------:R-:W-:Y:S02]  /*3fb0*/  HADD2.F32 R119, -RZ, R78.H0_H0 ;  /* 0x2000004eff777230 */ /* 0x000fe40000004100 */
[----:B------:R-:W-:Y:S01]  /*3fc0*/  FMUL.FTZ R121, R20, R121 ;  /* 0x0000007914797220 */ /* 0x000fe20000410000 */
[----:B------:R-:W-:-:S02]  /*3fd0*/  HADD2.F32 R68, -RZ, R44.H0_H0 ;  /* 0x2000002cff447230 */ /* 0x000fc40000004100 */
[C---:B------:R-:W-:Y:S01]  /*3fe0*/  FMUL.FTZ R69, R20.reuse, R69 ;  /* 0x0000004514457220 */ /* 0x040fe20000410000 */
[----:B------:R-:W-:Y:S02]  /*3ff0*/  HADD2.F32 R115, -RZ, R78.H1_H1 ;  /* 0x3000004eff737230 */ /* 0x000fe40000004100 */
[C---:B------:R-:W-:Y:S01]  /*4000*/  FMUL.FTZ R117, R20.reuse, R117 ;  /* 0x0000007514757220 */ /* 0x040fe20000410000 */
[----:B------:R-:W-:Y:S02]  /*4010*/  HADD2.F32 R70, -RZ, R45.H0_H0 ;  /* 0x2000002dff467230 */ /* 0x000fe40000004100 */
[----:B------:R-:W-:Y:S01]  /*4020*/  FMUL.FTZ R113, R20, R113 ;  /* 0x0000007114717220 */ /* 0x000fe20000410000 */
[----:B------:R-:W-:Y:S02]  /*4030*/  HADD2.F32 R26, -RZ, R26.H0_H0 ;  /* 0x2000001aff1a7230 */ /* 0x000fe40000004100 */
[----:B------:R-:W-:Y:S01]  /*4040*/  FFMA.FTZ R68, R121, R119, R68 ;  /* 0x0000007779447223 */ /* 0x000fe20000010044 */
[----:B------:R-:W-:-:S02]  /*4050*/  HADD2.F32 R32, -RZ, R32.H0_H0 ;  /* 0x20000020ff207230 */ /* 0x000fc40000004100 */
[----:B------:R-:W-:Y:S01]  /*4060*/  FFMA.FTZ R70, R117, R115, R70 ;  /* 0x0000007375467223 */ /* 0x000fe20000010046 */
[----:B------:R-:W-:Y:S02]  /*4070*/  HADD2.F32 R71, -RZ, R71.H0_H0 ;  /* 0x20000047ff477230 */ /* 0x000fe40000004100 */
[----:B------:R-:W-:Y:S02]  /*4080*/  HADD2.F32 R24, -RZ, R24.H0_H0 ;  /* 0x20000018ff187230 */ /* 0x000fe40000004100 */
[----:B------:R-:W-:Y:S01]  /*4090*/  FFMA.FTZ R69, R69, R26, R32 ;  /* 0x0000001a45457223 */ /* 0x000fe20000010020 */
[C---:B0-----:R-:W-:Y:S01]  /*40a0*/  IMAD.WIDE.U32 R110, R14.reuse, 0x10, R110 ;  /* 0x000000100e6e7825 */ /* 0x041fe200078e006e */
[----:B------:R-:W-:-:S03]  /*40b0*/  IADD3 R14, PT, PT, R14, 0x80, RZ ;  /* 0x000000800e0e7810 */ /* 0x000fc60007ffe0ff */
[----:B------:R-:W-:-:S05]  /*40c0*/  FFMA.FTZ R71, R113, R71, R24 ;  /* 0x0000004771477223 */ /* 0x000fca0000010018 */
[----:B------:R3:W-:Y:S02]  /*40d0*/  STG.E.128 desc[UR8][R110.64], R68 ;  /* 0x000000446e007986 */ /* 0x0007e4000c101d08 */
.L_x_14276:
[----:B------:R-:W-:Y:S05]  /*40e0*/  BSYNC.RECONVERGENT B0 ;  /* 0x0000000000007941 */ /* 0x000fea0003800200 */
.L_x_14275:
[----:B------:R-:W-:Y:S04]  /*40f0*/  BSSY.RECONVERGENT B0, `(.L_x_14277) ;  /* 0x000001e000007945 */ /* 0x000fe80003800200 */
[----:B------:R-:W-:Y:S05]  /*4100*/  @!P1 BRA `(.L_x_14278) ;  /* 0x0000000000709947 */ /* 0x000fea0003800000 */
[----:B0123--:R-:W0:Y:S01]  /*4110*/  LDC.64 R110, c[0x0][0x428] ;  /* 0x00010a00ff6e7b82 */ /* 0x00fe220000000a00 */
        /* <DEDUP_REMOVED lines=27> */
.L_x_14278:
[----:B------:R-:W-:Y:S05]  /*42d0*/  BSYNC.RECONVERGENT B0 ;  /* 0x0000000000007941 */ /* 0x000fea0003800200 */
.L_x_14277:
[----:B------:R-:W-:Y:S04]  /*42e0*/  BSSY.RECONVERGENT B0, `(.L_x_14279) ;  /* 0x000001e000007945 */ /* 0x000fe80003800200 */
[----:B------:R-:W-:Y:S05]  /*42f0*/  @!P2 BRA `(.L_x_14280) ;  /* 0x000000000070a947 */ /* 0x000fea0003800000 */
[----:B01234-:R-:W0:Y:S01]  /*4300*/  LDC.64 R110, c[0x0][0x428] ;  /* 0x00010a00ff6e7b82 */ /* 0x01fe220000000a00 */
        /* <DEDUP_REMOVED lines=27> */
.L_x_14280:
[----:B------:R-:W-:Y:S05]  /*44c0*/  BSYNC.RECONVERGENT B0 ;  /* 0x0000000000007941 */ /* 0x000fea0003800200 */
.L_x_14279:
[----:B------:R-:W-:Y:S04]  /*44d0*/  BSSY.RECONVERGENT B0, `(.L_x_14281) ;  /* 0x000001a000007945 */ /* 0x000fe80003800200 */
[----:B------:R-:W-:Y:S05]  /*44e0*/  @!P3 BRA `(.L_x_14282) ;  /* 0x000000000060b947 */ /* 0x000fea0003800000 */
[----:B01234-:R-:W0:Y:S01]  /*44f0*/  LDC.64 R110, c[0x0][0x428] ;  /* 0x00010a00ff6e7b82 */ /* 0x01fe220000000a00 */
        /* <DEDUP_REMOVED lines=23> */
.L_x_14282:
[----:B------:R-:W-:Y:S05]  /*4670*/  BSYNC.RECONVERGENT B0 ;  /* 0x0000000000007941 */ /* 0x000fea0003800200 */
.L_x_14281:
        /* <DEDUP_REMOVED lines=26> */
.L_x_14284:
[----:B------:R-:W-:Y:S05]  /*4820*/  BSYNC.RECONVERGENT B0 ;  /* 0x0000000000007941 */ /* 0x000fea0003800200 */
.L_x_14283:
        /* <DEDUP_REMOVED lines=10> */
[----:B------:R-:W-:-:S03]  /*48d0*/  FMUL.FTZ R115, R20, R115 ;  /* 0x0000007314737220 */ /* 0x000fc60000410000 */
[----:B------:R-:W-:Y:S01]  /*48e0*/  FFMA.FTZ R70, R70, R4, R91 ;  /* 0x0000000446467223 */ /* 0x000fe2000001005b */
[----:B0-----:R-:W-:-:S04]  /*48f0*/  IMAD.WIDE.U32 R110, R14, 0x10, R68 ;  /* 0x000000100e6e7825 */ /* 0x001fc800078e0044 */
[----:B------:R-:W-:Y:S01]  /*4900*/  FFMA.FTZ R69, R71, R89, R2 ;  /* 0x0000005947457223 */ /* 0x000fe20000010002 */
[----:B------:R-:W-:Y:S01]  /*4910*/  FFMA.FTZ R68, R18, R6, R93 ;  /* 0x0000000612447223 */ /* 0x000fe2000001005d */
[----:B------:R-:W-:-:S05]  /*4920*/  FFMA.FTZ R71, R115, R87, R0 ;  /* 0x0000005773477223 */ /* 0x000fca0000010000 */
[----:B------:R0:W-:Y:S02]  /*4930*/  STG.E.128 desc[UR8][R110.64], R68 ;  /* 0x000000446e007986 */ /* 0x0001e4000c101d08 */
.L_x_14286:
[----:B------:R-:W-:Y:S05]  /*4940*/  BSYNC.RECONVERGENT B0 ;  /* 0x0000000000007941 */ /* 0x000fea0003800200 */
.L_x_14285:
[----:B------:R-:W-:Y:S02]  /*4950*/  UIADD3 UR6, UPT, UPT, UR6, UR12, URZ ;  /* 0x0000000c06067290 */ /* 0x000fe4000fffe0ff */
[----:B------:R-:W-:Y:S02]  /*4960*/  UPLOP3.LUT UP2, UPT, UPT, UPT, UP2, 0x40, 0x4 ;  /* 0x000000000004789c */ /* 0x000fe40003f4e820 */
[----:B------:R-:W-:-:S09]  /*4970*/  UISETP.GE.AND UP1, UPT, UR6, UR13, UPT ;  /* 0x0000000d0600728c */ /* 0x000fd2000bf26270 */
[----:B------:R-:W-:Y:S05]  /*4980*/  BRA.U !UP1, `(.L_x_14287) ;  /* 0xffffffc109fc7547 */ /* 0x000fea000b83ffff */
[----:B------:R-:W-:Y:S05]  /*4990*/  EXIT ;  /* 0x000000000000794d */ /* 0x000fea0003800000 */
.L_x_14288:
        /* <DEDUP_REMOVED lines=14> */
.L_x_18006:


//--------------------- .text._ZN10layer_norm31ln_parallel_residual_fwd_kernelINS_13Kernel_traitsI6__halfffffjLj4096ELj1ELj1ELj4ELj16ENS_18Kernel_traits_baseILj4096ES2_ffffjLj128EEEEELb0ELb1ELb1EEEvNS_9FwdParamsE --------------------------
	.section	.text._ZN10layer_norm31ln_parallel_residual_fwd_kernelINS_13Kernel_traitsI6__halfffffjLj4096ELj1ELj1ELj4ELj16ENS_18Kernel_traits_baseILj4096ES2_ffffjLj128EEEEELb0ELb1ELb1EEEvNS_9FwdParamsE,"ax",@progbits
	.align	128
        .global         _ZN10layer_norm31ln_parallel_residual_fwd_kernelINS_13Kernel_traitsI6__halfffffjLj4096ELj1ELj1ELj4ELj16ENS_18Kernel_traits_baseILj4096ES2_ffffjLj128EEEEELb0ELb1ELb1EEEvNS_9FwdParamsE
        .type           _ZN10layer_norm31ln_parallel_residual_fwd_kernelINS_13Kernel_traitsI6__halfffffjLj4096ELj1ELj1ELj4ELj16ENS_18Kernel_traits_baseILj4096ES2_ffffjLj128EEEEELb0ELb1ELb1EEEvNS_9FwdParamsE,@function
        .size           _ZN10layer_norm31ln_parallel_residual_fwd_kernelINS_13Kernel_traitsI6__halfffffjLj4096ELj1ELj1ELj4ELj16ENS_18Kernel_traits_baseILj4096ES2_ffffjLj128EEEEELb0ELb1ELb1EEEvNS_9FwdParamsE,(.L_x_18007 - _ZN10layer_norm31ln_parallel_residual_fwd_kernelINS_13Kernel_traitsI6__halfffffjLj4096ELj1ELj1ELj4ELj16ENS_18Kernel_traits_baseILj4096ES2_ffffjLj128EEEEELb0ELb1ELb1EEEvNS_9FwdParamsE)
        .other          _ZN10layer_norm31ln_parallel_residual_fwd_kernelINS_13Kernel_traitsI6__halfffffjLj4096ELj1ELj1ELj4ELj16ENS_18Kernel_traits_baseILj4096ES2_ffffjLj128EEEEELb0ELb1ELb1EEEvNS_9FwdParamsE,@"STO_CUDA_ENTRY STV_DEFAULT"
_ZN10layer_norm31ln_parallel_residual_fwd_kernelINS_13Kernel_traitsI6__halfffffjLj4096ELj1ELj1ELj4ELj16ENS_18Kernel_traits_baseILj4096ES2_ffffjLj128EEEEELb0ELb1ELb1EEEvNS_9FwdParamsE:
.text._ZN10layer_norm31ln_parallel_residual_fwd_kernelINS_13Kernel_traitsI6__halfffffjLj4096ELj1ELj1ELj4ELj16ENS_18Kernel_traits_baseILj4096ES2_ffffjLj128EEEEELb0ELb1ELb1EEEvNS_9FwdParamsE:
        /* <DEDUP_REMOVED lines=16> */
[----:B------:R0:W5:Y:S01]  /*0100*/  LDG.E.64 R12, desc[UR6][R30.64] ;  /* 0x000000061e0c7981 */ /* 0x000162000c1e1b00 */
[----:B-1----:R-:W-:-:S03]  /*0110*/  IMAD.WIDE.U32 R32, R100, 0x8, R32 ;  /* 0x0000000864207825 */ /* 0x002fc600078e0020 */
        /* <DEDUP_REMOVED lines=16> */
.L_x_14289:
[----:B------:R-:W0:Y:S01]  /*0220*/  LDC.64 R2, c[0x0][0x3d0] ;  /* 0x0000f400ff027b82 */ /* 0x000e220000000a00 */
[----:B------:R-:W-:Y:S02]  /*0230*/  CS2R R14, SRZ ;  /* 0x00000000000e7805 */ /* 0x000fe4000001ff00 */
[----:B------:R-:W-:Y:S02]  /*0240*/  CS2R R4, SRZ ;  /* 0x0000000000047805 */ /* 0x000fe4000001ff00 */
[----:B------:R-:W-:Y:S02]  /*0250*/  CS2R R6, SRZ ;  /* 0x0000000000067805 */ /* 0x000fe4000001ff00 */
[----:B------:R-:W-:Y:S02]  /*0260*/  CS2R R8, SRZ ;  /* 0x0000000000087805 */ /* 0x000fe4000001ff00 */
[----:B------:R-:W-:Y:S02]  /*0270*/  CS2R R36, SRZ ;  /* 0x0000000000247805 */ /* 0x000fe4000001ff00 */
[----:B------:R-:W-:Y:S01]  /*0280*/  CS2R R34, SRZ ;  /* 0x0000000000227805 */ /* 0x000fe2000001ff00 */
[----:B0-----:R-:W-:Y:S01]  /*0290*/  IMAD.WIDE.U32 R10, R100, 0x8, R2 ;  /* 0x00000008640a7825 */ /* 0x001fe200078e0002 */
[----:B------:R-:W-:-:S04]  /*02a0*/  CS2R R2, SRZ ;  /* 0x0000000000027805 */ /* 0x000fc8000001ff00 */
[----:B------:R-:W5:Y:S04]  /*02b0*/  LDG.E.64 R12, desc[UR6][R10.64] ;  /* 0x000000060a0c7981 */ /* 0x000f68000c1e1b00 */
[----:B------:R-:W5:Y:S04]  /*02c0*/  LDG.E.64 R16, desc[UR6][R10.64+0x400] ;  /* 0x000400060a107981 */ /* 0x000f68000c1e1b00 */
[----:B------:R-:W5:Y:S04]  /*02d0*/  LDG.E.64 R18, desc[UR6][R10.64+0x800] ;  /* 0x000800060a127981 */ /* 0x000f68000c1e1b00 */
[----:B------:R-:W5:Y:S04]  /*02e0*/  LDG.E.64 R20, desc[UR6][R10.64+0xc00] ;  /* 0x000c00060a147981 */ /* 0x000f68000c1e1b00 */
[----:B------:R-:W5:Y:S04]  /*02f0*/  LDG.E.64 R22, desc[UR6][R10.64+0x1000] ;  /* 0x001000060a167981 */ /* 0x000f68000c1e1b00 */
[----:B------:R-:W5:Y:S04]  /*0300*/  LDG.E.64 R24, desc[UR6][R10.64+0x1400] ;  /* 0x001400060a187981 */ /* 0x000f68000c1e1b00 */
[----:B------:R-:W5:Y:S04]  /*0310*/  LDG.E.64 R26, desc[UR6][R10.64+0x1800] ;  /* 0x001800060a1a7981 */ /* 0x000f68000c1e1b00 */
[----:B------:R0:W5:Y:S02]  /*0320*/  LDG.E.64 R28, desc[UR6][R10.64+0x1c00] ;  /* 0x001c00060a1c7981 */ /* 0x000164000c1e1b00 */
[----:B0-----:R-:W-:-:S07]  /*0330*/  CS2R R10, SRZ ;  /* 0x00000000000a7805 */ /* 0x001fce000001ff00 */
.L_x_14290:
[----:B------:R-:W1:Y:S02]  /*0340*/  LDCU UR4, c[0x0][0x384] ;  /* 0x00007080ff0477ac */ /* 0x000e640008000800 */
[----:B-1----:R-:W-:-:S13]  /*0350*/  ISETP.GE.AND P1, PT, R99, UR4, PT ;  /* 0x0000000463007c0c */ /* 0x002fda000bf26270 */
[----:B------:R-:W-:Y:S05]  /*0360*/  @P1 EXIT ;  /* 0x000000000000194d */ /* 0x000fea0003800000 */
[----:B-----5:R-:W-:Y:S01]  /*0370*/  MOV R86, R17 ;  /* 0x0000001100567202 */ /* 0x020fe20000000f00 */
[----:B------:R-:W-:Y:S01]  /*0380*/  HADD2.F32 R0, -RZ, R15.H0_H0 ;  /* 0x2000000fff007230 */ /* 0x000fe20000004100 */
[--C-:B------:R-:W-:Y:S01]  /*0390*/  SHF.R.U64 R88, R16, 0x10, R17.reuse ;  /* 0x0000001010587819 */ /* 0x100fe20000001211 */
[----:B------:R-:W-:Y:S01]  /*03a0*/  HADD2.F32 R97, -RZ, R34.H0_H0 ;  /* 0x20000022ff617230 */ /* 0x000fe20000004100 */
[----:B------:R-:W-:Y:S01]  /*03b0*/  SHF.R.U32.HI R84, RZ, 0x10, R17 ;  /* 0x00000010ff547819 */ /* 0x000fe20000011611 */
[----:B------:R-:W-:Y:S01]  /*03c0*/  HADD2.F32 R93, -RZ, R35.H0_H0 ;  /* 0x20000023ff5d7230 */ /* 0x000fe20000004100 */
[----:B------:R-:W-:Y:S01]  /*03d0*/  MOV R94, R13 ;  /* 0x0000000d005e7202 */ /* 0x000fe20000000f00 */
[----:B------:R-:W-:Y:S01]  /*03e0*/  HADD2.F32 R89, -RZ, R36.H0_H0 ;  /* 0x20000024ff597230 */ /* 0x000fe20000004100 */
[--C-:B------:R-:W-:Y:S01]  /*03f0*/  SHF.R.U64 R96, R12, 0x10, R13.reuse ;  /* 0x000000100c607819 */ /* 0x100fe2000000120d */
[----:B------:R-:W-:Y:S01]  /*0400*/  HADD2.F32 R85, -RZ, R37.H0_H0 ;  /* 0x20000025ff557230 */ /* 0x000fe20000004100 */
[----:B------:R-:W-:Y:S01]  /*0410*/  SHF.R.U32.HI R92, RZ, 0x10, R13 ;  /* 0x00000010ff5c7819 */ /* 0x000fe2000001160d */
[----:B------:R-:W-:Y:S01]  /*0420*/  HADD2.F32 R94, -RZ, R94.H0_H0 ;  /* 0x2000005eff5e7230 */ /* 0x000fe20000004100 */
[----:B------:R-:W-:Y:S01]  /*0430*/  MOV R90, R16 ;  /* 0x00000010005a7202 */ /* 0x000fe20000000f00 */
[----:B------:R-:W-:Y:S01]  /*0440*/  HADD2.F32 R96, -RZ, R96.H0_H0 ;  /* 0x20000060ff607230 */ /* 0x000fe20000004100 */
[----:B------:R-:W-:Y:S01]  /*0450*/  MOV R82, R18 ;  /* 0x0000001200527202 */ /* 0x000fe20000000f00 */
[----:B------:R-:W-:Y:S01]  /*0460*/  HADD2.F32 R92, -RZ, R92.H0_H0 ;  /* 0x2000005cff5c7230 */ /* 0x000fe20000004100 */
[--C-:B------:R-:W-:Y:S01]  /*0470*/  SHF.R.U64 R17, R18, 0x10, R19.reuse ;  /* 0x0000001012117819 */ /* 0x100fe20000001213 */
[----:B------:R-:W-:Y:S01]  /*0480*/  HADD2.F32 R90, -RZ, R90.H0_H0 ;  /* 0x2000005aff5a7230 */ /* 0x000fe20000004100 */
[----:B------:R-:W-:Y:S01]  /*0490*/  MOV R98, R12 ;  /* 0x0000000c00627202 */ /* 0x000fe20000000f00 */
[----:B------:R-:W-:Y:S01]  /*04a0*/  HADD2.F32 R12, -RZ, R10.H0_H0 ;  /* 0x2000000aff0c7230 */ /* 0x000fe20000004100 */
[----:B------:R-:W-:Y:S01]  /*04b0*/  MOV R13, R19 ;  /* 0x00000013000d7202 */ /* 0x000fe20000000f00 */
[----:B------:R-:W-:Y:S01]  /*04c0*/  HADD2.F32 R86, -RZ, R86.H0_H0 ;  /* 0x20000056ff567230 */ /* 0x000fe20000004100 */
[----:B------:R-:W-:Y:S01]  /*04d0*/  SHF.R.U32.HI R16, RZ, 0x10, R19 ;  /* 0x00000010ff107819 */ /* 0x000fe20000011613 */
[----:B------:R-:W-:Y:S01]  /*04e0*/  HADD2.F32 R98, -RZ, R98.H0_H0 ;  /* 0x20000062ff627230 */ /* 0x000fe20000004100 */
[----:B0-----:R-:W-:Y:S01]  /*04f0*/  MOV R30, R20 ;  /* 0x00000014001e7202 */ /* 0x001fe20000000f00 */
[----:B------:R-:W-:Y:S01]  /*0500*/  HADD2.F32 R88, -RZ, R88.H0_H0 ;  /* 0x20000058ff587230 */ /* 0x000fe20000004100 */
[--C-:B------:R-:W-:Y:S01]  /*0510*/  SHF.R.U64 R18, R20, 0x10, R21.reuse ;  /* 0x0000001014127819 */ /* 0x100fe20000001215 */
[----:B------:R-:W-:Y:S01]  /*0520*/  HADD2.F32 R84, -RZ, R84.H0_H0 ;  /* 0x20000054ff547230 */ /* 0x000fe20000004100 */
[----:B------:R-:W-:Y:S01]  /*0530*/  MOV R31, R21 ;  /* 0x00000015001f7202 */ /* 0x000fe20000000f00 */
[----:B------:R-:W-:Y:S01]  /*0540*/  HADD2.F32 R82, -RZ, R82.H0_H0 ;  /* 0x20000052ff527230 */ /* 0x000fe20000004100 */
[----:B------:R-:W-:Y:S01]  /*0550*/  SHF.R.U32.HI R19, RZ, 0x10, R21 ;  /* 0x00000010ff137819 */ /* 0x000fe20000011615 */
[----:B------:R-:W-:Y:S01]  /*0560*/  HADD2.F32 R13, -RZ, R13.H0_H0 ;  /* 0x2000000dff0d7230 */ /* 0x000fe20000004100 */
[----:B------:R-:W-:Y:S01]  /*0570*/  MOV R20, R22 ;  /* 0x0000001600147202 */ /* 0x000fe20000000f00 */
[----:B------:R-:W-:Y:S01]  /*0580*/  HADD2.F32 R18, -RZ, R18.H0_H0 ;  /* 0x20000012ff127230 */ /* 0x000fe20000004100 */
[----:B------:R-:W-:Y:S01]  /*0590*/  SHF.R.U64 R68, R10, 0x10, R11 ;  /* 0x000000100a447819 */ /* 0x000fe2000000120b */
[----:B------:R-:W-:Y:S01]  /*05a0*/  HADD2.F32 R10, -RZ, R8.H0_H0 ;  /* 0x20000008ff0a7230 */ /* 0x000fe20000004100 */
[----:B------:R-:W-:Y:S01]  /*05b0*/  MOV R21, R23 ;  /* 0x0000001700157202 */ /* 0x000fe20000000f00 */
[----:B------:R-:W-:Y:S01]  /*05c0*/  HADD2.F32 R19, -RZ, R19.H0_H0 ;  /* 0x20000013ff137230 */ /* 0x000fe20000004100 */
[----:B------:R-:W-:Y:S01]  /*05d0*/  SHF.R.U64 R22, R22, 0x10, R23 ;  /* 0x0000001016167819 */ /* 0x000fe20000001217 */
[----:B------:R-:W-:Y:S01]  /*05e0*/  HADD2.F32 R20, -RZ, R20.H0_H0 ;  /* 0x20000014ff147230 */ /* 0x000fe20000004100 */
[----:B------:R-:W-:Y:S01]  /*05f0*/  SHF.R.U64 R70, R8, 0x10, R9 ;  /* 0x0000001008467819 */ /* 0x000fe20000001209 */
        /* <DEDUP_REMOVED lines=35> */
[----:B------:R-:W-:Y:S01]  /*0830*/  SHF.R.U32.HI R69, RZ, 0x10, R11 ;  /* 0x00000010ff457819 */ /* 0x000fe2000001160b */
        /* <DEDUP_REMOVED lines=19> */
[----:B------:R-:W-:Y:S01]  /*0970*/  ISETP.NE.U32.AND P1, PT, R38, RZ, PT ;  /* 0x000000ff2600720c */ /* 0x000fe20003f25070 */
[----:B------:R-:W-:Y:S01]  /*0980*/  HADD2.F32 R16, -RZ, R30.H0_H0 ;  /* 0x2000001eff107230 */ /* 0x000fe20000004100 */
[----:B------:R-:W-:Y:S01]  /*0990*/  UPLOP3.LUT UP1, UPT, UPT, UPT, UPT, 0x40, 0x4 ;  /* 0x000000000004789c */ /* 0x000fe20003f2e870 */
[----:B------:R-:W-:Y:S01]  /*09a0*/  HADD2.F32 R17, -RZ, R31.H0_H0 ;  /* 0x2000001fff117230 */ /* 0x000fe20000004100 */
[----:B------:R-:W-:Y:S01]  /*09b0*/  ISETP.NE.AND.EX P1, PT, R39, RZ, PT, P1 ;  /* 0x000000ff2700720c */ /* 0x000fe20003f25310 */
[----:B------:R-:W-:Y:S01]  /*09c0*/  HADD2.F32 R87, -RZ, R87.H0_H0 ;  /* 0x20000057ff577230 */ /* 0x000fe20000004100 */
[----:B------:R-:W0:Y:S01]  /*09d0*/  LDCU UR8, c[0x0][0x388] ;  /* 0x00007100ff0877ac */ /* 0x000e220008000800 */
[----:B------:R-:W-:-:S02]  /*09e0*/  HADD2.F32 R83, -RZ, R83.H0_H0 ;  /* 0x20000053ff537230 */ /* 0x000fc40000004100 */
[----:B------:R-:W-:Y:S01]  /*09f0*/  HADD2.F32 R68, -RZ, R68.H0_H0 ;  /* 0x20000044ff447230 */ /* 0x000fe20000004100 */
[----:B------:R-:W1:Y:S01]  /*0a00*/  LDCU.U8 UR14, c[0x0][0x410] ;  /* 0x00008200ff0e77ac */ /* 0x000e620008000000 */
[----:B------:R-:W-:Y:S02]  /*0a10*/  HADD2.F32 R69, -RZ, R69.H0_H0 ;  /* 0x20000045ff457230 */ /* 0x000fe40000004100 */
[----:B------:R-:W-:Y:S01]  /*0a20*/  HADD2.F32 R70, -RZ, R70.H0_H0 ;  /* 0x20000046ff467230 */ /* 0x000fe20000004100 */
[----:B------:R-:W2:Y:S01]  /*0a30*/  LDCU UR9, c[0x0][0x400] ;  /* 0x00008000ff0977ac */ /* 0x000ea20008000800 */
[----:B------:R-:W-:Y:S02]  /*0a40*/  HADD2.F32 R71, -RZ, R71.H0_H0 ;  /* 0x20000047ff477230 */ /* 0x000fe40000004100 */
[----:B------:R-:W-:Y:S01]  /*0a50*/  HADD2.F32 R72, -RZ, R72.H0_H0 ;  /* 0x20000048ff487230 */ /* 0x000fe20000004100 */
[----:B------:R-:W3:Y:S01]  /*0a60*/  LDCU.64 UR10, c[0x0][0x3a0] ;  /* 0x00007400ff0a77ac */ /* 0x000ee20008000a00 */
[----:B------:R-:W-:-:S02]  /*0a70*/  HADD2.F32 R73, -RZ, R73.H0_H0 ;  /* 0x20000049ff497230 */ /* 0x000fc40000004100 */
[----:B------:R-:W-:Y:S01]  /*0a80*/  HADD2.F32 R74, -RZ, R74.H0_H0 ;  /* 0x2000004aff4a7230 */ /* 0x000fe20000004100 */
[----:B------:R-:W4:Y:S01]  /*0a90*/  LDCU.64 UR12, c[0x0][0x398] ;  /* 0x00007300ff0c77ac */ /* 0x000f220008000a00 */
[----:B------:R-:W-:Y:S02]  /*0aa0*/  HADD2.F32 R75, -RZ, R75.H0_H0 ;  /* 0x2000004bff4b7230 */ /* 0x000fe40000004100 */
[----:B------:R-:W-:Y:S02]  /*0ab0*/  HADD2.F32 R76, -RZ, R76.H0_H0 ;  /* 0x2000004cff4c7230 */ /* 0x000fe40000004100 */
[----:B------:R-:W-:Y:S02]  /*0ac0*/  HADD2.F32 R77, -RZ, R77.H0_H0 ;  /* 0x2000004dff4d7230 */ /* 0x000fe40000004100 */
[----:B------:R-:W-:Y:S02]  /*0ad0*/  HADD2.F32 R80, -RZ, R80.H0_H0 ;  /* 0x20000050ff507230 */ /* 0x000fe40000004100 */
[----:B01----:R-:W-:-:S07]  /*0ae0*/  HADD2.F32 R81, -RZ, R81.H0_H0 ;  /* 0x20000051ff517230 */ /* 0x003fce0000004100 */
.L_x_14312:
[----:B---3--:R-:W-:Y:S01]  /*0af0*/  ISETP.NE.U32.AND P2, PT, RZ, UR10, PT ;  /* 0x0000000aff007c0c */ /* 0x008fe2000bf45070 */
[----:B--2---:R-:W0:Y:S01]  /*0b00*/  @P1 LDC.64 R38, c[0x0][0x398] ;  /* 0x0000e600ff261b82 */ /* 0x004e220000000a00 */
[----:B------:R-:W-:Y:S02]  /*0b10*/  IMAD R40, R99, UR8, RZ ;  /* 0x0000000863287c24 */ /* 0x000fe4000f8e02ff */
[----:B------:R-:W-:-:S03]  /*0b20*/  ISETP.NE.AND.EX P2, PT, RZ, UR11, PT, P2 ;  /* 0x0000000bff007c0c */ /* 0x000fc6000bf45320 */
[----:B------:R-:W-:Y:S02]  /*0b30*/  SHF.R.S32.HI R41, RZ, 0x1f, R40 ;  /* 0x0000001fff297819 */ /* 0x000fe40000011428 */
[----:B------:R-:W1:Y:S02]  /*0b40*/  LDC.64 R112, c[0x0][0x390] ;  /* 0x0000e400ff707b82 */ /* 0x000e640000000a00 */
[----:B------:R-:W-:-:S04]  /*0b50*/  LEA.HI R41, R41, R40, RZ, 0x2 ;  /* 0x0000002829297211 */ /* 0x000fc800078f10ff */
[----:B------:R-:W-:Y:S02]  /*0b60*/  LEA.HI.SX32 R44, R41, R100, 0x1e ;  /* 0x00000064292c7211 */ /* 0x000fe400078ff2ff */
[----:B------:R-:W3:Y:S03]  /*0b70*/  @P2 LDC.64 R36, c[0x0][0x3a0] ;  /* 0x0000e800ff242b82 */ /* 0x000ee60000000a00 */
[----:B0-----:R-:W-:-:S05]  /*0b80*/  @P1 IMAD.WIDE.U32 R38, R44, 0x10, R38 ;  /* 0x000000102c261825 */ /* 0x001fca00078e0026 */
[----:B------:R0:W5:Y:S01]  /*0b90*/  @P1 LDG.E.128 R24, desc[UR6][R38.64] ;  /* 0x0000000626181981 */ /* 0x000162000c1e1d00 */
[----:B-1----:R-:W-:-:S04]  /*0ba0*/  IMAD.WIDE.U32 R40, R44, 0x10, R112 ;  /* 0x000000102c287825 */ /* 0x002fc800078e0070 */
[----:B---3--:R-:W-:-:S05]  /*0bb0*/  @P2 IMAD.WIDE.U32 R36, R44, 0x10, R36 ;  /* 0x000000102c242825 */ /* 0x008fca00078e0024 */
        /* <DEDUP_REMOVED lines=17> */
.L_x_14292:
        /* <DEDUP_REMOVED lines=9> */
.L_x_14291:
        /* <DEDUP_REMOVED lines=12> */
.L_x_14293:
[----:B------:R-:W1:Y:S01]  /*0e20*/  @P0 LDC.64 R42, c[0x0][0x3a8] ;  /* 0x0000ea00ff2a0b82 */ /* 0x000e620000000a00 */
[----:B------:R-:W-:-:S05]  /*0e30*/  IADD3 R49, PT, PT, R44, 0x80, RZ ;  /* 0x000000802c317810 */ /* 0x000fca0007ffe0ff */
[----:B0-----:R-:W-:Y:S02]  /*0e40*/  IMAD.WIDE.U32 R40, R49, 0x10, R112 ;  /* 0x0000001031287825 */ /* 0x001fe400078e0070 */
[----:B------:R-:W0:Y:S08]  /*0e50*/  @P1 LDC.64 R38, c[0x0][0x398] ;  /* 0x0000e600ff261b82 */ /* 0x000e300000000a00 */
[----:B------:R-:W3:Y:S01]  /*0e60*/  @P2 LDC.64 R36, c[0x0][0x3a0] ;  /* 0x0000e800ff242b82 */ /* 0x000ee20000000a00 */
[----:B-1----:R-:W-:-:S05]  /*0e70*/  @P0 IMAD.WIDE.U32 R42, R44, 0x10, R42 ;  /* 0x000000102c2a0825 */ /* 0x002fca00078e002a */
[----:B------:R1:W-:Y:S01]  /*0e80*/  @P0 STG.E.128 desc[UR6][R42.64], R32 ;  /* 0x000000202a000986 */ /* 0x0003e2000c101d06 */
[----:B0-----:R-:W-:-:S05]  /*0e90*/  @P1 IMAD.WIDE.U32 R38, R49, 0x10, R38 ;  /* 0x0000001031261825 */ /* 0x001fca00078e0026 */
[----:B------:R1:W5:Y:S01]  /*0ea0*/  @P1 LDG.E.128 R24, desc[UR6][R38.64] ;  /* 0x0000000626181981 */ /* 0x000362000c1e1d00 */
[----:B---3--:R-:W-:-:S05]  /*0eb0*/  @P2 IMAD.WIDE.U32 R36, R49, 0x10, R36 ;  /* 0x0000001031242825 */ /* 0x008fca00078e0024 */
[----:B------:R1:W5:Y:S04]  /*0ec0*/  @P2 LDG.E.128 R28, desc[UR6][R36.64] ;  /* 0x00000006241c2981 */ /* 0x000368000c1e1d00 */
[----:B------:R1:W5:Y:S01]  /*0ed0*/  LDG.E.128 R36, desc[UR6][R40.64] ;  /* 0x0000000628247981 */ /* 0x000362000c1e1d00 */
[----:B----4-:R-:W-:-:S04]  /*0ee0*/  UISETP.NE.U32.AND UP0, UPT, UR12, URZ, UPT ;  /* 0x000000ff0c00728c */ /* 0x010fc8000bf05070 */
[----:B------:R-:W-:-:S09]  /*0ef0*/  UISETP.NE.AND.EX UP0, UPT, UR13, URZ, UPT, UP0 ;  /* 0x000000ff0d00728c */ /* 0x000fd2000bf05300 */
[----:B-1----:R-:W-:Y:S05]  /*0f00*/  BRA.U UP0, `(.L_x_14294) ;  /* 0x0000000100407547 */ /* 0x002fea000b800000 */
        /* <DEDUP_REMOVED lines=16> */
.L_x_14294:
        /* <DEDUP_REMOVED lines=23> */
.L_x_14295:
        /* <DEDUP_REMOVED lines=11> */
[----:B------:R0:W5:Y:S01]  /*1230*/  LDG.E.128 R36, desc[UR6][R50.64] ;  /* 0x0000000632247981 */ /* 0x000162000c1e1d00 */
[----:B------:R-:W-:Y:S05]  /*1240*/  BRA.U UP0, `(.L_x_14296) ;  /* 0x0000000100347547 */ /* 0x000fea000b800000 */
        /* <DEDUP_REMOVED lines=13> */
.L_x_14296:
        /* <DEDUP_REMOVED lines=21> */
.L_x_14297:
[----:B------:R-:W0:Y:S01]  /*1470*/  @P0 LDC.64 R78, c[0x0][0x3a8] ;  /* 0x0000ea00ff4e0b82 */ /* 0x000e220000000a00 */
[----:B------:R-:W-:-:S07]  /*1480*/  IADD3 R101, PT, PT, R44, 0x180, RZ ;  /* 0x000001802c657810 */ /* 0x000fce0007ffe0ff */
[----:B------:R-:W1:Y:S08]  /*1490*/  @P1 LDC.64 R38, c[0x0][0x398] ;  /* 0x0000e600ff261b82 */ /* 0x000e700000000a00 */
[----:B------:R-:W3:Y:S01]  /*14a0*/  @P2 LDC.64 R36, c[0x0][0x3a0] ;  /* 0x0000e800ff242b82 */ /* 0x000ee20000000a00 */
[----:B0-----:R-:W-:-:S04]  /*14b0*/  @P0 IMAD.WIDE.U32 R78, R55, 0x10, R78 ;  /* 0x00000010374e0825 */ /* 0x001fc800078e004e */
[C---:B------:R-:W-:Y:S01]  /*14c0*/  IMAD.WIDE.U32 R54, R101.reuse, 0x10, R112 ;  /* 0x0000001065367825 */ /* 0x040fe200078e0070 */
[----:B------:R0:W-:Y:S03]  /*14d0*/  @P0 STG.E.128 desc[UR6][R78.64], R32 ;  /* 0x000000204e000986 */ /* 0x0001e6000c101d06 */
        /* <DEDUP_REMOVED lines=19> */
.L_x_14298:
        /* <DEDUP_REMOVED lines=21> */
.L_x_14299:
        /* <DEDUP_REMOVED lines=26> */
.L_x_14300:
        /* <DEDUP_REMOVED lines=21> */
.L_x_14301:
        /* <DEDUP_REMOVED lines=26> */
.L_x_14302:
        /* <DEDUP_REMOVED lines=21> */
.L_x_14303:
        /* <DEDUP_REMOVED lines=26> */
.L_x_14304:
        /* <DEDUP_REMOVED lines=21> */
.L_x_14305:
        /* <DEDUP_REMOVED lines=26> */
.L_x_14306:
        /* <DEDUP_REMOVED lines=21> */
.L_x_14307:
        /* <DEDUP_REMOVED lines=43> */
[----:B-1----:R-:W-:-:S04]  /*25d0*/  FADD.FTZ R36, R113, R36 ;  /* 0x0000002471247221 */ /* 0x002fc80000010000 */
[----:B------:R-:W-:Y:S01]  /*25e0*/  FMUL.FTZ R36, R36, 0.0009765625 ;  /* 0x3a80000024247820 */ /* 0x000fe20000410000 */
[----:B0-----:R-:W-:-:S03]  /*25f0*/  LOP3.LUT P2, RZ, R100, 0x1f, RZ, 0xc0, !PT ;  /* 0x0000001f64ff7812 */ /* 0x001fc6000784c0ff */
        /* <DEDUP_REMOVED lines=85> */
.L_x_14309:
[----:B--2---:R-:W-:Y:S05]  /*2b50*/  BSYNC.RECONVERGENT B0 ;  /* 0x0000000000007941 */ /* 0x004fea0003800200 */
.L_x_14308:
        /* <DEDUP_REMOVED lines=15> */
.L_x_14311:
[----:B------:R-:W-:Y:S05]  /*2c50*/  BSYNC.RECONVERGENT B0 ;  /* 0x0000000000007941 */ /* 0x000fea0003800200 */
.L_x_14310:
[----:B------:R-:W1:Y:S01]  /*2c60*/  SHFL.DOWN PT, R118, R119, 0x2, 0x1f ;  /* 0x08401f0077767f89 */ /* 0x000e6200000e0000 */
[-C--:B------:R-:W-:Y:S01]  /*2c70*/  I2FP.F32.U32 R122, R119.reuse ;  /* 0x00000077007a7245 */ /* 0x080fe20000201000 */
[----:B------:R-:W-:Y:S01]  /*2c80*/  UPLOP3.LUT UP1, UPT, UPT, UPT, UP1, 0x40, 0x4 ;  /* 0x000000000004789c */ /* 0x000fe20003f2e810 */
[----:B------:R-:W-:Y:S01]  /*2c90*/  ISETP.NE.AND P2, PT, R100, RZ, PT ;  /* 0x000000ff6400720c */ /* 0x000fe20003f45270 */
[----:B0-----:R-:W0:Y:S01]  /*2ca0*/  SHFL.DOWN PT, R120, R36, 0x2, 0x1f ;  /* 0x08401f0024787f89 */ /* 0x001e2200000e0000 */
[----:B------:R-:W-:Y:S02]  /*2cb0*/  ISETP.NE.AND P3, PT, RZ, UR14, PT ;  /* 0x0000000eff007c0c */ /* 0x000fe4000bf65270 */
[----:B-1----:R-:W-:Y:S02]  /*2cc0*/  IADD3 R39, PT, PT, R118, R119, RZ ;  /* 0x0000007776277210 */ /* 0x002fe40007ffe0ff */
[----:B------:R-:W-:Y:S02]  /*2cd0*/  I2FP.F32.S32 R117, R118 ;  /* 0x0000007600757245 */ /* 0x000fe40000201400 */
[----:B------:R-:W-:Y:S01]  /*2ce0*/  I2FP.F32.S32 R38, R39 ;  /* 0x0000002700267245 */ /* 0x000fe20000201400 */
[----:B------:R-:W1:Y:S01]  /*2cf0*/  SHFL.DOWN PT, R118, R37, 0x2, 0x1f ;  /* 0x08401f0025767f89 */ /* 0x000e6200000e0000 */
[C---:B0-----:R-:W-:Y:S01]  /*2d00*/  FADD.FTZ R121, -R120.reuse, R36 ;  /* 0x0000002478797221 */ /* 0x041fe20000010100 */
[----:B------:R-:W-:Y:S01]  /*2d10*/  FMUL.FTZ R123, R120, R117 ;  /* 0x00000075787b7220 */ /* 0x000fe20000410000 */
[----:B------:R-:W0:Y:S02]  /*2d20*/  MUFU.RCP R113, R38 ;  /* 0x0000002600717308 */ /* 0x000e240000001000 */
[----:B------:R-:W-:Y:S01]  /*2d30*/  FMUL.FTZ R121, R121, R121 ;  /* 0x0000007979797220 */ /* 0x000fe20000410000 */
[----:B------:R-:W-:Y:S01]  /*2d40*/  FFMA.FTZ R120, R122, R36, R123 ;  /* 0x000000247a787223 */ /* 0x000fe2000001007b */
[----:B------:R-:W-:Y:S01]  /*2d50*/  IADD3 R123, PT, PT, R44, 0x380, RZ ;  /* 0x000003802c7b7810 */ /* 0x000fe20007ffe0ff */
[----:B------:R-:W2:Y:S01]  /*2d60*/  SHFL.DOWN PT, R36, R39, 0x1, 0x1f ;  /* 0x08201f0027247f89 */ /* 0x000ea200000e0000 */
[----:B------:R-:W-:-:S04]  /*2d70*/  FMUL.FTZ R122, R121, R122 ;  /* 0x0000007a797a7220 */ /* 0x000fc80000410000 */
[----:B------:R-:W-:Y:S01]  /*2d80*/  FMUL.FTZ R122, R122, R117 ;  /* 0x000000757a7a7220 */ /* 0x000fe20000410000 */
[----:B0-----:R-:W-:Y:S01]  /*2d90*/  FMUL.FTZ R119, R113, R120 ;  /* 0x0000007871777220 */ /* 0x001fe20000410000 */
[----:B-1----:R-:W-:-:S04]  /*2da0*/  FADD.FTZ R118, R118, R37 ;  /* 0x0000002576767221 */ /* 0x002fc80000010000 */
[----:B------:R-:W0:Y:S01]  /*2db0*/  SHFL.DOWN PT, R120, R119, 0x1, 0x1f ;  /* 0x08201f0077787f89 */ /* 0x000e2200000e0000 */
[----:B------:R-:W-:Y:S01]  /*2dc0*/  FFMA.FTZ R113, R113, R122, R118 ;  /* 0x0000007a71717223 */ /* 0x000fe20000010076 */
[----:B--2---:R-:W-:-:S04]  /*2dd0*/  IADD3 R37, PT, PT, R39, R36, RZ ;  /* 0x0000002427257210 */ /* 0x004fc80007ffe0ff */
[----:B------:R-:W1:Y:S01]  /*2de0*/  SHFL.DOWN PT, R118, R113, 0x1, 0x1f ;  /* 0x08201f0071767f89 */ /* 0x000e6200000e0000 */
[----:B------:R-:W-:Y:S02]  /*2df0*/  I2FP.F32.S32 R36, R36 ;  /* 0x0000002400247245 */ /* 0x000fe40000201400 */
[----:B------:R-:W-:-:S06]  /*2e00*/  I2FP.F32.S32 R37, R37 ;  /* 0x0000002500257245 */ /* 0x000fcc0000201400 */
[----:B------:R-:W2:Y:S01]  /*2e10*/  MUFU.RCP R37, R37 ;  /* 0x0000002500257308 */ /* 0x000ea20000001000 */
[----:B0-----:R-:W-:Y:S01]  /*2e20*/  FADD.FTZ R117, R119, -R120 ;  /* 0x8000007877757221 */ /* 0x001fe20000010000 */
[----:B------:R-:W-:-:S03]  /*2e30*/  FMUL.FTZ R39, R120, R36 ;  /* 0x0000002478277220 */ /* 0x000fc60000410000 */
[----:B------:R-:W-:-:S04]  /*2e40*/  FMUL.FTZ R117, R117, R117 ;  /* 0x0000007575757220 */ /* 0x000fc80000410000 */
[C---:B------:R-:W-:Y:S01]  /*2e50*/  FMUL.FTZ R117, R38.reuse, R117 ;  /* 0x0000007526757220 */ /* 0x040fe20000410000 */
[----:B-1----:R-:W-:Y:S01]  /*2e60*/  FADD.FTZ R118, R113, R118 ;  /* 0x0000007671767221 */ /* 0x002fe20000010000 */
[----:B------:R-:W-:Y:S01]  /*2e70*/  FFMA.FTZ R38, R38, R119, R39 ;  /* 0x0000007726267223 */ /* 0x000fe20000010027 */
[----:B------:R-:W0:Y:S01]  /*2e80*/  LDC R113, c[0x0][0x448] ;  /* 0x00011200ff717b82 */ /* 0x000e220000000800 */
[----:B------:R-:W-:Y:S02]  /*2e90*/  FMUL.FTZ R117, R117, R36 ;  /* 0x0000002475757220 */ /* 0x000fe40000410000 */
[C---:B--2---:R-:W-:Y:S02]  /*2ea0*/  FMUL.FTZ R121, R37.reuse, R38 ;  /* 0x0000002625797220 */ /* 0x044fe40000410000 */
[----:B------:R-:W-:-:S03]  /*2eb0*/  FFMA.FTZ R117, R37, R117, R118 ;  /* 0x0000007525757223 */ /* 0x000fc60000010076 */
[----:B------:R-:W1:Y:S01]  /*2ec0*/  @!P2 LDC.64 R38, c[0x0][0x3c0] ;  /* 0x0000f000ff26ab82 */ /* 0x000e620000000a00 */
[----:B------:R-:W2:Y:S04]  /*2ed0*/  SHFL.IDX PT, R121, R121, RZ, 0x1f ;  /* 0x00001fff79797589 */ /* 0x000ea800000e0000 */
[----:B------:R2:W0:Y:S01]  /*2ee0*/  SHFL.IDX PT, R36, R117, RZ, 0x1f ;  /* 0x00001fff75247589 */ /* 0x00042200000e0000 */
[----:B-1----:R-:W-:Y:S01]  /*2ef0*/  @!P2 IMAD.WIDE R38, R99, 0x4, R38 ;  /* 0x000000046326a825 */ /* 0x002fe200078e0226 */
[----:B--2---:R-:W-:-:S03]  /*2f00*/  FSEL R117, R121, RZ, !P3 ;  /* 0x000000ff79757208 */ /* 0x004fc60005800000 */
[----:B0-----:R-:W-:Y:S01]  /*2f10*/  FFMA.FTZ R113, R36, UR9, R113 ;  /* 0x0000000924717c23 */ /* 0x001fe20008010071 */
[----:B------:R-:W-:Y:S01]  /*2f20*/  FMUL.FTZ R36, R121, R121 ;  /* 0x0000007979247220 */ /* 0x000fe20000410000 */
[C---:B------:R-:W-:Y:S01]  /*2f30*/  FADD.FTZ R48, -R117.reuse, R48 ;  /* 0x0000003075307221 */ /* 0x040fe20000010100 */
[C---:B------:R-:W-:Y:S01]  /*2f40*/  FADD.FTZ R120, -R117.reuse, R47 ;  /* 0x0000002f75787221 */ /* 0x040fe20000010100 */
[C---:B------:R-:W-:Y:S01]  /*2f50*/  FADD.FTZ R46, -R117.reuse, R46 ;  /* 0x0000002e752e7221 */ /* 0x040fe20000010100 */
[C---:B------:R-:W-:Y:S01]  /*2f60*/  FADD.FTZ R122, -R117.reuse, R45 ;  /* 0x0000002d757a7221 */ /* 0x040fe20000010100 */
[----:B------:R-:W-:Y:S01]  /*2f70*/  FSEL R118, R36, RZ, P3 ;  /* 0x000000ff24767208 */ /* 0x000fe20001800000 */
[----:B------:R0:W-:Y:S01]  /*2f80*/  @!P2 STG.E desc[UR6][R38.64], R121 ;  /* 0x000000792600a986 */ /* 0x0001e2000c101906 */
[----:B------:R-:W1:Y:S01]  /*2f90*/  @!P2 LDC.64 R36, c[0x0][0x3c8] ;  /* 0x0000f200ff24ab82 */ /* 0x000e620000000a00 */
[C---:B------:R-:W-:Y:S01]  /*2fa0*/  FADD.FTZ R40, -R117.reuse, R40 ;  /* 0x0000002875287221 */ /* 0x040fe20000010100 */
[----:B------:R-:W-:Y:S01]  /*2fb0*/  FADD.FTZ R45, -R117, R49 ;  /* 0x00000031752d7221 */ /* 0x000fe20000010100 */
[----:B------:R-:W-:Y:S01]  /*2fc0*/  FADD.FTZ R113, R113, R118 ;  /* 0x0000007671717221 */ /* 0x000fe20000010000 */
[C---:B------:R-:W-:Y:S01]  /*2fd0*/  FADD.FTZ R49, -R117.reuse, R53 ;  /* 0x0000003575317221 */ /* 0x040fe20000010100 */
[C---:B------:R-:W-:Y:S01]  /*2fe0*/  FADD.FTZ R53, -R117.reuse, R79 ;  /* 0x0000004f75357221 */ /* 0x040fe20000010100 */
[----:B------:R-:W-:-:S02]  /*2ff0*/  FADD.FTZ R79, -R117, R116 ;  /* 0x00000074754f7221 */ /* 0x000fc40000010100 */
[----:B------:R-:W2:Y:S01]  /*3000*/  LDC.64 R118, c[0x0][0x428] ;  /* 0x00010a00ff767b82 */ /* 0x000ea20000000a00 */
[----:B------:R-:W3:Y:S01]  /*3010*/  MUFU.RSQ R113, R113 ;  /* 0x0000007100717308 */ /* 0x000ee20000001400 */
[----:B0-----:R-:W-:Y:S01]  /*3020*/  IADD3 R121, PT, PT, R44, 0x180, RZ ;  /* 0x000001802c797810 */ /* 0x001fe20007ffe0ff */
[----:B-1----:R-:W-:-:S04]  /*3030*/  @!P2 IMAD.WIDE R36, R99, 0x4, R36 ;  /* 0x000000046324a825 */ /* 0x002fc800078e0224 */
[C---:B---3--:R-:W-:Y:S01]  /*3040*/  FMUL.FTZ R48, R113.reuse, R48 ;  /* 0x0000003071307220 */ /* 0x048fe20000410000 */
[C---:B------:R-:W-:Y:S01]  /*3050*/  FMUL.FTZ R120, R113.reuse, R120 ;  /* 0x0000007871787220 */ /* 0x040fe20000410000 */
[C---:B------:R-:W-:Y:S01]  /*3060*/  FMUL.FTZ R38, R113.reuse, R46 ;  /* 0x0000002e71267220 */ /* 0x040fe20000410000 */
[C---:B------:R-:W-:Y:S01]  /*3070*/  FMUL.FTZ R122, R113.reuse, R122 ;  /* 0x0000007a717a7220 */ /* 0x040fe20000410000 */
[----:B------:R0:W-:Y:S01]  /*3080*/  @!P2 STG.E desc[UR6][R36.64], R113 ;  /* 0x000000712400a986 */ /* 0x0001e2000c101906 */
[----:B------:R-:W-:Y:S01]  /*3090*/  FMUL.FTZ R53, R113, R53 ;  /* 0x0000003571357220 */ /* 0x000fe20000410000 */
[----:B------:R-:W-:Y:S01]  /*30a0*/  FFMA.FTZ R38, R38, R94, R93 ;  /* 0x0000005e26267223 */ /* 0x000fe2000001005d */
[----:B------:R-:W-:Y:S01]  /*30b0*/  FFMA.FTZ R39, R122, R92, R91 ;  /* 0x0000005c7a277223 */ /* 0x000fe2000001005b */
[----:B--2---:R-:W-:-:S04]  /*30c0*/  IMAD.WIDE.U32 R46, R44, 0x10, R118 ;  /* 0x000000102c2e7825 */ /* 0x004fc800078e0076 */
[----:B0-----:R-:W-:Y:S01]  /*30d0*/  FFMA.FTZ R36, R48, R98, R97 ;  /* 0x0000006230247223 */ /* 0x001fe20000010061 */
[----:B------:R-:W-:Y:S01]  /*30e0*/  FFMA.FTZ R37, R120, R96, R95 ;  /* 0x0000006078257223 */ /* 0x000fe2000001005f */
[C---:B------:R-:W-:Y:S01]  /*30f0*/  FADD.FTZ R48, -R117.reuse, R54 ;  /* 0x0000003675307221 */ /* 0x040fe20000010100 */
[C---:B------:R-:W-:Y:S01]  /*3100*/  FADD.FTZ R54, -R117.reuse, R107 ;  /* 0x0000006b75367221 */ /* 0x040fe20000010100 */
[C---:B------:R-:W-:Y:S01]  /*3110*/  FADD.FTZ R107, -R117.reuse, R108 ;  /* 0x0000006c756b7221 */ /* 0x040fe20000010100 */
[----:B------:R-:W-:Y:S01]  /*3120*/  FADD.FTZ R108, -R117, R114 ;  /* 0x00000072756c7221 */ /* 0x000fe20000010100 */
[----:B------:R0:W-:Y:S01]  /*3130*/  STG.E.128 desc[UR6][R46.64], R36 ;  /* 0x000000242e007986 */ /* 0x0001e2000c101d06 */
[C---:B------:R-:W-:Y:S01]  /*3140*/  FMUL.FTZ R54, R113.reuse, R54 ;  /* 0x0000003671367220 */ /* 0x040fe20000410000 */
[C---:B------:R-:W-:Y:S01]  /*3150*/  FMUL.FTZ R107, R113.reuse, R107 ;  /* 0x0000006b716b7220 */ /* 0x040fe20000410000 */
[----:B------:R-:W-:Y:S01]  /*3160*/  FMUL.FTZ R108, R113, R108 ;  /* 0x0000006c716c7220 */ /* 0x000fe20000410000 */
[----:B------:R-:W-:Y:S01]  /*3170*/  IMAD.WIDE.U32 R120, R121, 0x10, R118 ;  /* 0x0000001079787825 */ /* 0x000fe200078e0076 */
[----:B0-----:R-:W-:-:S03]  /*3180*/  IADD3 R36, PT, PT, R44, 0x80, RZ ;  /* 0x000000802c247810 */ /* 0x001fc60007ffe0ff */
[C---:B------:R-:W-:Y:S01]  /*3190*/  FADD.FTZ R37, -R117.reuse, R43 ;  /* 0x0000002b75257221 */ /* 0x040fe20000010100 */
[C---:B------:R-:W-:Y:S01]  /*31a0*/  FADD.FTZ R38, -R117.reuse, R42 ;  /* 0x0000002a75267221 */ /* 0x040fe20000010100 */
[C---:B------:R-:W-:Y:S01]  /*31b0*/  FADD.FTZ R46, -R117.reuse, R78 ;  /* 0x0000004e752e7221 */ /* 0x040fe20000010100 */
[C---:B------:R-:W-:Y:S01]  /*31c0*/  FADD.FTZ R39, -R117.reuse, R41 ;  /* 0x0000002975277221 */ /* 0x040fe20000010100 */
[----:B------:R-:W-:Y:S01]  /*31d0*/  FADD.FTZ R78, -R117, R115 ;  /* 0x00000073754e7221 */ /* 0x000fe20000010100 */
[----:B------:R-:W-:-:S04]  /*31e0*/  IMAD.WIDE.U32 R114, R36, 0x10, R118 ;  /* 0x0000001024727825 */ /* 0x000fc800078e0076 */
[----:B------:R-:W-:Y:S01]  /*31f0*/  FADD.FTZ R41, -R117, R52 ;  /* 0x0000003475297221 */ /* 0x000fe20000010100 */
[----:B------:R-:W-:Y:S01]  /*3200*/  FMUL.FTZ R36, R113, R37 ;  /* 0x0000002571247220 */ /* 0x000fe20000410000 */
[----:B------:R-:W-:Y:S01]  /*3210*/  FADD.FTZ R42, -R117, R51 ;  /* 0x00000033752a7221 */ /* 0x000fe20000010100 */
[----:B------:R-:W-:Y:S01]  /*3220*/  FMUL.FTZ R37, R113, R38 ;  /* 0x0000002671257220 */ /* 0x000fe20000410000 */
[----:B------:R-:W-:Y:S01]  /*3230*/  FADD.FTZ R43, -R117, R50 ;  /* 0x00000032752b7221 */ /* 0x000fe20000010100 */
[----:B------:R-:W-:Y:S01]  /*3240*/  FMUL.FTZ R38, R113, R39 ;  /* 0x0000002771267220 */ /* 0x000fe20000410000 */
[----:B------:R-:W-:Y:S01]  /*3250*/  FADD.FTZ R47, -R117, R55 ;  /* 0x00000037752f7221 */ /* 0x000fe20000010100 */
[----:B------:R-:W-:Y:S01]  /*3260*/  FMUL.FTZ R39, R113, R40 ;  /* 0x0000002871277220 */ /* 0x000fe20000410000 */
[----:B------:R-:W-:Y:S01]  /*3270*/  FADD.FTZ R55, -R117, R106 ;  /* 0x0000006a75377221 */ /* 0x000fe20000010100 */
[C---:B------:R-:W-:Y:S01]  /*3280*/  FMUL.FTZ R40, R113.reuse, R41 ;  /* 0x0000002971287220 */ /* 0x040fe20000410000 */
[C---:B------:R-:W-:Y:S01]  /*3290*/  FMUL.FTZ R41, R113.reuse, R42 ;  /* 0x0000002a71297220 */ /* 0x040fe20000410000 */
[C---:B------:R-:W-:Y:S01]  /*32a0*/  FMUL.FTZ R42, R113.reuse, R43 ;  /* 0x0000002b712a7220 */ /* 0x040fe20000410000 */
[C---:B------:R-:W-:Y:S01]  /*32b0*/  FMUL.FTZ R43, R113.reuse, R45 ;  /* 0x0000002d712b7220 */ /* 0x040fe20000410000 */
[----:B------:R-:W-:Y:S01]  /*32c0*/  FMUL.FTZ R45, R113, R55 ;  /* 0x00000037712d7220 */ /* 0x000fe20000410000 */
[----:B------:R-:W-:Y:S01]  /*32d0*/  FADD.FTZ R52, -R117, R101 ;  /* 0x0000006575347221 */ /* 0x000fe20000010100 */
[----:B------:R-:W-:Y:S01]  /*32e0*/  FFMA.FTZ R36, R36, R90, R89 ;  /* 0x0000005a24247223 */ /* 0x000fe20000010059 */
[----:B------:R-:W-:Y:S01]  /*32f0*/  FFMA.FTZ R37, R37, R88, R87 ;  /* 0x0000005825257223 */ /* 0x000fe20000010057 */
[----:B------:R-:W-:Y:S01]  /*3300*/  FFMA.FTZ R38, R38, R86, R85 ;  /* 0x0000005626267223 */ /* 0x000fe20000010055 */
[----:B------:R-:W-:Y:S01]  /*3310*/  FFMA.FTZ R39, R39, R84, R83 ;  /* 0x0000005427277223 */ /* 0x000fe20000010053 */
[----:B------:R-:W-:Y:S01]  /*3320*/  FMUL.FTZ R55, R113, R79 ;  /* 0x0000004f71377220 */ /* 0x000fe20000410000 */
[C---:B------:R-:W-:Y:S01]  /*3330*/  FADD.FTZ R50, -R117.reuse, R103 ;  /* 0x0000006775327221 */ /* 0x040fe20000010100 */
[C---:B------:R-:W-:Y:S01]  /*3340*/  FADD.FTZ R51, -R117.reuse, R102 ;  /* 0x0000006675337221 */ /* 0x040fe20000010100 */
[C---:B------:R-:W-:Y:S01]  /*3350*/  FADD.FTZ R101, -R117.reuse, R105 ;  /* 0x0000006975657221 */ /* 0x040fe20000010100 */
[C---:B------:R-:W-:Y:S01]  /*3360*/  IADD3 R79, PT, PT, R44.reuse, 0x200, RZ ;  /* 0x000002002c4f7810 */ /* 0x040fe20007ffe0ff */
[C---:B------:R-:W-:Y:S01]  /*3370*/  FADD.FTZ R102, -R117.reuse, R104 ;  /* 0x0000006875667221 */ /* 0x040fe20000010100 */
[C---:B------:R-:W-:Y:S01]  /*3380*/  FADD.FTZ R103, -R117.reuse, R111 ;  /* 0x0000006f75677221 */ /* 0x040fe20000010100 */
[C---:B------:R-:W-:Y:S01]  /*3390*/  FADD.FTZ R105, -R117.reuse, R110 ;  /* 0x0000006e75697221 */ /* 0x040fe20000010100 */
[C---:B------:R-:W-:Y:S01]  /*33a0*/  FADD.FTZ R106, -R117.reuse, R109 ;  /* 0x0000006d756a7221 */ /* 0x040fe20000010100 */
[----:B------:R-:W-:Y:S01]  /*33b0*/  FADD.FTZ R117, -R117, R112 ;  /* 0x0000007075757221 */ /* 0x000fe20000010100 */
[C---:B------:R-:W-:Y:S01]  /*33c0*/  FMUL.FTZ R112, R113.reuse, R46 ;  /* 0x0000002e71707220 */ /* 0x040fe20000410000 */
[C---:B------:R-:W-:Y:S01]  /*33d0*/  FMUL.FTZ R46, R113.reuse, R101 ;  /* 0x00000065712e7220 */ /* 0x040fe20000410000 */
[----:B------:R0:W-:Y:S01]  /*33e0*/  STG.E.128 desc[UR6][R114.64], R36 ;  /* 0x0000002472007986 */ /* 0x0001e2000c101d06 */
[C---:B------:R-:W-:Y:S01]  /*33f0*/  FMUL.FTZ R101, R113.reuse, R78 ;  /* 0x0000004e71657220 */ /* 0x040fe20000410000 */
[----:B------:R-:W-:Y:S01]  /*3400*/  IADD3 R104, PT, PT, R44, 0x100, RZ ;  /* 0x000001002c687810 */ /* 0x000fe20007ffe0ff */
        /* <DEDUP_REMOVED lines=9> */
[C---:B------:R-:W-:Y:S01]  /*34a0*/  FMUL.FTZ R48, R113.reuse, R103 ;  /* 0x0000006771307220 */ /* 0x040fe20000410000 */
[C---:B------:R-:W-:Y:S01]  /*34b0*/  FMUL.FTZ R50, R113.reuse, R50 ;  /* 0x0000003271327220 */ /* 0x040fe20000410000 */
[C---:B------:R-:W-:Y:S01]  /*34c0*/  FMUL.FTZ R51, R113.reuse, R51 ;  /* 0x0000003371337220 */ /* 0x040fe20000410000 */
[C---:B------:R-:W-:Y:S01]  /*34d0*/  FMUL.FTZ R52, R113.reuse, R52 ;  /* 0x0000003471347220 */ /* 0x040fe20000410000 */
[C---:B------:R-:W-:Y:S01]  /*34e0*/  FMUL.FTZ R47, R113.reuse, R102 ;  /* 0x00000066712f7220 */ /* 0x040fe20000410000 */
[----:B------:R-:W-:Y:S01]  /*34f0*/  FMUL.FTZ R106, R113, R106 ;  /* 0x0000006a716a7220 */ /* 0x000fe20000410000 */
[----:B0-----:R-:W-:-:S04]  /*3500*/  IMAD.WIDE.U32 R114, R79, 0x10, R118 ;  /* 0x000000104f727825 */ /* 0x001fc800078e0076 */
[----:B------:R-:W-:Y:S01]  /*3510*/  FMUL.FTZ R117, R113, R117 ;  /* 0x0000007571757220 */ /* 0x000fe20000410000 */
[----:B------:R-:W0:Y:S01]  /*3520*/  LDC.64 R78, c[0x0][0x380] ;  /* 0x0000e000ff4e7b82 */ /* 0x000e220000000a00 */
[C---:B------:R-:W-:Y:S01]  /*3530*/  IADD3 R103, PT, PT, R44.reuse, 0x280, RZ ;  /* 0x000002802c677810 */ /* 0x040fe20007ffe0ff */
[----:B------:R1:W-:Y:S01]  /*3540*/  STG.E.128 desc[UR6][R104.64], R40 ;  /* 0x0000002868007986 */ /* 0x0003e2000c101d06 */
        /* <DEDUP_REMOVED lines=13> */
[----:B------:R2:W-:Y:S01]  /*3620*/  STG.E.128 desc[UR6][R120.64], R36 ;  /* 0x0000002478007986 */ /* 0x0005e2000c101d06 */
[----:B-1----:R-:W-:Y:S01]  /*3630*/  FFMA.FTZ R40, R50, R20, R8 ;  /* 0x0000001432287223 */ /* 0x002fe20000010008 */
[----:B------:R-:W-:Y:S01]  /*3640*/  FFMA.FTZ R41, R51, R22, R72 ;  /* 0x0000001633297223 */ /* 0x000fe20000010048 */
[----:B------:R-:W-:Y:S01]  /*3650*/  FFMA.FTZ R42, R52, R21, R7 ;  /* 0x00000015342a7223 */ /* 0x000fe20000010007 */
[----:B------:R-:W-:Y:S01]  /*3660*/  FFMA.FTZ R43, R53, R23, R73 ;  /* 0x00000017352b7223 */ /* 0x000fe20000010049 */
[----:B------:R-:W-:-:S04]  /*3670*/  IMAD.WIDE.U32 R104, R103, 0x10, R118 ;  /* 0x0000001067687825 */ /* 0x000fc800078e0076 */
[----:B------:R-:W-:Y:S01]  /*3680*/  FFMA.FTZ R50, R106, R61, R3 ;  /* 0x0000003d6a327223 */ /* 0x000fe20000010003 */
[----:B------:R-:W-:Y:S01]  /*3690*/  FFMA.FTZ R51, R107, R63, R77 ;  /* 0x0000003f6b337223 */ /* 0x000fe2000001004d */
[----:B------:R-:W-:Y:S01]  /*36a0*/  FFMA.FTZ R52, R108, R64, R2 ;  /* 0x000000406c347223 */ /* 0x000fe20000010002 */
[----:B------:R-:W-:-:S04]  /*36b0*/  IMAD.WIDE.U32 R102, R113, 0x10, R118 ;  /* 0x0000001071667825 */ /* 0x000fc800078e0076 */
[----:B------:R-:W-:Y:S01]  /*36c0*/  FFMA.FTZ R53, R101, R66, R80 ;  /* 0x0000004265357223 */ /* 0x000fe20000010050 */
[----:B------:R2:W-:Y:S01]  /*36d0*/  STG.E.128 desc[UR6][R114.64], R40 ;  /* 0x0000002872007986 */ /* 0x0005e2000c101d06 */
[----:B0-----:R-:W-:Y:S01]  /*36e0*/  IADD3 R99, PT, PT, R99, R78, RZ ;  /* 0x0000004e63637210 */ /* 0x001fe20007ffe0ff */
[----:B------:R-:W-:Y:S02]  /*36f0*/  IMAD.WIDE.U32 R118, R123, 0x10, R118 ;  /* 0x000000107b767825 */ /* 0x000fe400078e0076 */
[----:B------:R2:W-:Y:S01]  /*3700*/  STG.E.128 desc[UR6][R104.64], R44 ;  /* 0x0000002c68007986 */ /* 0x0005e2000c101d06 */
[----:B------:R-:W-:-:S03]  /*3710*/  ISETP.GE.AND P2, PT, R99, R79, PT ;  /* 0x0000004f6300720c */ /* 0x000fc60003f46270 */
[----:B------:R2:W-:Y:S04]  /*3720*/  STG.E.128 desc[UR6][R102.64], R48 ;  /* 0x0000003066007986 */ /* 0x0005e8000c101d06 */
[----:B------:R2:W-:Y:S06]  /*3730*/  STG.E.128 desc[UR6][R118.64], R52 ;  /* 0x0000003476007986 */ /* 0x0005ec000c101d06 */
[----:B------:R-:W-:Y:S05]  /*3740*/  @!P2 BRA `(.L_x_14312) ;  /* 0xffffffd000e8a947 */ /* 0x000fea000383ffff */
[----:B------:R-:W-:Y:S05]  /*3750*/  EXIT ;  /* 0x000000000000794d */ /* 0x000fea0003800000 */
.L_x_14313:
        /* <DEDUP_REMOVED lines=10> */
.L_x_18007:


//--------------------- .text._ZN10layer_norm31ln_parallel_residual_fwd_kernelINS_13Kernel_traitsI6__halfffffjLj4096ELj1ELj1ELj4ELj16ENS_18Kernel_traits_baseILj4096ES2_ffffjLj128EEEEELb1ELb0ELb0EEEvNS_9FwdParamsE --------------------------
	.section	.text._ZN10layer_norm31ln_parallel_residual_fwd_kernelINS_13Kernel_traitsI6__halfffffjLj4096ELj1ELj1ELj4ELj16ENS_18Kernel_traits_baseILj4096ES2_ffffjLj128EEEEELb1ELb0ELb0EEEvNS_9FwdParamsE,"ax",@progbits
	.align	128
        .global         _ZN10layer_norm31ln_parallel_residual_fwd_kernelINS_13Kernel_traitsI6__halfffffjLj4096ELj1ELj1ELj4ELj16ENS_18Kernel_traits_baseILj4096ES2_ffffjLj128EEEEELb1ELb0ELb0EEEvNS_9FwdParamsE
        .type           _ZN10layer_norm31ln_parallel_residual_fwd_kernelINS_13Kernel_traitsI6__halfffffjLj4096ELj1ELj1ELj4ELj16ENS_18Kernel_traits_baseILj4096ES2_ffffjLj128EEEEELb1ELb0ELb0EEEvNS_9FwdParamsE,@function
        .size           _ZN10layer_norm31ln_parallel_residual_fwd_kernelINS_13Kernel_traitsI6__halfffffjLj4096ELj1ELj1ELj4ELj16ENS_18Kernel_traits_baseILj4096ES2_ffffjLj128EEEEELb1ELb0ELb0EEEvNS_9FwdParamsE,(.L_x_18008 - _ZN10layer_norm31ln_parallel_residual_fwd_kernelINS_13Kernel_traitsI6__halfffffjLj4096ELj1ELj1ELj4ELj16ENS_18Kernel_traits_baseILj4096ES2_ffffjLj128EEEEELb1ELb0ELb0EEEvNS_9FwdParamsE)
        .other          _ZN10layer_norm31ln_parallel_residual_fwd_kernelINS_13Kernel_traitsI6__halfffffjLj4096ELj1ELj1ELj4ELj16ENS_18Kernel_traits_baseILj4096ES2_ffffjLj128EEEEELb1ELb0ELb0EEEvNS_9FwdParamsE,@"STO_CUDA_ENTRY STV_DEFAULT"
_ZN10layer_norm31ln_parallel_residual_fwd_kernelINS_13Kernel_traitsI6__halfffffjLj4096ELj1ELj1ELj4ELj16ENS_18Kernel_traits_baseILj4096ES2_ffffjLj128EEEEELb1ELb0ELb0EEEvNS_9FwdParamsE:
.text._ZN10layer_norm31ln_parallel_residual_fwd_kernelINS_13Kernel_traitsI6__halfffffjLj4096ELj1ELj1ELj4ELj16ENS_18Kernel_traits_baseILj4096ES2_ffffjLj128EEEEELb1ELb0ELb0EEEvNS_9FwdParamsE:
[----:B------:R-:W-:Y:S01]  /*0000*/  LDC R1, c[0x0][0x37c] ;  /* 0x0000df00ff017b82 */ /* 0x000fe20000000800 */
[----:B------:R-:W0:Y:S07]  /*0010*/  LDCU.U8 UR4, c[0x0][0x464] ;  /* 0x00008c80ff0477ac */ /* 0x000e2e0008000000 */
[----:B------:R-:W1:Y:S01]  /*0020*/  LDC R8, c[0x0][0x458] ;  /* 0x00011600ff087b82 */ /* 0x000e620000000800 */
[----:B------:R-:W2:Y:S07]  /*0030*/  LDCU.64 UR6, c[0x0][0x358] ;  /* 0x00006b00ff0677ac */ /* 0x000eae0008000a00 */
[----:B------:R-:W3:Y:S01]  /*0040*/  LDC R9, c[0x0][0x45c] ;  /* 0x00011700ff097b82 */ /* 0x000ee20000000800 */
[----:B------:R-:W4:Y:S01]  /*0050*/  S2R R100, SR_TID.X ;  /* 0x0000000000647919 */ /* 0x000f220000002100 */
[----:B------:R-:W2:Y:S06]  /*0060*/  LDCU.64 UR8, c[0x0][0x438] ;  /* 0x00008700ff0877ac */ /* 0x000eac0008000a00 */
[----:B------:R-:W4:Y:S01]  /*0070*/  LDC R4, c[0x0][0x388] ;  /* 0x0000e200ff047b82 */ /* 0x000f220000000800 */
[----:B0-----:R-:W-:Y:S01]  /*0080*/  ISETP.NE.AND P0, PT, RZ, UR4, PT ;  /* 0x00000004ff007c0c */ /* 0x001fe2000bf05270 */
[----:B------:R-:W0:-:S12]  /*0090*/  LDCU.64 UR4, c[0x0][0x450] ;  /* 0x00008a00ff0477ac */ /* 0x000e180008000a00 */
[----:B-1----:R-:W-:Y:S01]  /*00a0*/  @P0 IMAD.MOV.U32 R2, RZ, RZ, R8 ;  /* 0x000000ffff020224 */ /* 0x002fe200078e0008 */
[----:B------:R-:W1:Y:S01]  /*00b0*/  @P0 LDC R7, c[0x0][0x460] ;  /* 0x00011800ff070b82 */ /* 0x000e620000000800 */
[----:B---3--:R-:W-:-:S06]  /*00c0*/  @P0 IMAD.MOV.U32 R3, RZ, RZ, R9 ;  /* 0x000000ffff030224 */ /* 0x008fcc00078e0009 */
[----:B--2---:R-:W1:Y:S01]  /*00d0*/  @P0 LDG.E.64 R2, desc[UR6][R2.64] ;  /* 0x0000000602020981 */ /* 0x004e62000c1e1b00 */
[----:B0-----:R-:W-:Y:S01]  /*00e0*/  MOV R96, UR4 ;  /* 0x0000000400607c02 */ /* 0x001fe20008000f00 */
[----:B------:R-:W-:-:S06]  /*00f0*/  IMAD.U32 R97, RZ, RZ, UR5 ;  /* 0x00000005ff617e24 */ /* 0x000fcc000f8e00ff */
[----:B------:R-:W5:Y:S01]  /*0100*/  @P0 LDG.E.64 R96, desc[UR6][R96.64] ;  /* 0x0000000660600981 */ /* 0x000f62000c1e1b00 */
[----:B------:R-:W0:Y:S01]  /*0110*/  S2UR UR4, SR_CTAID.X ;  /* 0x00000000000479c3 */ /* 0x000e220000002500 */
[----:B------:R-:W-:Y:S01]  /*0120*/  UISETP.NE.U32.AND UP0, UPT, UR8, URZ, UPT ;  /* 0x000000ff0800728c */ /* 0x000fe2000bf05070 */
[----:B----4-:R-:W-:Y:S01]  /*0130*/  IMAD.MOV.U32 R0, RZ, RZ, R100 ;  /* 0x000000ffff007224 */ /* 0x010fe200078e0064 */
[----:B------:R-:W-:Y:S01]  /*0140*/  SHF.R.S32.HI R5, RZ, 0x1f, R4 ;  /* 0x0000001fff057819 */ /* 0x000fe20000011404 */
[----:B------:R-:W-:Y:S01]  /*0150*/  BSSY.RECONVERGENT B0, `(.L_x_14314) ;  /* 0x00001ae000007945 */ /* 0x000fe20003800200 */
[----:B------:R-:W-:Y:S02]  /*0160*/  UISETP.NE.AND.EX UP0, UPT, UR9, URZ, UPT, UP0 ;  /* 0x000000ff0900728c */ /* 0x000fe4000bf05300 */
[----:B------:R-:W-:Y:S02]  /*0170*/  LEA.HI R5, R5, R4, RZ, 0x2 ;  /* 0x0000000405057211 */ /* 0x000fe400078f10ff */
[----:B------:R-:W-:-:S04]  /*0180*/  LOP3.LUT R14, R0, 0x7f, RZ, 0x3c, !PT ;  /* 0x0000007f000e7812 */ /* 0x000fc800078e3cff */
[----:B------:R-:W-:Y:S01]  /*0190*/  LEA.HI.SX32 R14, R5, R14, 0x1e ;  /* 0x0000000e050e7211 */ /* 0x000fe200078ff2ff */
[----:B0-----:R-:W-:Y:S01]  /*01a0*/  IMAD.U32 R93, RZ, RZ, UR4 ;  /* 0x00000004ff5d7e24 */ /* 0x001fe2000f8e00ff */
[----:B-1----:R-:W-:-:S04]  /*01b0*/  @P0 IADD3 R8, P1, PT, R2, R7, RZ ;  /* 0x0000000702080210 */ /* 0x002fc80007f3e0ff */
[----:B------:R-:W-:-:S04]  /*01c0*/  @P0 IADD3.X R9, PT, PT, RZ, R3, RZ, P1, !PT ;  /* 0x00000003ff090210 */ /* 0x000fc80000ffe4ff */
[--C-:B------:R-:W-:Y:S02]  /*01d0*/  SHF.R.U64 R92, R8, 0x2, R9.reuse ;  /* 0x00000002085c7819 */ /* 0x100fe40000001209 */
[----:B------:R-:W-:Y:S01]  /*01e0*/  SHF.R.U32.HI R15, RZ, 0x2, R9 ;  /* 0x00000002ff0f7819 */ /* 0x000fe20000011609 */
[----:B------:R-:W-:Y:S06]  /*01f0*/  BRA.U UP0, `(.L_x_14315) ;  /* 0x0000000d00347547 */ /* 0x000fec000b800000 */
        /* <DEDUP_REMOVED lines=22> */
[----:B---3--:R-:W-:-:S07]  /*0360*/  @P5 IMAD.WIDE.U32 R22, R0, 0x8, R22 ;  /* 0x0000000800165825 */ /* 0x008fce00078e0016 */
[----:B------:R-:W3:Y:S01]  /*0370*/  LDC.64 R30, c[0x0][0x3d8] ;  /* 0x0000f600ff1e7b82 */ /* 0x000ee20000000a00 */
[----:B------:R-:W-:-:S07]  /*0380*/  @P5 VIADD R0, R0, 0x80 ;  /* 0x0000008000005836 */ /* 0x000fce0000000000 */
[----:B------:R-:W4:Y:S01]  /*0390*/  LDC.64 R32, c[0x0][0x3d0] ;  /* 0x0000f400ff207b82 */ /* 0x000f220000000a00 */
        /* <DEDUP_REMOVED lines=8> */
[----:B---3--:R-:W-:-:S07]  /*0420*/  @P3 IMAD.WIDE.U32 R30, R0, 0x8, R30 ;  /* 0x00000008001e3825 */ /* 0x008fce00078e001e */
[----:B------:R-:W3:Y:S01]  /*0430*/  LDC.64 R74, c[0x0][0x3d0] ;  /* 0x0000f400ff4a7b82 */ /* 0x000ee20000000a00 */
[----:B------:R-:W-:-:S07]  /*0440*/  @P3 VIADD R0, R0, 0x80 ;  /* 0x0000008000003836 */ /* 0x000fce0000000000 */
[----:B------:R-:W3:Y:S01]  /*0450*/  LDC.64 R76, c[0x0][0x3d8] ;  /* 0x0000f600ff4c7b82 */ /* 0x000ee20000000a00 */
[----:B------:R-:W-:Y:S01]  /*0460*/  ISETP.GE.U32.AND P0, PT, R14, 0x380, PT ;  /* 0x000003800e00780c */ /* 0x000fe20003f06070 */
[C---:B----4-:R-:W-:Y:S01]  /*0470*/  @P2 IMAD.WIDE.U32 R32, R0.reuse, 0x8, R32 ;  /* 0x0000000800202825 */ /* 0x050fe200078e0020 */
[----:B------:R-:W5:Y:S01]  /*0480*/  @P5 LDG.E.64 R12, desc[UR6][R20.64] ;  /* 0x00000006140c5981 */ /* 0x000f62000c1e1b00 */
[----:B------:R-:W-:Y:S02]  /*0490*/  @P6 CS2R R44, SRZ ;  /* 0x00000000002c6805 */ /* 0x000fe4000001ff00 */
[----:B------:R-:W-:Y:S01]  /*04a0*/  P2R R94, PR, RZ, 0x40 ;  /* 0x00000040ff5e7803 */ /* 0x000fe20000000000 */
[C---:B0-----:R-:W-:Y:S01]  /*04b0*/  @P2 IMAD.WIDE.U32 R68, R0.reuse, 0x8, R68 ;  /* 0x0000000800442825 */ /* 0x041fe200078e0044 */
[----:B------:R0:W5:Y:S03]  /*04c0*/  @P5 LDG.E.64 R10, desc[UR6][R22.64] ;  /* 0x00000006160a5981 */ /* 0x000166000c1e1b00 */
[----:B------:R-:W-:Y:S01]  /*04d0*/  @P2 VIADD R0, R0, 0x80 ;  /* 0x0000008000002836 */ /* 0x000fe20000000000 */
[----:B------:R-:W5:Y:S03]  /*04e0*/  @P2 LDG.E.64 R60, desc[UR6][R68.64] ;  /* 0x00000006443c2981 */ /* 0x000f66000c1e1b00 */
[----:B-1----:R-:W-:Y:S01]  /*04f0*/  @P1 IMAD.WIDE.U32 R70, R0, 0x8, R70 ;  /* 0x0000000800461825 */ /* 0x002fe200078e0046 */
[----:B------:R-:W-:-:S02]  /*0500*/  @P5 CS2R R46, SRZ ;  /* 0x00000000002e5805 */ /* 0x000fc4000001ff00 */
[----:B------:R-:W-:Y:S02]  /*0510*/  @P4 CS2R R42, SRZ ;  /* 0x00000000002a4805 */ /* 0x000fe4000001ff00 */
[----:B------:R-:W-:Y:S01]  /*0520*/  @P3 CS2R R40, SRZ ;  /* 0x0000000000283805 */ /* 0x000fe2000001ff00 */
[C---:B--2---:R-:W-:Y:S01]  /*0530*/  @P1 IMAD.WIDE.U32 R72, R0.reuse, 0x8, R72 ;  /* 0x0000000800481825 */ /* 0x044fe200078e0048 */
[----:B------:R-:W-:Y:S01]  /*0540*/  @P1 IADD3 R0, PT, PT, R0, 0x80, RZ ;  /* 0x0000008000001810 */ /* 0x000fe20007ffe0ff */
[----:B------:R-:W5:Y:S04]  /*0550*/  @P1 LDG.E.64 R62, desc[UR6][R70.64] ;  /* 0x00000006463e1981 */ /* 0x000f68000c1e1b00 */
[C---:B---3--:R-:W-:Y:S01]  /*0560*/  @P0 IMAD.WIDE.U32 R74, R0.reuse, 0x8, R74 ;  /* 0x00000008004a0825 */ /* 0x048fe200078e004a */
[----:B------:R-:W5:Y:S03]  /*0570*/  @P1 LDG.E.64 R64, desc[UR6][R72.64] ;  /* 0x0000000648401981 */ /* 0x000f66000c1e1b00 */
[----:B------:R-:W-:Y:S01]  /*0580*/  @P0 IMAD.WIDE.U32 R76, R0, 0x8, R76 ;  /* 0x00000008004c0825 */ /* 0x000fe200078e004c */
[----:B------:R-:W5:Y:S04]  /*0590*/  @P0 LDG.E.64 R66, desc[UR6][R74.64] ;  /* 0x000000064a420981 */ /* 0x000f68000c1e1b00 */
[----:B------:R-:W5:Y:S01]  /*05a0*/  @P0 LDG.E.64 R2, desc[UR6][R76.64] ;  /* 0x000000064c020981 */ /* 0x000f62000c1e1b00 */
[----:B------:R-:W-:-:S02]  /*05b0*/  ISETP.GE.U32.AND P5, PT, R14, 0x400, PT ;  /* 0x000004000e00780c */ /* 0x000fc40003fa6070 */
[----:B------:R-:W-:Y:S02]  /*05c0*/  @P2 CS2R R38, SRZ ;  /* 0x0000000000262805 */ /* 0x000fe4000001ff00 */
[----:B------:R-:W-:Y:S02]  /*05d0*/  @P0 CS2R R36, SRZ ;  /* 0x0000000000240805 */ /* 0x000fe4000001ff00 */
[----:B------:R-:W-:Y:S01]  /*05e0*/  @P1 CS2R R34, SRZ ;  /* 0x0000000000221805 */ /* 0x000fe2000001ff00 */
[----:B------:R1:W5:Y:S01]  /*05f0*/  @P4 LDG.E.64 R6, desc[UR6][R24.64] ;  /* 0x0000000618064981 */ /* 0x000362000c1e1b00 */
[----:B0-----:R-:W-:Y:S01]  /*0600*/  IMAD.MOV.U32 R22, RZ, RZ, R46 ;  /* 0x000000ffff167224 */ /* 0x001fe200078e002e */
[----:B------:R-:W-:Y:S01]  /*0610*/  MOV R23, R47 ;  /* 0x0000002f00177202 */ /* 0x000fe20000000f00 */
[----:B------:R-:W-:Y:S01]  /*0620*/  IMAD.MOV.U32 R20, RZ, RZ, R44 ;  /* 0x000000ffff147224 */ /* 0x000fe200078e002c */
[----:B------:R0:W5:Y:S01]  /*0630*/  @P4 LDG.E.64 R52, desc[UR6][R26.64] ;  /* 0x000000061a344981 */ /* 0x000162000c1e1b00 */
[----:B------:R-:W-:Y:S01]  /*0640*/  IMAD.MOV.U32 R21, RZ, RZ, R45 ;  /* 0x000000ffff157224 */ /* 0x000fe200078e002d */
[----:B------:R-:W-:-:S02]  /*0650*/  @P0 IADD3 R0, PT, PT, R0, 0x80, RZ ;  /* 0x0000008000000810 */ /* 0x000fc40007ffe0ff */
[----:B------:R2:W5:Y:S01]  /*0660*/  @P3 LDG.E.64 R54, desc[UR6][R28.64] ;  /* 0x000000061c363981 */ /* 0x000562000c1e1b00 */
[----:B-1----:R-:W-:Y:S01]  /*0670*/  MOV R24, R42 ;  /* 0x0000002a00187202 */ /* 0x002fe20000000f00 */
[----:B------:R-:W-:Y:S02]  /*0680*/  IMAD.MOV.U32 R25, RZ, RZ, R43 ;  /* 0x000000ffff197224 */ /* 0x000fe400078e002b */
[----:B------:R1:W5:Y:S01]  /*0690*/  @P3 LDG.E.64 R56, desc[UR6][R30.64] ;  /* 0x000000061e383981 */ /* 0x000362000c1e1b00 */
[----:B0-----:R-:W-:-:S03]  /*06a0*/  IMAD.MOV.U32 R26, RZ, RZ, R40 ;  /* 0x000000ffff1a7224 */ /* 0x001fc600078e0028 */
[----:B------:R0:W5:Y:S01]  /*06b0*/  @P2 LDG.E.64 R58, desc[UR6][R32.64] ;  /* 0x00000006203a2981 */ /* 0x000162000c1e1b00 */
[----:B------:R-:W-:Y:S01]  /*06c0*/  IMAD.MOV.U32 R27, RZ, RZ, R41 ;  /* 0x000000ffff1b7224 */ /* 0x000fe200078e0029 */
[----:B--2---:R-:W-:Y:S01]  /*06d0*/  MOV R29, R39 ;  /* 0x00000027001d7202 */ /* 0x004fe20000000f00 */
[----:B------:R-:W-:Y:S01]  /*06e0*/  IMAD.MOV.U32 R28, RZ, RZ, R38 ;  /* 0x000000ffff1c7224 */ /* 0x000fe200078e0026 */
[----:B-1----:R-:W-:Y:S01]  /*06f0*/  MOV R30, R34 ;  /* 0x00000022001e7202 */ /* 0x002fe20000000f00 */
[----:B------:R-:W-:Y:S02]  /*0700*/  IMAD.MOV.U32 R31, RZ, RZ, R35 ;  /* 0x000000ffff1f7224 */ /* 0x000fe400078e0023 */
[----:B0-----:R-:W-:Y:S02]  /*0710*/  IMAD.MOV.U32 R32, RZ, RZ, R36 ;  /* 0x000000ffff207224 */ /* 0x001fe400078e0024 */
[----:B------:R-:W-:Y:S01]  /*0720*/  IMAD.MOV.U32 R33, RZ, RZ, R37 ;  /* 0x000000ffff217224 */ /* 0x000fe200078e0025 */
        /* <DEDUP_REMOVED lines=8> */
[----:B------:R-:W-:Y:S01]  /*07b0*/  CS2R R16, SRZ ;  /* 0x0000000000107805 */ /* 0x000fe2000001ff00 */
[----:B------:R-:W-:Y:S01]  /*07c0*/  IMAD.MOV.U32 R32, RZ, RZ, R36 ;  /* 0x000000ffff207224 */ /* 0x000fe200078e0024 */
[----:B------:R-:W-:Y:S01]  /*07d0*/  MOV R30, R34 ;  /* 0x00000022001e7202 */ /* 0x000fe20000000f00 */
[----:B------:R-:W-:Y:S01]  /*07e0*/  IMAD.MOV.U32 R33, RZ, RZ, R37 ;  /* 0x000000ffff217224 */ /* 0x000fe200078e0025 */
[----:B------:R-:W-:Y:S01]  /*07f0*/  MOV R29, R39 ;  /* 0x00000027001d7202 */ /* 0x000fe20000000f00 */
[----:B------:R-:W-:Y:S01]  /*0800*/  IMAD.MOV.U32 R31, RZ, RZ, R35 ;  /* 0x000000ffff1f7224 */ /* 0x000fe200078e0023 */
[----:B------:R-:W-:Y:S01]  /*0810*/  MOV R24, R42 ;  /* 0x0000002a00187202 */ /* 0x000fe20000000f00 */
[----:B------:R-:W-:Y:S01]  /*0820*/  IMAD.MOV.U32 R28, RZ, RZ, R38 ;  /* 0x000000ffff1c7224 */ /* 0x000fe200078e0026 */
[----:B------:R-:W-:Y:S01]  /*0830*/  MOV R23, R47 ;  /* 0x0000002f00177202 */ /* 0x000fe20000000f00 */
[----:B------:R-:W-:-:S02]  /*0840*/  IMAD.MOV.U32 R26, RZ, RZ, R40 ;  /* 0x000000ffff1a7224 */ /* 0x000fc400078e0028 */
[----:B------:R-:W-:Y:S02]  /*0850*/  IMAD.MOV.U32 R27, RZ, RZ, R41 ;  /* 0x000000ffff1b7224 */ /* 0x000fe400078e0029 */
[----:B------:R-:W-:Y:S02]  /*0860*/  IMAD.MOV.U32 R25, RZ, RZ, R43 ;  /* 0x000000ffff197224 */ /* 0x000fe400078e002b */
[----:B------:R-:W-:Y:S02]  /*0870*/  IMAD.MOV.U32 R22, RZ, RZ, R46 ;  /* 0x000000ffff167224 */ /* 0x000fe400078e002e */
[----:B------:R-:W-:Y:S02]  /*0880*/  IMAD.MOV.U32 R20, RZ, RZ, R44 ;  /* 0x000000ffff147224 */ /* 0x000fe400078e002c */
[----:B------:R-:W-:Y:S01]  /*0890*/  IMAD.MOV.U32 R21, RZ, RZ, R45 ;  /* 0x000000ffff157224 */ /* 0x000fe200078e002d */
[----:B------:R-:W-:Y:S06]  /*08a0*/  BRA `(.L_x_14317) ;  /* 0x0000001000e07947 */ /* 0x000fec0003800000 */
.L_x_14316:
        /* <DEDUP_REMOVED lines=9> */
[----:B------:R-:W2:Y:S01]  /*0940*/  LDC.64 R70, c[0x0][0x3d0] ;  /* 0x0000f400ff467b82 */ /* 0x000ea20000000a00 */
[----:B------:R-:W-:-:S07]  /*0950*/  P2R R94, PR, RZ, 0x40 ;  /* 0x00000040ff5e7803 */ /* 0x000fce0000000000 */
[----:B------:R-:W3:Y:S01]  /*0960*/  @P6 LDC.64 R16, c[0x0][0x440] ;  /* 0x00011000ff106b82 */ /* 0x000ee20000000a00 */
[----:B0-----:R-:W-:-:S05]  /*0970*/  @P6 IMAD.WIDE.U32 R18, R0, 0x8, R18 ;  /* 0x0000000800126825 */ /* 0x001fca00078e0012 */
[----:B------:R0:W5:Y:S02]  /*0980*/  @P6 LDG.E.64 R50, desc[UR6][R18.64] ;  /* 0x0000000612326981 */ /* 0x000164000c1e1b00 */
[----:B------:R-:W4:Y:S01]  /*0990*/  LDC.64 R72, c[0x0][0x3d8] ;  /* 0x0000f600ff487b82 */ /* 0x000f220000000a00 */
[----:B-1----:R-:W-:-:S05]  /*09a0*/  @P6 IMAD.WIDE.U32 R68, R0, 0x8, R68 ;  /* 0x0000000800446825 */ /* 0x002fca00078e0044 */
[----:B------:R0:W5:Y:S02]  /*09b0*/  @P6 LDG.E.64 R48, desc[UR6][R68.64] ;  /* 0x0000000644306981 */ /* 0x000164000c1e1b00 */
[----:B------:R-:W1:Y:S08]  /*09c0*/  @P5 LDC.64 R74, c[0x0][0x440] ;  /* 0x00011000ff4a5b82 */ /* 0x000e700000000a00 */
[----:B------:R-:W0:Y:S01]  /*09d0*/  LDC.64 R76, c[0x0][0x3d0] ;  /* 0x0000f400ff4c7b82 */ /* 0x000e220000000a00 */
[C---:B---3--:R-:W-:Y:S01]  /*09e0*/  @P6 IMAD.WIDE.U32 R16, R0.reuse, 0x8, R16 ;  /* 0x0000000800106825 */ /* 0x048fe200078e0010 */
[----:B------:R-:W-:-:S04]  /*09f0*/  @P6 LOP3.LUT R0, R0, 0x80, RZ, 0xfc, !PT ;  /* 0x0000008000006812 */ /* 0x000fc800078efcff */
[----:B------:R3:W5:Y:S01]  /*0a00*/  @P6 LD.E.64 R20, desc[UR6][R16.64] ;  /* 0x0000000610146980 */ /* 0x000762000c101b00 */
[C---:B--2---:R-:W-:Y:S01]  /*0a10*/  @P5 IMAD.WIDE.U32 R70, R0.reuse, 0x8, R70 ;  /* 0x0000000800465825 */ /* 0x044fe200078e0046 */
[----:B------:R-:W2:Y:S03]  /*0a20*/  LDC.64 R78, c[0x0][0x3d8] ;  /* 0x0000f600ff4e7b82 */ /* 0x000ea60000000a00 */
[C---:B----4-:R-:W-:Y:S01]  /*0a30*/  @P5 IMAD.WIDE.U32 R72, R0.reuse, 0x8, R72 ;  /* 0x0000000800485825 */ /* 0x050fe200078e0048 */
[----:B------:R3:W5:Y:S04]  /*0a40*/  @P5 LDG.E.64 R12, desc[UR6][R70.64] ;  /* 0x00000006460c5981 */ /* 0x000768000c1e1b00 */
[----:B------:R-:W4:Y:S01]  /*0a50*/  @P4 LDC.64 R80, c[0x0][0x440] ;  /* 0x00011000ff504b82 */ /* 0x000f220000000a00 */
[C---:B-1----:R-:W-:Y:S01]  /*0a60*/  @P5 IMAD.WIDE.U32 R74, R0.reuse, 0x8, R74 ;  /* 0x00000008004a5825 */ /* 0x042fe200078e004a */
[----:B------:R-:W-:Y:S01]  /*0a70*/  @P5 IADD3 R0, PT, PT, R0, 0x80, RZ ;  /* 0x0000008000005810 */ /* 0x000fe20007ffe0ff */
[----:B------:R3:W5:Y:S05]  /*0a80*/  @P5 LDG.E.64 R10, desc[UR6][R72.64] ;  /* 0x00000006480a5981 */ /* 0x00076a000c1e1b00 */
[----:B------:R-:W1:Y:S01]  /*0a90*/  LDC.64 R82, c[0x0][0x3d0] ;  /* 0x0000f400ff527b82 */ /* 0x000e620000000a00 */
[C---:B0-----:R-:W-:Y:S01]  /*0aa0*/  @P4 IMAD.WIDE.U32 R76, R0.reuse, 0x8, R76 ;  /* 0x00000008004c4825 */ /* 0x041fe200078e004c */
[----:B------:R3:W5:Y:S04]  /*0ab0*/  @P5 LD.E.64 R22, desc[UR6][R74.64] ;  /* 0x000000064a165980 */ /* 0x000768000c101b00 */
[----:B------:R3:W5:Y:S02]  /*0ac0*/  @P4 LDG.E.64 R6, desc[UR6][R76.64] ;  /* 0x000000064c064981 */ /* 0x000764000c1e1b00 */
[----:B------:R-:W0:Y:S01]  /*0ad0*/  LDC.64 R84, c[0x0][0x3d8] ;  /* 0x0000f600ff547b82 */ /* 0x000e220000000a00 */
[----:B--2---:R-:W-:-:S05]  /*0ae0*/  @P4 IMAD.WIDE.U32 R78, R0, 0x8, R78 ;  /* 0x00000008004e4825 */ /* 0x004fca00078e004e */
[----:B------:R3:W5:Y:S02]  /*0af0*/  @P4 LDG.E.64 R52, desc[UR6][R78.64] ;  /* 0x000000064e344981 */ /* 0x000764000c1e1b00 */
[----:B------:R-:W2:Y:S01]  /*0b00*/  @P3 LDC.64 R86, c[0x0][0x440] ;  /* 0x00011000ff563b82 */ /* 0x000ea20000000a00 */
[----:B----4-:R-:W-:-:S04]  /*0b10*/  @P4 IMAD.WIDE.U32 R80, R0, 0x8, R80 ;  /* 0x0000000800504825 */ /* 0x010fc800078e0050 */
[----:B------:R-:W-:Y:S01]  /*0b20*/  @P4 VIADD R0, R0, 0x80 ;  /* 0x0000008000004836 */ /* 0x000fe20000000000 */
[----:B------:R3:W5:Y:S02]  /*0b30*/  @P4 LD.E.64 R24, desc[UR6][R80.64] ;  /* 0x0000000650184980 */ /* 0x000764000c101b00 */
[----:B------:R-:W4:Y:S01]  /*0b40*/  LDC.64 R88, c[0x0][0x3d0] ;  /* 0x0000f400ff587b82 */ /* 0x000f220000000a00 */
[----:B-1----:R-:W-:-:S05]  /*0b50*/  @P3 IMAD.WIDE.U32 R82, R0, 0x8, R82 ;  /* 0x0000000800523825 */ /* 0x002fca00078e0052 */
[----:B------:R3:W5:Y:S02]  /*0b60*/  @P3 LDG.E.64 R54, desc[UR6][R82.64] ;  /* 0x0000000652363981 */ /* 0x000764000c1e1b00 */
[----:B------:R-:W1:Y:S01]  /*0b70*/  LDC.64 R90, c[0x0][0x3d8] ;  /* 0x0000f600ff5a7b82 */ /* 0x000e620000000a00 */
[----:B0-----:R-:W-:-:S05]  /*0b80*/  @P3 IMAD.WIDE.U32 R84, R0, 0x8, R84 ;  /* 0x0000000800543825 */ /* 0x001fca00078e0054 */
[----:B------:R3:W5:Y:S02]  /*0b90*/  @P3 LDG.E.64 R56, desc[UR6][R84.64] ;  /* 0x0000000654383981 */ /* 0x000764000c1e1b00 */
[----:B------:R-:W0:Y:S01]  /*0ba0*/  @P2 LDC.64 R98, c[0x0][0x440] ;  /* 0x00011000ff622b82 */ /* 0x000e220000000a00 */
[----:B--2---:R-:W-:-:S04]  /*0bb0*/  @P3 IMAD.WIDE.U32 R86, R0, 0x8, R86 ;  /* 0x0000000800563825 */ /* 0x004fc800078e0056 */
[----:B------:R-:W-:Y:S01]  /*0bc0*/  @P3 VIADD R0, R0, 0x80 ;  /* 0x0000008000003836 */ /* 0x000fe20000000000 */
[----:B------:R3:W5:Y:S02]  /*0bd0*/  @P3 LD.E.64 R26, desc[UR6][R86.64] ;  /* 0x00000006561a3980 */ /* 0x000764000c101b00 */
[----:B------:R-:W2:Y:S08]  /*0be0*/  LDC.64 R102, c[0x0][0x3d0] ;  /* 0x0000f400ff667b82 */ /* 0x000eb00000000a00 */
[----:B------:R-:W3:Y:S08]  /*0bf0*/  LDC.64 R104, c[0x0][0x3d8] ;  /* 0x0000f600ff687b82 */ /* 0x000ef00000000a00 */
[----:B------:R-:W3:Y:S08]  /*0c00*/  @P1 LDC.64 R106, c[0x0][0x440] ;  /* 0x00011000ff6a1b82 */ /* 0x000ef00000000a00 */
[----:B------:R-:W3:Y:S08]  /*0c10*/  LDC.64 R108, c[0x0][0x3d0] ;  /* 0x0000f400ff6c7b82 */ /* 0x000ef00000000a00 */
[----:B------:R-:W3:Y:S08]  /*0c20*/  LDC.64 R110, c[0x0][0x3d8] ;  /* 0x0000f600ff6e7b82 */ /* 0x000ef00000000a00 */
[----:B------:R-:W3:Y:S01]  /*0c30*/  @P0 LDC.64 R112, c[0x0][0x440] ;  /* 0x00011000ff700b82 */ /* 0x000ee20000000a00 */
[----:B----4-:R-:W-:-:S04]  /*0c40*/  @P2 IMAD.WIDE.U32 R88, R0, 0x8, R88 ;  /* 0x0000000800582825 */ /* 0x010fc800078e0058 */
[C---:B-1----:R-:W-:Y:S01]  /*0c50*/  @P2 IMAD.WIDE.U32 R90, R0.reuse, 0x8, R90 ;  /* 0x00000008005a2825 */ /* 0x042fe200078e005a */
[----:B------:R1:W5:Y:S03]  /*0c60*/  @P2 LDG.E.64 R58, desc[UR6][R88.64] ;  /* 0x00000006583a2981 */ /* 0x000366000c1e1b00 */
[C---:B0-----:R-:W-:Y:S01]  /*0c70*/  @P2 IMAD.WIDE.U32 R98, R0.reuse, 0x8, R98 ;  /* 0x0000000800622825 */ /* 0x041fe200078e0062 */
[----:B------:R-:W-:Y:S01]  /*0c80*/  @P2 IADD3 R0, PT, PT, R0, 0x80, RZ ;  /* 0x0000008000002810 */ /* 0x000fe20007ffe0ff */
[----:B------:R1:W5:Y:S04]  /*0c90*/  @P2 LDG.E.64 R60, desc[UR6][R90.64] ;  /* 0x000000065a3c2981 */ /* 0x000368000c1e1b00 */
[C---:B--2---:R-:W-:Y:S01]  /*0ca0*/  @P1 IMAD.WIDE.U32 R102, R0.reuse, 0x8, R102 ;  /* 0x0000000800661825 */ /* 0x044fe200078e0066 */
[----:B------:R1:W5:Y:S03]  /*0cb0*/  @P2 LD.E.64 R28, desc[UR6][R98.64] ;  /* 0x00000006621c2980 */ /* 0x000366000c101b00 */
[C---:B---3--:R-:W-:Y:S01]  /*0cc0*/  @P1 IMAD.WIDE.U32 R104, R0.reuse, 0x8, R104 ;  /* 0x0000000800681825 */ /* 0x048fe200078e0068 */
[----:B------:R1:W5:Y:S03]  /*0cd0*/  @P1 LDG.E.64 R62, desc[UR6][R102.64] ;  /* 0x00000006663e1981 */ /* 0x000366000c1e1b00 */
[C---:B------:R-:W-:Y:S01]  /*0ce0*/  @P1 IMAD.WIDE.U32 R106, R0.reuse, 0x8, R106 ;  /* 0x00000008006a1825 */ /* 0x040fe200078e006a */
[----:B------:R1:W5:Y:S03]  /*0cf0*/  @P1 LDG.E.64 R64, desc[UR6][R104.64] ;  /* 0x0000000668401981 */ /* 0x000366000c1e1b00 */
[----:B------:R-:W-:Y:S01]  /*0d00*/  @P1 VIADD R0, R0, 0x80 ;  /* 0x0000008000001836 */ /* 0x000fe20000000000 */
[----:B------:R1:W5:Y:S03]  /*0d10*/  @P1 LD.E.64 R30, desc[UR6][R106.64] ;  /* 0x000000066a1e1980 */ /* 0x000366000c101b00 */
[----:B------:R-:W-:-:S04]  /*0d20*/  @P0 IMAD.WIDE.U32 R108, R0, 0x8, R108 ;  /* 0x00000008006c0825 */ /* 0x000fc800078e006c */
        /* <DEDUP_REMOVED lines=12> */
[----:B------:R-:W-:Y:S01]  /*0df0*/  @P0 CS2R R36, SRZ ;  /* 0x0000000000240805 */ /* 0x000fe2000001ff00 */
[----:B------:R-:W-:Y:S01]  /*0e00*/  @P0 VIADD R0, R0, 0x80 ;  /* 0x0000008000000836 */ /* 0x000fe20000000000 */
[----:B-1----:R-:W-:Y:S06]  /*0e10*/  @!P5 BRA `(.L_x_14317) ;  /* 0x0000000c0084d947 */ /* 0x002fec0003800000 */
        /* <DEDUP_REMOVED lines=11> */
.L_x_14315:
        /* <DEDUP_REMOVED lines=12> */
[----:B------:R-:W-:Y:S02]  /*0f90*/  ISETP.GE.U32.AND P0, PT, R14, 0x380, PT ;  /* 0x000003800e00780c */ /* 0x000fe40003f06070 */
[----:B------:R-:W-:-:S03]  /*0fa0*/  P2R R94, PR, RZ, 0x40 ;  /* 0x00000040ff5e7803 */ /* 0x000fc60000000000 */
[----:B------:R-:W2:Y:S08]  /*0fb0*/  @P6 LDC.64 R16, c[0x0][0x438] ;  /* 0x00010e00ff106b82 */ /* 0x000eb00000000a00 */
[----:B------:R-:W3:Y:S01]  /*0fc0*/  @P6 LDC.64 R70, c[0x0][0x440] ;  /* 0x00011000ff466b82 */ /* 0x000ee20000000a00 */
[----:B0-----:R-:W-:-:S05]  /*0fd0*/  @P6 IMAD.WIDE.U32 R72, R0, 0x8, R18 ;  /* 0x0000000800486825 */ /* 0x001fca00078e0012 */
[----:B------:R0:W5:Y:S02]  /*0fe0*/  @P6 LDG.E.64 R50, desc[UR6][R72.64] ;  /* 0x0000000648326981 */ /* 0x000164000c1e1b00 */
[----:B------:R-:W4:Y:S01]  /*0ff0*/  @P1 LDC.64 R78, c[0x0][0x438] ;  /* 0x00010e00ff4e1b82 */ /* 0x000f220000000a00 */
        /* <DEDUP_REMOVED lines=9> */
[----:B------:R-:W3:Y:S01]  /*1090*/  LDC.64 R80, c[0x0][0x3d8] ;  /* 0x0000f600ff507b82 */ /* 0x000ee20000000a00 */
[----:B----4-:R-:W-:-:S05]  /*10a0*/  @P1 IMAD.WIDE.U32 R68, R0, 0x8, R78 ;  /* 0x0000000800441825 */ /* 0x010fca00078e004e */
[----:B------:R1:W5:Y:S02]  /*10b0*/  @P1 LD.E.64 R46, desc[UR6][R68.64] ;  /* 0x00000006442e1980 */ /* 0x000364000c101b00 */
        /* <DEDUP_REMOVED lines=9> */
[----:B------:R1:W5:Y:S02]  /*1150*/  @P1 LDG.E.64 R10, desc[UR6][R80.64] ;  /* 0x00000006500a1981 */ /* 0x000364000c1e1b00 */
        /* <DEDUP_REMOVED lines=10> */
[----:B---3--:R-:W-:-:S04]  /*1200*/  @P2 IMAD.WIDE.U32 R90, R0, 0x8, R90 ;  /* 0x00000008005a2825 */ /* 0x008fc800078e005a */
[----:B------:R-:W-:Y:S01]  /*1210*/  @P2 VIADD R0, R0, 0x80 ;  /* 0x0000008000002836 */ /* 0x000fe20000000000 */
        /* <DEDUP_REMOVED lines=38> */
[----:B------:R0:W5:Y:S03]  /*1480*/  @P5 LDG.E.64 R64, desc[UR6][R116.64] ;  /* 0x0000000674405981 */ /* 0x000166000c1e1b00 */
[----:B------:R-:W-:Y:S01]  /*1490*/  @P5 VIADD R0, R0, 0x80 ;  /* 0x0000008000005836 */ /* 0x000fe20000000000 */
[----:B------:R0:W5:Y:S03]  /*14a0*/  @P5 LD.E.64 R30, desc[UR6][R118.64] ;  /* 0x00000006761e5980 */ /* 0x000166000c101b00 */
[----:B------:R-:W-:-:S04]  /*14b0*/  @P0 IMAD.WIDE.U32 R120, R0, 0x8, R120 ;  /* 0x0000000800780825 */ /* 0x000fc800078e0078 */
[C---:B------:R-:W-:Y:S01]  /*14c0*/  @P0 IMAD.WIDE.U32 R124, R0.reuse, 0x8, R124 ;  /* 0x00000008007c0825 */ /* 0x040fe200078e007c */
[----:B------:R0:W5:Y:S03]  /*14d0*/  @P0 LDG.E.64 R66, desc[UR6][R120.64] ;  /* 0x0000000678420981 */ /* 0x000166000c1e1b00 */
[C---:B------:R-:W-:Y:S01]  /*14e0*/  @P0 IMAD.WIDE.U32 R122, R0.reuse, 0x8, R122 ;  /* 0x00000008007a0825 */ /* 0x040fe200078e007a */
[----:B------:R0:W5:Y:S03]  /*14f0*/  @P0 LDG.E.64 R2, desc[UR6][R124.64] ;  /* 0x000000067c020981 */ /* 0x000166000c1e1b00 */
[----:B------:R-:W-:Y:S01]  /*1500*/  @P0 IMAD.WIDE.U32 R72, R0, 0x8, R72 ;  /* 0x0000000800480825 */ /* 0x000fe200078e0048 */
[----:B------:R0:W5:Y:S04]  /*1510*/  @P0 LD.E.64 R36, desc[UR6][R122.64] ;  /* 0x000000067a240980 */ /* 0x000168000c101b00 */
[----:B------:R0:W5:Y:S01]  /*1520*/  @P0 LD.E.64 R32, desc[UR6][R72.64] ;  /* 0x0000000648200980 */ /* 0x000162000c101b00 */
[----:B------:R-:W-:Y:S01]  /*1530*/  ISETP.GE.U32.AND P1, PT, R14, 0x400, PT ;  /* 0x000004000e00780c */ /* 0x000fe20003f26070 */
[----:B------:R-:W-:-:S12]  /*1540*/  @P0 VIADD R0, R0, 0x80 ;  /* 0x0000008000000836 */ /* 0x000fd80000000000 */
        /* <DEDUP_REMOVED lines=14> */
.L_x_14318:
        /* <DEDUP_REMOVED lines=8> */
[----:B------:R-:W2:Y:S08]  /*16b0*/  LDC.64 R80, c[0x0][0x3d0] ;  /* 0x0000f400ff507b82 */ /* 0x000eb00000000a00 */
[----:B------:R-:W3:Y:S01]  /*16c0*/  LDC.64 R84, c[0x0][0x3d8] ;  /* 0x0000f600ff547b82 */ /* 0x000ee20000000a00 */
[----:B0-----:R-:W-:-:S07]  /*16d0*/  @P6 IMAD.WIDE.U32 R74, R0, 0x8, R72 ;  /* 0x00000008004a6825 */ /* 0x001fce00078e0048 */
[----:B------:R-:W0:Y:S01]  /*16e0*/  @P6 LDC.64 R76, c[0x0][0x438] ;  /* 0x00010e00ff4c6b82 */ /* 0x000e220000000a00 */
[----:B-1----:R-:W-:-:S07]  /*16f0*/  @P6 IMAD.WIDE.U32 R78, R0, 0x8, R78 ;  /* 0x00000008004e6825 */ /* 0x002fce00078e004e */
[----:B------:R-:W1:Y:S01]  /*1700*/  LDC.64 R86, c[0x0][0x3d0] ;  /* 0x0000f400ff567b82 */ /* 0x000e620000000a00 */
[----:B------:R-:W-:-:S07]  /*1710*/  ISETP.GE.U32.AND P0, PT, R14, 0x380, PT ;  /* 0x000003800e00780c */ /* 0x000fce0003f06070 */
[----:B------:R-:W4:Y:S01]  /*1720*/  LDC.64 R90, c[0x0][0x3d0] ;  /* 0x0000f400ff5a7b82 */ /* 0x000f220000000a00 */
[----:B------:R-:W-:Y:S01]  /*1730*/  @P5 CS2R R22, SRZ ;  /* 0x0000000000165805 */ /* 0x000fe2000001ff00 */
[----:B------:R-:W5:Y:S01]  /*1740*/  @P6 LDG.E.64 R50, desc[UR6][R74.64] ;  /* 0x000000064a326981 */ /* 0x000f62000c1e1b00 */
[----:B------:R-:W-:-:S03]  /*1750*/  P2R R94, PR, RZ, 0x40 ;  /* 0x00000040ff5e7803 */ /* 0x000fc60000000000 */
[----:B------:R-:W5:Y:S02]  /*1760*/  @P6 LDG.E.64 R48, desc[UR6][R78.64] ;  /* 0x000000064e306981 */ /* 0x000f64000c1e1b00 */
[----:B------:R-:W1:Y:S01]  /*1770*/  @P5 LDC.64 R82, c[0x0][0x438] ;  /* 0x00010e00ff525b82 */ /* 0x000e620000000a00 */
[C---:B0-----:R-:W-:Y:S01]  /*1780*/  @P6 IMAD.WIDE.U32 R72, R0.reuse, 0x8, R76 ;  /* 0x0000000800486825 */ /* 0x041fe200078e004c */
[----:B------:R-:W-:-:S04]  /*1790*/  @P6 LOP3.LUT R0, R0, 0x80, RZ, 0xfc, !PT ;  /* 0x0000008000006812 */ /* 0x000fc800078efcff */
[----:B------:R-:W5:Y:S01]  /*17a0*/  @P6 LD.E.64 R44, desc[UR6][R72.64] ;  /* 0x00000006482c6980 */ /* 0x000f62000c101b00 */
[C---:B--2---:R-:W-:Y:S01]  /*17b0*/  @P5 IMAD.WIDE.U32 R80, R0.reuse, 0x8, R80 ;  /* 0x0000000800505825 */ /* 0x044fe200078e0050 */
[----:B------:R-:W0:Y:S03]  /*17c0*/  @P4 LDC.64 R88, c[0x0][0x438] ;  /* 0x00010e00ff584b82 */ /* 0x000e260000000a00 */
[C---:B---3--:R-:W-:Y:S01]  /*17d0*/  @P5 IMAD.WIDE.U32 R84, R0.reuse, 0x8, R84 ;  /* 0x0000000800545825 */ /* 0x048fe200078e0054 */
[----:B------:R2:W5:Y:S04]  /*17e0*/  @P5 LDG.E.64 R12, desc[UR6][R80.64] ;  /* 0x00000006500c5981 */ /* 0x000568000c1e1b00 */
[----:B------:R-:W3:Y:S01]  /*17f0*/  LDC.64 R76, c[0x0][0x3d8] ;  /* 0x0000f600ff4c7b82 */ /* 0x000ee20000000a00 */
[----:B------:R4:W5:Y:S07]  /*1800*/  @P5 LDG.E.64 R10, desc[UR6][R84.64] ;  /* 0x00000006540a5981 */ /* 0x00096e000c1e1b00 */
[----:B------:R-:W4:Y:S01]  /*1810*/  @P3 LDC.64 R98, c[0x0][0x438] ;  /* 0x00010e00ff623b82 */ /* 0x000f220000000a00 */
[----:B-1----:R-:W-:-:S07]  /*1820*/  @P5 IMAD.WIDE.U32 R82, R0, 0x8, R82 ;  /* 0x0000000800525825 */ /* 0x002fce00078e0052 */
[----:B------:R-:W1:Y:S01]  /*1830*/  LDC.64 R102, c[0x0][0x3d8] ;  /* 0x0000f600ff667b82 */ /* 0x000e620000000a00 */
[----:B------:R4:W5:Y:S01]  /*1840*/  @P5 LD.E.64 R46, desc[UR6][R82.64] ;  /* 0x00000006522e5980 */ /* 0x000962000c101b00 */
[----:B------:R-:W-:Y:S02]  /*1850*/  @P5 IADD3 R0, PT, PT, R0, 0x80, RZ ;  /* 0x0000008000005810 */ /* 0x000fe40007ffe0ff */
[----:B------:R-:W-:-:S04]  /*1860*/  ISETP.GE.U32.AND P5, PT, R14, 0x400, PT ;  /* 0x000004000e00780c */ /* 0x000fc80003fa6070 */
[----:B------:R-:W1:Y:S08]  /*1870*/  LDC.64 R104, c[0x0][0x3d0] ;  /* 0x0000f400ff687b82 */ /* 0x000e700000000a00 */
[----:B------:R-:W1:Y:S08]  /*1880*/  LDC.64 R108, c[0x0][0x3d8] ;  /* 0x0000f600ff6c7b82 */ /* 0x000e700000000a00 */
[----:B------:R-:W1:Y:S08]  /*1890*/  @P2 LDC.64 R106, c[0x0][0x438] ;  /* 0x00010e00ff6a2b82 */ /* 0x000e700000000a00 */
[----:B------:R-:W1:Y:S08]  /*18a0*/  LDC.64 R110, c[0x0][0x3d0] ;  /* 0x0000f400ff6e7b82 */ /* 0x000e700000000a00 */
[----:B------:R-:W1:Y:S08]  /*18b0*/  LDC.64 R114, c[0x0][0x3d8] ;  /* 0x0000f600ff727b82 */ /* 0x000e700000000a00 */
[----:B------:R-:W1:Y:S01]  /*18c0*/  @P1 LDC.64 R112, c[0x0][0x438] ;  /* 0x00010e00ff701b82 */ /* 0x000e620000000a00 */
[----:B------:R-:W-:-:S04]  /*18d0*/  @P4 IMAD.WIDE.U32 R86, R0, 0x8, R86 ;  /* 0x0000000800564825 */ /* 0x000fc800078e0056 */
[C---:B0-----:R-:W-:Y:S01]  /*18e0*/  @P4 IMAD.WIDE.U32 R88, R0.reuse, 0x8, R88 ;  /* 0x0000000800584825 */ /* 0x041fe200078e0058 */
[----:B------:R-:W5:Y:S02]  /*18f0*/  @P4 LDG.E.64 R6, desc[UR6][R86.64] ;  /* 0x0000000656064981 */ /* 0x000f64000c1e1b00 */
[----:B--2---:R-:W0:Y:S01]  /*1900*/  LDC.64 R80, c[0x0][0x3d0] ;  /* 0x0000f400ff507b82 */ /* 0x004e220000000a00 */
[C---:B---3--:R-:W-:Y:S01]  /*1910*/  @P4 IMAD.WIDE.U32 R76, R0.reuse, 0x8, R76 ;  /* 0x00000008004c4825 */ /* 0x048fe200078e004c */
[----:B------:R-:W5:Y:S06]  /*1920*/  @P4 LD.E.64 R42, desc[UR6][R88.64] ;  /* 0x00000006582a4980 */ /* 0x000f6c000c101b00 */
[----:B----4-:R-:W2:Y:S01]  /*1930*/  LDC.64 R84, c[0x0][0x3d8] ;  /* 0x0000f600ff547b82 */ /* 0x010ea20000000a00 */
[----:B------:R-:W-:Y:S01]  /*1940*/  @P4 VIADD R0, R0, 0x80 ;  /* 0x0000008000004836 */ /* 0x000fe20000000000 */
[----:B------:R3:W5:Y:S06]  /*1950*/  @P4 LDG.E.64 R52, desc[UR6][R76.64] ;  /* 0x000000064c344981 */ /* 0x00076c000c1e1b00 */
[----:B------:R-:W4:Y:S01]  /*1960*/  @P0 LDC.64 R82, c[0x0][0x438] ;  /* 0x00010e00ff520b82 */ /* 0x000f220000000a00 */
[----:B------:R-:W-:-:S04]  /*1970*/  @P3 IMAD.WIDE.U32 R90, R0, 0x8, R90 ;  /* 0x00000008005a3825 */ /* 0x000fc800078e005a */
[C---:B------:R-:W-:Y:S01]  /*1980*/  @P3 IMAD.WIDE.U32 R98, R0.reuse, 0x8, R98 ;  /* 0x0000000800623825 */ /* 0x040fe200078e0062 */
[----:B------:R0:W5:Y:S02]  /*1990*/  @P3 LDG.E.64 R54, desc[UR6][R90.64] ;  /* 0x000000065a363981 */ /* 0x000164000c1e1b00 */
[----:B------:R-:W3:Y:S01]  /*19a0*/  LDC.64 R120, c[0x0][0x3d8] ;  /* 0x0000f600ff787b82 */ /* 0x000ee20000000a00 */
[C---:B-1----:R-:W-:Y:S01]  /*19b0*/  @P3 IMAD.WIDE.U32 R102, R0.reuse, 0x8, R102 ;  /* 0x0000000800663825 */ /* 0x042fe200078e0066 */
[----:B------:R1:W5:Y:S06]  /*19c0*/  @P3 LD.E.64 R40, desc[UR6][R98.64] ;  /* 0x0000000662283980 */ /* 0x00036c000c101b00 */
[----:B------:R-:W1:Y:S01]  /*19d0*/  LDC.64 R116, c[0x0][0x3d0] ;  /* 0x0000f400ff747b82 */ /* 0x000e620000000a00 */
[----:B------:R-:W-:Y:S01]  /*19e0*/  @P3 VIADD R0, R0, 0x80 ;  /* 0x0000008000003836 */ /* 0x000fe20000000000 */
[----:B------:R0:W5:Y:S06]  /*19f0*/  @P3 LDG.E.64 R56, desc[UR6][R102.64] ;  /* 0x0000000666383981 */ /* 0x00016c000c1e1b00 */
[----:B------:R-:W1:Y:S01]  /*1a00*/  @P5 LDC.64 R118, c[0x0][0x438] ;  /* 0x00010e00ff765b82 */ /* 0x000e620000000a00 */
[----:B------:R-:W-:-:S04]  /*1a10*/  @P2 IMAD.WIDE.U32 R104, R0, 0x8, R104 ;  /* 0x0000000800682825 */ /* 0x000fc800078e0068 */
[C---:B------:R-:W-:Y:S01]  /*1a20*/  @P2 IMAD.WIDE.U32 R106, R0.reuse, 0x8, R106 ;  /* 0x00000008006a2825 */ /* 0x040fe200078e006a */
[----:B------:R0:W5:Y:S03]  /*1a30*/  @P2 LDG.E.64 R58, desc[UR6][R104.64] ;  /* 0x00000006683a2981 */ /* 0x000166000c1e1b00 */
[C---:B------:R-:W-:Y:S01]  /*1a40*/  @P2 IMAD.WIDE.U32 R108, R0.reuse, 0x8, R108 ;  /* 0x00000008006c2825 */ /* 0x040fe200078e006c */
[----:B------:R-:W-:Y:S01]  /*1a50*/  @P2 IADD3 R0, PT, PT, R0, 0x80, RZ ;  /* 0x0000008000002810 */ /* 0x000fe20007ffe0ff */
[----:B------:R0:W5:Y:S04]  /*1a60*/  @P2 LD.E.64 R38, desc[UR6][R106.64] ;  /* 0x000000066a262980 */ /* 0x000168000c101b00 */
[C---:B------:R-:W-:Y:S01]  /*1a70*/  @P1 IMAD.WIDE.U32 R110, R0.reuse, 0x8, R110 ;  /* 0x00000008006e1825 */ /* 0x040fe200078e006e */
[----:B------:R0:W5:Y:S03]  /*1a80*/  @P2 LDG.E.64 R60, desc[UR6][R108.64] ;  /* 0x000000066c3c2981 */ /* 0x000166000c1e1b00 */
[C---:B------:R-:W-:Y:S01]  /*1a90*/  @P1 IMAD.WIDE.U32 R112, R0.reuse, 0x8, R112 ;  /* 0x0000000800701825 */ /* 0x040fe200078e0070 */
[----:B------:R0:W5:Y:S03]  /*1aa0*/  @P1 LDG.E.64 R62, desc[UR6][R110.64] ;  /* 0x000000066e3e1981 */ /* 0x000166000c1e1b00 */
[C---:B------:R-:W-:Y:S01]  /*1ab0*/  @P1 IMAD.WIDE.U32 R114, R0.reuse, 0x8, R114 ;  /* 0x0000000800721825 */ /* 0x040fe200078e0072 */
[----:B------:R1:W5:Y:S03]  /*1ac0*/  @P1 LD.E.64 R34, desc[UR6][R112.64] ;  /* 0x0000000670221980 */ /* 0x000366000c101b00 */
[----:B------:R-:W-:Y:S01]  /*1ad0*/  @P1 VIADD R0, R0, 0x80 ;  /* 0x0000008000001836 */ /* 0x000fe20000000000 */
[----:B------:R1:W5:Y:S03]  /*1ae0*/  @P1 LDG.E.64 R64, desc[UR6][R114.64] ;  /* 0x0000000672401981 */ /* 0x000366000c1e1b00 */
[----:B0-----:R-:W-:-:S04]  /*1af0*/  @P0 IMAD.WIDE.U32 R80, R0, 0x8, R80 ;  /* 0x0000000800500825 */ /* 0x001fc800078e0050 */
[C---:B----4-:R-:W-:Y:S01]  /*1b00*/  @P0 IMAD.WIDE.U32 R82, R0.reuse, 0x8, R82 ;  /* 0x0000000800520825 */ /* 0x050fe200078e0052 */
[----:B------:R0:W5:Y:S03]  /*1b10*/  @P0 LDG.E.64 R66, desc[UR6][R80.64] ;  /* 0x0000000650420981 */ /* 0x000166000c1e1b00 */
[C---:B--2---:R-:W-:Y:S01]  /*1b20*/  @P0 IMAD.WIDE.U32 R84, R0.reuse, 0x8, R84 ;  /* 0x0000000800540825 */ /* 0x044fe200078e0054 */
[----:B------:R0:W5:Y:S03]  /*1b30*/  @P0 LD.E.64 R36, desc[UR6][R82.64] ;  /* 0x0000000652240980 */ /* 0x000166000c101b00 */
[----:B------:R-:W-:Y:S01]  /*1b40*/  @P0 VIADD R0, R0, 0x80 ;  /* 0x0000008000000836 */ /* 0x000fe20000000000 */
[----:B------:R0:W5:Y:S03]  /*1b50*/  @P0 LDG.E.64 R2, desc[UR6][R84.64] ;  /* 0x0000000654020981 */ /* 0x000166000c1e1b00 */
[----:B---3--:R-:W-:-:S04]  /*1b60*/  @P5 IMAD.WIDE.U32 R78, R0, 0x8, R120 ;  /* 0x00000008004e5825 */ /* 0x008fc800078e0078 */
[C---:B-1----:R-:W-:Y:S01]  /*1b70*/  @P5 IMAD.WIDE.U32 R74, R0.reuse, 0x8, R116 ;  /* 0x00000008004a5825 */ /* 0x042fe200078e0074 */
        /* <DEDUP_REMOVED lines=10> */
[----:B0-----:R-:W-:-:S07]  /*1c20*/  @P5 CS2R R16, SRZ ;  /* 0x0000000000105805 */ /* 0x001fce000001ff00 */
.L_x_14317:
[----:B------:R-:W-:Y:S05]  /*1c30*/  BSYNC.RECONVERGENT B0 ;  /* 0x0000000000007941 */ /* 0x000fea0003800200 */
.L_x_14314:
[----:B------:R-:W0:Y:S02]  /*1c40*/  LDCU UR4, c[0x0][0x384] ;  /* 0x00007080ff0477ac */ /* 0x000e240008000800 */
[----:B0-----:R-:W-:-:S13]  /*1c50*/  ISETP.GE.AND P0, PT, R93, UR4, PT ;  /* 0x000000045d007c0c */ /* 0x001fda000bf06270 */
[----:B------:R-:W-:Y:S05]  /*1c60*/  @P0 EXIT ;  /* 0x000000000000094d */ /* 0x000fea0003800000 */
[----:B-----5:R-:W-:Y:S01]  /*1c70*/  MOV R107, R10 ;  /* 0x0000000a006b7202 */ /* 0x020fe20000000f00 */
[----:B------:R-:W-:Y:S01]  /*1c80*/  IMAD.MOV.U32 R110, RZ, RZ, R6 ;  /* 0x000000ffff6e7224 */ /* 0x000fe200078e0006 */
[----:B------:R-:W-:Y:S01]  /*1c90*/  SHF.R.U64 R109, R10, 0x10, R11 ;  /* 0x000000100a6d7819 */ /* 0x000fe2000000120b */
[----:B------:R-:W-:Y:S01]  /*1ca0*/  IMAD.MOV.U32 R115, RZ, RZ, R52 ;  /* 0x000000ffff737224 */ /* 0x000fe200078e0034 */
[----:B------:R-:W-:Y:S01]  /*1cb0*/  SHF.R.U64 R113, R6, 0x10, R7 ;  /* 0x0000001006717819 */ /* 0x000fe20000001207 */
[----:B------:R-:W-:Y:S01]  /*1cc0*/  IMAD.MOV.U32 R6, RZ, RZ, R53 ;  /* 0x000000ffff067224 */ /* 0x000fe200078e0035 */
[----:B------:R-:W-:Y:S01]  /*1cd0*/  MOV R10, R7 ;  /* 0x00000007000a7202 */ /* 0x000fe20000000f00 */
[----:B------:R-:W0:Y:S01]  /*1ce0*/  LDCU UR4, c[0x0][0x360] ;  /* 0x00006c00ff0477ac */ /* 0x000e220008000800 */
[----:B------:R-:W-:Y:S01]  /*1cf0*/  SHF.R.U32.HI R78, RZ, 0x10, R7 ;  /* 0x00000010ff4e7819 */ /* 0x000fe20000011607 */
[----:B------:R-:W-:Y:S01]  /*1d00*/  IMAD.MOV.U32 R7, RZ, RZ, R55 ;  /* 0x000000ffff077224 */ /* 0x000fe200078e0037 */
[----:B------:R-:W-:Y:S01]  /*1d10*/  MOV R118, R54 ;  /* 0x0000003600767202 */ /* 0x000fe20000000f00 */
[----:B------:R-:W-:Y:S01]  /*1d20*/  IMAD.MOV.U32 R98, RZ, RZ, R48 ;  /* 0x000000ffff627224 */ /* 0x000fe200078e0030 */
[----:B------:R-:W-:Y:S01]  /*1d30*/  PRMT R115, R115, 0x5410, R6 ;  /* 0x0000541073737816 */ /* 0x000fe20000000006 */
[----:B------:R-:W-:Y:S01]  /*1d40*/  IMAD.MOV.U32 R122, RZ, RZ, R58 ;  /* 0x000000ffff7a7224 */ /* 0x000fe200078e003a */
[----:B------:R-:W-:Y:S01]  /*1d50*/  PRMT R118, R118, 0x5410, R7 ;  /* 0x0000541076767816 */ /* 0x000fe20000000007 */
[----:B------:R-:W-:Y:S01]  /*1d60*/  IMAD.MOV.U32 R101, RZ, RZ, R12 ;  /* 0x000000ffff657224 */ /* 0x000fe200078e000c */
[----:B------:R-:W-:Y:S01]  /*1d70*/  SHF.R.U64 R147, R44, 0x10, R45 ;  /* 0x000000102c937819 */ /* 0x000fe2000000122d */
[----:B------:R-:W-:Y:S01]  /*1d80*/  IMAD.MOV.U32 R120, RZ, RZ, R56 ;  /* 0x000000ffff787224 */ /* 0x000fe200078e0038 */
[----:B------:R-:W-:Y:S01]  /*1d90*/  SHF.R.U64 R6, R20, 0x10, R21 ;  /* 0x0000001014067819 */ /* 0x000fe20000001215 */
[----:B------:R-:W-:Y:S01]  /*1da0*/  IMAD.MOV.U32 R128, RZ, RZ, R64 ;  /* 0x000000ffff807224 */ /* 0x000fe200078e0040 */
[----:B------:R-:W-:Y:S01]  /*1db0*/  SHF.R.U64 R149, R46, 0x10, R47 ;  /* 0x000000102e957819 */ /* 0x000fe2000000122f */
[----:B------:R-:W-:Y:S01]  /*1dc0*/  IMAD.MOV.U32 R141, RZ, RZ, R2 ;  /* 0x000000ffff8d7224 */ /* 0x000fe200078e0002 */
[----:B------:R-:W-:Y:S01]  /*1dd0*/  SHF.R.U64 R7, R22, 0x10, R23 ;  /* 0x0000001016077819 */ /* 0x000fe20000001217 */
[----:B------:R-:W-:Y:S01]  /*1de0*/  IMAD.MOV.U32 R72, RZ, RZ, R51 ;  /* 0x000000ffff487224 */ /* 0x000fe200078e0033 */
[----:B------:R-:W-:Y:S01]  /*1df0*/  PRMT R147, R147, 0x5410, R6 ;  /* 0x0000541093937816 */ /* 0x000fe20000000006 */
[----:B------:R-:W-:Y:S01]  /*1e00*/  IMAD.MOV.U32 R126, RZ, RZ, R62 ;  /* 0x000000ffff7e7224 */ /* 0x000fe200078e003e */
[----:B------:R-:W-:Y:S01]  /*1e10*/  SHF.R.U32.HI R148, RZ, 0x10, R45 ;  /* 0x00000010ff947819 */ /* 0x000fe2000001162d */
[----:B------:R-:W-:Y:S01]  /*1e20*/  IMAD.MOV.U32 R143, RZ, RZ, R70 ;  /* 0x000000ffff8f7224 */ /* 0x000fe200078e0046 */
[----:B------:R-:W-:Y:S01]  /*1e30*/  SHF.R.U32.HI R6, RZ, 0x10, R21 ;  /* 0x00000010ff067819 */ /* 0x000fe20000011615 */
[----:B------:R-:W1:Y:S01]  /*1e40*/  LDCU UR12, c[0x0][0x408] ;  /* 0x00008100ff0c77ac */ /* 0x000e620008000800 */
[----:B------:R-:W-:-:S02]  /*1e50*/  PRMT R149, R149, 0x5410, R7 ;  /* 0x0000541095957816 */ /* 0x000fc40000000007 */
[----:B------:R-:W-:Y:S01]  /*1e60*/  SHF.R.U64 R151, R42, 0x10, R43 ;  /* 0x000000102a977819 */ /* 0x000fe2000000122b */
[----:B------:R-:W2:Y:S01]  /*1e70*/  LDCU UR15, c[0x0][0x388] ;  /* 0x00007100ff0f77ac */ /* 0x000ea20008000800 */
[----:B------:R-:W-:Y:S02]  /*1e80*/  SHF.R.U64 R7, R24, 0x10, R25 ;  /* 0x0000001018077819 */ /* 0x000fe40000001219 */
[----:B------:R-:W-:Y:S01]  /*1e90*/  PRMT R148, R148, 0x5410, R6 ;  /* 0x0000541094947816 */ /* 0x000fe20000000006 */
[----:B------:R-:W3:Y:S01]  /*1ea0*/  LDCU.U8 UR13, c[0x0][0x410] ;  /* 0x00008200ff0d77ac */ /* 0x000ee20008000000 */
[----:B------:R-:W-:Y:S02]  /*1eb0*/  SHF.R.U32.HI R150, RZ, 0x10, R47 ;  /* 0x00000010ff967819 */ /* 0x000fe4000001162f */
[----:B------:R-:W-:Y:S01]  /*1ec0*/  SHF.R.U32.HI R6, RZ, 0x10, R23 ;  /* 0x00000010ff067819 */ /* 0x000fe20000011617 */
[----:B------:R-:W4:Y:S01]  /*1ed0*/  LDCU UR14, c[0x0][0x400] ;  /* 0x00008000ff0e77ac */ /* 0x000f220008000800 */
[----:B------:R-:W-:-:S02]  /*1ee0*/  PRMT R151, R151, 0x5410, R7 ;  /* 0x0000541097977816 */ /* 0x000fc40000000007 */
[----:B------:R-:W-:Y:S01]  /*1ef0*/  SHF.R.U64 R153, R40, 0x10, R41 ;  /* 0x0000001028997819 */ /* 0x000fe20000001229 */
[----:B------:R-:W0:Y:S01]  /*1f00*/  LDCU.64 UR8, c[0x0][0x398] ;  /* 0x00007300ff0877ac */ /* 0x000e220008000a00 */
[----:B------:R-:W-:Y:S02]  /*1f10*/  SHF.R.U64 R7, R26, 0x10, R27 ;  /* 0x000000101a077819 */ /* 0x000fe4000000121b */
[----:B------:R-:W-:Y:S01]  /*1f20*/  SHF.R.U64 R99, R48, 0x10, R49 ;  /* 0x0000001030637819 */ /* 0x000fe20000001231 */
[--C-:B------:R-:W-:Y:S01]  /*1f30*/  IMAD.MOV.U32 R48, RZ, RZ, R13.reuse ;  /* 0x000000ffff307224 */ /* 0x100fe200078e000d */
[----:B------:R-:W-:Y:S01]  /*1f40*/  SHF.R.U64 R103, R12, 0x10, R13 ;  /* 0x000000100c677819 */ /* 0x000fe2000000120d */
[----:B------:R-:W-:Y:S01]  /*1f50*/  IMAD.MOV.U32 R12, RZ, RZ, R11 ;  /* 0x000000ffff0c7224 */ /* 0x000fe200078e000b */
[----:B------:R-:W-:Y:S01]  /*1f60*/  SHF.R.U32.HI R76, RZ, 0x10, R13 ;  /* 0x00000010ff4c7819 */ /* 0x000fe2000001160d */
[----:B------:R-:W-:Y:S01]  /*1f70*/  IMAD.MOV.U32 R13, RZ, RZ, R59 ;  /* 0x000000ffff0d7224 */ /* 0x000fe200078e003b */
[----:B------:R-:W-:Y:S01]  /*1f80*/  PRMT R150, R150, 0x5410, R6 ;  /* 0x0000541096967816 */ /* 0x000fe20000000006 */
[----:B------:R-:W1:Y:S01]  /*1f90*/  LDCU.64 UR10, c[0x0][0x3a0] ;  /* 0x00007400ff0a77ac */ /* 0x000e620008000a00 */
[----:B------:R-:W-:-:S02]  /*1fa0*/  SHF.R.U32.HI R152, RZ, 0x10, R43 ;  /* 0x00000010ff987819 */ /* 0x000fc4000001162b */
[----:B------:R-:W-:Y:S01]  /*1fb0*/  SHF.R.U32.HI R6, RZ, 0x10, R25 ;  /* 0x00000010ff067819 */ /* 0x000fe20000011619 */
[----:B------:R-:W-:Y:S01]  /*1fc0*/  UPLOP3.LUT UP1, UPT, UPT, UPT, UPT, 0x40, 0x4 ;  /* 0x000000000004789c */ /* 0x000fe20003f2e870 */
[----:B------:R-:W-:Y:S02]  /*1fd0*/  PRMT R153, R153, 0x5410, R7 ;  /* 0x0000541099997816 */ /* 0x000fe40000000007 */
[----:B------:R-:W-:Y:S02]  /*1fe0*/  SHF.R.U64 R155, R38, 0x10, R39 ;  /* 0x00000010269b7819 */ /* 0x000fe40000001227 */
[----:B------:R-:W-:Y:S02]  /*1ff0*/  SHF.R.U64 R7, R28, 0x10, R29 ;  /* 0x000000101c077819 */ /* 0x000fe4000000121d */
[----:B------:R-:W-:Y:S02]  /*2000*/  PRMT R152, R152, 0x5410, R6 ;  /* 0x0000541098987816 */ /* 0x000fe40000000006 */
[----:B------:R-:W-:Y:S01]  /*2010*/  PRMT R122, R122, 0x5410, R13 ;  /* 0x000054107a7a7816 */ /* 0x000fe2000000000d */
[----:B0-----:R-:W-:Y:S01]  /*2020*/  IMAD R13, R93, UR4, R100 ;  /* 0x000000045d0d7c24 */ /* 0x001fe2000f8e0264 */
[----:B------:R-:W-:-:S02]  /*2030*/  SHF.R.U32.HI R154, RZ, 0x10, R41 ;  /* 0x00000010ff9a7819 */ /* 0x000fc40000011629 */
[----:B------:R-:W-:Y:S02]  /*2040*/  SHF.R.U32.HI R6, RZ, 0x10, R27 ;  /* 0x00000010ff067819 */ /* 0x000fe4000001161b */
[----:B------:R-:W-:Y:S01]  /*2050*/  PRMT R155, R155, 0x5410, R7 ;  /* 0x000054109b9b7816 */ /* 0x000fe20000000007 */
[----:B------:R-:W-:Y:S01]  /*2060*/  IMAD.HI.U32 R7, R92, -0x2daee0ad, RZ ;  /* 0xd2511f535c077827 */ /* 0x000fe200078e00ff */
[----:B------:R-:W-:Y:S02]  /*2070*/  MOV R9, R50 ;  /* 0x0000003200097202 */ /* 0x000fe40000000f00 */
[----:B------:R-:W-:Y:S02]  /*2080*/  SHF.R.U32.HI R0, RZ, 0x10, R69 ;  /* 0x00000010ff007819 */ /* 0x000fe40000011645 */
[----:B------:R-:W-:Y:S01]  /*2090*/  PRMT R154, R154, 0x5410, R6 ;  /* 0x000054109a9a7816 */ /* 0x000fe20000000006 */
[----:B------:R-:W-:Y:S01]  /*20a0*/  IMAD.HI.U32 R6, R13, -0x326172a9, RZ ;  /* 0xcd9e8d570d067827 */ /* 0x000fe200078e00ff */
[----:B------:R-:W-:-:S02]  /*20b0*/  SHF.R.U32.HI R77, RZ, 0x10, R11 ;  /* 0x00000010ff4d7819 */ /* 0x000fc4000001160b */
[----:B------:R-:W-:Y:S02]  /*20c0*/  PRMT R0, R0, 0x5410, R9 ;  /* 0x0000541000007816 */ /* 0x000fe40000000009 */
[----:B------:R-:W-:Y:S02]  /*20d0*/  MOV R11, R57 ;  /* 0x00000039000b7202 */ /* 0x000fe40000000f00 */
[----:B------:R-:W-:Y:S02]  /*20e0*/  SHF.R.U32.HI R156, RZ, 0x10, R39 ;  /* 0x00000010ff9c7819 */ /* 0x000fe40000011627 */
[----:B------:R-:W-:Y:S02]  /*20f0*/  SHF.R.U32.HI R9, RZ, 0x10, R29 ;  /* 0x00000010ff097819 */ /* 0x000fe4000001161d */
[----:B------:R-:W-:Y:S02]  /*2100*/  LOP3.LUT R7, R7, R97, RZ, 0x3c, !PT ;  /* 0x0000006107077212 */ /* 0x000fe400078e3cff */
[----:B------:R-:W-:-:S02]  /*2110*/  SHF.R.U64 R73, R50, 0x10, R51 ;  /* 0x0000001032497819 */ /* 0x000fc40000001233 */
[----:B------:R-:W-:Y:S02]  /*2120*/  MOV R50, R49 ;  /* 0x0000003100327202 */ /* 0x000fe40000000f00 */
[----:B------:R-:W-:Y:S01]  /*2130*/  SHF.R.U32.HI R75, RZ, 0x10, R49 ;  /* 0x00000010ff4b7819 */ /* 0x000fe20000011631 */
[----:B------:R-:W-:Y:S01]  /*2140*/  IMAD.MOV.U32 R49, RZ, RZ, R61 ;  /* 0x000000ffff317224 */ /* 0x000fe200078e003d */
[----:B------:R-:W-:Y:S02]  /*2150*/  MOV R124, R60 ;  /* 0x0000003c007c7202 */ /* 0x000fe40000000f00 */
[----:B------:R-:W-:Y:S01]  /*2160*/  PRMT R110, R110, 0x5410, R10 ;  /* 0x000054106e6e7816 */ /* 0x000fe2000000000a */
[----:B------:R-:W-:Y:S01]  /*2170*/  IMAD R10, R13, -0x326172a9, RZ ;  /* 0xcd9e8d570d0a7824 */ /* 0x000fe200078e02ff */
[----:B------:R-:W-:Y:S01]  /*2180*/  PRMT R120, R120, 0x5410, R11 ;  /* 0x0000541078787816 */ /* 0x000fe2000000000b */
[----:B------:R-:W-:Y:S01]  /*2190*/  VIADD R11, R96, 0x9e3779b9 ;  /* 0x9e3779b9600b7836 */ /* 0x000fe20000000000 */
[----:B------:R-:W-:Y:S01]  /*21a0*/  PRMT R156, R156, 0x5410, R9 ;  /* 0x000054109c9c7816 */ /* 0x000fe20000000009 */
[----:B------:R-:W-:Y:S01]  /*21b0*/  IMAD.HI.U32 R9, R7, -0x326172a9, RZ ;  /* 0xcd9e8d5707097827 */ /* 0x000fe200078e00ff */
[----:B------:R-:W-:-:S02]  /*21c0*/  LOP3.LUT R6, R15, R6, R96, 0x96, !PT ;  /* 0x000000060f067212 */ /* 0x000fc400078e9660 */
[----:B------:R-:W-:Y:S01]  /*21d0*/  PRMT R107, R107, 0x5410, R12 ;  /* 0x000054106b6b7816 */ /* 0x000fe2000000000c */
[----:B------:R-:W-:Y:S01]  /*21e0*/  IMAD R7, R7, -0x326172a9, RZ ;  /* 0xcd9e8d5707077824 */ /* 0x000fe200078e02ff */
[----:B------:R-:W-:Y:S01]  /*21f0*/  PRMT R124, R124, 0x5410, R49 ;  /* 0x000054107c7c7816 */ /* 0x000fe20000000031 */
[----:B------:R-:W-:Y:S01]  /*2200*/  IMAD R49, R92, -0x2daee0ad, RZ ;  /* 0xd2511f535c317824 */ /* 0x000fe200078e02ff */
[----:B------:R-:W-:Y:S01]  /*2210*/  PRMT R101, R101, 0x5410, R48 ;  /* 0x0000541065657816 */ /* 0x000fe20000000030 */
[----:B------:R-:W-:Y:S01]  /*2220*/  IMAD.HI.U32 R12, R6, -0x2daee0ad, RZ ;  /* 0xd2511f53060c7827 */ /* 0x000fe200078e00ff */
[----:B------:R-:W-:Y:S02]  /*2230*/  IADD3 R48, PT, PT, R97, -0x4498517b, RZ ;  /* 0xbb67ae8561307810 */ /* 0x000fe40007ffe0ff */
[----:B------:R-:W-:Y:S01]  /*2240*/  LOP3.LUT R9, R11, R10, R9, 0x96, !PT ;  /* 0x0000000a0b097212 */ /* 0x000fe200078e9609 */
[----:B------:R-:W-:Y:S01]  /*2250*/  VIADD R10, R96, 0x3c6ef372 ;  /* 0x3c6ef372600a7836 */ /* 0x000fe20000000000 */
[----:B------:R-:W-:Y:S01]  /*2260*/  LOP3.LUT R12, R48, R49, R12, 0x96, !PT ;  /* 0x00000031300c7212 */ /* 0x000fe200078e960c */
[----:B------:R-:W-:Y:S01]  /*2270*/  VIADD R49, R97, 0x76cf5d0a ;  /* 0x76cf5d0a61317836 */ /* 0x000fe20000000000 */
[----:B------:R-:W-:Y:S01]  /*2280*/  PRMT R98, R98, 0x5410, R50 ;  /* 0x0000541062627816 */ /* 0x000fe20000000032 */
[----:B------:R-:W-:Y:S01]  /*2290*/  IMAD R48, R6, -0x2daee0ad, RZ ;  /* 0xd2511f5306307824 */ /* 0x000fe200078e02ff */
[----:B------:R-:W-:Y:S01]  /*22a0*/  SHF.R.U64 R157, R34, 0x10, R35 ;  /* 0x00000010229d7819 */ /* 0x000fe20000001223 */
[----:B------:R-:W-:Y:S01]  /*22b0*/  IMAD.HI.U32 R11, R9, -0x2daee0ad, RZ ;  /* 0xd2511f53090b7827 */ /* 0x000fe200078e00ff */
[----:B------:R-:W-:-:S02]  /*22c0*/  SHF.R.U64 R50, R30, 0x10, R31 ;  /* 0x000000101e327819 */ /* 0x000fc4000000121f */
[----:B------:R-:W-:Y:S01]  /*22d0*/  SHF.R.U32.HI R158, RZ, 0x10, R35 ;  /* 0x00000010ff9e7819 */ /* 0x000fe20000011623 */
[C---:B------:R-:W-:Y:S01]  /*22e0*/  IMAD.HI.U32 R6, R12.reuse, -0x326172a9, RZ ;  /* 0xcd9e8d570c067827 */ /* 0x040fe200078e00ff */
[----:B------:R-:W-:Y:S02]  /*22f0*/  LOP3.LUT R11, R49, R48, R11, 0x96, !PT ;  /* 0x00000030310b7212 */ /* 0x000fe400078e960b */
[----:B------:R-:W-:Y:S01]  /*2300*/  PRMT R157, R157, 0x5410, R50 ;  /* 0x000054109d9d7816 */ /* 0x000fe20000000032 */
[----:B------:R-:W-:Y:S01]  /*2310*/  IMAD R12, R12, -0x326172a9, RZ ;  /* 0xcd9e8d570c0c7824 */ /* 0x000fe200078e02ff */
[----:B------:R-:W-:Y:S01]  /*2320*/  LOP3.LUT R6, R10, R7, R6, 0x96, !PT ;  /* 0x000000070a067212 */ /* 0x000fe200078e9606 */
[----:B------:R-:W-:Y:S01]  /*2330*/  IMAD.HI.U32 R7, R11, -0x326172a9, RZ ;  /* 0xcd9e8d570b077827 */ /* 0x000fe200078e00ff */
[----:B------:R-:W-:Y:S02]  /*2340*/  IADD3 R10, PT, PT, R96, -0x255992d5, RZ ;  /* 0xdaa66d2b600a7810 */ /* 0x000fe40007ffe0ff */
[----:B------:R-:W-:Y:S01]  /*2350*/  SHF.R.U32.HI R50, RZ, 0x10, R31 ;  /* 0x00000010ff327819 */ /* 0x000fe2000001161f */
[----:B------:R-:W-:Y:S01]  /*2360*/  IMAD R48, R9, -0x2daee0ad, RZ ;  /* 0xd2511f5309307824 */ /* 0x000fe200078e02ff */
[----:B------:R-:W-:Y:S01]  /*2370*/  LOP3.LUT R7, R10, R12, R7, 0x96, !PT ;  /* 0x0000000c0a077212 */ /* 0x000fe200078e9607 */
[----:B------:R-:W-:Y:S01]  /*2380*/  IMAD.HI.U32 R9, R6, -0x2daee0ad, RZ ;  /* 0xd2511f5306097827 */ /* 0x000fe200078e00ff */
[----:B------:R-:W-:-:S02]  /*2390*/  PRMT R158, R158, 0x5410, R50 ;  /* 0x000054109e9e7816 */ /* 0x000fc40000000032 */
[----:B------:R-:W-:Y:S01]  /*23a0*/  IADD3 R10, PT, PT, R96, 0x78dde6e4, RZ ;  /* 0x78dde6e4600a7810 */ /* 0x000fe20007ffe0ff */
[----:B------:R-:W-:Y:S01]  /*23b0*/  VIADD R49, R97, 0x32370b8f ;  /* 0x32370b8f61317836 */ /* 0x000fe20000000000 */
[----:B------:R-:W-:Y:S01]  /*23c0*/  SHF.R.U64 R159, R36, 0x10, R37 ;  /* 0x00000010249f7819 */ /* 0x000fe20000001225 */
[----:B------:R-:W-:Y:S01]  /*23d0*/  IMAD.HI.U32 R12, R7, -0x2daee0ad, RZ ;  /* 0xd2511f53070c7827 */ /* 0x000fe200078e00ff */
[----:B------:R-:W-:Y:S02]  /*23e0*/  SHF.R.U64 R50, R32, 0x10, R33 ;  /* 0x0000001020327819 */ /* 0x000fe40000001221 */
[----:B------:R-:W-:Y:S01]  /*23f0*/  LOP3.LUT R9, R49, R48, R9, 0x96, !PT ;  /* 0x0000003031097212 */ /* 0x000fe200078e9609 */
[----:B------:R-:W-:Y:S01]  /*2400*/  VIADD R48, R97, 0xed9eba14 ;  /* 0xed9eba1461307836 */ /* 0x000fe20000000000 */
[----:B------:R-:W-:Y:S01]  /*2410*/  PRMT R159, R159, 0x5410, R50 ;  /* 0x000054109f9f7816 */ /* 0x000fe20000000032 */
[----:B------:R-:W-:Y:S01]  /*2420*/  IMAD R49, R6, -0x2daee0ad, RZ ;  /* 0xd2511f5306317824 */ /* 0x000fe200078e02ff */
[----:B------:R-:W-:Y:S01]  /*2430*/  SHF.R.U32.HI R160, RZ, 0x10, R37 ;  /* 0x00000010ffa07819 */ /* 0x000fe20000011625 */
[----:B------:R-:W-:Y:S01]  /*2440*/  IMAD R11, R11, -0x326172a9, RZ ;  /* 0xcd9e8d570b0b7824 */ /* 0x000fe200078e02ff */
[----:B------:R-:W-:Y:S01]  /*2450*/  SHF.R.U32.HI R50, RZ, 0x10, R33 ;  /* 0x00000010ff327819 */ /* 0x000fe20000011621 */
[----:B------:R-:W-:Y:S01]  /*2460*/  IMAD.HI.U32 R6, R9, -0x326172a9, RZ ;  /* 0xcd9e8d5709067827 */ /* 0x000fe200078e00ff */
[----:B------:R-:W-:-:S02]  /*2470*/  LOP3.LUT R12, R48, R49, R12, 0x96, !PT ;  /* 0x00000031300c7212 */ /* 0x000fc400078e960c */
[----:B------:R-:W-:Y:S01]  /*2480*/  PRMT R160, R160, 0x5410, R50 ;  /* 0x00005410a0a07816 */ /* 0x000fe20000000032 */
[----:B------:R-:W-:Y:S01]  /*2490*/  IMAD R48, R7, -0x2daee0ad, RZ ;  /* 0xd2511f5307307824 */ /* 0x000fe200078e02ff */
[----:B------:R-:W-:Y:S01]  /*24a0*/  LOP3.LUT R6, R10, R11, R6, 0x96, !PT ;  /* 0x0000000b0a067212 */ /* 0x000fe200078e9606 */
[----:B------:R-:W-:Y:S01]  /*24b0*/  VIADD R11, R96, 0x1715609d ;  /* 0x1715609d600b7836 */ /* 0x000fe20000000000 */
[----:B------:R-:W-:Y:S01]  /*24c0*/  SHF.R.U64 R161, R18, 0x10, R19 ;  /* 0x0000001012a17819 */ /* 0x000fe20000001213 */
[----:B------:R-:W-:Y:S01]  /*24d0*/  IMAD R10, R9, -0x326172a9, RZ ;  /* 0xcd9e8d57090a7824 */ /* 0x000fe200078e02ff */
[----:B------:R-:W-:Y:S01]  /*24e0*/  SHF.R.U64 R50, R16, 0x10, R17 ;  /* 0x0000001010327819 */ /* 0x000fe20000001211 */
[----:B------:R-:W-:Y:S01]  /*24f0*/  IMAD.HI.U32 R7, R12, -0x326172a9, RZ ;  /* 0xcd9e8d570c077827 */ /* 0x000fe200078e00ff */
[----:B------:R-:W-:Y:S02]  /*2500*/  SHF.R.U64 R117, R52, 0x10, R53 ;  /* 0x0000001034757819 */ /* 0x000fe40000001235 */
[----:B------:R-:W-:Y:S01]  /*2510*/  PRMT R161, R161, 0x5410, R50 ;  /* 0x00005410a1a17816 */ /* 0x000fe20000000032 */
[----:B------:R-:W-:Y:S01]  /*2520*/  IMAD.HI.U32 R9, R6, -0x2daee0ad, RZ ;  /* 0xd2511f5306097827 */ /* 0x000fe200078e00ff */
[----:B------:R-:W-:-:S02]  /*2530*/  LOP3.LUT R7, R11, R10, R7, 0x96, !PT ;  /* 0x0000000a0b077212 */ /* 0x000fc400078e9607 */
[C---:B------:R-:W-:Y:S01]  /*2540*/  IADD3 R50, PT, PT, R97.reuse, 0x646e171e, RZ ;  /* 0x646e171e61327810 */ /* 0x040fe20007ffe0ff */
[----:B------:R-:W-:Y:S01]  /*2550*/  VIADD R49, R97, 0xa9066899 ;  /* 0xa906689961317836 */ /* 0x000fe20000000000 */
[----:B------:R-:W-:Y:S01]  /*2560*/  SHF.R.U64 R119, R54, 0x10, R55 ;  /* 0x0000001036777819 */ /* 0x000fe20000001237 */
[----:B------:R-:W-:Y:S01]  /*2570*/  IMAD.MOV.U32 R52, RZ, RZ, R65 ;  /* 0x000000ffff347224 */ /* 0x000fe200078e0041 */
[----:B------:R-:W-:Y:S01]  /*2580*/  MOV R54, R3 ;  /* 0x0000000300367202 */ /* 0x000fe20000000f00 */
[----:B------:R-:W-:Y:S01]  /*2590*/  IMAD R11, R12, -0x326172a9, RZ ;  /* 0xcd9e8d570c0b7824 */ /* 0x000fe200078e02ff */
[----:B------:R-:W-:Y:S01]  /*25a0*/  LOP3.LUT R9, R49, R48, R9, 0x96, !PT ;  /* 0x0000003031097212 */ /* 0x000fe200078e9609 */
[----:B------:R-:W-:Y:S01]  /*25b0*/  IMAD R49, R6, -0x2daee0ad, RZ ;  /* 0xd2511f5306317824 */ /* 0x000fe200078e02ff */
[----:B------:R-:W-:Y:S01]  /*25c0*/  PRMT R128, R128, 0x5410, R52 ;  /* 0x0000541080807816 */ /* 0x000fe20000000034 */
[----:B------:R-:W-:Y:S01]  /*25d0*/  IMAD.HI.U32 R48, R7, -0x2daee0ad, RZ ;  /* 0xd2511f5307307827 */ /* 0x000fe200078e00ff */
[----:B------:R-:W-:-:S02]  /*25e0*/  PRMT R141, R141, 0x5410, R54 ;  /* 0x000054108d8d7816 */ /* 0x000fc40000000036 */
[----:B------:R-:W-:Y:S01]  /*25f0*/  LOP3.LUT R52, R100, 0x60, RZ, 0xc0, !PT ;  /* 0x0000006064347812 */ /* 0x000fe200078ec0ff */
[----:B------:R-:W-:Y:S01]  /*2600*/  IMAD.HI.U32 R6, R9, -0x326172a9, RZ ;  /* 0xcd9e8d5709067827 */ /* 0x000fe200078e00ff */
[----:B------:R-:W-:Y:S02]  /*2610*/  LOP3.LUT R48, R50, R49, R48, 0x96, !PT ;  /* 0x0000003132307212 */ /* 0x000fe400078e9630 */
[----:B------:R-:W-:Y:S01]  /*2620*/  SHF.R.S32.HI R50, RZ, 0x2, R5 ;  /* 0x00000002ff327819 */ /* 0x000fe20000011405 */
[----:B------:R-:W-:Y:S01]  /*2630*/  VIADD R10, R96, 0xb54cda56 ;  /* 0xb54cda56600a7836 */ /* 0x000fe20000000000 */
[----:B------:R-:W-:Y:S01]  /*2640*/  SHF.R.U32.HI R74, RZ, 0x10, R51 ;  /* 0x00000010ff4a7819 */ /* 0x000fe20000011633 */
[----:B------:R-:W-:Y:S01]  /*2650*/  IMAD.SHL.U32 R5, R100, 0x20, RZ ;  /* 0x0000002064057824 */ /* 0x000fe200078e00ff */
[----:B------:R-:W-:Y:S01]  /*2660*/  LOP3.LUT R49, R50, 0x7f, RZ, 0xc0, !PT ;  /* 0x0000007f32317812 */ /* 0x000fe200078ec0ff */
[----:B------:R-:W-:Y:S01]  /*2670*/  IMAD R12, R7, -0x2daee0ad, RZ ;  /* 0xd2511f53070c7824 */ /* 0x000fe200078e02ff */
[----:B------:R-:W-:Y:S01]  /*2680*/  LOP3.LUT R6, R10, R11, R6, 0x96, !PT ;  /* 0x0000000b0a067212 */ /* 0x000fe200078e9606 */
[----:B------:R-:W-:Y:S01]  /*2690*/  IMAD R10, R9, -0x326172a9, RZ ;  /* 0xcd9e8d57090a7824 */ /* 0x000fe200078e02ff */
[----:B------:R-:W-:Y:S01]  /*26a0*/  LOP3.LUT R54, R5, 0x3e0, RZ, 0xc0, !PT ;  /* 0x000003e005367812 */ /* 0x000fe200078ec0ff */
[----:B------:R-:W-:Y:S01]  /*26b0*/  IMAD.HI.U32 R5, R48, -0x326172a9, RZ ;  /* 0xcd9e8d5730057827 */ /* 0x000fe200078e00ff */
[----:B------:R-:W-:-:S02]  /*26c0*/  MOV R51, R63 ;  /* 0x0000003f00337202 */ /* 0x000fc40000000f00 */
[----:B------:R-:W-:Y:S01]  /*26d0*/  IADD3 R11, PT, PT, R96, 0x5384540f, RZ ;  /* 0x5384540f600b7810 */ /* 0x000fe20007ffe0ff */
[----:B------:R-:W-:Y:S01]  /*26e0*/  IMAD.HI.U32 R7, R6, -0x2daee0ad, RZ ;  /* 0xd2511f5306077827 */ /* 0x000fe200078e00ff */
[----:B------:R-:W-:Y:S02]  /*26f0*/  VIADDMNMX R52, R49, -R52, RZ, !PT ;  /* 0x8000003431347246 */ /* 0x000fe400078001ff */
[----:B------:R-:W-:Y:S01]  /*2700*/  PRMT R126, R126, 0x5410, R51 ;  /* 0x000054107e7e7816 */ /* 0x000fe20000000033 */
[----:B------:R-:W-:Y:S01]  /*2710*/  VIADD R9, R97, 0x1fd5c5a3 ;  /* 0x1fd5c5a361097836 */ /* 0x000fe20000000000 */
[----:B------:R-:W-:Y:S02]  /*2720*/  LOP3.LUT R5, R11, R10, R5, 0x96, !PT ;  /* 0x0000000a0b057212 */ /* 0x000fe400078e9605 */
[----:B------:R-:W-:Y:S02]  /*2730*/  LOP3.LUT R50, R50, 0xffffff80, RZ, 0xc0, !PT ;  /* 0xffffff8032327812 */ /* 0x000fe400078ec0ff */
[----:B------:R-:W-:Y:S01]  /*2740*/  VIMNMX R51, PT, PT, R52, 0x20, PT ;  /* 0x0000002034337848 */ /* 0x000fe20003fe0100 */
[----:B------:R-:W-:Y:S01]  /*2750*/  IMAD.HI.U32 R11, R5, -0x2daee0ad, RZ ;  /* 0xd2511f53050b7827 */ /* 0x000fe200078e00ff */
[----:B------:R-:W-:-:S02]  /*2760*/  VIADDMNMX R54, R49, -R54, RZ, !PT ;  /* 0x8000003631367246 */ /* 0x000fc400078001ff */
[----:B------:R-:W-:Y:S01]  /*2770*/  LOP3.LUT R7, R9, R12, R7, 0x96, !PT ;  /* 0x0000000c09077212 */ /* 0x000fe200078e9607 */
[----:B------:R-:W-:Y:S01]  /*2780*/  VIADD R49, R97, 0xdb3d7428 ;  /* 0xdb3d742861317836 */ /* 0x000fe20000000000 */
[----:B------:R-:W-:Y:S01]  /*2790*/  IADD3 R10, PT, PT, R96, -0xe443238, RZ ;  /* 0xf1bbcdc8600a7810 */ /* 0x000fe20007ffe0ff */
[----:B------:R-:W-:Y:S01]  /*27a0*/  IMAD R12, R6, -0x2daee0ad, RZ ;  /* 0xd2511f53060c7824 */ /* 0x000fe200078e02ff */
[----:B------:R-:W-:Y:S01]  /*27b0*/  SHF.R.U64 R127, R62, 0x10, R63 ;  /* 0x000000103e7f7819 */ /* 0x000fe2000000123f */
[----:B------:R-:W-:Y:S01]  /*27c0*/  IMAD R51, R51, 0x4, R50 ;  /* 0x0000000433337824 */ /* 0x000fe200078e0232 */
[----:B------:R-:W-:Y:S01]  /*27d0*/  SHF.R.U64 R142, R2, 0x10, R3 ;  /* 0x00000010028e7819 */ /* 0x000fe20000001203 */
[----:B------:R-:W-:Y:S01]  /*27e0*/  IMAD R9, R48, -0x326172a9, RZ ;  /* 0xcd9e8d5730097824 */ /* 0x000fe200078e02ff */
[----:B------:R-:W-:Y:S01]  /*27f0*/  LOP3.LUT R49, R49, R12, R11, 0x96, !PT ;  /* 0x0000000c31317212 */ /* 0x000fe200078e960b */
[----:B------:R-:W-:Y:S01]  /*2800*/  IMAD.HI.U32 R6, R7, -0x326172a9, RZ ;  /* 0xcd9e8d5707067827 */ /* 0x000fe200078e00ff */
[----:B------:R-:W-:-:S02]  /*2810*/  I2FP.F32.U32 R12, R51 ;  /* 0x00000033000c7245 */ /* 0x000fc40000201000 */
[----:B------:R-:W-:Y:S01]  /*2820*/  SHF.R.U32.HI R62, RZ, 0x10, R3 ;  /* 0x00000010ff3e7819 */ /* 0x000fe20000011603 */
[----:B------:R-:W-:Y:S01]  /*2830*/  IMAD.MOV.U32 R3, RZ, RZ, R71 ;  /* 0x000000ffff037224 */ /* 0x000fe200078e0047 */
[----:B------:R-:W-:Y:S01]  /*2840*/  LOP3.LUT R48, R10, R9, R6, 0x96, !PT ;  /* 0x000000090a307212 */ /* 0x000fe200078e9606 */
[----:B------:R-:W-:Y:S01]  /*2850*/  IMAD.MOV.U32 R2, RZ, RZ, R69 ;  /* 0x000000ffff027224 */ /* 0x000fe200078e0045 */
[----:B------:R-:W0:Y:S01]  /*2860*/  MUFU.RCP R12, R12 ;  /* 0x0000000c000c7308 */ /* 0x000e220000001000 */
[----:B------:R-:W-:Y:S01]  /*2870*/  SHF.R.U32.HI R4, RZ, 0x10, R71 ;  /* 0x00000010ff047819 */ /* 0x000fe20000011647 */
[----:B------:R-:W-:Y:S01]  /*2880*/  VIADD R52, R96, 0x8ff34781 ;  /* 0x8ff3478160347836 */ /* 0x000fe20000000000 */
[----:B------:R-:W-:Y:S01]  /*2890*/  SHF.R.U64 R121, R56, 0x10, R57 ;  /* 0x0000001038797819 */ /* 0x000fe20000001239 */
[----:B------:R-:W-:Y:S01]  /*28a0*/  IMAD R6, R5, -0x2daee0ad, RZ ;  /* 0xd2511f5305067824 */ /* 0x000fe200078e02ff */
[----:B------:R-:W-:Y:S01]  /*28b0*/  SHF.R.U32.HI R79, RZ, 0x10, R53 ;  /* 0x00000010ff4f7819 */ /* 0x000fe20000011635 */
[----:B------:R-:W-:Y:S01]  /*28c0*/  IMAD R7, R7, -0x326172a9, RZ ;  /* 0xcd9e8d5707077824 */ /* 0x000fe200078e02ff */
[----:B------:R-:W-:Y:S01]  /*28d0*/  SHF.R.U32.HI R56, RZ, 0x10, R57 ;  /* 0x00000010ff387819 */ /* 0x000fe20000011639 */
[----:B------:R-:W-:Y:S01]  /*28e0*/  IMAD.HI.U32 R10, R49, -0x326172a9, RZ ;  /* 0xcd9e8d57310a7827 */ /* 0x000fe200078e00ff */
[----:B------:R-:W-:-:S02]  /*28f0*/  SHF.R.U64 R123, R58, 0x10, R59 ;  /* 0x000000103a7b7819 */ /* 0x000fc4000000123b */
[----:B------:R-:W-:Y:S01]  /*2900*/  SHF.R.U32.HI R57, RZ, 0x10, R59 ;  /* 0x00000010ff397819 */ /* 0x000fe2000001163b */
[----:B------:R-:W-:Y:S01]  /*2910*/  IMAD.HI.U32 R9, R48, -0x2daee0ad, RZ ;  /* 0xd2511f5330097827 */ /* 0x000fe200078e00ff */
[--C-:B------:R-:W-:Y:S02]  /*2920*/  SHF.R.U64 R125, R60, 0x10, R61.reuse ;  /* 0x000000103c7d7819 */ /* 0x100fe4000000123d */
[----:B------:R-:W-:Y:S01]  /*2930*/  SHF.R.U32.HI R58, RZ, 0x10, R61 ;  /* 0x00000010ff3a7819 */ /* 0x000fe2000001163d */
[----:B------:R-:W-:Y:S01]  /*2940*/  IMAD.MOV.U32 R53, RZ, RZ, R67 ;  /* 0x000000ffff357224 */ /* 0x000fe200078e0043 */
[----:B------:R-:W-:Y:S02]  /*2950*/  VIMNMX R11, PT, PT, R54, 0x20, PT ;  /* 0x00000020360b7848 */ /* 0x000fe40003fe0100 */
[----:B------:R-:W-:Y:S02]  /*2960*/  IADD3 R5, PT, PT, R97, -0x695add53, RZ ;  /* 0x96a522ad61057810 */ /* 0x000fe40007ffe0ff */
[----:B------:R-:W-:Y:S01]  /*2970*/  SHF.R.U32.HI R55, RZ, 0x10, R55 ;  /* 0x00000010ff377819 */ /* 0x000fe20000011637 */
[----:B------:R-:W-:Y:S01]  /*2980*/  IMAD R11, R11, 0x4, R50 ;  /* 0x000000040b0b7824 */ /* 0x000fe200078e0232 */
[----:B------:R-:W-:-:S02]  /*2990*/  SHF.R.U32.HI R59, RZ, 0x10, R63 ;  /* 0x00000010ff3b7819 */ /* 0x000fc4000001163f */
[--C-:B------:R-:W-:Y:S02]  /*29a0*/  SHF.R.U64 R129, R64, 0x10, R65.reuse ;  /* 0x0000001040817819 */ /* 0x100fe40000001241 */
[----:B------:R-:W-:Y:S02]  /*29b0*/  SHF.R.U32.HI R60, RZ, 0x10, R65 ;  /* 0x00000010ff3c7819 */ /* 0x000fe40000011641 */
[----:B------:R-:W-:Y:S02]  /*29c0*/  MOV R130, R66 ;  /* 0x0000004200827202 */ /* 0x000fe40000000f00 */
[--C-:B------:R-:W-:Y:S02]  /*29d0*/  SHF.R.U64 R140, R66, 0x10, R67.reuse ;  /* 0x00000010428c7819 */ /* 0x100fe40000001243 */
[----:B------:R-:W-:Y:S02]  /*29e0*/  SHF.R.U32.HI R61, RZ, 0x10, R67 ;  /* 0x00000010ff3d7819 */ /* 0x000fe40000011643 */
[----:B------:R-:W-:-:S02]  /*29f0*/  SHF.R.U64 R144, R70, 0x10, R71 ;  /* 0x0000001046907819 */ /* 0x000fc40000001247 */
[----:B------:R-:W-:Y:S02]  /*2a00*/  MOV R145, R68 ;  /* 0x0000004400917202 */ /* 0x000fe40000000f00 */
[----:B------:R-:W-:Y:S02]  /*2a10*/  SHF.R.U64 R146, R68, 0x10, R69 ;  /* 0x0000001044927819 */ /* 0x000fe40000001245 */
[----:B------:R-:W-:Y:S02]  /*2a20*/  PRMT R2, R2, 0x5410, R72 ;  /* 0x0000541002027816 */ /* 0x000fe40000000048 */
[----:B------:R-:W-:Y:S02]  /*2a30*/  PRMT R3, R3, 0x5410, R73 ;  /* 0x0000541003037816 */ /* 0x000fe40000000049 */
[----:B------:R-:W-:Y:S02]  /*2a40*/  PRMT R4, R4, 0x5410, R74 ;  /* 0x0000541004047816 */ /* 0x000fe4000000004a */
[----:B------:R-:W-:-:S02]  /*2a50*/  SHF.R.U32.HI R162, RZ, 0x10, R19 ;  /* 0x00000010ffa27819 */ /* 0x000fc40000011613 */
[----:B------:R-:W-:Y:S02]  /*2a60*/  SHF.R.U32.HI R51, RZ, 0x10, R17 ;  /* 0x00000010ff337819 */ /* 0x000fe40000011611 */
[----:B------:R-:W-:Y:S01]  /*2a70*/  LOP3.LUT R10, R52, R7, R10, 0x96, !PT ;  /* 0x00000007340a7212 */ /* 0x000fe200078e960a */
[----:B------:R-:W-:Y:S01]  /*2a80*/  IMAD.MOV.U32 R7, RZ, RZ, RZ ;  /* 0x000000ffff077224 */ /* 0x000fe200078e00ff */
[----:B------:R-:W-:Y:S01]  /*2a90*/  LOP3.LUT R9, R5, R6, R9, 0x96, !PT ;  /* 0x0000000605097212 */ /* 0x000fe200078e9609 */
[----:B------:R-:W-:Y:S01]  /*2aa0*/  IMAD R6, R49, -0x326172a9, RZ ;  /* 0xcd9e8d5731067824 */ /* 0x000fe200078e02ff */
[----:B------:R-:W-:Y:S01]  /*2ab0*/  PRMT R99, R99, 0x5410, R75 ;  /* 0x0000541063637816 */ /* 0x000fe2000000004b */
        /* <DEDUP_REMOVED lines=19> */
[----:B01234-:R-:W-:-:S07]  /*2bf0*/  LOP3.LUT R8, R8, 0x3, RZ, 0xc0, !PT ;  /* 0x0000000308087812 */ /* 0x01ffce00078ec0ff */
.L_x_14858:
[----:B------:R-:W-:Y:S01]  /*2c00*/  IMAD R89, R93, UR15, RZ ;  /* 0x0000000f5d597c24 */ /* 0x000fe2000f8e02ff */
[----:B------:R-:W-:Y:S01]  /*2c10*/  ISETP.NE.AND P0, PT, R94, RZ, PT ;  /* 0x000000ff5e00720c */ /* 0x000fe20003f05270 */
[----:B------:R-:W-:Y:S03]  /*2c20*/  BSSY.RECONVERGENT B0, `(.L_x_14319) ;  /* 0x00004bb000007945 */ /* 0x000fe60003800200 */
[----:B------:R-:W-:-:S04]  /*2c30*/  SHF.R.S32.HI R88, RZ, 0x1f, R89 ;  /* 0x0000001fff587819 */ /* 0x000fc80000011459 */
[----:B------:R-:W-:-:S04]  /*2c40*/  LEA.HI R88, R88, R89, RZ, 0x2 ;  /* 0x0000005958587211 */ /* 0x000fc800078f10ff */
[----:B------:R-:W-:-:S04]  /*2c50*/  LEA.HI.SX32 R95, R88, R100, 0x1e ;  /* 0x00000064585f7211 */ /* 0x000fc800078ff2ff */
[----:B------:R-:W-:Y:S01]  /*2c60*/  MOV R88, R95 ;  /* 0x0000005f00587202 */ /* 0x000fe20000000f00 */
        /* <DEDUP_REMOVED lines=33> */
.L_x_14324:
        /* <DEDUP_REMOVED lines=13> */
.L_x_14326:
[----:B------:R-:W-:Y:S05]  /*2f50*/  BSYNC.RECONVERGENT B2 ;  /* 0x0000000000027941 */ /* 0x000fea0003800200 */
.L_x_14325:
[----:B------:R-:W-:Y:S01]  /*2f60*/  IMAD.WIDE.U32 R132, R13, -0x326172a9, RZ ;  /* 0xcd9e8d570d847825 */ /* 0x000fe200078e00ff */
[----:B------:R-:W-:Y:S02]  /*2f70*/  LOP3.LUT R8, R7, R89, R97, 0x96, !PT ;  /* 0x0000005907087212 */ /* 0x000fe400078e9661 */
[----:B------:R-:W-:Y:S01]  /*2f80*/  IADD3 R10, PT, PT, R96, -0x700cb87f, RZ ;  /* 0x8ff34781600a7810 */ /* 0x000fe20007ffe0ff */
[----:B------:R-:W-:Y:S01]  /*2f90*/  VIADD R9, R97, 0x96a522ad ;  /* 0x96a522ad61097836 */ /* 0x000fe20000000000 */
[----:B------:R-:W-:Y:S01]  /*2fa0*/  LOP3.LUT R6, R15, R133, R96, 0x96, !PT ;  /* 0x000000850f067212 */ /* 0x000fe200078e9660 */
[----:B------:R-:W-:-:S04]  /*2fb0*/  IMAD.WIDE.U32 R90, R8, -0x326172a9, RZ ;  /* 0xcd9e8d57085a7825 */ /* 0x000fc800078e00ff */
[----:B------:R-:W-:Y:S01]  /*2fc0*/  IMAD.WIDE.U32 R104, R6, -0x2daee0ad, RZ ;  /* 0xd2511f5306687825 */ /* 0x000fe200078e00ff */
[----:B------:R-:W-:-:S03]  /*2fd0*/  IADD3 R6, PT, PT, R97, -0x4498517b, RZ ;  /* 0xbb67ae8561067810 */ /* 0x000fc60007ffe0ff */
[----:B------:R-:W-:Y:S01]  /*2fe0*/  VIADD R8, R96, 0x9e3779b9 ;  /* 0x9e3779b960087836 */ /* 0x000fe20000000000 */
[----:B------:R-:W-:-:S04]  /*2ff0*/  LOP3.LUT R6, R6, R88, R105, 0x96, !PT ;  /* 0x0000005806067212 */ /* 0x000fc800078e9669 */
[----:B------:R-:W-:Y:S01]  /*3000*/  LOP3.LUT R8, R8, R132, R91, 0x96, !PT ;  /* 0x0000008408087212 */ /* 0x000fe200078e965b */
[----:B------:R-:W-:-:S04]  /*3010*/  IMAD.WIDE.U32 R132, R6, -0x326172a9, RZ ;  /* 0xcd9e8d5706847825 */ /* 0x000fc800078e00ff */
[----:B------:R-:W-:Y:S02]  /*3020*/  VIADD R6, R96, 0x3c6ef372 ;  /* 0x3c6ef37260067836 */ /* 0x000fe40000000000 */
[----:B------:R-:W-:-:S03]  /*3030*/  IMAD.WIDE.U32 R88, R8, -0x2daee0ad, RZ ;  /* 0xd2511f5308587825 */ /* 0x000fc600078e00ff */
[----:B------:R-:W-:Y:S01]  /*3040*/  LOP3.LUT R6, R6, R90, R133, 0x96, !PT ;  /* 0x0000005a06067212 */ /* 0x000fe200078e9685 */
[----:B------:R-:W-:-:S05]  /*3050*/  VIADD R8, R97, 0x76cf5d0a ;  /* 0x76cf5d0a61087836 */ /* 0x000fca0000000000 */
[----:B------:R-:W-:Y:S01]  /*3060*/  LOP3.LUT R8, R8, R104, R89, 0x96, !PT ;  /* 0x0000006808087212 */ /* 0x000fe200078e9659 */
[----:B------:R-:W-:-:S04]  /*3070*/  IMAD.WIDE.U32 R104, R6, -0x2daee0ad, RZ ;  /* 0xd2511f5306687825 */ /* 0x000fc800078e00ff */
[----:B------:R-:W-:Y:S02]  /*3080*/  VIADD R6, R97, 0x32370b8f ;  /* 0x32370b8f61067836 */ /* 0x000fe40000000000 */
[----:B------:R-:W-:Y:S01]  /*3090*/  IMAD.WIDE.U32 R90, R8, -0x326172a9, RZ ;  /* 0xcd9e8d57085a7825 */ /* 0x000fe200078e00ff */
[----:B------:R-:W-:Y:S02]  /*30a0*/  IADD3 R8, PT, PT, R96, -0x255992d5, RZ ;  /* 0xdaa66d2b60087810 */ /* 0x000fe40007ffe0ff */
[----:B------:R-:W-:Y:S02]  /*30b0*/  LOP3.LUT R6, R6, R88, R105, 0x96, !PT ;  /* 0x0000005806067212 */ /* 0x000fe400078e9669 */
[----:B------:R-:W-:-:S03]  /*30c0*/  LOP3.LUT R8, R8, R132, R91, 0x96, !PT ;  /* 0x0000008408087212 */ /* 0x000fc600078e965b */
[----:B------:R-:W-:Y:S01]  /*30d0*/  IMAD.WIDE.U32 R132, R6, -0x326172a9, RZ ;  /* 0xcd9e8d5706847825 */ /* 0x000fe200078e00ff */
[----:B------:R-:W-:-:S03]  /*30e0*/  IADD3 R6, PT, PT, R96, 0x78dde6e4, RZ ;  /* 0x78dde6e460067810 */ /* 0x000fc60007ffe0ff */
[----:B------:R-:W-:Y:S01]  /*30f0*/  IMAD.WIDE.U32 R88, R8, -0x2daee0ad, RZ ;  /* 0xd2511f5308587825 */ /* 0x000fe200078e00ff */
[----:B------:R-:W-:-:S03]  /*3100*/  LOP3.LUT R6, R6, R90, R133, 0x96, !PT ;  /* 0x0000005a06067212 */ /* 0x000fc600078e9685 */
[----:B------:R-:W-:-:S05]  /*3110*/  VIADD R8, R97, 0xed9eba14 ;  /* 0xed9eba1461087836 */ /* 0x000fca0000000000 */
        /* <DEDUP_REMOVED lines=10> */
[----:B------:R-:W-:Y:S02]  /*31c0*/  IADD3 R8, PT, PT, R97, 0x646e171e, RZ ;  /* 0x646e171e61087810 */ /* 0x000fe40007ffe0ff */
        /* <DEDUP_REMOVED lines=12> */
[----:B------:R-:W-:-:S04]  /*3290*/  VIADD R8, R97, 0xdb3d7428 ;  /* 0xdb3d742861087836 */ /* 0x000fc80000000000 */
[----:B------:R-:W-:Y:S01]  /*32a0*/  IMAD.WIDE.U32 R90, R6, -0x2daee0ad, RZ ;  /* 0xd2511f53065a7825 */ /* 0x000fe200078e00ff */
[----:B------:R-:W-:-:S03]  /*32b0*/  LOP3.LUT R8, R8, R104, R89, 0x96, !PT ;  /* 0x0000006808087212 */ /* 0x000fc600078e9659 */
[----:B------:R-:W-:Y:S01]  /*32c0*/  IMAD.MOV.U32 R89, RZ, RZ, R5 ;  /* 0x000000ffff597224 */ /* 0x000fe200078e0005 */
[----:B------:R-:W-:Y:S01]  /*32d0*/  LOP3.LUT R9, R9, R88, R91, 0x96, !PT ;  /* 0x0000005809097212 */ /* 0x000fe200078e965b */
[----:B------:R-:W-:Y:S01]  /*32e0*/  IMAD.WIDE.U32 R104, R8, -0x326172a9, RZ ;  /* 0xcd9e8d5708687825 */ /* 0x000fe200078e00ff */
[----:B------:R-:W-:-:S03]  /*32f0*/  MOV R88, R90 ;  /* 0x0000005a00587202 */ /* 0x000fc60000000f00 */
[----:B------:R-:W-:Y:S01]  /*3300*/  IMAD.MOV.U32 R6, RZ, RZ, R104 ;  /* 0x000000ffff067224 */ /* 0x000fe200078e0068 */
[----:B------:R-:W-:Y:S01]  /*3310*/  LOP3.LUT R10, R10, R132, R105, 0x96, !PT ;  /* 0x000000840a0a7212 */ /* 0x000fe200078e9669 */
[----:B------:R-:W-:-:S07]  /*3320*/  IMAD.MOV.U32 R90, RZ, RZ, RZ ;  /* 0x000000ffff5a7224 */ /* 0x000fce00078e00ff */
.L_x_14323:
[----:B------:R-:W-:Y:S05]  /*3330*/  BSYNC.RECONVERGENT B1 ;  /* 0x0000000000017941 */ /* 0x000fea0003800200 */
.L_x_14322:
[----:B------:R-:W0:Y:S01]  /*3340*/  LDC R5, c[0x0][0x404] ;  /* 0x00010100ff057b82 */ /* 0x000e220000000800 */
[----:B------:R-:W-:Y:S01]  /*3350*/  I2FP.F32.U32 R8, R89 ;  /* 0x0000005900087245 */ /* 0x000fe20000201000 */
[----:B------:R-:W-:Y:S01]  /*3360*/  HFMA2 R89, -RZ, RZ, 0.1171875, 0 ;  /* 0x2f800000ff597431 */ /* 0x000fe200000001ff */
[----:B------:R-:W-:Y:S01]  /*3370*/  ISETP.NE.AND P3, PT, R90, 0x1, PT ;  /* 0x000000015a00780c */ /* 0x000fe20003f65270 */
[----:B------:R-:W-:Y:S01]  /*3380*/  BSSY.RECONVERGENT B1, `(.L_x_14327) ;  /* 0x0000059000017945 */ /* 0x000fe20003800200 */
[----:B------:R-:W-:Y:S02]  /*3390*/  IMAD.MOV.U32 R91, RZ, RZ, R6 ;  /* 0x000000ffff5b7224 */ /* 0x000fe400078e0006 */
[----:B------:R-:W-:-:S05]  /*33a0*/  FFMA.FTZ R8, R8, R89, 1.1641532182693481445e-10 ;  /* 0x2f00000008087423 */ /* 0x000fca0000010059 */
[----:B0-----:R-:W-:Y:S01]  /*33b0*/  FSETP.LE.FTZ.AND P2, PT, R8, R5, PT ;  /* 0x000000050800720b */ /* 0x001fe20003f53000 */
[----:B------:R-:W-:-:S03]  /*33c0*/  IMAD.MOV.U32 R8, RZ, RZ, 0x2 ;  /* 0x00000002ff087424 */ /* 0x000fc600078e00ff */
        /* <DEDUP_REMOVED lines=9> */
.L_x_14329:
        /* <DEDUP_REMOVED lines=13> */
.L_x_14331:
[----:B------:R-:W-:Y:S05]  /*3530*/  BSYNC.RECONVERGENT B2 ;  /* 0x0000000000027941 */ /* 0x000fea0003800200 */
.L_x_14330:
[----:B------:R-:W-:Y:S01]  /*3540*/  IMAD.WIDE.U32 R134, R13, -0x326172a9, RZ ;  /* 0xcd9e8d570d867825 */ /* 0x000fe200078e00ff */
[----:B------:R-:W-:Y:S02]  /*3550*/  LOP3.LUT R8, R7, R91, R97, 0x96, !PT ;  /* 0x0000005b07087212 */ /* 0x000fe400078e9661 */
[----:B------:R-:W-:Y:S01]  /*3560*/  IADD3 R10, PT, PT, R96, -0x700cb87f, RZ ;  /* 0x8ff34781600a7810 */ /* 0x000fe20007ffe0ff */
[----:B------:R-:W-:Y:S01]  /*3570*/  VIADD R9, R97, 0x96a522ad ;  /* 0x96a522ad61097836 */ /* 0x000fe20000000000 */
[----:B------:R-:W-:Y:S01]  /*3580*/  LOP3.LUT R6, R15, R135, R96, 0x96, !PT ;  /* 0x000000870f067212 */ /* 0x000fe200078e9660 */
[----:B------:R-:W-:-:S04]  /*3590*/  IMAD.WIDE.U32 R104, R8, -0x326172a9, RZ ;  /* 0xcd9e8d5708687825 */ /* 0x000fc800078e00ff */
[----:B------:R-:W-:Y:S02]  /*35a0*/  VIADD R8, R96, 0x9e3779b9 ;  /* 0x9e3779b960087836 */ /* 0x000fe40000000000 */
[----:B------:R-:W-:Y:S01]  /*35b0*/  IMAD.WIDE.U32 R132, R6, -0x2daee0ad, RZ ;  /* 0xd2511f5306847825 */ /* 0x000fe200078e00ff */
[----:B------:R-:W-:Y:S02]  /*35c0*/  IADD3 R6, PT, PT, R97, -0x4498517b, RZ ;  /* 0xbb67ae8561067810 */ /* 0x000fe40007ffe0ff */
[----:B------:R-:W-:Y:S02]  /*35d0*/  LOP3.LUT R8, R8, R134, R105, 0x96, !PT ;  /* 0x0000008608087212 */ /* 0x000fe400078e9669 */
[----:B------:R-:W-:-:S03]  /*35e0*/  LOP3.LUT R6, R6, R90, R133, 0x96, !PT ;  /* 0x0000005a06067212 */ /* 0x000fc600078e9685 */
[----:B------:R-:W-:-:S04]  /*35f0*/  IMAD.WIDE.U32 R90, R8, -0x2daee0ad, RZ ;  /* 0xd2511f53085a7825 */ /* 0x000fc800078e00ff */
[----:B------:R-:W-:-:S04]  /*3600*/  IMAD.WIDE.U32 R134, R6, -0x326172a9, RZ ;  /* 0xcd9e8d5706867825 */ /* 0x000fc800078e00ff */
[----:B------:R-:W-:Y:S02]  /*3610*/  VIADD R8, R97, 0x76cf5d0a ;  /* 0x76cf5d0a61087836 */ /* 0x000fe40000000000 */
[----:B------:R-:W-:-:S03]  /*3620*/  VIADD R6, R96, 0x3c6ef372 ;  /* 0x3c6ef37260067836 */ /* 0x000fc60000000000 */
[----:B------:R-:W-:Y:S02]  /*3630*/  LOP3.LUT R8, R8, R132, R91, 0x96, !PT ;  /* 0x0000008408087212 */ /* 0x000fe400078e965b */
[----:B------:R-:W-:-:S03]  /*3640*/  LOP3.LUT R6, R6, R104, R135, 0x96, !PT ;  /* 0x0000006806067212 */ /* 0x000fc600078e9687 */
[----:B------:R-:W-:Y:S01]  /*3650*/  IMAD.WIDE.U32 R104, R8, -0x326172a9, RZ ;  /* 0xcd9e8d5708687825 */ /* 0x000fe200078e00ff */
[----:B------:R-:W-:-:S03]  /*3660*/  IADD3 R8, PT, PT, R96, -0x255992d5, RZ ;  /* 0xdaa66d2b60087810 */ /* 0x000fc60007ffe0ff */
[----:B------:R-:W-:Y:S01]  /*3670*/  IMAD.WIDE.U32 R132, R6, -0x2daee0ad, RZ ;  /* 0xd2511f5306847825 */ /* 0x000fe200078e00ff */
[----:B------:R-:W-:-:S03]  /*3680*/  LOP3.LUT R8, R8, R134, R105, 0x96, !PT ;  /* 0x0000008608087212 */ /* 0x000fc600078e9669 */
        /* <DEDUP_REMOVED lines=31> */
[----:B------:R-:W-:Y:S02]  /*3880*/  LOP3.LUT R6, R6, R104, R135, 0x96, !PT ;  /* 0x0000006806067212 */ /* 0x000fe400078e9687 */
[----:B------:R-:W-:Y:S01]  /*3890*/  MOV R91, R88 ;  /* 0x00000058005b7202 */ /* 0x000fe20000000f00 */
[----:B------:R-:W-:-:S04]  /*38a0*/  IMAD.WIDE.U32 R132, R8, -0x326172a9, RZ ;  /* 0xcd9e8d5708847825 */ /* 0x000fc800078e00ff */
[----:B------:R-:W-:Y:S01]  /*38b0*/  IMAD.WIDE.U32 R104, R6, -0x2daee0ad, RZ ;  /* 0xd2511f5306687825 */ /* 0x000fe200078e00ff */
[----:B------:R-:W-:-:S03]  /*38c0*/  LOP3.LUT R10, R10, R134, R133, 0x96, !PT ;  /* 0x000000860a0a7212 */ /* 0x000fc600078e9685 */
[----:B------:R-:W-:Y:S01]  /*38d0*/  IMAD.MOV.U32 R6, RZ, RZ, R132 ;  /* 0x000000ffff067224 */ /* 0x000fe200078e0084 */
[----:B------:R-:W-:Y:S01]  /*38e0*/  LOP3.LUT R9, R9, R90, R105, 0x96, !PT ;  /* 0x0000005a09097212 */ /* 0x000fe200078e9669 */
[----:B------:R-:W-:Y:S02]  /*38f0*/  IMAD.MOV.U32 R88, RZ, RZ, R104 ;  /* 0x000000ffff587224 */ /* 0x000fe400078e0068 */
[----:B------:R-:W-:-:S07]  /*3900*/  IMAD.MOV.U32 R8, RZ, RZ, RZ ;  /* 0x000000ffff087224 */ /* 0x000fce00078e00ff */
.L_x_14328:
[----:B------:R-:W-:Y:S05]  /*3910*/  BSYNC.RECONVERGENT B1 ;  /* 0x0000000000017941 */ /* 0x000fea0003800200 */
.L_x_14327:
[----:B------:R-:W-:Y:S01]  /*3920*/  ISETP.NE.AND P4, PT, R8, 0x1, PT ;  /* 0x000000010800780c */ /* 0x000fe20003f85270 */
[----:B------:R-:W-:Y:S01]  /*3930*/  BSSY.RECONVERGENT B1, `(.L_x_14332) ;  /* 0x000005a000017945 */ /* 0x000fe20003800200 */
[----:B------:R-:W-:Y:S01]  /*3940*/  I2FP.F32.U32 R90, R91 ;  /* 0x0000005b005a7245 */ /* 0x000fe20000201000 */
[----:B------:R-:W-:-:S04]  /*3950*/  HFMA2 R91, -RZ, RZ, 0, 1.1920928955078125e-07 ;  /* 0x00000002ff5b7431 */ /* 0x000fc800000001ff */
[----:B------:R-:W-:-:S05]  /*3960*/  FFMA.FTZ R90, R90, R89, 1.1641532182693481445e-10 ;  /* 0x2f0000005a5a7423 */ /* 0x000fca0000010059 */
        /* <DEDUP_REMOVED lines=11> */
.L_x_14334:
        /* <DEDUP_REMOVED lines=13> */
.L_x_14336:
[----:B------:R-:W-:Y:S05]  /*3af0*/  BSYNC.RECONVERGENT B2 ;  /* 0x0000000000027941 */ /* 0x000fea0003800200 */
.L_x_14335:
[----:B------:R-:W-:Y:S01]  /*3b00*/  IMAD.WIDE.U32 R134, R13, -0x326172a9, RZ ;  /* 0xcd9e8d570d867825 */ /* 0x000fe200078e00ff */
[----:B------:R-:W-:Y:S02]  /*3b10*/  LOP3.LUT R8, R7, R91, R97, 0x96, !PT ;  /* 0x0000005b07087212 */ /* 0x000fe400078e9661 */
[----:B------:R-:W-:Y:S01]  /*3b20*/  IADD3 R9, PT, PT, R97, -0x695add53, RZ ;  /* 0x96a522ad61097810 */ /* 0x000fe20007ffe0ff */
[----:B------:R-:W-:Y:S01]  /*3b30*/  VIADD R10, R96, 0x8ff34781 ;  /* 0x8ff34781600a7836 */ /* 0x000fe20000000000 */
[----:B------:R-:W-:Y:S01]  /*3b40*/  LOP3.LUT R6, R15, R135, R96, 0x96, !PT ;  /* 0x000000870f067212 */ /* 0x000fe200078e9660 */
[----:B------:R-:W-:-:S04]  /*3b50*/  IMAD.WIDE.U32 R104, R8, -0x326172a9, RZ ;  /* 0xcd9e8d5708687825 */ /* 0x000fc800078e00ff */
[----:B------:R-:W-:-:S04]  /*3b60*/  IMAD.WIDE.U32 R132, R6, -0x2daee0ad, RZ ;  /* 0xd2511f5306847825 */ /* 0x000fc800078e00ff */
[----:B------:R-:W-:Y:S02]  /*3b70*/  VIADD R6, R97, 0xbb67ae85 ;  /* 0xbb67ae8561067836 */ /* 0x000fe40000000000 */
[----:B------:R-:W-:-:S03]  /*3b80*/  VIADD R8, R96, 0x9e3779b9 ;  /* 0x9e3779b960087836 */ /* 0x000fc60000000000 */
[----:B------:R-:W-:Y:S02]  /*3b90*/  LOP3.LUT R6, R6, R90, R133, 0x96, !PT ;  /* 0x0000005a06067212 */ /* 0x000fe400078e9685 */
[----:B------:R-:W-:-:S03]  /*3ba0*/  LOP3.LUT R8, R8, R134, R105, 0x96, !PT ;  /* 0x0000008608087212 */ /* 0x000fc600078e9669 */
        /* <DEDUP_REMOVED lines=41> */
[----:B------:R-:W-:Y:S01]  /*3e40*/  LOP3.LUT R8, R8, R132, R91, 0x96, !PT ;  /* 0x0000008408087212 */ /* 0x000fe200078e965b */
[----:B------:R-:W-:Y:S02]  /*3e50*/  IMAD.MOV.U32 R91, RZ, RZ, RZ ;  /* 0x000000ffff5b7224 */ /* 0x000fe400078e00ff */
[----:B------:R-:W-:-:S04]  /*3e60*/  IMAD.WIDE.U32 R104, R6, -0x2daee0ad, RZ ;  /* 0xd2511f5306687825 */ /* 0x000fc800078e00ff */
[----:B------:R-:W-:Y:S01]  /*3e70*/  IMAD.WIDE.U32 R132, R8, -0x326172a9, RZ ;  /* 0xcd9e8d5708847825 */ /* 0x000fe200078e00ff */
[----:B------:R-:W-:-:S03]  /*3e80*/  LOP3.LUT R9, R9, R90, R105, 0x96, !PT ;  /* 0x0000005a09097212 */ /* 0x000fc600078e9669 */
[----:B------:R-:W-:Y:S01]  /*3e90*/  IMAD.MOV.U32 R90, RZ, RZ, R88 ;  /* 0x000000ffff5a7224 */ /* 0x000fe200078e0058 */
[----:B------:R-:W-:Y:S01]  /*3ea0*/  LOP3.LUT R10, R10, R134, R133, 0x96, !PT ;  /* 0x000000860a0a7212 */ /* 0x000fe200078e9685 */
[----:B------:R-:W-:Y:S01]  /*3eb0*/  IMAD.MOV.U32 R6, RZ, RZ, R132 ;  /* 0x000000ffff067224 */ /* 0x000fe200078e0084 */
[----:B------:R-:W-:-:S07]  /*3ec0*/  MOV R88, R104 ;  /* 0x0000006800587202 */ /* 0x000fce0000000f00 */
.L_x_14333:
[----:B------:R-:W-:Y:S05]  /*3ed0*/  BSYNC.RECONVERGENT B1 ;  /* 0x0000000000017941 */ /* 0x000fea0003800200 */
.L_x_14332:
[----:B------:R-:W-:Y:S01]  /*3ee0*/  ISETP.NE.AND P5, PT, R91, 0x1, PT ;  /* 0x000000015b00780c */ /* 0x000fe20003fa5270 */
[----:B------:R-:W-:Y:S01]  /*3ef0*/  BSSY.RECONVERGENT B1, `(.L_x_14337) ;  /* 0x000005a000017945 */ /* 0x000fe20003800200 */
[----:B------:R-:W-:Y:S02]  /*3f00*/  I2FP.F32.U32 R8, R90 ;  /* 0x0000005a00087245 */ /* 0x000fe40000201000 */
[----:B------:R-:W-:-:S03]  /*3f10*/  MOV R90, R6 ;  /* 0x00000006005a7202 */ /* 0x000fc60000000f00 */
[----:B------:R-:W-:-:S05]  /*3f20*/  FFMA.FTZ R8, R8, R89, 1.1641532182693481445e-10 ;  /* 0x2f00000008087423 */ /* 0x000fca0000010059 */
[----:B------:R-:W-:Y:S01]  /*3f30*/  FSETP.LE.FTZ.AND P4, PT, R8, R5, PT ;  /* 0x000000050800720b */ /* 0x000fe20003f93000 */
        /* <DEDUP_REMOVED lines=10> */
.L_x_14339:
        /* <DEDUP_REMOVED lines=13> */
.L_x_14341:
[----:B------:R-:W-:Y:S05]  /*40b0*/  BSYNC.RECONVERGENT B2 ;  /* 0x0000000000027941 */ /* 0x000fea0003800200 */
.L_x_14340:
[----:B------:R-:W-:Y:S01]  /*40c0*/  IMAD.WIDE.U32 R134, R13, -0x326172a9, RZ ;  /* 0xcd9e8d570d867825 */ /* 0x000fe200078e00ff */
[----:B------:R-:W-:-:S03]  /*40d0*/  LOP3.LUT R8, R7, R91, R97, 0x96, !PT ;  /* 0x0000005b07087212 */ /* 0x000fc600078e9661 */
[----:B------:R-:W-:Y:S01]  /*40e0*/  VIADD R9, R97, 0x96a522ad ;  /* 0x96a522ad61097836 */ /* 0x000fe20000000000 */
[----:B------:R-:W-:Y:S01]  /*40f0*/  LOP3.LUT R6, R15, R135, R96, 0x96, !PT ;  /* 0x000000870f067212 */ /* 0x000fe200078e9660 */
[----:B------:R-:W-:Y:S01]  /*4100*/  IMAD.WIDE.U32 R104, R8, -0x326172a9, RZ ;  /* 0xcd9e8d5708687825 */ /* 0x000fe200078e00ff */
[----:B------:R-:W-:-:S03]  /*4110*/  IADD3 R8, PT, PT, R96, -0x61c88647, RZ ;  /* 0x9e3779b960087810 */ /* 0x000fc60007ffe0ff */
[----:B------:R-:W-:Y:S01]  /*4120*/  IMAD.WIDE.U32 R132, R6, -0x2daee0ad, RZ ;  /* 0xd2511f5306847825 */ /* 0x000fe200078e00ff */
[----:B------:R-:W-:-:S03]  /*4130*/  LOP3.LUT R8, R8, R134, R105, 0x96, !PT ;  /* 0x0000008608087212 */ /* 0x000fc600078e9669 */
[----:B------:R-:W-:Y:S02]  /*4140*/  VIADD R6, R97, 0xbb67ae85 ;  /* 0xbb67ae8561067836 */ /* 0x000fe40000000000 */
[----:B------:R-:W-:-:S03]  /*4150*/  VIADD R10, R96, 0x8ff34781 ;  /* 0x8ff34781600a7836 */ /* 0x000fc60000000000 */
[----:B------:R-:W-:Y:S01]  /*4160*/  LOP3.LUT R6, R6, R90, R133, 0x96, !PT ;  /* 0x0000005a06067212 */ /* 0x000fe200078e9685 */
[----:B------:R-:W-:-:S04]  /*4170*/  IMAD.WIDE.U32 R90, R8, -0x2daee0ad, RZ ;  /* 0xd2511f53085a7825 */ /* 0x000fc800078e00ff */
[----:B------:R-:W-:Y:S01]  /*4180*/  IMAD.WIDE.U32 R134, R6, -0x326172a9, RZ ;  /* 0xcd9e8d5706867825 */ /* 0x000fe200078e00ff */
[----:B------:R-:W-:-:S03]  /*4190*/  IADD3 R6, PT, PT, R96, 0x3c6ef372, RZ ;  /* 0x3c6ef37260067810 */ /* 0x000fc60007ffe0ff */
        /* <DEDUP_REMOVED lines=37> */
[----:B------:R-:W-:Y:S02]  /*43f0*/  VIADD R8, R97, 0xdb3d7428 ;  /* 0xdb3d742861087836 */ /* 0x000fe40000000000 */
[----:B------:R-:W-:-:S03]  /*4400*/  IMAD.WIDE.U32 R104, R6, -0x2daee0ad, RZ ;  /* 0xd2511f5306687825 */ /* 0x000fc600078e00ff */
[----:B------:R-:W-:Y:S02]  /*4410*/  LOP3.LUT R8, R8, R132, R91, 0x96, !PT ;  /* 0x0000008408087212 */ /* 0x000fe400078e965b */
[----:B------:R-:W-:Y:S01]  /*4420*/  LOP3.LUT R9, R9, R90, R105, 0x96, !PT ;  /* 0x0000005a09097212 */ /* 0x000fe200078e9669 */
[----:B------:R-:W-:Y:S02]  /*4430*/  IMAD.MOV.U32 R90, RZ, RZ, R88 ;  /* 0x000000ffff5a7224 */ /* 0x000fe400078e0058 */
[----:B------:R-:W-:-:S04]  /*4440*/  IMAD.WIDE.U32 R132, R8, -0x326172a9, RZ ;  /* 0xcd9e8d5708847825 */ /* 0x000fc800078e00ff */
[----:B------:R-:W-:Y:S02]  /*4450*/  HFMA2 R8, -RZ, RZ, 0, 0 ;  /* 0x00000000ff087431 */ /* 0x000fe400000001ff */
[----:B------:R-:W-:Y:S01]  /*4460*/  IMAD.MOV.U32 R88, RZ, RZ, R104 ;  /* 0x000000ffff587224 */ /* 0x000fe200078e0068 */
[----:B------:R-:W-:Y:S02]  /*4470*/  LOP3.LUT R10, R10, R134, R133, 0x96, !PT ;  /* 0x000000860a0a7212 */ /* 0x000fe400078e9685 */
[----:B------:R-:W-:-:S07]  /*4480*/  MOV R6, R132 ;  /* 0x0000008400067202 */ /* 0x000fce0000000f00 */
.L_x_14338:
[----:B------:R-:W-:Y:S05]  /*4490*/  BSYNC.RECONVERGENT B1 ;  /* 0x0000000000017941 */ /* 0x000fea0003800200 */
.L_x_14337:
[----:B------:R-:W-:Y:S01]  /*44a0*/  I2FP.F32.U32 R90, R90 ;  /* 0x0000005a005a7245 */ /* 0x000fe20000201000 */
[----:B-----5:R-:W-:Y:S01]  /*44b0*/  FMUL.FTZ R57, R57, UR12 ;  /* 0x0000000c39397c20 */ /* 0x020fe20008410000 */
[----:B------:R-:W-:Y:S01]  /*44c0*/  FMUL.FTZ R56, R56, UR12 ;  /* 0x0000000c38387c20 */ /* 0x000fe20008410000 */
[----:B------:R-:W-:Y:S01]  /*44d0*/  FMUL.FTZ R59, R59, UR12 ;  /* 0x0000000c3b3b7c20 */ /* 0x000fe20008410000 */
[----:B------:R-:W-:Y:S01]  /*44e0*/  FMUL.FTZ R58, R58, UR12 ;  /* 0x0000000c3a3a7c20 */ /* 0x000fe20008410000 */
[----:B------:R-:W-:Y:S01]  /*44f0*/  FFMA.FTZ R89, R90, R89, 1.1641532182693481445e-10 ;  /* 0x2f0000005a597423 */ /* 0x000fe20000010059 */
[----:B------:R-:W-:Y:S02]  /*4500*/  FSEL R57, R57, RZ, P3 ;  /* 0x000000ff39397208 */ /* 0x000fe40001800000 */
[----:B------:R-:W-:Y:S02]  /*4510*/  FSEL R56, R56, RZ, P2 ;  /* 0x000000ff38387208 */ /* 0x000fe40001000000 */
[----:B------:R-:W-:Y:S01]  /*4520*/  FSETP.GTU.FTZ.AND P5, PT, R89, R5, PT ;  /* 0x000000055900720b */ /* 0x000fe20003fbc000 */
[----:B------:R-:W-:Y:S01]  /*4530*/  @P1 FADD.FTZ R57, R53, R57 ;  /* 0x0000003935391221 */ /* 0x000fe20000010000 */
[----:B------:R-:W-:Y:S01]  /*4540*/  FSEL R58, R58, RZ, P4 ;  /* 0x000000ff3a3a7208 */ /* 0x000fe20002000000 */
[----:B------:R-:W-:Y:S01]  /*4550*/  @P1 FADD.FTZ R56, R52, R56 ;  /* 0x0000003834381221 */ /* 0x000fe20000010000 */
[----:B------:R-:W-:-:S02]  /*4560*/  FSEL R59, R59, RZ, !P5 ;  /* 0x000000ff3b3b7208 */ /* 0x000fc40006800000 */
[----:B------:R-:W-:Y:S01]  /*4570*/  PLOP3.LUT P5, PT, P5, PT, PT, 0x8, 0x80 ;  /* 0x000000000080781c */ /* 0x000fe20002fae170 */
[----:B------:R-:W-:Y:S02]  /*4580*/  @P1 FADD.FTZ R58, R54, R58 ;  /* 0x0000003a363a1221 */ /* 0x000fe40000010000 */
[----:B------:R-:W-:Y:S01]  /*4590*/  @P1 FADD.FTZ R59, R55, R59 ;  /* 0x0000003b373b1221 */ /* 0x000fe20000010000 */
[----:B------:R-:W-:Y:S09]  /*45a0*/  BRA `(.L_x_14342) ;  /* 0x0000003000207947 */ /* 0x000ff20003800000 */
.L_x_14321:
        /* <DEDUP_REMOVED lines=16> */
.L_x_14345:
        /* <DEDUP_REMOVED lines=13> */
.L_x_14347:
[----:B------:R-:W-:Y:S05]  /*4780*/  BSYNC.RECONVERGENT B2 ;  /* 0x0000000000027941 */ /* 0x000fea0003800200 */
.L_x_14346:
        /* <DEDUP_REMOVED lines=9> */
[----:B------:R-:W-:Y:S01]  /*4820*/  LOP3.LUT R6, R6, R88, R105, 0x96, !PT ;  /* 0x0000005806067212 */ /* 0x000fe200078e9669 */
[----:B------:R-:W-:-:S03]  /*4830*/  IMAD.MOV.U32 R100, RZ, RZ, RZ ;  /* 0x000000ffff647224 */ /* 0x000fc600078e00ff */
        /* <DEDUP_REMOVED lines=8> */
[----:B------:R-:W-:Y:S01]  /*48c0*/  IMAD.WIDE.U32 R90, R8, -0x326172a9, RZ ;  /* 0xcd9e8d57085a7825 */ /* 0x000fe200078e00ff */
[----:B------:R-:W-:-:S03]  /*48d0*/  IADD3 R8, PT, PT, R96, -0x255992d5, RZ ;  /* 0xdaa66d2b60087810 */ /* 0x000fc60007ffe0ff */
[----:B------:R-:W-:Y:S01]  /*48e0*/  VIADD R6, R97, 0x32370b8f ;  /* 0x32370b8f61067836 */ /* 0x000fe20000000000 */
[----:B------:R-:W-:-:S04]  /*48f0*/  LOP3.LUT R8, R8, R132, R91, 0x96, !PT ;  /* 0x0000008408087212 */ /* 0x000fc800078e965b */
        /* <DEDUP_REMOVED lines=15> */
[----:B------:R-:W-:-:S03]  /*49f0*/  IADD3 R8, PT, PT, R97, 0x646e171e, RZ ;  /* 0x646e171e61087810 */ /* 0x000fc60007ffe0ff */
        /* <DEDUP_REMOVED lines=14> */
[----:B------:R-:W-:Y:S01]  /*4ae0*/  LOP3.LUT R8, R8, R104, R89, 0x96, !PT ;  /* 0x0000006808087212 */ /* 0x000fe200078e9659 */
[----:B------:R-:W-:Y:S02]  /*4af0*/  IMAD.MOV.U32 R89, RZ, RZ, R5 ;  /* 0x000000ffff597224 */ /* 0x000fe400078e0005 */
[----:B------:R-:W-:-:S04]  /*4b00*/  IMAD.WIDE.U32 R90, R6, -0x2daee0ad, RZ ;  /* 0xd2511f53065a7825 */ /* 0x000fc800078e00ff */
[----:B------:R-:W-:Y:S01]  /*4b10*/  IMAD.WIDE.U32 R104, R8, -0x326172a9, RZ ;  /* 0xcd9e8d5708687825 */ /* 0x000fe200078e00ff */
[----:B------:R-:W-:Y:S02]  /*4b20*/  LOP3.LUT R9, R9, R88, R91, 0x96, !PT ;  /* 0x0000005809097212 */ /* 0x000fe400078e965b */
[----:B------:R-:W-:Y:S01]  /*4b30*/  MOV R88, R90 ;  /* 0x0000005a00587202 */ /* 0x000fe20000000f00 */
[----:B------:R-:W-:Y:S01]  /*4b40*/  IMAD.MOV.U32 R6, RZ, RZ, R104 ;  /* 0x000000ffff067224 */ /* 0x000fe200078e0068 */
[----:B------:R-:W-:-:S07]  /*4b50*/  LOP3.LUT R10, R10, R132, R105, 0x96, !PT ;  /* 0x000000840a0a7212 */ /* 0x000fce00078e9669 */
.L_x_14344:
[----:B------:R-:W-:Y:S05]  /*4b60*/  BSYNC.RECONVERGENT B1 ;  /* 0x0000000000017941 */ /* 0x000fea0003800200 */
.L_x_14343:
[----:B------:R-:W0:Y:S01]  /*4b70*/  LDC R91, c[0x0][0x404] ;  /* 0x00010100ff5b7b82 */ /* 0x000e220000000800 */
[----:B------:R-:W-:Y:S01]  /*4b80*/  HFMA2 R5, -RZ, RZ, 0.1171875, 0 ;  /* 0x2f800000ff057431 */ /* 0x000fe200000001ff */
[----:B------:R-:W-:Y:S01]  /*4b90*/  ISETP.NE.AND P3, PT, R100, 0x1, PT ;  /* 0x000000016400780c */ /* 0x000fe20003f65270 */
[----:B------:R-:W-:Y:S01]  /*4ba0*/  BSSY.RECONVERGENT B1, `(.L_x_14348) ;  /* 0x000005c000017945 */ /* 0x000fe20003800200 */
[----:B------:R-:W-:Y:S01]  /*4bb0*/  I2FP.F32.U32 R8, R89 ;  /* 0x0000005900087245 */ /* 0x000fe20000201000 */
[----:B------:R-:W-:-:S03]  /*4bc0*/  IMAD.MOV.U32 R89, RZ, RZ, 0x2 ;  /* 0x00000002ff597424 */ /* 0x000fc600078e00ff */
[----:B------:R-:W1:Y:S01]  /*4bd0*/  LDC R90, c[0x0][0x408] ;  /* 0x00010200ff5a7b82 */ /* 0x000e620000000800 */
[----:B------:R-:W-:-:S05]  /*4be0*/  FFMA.FTZ R8, R8, R5, 1.1641532182693481445e-10 ;  /* 0x2f00000008087423 */ /* 0x000fca0000010005 */
[----:B0-----:R-:W-:Y:S01]  /*4bf0*/  FSETP.LE.FTZ.AND P2, PT, R8, R91, PT ;  /* 0x0000005b0800720b */ /* 0x001fe20003f53000 */
[----:B------:R-:W-:Y:S02]  /*4c00*/  IMAD.MOV.U32 R8, RZ, RZ, R6 ;  /* 0x000000ffff087224 */ /* 0x000fe400078e0006 */
[----:B-1---5:R-:W-:Y:S01]  /*4c10*/  FMUL.FTZ R56, R56, R90 ;  /* 0x0000005a38387220 */ /* 0x022fe20000410000 */
        /* <DEDUP_REMOVED lines=9> */
.L_x_14350:
        /* <DEDUP_REMOVED lines=13> */
.L_x_14352:
[----:B------:R-:W-:Y:S05]  /*4d80*/  BSYNC.RECONVERGENT B2 ;  /* 0x0000000000027941 */ /* 0x000fea0003800200 */
.L_x_14351:
        /* <DEDUP_REMOVED lines=9> */
[----:B------:R-:W-:Y:S01]  /*4e20*/  LOP3.LUT R8, R8, R136, R133, 0x96, !PT ;  /* 0x0000008808087212 */ /* 0x000fe200078e9685 */
[----:B------:R-:W-:Y:S01]  /*4e30*/  IMAD.MOV.U32 R89, RZ, RZ, RZ ;  /* 0x000000ffff597224 */ /* 0x000fe200078e00ff */
        /* <DEDUP_REMOVED lines=44> */
[----:B------:R-:W-:-:S03]  /*5100*/  MOV R8, R88 ;  /* 0x0000005800087202 */ /* 0x000fc60000000f00 */
[----:B------:R-:W-:Y:S01]  /*5110*/  IMAD.WIDE.U32 R132, R6, -0x2daee0ad, RZ ;  /* 0xd2511f5306847825 */ /* 0x000fe200078e00ff */
[----:B------:R-:W-:-:S03]  /*5120*/  LOP3.LUT R10, R10, R136, R135, 0x96, !PT ;  /* 0x000000880a0a7212 */ /* 0x000fc600078e9687 */
[----:B------:R-:W-:Y:S01]  /*5130*/  IMAD.MOV.U32 R6, RZ, RZ, R134 ;  /* 0x000000ffff067224 */ /* 0x000fe200078e0086 */
[----:B------:R-:W-:Y:S01]  /*5140*/  LOP3.LUT R9, R9, R104, R133, 0x96, !PT ;  /* 0x0000006809097212 */ /* 0x000fe200078e9685 */
[----:B------:R-:W-:-:S07]  /*5150*/  IMAD.MOV.U32 R88, RZ, RZ, R132 ;  /* 0x000000ffff587224 */ /* 0x000fce00078e0084 */
.L_x_14349:
[----:B------:R-:W-:Y:S05]  /*5160*/  BSYNC.RECONVERGENT B1 ;  /* 0x0000000000017941 */ /* 0x000fea0003800200 */
.L_x_14348:
[----:B------:R-:W-:Y:S01]  /*5170*/  ISETP.NE.AND P3, PT, R89, 0x1, PT ;  /* 0x000000015900780c */ /* 0x000fe20003f65270 */
[----:B------:R-:W-:Y:S01]  /*5180*/  BSSY.RECONVERGENT B1, `(.L_x_14353) ;  /* 0x0000059000017945 */ /* 0x000fe20003800200 */
[----:B------:R-:W-:Y:S01]  /*5190*/  I2FP.F32.U32 R100, R8 ;  /* 0x0000000800647245 */ /* 0x000fe20000201000 */
[----:B------:R-:W-:Y:S02]  /*51a0*/  HFMA2 R8, -RZ, RZ, 0, 1.1920928955078125e-07 ;  /* 0x00000002ff087431 */ /* 0x000fe400000001ff */
[----:B------:R-:W-:Y:S02]  /*51b0*/  IMAD.MOV.U32 R102, RZ, RZ, R6 ;  /* 0x000000ffff667224 */ /* 0x000fe400078e0006 */
[----:B------:R-:W-:-:S06]  /*51c0*/  FFMA.FTZ R100, R100, R5, 1.1641532182693481445e-10 ;  /* 0x2f00000064647423 */ /* 0x000fcc0000010005 */
        /* <DEDUP_REMOVED lines=9> */
.L_x_14355:
        /* <DEDUP_REMOVED lines=13> */
.L_x_14357:
[----:B------:R-:W-:Y:S05]  /*5330*/  BSYNC.RECONVERGENT B2 ;  /* 0x0000000000027941 */ /* 0x000fea0003800200 */
.L_x_14356:
        /* <DEDUP_REMOVED lines=8> */
[----:B------:R-:W-:Y:S02]  /*53c0*/  VIADD R8, R96, 0x9e3779b9 ;  /* 0x9e3779b960087836 */ /* 0x000fe40000000000 */
[----:B------:R-:W-:Y:S01]  /*53d0*/  IMAD.MOV.U32 R102, RZ, RZ, R88 ;  /* 0x000000ffff667224 */ /* 0x000fe200078e0058 */
        /* <DEDUP_REMOVED lines=51> */
.L_x_14354:
[----:B------:R-:W-:Y:S05]  /*5710*/  BSYNC.RECONVERGENT B1 ;  /* 0x0000000000017941 */ /* 0x000fea0003800200 */
.L_x_14353:
[----:B------:R-:W-:Y:S01]  /*5720*/  ISETP.NE.AND P4, PT, R8, 0x1, PT ;  /* 0x000000010800780c */ /* 0x000fe20003f85270 */
[----:B------:R-:W-:Y:S01]  /*5730*/  BSSY.RECONVERGENT B1, `(.L_x_14358) ;  /* 0x000005b000017945 */ /* 0x000fe20003800200 */
[----:B------:R-:W-:Y:S01]  /*5740*/  I2FP.F32.U32 R89, R102 ;  /* 0x0000006600597245 */ /* 0x000fe20000201000 */
[----:B------:R-:W-:Y:S01]  /*5750*/  FMUL.FTZ R57, R57, R90 ;  /* 0x0000005a39397220 */ /* 0x000fe20000410000 */
[----:B------:R-:W-:-:S03]  /*5760*/  IMAD.MOV.U32 R104, RZ, RZ, 0x2 ;  /* 0x00000002ff687424 */ /* 0x000fc600078e00ff */
[----:B------:R-:W-:-:S05]  /*5770*/  FFMA.FTZ R89, R89, R5, 1.1641532182693481445e-10 ;  /* 0x2f00000059597423 */ /* 0x000fca0000010005 */
[----:B------:R-:W-:Y:S02]  /*5780*/  FSETP.LE.FTZ.AND P3, PT, R89, R91, PT ;  /* 0x0000005b5900720b */ /* 0x000fe40003f73000 */
        /* <DEDUP_REMOVED lines=10> */
.L_x_14360:
        /* <DEDUP_REMOVED lines=13> */
.L_x_14362:
[----:B------:R-:W-:Y:S05]  /*5900*/  BSYNC.RECONVERGENT B2 ;  /* 0x0000000000027941 */ /* 0x000fea0003800200 */
.L_x_14361:
        /* <DEDUP_REMOVED lines=9> */
[----:B------:R-:W-:Y:S02]  /*59a0*/  VIADD R10, R96, 0x8ff34781 ;  /* 0x8ff34781600a7836 */ /* 0x000fe40000000000 */
[----:B------:R-:W-:Y:S01]  /*59b0*/  IMAD.MOV.U32 R89, RZ, RZ, R88 ;  /* 0x000000ffff597224 */ /* 0x000fe200078e0058 */
        /* <DEDUP_REMOVED lines=43> */
[----:B------:R-:W-:Y:S01]  /*5c70*/  LOP3.LUT R8, R8, R134, R105, 0x96, !PT ;  /* 0x0000008608087212 */ /* 0x000fe200078e9669 */
[----:B------:R-:W-:Y:S01]  /*5c80*/  IMAD.MOV.U32 R88, RZ, RZ, R132 ;  /* 0x000000ffff587224 */ /* 0x000fe200078e0084 */
[----:B------:R-:W-:Y:S01]  /*5c90*/  LOP3.LUT R9, R9, R104, R133, 0x96, !PT ;  /* 0x0000006809097212 */ /* 0x000fe200078e9685 */
[----:B------:R-:W-:Y:S02]  /*5ca0*/  HFMA2 R104, -RZ, RZ, 0, 0 ;  /* 0x00000000ff687431 */ /* 0x000fe400000001ff */
[----:B------:R-:W-:-:S05]  /*5cb0*/  IMAD.WIDE.U32 R134, R8, -0x326172a9, RZ ;  /* 0xcd9e8d5708867825 */ /* 0x000fca00078e00ff */
[----:B------:R-:W-:Y:S02]  /*5cc0*/  LOP3.LUT R10, R10, R136, R135, 0x96, !PT ;  /* 0x000000880a0a7212 */ /* 0x000fe400078e9687 */
[----:B------:R-:W-:-:S07]  /*5cd0*/  MOV R6, R134 ;  /* 0x0000008600067202 */ /* 0x000fce0000000f00 */
.L_x_14359:
[----:B------:R-:W-:Y:S05]  /*5ce0*/  BSYNC.RECONVERGENT B1 ;  /* 0x0000000000017941 */ /* 0x000fea0003800200 */
.L_x_14358:
[----:B------:R-:W-:Y:S01]  /*5cf0*/  ISETP.NE.AND P4, PT, R104, 0x1, PT ;  /* 0x000000016800780c */ /* 0x000fe20003f85270 */
[----:B------:R-:W-:Y:S01]  /*5d00*/  BSSY.RECONVERGENT B1, `(.L_x_14363) ;  /* 0x0000059000017945 */ /* 0x000fe20003800200 */
[----:B------:R-:W-:Y:S01]  /*5d10*/  I2FP.F32.U32 R89, R89 ;  /* 0x0000005900597245 */ /* 0x000fe20000201000 */
[----:B------:R-:W-:Y:S02]  /*5d20*/  IMAD.MOV.U32 R8, RZ, RZ, 0x2 ;  /* 0x00000002ff087424 */ /* 0x000fe400078e00ff */
[----:B------:R-:W-:Y:S02]  /*5d30*/  IMAD.MOV.U32 R102, RZ, RZ, R6 ;  /* 0x000000ffff667224 */ /* 0x000fe400078e0006 */
[----:B------:R-:W-:-:S06]  /*5d40*/  FFMA.FTZ R89, R89, R5, 1.1641532182693481445e-10 ;  /* 0x2f00000059597423 */ /* 0x000fcc0000010005 */
        /* <DEDUP_REMOVED lines=9> */
.L_x_14365:
        /* <DEDUP_REMOVED lines=13> */
.L_x_14367:
[----:B------:R-:W-:Y:S05]  /*5eb0*/  BSYNC.RECONVERGENT B2 ;  /* 0x0000000000027941 */ /* 0x000fea0003800200 */
.L_x_14366:
[----:B------:R-:W-:Y:S01]  /*5ec0*/  IMAD.WIDE.U32 R136, R13, -0x326172a9, RZ ;  /* 0xcd9e8d570d887825 */ /* 0x000fe200078e00ff */
[----:B------:R-:W-:Y:S02]  /*5ed0*/  LOP3.LUT R8, R7, R105, R97, 0x96, !PT ;  /* 0x0000006907087212 */ /* 0x000fe400078e9661 */
[----:B------:R-:W-:Y:S01]  /*5ee0*/  IADD3 R10, PT, PT, R96, -0x700cb87f, RZ ;  /* 0x8ff34781600a7810 */ /* 0x000fe20007ffe0ff */
[----:B------:R-:W-:Y:S01]  /*5ef0*/  VIADD R9, R97, 0x96a522ad ;  /* 0x96a522ad61097836 */ /* 0x000fe20000000000 */
[----:B------:R-:W-:Y:S01]  /*5f00*/  LOP3.LUT R6, R15, R137, R96, 0x96, !PT ;  /* 0x000000890f067212 */ /* 0x000fe200078e9660 */
[----:B------:R-:W-:Y:S01]  /*5f10*/  IMAD.WIDE.U32 R132, R8, -0x326172a9, RZ ;  /* 0xcd9e8d5708847825 */ /* 0x000fe200078e00ff */
[----:B------:R-:W-:-:S03]  /*5f20*/  MOV R102, R88 ;  /* 0x0000005800667202 */ /* 0x000fc60000000f00 */
        /* <DEDUP_REMOVED lines=49> */
[----:B------:R-:W-:-:S03]  /*6240*/  LOP3.LUT R10, R10, R136, R135, 0x96, !PT ;  /* 0x000000880a0a7212 */ /* 0x000fc600078e9687 */
[----:B------:R-:W-:Y:S01]  /*6250*/  IMAD.MOV.U32 R6, RZ, RZ, R134 ;  /* 0x000000ffff067224 */ /* 0x000fe200078e0086 */
[----:B------:R-:W-:Y:S01]  /*6260*/  LOP3.LUT R9, R9, R104, R133, 0x96, !PT ;  /* 0x0000006809097212 */ /* 0x000fe200078e9685 */
[----:B------:R-:W-:Y:S02]  /*6270*/  IMAD.MOV.U32 R88, RZ, RZ, R132 ;  /* 0x000000ffff587224 */ /* 0x000fe400078e0084 */
[----:B------:R-:W-:-:S07]  /*6280*/  IMAD.MOV.U32 R8, RZ, RZ, RZ ;  /* 0x000000ffff087224 */ /* 0x000fce00078e00ff */
.L_x_14364:
[----:B------:R-:W-:Y:S05]  /*6290*/  BSYNC.RECONVERGENT B1 ;  /* 0x0000000000017941 */ /* 0x000fea0003800200 */
.L_x_14363:
[----:B------:R-:W-:Y:S01]  /*62a0*/  ISETP.NE.AND P5, PT, R8, 0x1, PT ;  /* 0x000000010800780c */ /* 0x000fe20003fa5270 */
[----:B------:R-:W-:Y:S01]  /*62b0*/  BSSY.RECONVERGENT B1, `(.L_x_14368) ;  /* 0x000005b000017945 */ /* 0x000fe20003800200 */
[----:B------:R-:W-:Y:S01]  /*62c0*/  I2FP.F32.U32 R102, R102 ;  /* 0x0000006600667245 */ /* 0x000fe20000201000 */
[----:B------:R-:W-:Y:S02]  /*62d0*/  HFMA2 R105, -RZ, RZ, 0, 1.1920928955078125e-07 ;  /* 0x00000002ff697431 */ /* 0x000fe400000001ff */
[----:B------:R-:W-:Y:S02]  /*62e0*/  FMUL.FTZ R58, R58, R90 ;  /* 0x0000005a3a3a7220 */ /* 0x000fe40000410000 */
        /* <DEDUP_REMOVED lines=12> */
.L_x_14370:
        /* <DEDUP_REMOVED lines=13> */
.L_x_14372:
[----:B------:R-:W-:Y:S05]  /*6480*/  BSYNC.RECONVERGENT B2 ;  /* 0x0000000000027941 */ /* 0x000fea0003800200 */
.L_x_14371:
        /* <DEDUP_REMOVED lines=56> */
[----:B------:R-:W-:Y:S01]  /*6810*/  IMAD.WIDE.U32 R132, R6, -0x2daee0ad, RZ ;  /* 0xd2511f5306847825 */ /* 0x000fe200078e00ff */
[----:B------:R-:W-:-:S03]  /*6820*/  LOP3.LUT R10, R10, R136, R135, 0x96, !PT ;  /* 0x000000880a0a7212 */ /* 0x000fc600078e9687 */
[----:B------:R-:W-:Y:S01]  /*6830*/  IMAD.MOV.U32 R6, RZ, RZ, R134 ;  /* 0x000000ffff067224 */ /* 0x000fe200078e0086 */
[----:B------:R-:W-:Y:S02]  /*6840*/  LOP3.LUT R9, R9, R104, R133, 0x96, !PT ;  /* 0x0000006809097212 */ /* 0x000fe400078e9685 */
[----:B------:R-:W-:-:S07]  /*6850*/  MOV R88, R132 ;  /* 0x0000008400587202 */ /* 0x000fce0000000f00 */
.L_x_14369:
[----:B------:R-:W-:Y:S05]  /*6860*/  BSYNC.RECONVERGENT B1 ;  /* 0x0000000000017941 */ /* 0x000fea0003800200 */
.L_x_14368:
[----:B------:R-:W-:Y:S01]  /*6870*/  ISETP.NE.AND P5, PT, R105, 0x1, PT ;  /* 0x000000016900780c */ /* 0x000fe20003fa5270 */
[----:B------:R-:W-:Y:S01]  /*6880*/  BSSY.RECONVERGENT B1, `(.L_x_14373) ;  /* 0x0000059000017945 */ /* 0x000fe20003800200 */
[----:B------:R-:W-:Y:S01]  /*6890*/  I2FP.F32.U32 R102, R102 ;  /* 0x0000006600667245 */ /* 0x000fe20000201000 */
[----:B------:R-:W-:Y:S01]  /*68a0*/  IMAD.MOV.U32 R104, RZ, RZ, 0x2 ;  /* 0x00000002ff687424 */ /* 0x000fe200078e00ff */
[----:B------:R-:W-:-:S03]  /*68b0*/  MOV R8, R6 ;  /* 0x0000000600087202 */ /* 0x000fc60000000f00 */
[----:B------:R-:W-:-:S06]  /*68c0*/  FFMA.FTZ R102, R102, R5, 1.1641532182693481445e-10 ;  /* 0x2f00000066667423 */ /* 0x000fcc0000010005 */
        /* <DEDUP_REMOVED lines=9> */
.L_x_14375:
        /* <DEDUP_REMOVED lines=13> */
.L_x_14377:
[----:B------:R-:W-:Y:S05]  /*6a30*/  BSYNC.RECONVERGENT B2 ;  /* 0x0000000000027941 */ /* 0x000fea0003800200 */
.L_x_14376:
        /* <DEDUP_REMOVED lines=55> */
[----:B------:R-:W-:Y:S02]  /*6db0*/  HFMA2 R104, -RZ, RZ, 0, 0 ;  /* 0x00000000ff687431 */ /* 0x000fe400000001ff */
[----:B------:R-:W-:-:S04]  /*6dc0*/  IMAD.WIDE.U32 R134, R8, -0x326172a9, RZ ;  /* 0xcd9e8d5708867825 */ /* 0x000fc800078e00ff */
[----:B------:R-:W-:Y:S01]  /*6dd0*/  IMAD.MOV.U32 R8, RZ, RZ, R88 ;  /* 0x000000ffff087224 */ /* 0x000fe200078e0058 */
[----:B------:R-:W-:Y:S01]  /*6de0*/  LOP3.LUT R10, R10, R136, R135, 0x96, !PT ;  /* 0x000000880a0a7212 */ /* 0x000fe200078e9687 */
[----:B------:R-:W-:Y:S01]  /*6df0*/  IMAD.MOV.U32 R88, RZ, RZ, R132 ;  /* 0x000000ffff587224 */ /* 0x000fe200078e0084 */
[----:B------:R-:W-:-:S07]  /*6e00*/  MOV R6, R134 ;  /* 0x0000008600067202 */ /* 0x000fce0000000f00 */
.L_x_14374:
[----:B------:R-:W-:Y:S05]  /*6e10*/  BSYNC.RECONVERGENT B1 ;  /* 0x0000000000017941 */ /* 0x000fea0003800200 */
.L_x_14373:
[----:B------:R-:W-:Y:S01]  /*6e20*/  ISETP.NE.AND P6, PT, R104, 0x1, PT ;  /* 0x000000016800780c */ /* 0x000fe20003fc5270 */
[----:B------:R-:W-:Y:S01]  /*6e30*/  BSSY.RECONVERGENT B1, `(.L_x_14378) ;  /* 0x000005d000017945 */ /* 0x000fe20003800200 */
[----:B------:R-:W-:Y:S01]  /*6e40*/  I2FP.F32.U32 R106, R8 ;  /* 0x00000008006a7245 */ /* 0x000fe20000201000 */
[----:B------:R-:W-:Y:S01]  /*6e50*/  FMUL.FTZ R105, R59, R90 ;  /* 0x0000005a3b697220 */ /* 0x000fe20000410000 */
[----:B------:R-:W-:Y:S02]  /*6e60*/  IMAD.MOV.U32 R8, RZ, RZ, 0x2 ;  /* 0x00000002ff087424 */ /* 0x000fe400078e00ff */
        /* <DEDUP_REMOVED lines=12> */
.L_x_14380:
        /* <DEDUP_REMOVED lines=15> */
.L_x_14382:
[----:B------:R-:W-:Y:S05]  /*7020*/  BSYNC.RECONVERGENT B2 ;  /* 0x0000000000027941 */ /* 0x000fea0003800200 */
.L_x_14381:
        /* <DEDUP_REMOVED lines=61> */
.L_x_14379:
[----:B------:R-:W-:Y:S05]  /*7400*/  BSYNC.RECONVERGENT B1 ;  /* 0x0000000000017941 */ /* 0x000fea0003800200 */
.L_x_14378:
[-C--:B------:R-:W-:Y:S01]  /*7410*/  FMUL.FTZ R106, R48, R90.reuse ;  /* 0x0000005a306a7220 */ /* 0x080fe20000410000 */
[----:B------:R-:W-:Y:S01]  /*7420*/  FSETP.GTU.FTZ.AND P6, PT, R100, R91, PT ;  /* 0x0000005b6400720b */ /* 0x000fe20003fdc000 */
[-C--:B------:R-:W-:Y:S01]  /*7430*/  FMUL.FTZ R104, R49, R90.reuse ;  /* 0x0000005a31687220 */ /* 0x080fe20000410000 */
[----:B------:R-:W-:Y:S02]  /*7440*/  I2FP.F32.U32 R59, R59 ;  /* 0x0000003b003b7245 */ /* 0x000fe40000201000 */
[----:B------:R-:W-:Y:S02]  /*7450*/  FSEL R106, R106, RZ, !P6 ;  /* 0x000000ff6a6a7208 */ /* 0x000fe40007000000 */
[----:B------:R-:W-:Y:S01]  /*7460*/  SEL R100, RZ, 0x1, P6 ;  /* 0x00000001ff647807 */ /* 0x000fe20003000000 */
[----:B------:R-:W-:Y:S01]  /*7470*/  FFMA.FTZ R5, R59, R5, 1.1641532182693481445e-10 ;  /* 0x2f0000003b057423 */ /* 0x000fe20000010005 */
[----:B------:R-:W-:Y:S01]  /*7480*/  FSETP.GTU.FTZ.AND P6, PT, R89, R91, PT ;  /* 0x0000005b5900720b */ /* 0x000fe20003fdc000 */
[-C--:B------:R-:W-:Y:S01]  /*7490*/  FMUL.FTZ R59, R51, R90.reuse ;  /* 0x0000005a333b7220 */ /* 0x080fe20000410000 */
[----:B------:R-:W-:Y:S01]  /*74a0*/  FMUL.FTZ R90, R50, R90 ;  /* 0x0000005a325a7220 */ /* 0x000fe20000410000 */
[----:B------:R-:W-:-:S02]  /*74b0*/  FSEL R58, R58, RZ, P4 ;  /* 0x000000ff3a3a7208 */ /* 0x000fc40002000000 */
[----:B------:R-:W-:Y:S02]  /*74c0*/  FSEL R104, R104, RZ, !P6 ;  /* 0x000000ff68687208 */ /* 0x000fe40007000000 */
[----:B------:R-:W-:Y:S02]  /*74d0*/  SEL R89, RZ, 0x1, P6 ;  /* 0x00000001ff597807 */ /* 0x000fe40003000000 */
[-C--:B------:R-:W-:Y:S02]  /*74e0*/  FSETP.GTU.FTZ.AND P6, PT, R5, R91.reuse, PT ;  /* 0x0000005b0500720b */ /* 0x080fe40003fdc000 */
[----:B------:R-:W-:Y:S02]  /*74f0*/  FSEL R57, R57, RZ, P3 ;  /* 0x000000ff39397208 */ /* 0x000fe40001800000 */
[----:B------:R-:W-:Y:S02]  /*7500*/  FSEL R59, R59, RZ, !P6 ;  /* 0x000000ff3b3b7208 */ /* 0x000fe40007000000 */
[----:B------:R-:W-:Y:S01]  /*7510*/  SEL R5, RZ, 0x1, P6 ;  /* 0x00000001ff057807 */ /* 0x000fe20003000000 */
[----:B------:R-:W-:Y:S01]  /*7520*/  FADD.FTZ R57, R57, R104 ;  /* 0x0000006839397221 */ /* 0x000fe20000010000 */
[----:B------:R-:W-:-:S02]  /*7530*/  FSETP.GTU.FTZ.AND P6, PT, R102, R91, PT ;  /* 0x0000005b6600720b */ /* 0x000fc40003fdc000 */
[----:B------:R-:W-:Y:S01]  /*7540*/  FSEL R56, R56, RZ, P2 ;  /* 0x000000ff38387208 */ /* 0x000fe20001000000 */
[----:B------:R-:W-:Y:S01]  /*7550*/  @P1 FADD.FTZ R57, R53, R57 ;  /* 0x0000003935391221 */ /* 0x000fe20000010000 */
[----:B------:R-:W-:Y:S02]  /*7560*/  FSEL R90, R90, RZ, !P6 ;  /* 0x000000ff5a5a7208 */ /* 0x000fe40007000000 */
[----:B------:R-:W-:Y:S01]  /*7570*/  FSEL R105, R105, RZ, P5 ;  /* 0x000000ff69697208 */ /* 0x000fe20002800000 */
[----:B------:R-:W-:Y:S01]  /*7580*/  FADD.FTZ R56, R56, R106 ;  /* 0x0000006a38387221 */ /* 0x000fe20000010000 */
[----:B------:R-:W-:Y:S01]  /*7590*/  PRMT R4, R100, 0x7610, R4 ;  /* 0x0000761064047816 */ /* 0x000fe20000000004 */
[----:B------:R-:W-:Y:S01]  /*75a0*/  FADD.FTZ R58, R58, R90 ;  /* 0x0000005a3a3a7221 */ /* 0x000fe20000010000 */
[----:B------:R-:W-:Y:S01]  /*75b0*/  SEL R90, RZ, 0x1, P6 ;  /* 0x00000001ff5a7807 */ /* 0x000fe20003000000 */
[----:B------:R-:W-:Y:S01]  /*75c0*/  FADD.FTZ R59, R59, R105 ;  /* 0x000000693b3b7221 */ /* 0x000fe20000010000 */
[----:B------:R-:W-:Y:S01]  /*75d0*/  @P1 FADD.FTZ R56, R52, R56 ;  /* 0x0000003834381221 */ /* 0x000fe20000010000 */
[----:B------:R-:W-:Y:S01]  /*75e0*/  @P1 FADD.FTZ R58, R54, R58 ;  /* 0x0000003a363a1221 */ /* 0x000fe20000010000 */
[----:B------:R-:W-:Y:S01]  /*75f0*/  PRMT R3, R89, 0x7610, R3 ;  /* 0x0000761059037816 */ /* 0x000fe20000000003 */
[----:B------:R-:W-:Y:S01]  /*7600*/  @P1 FADD.FTZ R59, R55, R59 ;  /* 0x0000003b373b1221 */ /* 0x000fe20000010000 */
[----:B------:R-:W-:-:S02]  /*7610*/  PRMT R2, R90, 0x7610, R2 ;  /* 0x000076105a027816 */ /* 0x000fc40000000002 */
[----:B------:R-:W-:-:S07]  /*7620*/  PRMT R0, R5, 0x7610, R0 ;  /* 0x0000761005007816 */ /* 0x000fce0000000000 */
.L_x_14342:
[----:B------:R-:W0:Y:S01]  /*7630*/  LDC.64 R132, c[0x0][0x3a8] ;  /* 0x0000ea00ff847b82 */ /* 0x000e220000000a00 */
[----:B------:R-:W-:Y:S02]  /*7640*/  SEL R90, RZ, 0x1000000, !P5 ;  /* 0x01000000ff5a7807 */ /* 0x000fe40006800000 */
[----:B------:R-:W-:Y:S02]  /*7650*/  SEL R89, RZ, 0x10000, !P4 ;  /* 0x00010000ff597807 */ /* 0x000fe40006000000 */
[----:B------:R-:W-:-:S03]  /*7660*/  SEL R5, RZ, 0x100, !P3 ;  /* 0x00000100ff057807 */ /* 0x000fc60005800000 */
[----:B------:R-:W1:Y:S01]  /*7670*/  LDC.64 R104, c[0x0][0x3b0] ;  /* 0x0000ec00ff687b82 */ /* 0x000e620000000a00 */
[----:B------:R-:W-:Y:S02]  /*7680*/  IADD3 R89, PT, PT, R5, R90, R89 ;  /* 0x0000005a05597210 */ /* 0x000fe40007ffe059 */
[----:B------:R-:W-:-:S04]  /*7690*/  SEL R5, RZ, 0x1, !P2 ;  /* 0x00000001ff057807 */ /* 0x000fc80005000000 */
[----:B------:R-:W-:Y:S01]  /*76a0*/  IADD3 R5, PT, PT, R89, R5, RZ ;  /* 0x0000000559057210 */ /* 0x000fe20007ffe0ff */
[----:B0-----:R-:W-:-:S05]  /*76b0*/  IMAD.WIDE.U32 R132, R95, 0x10, R132 ;  /* 0x000000105f847825 */ /* 0x001fca00078e0084 */
[----:B------:R0:W-:Y:S01]  /*76c0*/  STG.E.128 desc[UR6][R132.64], R56 ;  /* 0x0000003884007986 */ /* 0x0001e2000c101d06 */
[----:B-1----:R-:W-:-:S05]  /*76d0*/  IMAD.WIDE.U32 R104, R95, 0x4, R104 ;  /* 0x000000045f687825 */ /* 0x002fca00078e0068 */
[----:B------:R0:W-:Y:S01]  /*76e0*/  STG.E desc[UR6][R104.64], R5 ;  /* 0x0000000568007986 */ /* 0x0001e2000c101906 */
[----:B------:R-:W-:Y:S05]  /*76f0*/  @!P0 BRA `(.L_x_14383) ;  /* 0x00000000002c8947 */ /* 0x000fea0003800000 */
[----:B0-----:R-:W0:Y:S01]  /*7700*/  LDC.64 R104, c[0x0][0x3b8] ;  /* 0x0000ee00ff687b82 */ /* 0x001e220000000a00 */
[----:B------:R-:W-:Y:S01]  /*7710*/  IMAD.U32 R90, R2, 0x10000, RZ ;  /* 0x00010000025a7824 */ /* 0x000fe200078e00ff */
[----:B------:R-:W-:Y:S02]  /*7720*/  LOP3.LUT R5, R0, 0xffff, RZ, 0xc0, !PT ;  /* 0x0000ffff00057812 */ /* 0x000fe400078ec0ff */
[----:B------:R-:W-:Y:S02]  /*7730*/  LOP3.LUT R89, R3, 0xff, RZ, 0xc0, !PT ;  /* 0x000000ff03597812 */ /* 0x000fe400078ec0ff */
[----:B------:R-:W-:-:S05]  /*7740*/  LOP3.LUT R90, R90, 0xff0000, RZ, 0xc0, !PT ;  /* 0x00ff00005a5a7812 */ /* 0x000fca00078ec0ff */
[----:B------:R-:W-:Y:S01]  /*7750*/  IMAD R90, R5, 0x1000000, R90 ;  /* 0x01000000055a7824 */ /* 0x000fe200078e025a */
[----:B------:R-:W-:-:S04]  /*7760*/  LOP3.LUT R5, R4, 0xff, RZ, 0xc0, !PT ;  /* 0x000000ff04057812 */ /* 0x000fc800078ec0ff */
[----:B------:R-:W-:-:S05]  /*7770*/  LEA R89, R89, R90, 0x8 ;  /* 0x0000005a59597211 */ /* 0x000fca00078e40ff */
[----:B------:R-:W-:Y:S02]  /*7780*/  IMAD.IADD R5, R89, 0x1, R5 ;  /* 0x0000000159057824 */ /* 0x000fe400078e0205 */
[----:B0-----:R-:W-:-:S05]  /*7790*/  IMAD.WIDE.U32 R104, R95, 0x4, R104 ;  /* 0x000000045f687825 */ /* 0x001fca00078e0068 */
[----:B------:R1:W-:Y:S02]  /*77a0*/  STG.E desc[UR6][R104.64], R5 ;  /* 0x0000000568007986 */ /* 0x0003e4000c101906 */
.L_x_14383:
[----:B01----:R-:W-:Y:S01]  /*77b0*/  IMAD.MOV.U32 R5, RZ, RZ, R88 ;  /* 0x000000ffff057224 */ /* 0x003fe200078e0058 */
[----:B------:R-:W-:-:S07]  /*77c0*/  IADD3 R88, PT, PT, R95, 0x80, RZ ;  /* 0x000000805f587810 */ /* 0x000fce0007ffe0ff */
.L_x_14320:
[----:B------:R-:W-:Y:S05]  /*77d0*/  BSYNC.RECONVERGENT B0 ;  /* 0x0000000000007941 */ /* 0x000fea0003800200 */
.L_x_14319:
[----:B------:R-:W-:Y:S01]  /*77e0*/  ISETP.GE.U32.AND P0, PT, R14, 0x100, PT ;  /* 0x000001000e00780c */ /* 0x000fe20003f06070 */
[----:B------:R-:W-:Y:S03]  /*77f0*/  BSSY.RECONVERGENT B0, `(.L_x_14384) ;  /* 0x00004b6000007945 */ /* 0x000fe60003800200 */
[----:B------:R-:W-:-:S09]  /*7800*/  P2R R116, PR, RZ, 0x1 ;  /* 0x00000001ff747803 */ /* 0x000fd20000000000 */
        /* <DEDUP_REMOVED lines=31> */
.L_x_14389:
        /* <DEDUP_REMOVED lines=13> */
.L_x_14391:
[----:B------:R-:W-:Y:S05]  /*7ad0*/  BSYNC.RECONVERGENT B2 ;  /* 0x0000000000027941 */ /* 0x000fea0003800200 */
.L_x_14390:
        /* <DEDUP_REMOVED lines=53> */
[----:B------:R-:W-:Y:S02]  /*7e30*/  IMAD.MOV.U32 R91, RZ, RZ, RZ ;  /* 0x000000ffff5b7224 */ /* 0x000fe400078e00ff */
[----:B------:R-:W-:-:S04]  /*7e40*/  IMAD.WIDE.U32 R104, R6, -0x2daee0ad, RZ ;  /* 0xd2511f5306687825 */ /* 0x000fc800078e00ff */
[----:B------:R-:W-:Y:S01]  /*7e50*/  IMAD.WIDE.U32 R132, R8, -0x326172a9, RZ ;  /* 0xcd9e8d5708847825 */ /* 0x000fe200078e00ff */
[----:B------:R-:W-:Y:S02]  /*7e60*/  LOP3.LUT R9, R9, R90, R105, 0x96, !PT ;  /* 0x0000005a09097212 */ /* 0x000fe400078e9669 */
[----:B------:R-:W-:Y:S01]  /*7e70*/  MOV R89, R104 ;  /* 0x0000006800597202 */ /* 0x000fe20000000f00 */
[----:B------:R-:W-:Y:S01]  /*7e80*/  IMAD.MOV.U32 R6, RZ, RZ, R132 ;  /* 0x000000ffff067224 */ /* 0x000fe200078e0084 */
[----:B------:R-:W-:Y:S01]  /*7e90*/  LOP3.LUT R10, R10, R134, R133, 0x96, !PT ;  /* 0x000000860a0a7212 */ /* 0x000fe200078e9685 */
[----:B------:R-:W-:-:S07]  /*7ea0*/  IMAD.MOV.U32 R90, RZ, RZ, R5 ;  /* 0x000000ffff5a7224 */ /* 0x000fce00078e0005 */
.L_x_14388:
[----:B------:R-:W-:Y:S05]  /*7eb0*/  BSYNC.RECONVERGENT B1 ;  /* 0x0000000000017941 */ /* 0x000fea0003800200 */
.L_x_14387:
        /* <DEDUP_REMOVED lines=20> */
.L_x_14394:
        /* <DEDUP_REMOVED lines=13> */
.L_x_14396:
[----:B------:R-:W-:Y:S05]  /*80d0*/  BSYNC.RECONVERGENT B2 ;  /* 0x0000000000027941 */ /* 0x000fea0003800200 */
.L_x_14395:
        /* <DEDUP_REMOVED lines=55> */
[----:B------:R-:W-:Y:S02]  /*8450*/  LOP3.LUT R9, R9, R90, R133, 0x96, !PT ;  /* 0x0000005a09097212 */ /* 0x000fe400078e9685 */
[----:B------:R-:W-:Y:S01]  /*8460*/  MOV R8, R89 ;  /* 0x0000005900087202 */ /* 0x000fe20000000f00 */
[----:B------:R-:W-:Y:S01]  /*8470*/  IMAD.MOV.U32 R6, RZ, RZ, R134 ;  /* 0x000000ffff067224 */ /* 0x000fe200078e0086 */
[----:B------:R-:W-:Y:S01]  /*8480*/  LOP3.LUT R10, R10, R136, R135, 0x96, !PT ;  /* 0x000000880a0a7212 */ /* 0x000fe200078e9687 */
[----:B------:R-:W-:Y:S02]  /*8490*/  IMAD.MOV.U32 R89, RZ, RZ, R132 ;  /* 0x000000ffff597224 */ /* 0x000fe400078e0084 */
[----:B------:R-:W-:-:S07]  /*84a0*/  IMAD.MOV.U32 R90, RZ, RZ, RZ ;  /* 0x000000ffff5a7224 */ /* 0x000fce00078e00ff */
.L_x_14393:
[----:B------:R-:W-:Y:S05]  /*84b0*/  BSYNC.RECONVERGENT B1 ;  /* 0x0000000000017941 */ /* 0x000fea0003800200 */
.L_x_14392:
        /* <DEDUP_REMOVED lines=15> */
.L_x_14399:
        /* <DEDUP_REMOVED lines=13> */
.L_x_14401:
[----:B------:R-:W-:Y:S05]  /*8680*/  BSYNC.RECONVERGENT B2 ;  /* 0x0000000000027941 */ /* 0x000fea0003800200 */
.L_x_14400:
        /* <DEDUP_REMOVED lines=61> */
.L_x_14398:
[----:B------:R-:W-:Y:S05]  /*8a60*/  BSYNC.RECONVERGENT B1 ;  /* 0x0000000000017941 */ /* 0x000fea0003800200 */
.L_x_14397:
        /* <DEDUP_REMOVED lines=17> */
.L_x_14404:
        /* <DEDUP_REMOVED lines=13> */
.L_x_14406:
[----:B------:R-:W-:Y:S05]  /*8c50*/  BSYNC.RECONVERGENT B2 ;  /* 0x0000000000027941 */ /* 0x000fea0003800200 */
.L_x_14405:
[----:B------:R-:W-:Y:S01]  /*8c60*/  IMAD.WIDE.U32 R138, R13, -0x326172a9, RZ ;  /* 0xcd9e8d570d8a7825 */ /* 0x000fe200078e00ff */
[----:B------:R-:W-:-:S03]  /*8c70*/  LOP3.LUT R8, R7, R133, R97, 0x96, !PT ;  /* 0x0000008507087212 */ /* 0x000fc600078e9661 */
[----:B------:R-:W-:Y:S02]  /*8c80*/  HFMA2 R100, -RZ, RZ, 0, 0 ;  /* 0x00000000ff647431 */ /* 0x000fe400000001ff */
[----:B------:R-:W-:Y:S01]  /*8c90*/  VIADD R10, R96, 0x8ff34781 ;  /* 0x8ff34781600a7836 */ /* 0x000fe20000000000 */
[----:B------:R-:W-:Y:S01]  /*8ca0*/  LOP3.LUT R6, R15, R139, R96, 0x96, !PT ;  /* 0x0000008b0f067212 */ /* 0x000fe200078e9660 */
[----:B------:R-:W-:Y:S01]  /*8cb0*/  IMAD.WIDE.U32 R134, R8, -0x326172a9, RZ ;  /* 0xcd9e8d5708867825 */ /* 0x000fe200078e00ff */
[----:B------:R-:W-:-:S03]  /*8cc0*/  IADD3 R8, PT, PT, R96, -0x61c88647, RZ ;  /* 0x9e3779b960087810 */ /* 0x000fc60007ffe0ff */
[----:B------:R-:W-:Y:S01]  /*8cd0*/  IMAD.WIDE.U32 R136, R6, -0x2daee0ad, RZ ;  /* 0xd2511f5306887825 */ /* 0x000fe200078e00ff */
[----:B------:R-:W-:-:S03]  /*8ce0*/  LOP3.LUT R8, R8, R138, R135, 0x96, !PT ;  /* 0x0000008a08087212 */ /* 0x000fc600078e9687 */
[C---:B------:R-:W-:Y:S02]  /*8cf0*/  VIADD R6, R97.reuse, 0xbb67ae85 ;  /* 0xbb67ae8561067836 */ /* 0x040fe40000000000 */
[----:B------:R-:W-:Y:S02]  /*8d00*/  VIADD R9, R97, 0x96a522ad ;  /* 0x96a522ad61097836 */ /* 0x000fe40000000000 */
[----:B------:R-:W-:Y:S01]  /*8d10*/  IMAD.MOV.U32 R90, RZ, RZ, R89 ;  /* 0x000000ffff5a7224 */ /* 0x000fe200078e0059 */
        /* <DEDUP_REMOVED lines=44> */
[----:B------:R-:W-:Y:S01]  /*8fe0*/  IMAD.WIDE.U32 R134, R6, -0x2daee0ad, RZ ;  /* 0xd2511f5306867825 */ /* 0x000fe200078e00ff */
[----:B------:R-:W-:Y:S02]  /*8ff0*/  LOP3.LUT R10, R10, R138, R137, 0x96, !PT ;  /* 0x0000008a0a0a7212 */ /* 0x000fe400078e9689 */
[----:B------:R-:W-:Y:S01]  /*9000*/  MOV R6, R136 ;  /* 0x0000008800067202 */ /* 0x000fe20000000f00 */
[----:B------:R-:W-:Y:S01]  /*9010*/  IMAD.MOV.U32 R89, RZ, RZ, R134 ;  /* 0x000000ffff597224 */ /* 0x000fe200078e0086 */
[----:B------:R-:W-:-:S07]  /*9020*/  LOP3.LUT R9, R9, R132, R135, 0x96, !PT ;  /* 0x0000008409097212 */ /* 0x000fce00078e9687 */
.L_x_14403:
[----:B------:R-:W-:Y:S05]  /*9030*/  BSYNC.RECONVERGENT B1 ;  /* 0x0000000000017941 */ /* 0x000fea0003800200 */
.L_x_14402:
        /* <DEDUP_REMOVED lines=15> */
.L_x_14409:
        /* <DEDUP_REMOVED lines=13> */
.L_x_14411:
[----:B------:R-:W-:Y:S05]  /*9200*/  BSYNC.RECONVERGENT B2 ;  /* 0x0000000000027941 */ /* 0x000fea0003800200 */
.L_x_14410:
        /* <DEDUP_REMOVED lines=61> */
.L_x_14408:
[----:B------:R-:W-:Y:S05]  /*95e0*/  BSYNC.RECONVERGENT B1 ;  /* 0x0000000000017941 */ /* 0x000fea0003800200 */
.L_x_14407:
        /* <DEDUP_REMOVED lines=17> */
.L_x_14414:
        /* <DEDUP_REMOVED lines=13> */
.L_x_14416:
[----:B------:R-:W-:Y:S05]  /*97d0*/  BSYNC.RECONVERGENT B2 ;  /* 0x0000000000027941 */ /* 0x000fea0003800200 */
.L_x_14415:
        /* <DEDUP_REMOVED lines=9> */
[----:B------:R-:W-:Y:S01]  /*9870*/  IMAD.MOV.U32 R100, RZ, RZ, RZ ;  /* 0x000000ffff647224 */ /* 0x000fe200078e00ff */
        /* <DEDUP_REMOVED lines=51> */
.L_x_14413:
[----:B------:R-:W-:Y:S05]  /*9bb0*/  BSYNC.RECONVERGENT B1 ;  /* 0x0000000000017941 */ /* 0x000fea0003800200 */
.L_x_14412:
        /* <DEDUP_REMOVED lines=15> */
.L_x_14419:
        /* <DEDUP_REMOVED lines=13> */
.L_x_14421:
[----:B------:R-:W-:Y:S05]  /*9d80*/  BSYNC.RECONVERGENT B2 ;  /* 0x0000000000027941 */ /* 0x000fea0003800200 */
.L_x_14420:
        /* <DEDUP_REMOVED lines=10> */
[----:B------:R-:W-:-:S03]  /*9e30*/  VIADD R9, R97, 0x96a522ad ;  /* 0x96a522ad61097836 */ /* 0x000fc60000000000 */
        /* <DEDUP_REMOVED lines=49> */
[----:B------:R-:W-:-:S07]  /*a150*/  IMAD.MOV.U32 R89, RZ, RZ, R134 ;  /* 0x000000ffff597224 */ /* 0x000fce00078e0086 */
.L_x_14418:
[----:B------:R-:W-:Y:S05]  /*a160*/  BSYNC.RECONVERGENT B1 ;  /* 0x0000000000017941 */ /* 0x000fea0003800200 */
.L_x_14417:
        /* <DEDUP_REMOVED lines=17> */
.L_x_14424:
        /* <DEDUP_REMOVED lines=15> */
.L_x_14426:
[----:B------:R-:W-:Y:S05]  /*a370*/  BSYNC.RECONVERGENT B2 ;  /* 0x0000000000027941 */ /* 0x000fea0003800200 */
.L_x_14425:
        /* <DEDUP_REMOVED lines=61> */
.L_x_14423:
[----:B------:R-:W-:Y:S05]  /*a750*/  BSYNC.RECONVERGENT B1 ;  /* 0x0000000000017941 */ /* 0x000fea0003800200 */
.L_x_14422:
[-C--:B------:R-:W-:Y:S01]  /*a760*/  FMUL.FTZ R108, R48, R5.reuse ;  /* 0x00000005306c7220 */ /* 0x080fe20000410000 */
[----:B------:R-:W-:Y:S01]  /*a770*/  FSETP.GTU.FTZ.AND P6, PT, R91, R102, PT ;  /* 0x000000665b00720b */ /* 0x000fe20003fdc000 */
[----:B------:R-:W-:Y:S01]  /*a780*/  FMUL.FTZ R63, R49, R5 ;  /* 0x00000005313f7220 */ /* 0x000fe20000410000 */
        /* <DEDUP_REMOVED lines=10> */
[-C--:B------:R-:W-:Y:S01]  /*a830*/  FSETP.GTU.FTZ.AND P6, PT, R62, R102.reuse, PT ;  /* 0x000000663e00720b */ /* 0x080fe20003fdc000 */
[----:B------:R-:W-:Y:S01]  /*a840*/  FADD.FTZ R61, R61, R63 ;  /* 0x0000003f3d3d7221 */ /* 0x000fe20000010000 */
[----:B------:R-:W-:Y:S02]  /*a850*/  FSEL R60, R60, RZ, P2 ;  /* 0x000000ff3c3c7208 */ /* 0x000fe40001000000 */
[----:B------:R-:W-:Y:S01]  /*a860*/  FSEL R62, R90, RZ, !P6 ;  /* 0x000000ff5a3e7208 */ /* 0x000fe20007000000 */
[----:B------:R-:W-:Y:S01]  /*a870*/  @P1 FADD.FTZ R61, R53, R61 ;  /* 0x0000003d353d1221 */ /* 0x000fe20000010000 */
        /* <DEDUP_REMOVED lines=8> */
[----:B------:R-:W-:Y:S02]  /*a900*/  SEL R5, RZ, 0x1, P6 ;  /* 0x00000001ff057807 */ /* 0x000fe40003000000 */
[----:B------:R-:W-:Y:S01]  /*a910*/  PRMT R4, R100, 0x7610, R4 ;  /* 0x0000761064047816 */ /* 0x000fe20000000004 */
[----:B------:R-:W-:Y:S01]  /*a920*/  FADD.FTZ R63, R102, R106 ;  /* 0x0000006a663f7221 */ /* 0x000fe20000010000 */
[----:B------:R-:W-:Y:S01]  /*a930*/  @P1 FADD.FTZ R62, R54, R62 ;  /* 0x0000003e363e1221 */ /* 0x000fe20000010000 */
[----:B------:R-:W-:-:S02]  /*a940*/  PRMT R3, R91, 0x7610, R3 ;  /* 0x000076105b037816 */ /* 0x000fc40000000003 */
[----:B------:R-:W-:Y:S01]  /*a950*/  @P1 FADD.FTZ R63, R55, R63 ;  /* 0x0000003f373f1221 */ /* 0x000fe20000010000 */
[----:B------:R-:W-:Y:S02]  /*a960*/  PRMT R2, R90, 0x7610, R2 ;  /* 0x000076105a027816 */ /* 0x000fe40000000002 */
[----:B------:R-:W-:Y:S01]  /*a970*/  PRMT R0, R5, 0x7610, R0 ;  /* 0x0000761005007816 */ /* 0x000fe20000000000 */
[----:B------:R-:W-:Y:S06]  /*a980*/  BRA `(.L_x_14427) ;  /* 0x0000001800087947 */ /* 0x000fec0003800000 */
.L_x_14386:
        /* <DEDUP_REMOVED lines=16> */
.L_x_14430:
        /* <DEDUP_REMOVED lines=13> */
.L_x_14432:
[----:B------:R-:W-:Y:S05]  /*ab60*/  BSYNC.RECONVERGENT B2 ;  /* 0x0000000000027941 */ /* 0x000fea0003800200 */
.L_x_14431:
        /* <DEDUP_REMOVED lines=61> */
.L_x_14429:
[----:B------:R-:W-:Y:S05]  /*af40*/  BSYNC.RECONVERGENT B1 ;  /* 0x0000000000017941 */ /* 0x000fea0003800200 */
.L_x_14428:
[----:B------:R-:W0:Y:S01]  /*af50*/  LDC R5, c[0x0][0x404] ;  /* 0x00010100ff057b82 */ /* 0x000e220000000800 */
[----:B------:R-:W-:Y:S01]  /*af60*/  ISETP.NE.AND P3, PT, R91, 0x1, PT ;  /* 0x000000015b00780c */ /* 0x000fe20003f65270 */
[----:B------:R-:W-:Y:S01]  /*af70*/  BSSY.RECONVERGENT B1, `(.L_x_14433) ;  /* 0x000005b000017945 */ /* 0x000fe20003800200 */
[----:B------:R-:W-:Y:S01]  /*af80*/  I2FP.F32.U32 R8, R90 ;  /* 0x0000005a00087245 */ /* 0x000fe20000201000 */
[----:B------:R-:W-:Y:S02]  /*af90*/  IMAD.MOV.U32 R90, RZ, RZ, 0x2f800000 ;  /* 0x2f800000ff5a7424 */ /* 0x000fe400078e00ff */
[----:B------:R-:W-:Y:S02]  /*afa0*/  IMAD.MOV.U32 R100, RZ, RZ, R6 ;  /* 0x000000ffff647224 */ /* 0x000fe400078e0006 */
[----:B------:R-:W-:-:S05]  /*afb0*/  FFMA.FTZ R8, R8, R90, 1.1641532182693481445e-10 ;  /* 0x2f00000008087423 */ /* 0x000fca000001005a */
[----:B0-----:R-:W-:Y:S01]  /*afc0*/  FSETP.LE.FTZ.AND P2, PT, R8, R5, PT ;  /* 0x000000050800720b */ /* 0x001fe20003f53000 */
[----:B------:R-:W-:Y:S01]  /*afd0*/  HFMA2 R8, -RZ, RZ, 0, 1.1920928955078125e-07 ;  /* 0x00000002ff087431 */ /* 0x000fe200000001ff */
        /* <DEDUP_REMOVED lines=9> */
.L_x_14435:
        /* <DEDUP_REMOVED lines=13> */
.L_x_14437:
[----:B------:R-:W-:Y:S05]  /*b140*/  BSYNC.RECONVERGENT B2 ;  /* 0x0000000000027941 */ /* 0x000fea0003800200 */
.L_x_14436:
        /* <DEDUP_REMOVED lines=61> */
.L_x_14434:
[----:B------:R-:W-:Y:S05]  /*b520*/  BSYNC.RECONVERGENT B1 ;  /* 0x0000000000017941 */ /* 0x000fea0003800200 */
.L_x_14433:
[----:B------:R-:W-:Y:S01]  /*b530*/  ISETP.NE.AND P4, PT, R8, 0x1, PT ;  /* 0x000000010800780c */ /* 0x000fe20003f85270 */
[----:B------:R-:W-:Y:S01]  /*b540*/  BSSY.RECONVERGENT B1, `(.L_x_14438) ;  /* 0x000005a000017945 */ /* 0x000fe20003800200 */
[----:B------:R-:W-:Y:S01]  /*b550*/  I2FP.F32.U32 R91, R100 ;  /* 0x00000064005b7245 */ /* 0x000fe20000201000 */
[----:B------:R-:W-:-:S04]  /*b560*/  IMAD.MOV.U32 R102, RZ, RZ, 0x2 ;  /* 0x00000002ff667424 */ /* 0x000fc800078e00ff */
        /* <DEDUP_REMOVED lines=12> */
.L_x_14440:
        /* <DEDUP_REMOVED lines=13> */
.L_x_14442:
[----:B------:R-:W-:Y:S05]  /*b700*/  BSYNC.RECONVERGENT B2 ;  /* 0x0000000000027941 */ /* 0x000fea0003800200 */
.L_x_14441:
        /* <DEDUP_REMOVED lines=61> */
.L_x_14439:
[----:B------:R-:W-:Y:S05]  /*bae0*/  BSYNC.RECONVERGENT B1 ;  /* 0x0000000000017941 */ /* 0x000fea0003800200 */
.L_x_14438:
[----:B------:R-:W-:Y:S01]  /*baf0*/  ISETP.NE.AND P5, PT, R102, 0x1, PT ;  /* 0x000000016600780c */ /* 0x000fe20003fa5270 */
[----:B------:R-:W-:Y:S01]  /*bb00*/  BSSY.RECONVERGENT B1, `(.L_x_14443) ;  /* 0x000005a000017945 */ /* 0x000fe20003800200 */
[----:B------:R-:W-:Y:S01]  /*bb10*/  I2FP.F32.U32 R100, R91 ;  /* 0x0000005b00647245 */ /* 0x000fe20000201000 */
        /* <DEDUP_REMOVED lines=13> */
.L_x_14445:
        /* <DEDUP_REMOVED lines=13> */
.L_x_14447:
[----:B------:R-:W-:Y:S05]  /*bcc0*/  BSYNC.RECONVERGENT B2 ;  /* 0x0000000000027941 */ /* 0x000fea0003800200 */
.L_x_14446:
        /* <DEDUP_REMOVED lines=61> */
.L_x_14444:
[----:B------:R-:W-:Y:S05]  /*c0a0*/  BSYNC.RECONVERGENT B1 ;  /* 0x0000000000017941 */ /* 0x000fea0003800200 */
.L_x_14443:
        /* <DEDUP_REMOVED lines=15> */
[----:B------:R-:W-:-:S10]  /*c1a0*/  @P1 FADD.FTZ R63, R55, R63 ;  /* 0x0000003f373f1221 */ /* 0x000fd40000010000 */
.L_x_14427:
        /* <DEDUP_REMOVED lines=24> */
.L_x_14448:
[----:B01----:R-:W-:Y:S01]  /*c330*/  IMAD.MOV.U32 R5, RZ, RZ, R89 ;  /* 0x000000ffff057224 */ /* 0x003fe200078e0059 */
[----:B------:R-:W-:-:S07]  /*c340*/  IADD3 R88, PT, PT, R88, 0x80, RZ ;  /* 0x0000008058587810 */ /* 0x000fce0007ffe0ff */
.L_x_14385:
[----:B------:R-:W-:Y:S05]  /*c350*/  BSYNC.RECONVERGENT B0 ;  /* 0x0000000000007941 */ /* 0x000fea0003800200 */
.L_x_14384:
        /* <DEDUP_REMOVED lines=34> */
.L_x_14454:
        /* <DEDUP_REMOVED lines=13> */
.L_x_14456:
[----:B------:R-:W-:Y:S05]  /*c650*/  BSYNC.RECONVERGENT B2 ;  /* 0x0000000000027941 */ /* 0x000fea0003800200 */
.L_x_14455:
        /* <DEDUP_REMOVED lines=59> */
[----:B------:R-:W-:Y:S01]  /*ca10*/  LOP3.LUT R10, R10, R134, R133, 0x96, !PT ;  /* 0x000000860a0a7212 */ /* 0x000fe200078e9685 */
[----:B------:R-:W-:-:S07]  /*ca20*/  IMAD.MOV.U32 R90, RZ, RZ, RZ ;  /* 0x000000ffff5a7224 */ /* 0x000fce00078e00ff */
.L_x_14453:
[----:B------:R-:W-:Y:S05]  /*ca30*/  BSYNC.RECONVERGENT B1 ;  /* 0x0000000000017941 */ /* 0x000fea0003800200 */
.L_x_14452:
[----:B------:R-:W0:Y:S01]  /*ca40*/  LDC R102, c[0x0][0x404] ;  /* 0x00010100ff667b82 */ /* 0x000e220000000800 */
[----:B------:R-:W-:Y:S01]  /*ca50*/  HFMA2 R104, -RZ, RZ, 0.1171875, 0 ;  /* 0x2f800000ff687431 */ /* 0x000fe200000001ff */
[----:B------:R-:W-:Y:S01]  /*ca60*/  ISETP.NE.AND P3, PT, R90, 0x1, PT ;  /* 0x000000015a00780c */ /* 0x000fe20003f65270 */
[----:B------:R-:W-:Y:S01]  /*ca70*/  BSSY.RECONVERGENT B1, `(.L_x_14457) ;  /* 0x000005c000017945 */ /* 0x000fe20003800200 */
[----:B------:R-:W-:Y:S01]  /*ca80*/  I2FP.F32.U32 R8, R91 ;  /* 0x0000005b00087245 */ /* 0x000fe20000201000 */
[----:B------:R-:W-:-:S03]  /*ca90*/  IMAD.MOV.U32 R91, RZ, RZ, R6 ;  /* 0x000000ffff5b7224 */ /* 0x000fc600078e0006 */
[----:B------:R-:W1:Y:S01]  /*caa0*/  LDC R5, c[0x0][0x408] ;  /* 0x00010200ff057b82 */ /* 0x000e620000000800 */
[----:B------:R-:W-:-:S05]  /*cab0*/  FFMA.FTZ R8, R8, R104, 1.1641532182693481445e-10 ;  /* 0x2f00000008087423 */ /* 0x000fca0000010068 */
[----:B0-----:R-:W-:Y:S01]  /*cac0*/  FSETP.LE.FTZ.AND P2, PT, R8, R102, PT ;  /* 0x000000660800720b */ /* 0x001fe20003f53000 */
[----:B------:R-:W-:Y:S02]  /*cad0*/  IMAD.MOV.U32 R8, RZ, RZ, 0x2 ;  /* 0x00000002ff087424 */ /* 0x000fe400078e00ff */
        /* <DEDUP_REMOVED lines=10> */
.L_x_14459:
        /* <DEDUP_REMOVED lines=13> */
.L_x_14461:
[----:B------:R-:W-:Y:S05]  /*cc50*/  BSYNC.RECONVERGENT B2 ;  /* 0x0000000000027941 */ /* 0x000fea0003800200 */
.L_x_14460:
        /* <DEDUP_REMOVED lines=61> */
.L_x_14458:
[----:B------:R-:W-:Y:S05]  /*d030*/  BSYNC.RECONVERGENT B1 ;  /* 0x0000000000017941 */ /* 0x000fea0003800200 */
.L_x_14457:
        /* <DEDUP_REMOVED lines=15> */
.L_x_14464:
        /* <DEDUP_REMOVED lines=13> */
.L_x_14466:
[----:B------:R-:W-:Y:S05]  /*d200*/  BSYNC.RECONVERGENT B2 ;  /* 0x0000000000027941 */ /* 0x000fea0003800200 */
.L_x_14465:
        /* <DEDUP_REMOVED lines=10> */
[----:B------:R-:W-:Y:S01]  /*d2b0*/  LOP3.LUT R6, R6, R132, R137, 0x96, !PT ;  /* 0x0000008406067212 */ /* 0x000fe200078e9689 */
[----:B------:R-:W-:Y:S01]  /*d2c0*/  IMAD.MOV.U32 R90, RZ, RZ, RZ ;  /* 0x000000ffff5a7224 */ /* 0x000fe200078e00ff */
        /* <DEDUP_REMOVED lines=49> */
.L_x_14463:
[----:B------:R-:W-:Y:S05]  /*d5e0*/  BSYNC.RECONVERGENT B1 ;  /* 0x0000000000017941 */ /* 0x000fea0003800200 */
.L_x_14462:
        /* <DEDUP_REMOVED lines=17> */
.L_x_14469:
        /* <DEDUP_REMOVED lines=13> */
.L_x_14471:
[----:B------:R-:W-:Y:S05]  /*d7d0*/  BSYNC.RECONVERGENT B2 ;  /* 0x0000000000027941 */ /* 0x000fea0003800200 */
.L_x_14470:
        /* <DEDUP_REMOVED lines=61> */
.L_x_14468:
[----:B------:R-:W-:Y:S05]  /*dbb0*/  BSYNC.RECONVERGENT B1 ;  /* 0x0000000000017941 */ /* 0x000fea0003800200 */
.L_x_14467:
        /* <DEDUP_REMOVED lines=15> */
.L_x_14474:
        /* <DEDUP_REMOVED lines=13> */
.L_x_14476:
[----:B------:R-:W-:Y:S05]  /*dd80*/  BSYNC.RECONVERGENT B2 ;  /* 0x0000000000027941 */ /* 0x000fea0003800200 */
.L_x_14475:
        /* <DEDUP_REMOVED lines=61> */
.L_x_14473:
[----:B------:R-:W-:Y:S05]  /*e160*/  BSYNC.RECONVERGENT B1 ;  /* 0x0000000000017941 */ /* 0x000fea0003800200 */
.L_x_14472:
[----:B------:R-:W-:Y:S01]  /*e170*/  ISETP.NE.AND P5, PT, R106, 0x1, PT ;  /* 0x000000016a00780c */ /* 0x000fe20003fa5270 */
[----:B------:R-:W-:Y:S01]  /*e180*/  BSSY.RECONVERGENT B1, `(.L_x_14477) ;  /* 0x000005b000017945 */ /* 0x000fe20003800200 */
[----:B------:R-:W-:Y:S01]  /*e190*/  I2FP.F32.U32 R8, R8 ;  /* 0x0000000800087245 */ /* 0x000fe20000201000 */
[----:B------:R-:W-:Y:S02]  /*e1a0*/  HFMA2 R100, -RZ, RZ, 0, 1.1920928955078125e-07 ;  /* 0x00000002ff647431 */ /* 0x000fe400000001ff */
[----:B------:R-:W-:Y:S01]  /*e1b0*/  FMUL.FTZ R105, R66, R5 ;  /* 0x0000000542697220 */ /* 0x000fe20000410000 */
        /* <DEDUP_REMOVED lines=12> */
.L_x_14479:
        /* <DEDUP_REMOVED lines=13> */
.L_x_14481:
[----:B------:R-:W-:Y:S05]  /*e350*/  BSYNC.RECONVERGENT B2 ;  /* 0x0000000000027941 */ /* 0x000fea0003800200 */
.L_x_14480:
        /* <DEDUP_REMOVED lines=61> */
.L_x_14478:
[----:B------:R-:W-:Y:S05]  /*e730*/  BSYNC.RECONVERGENT B1 ;  /* 0x0000000000017941 */ /* 0x000fea0003800200 */
.L_x_14477:
        /* <DEDUP_REMOVED lines=15> */
.L_x_14484:
        /* <DEDUP_REMOVED lines=13> */
.L_x_14486:
[----:B------:R-:W-:Y:S05]  /*e900*/  BSYNC.RECONVERGENT B2 ;  /* 0x0000000000027941 */ /* 0x000fea0003800200 */
.L_x_14485:
        /* <DEDUP_REMOVED lines=61> */
.L_x_14483:
[----:B------:R-:W-:Y:S05]  /*ece0*/  BSYNC.RECONVERGENT B1 ;  /* 0x0000000000017941 */ /* 0x000fea0003800200 */
.L_x_14482:
        /* <DEDUP_REMOVED lines=17> */
.L_x_14489:
        /* <DEDUP_REMOVED lines=15> */
.L_x_14491:
[----:B------:R-:W-:Y:S05]  /*eef0*/  BSYNC.RECONVERGENT B2 ;  /* 0x0000000000027941 */ /* 0x000fea0003800200 */
.L_x_14490:
        /* <DEDUP_REMOVED lines=61> */
.L_x_14488:
[----:B------:R-:W-:Y:S05]  /*f2d0*/  BSYNC.RECONVERGENT B1 ;  /* 0x0000000000017941 */ /* 0x000fea0003800200 */
.L_x_14487:
        /* <DEDUP_REMOVED lines=35> */
.L_x_14451:
        /* <DEDUP_REMOVED lines=16> */
.L_x_14495:
        /* <DEDUP_REMOVED lines=13> */
.L_x_14497:
[----:B------:R-:W-:Y:S05]  /*f6e0*/  BSYNC.RECONVERGENT B2 ;  /* 0x0000000000027941 */ /* 0x000fea0003800200 */
.L_x_14496:
        /* <DEDUP_REMOVED lines=61> */
.L_x_14494:
[----:B------:R-:W-:Y:S05]  /*fac0*/  BSYNC.RECONVERGENT B1 ;  /* 0x0000000000017941 */ /* 0x000fea0003800200 */
.L_x_14493:
[----:B------:R-:W0:Y:S01]  /*fad0*/  LDC R5, c[0x0][0x404] ;  /* 0x00010100ff057b82 */ /* 0x000e220000000800 */
[----:B------:R-:W-:Y:S01]  /*fae0*/  ISETP.NE.AND P3, PT, R91, 0x1, PT ;  /* 0x000000015b00780c */ /* 0x000fe20003f65270 */
[----:B------:R-:W-:Y:S01]  /*faf0*/  BSSY.RECONVERGENT B1, `(.L_x_14498) ;  /* 0x000005b000017945 */ /* 0x000fe20003800200 */
[----:B------:R-:W-:Y:S01]  /*fb00*/  I2FP.F32.U32 R8, R90 ;  /* 0x0000005a00087245 */ /* 0x000fe20000201000 */
[----:B------:R-:W-:Y:S02]  /*fb10*/  IMAD.MOV.U32 R90, RZ, RZ, 0x2f800000 ;  /* 0x2f800000ff5a7424 */ /* 0x000fe400078e00ff */
[----:B------:R-:W-:Y:S02]  /*fb20*/  HFMA2 R100, -RZ, RZ, 0, 1.1920928955078125e-07 ;  /* 0x00000002ff647431 */ /* 0x000fe400000001ff */
[----:B------:R-:W-:-:S05]  /*fb30*/  FFMA.FTZ R8, R8, R90, 1.1641532182693481445e-10 ;  /* 0x2f00000008087423 */ /* 0x000fca000001005a */
[----:B0-----:R-:W-:Y:S01]  /*fb40*/  FSETP.LE.FTZ.AND P2, PT, R8, R5, PT ;  /* 0x000000050800720b */ /* 0x001fe20003f53000 */
        /* <DEDUP_REMOVED lines=10> */
.L_x_14500:
        /* <DEDUP_REMOVED lines=13> */
.L_x_14502:
[----:B------:R-:W-:Y:S05]  /*fcc0*/  BSYNC.RECONVERGENT B2 ;  /* 0x0000000000027941 */ /* 0x000fea0003800200 */
.L_x_14501:
        /* <DEDUP_REMOVED lines=61> */
.L_x_14499:
[----:B------:R-:W-:Y:S05]  /*100a0*/  BSYNC.RECONVERGENT B1 ;  /* 0x0000000000017941 */ /* 0x000fea0003800200 */
.L_x_14498:
[----:B------:R-:W-:Y:S01]  /*100b0*/  ISETP.NE.AND P4, PT, R100, 0x1, PT ;  /* 0x000000016400780c */ /* 0x000fe20003f85270 */
[----:B------:R-:W-:Y:S01]  /*100c0*/  BSSY.RECONVERGENT B1, `(.L_x_14503) ;  /* 0x000005a000017945 */ /* 0x000fe20003800200 */
[----:B------:R-:W-:Y:S01]  /*100d0*/  I2FP.F32.U32 R91, R8 ;  /* 0x00000008005b7245 */ /* 0x000fe20000201000 */
[----:B------:R-:W-:Y:S01]  /*100e0*/  IMAD.MOV.U32 R102, RZ, RZ, 0x2 ;  /* 0x00000002ff667424 */ /* 0x000fe200078e00ff */
[----:B------:R-:W-:-:S03]  /*100f0*/  MOV R8, R6 ;  /* 0x0000000600087202 */ /* 0x000fc60000000f00 */
        /* <DEDUP_REMOVED lines=11> */
.L_x_14505:
        /* <DEDUP_REMOVED lines=13> */
.L_x_14507:
[----:B------:R-:W-:Y:S05]  /*10280*/  BSYNC.RECONVERGENT B2 ;  /* 0x0000000000027941 */ /* 0x000fea0003800200 */
.L_x_14506:
[----:B------:R-:W-:Y:S01]  /*10290*/  IMAD.WIDE.U32 R136, R13, -0x326172a9, RZ ;  /* 0xcd9e8d570d887825 */ /* 0x000fe200078e00ff */
[----:B------:R-:W-:Y:S02]  /*102a0*/  LOP3.LUT R8, R7, R105, R97, 0x96, !PT ;  /* 0x0000006907087212 */ /* 0x000fe400078e9661 */
[----:B------:R-:W-:Y:S01]  /*102b0*/  IADD3 R10, PT, PT, R96, -0x700cb87f, RZ ;  /* 0x8ff34781600a7810 */ /* 0x000fe20007ffe0ff */
[----:B------:R-:W-:Y:S01]  /*102c0*/  VIADD R9, R97, 0x96a522ad ;  /* 0x96a522ad61097836 */ /* 0x000fe20000000000 */
[----:B------:R-:W-:Y:S01]  /*102d0*/  LOP3.LUT R6, R15, R137, R96, 0x96, !PT ;  /* 0x000000890f067212 */ /* 0x000fe200078e9660 */
[----:B------:R-:W-:Y:S01]  /*102e0*/  IMAD.WIDE.U32 R132, R8, -0x326172a9, RZ ;  /* 0xcd9e8d5708847825 */ /* 0x000fe200078e00ff */
[----:B------:R-:W-:-:S03]  /*102f0*/  IADD3 R8, PT, PT, R96, -0x61c88647, RZ ;  /* 0x9e3779b960087810 */ /* 0x000fc60007ffe0ff */
[----:B------:R-:W-:Y:S01]  /*10300*/  IMAD.WIDE.U32 R134, R6, -0x2daee0ad, RZ ;  /* 0xd2511f5306867825 */ /* 0x000fe200078e00ff */
[----:B------:R-:W-:-:S03]  /*10310*/  LOP3.LUT R8, R8, R136, R133, 0x96, !PT ;  /* 0x0000008808087212 */ /* 0x000fc600078e9685 */
[----:B------:R-:W-:Y:S02]  /*10320*/  VIADD R6, R97, 0xbb67ae85 ;  /* 0xbb67ae8561067836 */ /* 0x000fe40000000000 */
[----:B------:R-:W-:-:S03]  /*10330*/  IMAD.MOV.U32 R102, RZ, RZ, RZ ;  /* 0x000000ffff667224 */ /* 0x000fc600078e00ff */
[----:B------:R-:W-:Y:S01]  /*10340*/  LOP3.LUT R6, R6, R104, R135, 0x96, !PT ;  /* 0x0000006806067212 */ /* 0x000fe200078e9687 */
[----:B------:R-:W-:Y:S01]  /*10350*/  IMAD.WIDE.U32 R104, R8, -0x2daee0ad, RZ ;  /* 0xd2511f5308687825 */ /* 0x000fe200078e00ff */
[----:B------:R-:W-:-:S03]  /*10360*/  IADD3 R8, PT, PT, R97, 0x76cf5d0a, RZ ;  /* 0x76cf5d0a61087810 */ /* 0x000fc60007ffe0ff */
[----:B------:R-:W-:Y:S01]  /*10370*/  IMAD.WIDE.U32 R136, R6, -0x326172a9, RZ ;  /* 0xcd9e8d5706887825 */ /* 0x000fe200078e00ff */
[----:B------:R-:W-:-:S03]  /*10380*/  LOP3.LUT R8, R8, R134, R105, 0x96, !PT ;  /* 0x0000008608087212 */ /* 0x000fc600078e9669 */
[----:B------:R-:W-:-:S05]  /*10390*/  VIADD R6, R96, 0x3c6ef372 ;  /* 0x3c6ef37260067836 */ /* 0x000fca0000000000 */
[----:B------:R-:W-:Y:S01]  /*103a0*/  LOP3.LUT R6, R6, R132, R137, 0x96, !PT ;  /* 0x0000008406067212 */ /* 0x000fe200078e9689 */
[----:B------:R-:W-:Y:S01]  /*103b0*/  IMAD.WIDE.U32 R132, R8, -0x326172a9, RZ ;  /* 0xcd9e8d5708847825 */ /* 0x000fe200078e00ff */
[----:B------:R-:W-:-:S03]  /*103c0*/  IADD3 R8, PT, PT, R96, -0x255992d5, RZ ;  /* 0xdaa66d2b60087810 */ /* 0x000fc60007ffe0ff */
        /* <DEDUP_REMOVED lines=36> */
[----:B------:R-:W-:-:S03]  /*10610*/  LOP3.LUT R10, R10, R136, R135, 0x96, !PT ;  /* 0x000000880a0a7212 */ /* 0x000fc600078e9687 */
[----:B------:R-:W-:Y:S01]  /*10620*/  IMAD.WIDE.U32 R132, R6, -0x2daee0ad, RZ ;  /* 0xd2511f5306847825 */ /* 0x000fe200078e00ff */
[----:B------:R-:W-:-:S04]  /*10630*/  MOV R6, R134 ;  /* 0x0000008600067202 */ /* 0x000fc80000000f00 */
[----:B------:R-:W-:Y:S02]  /*10640*/  LOP3.LUT R9, R9, R104, R133, 0x96, !PT ;  /* 0x0000006809097212 */ /* 0x000fe400078e9685 */
[----:B------:R-:W-:-:S07]  /*10650*/  MOV R89, R132 ;  /* 0x0000008400597202 */ /* 0x000fce0000000f00 */
.L_x_14504:
[----:B------:R-:W-:Y:S05]  /*10660*/  BSYNC.RECONVERGENT B1 ;  /* 0x0000000000017941 */ /* 0x000fea0003800200 */
.L_x_14503:
[----:B------:R-:W-:Y:S01]  /*10670*/  ISETP.NE.AND P5, PT, R102, 0x1, PT ;  /* 0x000000016600780c */ /* 0x000fe20003fa5270 */
[----:B------:R-:W-:Y:S01]  /*10680*/  BSSY.RECONVERGENT B1, `(.L_x_14508) ;  /* 0x000005a000017945 */ /* 0x000fe20003800200 */
[----:B------:R-:W-:Y:S01]  /*10690*/  I2FP.F32.U32 R100, R8 ;  /* 0x0000000800647245 */ /* 0x000fe20000201000 */
[----:B------:R-:W-:Y:S02]  /*106a0*/  HFMA2 R8, -RZ, RZ, 0, 1.1920928955078125e-07 ;  /* 0x00000002ff087431 */ /* 0x000fe400000001ff */
        /* <DEDUP_REMOVED lines=12> */
.L_x_14510:
        /* <DEDUP_REMOVED lines=13> */
.L_x_14512:
[----:B------:R-:W-:Y:S05]  /*10840*/  BSYNC.RECONVERGENT B2 ;  /* 0x0000000000027941 */ /* 0x000fea0003800200 */
.L_x_14511:
        /* <DEDUP_REMOVED lines=55> */
[----:B------:R-:W-:Y:S02]  /*10bc0*/  HFMA2 R8, -RZ, RZ, 0, 0 ;  /* 0x00000000ff087431 */ /* 0x000fe400000001ff */
[----:B------:R-:W-:Y:S01]  /*10bd0*/  IMAD.WIDE.U32 R132, R6, -0x2daee0ad, RZ ;  /* 0xd2511f5306847825 */ /* 0x000fe200078e00ff */
[----:B------:R-:W-:-:S03]  /*10be0*/  LOP3.LUT R10, R10, R136, R135, 0x96, !PT ;  /* 0x000000880a0a7212 */ /* 0x000fc600078e9687 */
[----:B------:R-:W-:Y:S01]  /*10bf0*/  IMAD.MOV.U32 R6, RZ, RZ, R134 ;  /* 0x000000ffff067224 */ /* 0x000fe200078e0086 */
[----:B------:R-:W-:Y:S01]  /*10c00*/  LOP3.LUT R9, R9, R104, R133, 0x96, !PT ;  /* 0x0000006809097212 */ /* 0x000fe200078e9685 */
[----:B------:R-:W-:-:S07]  /*10c10*/  IMAD.MOV.U32 R89, RZ, RZ, R132 ;  /* 0x000000ffff597224 */ /* 0x000fce00078e0084 */
.L_x_14509:
[----:B------:R-:W-:Y:S05]  /*10c20*/  BSYNC.RECONVERGENT B1 ;  /* 0x0000000000017941 */ /* 0x000fea0003800200 */
.L_x_14508:
        /* <DEDUP_REMOVED lines=16> */
.L_x_14492:
[----:B------:R-:W0:Y:S01]  /*10d30*/  LDC.64 R132, c[0x0][0x3a8] ;  /* 0x0000ea00ff847b82 */ /* 0x000e220000000a00 */
[----:B------:R-:W-:Y:S02]  /*10d40*/  SEL R91, RZ, 0x1000000, !P5 ;  /* 0x01000000ff5b7807 */ /* 0x000fe40006800000 */
[----:B------:R-:W-:Y:S02]  /*10d50*/  SEL R90, RZ, 0x10000, !P4 ;  /* 0x00010000ff5a7807 */ /* 0x000fe40006000000 */
[----:B------:R-:W-:-:S03]  /*10d60*/  SEL R5, RZ, 0x100, !P3 ;  /* 0x00000100ff057807 */ /* 0x000fc60005800000 */
[----:B------:R-:W1:Y:S01]  /*10d70*/  LDC.64 R104, c[0x0][0x3b0] ;  /* 0x0000ec00ff687b82 */ /* 0x000e620000000a00 */
[----:B------:R-:W-:Y:S02]  /*10d80*/  IADD3 R90, PT, PT, R5, R91, R90 ;  /* 0x0000005b055a7210 */ /* 0x000fe40007ffe05a */
[----:B------:R-:W-:-:S05]  /*10d90*/  SEL R5, RZ, 0x1, !P2 ;  /* 0x00000001ff057807 */ /* 0x000fca0005000000 */
[----:B------:R-:W-:Y:S02]  /*10da0*/  IMAD.IADD R5, R90, 0x1, R5 ;  /* 0x000000015a057824 */ /* 0x000fe400078e0205 */
[----:B0-----:R-:W-:-:S05]  /*10db0*/  IMAD.WIDE.U32 R132, R88, 0x10, R132 ;  /* 0x0000001058847825 */ /* 0x001fca00078e0084 */
[----:B------:R0:W-:Y:S01]  /*10dc0*/  STG.E.128 desc[UR6][R132.64], R64 ;  /* 0x0000004084007986 */ /* 0x0001e2000c101d06 */
[----:B-1----:R-:W-:-:S05]  /*10dd0*/  IMAD.WIDE.U32 R104, R88, 0x4, R104 ;  /* 0x0000000458687825 */ /* 0x002fca00078e0068 */
[----:B------:R0:W-:Y:S01]  /*10de0*/  STG.E desc[UR6][R104.64], R5 ;  /* 0x0000000568007986 */ /* 0x0001e2000c101906 */
[----:B------:R-:W-:Y:S05]  /*10df0*/  @!P0 BRA `(.L_x_14513) ;  /* 0x00000000002c8947 */ /* 0x000fea0003800000 */
[----:B0-----:R-:W0:Y:S01]  /*10e00*/  LDC.64 R104, c[0x0][0x3b8] ;  /* 0x0000ee00ff687b82 */ /* 0x001e220000000a00 */
[----:B------:R-:W-:Y:S02]  /*10e10*/  SHF.L.U32 R91, R2, 0x10, RZ ;  /* 0x00000010025b7819 */ /* 0x000fe400000006ff */
[----:B------:R-:W-:Y:S02]  /*10e20*/  LOP3.LUT R5, R0, 0xffff, RZ, 0xc0, !PT ;  /* 0x0000ffff00057812 */ /* 0x000fe400078ec0ff */
[----:B------:R-:W-:Y:S02]  /*10e30*/  LOP3.LUT R91, R91, 0xff0000, RZ, 0xc0, !PT ;  /* 0x00ff00005b5b7812 */ /* 0x000fe400078ec0ff */
[----:B------:R-:W-:-:S03]  /*10e40*/  LOP3.LUT R90, R3, 0xff, RZ, 0xc0, !PT ;  /* 0x000000ff035a7812 */ /* 0x000fc600078ec0ff */
[----:B------:R-:W-:Y:S01]  /*10e50*/  IMAD R91, R5, 0x1000000, R91 ;  /* 0x01000000055b7824 */ /* 0x000fe200078e025b */
[----:B------:R-:W-:-:S04]  /*10e60*/  LOP3.LUT R5, R4, 0xff, RZ, 0xc0, !PT ;  /* 0x000000ff04057812 */ /* 0x000fc800078ec0ff */
[----:B------:R-:W-:-:S05]  /*10e70*/  LEA R90, R90, R91, 0x8 ;  /* 0x0000005b5a5a7211 */ /* 0x000fca00078e40ff */
[----:B------:R-:W-:Y:S02]  /*10e80*/  IMAD.IADD R5, R90, 0x1, R5 ;  /* 0x000000015a057824 */ /* 0x000fe400078e0205 */
[----:B0-----:R-:W-:-:S05]  /*10e90*/  IMAD.WIDE.U32 R104, R88, 0x4, R104 ;  /* 0x0000000458687825 */ /* 0x001fca00078e0068 */
[----:B------:R1:W-:Y:S02]  /*10ea0*/  STG.E desc[UR6][R104.64], R5 ;  /* 0x0000000568007986 */ /* 0x0003e4000c101906 */
.L_x_14513:
[----:B01----:R-:W-:Y:S01]  /*10eb0*/  MOV R5, R89 ;  /* 0x0000005900057202 */ /* 0x003fe20000000f00 */
[----:B------:R-:W-:-:S07]  /*10ec0*/  VIADD R88, R88, 0x80 ;  /* 0x0000008058587836 */ /* 0x000fce0000000000 */
.L_x_14450:
[----:B------:R-:W-:Y:S05]  /*10ed0*/  BSYNC.RECONVERGENT B0 ;  /* 0x0000000000007941 */ /* 0x000fea0003800200 */
.L_x_14449:
        /* <DEDUP_REMOVED lines=20> */
[----:B0-----:R-:W-:Y:S02]  /*11020*/  HFMA2 R90, -RZ, RZ, 0, 1.1920928955078125e-07 ;  /* 0x00000002ff5a7431 */ /* 0x001fe400000001ff */
        /* <DEDUP_REMOVED lines=13> */
.L_x_14519:
        /* <DEDUP_REMOVED lines=13> */
.L_x_14521:
[----:B------:R-:W-:Y:S05]  /*111d0*/  BSYNC.RECONVERGENT B2 ;  /* 0x0000000000027941 */ /* 0x000fea0003800200 */
.L_x_14520:
        /* <DEDUP_REMOVED lines=50> */
[----:B------:R-:W-:Y:S02]  /*11500*/  LOP3.LUT R8, R8, R132, R91, 0x96, !PT ;  /* 0x0000008408087212 */ /* 0x000fe400078e965b */
[----:B------:R-:W-:Y:S01]  /*11510*/  MOV R91, R5 ;  /* 0x00000005005b7202 */ /* 0x000fe20000000f00 */
[----:B------:R-:W-:Y:S02]  /*11520*/  VIADD R6, R96, 0xf1bbcdc8 ;  /* 0xf1bbcdc860067836 */ /* 0x000fe40000000000 */
[----:B------:R-:W-:-:S03]  /*11530*/  IMAD.WIDE.U32 R132, R8, -0x326172a9, RZ ;  /* 0xcd9e8d5708847825 */ /* 0x000fc600078e00ff */
[----:B------:R-:W-:Y:S02]  /*11540*/  LOP3.LUT R6, R6, R104, R135, 0x96, !PT ;  /* 0x0000006806067212 */ /* 0x000fe400078e9687 */
[----:B------:R-:W-:-:S03]  /*11550*/  LOP3.LUT R10, R10, R134, R133, 0x96, !PT ;  /* 0x000000860a0a7212 */ /* 0x000fc600078e9685 */
[----:B------:R-:W-:Y:S01]  /*11560*/  IMAD.WIDE.U32 R104, R6, -0x2daee0ad, RZ ;  /* 0xd2511f5306687825 */ /* 0x000fe200078e00ff */
[----:B------:R-:W-:-:S03]  /*11570*/  MOV R6, R132 ;  /* 0x0000008400067202 */ /* 0x000fc60000000f00 */
[----:B------:R-:W-:Y:S01]  /*11580*/  IMAD.MOV.U32 R89, RZ, RZ, R104 ;  /* 0x000000ffff597224 */ /* 0x000fe200078e0068 */
[----:B------:R-:W-:Y:S01]  /*11590*/  LOP3.LUT R9, R9, R90, R105, 0x96, !PT ;  /* 0x0000005a09097212 */ /* 0x000fe200078e9669 */
[----:B------:R-:W-:-:S07]  /*115a0*/  IMAD.MOV.U32 R90, RZ, RZ, RZ ;  /* 0x000000ffff5a7224 */ /* 0x000fce00078e00ff */
.L_x_14518:
[----:B------:R-:W-:Y:S05]  /*115b0*/  BSYNC.RECONVERGENT B1 ;  /* 0x0000000000017941 */ /* 0x000fea0003800200 */
.L_x_14517:
        /* <DEDUP_REMOVED lines=8> */
[----:B0-----:R-:W-:Y:S02]  /*11640*/  FSETP.LE.FTZ.AND P2, PT, R91, R102, PT ;  /* 0x000000665b00720b */ /* 0x001fe40003f53000 */
[----:B------:R-:W-:Y:S01]  /*11650*/  MOV R91, R6 ;  /* 0x00000006005b7202 */ /* 0x000fe20000000f00 */
[----:B-1---5:R-:W-:Y:S01]  /*11660*/  FMUL.FTZ R68, R68, R5 ;  /* 0x0000000544447220 */ /* 0x022fe20000410000 */
[----:B------:R-:W-:Y:S09]  /*11670*/  @!P3 BRA `(.L_x_14523) ;  /* 0x00000004004cb947 */ /* 0x000ff20003800000 */
        /* <DEDUP_REMOVED lines=8> */
.L_x_14524:
        /* <DEDUP_REMOVED lines=13> */
.L_x_14526:
[----:B------:R-:W-:Y:S05]  /*117d0*/  BSYNC.RECONVERGENT B2 ;  /* 0x0000000000027941 */ /* 0x000fea0003800200 */
.L_x_14525:
        /* <DEDUP_REMOVED lines=56> */
[----:B------:R-:W-:Y:S02]  /*11b60*/  IMAD.MOV.U32 R8, RZ, RZ, RZ ;  /* 0x000000ffff087224 */ /* 0x000fe400078e00ff */
[----:B------:R-:W-:Y:S01]  /*11b70*/  IMAD.WIDE.U32 R132, R6, -0x2daee0ad, RZ ;  /* 0xd2511f5306847825 */ /* 0x000fe200078e00ff */
[----:B------:R-:W-:-:S04]  /*11b80*/  MOV R6, R134 ;  /* 0x0000008600067202 */ /* 0x000fc80000000f00 */
[----:B------:R-:W-:Y:S02]  /*11b90*/  LOP3.LUT R9, R9, R90, R133, 0x96, !PT ;  /* 0x0000005a09097212 */ /* 0x000fe400078e9685 */
[----:B------:R-:W-:-:S07]  /*11ba0*/  MOV R89, R132 ;  /* 0x0000008400597202 */ /* 0x000fce0000000f00 */
.L_x_14523:
[----:B------:R-:W-:Y:S05]  /*11bb0*/  BSYNC.RECONVERGENT B1 ;  /* 0x0000000000017941 */ /* 0x000fea0003800200 */
.L_x_14522:
        /* <DEDUP_REMOVED lines=15> */
.L_x_14529:
        /* <DEDUP_REMOVED lines=13> */
.L_x_14531:
[----:B------:R-:W-:Y:S05]  /*11d80*/  BSYNC.RECONVERGENT B2 ;  /* 0x0000000000027941 */ /* 0x000fea0003800200 */
.L_x_14530:
[----:B------:R-:W-:Y:S01]  /*11d90*/  IMAD.WIDE.U32 R138, R13, -0x326172a9, RZ ;  /* 0xcd9e8d570d8a7825 */ /* 0x000fe200078e00ff */
[----:B------:R-:W-:-:S03]  /*11da0*/  LOP3.LUT R8, R7, R133, R97, 0x96, !PT ;  /* 0x0000008507087212 */ /* 0x000fc600078e9661 */
[----:B------:R-:W-:Y:S01]  /*11db0*/  HFMA2 R90, -RZ, RZ, 0, 0 ;  /* 0x00000000ff5a7431 */ /* 0x000fe200000001ff */
        /* <DEDUP_REMOVED lines=54> */
[----:B------:R-:W-:-:S03]  /*12120*/  LOP3.LUT R10, R10, R138, R137, 0x96, !PT ;  /* 0x0000008a0a0a7212 */ /* 0x000fc600078e9689 */
[----:B------:R-:W-:Y:S01]  /*12130*/  IMAD.MOV.U32 R6, RZ, RZ, R136 ;  /* 0x000000ffff067224 */ /* 0x000fe200078e0088 */
[----:B------:R-:W-:Y:S01]  /*12140*/  LOP3.LUT R9, R9, R132, R135, 0x96, !PT ;  /* 0x0000008409097212 */ /* 0x000fe200078e9687 */
[----:B------:R-:W-:-:S07]  /*12150*/  IMAD.MOV.U32 R89, RZ, RZ, R134 ;  /* 0x000000ffff597224 */ /* 0x000fce00078e0086 */
.L_x_14528:
[----:B------:R-:W-:Y:S05]  /*12160*/  BSYNC.RECONVERGENT B1 ;  /* 0x0000000000017941 */ /* 0x000fea0003800200 */
.L_x_14527:
[----:B------:R-:W-:Y:S01]  /*12170*/  ISETP.NE.AND P4, PT, R90, 0x1, PT ;  /* 0x000000015a00780c */ /* 0x000fe20003f85270 */
[----:B------:R-:W-:Y:S01]  /*12180*/  BSSY.RECONVERGENT B1, `(.L_x_14532) ;  /* 0x000005b000017945 */ /* 0x000fe20003800200 */
[----:B------:R-:W-:Y:S01]  /*12190*/  I2FP.F32.U32 R8, R100 ;  /* 0x0000006400087245 */ /* 0x000fe20000201000 */
[----:B------:R-:W-:Y:S01]  /*121a0*/  FMUL.FTZ R69, R69, R5 ;  /* 0x0000000545457220 */ /* 0x000fe20000410000 */
[----:B------:R-:W-:Y:S01]  /*121b0*/  IMAD.MOV.U32 R100, RZ, RZ, 0x2 ;  /* 0x00000002ff647424 */ /* 0x000fe200078e00ff */
[----:B------:R-:W-:Y:S02]  /*121c0*/  MOV R105, R6 ;  /* 0x0000000600697202 */ /* 0x000fe40000000f00 */
        /* <DEDUP_REMOVED lines=11> */
.L_x_14534:
        /* <DEDUP_REMOVED lines=13> */
.L_x_14536:
[----:B------:R-:W-:Y:S05]  /*12350*/  BSYNC.RECONVERGENT B2 ;  /* 0x0000000000027941 */ /* 0x000fea0003800200 */
.L_x_14535:
        /* <DEDUP_REMOVED lines=9> */
[C---:B------:R-:W-:Y:S02]  /*123f0*/  VIADD R6, R97.reuse, 0xbb67ae85 ;  /* 0xbb67ae8561067836 */ /* 0x040fe40000000000 */
[----:B------:R-:W-:Y:S02]  /*12400*/  IMAD.MOV.U32 R105, RZ, RZ, R89 ;  /* 0x000000ffff697224 */ /* 0x000fe400078e0059 */
[----:B------:R-:W-:Y:S01]  /*12410*/  IMAD.MOV.U32 R100, RZ, RZ, RZ ;  /* 0x000000ffff647224 */ /* 0x000fe200078e00ff */
        /* <DEDUP_REMOVED lines=43> */
[----:B------:R-:W-:Y:S02]  /*126d0*/  LOP3.LUT R6, R6, R134, R139, 0x96, !PT ;  /* 0x0000008606067212 */ /* 0x000fe400078e968b */
[----:B------:R-:W-:-:S03]  /*126e0*/  LOP3.LUT R10, R10, R138, R137, 0x96, !PT ;  /* 0x0000008a0a0a7212 */ /* 0x000fc600078e9689 */
[----:B------:R-:W-:Y:S01]  /*126f0*/  IMAD.WIDE.U32 R134, R6, -0x2daee0ad, RZ ;  /* 0xd2511f5306867825 */ /* 0x000fe200078e00ff */
[----:B------:R-:W-:-:S04]  /*12700*/  MOV R6, R136 ;  /* 0x0000008800067202 */ /* 0x000fc80000000f00 */
[----:B------:R-:W-:Y:S02]  /*12710*/  LOP3.LUT R9, R9, R132, R135, 0x96, !PT ;  /* 0x0000008409097212 */ /* 0x000fe400078e9687 */
[----:B------:R-:W-:-:S07]  /*12720*/  MOV R89, R134 ;  /* 0x0000008600597202 */ /* 0x000fce0000000f00 */
.L_x_14533:
[----:B------:R-:W-:Y:S05]  /*12730*/  BSYNC.RECONVERGENT B1 ;  /* 0x0000000000017941 */ /* 0x000fea0003800200 */
.L_x_14532:
        /* <DEDUP_REMOVED lines=15> */
.L_x_14539:
        /* <DEDUP_REMOVED lines=13> */
.L_x_14541:
[----:B------:R-:W-:Y:S05]  /*12900*/  BSYNC.RECONVERGENT B2 ;  /* 0x0000000000027941 */ /* 0x000fea0003800200 */
.L_x_14540:
[----:B------:R-:W-:Y:S01]  /*12910*/  IMAD.WIDE.U32 R138, R13, -0x326172a9, RZ ;  /* 0xcd9e8d570d8a7825 */ /* 0x000fe200078e00ff */
[----:B------:R-:W-:-:S03]  /*12920*/  LOP3.LUT R8, R7, R133, R97, 0x96, !PT ;  /* 0x0000008507087212 */ /* 0x000fc600078e9661 */
[----:B------:R-:W-:Y:S01]  /*12930*/  HFMA2 R106, -RZ, RZ, 0, 0 ;  /* 0x00000000ff6a7431 */ /* 0x000fe200000001ff */
        /* <DEDUP_REMOVED lines=58> */
.L_x_14538:
[----:B------:R-:W-:Y:S05]  /*12ce0*/  BSYNC.RECONVERGENT B1 ;  /* 0x0000000000017941 */ /* 0x000fea0003800200 */
.L_x_14537:
        /* <DEDUP_REMOVED lines=17> */
.L_x_14544:
        /* <DEDUP_REMOVED lines=13> */
.L_x_14546:
[----:B------:R-:W-:Y:S05]  /*12ed0*/  BSYNC.RECONVERGENT B2 ;  /* 0x0000000000027941 */ /* 0x000fea0003800200 */
.L_x_14545:
        /* <DEDUP_REMOVED lines=61> */
.L_x_14543:
[----:B------:R-:W-:Y:S05]  /*132b0*/  BSYNC.RECONVERGENT B1 ;  /* 0x0000000000017941 */ /* 0x000fea0003800200 */
.L_x_14542:
        /* <DEDUP_REMOVED lines=15> */
.L_x_14549:
        /* <DEDUP_REMOVED lines=13> */
.L_x_14551:
[----:B------:R-:W-:Y:S05]  /*13480*/  BSYNC.RECONVERGENT B2 ;  /* 0x0000000000027941 */ /* 0x000fea0003800200 */
.L_x_14550:
        /* <DEDUP_REMOVED lines=61> */
.L_x_14548:
[----:B------:R-:W-:Y:S05]  /*13860*/  BSYNC.RECONVERGENT B1 ;  /* 0x0000000000017941 */ /* 0x000fea0003800200 */
.L_x_14547:
        /* <DEDUP_REMOVED lines=17> */
.L_x_14554:
        /* <DEDUP_REMOVED lines=15> */
.L_x_14556:
[----:B------:R-:W-:Y:S05]  /*13a70*/  BSYNC.RECONVERGENT B2 ;  /* 0x0000000000027941 */ /* 0x000fea0003800200 */
.L_x_14555:
        /* <DEDUP_REMOVED lines=10> */
[----:B------:R-:W-:-:S03]  /*13b20*/  IMAD.MOV.U32 R111, RZ, RZ, R89 ;  /* 0x000000ffff6f7224 */ /* 0x000fc600078e0059 */
        /* <DEDUP_REMOVED lines=44> */
[----:B------:R-:W-:Y:S01]  /*13df0*/  IMAD.MOV.U32 R8, RZ, RZ, RZ ;  /* 0x000000ffff087224 */ /* 0x000fe200078e00ff */
[----:B------:R-:W-:-:S03]  /*13e00*/  LOP3.LUT R10, R10, R138, R137, 0x96, !PT ;  /* 0x0000008a0a0a7212 */ /* 0x000fc600078e9689 */
[----:B------:R-:W-:Y:S01]  /*13e10*/  IMAD.WIDE.U32 R134, R6, -0x2daee0ad, RZ ;  /* 0xd2511f5306867825 */ /* 0x000fe200078e00ff */
[----:B------:R-:W-:-:S04]  /*13e20*/  MOV R6, R136 ;  /* 0x0000008800067202 */ /* 0x000fc80000000f00 */
[----:B------:R-:W-:Y:S02]  /*13e30*/  LOP3.LUT R9, R9, R132, R135, 0x96, !PT ;  /* 0x0000008409097212 */ /* 0x000fe400078e9687 */
[----:B------:R-:W-:-:S07]  /*13e40*/  MOV R89, R134 ;  /* 0x0000008600597202 */ /* 0x000fce0000000f00 */
.L_x_14553:
[----:B------:R-:W-:Y:S05]  /*13e50*/  BSYNC.RECONVERGENT B1 ;  /* 0x0000000000017941 */ /* 0x000fea0003800200 */
.L_x_14552:
        /* <DEDUP_REMOVED lines=35> */
.L_x_14516:
        /* <DEDUP_REMOVED lines=16> */
.L_x_14560:
        /* <DEDUP_REMOVED lines=13> */
.L_x_14562:
[----:B------:R-:W-:Y:S05]  /*14260*/  BSYNC.RECONVERGENT B2 ;  /* 0x0000000000027941 */ /* 0x000fea0003800200 */
.L_x_14561:
        /* <DEDUP_REMOVED lines=57> */
[----:B------:R-:W-:-:S03]  /*14600*/  MOV R6, R132 ;  /* 0x0000008400067202 */ /* 0x000fc60000000f00 */
[----:B------:R-:W-:Y:S01]  /*14610*/  IMAD.MOV.U32 R89, RZ, RZ, R104 ;  /* 0x000000ffff597224 */ /* 0x000fe200078e0068 */
[----:B------:R-:W-:Y:S02]  /*14620*/  LOP3.LUT R9, R9, R90, R105, 0x96, !PT ;  /* 0x0000005a09097212 */ /* 0x000fe400078e9669 */
[----:B------:R-:W-:-:S07]  /*14630*/  MOV R90, R5 ;  /* 0x00000005005a7202 */ /* 0x000fce0000000f00 */
.L_x_14559:
[----:B------:R-:W-:Y:S05]  /*14640*/  BSYNC.RECONVERGENT B1 ;  /* 0x0000000000017941 */ /* 0x000fea0003800200 */
.L_x_14558:
[----:B------:R-:W0:Y:S01]  /*14650*/  LDC R5, c[0x0][0x404] ;  /* 0x00010100ff057b82 */ /* 0x000e220000000800 */
[----:B------:R-:W-:Y:S01]  /*14660*/  I2FP.F32.U32 R102, R90 ;  /* 0x0000005a00667245 */ /* 0x000fe20000201000 */
[----:B------:R-:W-:Y:S01]  /*14670*/  HFMA2 R90, -RZ, RZ, 0.1171875, 0 ;  /* 0x2f800000ff5a7431 */ /* 0x000fe200000001ff */
[----:B------:R-:W-:Y:S01]  /*14680*/  ISETP.NE.AND P3, PT, R91, 0x1, PT ;  /* 0x000000015b00780c */ /* 0x000fe20003f65270 */
[----:B------:R-:W-:Y:S01]  /*14690*/  BSSY.RECONVERGENT B1, `(.L_x_14563) ;  /* 0x0000059000017945 */ /* 0x000fe20003800200 */
[----:B------:R-:W-:Y:S01]  /*146a0*/  IMAD.MOV.U32 R100, RZ, RZ, 0x2 ;  /* 0x00000002ff647424 */ /* 0x000fe200078e00ff */
[----:B------:R-:W-:Y:S01]  /*146b0*/  MOV R8, R6 ;  /* 0x0000000600087202 */ /* 0x000fe20000000f00 */
[----:B------:R-:W-:-:S05]  /*146c0*/  FFMA.FTZ R102, R102, R90, 1.1641532182693481445e-10 ;  /* 0x2f00000066667423 */ /* 0x000fca000001005a */
[----:B0-----:R-:W-:-:S04]  /*146d0*/  FSETP.LE.FTZ.AND P2, PT, R102, R5, PT ;  /* 0x000000056600720b */ /* 0x001fc80003f53000 */
        /* <DEDUP_REMOVED lines=9> */
.L_x_14565:
        /* <DEDUP_REMOVED lines=13> */
.L_x_14567:
[----:B------:R-:W-:Y:S05]  /*14840*/  BSYNC.RECONVERGENT B2 ;  /* 0x0000000000027941 */ /* 0x000fea0003800200 */
.L_x_14566:
        /* <DEDUP_REMOVED lines=61> */
.L_x_14564:
[----:B------:R-:W-:Y:S05]  /*14c20*/  BSYNC.RECONVERGENT B1 ;  /* 0x0000000000017941 */ /* 0x000fea0003800200 */
.L_x_14563:
        /* <DEDUP_REMOVED lines=16> */
.L_x_14570:
        /* <DEDUP_REMOVED lines=13> */
.L_x_14572:
[----:B------:R-:W-:Y:S05]  /*14e00*/  BSYNC.RECONVERGENT B2 ;  /* 0x0000000000027941 */ /* 0x000fea0003800200 */
.L_x_14571:
        /* <DEDUP_REMOVED lines=61> */
.L_x_14569:
[----:B------:R-:W-:Y:S05]  /*151e0*/  BSYNC.RECONVERGENT B1 ;  /* 0x0000000000017941 */ /* 0x000fea0003800200 */
.L_x_14568:
        /* <DEDUP_REMOVED lines=16> */
.L_x_14575:
        /* <DEDUP_REMOVED lines=13> */
.L_x_14577:
[----:B------:R-:W-:Y:S05]  /*153c0*/  BSYNC.RECONVERGENT B2 ;  /* 0x0000000000027941 */ /* 0x000fea0003800200 */
.L_x_14576:
        /* <DEDUP_REMOVED lines=61> */
.L_x_14574:
[----:B------:R-:W-:Y:S05]  /*157a0*/  BSYNC.RECONVERGENT B1 ;  /* 0x0000000000017941 */ /* 0x000fea0003800200 */
.L_x_14573:
        /* <DEDUP_REMOVED lines=16> */
.L_x_14557:
        /* <DEDUP_REMOVED lines=17> */
[----:B------:R-:W-:-:S04]  /*159c0*/  LOP3.LUT R91, R91, 0xff0000, RZ, 0xc0, !PT ;  /* 0x00ff00005b5b7812 */ /* 0x000fc800078ec0ff */
[----:B------:R-:W-:Y:S02]  /*159d0*/  LEA R91, R5, R91, 0x18 ;  /* 0x0000005b055b7211 */ /* 0x000fe400078ec0ff */
[----:B------:R-:W-:-:S03]  /*159e0*/  LOP3.LUT R5, R4, 0xff, RZ, 0xc0, !PT ;  /* 0x000000ff04057812 */ /* 0x000fc600078ec0ff */
[----:B------:R-:W-:-:S05]  /*159f0*/  IMAD R90, R90, 0x100, R91 ;  /* 0x000001005a5a7824 */ /* 0x000fca00078e025b */
[----:B------:R-:W-:Y:S01]  /*15a00*/  IADD3 R5, PT, PT, R90, R5, RZ ;  /* 0x000000055a057210 */ /* 0x000fe20007ffe0ff */
[----:B0-----:R-:W-:-:S05]  /*15a10*/  IMAD.WIDE.U32 R104, R88, 0x4, R104 ;  /* 0x0000000458687825 */ /* 0x001fca00078e0068 */
[----:B------:R1:W-:Y:S02]  /*15a20*/  STG.E desc[UR6][R104.64], R5 ;  /* 0x0000000568007986 */ /* 0x0003e4000c101906 */
.L_x_14578:
[----:B01----:R-:W-:Y:S01]  /*15a30*/  IMAD.MOV.U32 R5, RZ, RZ, R89 ;  /* 0x000000ffff057224 */ /* 0x003fe200078e0059 */
[----:B------:R-:W-:-:S07]  /*15a40*/  IADD3 R88, PT, PT, R88, 0x80, RZ ;  /* 0x0000008058587810 */ /* 0x000fce0007ffe0ff */
.L_x_14515:
[----:B------:R-:W-:Y:S05]  /*15a50*/  BSYNC.RECONVERGENT B0 ;  /* 0x0000000000007941 */ /* 0x000fea0003800200 */
.L_x_14514:
        /* <DEDUP_REMOVED lines=34> */
.L_x_14584:
        /* <DEDUP_REMOVED lines=13> */
.L_x_14586:
[----:B------:R-:W-:Y:S05]  /*15d50*/  BSYNC.RECONVERGENT B2 ;  /* 0x0000000000027941 */ /* 0x000fea0003800200 */
.L_x_14585:
        /* <DEDUP_REMOVED lines=56> */
[----:B------:R-:W-:Y:S01]  /*160e0*/  HFMA2 R90, -RZ, RZ, 0, 0 ;  /* 0x00000000ff5a7431 */ /* 0x000fe200000001ff */
[----:B------:R-:W-:Y:S01]  /*160f0*/  MOV R89, R104 ;  /* 0x0000006800597202 */ /* 0x000fe20000000f00 */
[----:B------:R-:W-:-:S04]  /*16100*/  IMAD.WIDE.U32 R132, R8, -0x326172a9, RZ ;  /* 0xcd9e8d5708847825 */ /* 0x000fc800078e00ff */
[----:B------:R-:W-:Y:S01]  /*16110*/  IMAD.MOV.U32 R6, RZ, RZ, R132 ;  /* 0x000000ffff067224 */ /* 0x000fe200078e0084 */
[----:B------:R-:W-:-:S07]  /*16120*/  LOP3.LUT R10, R10, R134, R133, 0x96, !PT ;  /* 0x000000860a0a7212 */ /* 0x000fce00078e9685 */
.L_x_14583:
[----:B------:R-:W-:Y:S05]  /*16130*/  BSYNC.RECONVERGENT B1 ;  /* 0x0000000000017941 */ /* 0x000fea0003800200 */
.L_x_14582:
[----:B------:R-:W0:Y:S01]  /*16140*/  LDC R5, c[0x0][0x408] ;  /* 0x00010200ff057b82 */ /* 0x000e220000000800 */
[----:B------:R-:W-:Y:S01]  /*16150*/  ISETP.NE.AND P3, PT, R90, 0x1, PT ;  /* 0x000000015a00780c */ /* 0x000fe20003f65270 */
[----:B------:R-:W-:Y:S01]  /*16160*/  IMAD.MOV.U32 R104, RZ, RZ, 0x2f800000 ;  /* 0x2f800000ff687424 */ /* 0x000fe200078e00ff */
[----:B------:R-:W-:Y:S01]  /*16170*/  I2FP.F32.U32 R100, R91 ;  /* 0x0000005b00647245 */ /* 0x000fe20000201000 */
[----:B------:R-:W-:Y:S01]  /*16180*/  BSSY.RECONVERGENT B1, `(.L_x_14587) ;  /* 0x000005b000017945 */ /* 0x000fe20003800200 */
[----:B------:R-:W-:Y:S01]  /*16190*/  MOV R8, 0x2 ;  /* 0x0000000200087802 */ /* 0x000fe20000000f00 */
[----:B------:R-:W-:Y:S02]  /*161a0*/  IMAD.MOV.U32 R91, RZ, RZ, R6 ;  /* 0x000000ffff5b7224 */ /* 0x000fe400078e0006 */
[----:B------:R-:W1:Y:S01]  /*161b0*/  LDC R102, c[0x0][0x404] ;  /* 0x00010100ff667b82 */ /* 0x000e620000000800 */
[----:B------:R-:W-:Y:S01]  /*161c0*/  FFMA.FTZ R100, R100, R104, 1.1641532182693481445e-10 ;  /* 0x2f00000064647423 */ /* 0x000fe20000010068 */
[----:B0----5:R-:W-:-:S04]  /*161d0*/  FMUL.FTZ R72, R72, R5 ;  /* 0x0000000548487220 */ /* 0x021fc80000410000 */
[----:B-1----:R-:W-:Y:S01]  /*161e0*/  FSETP.LE.FTZ.AND P2, PT, R100, R102, PT ;  /* 0x000000666400720b */ /* 0x002fe20003f53000 */
        /* <DEDUP_REMOVED lines=9> */
.L_x_14589:
        /* <DEDUP_REMOVED lines=13> */
.L_x_14591:
[----:B------:R-:W-:Y:S05]  /*16350*/  BSYNC.RECONVERGENT B2 ;  /* 0x0000000000027941 */ /* 0x000fea0003800200 */
.L_x_14590:
        /* <DEDUP_REMOVED lines=52> */
[----:B------:R-:W-:Y:S02]  /*166a0*/  LOP3.LUT R6, R6, R132, R137, 0x96, !PT ;  /* 0x0000008406067212 */ /* 0x000fe400078e9689 */
[----:B------:R-:W-:Y:S01]  /*166b0*/  MOV R91, R89 ;  /* 0x00000059005b7202 */ /* 0x000fe20000000f00 */
[----:B------:R-:W-:-:S04]  /*166c0*/  IMAD.WIDE.U32 R134, R8, -0x326172a9, RZ ;  /* 0xcd9e8d5708867825 */ /* 0x000fc800078e00ff */
[----:B------:R-:W-:Y:S02]  /*166d0*/  HFMA2 R8, -RZ, RZ, 0, 0 ;  /* 0x00000000ff087431 */ /* 0x000fe400000001ff */
[----:B------:R-:W-:Y:S01]  /*166e0*/  IMAD.WIDE.U32 R132, R6, -0x2daee0ad, RZ ;  /* 0xd2511f5306847825 */ /* 0x000fe200078e00ff */
[----:B------:R-:W-:-:S03]  /*166f0*/  LOP3.LUT R10, R10, R136, R135, 0x96, !PT ;  /* 0x000000880a0a7212 */ /* 0x000fc600078e9687 */
[----:B------:R-:W-:Y:S01]  /*16700*/  IMAD.MOV.U32 R6, RZ, RZ, R134 ;  /* 0x000000ffff067224 */ /* 0x000fe200078e0086 */
[----:B------:R-:W-:Y:S01]  /*16710*/  LOP3.LUT R9, R9, R90, R133, 0x96, !PT ;  /* 0x0000005a09097212 */ /* 0x000fe200078e9685 */
[----:B------:R-:W-:-:S07]  /*16720*/  IMAD.MOV.U32 R89, RZ, RZ, R132 ;  /* 0x000000ffff597224 */ /* 0x000fce00078e0084 */
.L_x_14588:
[----:B------:R-:W-:Y:S05]  /*16730*/  BSYNC.RECONVERGENT B1 ;  /* 0x0000000000017941 */ /* 0x000fea0003800200 */
.L_x_14587:
        /* <DEDUP_REMOVED lines=15> */
.L_x_14594:
        /* <DEDUP_REMOVED lines=13> */
.L_x_14596:
[----:B------:R-:W-:Y:S05]  /*16900*/  BSYNC.RECONVERGENT B2 ;  /* 0x0000000000027941 */ /* 0x000fea0003800200 */
.L_x_14595:
        /* <DEDUP_REMOVED lines=61> */
.L_x_14593:
[----:B------:R-:W-:Y:S05]  /*16ce0*/  BSYNC.RECONVERGENT B1 ;  /* 0x0000000000017941 */ /* 0x000fea0003800200 */
.L_x_14592:
        /* <DEDUP_REMOVED lines=17> */
.L_x_14599:
        /* <DEDUP_REMOVED lines=13> */
.L_x_14601:
[----:B------:R-:W-:Y:S05]  /*16ed0*/  BSYNC.RECONVERGENT B2 ;  /* 0x0000000000027941 */ /* 0x000fea0003800200 */
.L_x_14600:
        /* <DEDUP_REMOVED lines=61> */
.L_x_14598:
[----:B------:R-:W-:Y:S05]  /*172b0*/  BSYNC.RECONVERGENT B1 ;  /* 0x0000000000017941 */ /* 0x000fea0003800200 */
.L_x_14597:
        /* <DEDUP_REMOVED lines=15> */
.L_x_14604:
        /* <DEDUP_REMOVED lines=13> */
.L_x_14606:
[----:B------:R-:W-:Y:S05]  /*17480*/  BSYNC.RECONVERGENT B2 ;  /* 0x0000000000027941 */ /* 0x000fea0003800200 */
.L_x_14605:
        /* <DEDUP_REMOVED lines=61> */
.L_x_14603:
[----:B------:R-:W-:Y:S05]  /*17860*/  BSYNC.RECONVERGENT B1 ;  /* 0x0000000000017941 */ /* 0x000fea0003800200 */
.L_x_14602:
        /* <DEDUP_REMOVED lines=17> */
.L_x_14609:
        /* <DEDUP_REMOVED lines=13> */
.L_x_14611:
[----:B------:R-:W-:Y:S05]  /*17a50*/  BSYNC.RECONVERGENT B2 ;  /* 0x0000000000027941 */ /* 0x000fea0003800200 */
.L_x_14610:
        /* <DEDUP_REMOVED lines=61> */
.L_x_14608:
[----:B------:R-:W-:Y:S05]  /*17e30*/  BSYNC.RECONVERGENT B1 ;  /* 0x0000000000017941 */ /* 0x000fea0003800200 */
.L_x_14607:
        /* <DEDUP_REMOVED lines=15> */
.L_x_14614:
        /* <DEDUP_REMOVED lines=13> */
.L_x_14616:
[----:B------:R-:W-:Y:S05]  /*18000*/  BSYNC.RECONVERGENT B2 ;  /* 0x0000000000027941 */ /* 0x000fea0003800200 */
.L_x_14615:
        /* <DEDUP_REMOVED lines=61> */
.L_x_14613:
[----:B------:R-:W-:Y:S05]  /*183e0*/  BSYNC.RECONVERGENT B1 ;  /* 0x0000000000017941 */ /* 0x000fea0003800200 */
.L_x_14612:
        /* <DEDUP_REMOVED lines=17> */
.L_x_14619:
        /* <DEDUP_REMOVED lines=15> */
.L_x_14621:
[----:B------:R-:W-:Y:S05]  /*185f0*/  BSYNC.RECONVERGENT B2 ;  /* 0x0000000000027941 */ /* 0x000fea0003800200 */
.L_x_14620:
        /* <DEDUP_REMOVED lines=61> */
.L_x_14618:
[----:B------:R-:W-:Y:S05]  /*189d0*/  BSYNC.RECONVERGENT B1 ;  /* 0x0000000000017941 */ /* 0x000fea0003800200 */
.L_x_14617:
        /* <DEDUP_REMOVED lines=35> */
.L_x_14581:
        /* <DEDUP_REMOVED lines=16> */
.L_x_14625:
        /* <DEDUP_REMOVED lines=13> */
.L_x_14627:
[----:B------:R-:W-:Y:S05]  /*18de0*/  BSYNC.RECONVERGENT B2 ;  /* 0x0000000000027941 */ /* 0x000fea0003800200 */
.L_x_14626:
        /* <DEDUP_REMOVED lines=54> */
[----:B------:R-:W-:Y:S02]  /*19150*/  HFMA2 R91, -RZ, RZ, 0, 0 ;  /* 0x00000000ff5b7431 */ /* 0x000fe400000001ff */
[----:B------:R-:W-:Y:S01]  /*19160*/  IMAD.WIDE.U32 R132, R8, -0x326172a9, RZ ;  /* 0xcd9e8d5708847825 */ /* 0x000fe200078e00ff */
[----:B------:R-:W-:Y:S02]  /*19170*/  LOP3.LUT R9, R9, R90, R105, 0x96, !PT ;  /* 0x0000005a09097212 */ /* 0x000fe400078e9669 */
[----:B------:R-:W-:Y:S01]  /*19180*/  MOV R89, R104 ;  /* 0x0000006800597202 */ /* 0x000fe20000000f00 */
[----:B------:R-:W-:Y:S01]  /*19190*/  IMAD.MOV.U32 R6, RZ, RZ, R132 ;  /* 0x000000ffff067224 */ /* 0x000fe200078e0084 */
[----:B------:R-:W-:Y:S01]  /*191a0*/  LOP3.LUT R10, R10, R134, R133, 0x96, !PT ;  /* 0x000000860a0a7212 */ /* 0x000fe200078e9685 */
[----:B------:R-:W-:-:S07]  /*191b0*/  IMAD.MOV.U32 R90, RZ, RZ, R5 ;  /* 0x000000ffff5a7224 */ /* 0x000fce00078e0005 */
.L_x_14624:
[----:B------:R-:W-:Y:S05]  /*191c0*/  BSYNC.RECONVERGENT B1 ;  /* 0x0000000000017941 */ /* 0x000fea0003800200 */
.L_x_14623:
[----:B------:R-:W0:Y:S01]  /*191d0*/  LDC R5, c[0x0][0x404] ;  /* 0x00010100ff057b82 */ /* 0x000e220000000800 */
[----:B------:R-:W-:Y:S01]  /*191e0*/  ISETP.NE.AND P3, PT, R91, 0x1, PT ;  /* 0x000000015b00780c */ /* 0x000fe20003f65270 */
[----:B------:R-:W-:Y:S01]  /*191f0*/  BSSY.RECONVERGENT B1, `(.L_x_14628) ;  /* 0x000005b000017945 */ /* 0x000fe20003800200 */
[----:B------:R-:W-:Y:S01]  /*19200*/  I2FP.F32.U32 R102, R90 ;  /* 0x0000005a00667245 */ /* 0x000fe20000201000 */
[----:B------:R-:W-:Y:S01]  /*19210*/  IMAD.MOV.U32 R90, RZ, RZ, 0x2f800000 ;  /* 0x2f800000ff5a7424 */ /* 0x000fe200078e00ff */
[----:B------:R-:W-:Y:S01]  /*19220*/  MOV R100, 0x2 ;  /* 0x0000000200647802 */ /* 0x000fe20000000f00 */
[----:B------:R-:W-:Y:S02]  /*19230*/  IMAD.MOV.U32 R8, RZ, RZ, R6 ;  /* 0x000000ffff087224 */ /* 0x000fe400078e0006 */
[----:B------:R-:W-:-:S05]  /*19240*/  FFMA.FTZ R102, R102, R90, 1.1641532182693481445e-10 ;  /* 0x2f00000066667423 */ /* 0x000fca000001005a */
[----:B0-----:R-:W-:Y:S01]  /*19250*/  FSETP.LE.FTZ.AND P2, PT, R102, R5, PT ;  /* 0x000000056600720b */ /* 0x001fe20003f53000 */
        /* <DEDUP_REMOVED lines=9> */
.L_x_14630:
        /* <DEDUP_REMOVED lines=13> */
.L_x_14632:
[----:B------:R-:W-:Y:S05]  /*193c0*/  BSYNC.RECONVERGENT B2 ;  /* 0x0000000000027941 */ /* 0x000fea0003800200 */
.L_x_14631:
        /* <DEDUP_REMOVED lines=61> */
.L_x_14629:
[----:B------:R-:W-:Y:S05]  /*197a0*/  BSYNC.RECONVERGENT B1 ;  /* 0x0000000000017941 */ /* 0x000fea0003800200 */
.L_x_14628:
        /* <DEDUP_REMOVED lines=16> */
.L_x_14635:
        /* <DEDUP_REMOVED lines=13> */
.L_x_14637:
[----:B------:R-:W-:Y:S05]  /*19980*/  BSYNC.RECONVERGENT B2 ;  /* 0x0000000000027941 */ /* 0x000fea0003800200 */
.L_x_14636:
        /* <DEDUP_REMOVED lines=61> */
.L_x_14634:
[----:B------:R-:W-:Y:S05]  /*19d60*/  BSYNC.RECONVERGENT B1 ;  /* 0x0000000000017941 */ /* 0x000fea0003800200 */
.L_x_14633:
        /* <DEDUP_REMOVED lines=16> */
.L_x_14640:
        /* <DEDUP_REMOVED lines=13> */
.L_x_14642:
[----:B------:R-:W-:Y:S05]  /*19f40*/  BSYNC.RECONVERGENT B2 ;  /* 0x0000000000027941 */ /* 0x000fea0003800200 */
.L_x_14641:
        /* <DEDUP_REMOVED lines=61> */
.L_x_14639:
[----:B------:R-:W-:Y:S05]  /*1a320*/  BSYNC.RECONVERGENT B1 ;  /* 0x0000000000017941 */ /* 0x000fea0003800200 */
.L_x_14638:
        /* <DEDUP_REMOVED lines=16> */
.L_x_14622:
        /* <DEDUP_REMOVED lines=24> */
.L_x_14643:
[----:B01----:R-:W-:Y:S01]  /*1a5b0*/  MOV R5, R89 ;  /* 0x0000005900057202 */ /* 0x003fe20000000f00 */
[----:B------:R-:W-:-:S07]  /*1a5c0*/  VIADD R88, R88, 0x80 ;  /* 0x0000008058587836 */ /* 0x000fce0000000000 */
.L_x_14580:
[----:B------:R-:W-:Y:S05]  /*1a5d0*/  BSYNC.RECONVERGENT B0 ;  /* 0x0000000000007941 */ /* 0x000fea0003800200 */
.L_x_14579:
        /* <DEDUP_REMOVED lines=34> */
.L_x_14649:
        /* <DEDUP_REMOVED lines=13> */
.L_x_14651:
[----:B------:R-:W-:Y:S05]  /*1a8d0*/  BSYNC.RECONVERGENT B2 ;  /* 0x0000000000027941 */ /* 0x000fea0003800200 */
.L_x_14650:
        /* <DEDUP_REMOVED lines=61> */
.L_x_14648:
[----:B------:R-:W-:Y:S05]  /*1acb0*/  BSYNC.RECONVERGENT B1 ;  /* 0x0000000000017941 */ /* 0x000fea0003800200 */
.L_x_14647:
[----:B------:R-:W0:Y:S01]  /*1acc0*/  LDC R5, c[0x0][0x408] ;  /* 0x00010200ff057b82 */ /* 0x000e220000000800 */
[----:B------:R-:W-:Y:S01]  /*1acd0*/  HFMA2 R104, -RZ, RZ, 0.1171875, 0 ;  /* 0x2f800000ff687431 */ /* 0x000fe200000001ff */
[----:B------:R-:W-:Y:S01]  /*1ace0*/  ISETP.NE.AND P3, PT, R90, 0x1, PT ;  /* 0x000000015a00780c */ /* 0x000fe20003f65270 */
[----:B------:R-:W-:Y:S01]  /*1acf0*/  BSSY.RECONVERGENT B1, `(.L_x_14652) ;  /* 0x000005c000017945 */ /* 0x000fe20003800200 */
[----:B------:R-:W-:Y:S01]  /*1ad00*/  I2FP.F32.U32 R100, R91 ;  /* 0x0000005b00647245 */ /* 0x000fe20000201000 */
[----:B------:R-:W-:Y:S01]  /*1ad10*/  IMAD.MOV.U32 R8, RZ, RZ, 0x2 ;  /* 0x00000002ff087424 */ /* 0x000fe200078e00ff */
[----:B------:R-:W-:Y:S02]  /*1ad20*/  MOV R91, R6 ;  /* 0x00000006005b7202 */ /* 0x000fe40000000f00 */
        /* <DEDUP_REMOVED lines=13> */
.L_x_14654:
        /* <DEDUP_REMOVED lines=13> */
.L_x_14656:
[----:B------:R-:W-:Y:S05]  /*1aed0*/  BSYNC.RECONVERGENT B2 ;  /* 0x0000000000027941 */ /* 0x000fea0003800200 */
.L_x_14655:
        /* <DEDUP_REMOVED lines=61> */
.L_x_14653:
[----:B------:R-:W-:Y:S05]  /*1b2b0*/  BSYNC.RECONVERGENT B1 ;  /* 0x0000000000017941 */ /* 0x000fea0003800200 */
.L_x_14652:
        /* <DEDUP_REMOVED lines=15> */
.L_x_14659:
        /* <DEDUP_REMOVED lines=13> */
.L_x_14661:
[----:B------:R-:W-:Y:S05]  /*1b480*/  BSYNC.RECONVERGENT B2 ;  /* 0x0000000000027941 */ /* 0x000fea0003800200 */
.L_x_14660:
        /* <DEDUP_REMOVED lines=61> */
.L_x_14658:
[----:B------:R-:W-:Y:S05]  /*1b860*/  BSYNC.RECONVERGENT B1 ;  /* 0x0000000000017941 */ /* 0x000fea0003800200 */
.L_x_14657:
        /* <DEDUP_REMOVED lines=17> */
.L_x_14664:
        /* <DEDUP_REMOVED lines=13> */
.L_x_14666:
[----:B------:R-:W-:Y:S05]  /*1ba50*/  BSYNC.RECONVERGENT B2 ;  /* 0x0000000000027941 */ /* 0x000fea0003800200 */
.L_x_14665:
        /* <DEDUP_REMOVED lines=61> */
.L_x_14663:
[----:B------:R-:W-:Y:S05]  /*1be30*/  BSYNC.RECONVERGENT B1 ;  /* 0x0000000000017941 */ /* 0x000fea0003800200 */
.L_x_14662:
        /* <DEDUP_REMOVED lines=15> */
.L_x_14669:
        /* <DEDUP_REMOVED lines=13> */
.L_x_14671:
[----:B------:R-:W-:Y:S05]  /*1c000*/  BSYNC.RECONVERGENT B2 ;  /* 0x0000000000027941 */ /* 0x000fea0003800200 */
.L_x_14670:
        /* <DEDUP_REMOVED lines=61> */
.L_x_14668:
[----:B------:R-:W-:Y:S05]  /*1c3e0*/  BSYNC.RECONVERGENT B1 ;  /* 0x0000000000017941 */ /* 0x000fea0003800200 */
.L_x_14667:
        /* <DEDUP_REMOVED lines=17> */
.L_x_14674:
        /* <DEDUP_REMOVED lines=13> */
.L_x_14676:
[----:B------:R-:W-:Y:S05]  /*1c5d0*/  BSYNC.RECONVERGENT B2 ;  /* 0x0000000000027941 */ /* 0x000fea0003800200 */
.L_x_14675:
        /* <DEDUP_REMOVED lines=61> */
.L_x_14673:
[----:B------:R-:W-:Y:S05]  /*1c9b0*/  BSYNC.RECONVERGENT B1 ;  /* 0x0000000000017941 */ /* 0x000fea0003800200 */
.L_x_14672:
        /* <DEDUP_REMOVED lines=15> */
.L_x_14679:
        /* <DEDUP_REMOVED lines=13> */
.L_x_14681:
[----:B------:R-:W-:Y:S05]  /*1cb80*/  BSYNC.RECONVERGENT B2 ;  /* 0x0000000000027941 */ /* 0x000fea0003800200 */
.L_x_14680:
        /* <DEDUP_REMOVED lines=61> */
.L_x_14678:
[----:B------:R-:W-:Y:S05]  /*1cf60*/  BSYNC.RECONVERGENT B1 ;  /* 0x0000000000017941 */ /* 0x000fea0003800200 */
.L_x_14677:
        /* <DEDUP_REMOVED lines=17> */
.L_x_14684:
        /* <DEDUP_REMOVED lines=15> */
.L_x_14686:
[----:B------:R-:W-:Y:S05]  /*1d170*/  BSYNC.RECONVERGENT B2 ;  /* 0x0000000000027941 */ /* 0x000fea0003800200 */
.L_x_14685:
        /* <DEDUP_REMOVED lines=58> */
[----:B------:R-:W-:Y:S01]  /*1d520*/  LOP3.LUT R9, R9, R132, R135, 0x96, !PT ;  /* 0x0000008409097212 */ /* 0x000fe200078e9687 */
[----:B------:R-:W-:Y:S01]  /*1d530*/  IMAD.MOV.U32 R132, RZ, RZ, R89 ;  /* 0x000000ffff847224 */ /* 0x000fe200078e0059 */
[----:B------:R-:W-:-:S07]  /*1d540*/  MOV R89, R134 ;  /* 0x0000008600597202 */ /* 0x000fce0000000f00 */
.L_x_14683:
[----:B------:R-:W-:Y:S05]  /*1d550*/  BSYNC.RECONVERGENT B1 ;  /* 0x0000000000017941 */ /* 0x000fea0003800200 */
.L_x_14682:
        /* <DEDUP_REMOVED lines=35> */
.L_x_14646:
        /* <DEDUP_REMOVED lines=16> */
.L_x_14690:
        /* <DEDUP_REMOVED lines=13> */
.L_x_14692:
[----:B------:R-:W-:Y:S05]  /*1d960*/  BSYNC.RECONVERGENT B2 ;  /* 0x0000000000027941 */ /* 0x000fea0003800200 */
.L_x_14691:
        /* <DEDUP_REMOVED lines=61> */
.L_x_14689:
[----:B------:R-:W-:Y:S05]  /*1dd40*/  BSYNC.RECONVERGENT B1 ;  /* 0x0000000000017941 */ /* 0x000fea0003800200 */
.L_x_14688:
        /* <DEDUP_REMOVED lines=18> */
.L_x_14695:
        /* <DEDUP_REMOVED lines=13> */
.L_x_14697:
[----:B------:R-:W-:Y:S05]  /*1df40*/  BSYNC.RECONVERGENT B2 ;  /* 0x0000000000027941 */ /* 0x000fea0003800200 */
.L_x_14696:
        /* <DEDUP_REMOVED lines=61> */
.L_x_14694:
[----:B------:R-:W-:Y:S05]  /*1e320*/  BSYNC.RECONVERGENT B1 ;  /* 0x0000000000017941 */ /* 0x000fea0003800200 */
.L_x_14693:
        /* <DEDUP_REMOVED lines=16> */
.L_x_14700:
        /* <DEDUP_REMOVED lines=13> */
.L_x_14702:
[----:B------:R-:W-:Y:S05]  /*1e500*/  BSYNC.RECONVERGENT B2 ;  /* 0x0000000000027941 */ /* 0x000fea0003800200 */
.L_x_14701:
        /* <DEDUP_REMOVED lines=61> */
.L_x_14699:
[----:B------:R-:W-:Y:S05]  /*1e8e0*/  BSYNC.RECONVERGENT B1 ;  /* 0x0000000000017941 */ /* 0x000fea0003800200 */
.L_x_14698:
        /* <DEDUP_REMOVED lines=16> */
.L_x_14705:
        /* <DEDUP_REMOVED lines=13> */
.L_x_14707:
[----:B------:R-:W-:Y:S05]  /*1eac0*/  BSYNC.RECONVERGENT B2 ;  /* 0x0000000000027941 */ /* 0x000fea0003800200 */
.L_x_14706:
        /* <DEDUP_REMOVED lines=61> */
.L_x_14704:
[----:B------:R-:W-:Y:S05]  /*1eea0*/  BSYNC.RECONVERGENT B1 ;  /* 0x0000000000017941 */ /* 0x000fea0003800200 */
.L_x_14703:
        /* <DEDUP_REMOVED lines=16> */
.L_x_14687:
[----:B------:R-:W0:Y:S01]  /*1efb0*/  LDC.64 R132, c[0x0][0x3a8] ;  /* 0x0000ea00ff847b82 */ /* 0x000e220000000a00 */
[----:B------:R-:W-:Y:S02]  /*1efc0*/  SEL R100, RZ, 0x1000000, !P5 ;  /* 0x01000000ff647807 */ /* 0x000fe40006800000 */
[----:B------:R-:W-:Y:S02]  /*1efd0*/  SEL R91, RZ, 0x10000, !P4 ;  /* 0x00010000ff5b7807 */ /* 0x000fe40006000000 */
[----:B------:R-:W-:Y:S02]  /*1efe0*/  SEL R90, RZ, 0x100, !P3 ;  /* 0x00000100ff5a7807 */ /* 0x000fe40005800000 */
[----:B------:R-:W-:Y:S01]  /*1eff0*/  SEL R5, RZ, 0x1, !P2 ;  /* 0x00000001ff057807 */ /* 0x000fe20005000000 */
[----:B------:R-:W1:Y:S01]  /*1f000*/  LDC.64 R104, c[0x0][0x3b0] ;  /* 0x0000ec00ff687b82 */ /* 0x000e620000000a00 */
[----:B------:R-:W-:-:S04]  /*1f010*/  IADD3 R90, PT, PT, R90, R100, R91 ;  /* 0x000000645a5a7210 */ /* 0x000fc80007ffe05b */
        /* <DEDUP_REMOVED lines=17> */
.L_x_14708:
[----:B01----:R-:W-:Y:S01]  /*1f130*/  IMAD.MOV.U32 R5, RZ, RZ, R89 ;  /* 0x000000ffff057224 */ /* 0x003fe200078e0059 */
[----:B------:R-:W-:-:S07]  /*1f140*/  IADD3 R88, PT, PT, R88, 0x80, RZ ;  /* 0x0000008058587810 */ /* 0x000fce0007ffe0ff */
.L_x_14645:
[----:B------:R-:W-:Y:S05]  /*1f150*/  BSYNC.RECONVERGENT B0 ;  /* 0x0000000000007941 */ /* 0x000fea0003800200 */
.L_x_14644:
        /* <DEDUP_REMOVED lines=34> */
.L_x_14714:
        /* <DEDUP_REMOVED lines=13> */
.L_x_14716:
[----:B------:R-:W-:Y:S05]  /*1f450*/  BSYNC.RECONVERGENT B2 ;  /* 0x0000000000027941 */ /* 0x000fea0003800200 */
.L_x_14715:
        /* <DEDUP_REMOVED lines=61> */
.L_x_14713:
[----:B------:R-:W-:Y:S05]  /*1f830*/  BSYNC.RECONVERGENT B1 ;  /* 0x0000000000017941 */ /* 0x000fea0003800200 */
.L_x_14712:
        /* <DEDUP_REMOVED lines=20> */
.L_x_14719:
        /* <DEDUP_REMOVED lines=13> */
.L_x_14721:
[----:B------:R-:W-:Y:S05]  /*1fa50*/  BSYNC.RECONVERGENT B2 ;  /* 0x0000000000027941 */ /* 0x000fea0003800200 */
.L_x_14720:
        /* <DEDUP_REMOVED lines=61> */
.L_x_14718:
[----:B------:R-:W-:Y:S05]  /*1fe30*/  BSYNC.RECONVERGENT B1 ;  /* 0x0000000000017941 */ /* 0x000fea0003800200 */
.L_x_14717:
        /* <DEDUP_REMOVED lines=15> */
.L_x_14724:
        /* <DEDUP_REMOVED lines=13> */
.L_x_14726:
[----:B------:R-:W-:Y:S05]  /*20000*/  BSYNC.RECONVERGENT B2 ;  /* 0x0000000000027941 */ /* 0x000fea0003800200 */
.L_x_14725:
        /* <DEDUP_REMOVED lines=61> */
.L_x_14723:
[----:B------:R-:W-:Y:S05]  /*203e0*/  BSYNC.RECONVERGENT B1 ;  /* 0x0000000000017941 */ /* 0x000fea0003800200 */
.L_x_14722:
        /* <DEDUP_REMOVED lines=17> */
.L_x_14729:
        /* <DEDUP_REMOVED lines=13> */
.L_x_14731:
[----:B------:R-:W-:Y:S05]  /*205d0*/  BSYNC.RECONVERGENT B2 ;  /* 0x0000000000027941 */ /* 0x000fea0003800200 */
.L_x_14730:
        /* <DEDUP_REMOVED lines=61> */
.L_x_14728:
[----:B------:R-:W-:Y:S05]  /*209b0*/  BSYNC.RECONVERGENT B1 ;  /* 0x0000000000017941 */ /* 0x000fea0003800200 */
.L_x_14727:
        /* <DEDUP_REMOVED lines=15> */
.L_x_14734:
        /* <DEDUP_REMOVED lines=13> */
.L_x_14736:
[----:B------:R-:W-:Y:S05]  /*20b80*/  BSYNC.RECONVERGENT B2 ;  /* 0x0000000000027941 */ /* 0x000fea0003800200 */
.L_x_14735:
        /* <DEDUP_REMOVED lines=61> */
.L_x_14733:
[----:B------:R-:W-:Y:S05]  /*20f60*/  BSYNC.RECONVERGENT B1 ;  /* 0x0000000000017941 */ /* 0x000fea0003800200 */
.L_x_14732:
        /* <DEDUP_REMOVED lines=17> */
.L_x_14739:
        /* <DEDUP_REMOVED lines=13> */
.L_x_14741:
[----:B------:R-:W-:Y:S05]  /*21150*/  BSYNC.RECONVERGENT B2 ;  /* 0x0000000000027941 */ /* 0x000fea0003800200 */
.L_x_14740:
        /* <DEDUP_REMOVED lines=61> */
.L_x_14738:
[----:B------:R-:W-:Y:S05]  /*21530*/  BSYNC.RECONVERGENT B1 ;  /* 0x0000000000017941 */ /* 0x000fea0003800200 */
.L_x_14737:
        /* <DEDUP_REMOVED lines=15> */
.L_x_14744:
        /* <DEDUP_REMOVED lines=13> */
.L_x_14746:
[----:B------:R-:W-:Y:S05]  /*21700*/  BSYNC.RECONVERGENT B2 ;  /* 0x0000000000027941 */ /* 0x000fea0003800200 */
.L_x_14745:
        /* <DEDUP_REMOVED lines=58> */
[----:B------:R-:W-:Y:S01]  /*21ab0*/  LOP3.LUT R9, R9, R132, R135, 0x96, !PT ;  /* 0x0000008409097212 */ /* 0x000fe200078e9687 */
[----:B------:R-:W-:Y:S01]  /*21ac0*/  IMAD.MOV.U32 R132, RZ, RZ, RZ ;  /* 0x000000ffff847224 */ /* 0x000fe200078e00ff */
[----:B------:R-:W-:-:S07]  /*21ad0*/  MOV R89, R134 ;  /* 0x0000008600597202 */ /* 0x000fce0000000f00 */
.L_x_14743:
[----:B------:R-:W-:Y:S05]  /*21ae0*/  BSYNC.RECONVERGENT B1 ;  /* 0x0000000000017941 */ /* 0x000fea0003800200 */
.L_x_14742:
        /* <DEDUP_REMOVED lines=17> */
.L_x_14749:
        /* <DEDUP_REMOVED lines=15> */
.L_x_14751:
[----:B------:R-:W-:Y:S05]  /*21cf0*/  BSYNC.RECONVERGENT B2 ;  /* 0x0000000000027941 */ /* 0x000fea0003800200 */
.L_x_14750:
        /* <DEDUP_REMOVED lines=61> */
.L_x_14748:
[----:B------:R-:W-:Y:S05]  /*220d0*/  BSYNC.RECONVERGENT B1 ;  /* 0x0000000000017941 */ /* 0x000fea0003800200 */
.L_x_14747:
        /* <DEDUP_REMOVED lines=35> */
.L_x_14711:
        /* <DEDUP_REMOVED lines=16> */
.L_x_14755:
        /* <DEDUP_REMOVED lines=13> */
.L_x_14757:
[----:B------:R-:W-:Y:S05]  /*224e0*/  BSYNC.RECONVERGENT B2 ;  /* 0x0000000000027941 */ /* 0x000fea0003800200 */
.L_x_14756:
        /* <DEDUP_REMOVED lines=61> */
.L_x_14754:
[----:B------:R-:W-:Y:S05]  /*228c0*/  BSYNC.RECONVERGENT B1 ;  /* 0x0000000000017941 */ /* 0x000fea0003800200 */
.L_x_14753:
        /* <DEDUP_REMOVED lines=18> */
.L_x_14760:
        /* <DEDUP_REMOVED lines=13> */
.L_x_14762:
[----:B------:R-:W-:Y:S05]  /*22ac0*/  BSYNC.RECONVERGENT B2 ;  /* 0x0000000000027941 */ /* 0x000fea0003800200 */
.L_x_14761:
        /* <DEDUP_REMOVED lines=61> */
.L_x_14759:
[----:B------:R-:W-:Y:S05]  /*22ea0*/  BSYNC.RECONVERGENT B1 ;  /* 0x0000000000017941 */ /* 0x000fea0003800200 */
.L_x_14758:
        /* <DEDUP_REMOVED lines=16> */
.L_x_14765:
        /* <DEDUP_REMOVED lines=13> */
.L_x_14767:
[----:B------:R-:W-:Y:S05]  /*23080*/  BSYNC.RECONVERGENT B2 ;  /* 0x0000000000027941 */ /* 0x000fea0003800200 */
.L_x_14766:
        /* <DEDUP_REMOVED lines=61> */
.L_x_14764:
[----:B------:R-:W-:Y:S05]  /*23460*/  BSYNC.RECONVERGENT B1 ;  /* 0x0000000000017941 */ /* 0x000fea0003800200 */
.L_x_14763:
        /* <DEDUP_REMOVED lines=16> */
.L_x_14770:
        /* <DEDUP_REMOVED lines=13> */
.L_x_14772:
[----:B------:R-:W-:Y:S05]  /*23640*/  BSYNC.RECONVERGENT B2 ;  /* 0x0000000000027941 */ /* 0x000fea0003800200 */
.L_x_14771:
        /* <DEDUP_REMOVED lines=61> */
.L_x_14769:
[----:B------:R-:W-:Y:S05]  /*23a20*/  BSYNC.RECONVERGENT B1 ;  /* 0x0000000000017941 */ /* 0x000fea0003800200 */
.L_x_14768:
        /* <DEDUP_REMOVED lines=16> */
.L_x_14752:
[----:B------:R-:W0:Y:S01]  /*23b30*/  LDC.64 R132, c[0x0][0x3a8] ;  /* 0x0000ea00ff847b82 */ /* 0x000e220000000a00 */
[----:B------:R-:W-:Y:S02]  /*23b40*/  SEL R100, RZ, 0x1000000, !P5 ;  /* 0x01000000ff647807 */ /* 0x000fe40006800000 */
[----:B------:R-:W-:Y:S02]  /*23b50*/  SEL R91, RZ, 0x10000, !P4 ;  /* 0x00010000ff5b7807 */ /* 0x000fe40006000000 */
[----:B------:R-:W-:Y:S02]  /*23b60*/  SEL R90, RZ, 0x100, !P3 ;  /* 0x00000100ff5a7807 */ /* 0x000fe40005800000 */
[----:B------:R-:W-:Y:S01]  /*23b70*/  SEL R5, RZ, 0x1, !P2 ;  /* 0x00000001ff057807 */ /* 0x000fe20005000000 */
[----:B------:R-:W1:Y:S01]  /*23b80*/  LDC.64 R104, c[0x0][0x3b0] ;  /* 0x0000ec00ff687b82 */ /* 0x000e620000000a00 */
[----:B------:R-:W-:-:S05]  /*23b90*/  IADD3 R90, PT, PT, R90, R100, R91 ;  /* 0x000000645a5a7210 */ /* 0x000fca0007ffe05b */
        /* <DEDUP_REMOVED lines=17> */
.L_x_14773:
[----:B01----:R-:W-:Y:S01]  /*23cb0*/  MOV R5, R89 ;  /* 0x0000005900057202 */ /* 0x003fe20000000f00 */
[----:B------:R-:W-:-:S07]  /*23cc0*/  VIADD R88, R88, 0x80 ;  /* 0x0000008058587836 */ /* 0x000fce0000000000 */
.L_x_14710:
[----:B------:R-:W-:Y:S05]  /*23cd0*/  BSYNC.RECONVERGENT B0 ;  /* 0x0000000000007941 */ /* 0x000fea0003800200 */
.L_x_14709:
        /* <DEDUP_REMOVED lines=34> */
.L_x_14779:
        /* <DEDUP_REMOVED lines=13> */
.L_x_14781:
[----:B------:R-:W-:Y:S05]  /*23fd0*/  BSYNC.RECONVERGENT B2 ;  /* 0x0000000000027941 */ /* 0x000fea0003800200 */
.L_x_14780:
        /* <DEDUP_REMOVED lines=61> */
.L_x_14778:
[----:B------:R-:W-:Y:S05]  /*243b0*/  BSYNC.RECONVERGENT B1 ;  /* 0x0000000000017941 */ /* 0x000fea0003800200 */
.L_x_14777:
        /* <DEDUP_REMOVED lines=20> */
.L_x_14784:
        /* <DEDUP_REMOVED lines=13> */
.L_x_14786:
[----:B------:R-:W-:Y:S05]  /*245d0*/  BSYNC.RECONVERGENT B2 ;  /* 0x0000000000027941 */ /* 0x000fea0003800200 */
.L_x_14785:
        /* <DEDUP_REMOVED lines=61> */
.L_x_14783:
[----:B------:R-:W-:Y:S05]  /*249b0*/  BSYNC.RECONVERGENT B1 ;  /* 0x0000000000017941 */ /* 0x000fea0003800200 */
.L_x_14782:
        /* <DEDUP_REMOVED lines=15> */
.L_x_14789:
        /* <DEDUP_REMOVED lines=13> */
.L_x_14791:
[----:B------:R-:W-:Y:S05]  /*24b80*/  BSYNC.RECONVERGENT B2 ;  /* 0x0000000000027941 */ /* 0x000fea0003800200 */
.L_x_14790:
        /* <DEDUP_REMOVED lines=61> */
.L_x_14788:
[----:B------:R-:W-:Y:S05]  /*24f60*/  BSYNC.RECONVERGENT B1 ;  /* 0x0000000000017941 */ /* 0x000fea0003800200 */
.L_x_14787:
        /* <DEDUP_REMOVED lines=17> */
.L_x_14794:
        /* <DEDUP_REMOVED lines=13> */
.L_x_14796:
[----:B------:R-:W-:Y:S05]  /*25150*/  BSYNC.RECONVERGENT B2 ;  /* 0x0000000000027941 */ /* 0x000fea0003800200 */
.L_x_14795:
        /* <DEDUP_REMOVED lines=61> */
.L_x_14793:
[----:B------:R-:W-:Y:S05]  /*25530*/  BSYNC.RECONVERGENT B1 ;  /* 0x0000000000017941 */ /* 0x000fea0003800200 */
.L_x_14792:
        /* <DEDUP_REMOVED lines=15> */
.L_x_14799:
        /* <DEDUP_REMOVED lines=13> */
.L_x_14801:
[----:B------:R-:W-:Y:S05]  /*25700*/  BSYNC.RECONVERGENT B2 ;  /* 0x0000000000027941 */ /* 0x000fea0003800200 */
.L_x_14800:
        /* <DEDUP_REMOVED lines=56> */
[----:B------:R-:W-:Y:S01]  /*25a90*/  IMAD.WIDE.U32 R136, R8, -0x326172a9, RZ ;  /* 0xcd9e8d5708887825 */ /* 0x000fe200078e00ff */
[----:B------:R-:W-:-:S03]  /*25aa0*/  MOV R8, R89 ;  /* 0x0000005900087202 */ /* 0x000fc60000000f00 */
[----:B------:R-:W-:Y:S01]  /*25ab0*/  IMAD.MOV.U32 R6, RZ, RZ, R136 ;  /* 0x000000ffff067224 */ /* 0x000fe200078e0088 */
[----:B------:R-:W-:Y:S01]  /*25ac0*/  LOP3.LUT R10, R10, R138, R137, 0x96, !PT ;  /* 0x0000008a0a0a7212 */ /* 0x000fe200078e9689 */
[----:B------:R-:W-:-:S07]  /*25ad0*/  IMAD.MOV.U32 R89, RZ, RZ, R134 ;  /* 0x000000ffff597224 */ /* 0x000fce00078e0086 */
.L_x_14798:
[----:B------:R-:W-:Y:S05]  /*25ae0*/  BSYNC.RECONVERGENT B1 ;  /* 0x0000000000017941 */ /* 0x000fea0003800200 */
.L_x_14797:
        /* <DEDUP_REMOVED lines=17> */
.L_x_14804:
        /* <DEDUP_REMOVED lines=13> */
.L_x_14806:
[----:B------:R-:W-:Y:S05]  /*25cd0*/  BSYNC.RECONVERGENT B2 ;  /* 0x0000000000027941 */ /* 0x000fea0003800200 */
.L_x_14805:
        /* <DEDUP_REMOVED lines=61> */
.L_x_14803:
[----:B------:R-:W-:Y:S05]  /*260b0*/  BSYNC.RECONVERGENT B1 ;  /* 0x0000000000017941 */ /* 0x000fea0003800200 */
.L_x_14802:
        /* <DEDUP_REMOVED lines=15> */
.L_x_14809:
        /* <DEDUP_REMOVED lines=13> */
.L_x_14811:
[----:B------:R-:W-:Y:S05]  /*26280*/  BSYNC.RECONVERGENT B2 ;  /* 0x0000000000027941 */ /* 0x000fea0003800200 */
.L_x_14810:
        /* <DEDUP_REMOVED lines=51> */
[----:B------:R-:W-:Y:S01]  /*265c0*/  LOP3.LUT R8, R8, R136, R133, 0x96, !PT ;  /* 0x0000008808087212 */ /* 0x000fe200078e9685 */
[----:B------:R-:W-:Y:S01]  /*265d0*/  HFMA2 R133, -RZ, RZ, 0, 0 ;  /* 0x00000000ff857431 */ /* 0x000fe200000001ff */
        /* <DEDUP_REMOVED lines=8> */
.L_x_14808:
[----:B------:R-:W-:Y:S05]  /*26660*/  BSYNC.RECONVERGENT B1 ;  /* 0x0000000000017941 */ /* 0x000fea0003800200 */
.L_x_14807:
        /* <DEDUP_REMOVED lines=17> */
.L_x_14814:
        /* <DEDUP_REMOVED lines=15> */
.L_x_14816:
[----:B------:R-:W-:Y:S05]  /*26870*/  BSYNC.RECONVERGENT B2 ;  /* 0x0000000000027941 */ /* 0x000fea0003800200 */
.L_x_14815:
        /* <DEDUP_REMOVED lines=61> */
.L_x_14813:
[----:B------:R-:W-:Y:S05]  /*26c50*/  BSYNC.RECONVERGENT B1 ;  /* 0x0000000000017941 */ /* 0x000fea0003800200 */
.L_x_14812:
        /* <DEDUP_REMOVED lines=35> */
.L_x_14776:
        /* <DEDUP_REMOVED lines=16> */
.L_x_14820:
        /* <DEDUP_REMOVED lines=13> */
.L_x_14822:
[----:B------:R-:W-:Y:S05]  /*27060*/  BSYNC.RECONVERGENT B2 ;  /* 0x0000000000027941 */ /* 0x000fea0003800200 */
.L_x_14821:
        /* <DEDUP_REMOVED lines=61> */
.L_x_14819:
[----:B------:R-:W-:Y:S05]  /*27440*/  BSYNC.RECONVERGENT B1 ;  /* 0x0000000000017941 */ /* 0x000fea0003800200 */
.L_x_14818:
        /* <DEDUP_REMOVED lines=18> */
.L_x_14825:
        /* <DEDUP_REMOVED lines=13> */
.L_x_14827:
[----:B------:R-:W-:Y:S05]  /*27640*/  BSYNC.RECONVERGENT B2 ;  /* 0x0000000000027941 */ /* 0x000fea0003800200 */
.L_x_14826:
        /* <DEDUP_REMOVED lines=61> */
.L_x_14824:
[----:B------:R-:W-:Y:S05]  /*27a20*/  BSYNC.RECONVERGENT B1 ;  /* 0x0000000000017941 */ /* 0x000fea0003800200 */
.L_x_14823:
        /* <DEDUP_REMOVED lines=16> */
.L_x_14830:
        /* <DEDUP_REMOVED lines=13> */
.L_x_14832:
[----:B------:R-:W-:Y:S05]  /*27c00*/  BSYNC.RECONVERGENT B2 ;  /* 0x0000000000027941 */ /* 0x000fea0003800200 */
.L_x_14831:
        /* <DEDUP_REMOVED lines=61> */
.L_x_14829:
[----:B------:R-:W-:Y:S05]  /*27fe0*/  BSYNC.RECONVERGENT B1 ;  /* 0x0000000000017941 */ /* 0x000fea0003800200 */
.L_x_14828:
        /* <DEDUP_REMOVED lines=16> */
.L_x_14835:
        /* <DEDUP_REMOVED lines=13> */
.L_x_14837:
[----:B------:R-:W-:Y:S05]  /*281c0*/  BSYNC.RECONVERGENT B2 ;  /* 0x0000000000027941 */ /* 0x000fea0003800200 */
.L_x_14836:
        /* <DEDUP_REMOVED lines=61> */
.L_x_14834:
[----:B------:R-:W-:Y:S05]  /*285a0*/  BSYNC.RECONVERGENT B1 ;  /* 0x0000000000017941 */ /* 0x000fea0003800200 */
.L_x_14833:
        /* <DEDUP_REMOVED lines=16> */
.L_x_14817:
        /* <DEDUP_REMOVED lines=9> */
[----:B------:R-:W-:Y:S01]  /*28740*/  STG.E.128 desc[UR6][R132.64], R84 ;  /* 0x0000005484007986 */ /* 0x000fe2000c101d06 */
[----:B-1----:R-:W-:-:S05]  /*28750*/  IMAD.WIDE.U32 R104, R88, 0x4, R104 ;  /* 0x0000000458687825 */ /* 0x002fca00078e0068 */
[----:B------:R0:W-:Y:S02]  /*28760*/  STG.E desc[UR6][R104.64], R5 ;  /* 0x0000000568007986 */ /* 0x0001e4000c101906 */
[----:B0-----:R-:W-:Y:S01]  /*28770*/  IMAD.MOV.U32 R5, RZ, RZ, R89 ;  /* 0x000000ffff057224 */ /* 0x001fe200078e0059 */
[----:B------:R-:W-:Y:S06]  /*28780*/  @!P0 BRA `(.L_x_14775) ;  /* 0x00000000002c8947 */ /* 0x000fec0003800000 */
[----:B------:R-:W0:Y:S01]  /*28790*/  LDC.64 R104, c[0x0][0x3b8] ;  /* 0x0000ee00ff687b82 */ /* 0x000e220000000a00 */
        /* <DEDUP_REMOVED lines=10> */
.L_x_14775:
[----:B------:R-:W-:Y:S05]  /*28840*/  BSYNC.RECONVERGENT B0 ;  /* 0x0000000000007941 */ /* 0x000fea0003800200 */
.L_x_14774:
[----:B0-----:R-:W-:Y:S01]  /*28850*/  FADD.FTZ R89, RZ, R56 ;  /* 0x00000038ff597221 */ /* 0x001fe20000010000 */
[C---:B------:R-:W-:Y:S01]  /*28860*/  ISETP.GE.U32.AND P0, PT, R14.reuse, 0x80, PT ;  /* 0x000000800e00780c */ /* 0x040fe20003f06070 */
[----:B------:R-:W-:Y:S01]  /*28870*/  BSSY.RECONVERGENT B0, `(.L_x_14838) ;  /* 0x000008d000007945 */ /* 0x000fe20003800200 */
[C---:B------:R-:W-:Y:S01]  /*28880*/  ISETP.GT.U32.AND P6, PT, R14.reuse, 0xff, PT ;  /* 0x000000ff0e00780c */ /* 0x040fe20003fc4070 */
[----:B------:R-:W-:Y:S01]  /*28890*/  FADD.FTZ R89, R57, R89 ;  /* 0x0000005939597221 */ /* 0x000fe20000010000 */
[C---:B------:R-:W-:Y:S02]  /*288a0*/  ISETP.GT.U32.AND P5, PT, R14.reuse, 0x17f, PT ;  /* 0x0000017f0e00780c */ /* 0x040fe40003fa4070 */
[----:B------:R-:W-:Y:S01]  /*288b0*/  ISETP.GT.U32.AND P4, PT, R14, 0x1ff, PT ;  /* 0x000001ff0e00780c */ /* 0x000fe20003f84070 */
[----:B------:R-:W-:Y:S01]  /*288c0*/  FADD.FTZ R89, R58, R89 ;  /* 0x000000593a597221 */ /* 0x000fe20000010000 */
[C---:B------:R-:W-:Y:S02]  /*288d0*/  ISETP.GT.U32.AND P3, PT, R14.reuse, 0x27f, PT ;  /* 0x0000027f0e00780c */ /* 0x040fe40003f64070 */
[C---:B------:R-:W-:Y:S01]  /*288e0*/  ISETP.GT.U32.AND P2, PT, R14.reuse, 0x2ff, PT ;  /* 0x000002ff0e00780c */ /* 0x040fe20003f44070 */
[----:B------:R-:W-:Y:S01]  /*288f0*/  FADD.FTZ R89, R59, R89 ;  /* 0x000000593b597221 */ /* 0x000fe20000010000 */
[----:B------:R-:W-:-:S02]  /*28900*/  ISETP.GT.U32.AND P1, PT, R14, 0x37f, PT ;  /* 0x0000037f0e00780c */ /* 0x000fc40003f24070 */
[----:B------:R-:W-:Y:S02]  /*28910*/  P2R R90, PR, RZ, 0x1 ;  /* 0x00000001ff5a7803 */ /* 0x000fe40000000000 */
[----:B------:R-:W-:Y:S02]  /*28920*/  FSEL R89, R89, RZ, P0 ;  /* 0x000000ff59597208 */ /* 0x000fe40000000000 */
[----:B------:R-:W-:-:S03]  /*28930*/  ISETP.GT.U32.AND P0, PT, R14, 0x3ff, PT ;  /* 0x000003ff0e00780c */ /* 0x000fc60003f04070 */
[----:B------:R-:W-:-:S04]  /*28940*/  FADD.FTZ R88, R60, R89 ;  /* 0x000000593c587221 */ /* 0x000fc80000010000 */
[----:B------:R-:W-:-:S04]  /*28950*/  FADD.FTZ R88, R61, R88 ;  /* 0x000000583d587221 */ /* 0x000fc80000010000 */
[----:B------:R-:W-:-:S04]  /*28960*/  FADD.FTZ R88, R62, R88 ;  /* 0x000000583e587221 */ /* 0x000fc80000010000 */
[----:B------:R-:W-:-:S04]  /*28970*/  @P6 FADD.FTZ R89, R63, R88 ;  /* 0x000000583f596221 */ /* 0x000fc80000010000 */
        /* <DEDUP_REMOVED lines=109> */
[----:B------:R-:W-:Y:S01]  /*29050*/  HFMA2 R90, -RZ, RZ, 0, 0 ;  /* 0x00000000ff5a7431 */ /* 0x000fe200000001ff */
[----:B0-----:R-:W-:-:S03]  /*29060*/  LOP3.LUT P1, RZ, R100, 0x1f, RZ, 0xc0, !PT ;  /* 0x0000001f64ff7812 */ /* 0x001fc6000782c0ff */
[----:B------:R-:W0:Y:S01]  /*29070*/  SHFL.BFLY PT, R104, R89, 0x8, 0x1f ;  /* 0x0d001f0059687f89 */ /* 0x000e2200000e0000 */
[----:B------:R-:W-:Y:S01]  /*29080*/  LOP3.LUT R91, R100, 0x1f, RZ, 0xc0, !PT ;  /* 0x0000001f645b7812 */ /* 0x000fe200078ec0ff */
        /* <DEDUP_REMOVED lines=11> */
.L_x_14839:
[----:B------:R-:W-:Y:S05]  /*29140*/  BSYNC.RECONVERGENT B0 ;  /* 0x0000000000007941 */ /* 0x000fea0003800200 */
.L_x_14838:
[----:B------:R-:W-:Y:S01]  /*29150*/  BAR.SYNC.DEFER_BLOCKING 0x0 ;  /* 0x0000000000007b1d */ /* 0x000fe20000010000 */
[----:B------:R-:W-:Y:S02]  /*29160*/  ISETP.GT.U32.AND P1, PT, R91, 0x3, PT ;  /* 0x000000035b00780c */ /* 0x000fe40003f24070 */
[----:B0-----:R-:W-:-:S03]  /*29170*/  CS2R R88, SRZ ;  /* 0x0000000000587805 */ /* 0x001fc6000001ff00 */
[----:B------:R-:W-:Y:S08]  /*29180*/  BSSY.RECONVERGENT B0, `(.L_x_14840) ;  /* 0x000000a000007945 */ /* 0x000ff00003800200 */
        /* <DEDUP_REMOVED lines=9> */
.L_x_14841:
[----:B------:R-:W-:Y:S05]  /*29220*/  BSYNC.RECONVERGENT B0 ;  /* 0x0000000000007941 */ /* 0x000fea0003800200 */
.L_x_14840:
[----:B------:R-:W1:Y:S01]  /*29230*/  SHFL.DOWN PT, R132, R90, 0x2, 0x1f ;  /* 0x08401f005a847f89 */ /* 0x000e6200000e0000 */
[----:B------:R-:W-:Y:S01]  /*29240*/  I2FP.F32.S32 R133, R90 ;  /* 0x0000005a00857245 */ /* 0x000fe20000201400 */
[----:B------:R-:W-:Y:S01]  /*29250*/  BSSY.RECONVERGENT B0, `(.L_x_14842) ;  /* 0x0000059000007945 */ /* 0x000fe20003800200 */
[----:B------:R-:W-:Y:S01]  /*29260*/  ISETP.NE.AND P1, PT, RZ, UR13, PT ;  /* 0x0000000dff007c0c */ /* 0x000fe2000bf25270 */
[----:B0-----:R-:W0:Y:S04]  /*29270*/  SHFL.DOWN PT, R91, R88, 0x2, 0x1f ;  /* 0x08401f00585b7f89 */ /* 0x001e2800000e0000 */
[----:B------:R-:W2:Y:S01]  /*29280*/  SHFL.DOWN PT, R139, R89, 0x2, 0x1f ;  /* 0x08401f00598b7f89 */ /* 0x000ea200000e0000 */
[----:B-1----:R-:W-:Y:S01]  /*29290*/  IMAD.IADD R136, R132, 0x1, R90 ;  /* 0x0000000184887824 */ /* 0x002fe200078e025a */
[----:B------:R-:W-:-:S04]  /*292a0*/  I2FP.F32.S32 R132, R132 ;  /* 0x0000008400847245 */ /* 0x000fc80000201400 */
        /* <DEDUP_REMOVED lines=24> */
[----:B------:R-:W-:-:S04]  /*29430*/  FMUL.FTZ R89, R105, R89 ;  /* 0x0000005969597220 */ /* 0x000fc80000410000 */
[----:B------:R-:W-:Y:S01]  /*29440*/  FMUL.FTZ R89, R89, R137 ;  /* 0x0000008959597220 */ /* 0x000fe20000410000 */
[----:B------:R-:W0:Y:S03]  /*29450*/  SHFL.IDX PT, R90, R90, RZ, 0x1f ;  /* 0x00001fff5a5a7589 */ /* 0x000e2600000e0000 */
        /* <DEDUP_REMOVED lines=8> */
[----:B------:R-:W-:-:S04]  /*294e0*/  FADD.FTZ R88, R88, R138 ;  /* 0x0000008a58587221 */ /* 0x000fc80000010000 */
[----:B------:R-:W0:Y:S04]  /*294f0*/  MUFU.RSQ R105, R88 ;  /* 0x0000005800697308 */ /* 0x000e280000001400 */
[----:B------:R-:W1:Y:S08]  /*29500*/  @!P1 LDC.64 R134, c[0x0][0x3c0] ;  /* 0x0000f000ff869b82 */ /* 0x000e700000000a00 */
[----:B------:R-:W2:Y:S01]  /*29510*/  @!P1 LDC.64 R132, c[0x0][0x3c8] ;  /* 0x0000f200ff849b82 */ /* 0x000ea20000000a00 */
[----:B-1----:R-:W-:-:S05]  /*29520*/  @!P1 IMAD.WIDE R134, R93, 0x4, R134 ;  /* 0x000000045d869825 */ /* 0x002fca00078e0286 */
[----:B------:R1:W-:Y:S01]  /*29530*/  @!P1 STG.E desc[UR6][R134.64], R90 ;  /* 0x0000005a86009986 */ /* 0x0003e2000c101906 */
[----:B--2---:R-:W-:-:S05]  /*29540*/  @!P1 IMAD.WIDE R132, R93, 0x4, R132 ;  /* 0x000000045d849825 */ /* 0x004fca00078e0284 */
[----:B0-----:R1:W-:Y:S01]  /*29550*/  @!P1 STG.E desc[UR6][R132.64], R105 ;  /* 0x0000006984009986 */ /* 0x0013e2000c101906 */
[----:B------:R-:W-:Y:S05]  /*29560*/  @!P0 BRA `(.L_x_14843) ;  /* 0x00000000009c8947 */ /* 0x000fea0003800000 */
[----:B------:R-:W0:Y:S01]  /*29570*/  LDC.64 R138, c[0x0][0x428] ;  /* 0x00010a00ff8a7b82 */ /* 0x000e220000000a00 */
[--C-:B-1----:R-:W-:Y:S01]  /*29580*/  FADD.FTZ R134, R56, -R104.reuse ;  /* 0x8000006838867221 */ /* 0x102fe20000010000 */
[--C-:B------:R-:W-:Y:S01]  /*29590*/  FADD.FTZ R133, R57, -R104.reuse ;  /* 0x8000006839857221 */ /* 0x100fe20000010000 */
[----:B------:R-:W-:Y:S02]  /*295a0*/  HADD2.F32 R91, -RZ, R0.H1_H1 ;  /* 0x30000000ff5b7230 */ /* 0x000fe40000004100 */
[----:B------:R-:W-:Y:S01]  /*295b0*/  FADD.FTZ R132, R58, -R104 ;  /* 0x800000683a847221 */ /* 0x000fe20000010000 */
[----:B------:R-:W-:Y:S02]  /*295c0*/  HADD2.F32 R88, -RZ, R44.H0_H0 ;  /* 0x2000002cff587230 */ /* 0x000fe40000004100 */
[C---:B------:R-:W-:Y:S01]  /*295d0*/  FMUL.FTZ R134, R105.reuse, R134 ;  /* 0x0000008669867220 */ /* 0x040fe20000410000 */
[----:B------:R-:W-:Y:S02]  /*295e0*/  HADD2.F32 R90, -RZ, R3.H1_H1 ;  /* 0x30000003ff5a7230 */ /* 0x000fe40000004100 */
[----:B------:R-:W-:Y:S01]  /*295f0*/  FMUL.FTZ R133, R105, R133 ;  /* 0x0000008569857220 */ /* 0x000fe20000410000 */
[----:B------:R-:W-:-:S02]  /*29600*/  HADD2.F32 R89, -RZ, R147.H0_H0 ;  /* 0x20000093ff597230 */ /* 0x000fc40000004100 */
[----:B------:R-:W-:Y:S01]  /*29610*/  FADD.FTZ R131, R59, -R104 ;  /* 0x800000683b837221 */ /* 0x000fe20000010000 */
[----:B------:R-:W-:Y:S01]  /*29620*/  FFMA.FTZ R88, R134, R91, R88 ;  /* 0x0000005b86587223 */ /* 0x000fe20000010058 */
[----:B------:R-:W-:Y:S02]  /*29630*/  HADD2.F32 R136, -RZ, R45.H0_H0 ;  /* 0x2000002dff887230 */ /* 0x000fe40000004100 */
[----:B------:R-:W-:Y:S01]  /*29640*/  FMUL.FTZ R132, R105, R132 ;  /* 0x0000008469847220 */ /* 0x000fe20000410000 */
[----:B------:R-:W-:Y:S01]  /*29650*/  FFMA.FTZ R89, R133, R90, R89 ;  /* 0x0000005a85597223 */ /* 0x000fe20000010059 */
[----:B------:R-:W-:Y:S02]  /*29660*/  HADD2.F32 R90, -RZ, R2.H1_H1 ;  /* 0x30000002ff5a7230 */ /* 0x000fe40000004100 */
[----:B------:R-:W-:Y:S01]  /*29670*/  FMUL.FTZ R131, R105, R131 ;  /* 0x0000008369837220 */ /* 0x000fe20000410000 */
[----:B------:R-:W-:Y:S02]  /*29680*/  HADD2.F32 R91, -RZ, R4.H1_H1 ;  /* 0x30000004ff5b7230 */ /* 0x000fe40000004100 */
[----:B------:R-:W-:-:S02]  /*29690*/  HADD2.F32 R135, -RZ, R148.H0_H0 ;  /* 0x20000094ff877230 */ /* 0x000fc40000004100 */
[----:B------:R-:W-:-:S03]  /*296a0*/  FFMA.FTZ R90, R132, R90, R136 ;  /* 0x0000005a845a7223 */ /* 0x000fc60000010088 */
[----:B------:R-:W-:Y:S01]  /*296b0*/  FFMA.FTZ R91, R131, R91, R135 ;  /* 0x0000005b835b7223 */ /* 0x000fe20000010087 */
[----:B0-----:R-:W-:-:S05]  /*296c0*/  IMAD.WIDE.U32 R138, R95, 0x10, R138 ;  /* 0x000000105f8a7825 */ /* 0x001fca00078e008a */
[----:B------:R0:W-:Y:S02]  /*296d0*/  STG.E.128 desc[UR6][R138.64], R88 ;  /* 0x000000588a007986 */ /* 0x0001e4000c101d06 */
[----:B0-----:R-:W-:Y:S02]  /*296e0*/  HADD2.F32 R89, -RZ, R98.H0_H0 ;  /* 0x20000062ff597230 */ /* 0x001fe40000004100 */
[----:B------:R-:W-:Y:S02]  /*296f0*/  HADD2.F32 R88, -RZ, R20.H0_H0 ;  /* 0x20000014ff587230 */ /* 0x000fe40000004100 */
[----:B------:R-:W-:Y:S02]  /*29700*/  HADD2.F32 R90, -RZ, R99.H0_H0 ;  /* 0x20000063ff5a7230 */ /* 0x000fe40000004100 */
[----:B------:R-:W-:Y:S02]  /*29710*/  HADD2.F32 R91, -RZ, R98.H1_H1 ;  /* 0x30000062ff5b7230 */ /* 0x000fe40000004100 */
[----:B------:R-:W-:Y:S01]  /*29720*/  FFMA.FTZ R88, R134, R89, R88 ;  /* 0x0000005986587223 */ /* 0x000fe20000010058 */
[----:B------:R-:W-:Y:S01]  /*29730*/  HADD2.F32 R89, -RZ, R147.H1_H1 ;  /* 0x30000093ff597230 */ /* 0x000fe20000004100 */
[----:B------:R-:W0:Y:S04]  /*29740*/  LDC.64 R134, c[0x0][0x430] ;  /* 0x00010c00ff867b82 */ /* 0x000e280000000a00 */
[----:B------:R-:W-:Y:S01]  /*29750*/  FFMA.FTZ R89, R133, R90, R89 ;  /* 0x0000005a85597223 */ /* 0x000fe20000010059 */
[----:B------:R-:W-:-:S05]  /*29760*/  HADD2.F32 R90, -RZ, R21.H0_H0 ;  /* 0x20000015ff5a7230 */ /* 0x000fca0000004100 */
[----:B------:R-:W-:Y:S01]  /*29770*/  FFMA.FTZ R90, R132, R91, R90 ;  /* 0x0000005b845a7223 */ /* 0x000fe2000001005a */
[----:B------:R-:W-:Y:S02]  /*29780*/  HADD2.F32 R132, -RZ, R99.H1_H1 ;  /* 0x30000063ff847230 */ /* 0x000fe40000004100 */
[----:B------:R-:W-:-:S05]  /*29790*/  HADD2.F32 R91, -RZ, R148.H1_H1 ;  /* 0x30000094ff5b7230 */ /* 0x000fca0000004100 */
[----:B------:R-:W-:Y:S01]  /*297a0*/  FFMA.FTZ R91, R131, R132, R91 ;  /* 0x00000084835b7223 */ /* 0x000fe2000001005b */
[----:B0-----:R-:W-:-:S04]  /*297b0*/  IMAD.WIDE.U32 R134, R95, 0x10, R134 ;  /* 0x000000105f867825 */ /* 0x001fc800078e0086 */
[----:B------:R-:W-:Y:S01]  /*297c0*/  VIADD R95, R95, 0x80 ;  /* 0x000000805f5f7836 */ /* 0x000fe20000000000 */
[----:B------:R0:W-:Y:S06]  /*297d0*/  STG.E.128 desc[UR6][R134.64], R88 ;  /* 0x0000005886007986 */ /* 0x0001ec000c101d06 */
.L_x_14843:
[----:B------:R-:W-:Y:S05]  /*297e0*/  BSYNC.RECONVERGENT B0 ;  /* 0x0000000000007941 */ /* 0x000fea0003800200 */
.L_x_14842:
[----:B------:R-:W-:Y:S01]  /*297f0*/  ISETP.NE.AND P0, PT, R116, RZ, PT ;  /* 0x000000ff7400720c */ /* 0x000fe20003f05270 */
[----:B------:R-:W-:-:S12]  /*29800*/  BSSY.RECONVERGENT B0, `(.L_x_14844) ;  /* 0x0000029000007945 */ /* 0x000fd80003800200 */
[----:B------:R-:W-:Y:S05]  /*29810*/  @!P0 BRA `(.L_x_14845) ;  /* 0x00000000009c8947 */ /* 0x000fea0003800000 */
[----:B------:R-:W2:Y:S01]  /*29820*/  LDC.64 R136, c[0x0][0x428] ;  /* 0x00010a00ff887b82 */ /* 0x000ea20000000a00 */
[--C-:B-1----:R-:W-:Y:S01]  /*29830*/  FADD.FTZ R133, R60, -R104.reuse ;  /* 0x800000683c857221 */ /* 0x102fe20000010000 */
[--C-:B------:R-:W-:Y:S01]  /*29840*/  FADD.FTZ R132, R61, -R104.reuse ;  /* 0x800000683d847221 */ /* 0x100fe20000010000 */
[----:B0-----:R-:W-:Y:S02]  /*29850*/  HADD2.F32 R91, -RZ, R101.H0_H0 ;  /* 0x20000065ff5b7230 */ /* 0x001fe40000004100 */
[----:B------:R-:W-:Y:S01]  /*29860*/  FADD.FTZ R131, R62, -R104 ;  /* 0x800000683e837221 */ /* 0x000fe20000010000 */
[----:B------:R-:W-:Y:S02]  /*29870*/  HADD2.F32 R88, -RZ, R46.H0_H0 ;  /* 0x2000002eff587230 */ /* 0x000fe40000004100 */
[C---:B------:R-:W-:Y:S01]  /*29880*/  FMUL.FTZ R133, R105.reuse, R133 ;  /* 0x0000008569857220 */ /* 0x040fe20000410000 */
[----:B------:R-:W-:Y:S02]  /*29890*/  HADD2.F32 R90, -RZ, R103.H0_H0 ;  /* 0x20000067ff5a7230 */ /* 0x000fe40000004100 */
[----:B------:R-:W-:Y:S01]  /*298a0*/  FMUL.FTZ R132, R105, R132 ;  /* 0x0000008469847220 */ /* 0x000fe20000410000 */
[----:B------:R-:W-:-:S02]  /*298b0*/  HADD2.F32 R89, -RZ, R149.H0_H0 ;  /* 0x20000095ff597230 */ /* 0x000fc40000004100 */
[----:B------:R-:W-:Y:S01]  /*298c0*/  FADD.FTZ R116, R63, -R104 ;  /* 0x800000683f747221 */ /* 0x000fe20000010000 */
[----:B------:R-:W-:Y:S01]  /*298d0*/  FFMA.FTZ R88, R133, R91, R88 ;  /* 0x0000005b85587223 */ /* 0x000fe20000010058 */
[----:B------:R-:W-:Y:S02]  /*298e0*/  HADD2.F32 R135, -RZ, R101.H1_H1 ;  /* 0x30000065ff877230 */ /* 0x000fe40000004100 */
[C---:B------:R-:W-:Y:S01]  /*298f0*/  FMUL.FTZ R131, R105.reuse, R131 ;  /* 0x0000008369837220 */ /* 0x040fe20000410000 */
[----:B------:R-:W-:Y:S01]  /*29900*/  FFMA.FTZ R89, R132, R90, R89 ;  /* 0x0000005a84597223 */ /* 0x000fe20000010059 */
[----:B------:R-:W-:Y:S02]  /*29910*/  HADD2.F32 R90, -RZ, R47.H0_H0 ;  /* 0x2000002fff5a7230 */ /* 0x000fe40000004100 */
[----:B------:R-:W-:Y:S01]  /*29920*/  FMUL.FTZ R116, R105, R116 ;  /* 0x0000007469747220 */ /* 0x000fe20000410000 */
[----:B------:R-:W-:Y:S02]  /*29930*/  HADD2.F32 R134, -RZ, R103.H1_H1 ;  /* 0x30000067ff867230 */ /* 0x000fe40000004100 */
[----:B------:R-:W-:-:S02]  /*29940*/  HADD2.F32 R91, -RZ, R150.H0_H0 ;  /* 0x20000096ff5b7230 */ /* 0x000fc40000004100 */
[----:B------:R-:W-:-:S03]  /*29950*/  FFMA.FTZ R90, R131, R135, R90 ;  /* 0x00000087835a7223 */ /* 0x000fc6000001005a */
[----:B------:R-:W-:Y:S01]  /*29960*/  FFMA.FTZ R91, R116, R134, R91 ;  /* 0x00000086745b7223 */ /* 0x000fe2000001005b */
[----:B--2---:R-:W-:Y:S01]  /*29970*/  IMAD.WIDE.U32 R136, R95, 0x10, R136 ;  /* 0x000000105f887825 */ /* 0x004fe200078e0088 */
[----:B------:R-:W0:Y:S04]  /*29980*/  LDC.64 R134, c[0x0][0x430] ;  /* 0x00010c00ff867b82 */ /* 0x000e280000000a00 */
[----:B------:R1:W-:Y:S02]  /*29990*/  STG.E.128 desc[UR6][R136.64], R88 ;  /* 0x0000005888007986 */ /* 0x0003e4000c101d06 */
[----:B-1----:R-:W-:Y:S02]  /*299a0*/  HADD2.F32 R89, -RZ, R107.H0_H0 ;  /* 0x2000006bff597230 */ /* 0x002fe40000004100 */
[----:B------:R-:W-:-:S02]  /*299b0*/  HADD2.F32 R88, -RZ, R22.H0_H0 ;  /* 0x20000016ff587230 */ /* 0x000fc40000004100 */
[----:B------:R-:W-:Y:S02]  /*299c0*/  HADD2.F32 R90, -RZ, R109.H0_H0 ;  /* 0x2000006dff5a7230 */ /* 0x000fe40000004100 */
[----:B------:R-:W-:Y:S02]  /*299d0*/  HADD2.F32 R91, -RZ, R107.H1_H1 ;  /* 0x3000006bff5b7230 */ /* 0x000fe40000004100 */
[----:B------:R-:W-:Y:S01]  /*299e0*/  FFMA.FTZ R88, R133, R89, R88 ;  /* 0x0000005985587223 */ /* 0x000fe20000010058 */
[----:B------:R-:W-:Y:S02]  /*299f0*/  HADD2.F32 R89, -RZ, R149.H1_H1 ;  /* 0x30000095ff597230 */ /* 0x000fe40000004100 */
[C---:B0-----:R-:W-:Y:S01]  /*29a00*/  IMAD.WIDE.U32 R134, R95.reuse, 0x10, R134 ;  /* 0x000000105f867825 */ /* 0x041fe200078e0086 */
[----:B------:R-:W-:-:S03]  /*29a10*/  IADD3 R95, PT, PT, R95, 0x80, RZ ;  /* 0x000000805f5f7810 */ /* 0x000fc60007ffe0ff */
[----:B------:R-:W-:Y:S01]  /*29a20*/  FFMA.FTZ R89, R132, R90, R89 ;  /* 0x0000005a84597223 */ /* 0x000fe20000010059 */
[----:B------:R-:W-:-:S05]  /*29a30*/  HADD2.F32 R90, -RZ, R23.H0_H0 ;  /* 0x20000017ff5a7230 */ /* 0x000fca0000004100 */
[----:B------:R-:W-:Y:S01]  /*29a40*/  FFMA.FTZ R90, R131, R91, R90 ;  /* 0x0000005b835a7223 */ /* 0x000fe2000001005a */
[----:B------:R-:W-:Y:S02]  /*29a50*/  HADD2.F32 R131, -RZ, R109.H1_H1 ;  /* 0x3000006dff837230 */ /* 0x000fe40000004100 */
[----:B------:R-:W-:-:S05]  /*29a60*/  HADD2.F32 R91, -RZ, R150.H1_H1 ;  /* 0x30000096ff5b7230 */ /* 0x000fca0000004100 */
[----:B------:R-:W-:-:S05]  /*29a70*/  FFMA.FTZ R91, R116, R131, R91 ;  /* 0x00000083745b7223 */ /* 0x000fca000001005b */
[----:B------:R2:W-:Y:S02]  /*29a80*/  STG.E.128 desc[UR6][R134.64], R88 ;  /* 0x0000005886007986 */ /* 0x0005e4000c101d06 */
.L_x_14845:
[----:B------:R-:W-:Y:S05]  /*29a90*/  BSYNC.RECONVERGENT B0 ;  /* 0x0000000000007941 */ /* 0x000fea0003800200 */
.L_x_14844:
[----:B------:R-:W-:Y:S01]  /*29aa0*/  ISETP.NE.AND P0, PT, R114, RZ, PT ;  /* 0x000000ff7200720c */ /* 0x000fe20003f05270 */
[----:B------:R-:W-:-:S12]  /*29ab0*/  BSSY.RECONVERGENT B0, `(.L_x_14846) ;  /* 0x0000029000007945 */ /* 0x000fd80003800200 */
[----:B------:R-:W-:Y:S05]  /*29ac0*/  @!P0 BRA `(.L_x_14847) ;  /* 0x00000000009c8947 */ /* 0x000fea0003800000 */
[----:B------:R-:W3:Y:S01]  /*29ad0*/  LDC.64 R136, c[0x0][0x428] ;  /* 0x00010a00ff887b82 */ /* 0x000ee20000000a00 */
[--C-:B-1----:R-:W-:Y:S01]  /*29ae0*/  FADD.FTZ R132, R64, -R104.reuse ;  /* 0x8000006840847221 */ /* 0x102fe20000010000 */
[--C-:B------:R-:W-:Y:S01]  /*29af0*/  FADD.FTZ R131, R65, -R104.reuse ;  /* 0x8000006841837221 */ /* 0x100fe20000010000 */
[----:B0-2---:R-:W-:Y:S02]  /*29b00*/  HADD2.F32 R91, -RZ, R110.H0_H0 ;  /* 0x2000006eff5b7230 */ /* 0x005fe40000004100 */
        /* <DEDUP_REMOVED lines=9> */
[----:B------:R-:W-:Y:S01]  /*29ba0*/  FMUL.FTZ R116, R105, R116 ;  /* 0x0000007469747220 */ /* 0x000fe20000410000 */
[----:B------:R-:W-:Y:S01]  /*29bb0*/  FFMA.FTZ R89, R131, R90, R89 ;  /* 0x0000005a83597223 */ /* 0x000fe20000010059 */
[----:B------:R-:W-:Y:S02]  /*29bc0*/  HADD2.F32 R90, -RZ, R43.H0_H0 ;  /* 0x2000002bff5a7230 */ /* 0x000fe40000004100 */
[----:B------:R-:W-:Y:S01]  /*29bd0*/  FMUL.FTZ R114, R105, R114 ;  /* 0x0000007269727220 */ /* 0x000fe20000410000 */
[----:B------:R-:W-:Y:S02]  /*29be0*/  HADD2.F32 R133, -RZ, R113.H1_H1 ;  /* 0x30000071ff857230 */ /* 0x000fe40000004100 */
[----:B------:R-:W-:-:S02]  /*29bf0*/  HADD2.F32 R91, -RZ, R152.H0_H0 ;  /* 0x20000098ff5b7230 */ /* 0x000fc40000004100 */
[----:B------:R-:W-:-:S03]  /*29c00*/  FFMA.FTZ R90, R116, R134, R90 ;  /* 0x00000086745a7223 */ /* 0x000fc6000001005a */
[----:B------:R-:W-:Y:S01]  /*29c10*/  FFMA.FTZ R91, R114, R133, R91 ;  /* 0x00000085725b7223 */ /* 0x000fe2000001005b */
[----:B---3--:R-:W-:-:S05]  /*29c20*/  IMAD.WIDE.U32 R136, R95, 0x10, R136 ;  /* 0x000000105f887825 */ /* 0x008fca00078e0088 */
        /* <DEDUP_REMOVED lines=17> */
.L_x_14847:
[----:B------:R-:W-:Y:S05]  /*29d40*/  BSYNC.RECONVERGENT B0 ;  /* 0x0000000000007941 */ /* 0x000fea0003800200 */
.L_x_14846:
[----:B------:R-:W-:Y:S01]  /*29d50*/  ISETP.NE.AND P0, PT, R112, RZ, PT ;  /* 0x000000ff7000720c */ /* 0x000fe20003f05270 */
[----:B------:R-:W-:-:S12]  /*29d60*/  BSSY.RECONVERGENT B0, `(.L_x_14848) ;  /* 0x0000029000007945 */ /* 0x000fd80003800200 */
[----:B------:R-:W-:Y:S05]  /*29d70*/  @!P0 BRA `(.L_x_14849) ;  /* 0x00000000009c8947 */ /* 0x000fea0003800000 */
[----:B012---:R-:W0:Y:S01]  /*29d80*/  LDC.64 R134, c[0x0][0x428] ;  /* 0x00010a00ff867b82 */ /* 0x007e220000000a00 */
[--C-:B------:R-:W-:Y:S01]  /*29d90*/  FADD.FTZ R131, R68, -R104.reuse ;  /* 0x8000006844837221 */ /* 0x100fe20000010000 */
[--C-:B------:R-:W-:Y:S01]  /*29da0*/  FADD.FTZ R116, R69, -R104.reuse ;  /* 0x8000006845747221 */ /* 0x100fe20000010000 */
[----:B---3--:R-:W-:Y:S02]  /*29db0*/  HADD2.F32 R91, -RZ, R118.H0_H0 ;  /* 0x20000076ff5b7230 */ /* 0x008fe40000004100 */
        /* <DEDUP_REMOVED lines=17> */
[----:B0-----:R-:W-:Y:S01]  /*29ed0*/  IMAD.WIDE.U32 R134, R95, 0x10, R134 ;  /* 0x000000105f867825 */ /* 0x001fe200078e0086 */
        /* <DEDUP_REMOVED lines=17> */
.L_x_14849:
[----:B------:R-:W-:Y:S05]  /*29ff0*/  BSYNC.RECONVERGENT B0 ;  /* 0x0000000000007941 */ /* 0x000fea0003800200 */
.L_x_14848:
[----:B------:R-:W-:Y:S01]  /*2a000*/  ISETP.NE.AND P0, PT, R111, RZ, PT ;  /* 0x000000ff6f00720c */ /* 0x000fe20003f05270 */
[----:B------:R-:W-:-:S12]  /*2a010*/  BSSY.RECONVERGENT B0, `(.L_x_14850) ;  /* 0x0000029000007945 */ /* 0x000fd80003800200 */
[----:B------:R-:W-:Y:S05]  /*2a020*/  @!P0 BRA `(.L_x_14851) ;  /* 0x00000000009c8947 */ /* 0x000fea0003800000 */
[----:B012---:R-:W0:Y:S01]  /*2a030*/  LDC.64 R134, c[0x0][0x428] ;  /* 0x00010a00ff867b82 */ /* 0x007e220000000a00 */
[--C-:B------:R-:W-:Y:S01]  /*2a040*/  FADD.FTZ R116, R72, -R104.reuse ;  /* 0x8000006848747221 */ /* 0x100fe20000010000 */
[--C-:B------:R-:W-:Y:S01]  /*2a050*/  FADD.FTZ R114, R73, -R104.reuse ;  /* 0x8000006849727221 */ /* 0x100fe20000010000 */
[----:B---34-:R-:W-:Y:S02]  /*2a060*/  HADD2.F32 R91, -RZ, R122.H0_H0 ;  /* 0x2000007aff5b7230 */ /* 0x018fe40000004100 */
        /* <DEDUP_REMOVED lines=15> */
[----:B------:R-:W-:Y:S02]  /*2a160*/  FFMA.FTZ R90, R112, R132, R90 ;  /* 0x00000084705a7223 */ /* 0x000fe4000001005a */
[----:B------:R-:W1:Y:S01]  /*2a170*/  LDC.64 R132, c[0x0][0x430] ;  /* 0x00010c00ff847b82 */ /* 0x000e620000000a00 */
[----:B------:R-:W-:Y:S01]  /*2a180*/  FFMA.FTZ R91, R111, R131, R91 ;  /* 0x000000836f5b7223 */ /* 0x000fe2000001005b */
[----:B0-----:R-:W-:-:S05]  /*2a190*/  IMAD.WIDE.U32 R134, R95, 0x10, R134 ;  /* 0x000000105f867825 */ /* 0x001fca00078e0086 */
[----:B------:R0:W-:Y:S01]  /*2a1a0*/  STG.E.128 desc[UR6][R134.64], R88 ;  /* 0x0000005886007986 */ /* 0x0001e2000c101d06 */
[----:B-1----:R-:W-:-:S04]  /*2a1b0*/  IMAD.WIDE.U32 R132, R95, 0x10, R132 ;  /* 0x000000105f847825 */ /* 0x002fc800078e0084 */
[----:B0-----:R-:W-:Y:S02]  /*2a1c0*/  HADD2.F32 R89, -RZ, R124.H0_H0 ;  /* 0x2000007cff597230 */ /* 0x001fe40000004100 */
[----:B------:R-:W-:Y:S02]  /*2a1d0*/  HADD2.F32 R88, -RZ, R28.H0_H0 ;  /* 0x2000001cff587230 */ /* 0x000fe40000004100 */
[----:B------:R-:W-:Y:S02]  /*2a1e0*/  HADD2.F32 R90, -RZ, R125.H0_H0 ;  /* 0x2000007dff5a7230 */ /* 0x000fe40000004100 */
[----:B------:R-:W-:Y:S02]  /*2a1f0*/  HADD2.F32 R91, -RZ, R124.H1_H1 ;  /* 0x3000007cff5b7230 */ /* 0x000fe40000004100 */
[----:B------:R-:W-:Y:S01]  /*2a200*/  FFMA.FTZ R88, R116, R89, R88 ;  /* 0x0000005974587223 */ /* 0x000fe20000010058 */
[----:B------:R-:W-:Y:S02]  /*2a210*/  HADD2.F32 R89, -RZ, R155.H1_H1 ;  /* 0x3000009bff597230 */ /* 0x000fe40000004100 */
[----:B------:R-:W-:-:S03]  /*2a220*/  VIADD R95, R95, 0x80 ;  /* 0x000000805f5f7836 */ /* 0x000fc60000000000 */
[----:B------:R-:W-:Y:S01]  /*2a230*/  FFMA.FTZ R89, R114, R90, R89 ;  /* 0x0000005a72597223 */ /* 0x000fe20000010059 */
[----:B------:R-:W-:-:S05]  /*2a240*/  HADD2.F32 R90, -RZ, R29.H0_H0 ;  /* 0x2000001dff5a7230 */ /* 0x000fca0000004100 */
[----:B------:R-:W-:Y:S01]  /*2a250*/  FFMA.FTZ R90, R112, R91, R90 ;  /* 0x0000005b705a7223 */ /* 0x000fe2000001005a */
[----:B------:R-:W-:Y:S02]  /*2a260*/  HADD2.F32 R112, -RZ, R125.H1_H1 ;  /* 0x3000007dff707230 */ /* 0x000fe40000004100 */
[----:B------:R-:W-:-:S05]  /*2a270*/  HADD2.F32 R91, -RZ, R156.H1_H1 ;  /* 0x3000009cff5b7230 */ /* 0x000fca0000004100 */
[----:B------:R-:W-:-:S05]  /*2a280*/  FFMA.FTZ R91, R111, R112, R91 ;  /* 0x000000706f5b7223 */ /* 0x000fca000001005b */
[----:B------:R0:W-:Y:S02]  /*2a290*/  STG.E.128 desc[UR6][R132.64], R88 ;  /* 0x0000005884007986 */ /* 0x0001e4000c101d06 */
.L_x_14851:
[----:B------:R-:W-:Y:S05]  /*2a2a0*/  BSYNC.RECONVERGENT B0 ;  /* 0x0000000000007941 */ /* 0x000fea0003800200 */
.L_x_14850:
[----:B------:R-:W-:Y:S01]  /*2a2b0*/  ISETP.NE.AND P0, PT, R108, RZ, PT ;  /* 0x000000ff6c00720c */ /* 0x000fe20003f05270 */
[----:B------:R-:W-:-:S12]  /*2a2c0*/  BSSY.RECONVERGENT B0, `(.L_x_14852) ;  /* 0x0000029000007945 */ /* 0x000fd80003800200 */
[----:B------:R-:W-:Y:S05]  /*2a2d0*/  @!P0 BRA `(.L_x_14853) ;  /* 0x00000000009c8947 */ /* 0x000fea0003800000 */
[----:B01-34-:R-:W0:Y:S01]  /*2a2e0*/  LDC.64 R132, c[0x0][0x428] ;  /* 0x00010a00ff847b82 */ /* 0x01be220000000a00 */
[--C-:B------:R-:W-:Y:S01]  /*2a2f0*/  FADD.FTZ R114, R76, -R104.reuse ;  /* 0x800000684c727221 */ /* 0x100fe20000010000 */
[--C-:B------:R-:W-:Y:S01]  /*2a300*/  FADD.FTZ R112, R77, -R104.reuse ;  /* 0x800000684d707221 */ /* 0x100fe20000010000 */
[----:B--2---:R-:W-:Y:S02]  /*2a310*/  HADD2.F32 R91, -RZ, R126.H0_H0 ;  /* 0x2000007eff5b7230 */ /* 0x004fe40000004100 */
        /* <DEDUP_REMOVED lines=17> */
[----:B0-----:R-:W-:-:S05]  /*2a430*/  IMAD.WIDE.U32 R132, R95, 0x10, R132 ;  /* 0x000000105f847825 */ /* 0x001fca00078e0084 */
[----:B------:R0:W-:Y:S02]  /*2a440*/  STG.E.128 desc[UR6][R132.64], R88 ;  /* 0x0000005884007986 */ /* 0x0001e4000c101d06 */
[----:B0-----:R-:W0:Y:S01]  /*2a450*/  LDC.64 R132, c[0x0][0x430] ;  /* 0x00010c00ff847b82 */ /* 0x001e220000000a00 */
[----:B------:R-:W-:Y:S02]  /*2a460*/  HADD2.F32 R89, -RZ, R128.H0_H0 ;  /* 0x20000080ff597230 */ /* 0x000fe40000004100 */
[----:B------:R-:W-:Y:S02]  /*2a470*/  HADD2.F32 R88, -RZ, R30.H0_H0 ;  /* 0x2000001eff587230 */ /* 0x000fe40000004100 */
[----:B------:R-:W-:Y:S02]  /*2a480*/  HADD2.F32 R90, -RZ, R129.H0_H0 ;  /* 0x20000081ff5a7230 */ /* 0x000fe40000004100 */
[----:B------:R-:W-:Y:S02]  /*2a490*/  HADD2.F32 R91, -RZ, R128.H1_H1 ;  /* 0x30000080ff5b7230 */ /* 0x000fe40000004100 */
[----:B------:R-:W-:Y:S01]  /*2a4a0*/  FFMA.FTZ R88, R114, R89, R88 ;  /* 0x0000005972587223 */ /* 0x000fe20000010058 */
[----:B------:R-:W-:-:S05]  /*2a4b0*/  HADD2.F32 R89, -RZ, R157.H1_H1 ;  /* 0x3000009dff597230 */ /* 0x000fca0000004100 */
[----:B------:R-:W-:Y:S01]  /*2a4c0*/  FFMA.FTZ R89, R112, R90, R89 ;  /* 0x0000005a70597223 */ /* 0x000fe20000010059 */
[----:B------:R-:W-:-:S05]  /*2a4d0*/  HADD2.F32 R90, -RZ, R31.H0_H0 ;  /* 0x2000001fff5a7230 */ /* 0x000fca0000004100 */
[----:B------:R-:W-:Y:S01]  /*2a4e0*/  FFMA.FTZ R90, R111, R91, R90 ;  /* 0x0000005b6f5a7223 */ /* 0x000fe2000001005a */
[----:B------:R-:W-:Y:S02]  /*2a4f0*/  HADD2.F32 R111, -RZ, R129.H1_H1 ;  /* 0x30000081ff6f7230 */ /* 0x000fe40000004100 */
[----:B------:R-:W-:Y:S02]  /*2a500*/  HADD2.F32 R91, -RZ, R158.H1_H1 ;  /* 0x3000009eff5b7230 */ /* 0x000fe40000004100 */
[C---:B0-----:R-:W-:Y:S01]  /*2a510*/  IMAD.WIDE.U32 R132, R95.reuse, 0x10, R132 ;  /* 0x000000105f847825 */ /* 0x041fe200078e0084 */
[----:B------:R-:W-:-:S03]  /*2a520*/  IADD3 R95, PT, PT, R95, 0x80, RZ ;  /* 0x000000805f5f7810 */ /* 0x000fc60007ffe0ff */
[----:B------:R-:W-:-:S05]  /*2a530*/  FFMA.FTZ R91, R108, R111, R91 ;  /* 0x0000006f6c5b7223 */ /* 0x000fca000001005b */
[----:B------:R0:W-:Y:S02]  /*2a540*/  STG.E.128 desc[UR6][R132.64], R88 ;  /* 0x0000005884007986 */ /* 0x0001e4000c101d06 */
.L_x_14853:
[----:B------:R-:W-:Y:S05]  /*2a550*/  BSYNC.RECONVERGENT B0 ;  /* 0x0000000000007941 */ /* 0x000fea0003800200 */
.L_x_14852:
        /* <DEDUP_REMOVED lines=27> */
[--C-:B------:R-:W-:Y:S02]  /*2a710*/  HADD2.F32 R89, -RZ, R141.reuse.H0_H0 ;  /* 0x2000008dff597230 */ /* 0x100fe40000004100 */
        /* <DEDUP_REMOVED lines=10> */
[----:B0-----:R-:W-:-:S04]  /*2a7c0*/  IMAD.WIDE.U32 R132, R95, 0x10, R132 ;  /* 0x000000105f847825 */ /* 0x001fc800078e0084 */
[----:B------:R-:W-:Y:S01]  /*2a7d0*/  FFMA.FTZ R91, R106, R108, R91 ;  /* 0x0000006c6a5b7223 */ /* 0x000fe2000001005b */
[----:B------:R-:W-:-:S04]  /*2a7e0*/  VIADD R95, R95, 0x80 ;  /* 0x000000805f5f7836 */ /* 0x000fc80000000000 */
[----:B------:R0:W-:Y:S03]  /*2a7f0*/  STG.E.128 desc[UR6][R132.64], R88 ;  /* 0x0000005884007986 */ /* 0x0001e6000c101d06 */
.L_x_14855:
[----:B------:R-:W-:Y:S05]  /*2a800*/  BSYNC.RECONVERGENT B0 ;  /* 0x0000000000007941 */ /* 0x000fea0003800200 */
.L_x_14854:
[----:B------:R-:W-:Y:S01]  /*2a810*/  ISETP.NE.AND P0, PT, R102, RZ, PT ;  /* 0x000000ff6600720c */ /* 0x000fe20003f05270 */
[----:B------:R-:W-:-:S12]  /*2a820*/  BSSY.RECONVERGENT B0, `(.L_x_14856) ;  /* 0x0000028000007945 */ /* 0x000fd80003800200 */
[----:B------:R-:W-:Y:S05]  /*2a830*/  @!P0 BRA `(.L_x_14857) ;  /* 0x0000000000988947 */ /* 0x000fea0003800000 */
[----:B01-34-:R-:W0:Y:S01]  /*2a840*/  LDC.64 R132, c[0x0][0x428] ;  /* 0x00010a00ff847b82 */ /* 0x01be220000000a00 */
[--C-:B------:R-:W-:Y:S01]  /*2a850*/  FADD.FTZ R106, R84, -R104.reuse ;  /* 0x80000068546a7221 */ /* 0x100fe20000010000 */
[--C-:B--2---:R-:W-:Y:S01]  /*2a860*/  FADD.FTZ R89, R85, -R104.reuse ;  /* 0x8000006855597221 */ /* 0x104fe20000010000 */
[--C-:B------:R-:W-:Y:S01]  /*2a870*/  FADD.FTZ R102, R86, -R104.reuse ;  /* 0x8000006856667221 */ /* 0x100fe20000010000 */
[----:B------:R-:W-:Y:S01]  /*2a880*/  FADD.FTZ R88, R87, -R104 ;  /* 0x8000006857587221 */ /* 0x000fe20000010000 */
[C---:B------:R-:W-:Y:S01]  /*2a890*/  FMUL.FTZ R106, R105.reuse, R106 ;  /* 0x0000006a696a7220 */ /* 0x040fe20000410000 */
[C---:B------:R-:W-:Y:S01]  /*2a8a0*/  FMUL.FTZ R104, R105.reuse, R89 ;  /* 0x0000005969687220 */ /* 0x040fe20000410000 */
[C---:B------:R-:W-:Y:S01]  /*2a8b0*/  FMUL.FTZ R102, R105.reuse, R102 ;  /* 0x0000006669667220 */ /* 0x040fe20000410000 */
[----:B------:R-:W-:Y:S01]  /*2a8c0*/  FMUL.FTZ R105, R105, R88 ;  /* 0x0000005869697220 */ /* 0x000fe20000410000 */
[----:B------:R-:W-:Y:S02]  /*2a8d0*/  HADD2.F32 R91, -RZ, R143.H0_H0 ;  /* 0x2000008fff5b7230 */ /* 0x000fe40000004100 */
[----:B------:R-:W-:-:S02]  /*2a8e0*/  HADD2.F32 R88, -RZ, R18.H0_H0 ;  /* 0x20000012ff587230 */ /* 0x000fc40000004100 */
[--C-:B------:R-:W-:Y:S02]  /*2a8f0*/  HADD2.F32 R90, -RZ, R144.reuse.H0_H0 ;  /* 0x20000090ff5a7230 */ /* 0x100fe40000004100 */
[----:B------:R-:W-:Y:S02]  /*2a900*/  HADD2.F32 R89, -RZ, R161.H0_H0 ;  /* 0x200000a1ff597230 */ /* 0x000fe40000004100 */
[----:B------:R-:W-:Y:S01]  /*2a910*/  FFMA.FTZ R88, R106, R91, R88 ;  /* 0x0000005b6a587223 */ /* 0x000fe20000010058 */
[----:B------:R-:W-:Y:S02]  /*2a920*/  HADD2.F32 R111, -RZ, R143.H1_H1 ;  /* 0x3000008fff6f7230 */ /* 0x000fe40000004100 */
[----:B------:R-:W-:Y:S02]  /*2a930*/  HADD2.F32 R108, -RZ, R144.H1_H1 ;  /* 0x30000090ff6c7230 */ /* 0x000fe40000004100 */
[----:B------:R-:W-:Y:S01]  /*2a940*/  FFMA.FTZ R89, R104, R90, R89 ;  /* 0x0000005a68597223 */ /* 0x000fe20000010059 */
[----:B------:R-:W-:-:S02]  /*2a950*/  HADD2.F32 R90, -RZ, R19.H0_H0 ;  /* 0x20000013ff5a7230 */ /* 0x000fc40000004100 */
[----:B------:R-:W-:Y:S02]  /*2a960*/  HADD2.F32 R91, -RZ, R162.H0_H0 ;  /* 0x200000a2ff5b7230 */ /* 0x000fe40000004100 */
[----:B0-----:R-:W-:-:S04]  /*2a970*/  IMAD.WIDE.U32 R132, R95, 0x10, R132 ;  /* 0x000000105f847825 */ /* 0x001fc800078e0084 */
[----:B------:R-:W-:Y:S01]  /*2a980*/  FFMA.FTZ R90, R102, R111, R90 ;  /* 0x0000006f665a7223 */ /* 0x000fe2000001005a */
[----:B------:R-:W-:-:S05]  /*2a990*/  FFMA.FTZ R91, R105, R108, R91 ;  /* 0x0000006c695b7223 */ /* 0x000fca000001005b */
[----:B------:R0:W-:Y:S02]  /*2a9a0*/  STG.E.128 desc[UR6][R132.64], R88 ;  /* 0x0000005884007986 */ /* 0x0001e4000c101d06 */
[----:B0-----:R-:W0:Y:S01]  /*2a9b0*/  LDC.64 R132, c[0x0][0x430] ;  /* 0x00010c00ff847b82 */ /* 0x001e220000000a00 */
[----:B------:R-:W-:Y:S02]  /*2a9c0*/  HADD2.F32 R91, -RZ, R145.H0_H0 ;  /* 0x20000091ff5b7230 */ /* 0x000fe40000004100 */
[----:B------:R-:W-:Y:S02]  /*2a9d0*/  HADD2.F32 R88, -RZ, R16.H0_H0 ;  /* 0x20000010ff587230 */ /* 0x000fe40000004100 */
[----:B------:R-:W-:Y:S02]  /*2a9e0*/  HADD2.F32 R90, -RZ, R146.H0_H0 ;  /* 0x20000092ff5a7230 */ /* 0x000fe40000004100 */
[----:B------:R-:W-:Y:S02]  /*2a9f0*/  HADD2.F32 R89, -RZ, R161.H1_H1 ;  /* 0x300000a1ff597230 */ /* 0x000fe40000004100 */
[----:B------:R-:W-:Y:S01]  /*2aa00*/  FFMA.FTZ R88, R106, R91, R88 ;  /* 0x0000005b6a587223 */ /* 0x000fe20000010058 */
[----:B------:R-:W-:-:S02]  /*2aa10*/  HADD2.F32 R106, -RZ, R145.H1_H1 ;  /* 0x30000091ff6a7230 */ /* 0x000fc40000004100 */
[----:B------:R-:W-:Y:S02]  /*2aa20*/  HADD2.F32 R91, -RZ, R162.H1_H1 ;  /* 0x300000a2ff5b7230 */ /* 0x000fe40000004100 */
[----:B------:R-:W-:Y:S01]  /*2aa30*/  FFMA.FTZ R89, R104, R90, R89 ;  /* 0x0000005a68597223 */ /* 0x000fe20000010059 */
[----:B------:R-:W-:Y:S02]  /*2aa40*/  HADD2.F32 R90, -RZ, R17.H0_H0 ;  /* 0x20000011ff5a7230 */ /* 0x000fe40000004100 */
[----:B------:R-:W-:-:S03]  /*2aa50*/  HADD2.F32 R104, -RZ, R146.H1_H1 ;  /* 0x30000092ff687230 */ /* 0x000fc60000004100 */
[----:B------:R-:W-:Y:S02]  /*2aa60*/  FFMA.FTZ R90, R102, R106, R90 ;  /* 0x0000006a665a7223 */ /* 0x000fe4000001005a */
[----:B------:R-:W-:Y:S01]  /*2aa70*/  FFMA.FTZ R91, R105, R104, R91 ;  /* 0x00000068695b7223 */ /* 0x000fe2000001005b */
[----:B0-----:R-:W-:-:S05]  /*2aa80*/  IMAD.WIDE.U32 R132, R95, 0x10, R132 ;  /* 0x000000105f847825 */ /* 0x001fca00078e0084 */
[----:B------:R0:W-:Y:S02]  /*2aa90*/  STG.E.128 desc[UR6][R132.64], R88 ;  /* 0x0000005884007986 */ /* 0x0001e4000c101d06 */
.L_x_14857:
[----:B------:R-:W-:Y:S05]  /*2aaa0*/  BSYNC.RECONVERGENT B0 ;  /* 0x0000000000007941 */ /* 0x000fea0003800200 */
.L_x_14856:
[----:B0-234-:R-:W0:Y:S01]  /*2aab0*/  LDC.64 R88, c[0x0][0x380] ;  /* 0x0000e000ff587b82 */ /* 0x01de220000000a00 */
[----:B------:R-:W-:Y:S01]  /*2aac0*/  UPLOP3.LUT UP1, UPT, UPT, UPT, UP1, 0x40, 0x4 ;  /* 0x000000000004789c */ /* 0x000fe20003f2e810 */
[----:B0-----:R-:W-:-:S04]  /*2aad0*/  IADD3 R93, PT, PT, R93, R88, RZ ;  /* 0x000000585d5d7210 */ /* 0x001fc80007ffe0ff */
[----:B------:R-:W-:-:S13]  /*2aae0*/  ISETP.GE.AND P0, PT, R93, R89, PT ;  /* 0x000000595d00720c */ /* 0x000fda0003f06270 */
[----:B------:R-:W-:Y:S05]  /*2aaf0*/  @!P0 BRA `(.L_x_14858) ;  /* 0xfffffd8000408947 */ /* 0x000fea000383ffff */
[----:B------:R-:W-:Y:S05]  /*2ab00*/  EXIT ;  /* 0x000000000000794d */ /* 0x000fea0003800000 */
.L_x_14859:
        /* <DEDUP_REMOVED lines=15> */
.L_x_18008:


//--------------------- .text._ZN10layer_norm31ln_parallel_residual_fwd_kernelINS_13Kernel_traitsI6__halfffffjLj4096ELj1ELj1ELj4ELj16ENS_18Kernel_traits_baseILj4096ES2_ffffjLj128EEEEELb1ELb0ELb1EEEvNS_9FwdParamsE --------------------------
	.section	.text._ZN10layer_norm31ln_parallel_residual_fwd_kernelINS_13Kernel_traitsI6__halfffffjLj4096ELj1ELj1ELj4ELj16ENS_18Kernel_traits_baseILj4096ES2_ffffjLj128EEEEELb1ELb0ELb1EEEvNS_9FwdParamsE,"ax",@progbits
	.align	128
        .global         _ZN10layer_norm31ln_parallel_residual_fwd_kernelINS_13Kernel_traitsI6__halfffffjLj4096ELj1ELj1ELj4ELj16ENS_18Kernel_traits_baseILj4096ES2_ffffjLj128EEEEELb1ELb0ELb1EEEvNS_9FwdParamsE
        .type           _ZN10layer_norm31ln_parallel_residual_fwd_kernelINS_13Kernel_traitsI6__halfffffjLj4096ELj1ELj1ELj4ELj16ENS_18Kernel_traits_baseILj4096ES2_ffffjLj128EEEEELb1ELb0ELb1EEEvNS_9FwdParamsE,@function
        .size           _ZN10layer_norm31ln_parallel_residual_fwd_kernelINS_13Kernel_traitsI6__halfffffjLj4096ELj1ELj1ELj4ELj16ENS_18Kernel_traits_baseILj4096ES2_ffffjLj128EEEEELb1ELb0ELb1EEEvNS_9FwdParamsE,(.L_x_18009 - _ZN10layer_norm31ln_parallel_residual_fwd_kernelINS_13Kernel_traitsI6__halfffffjLj4096ELj1ELj1ELj4ELj16ENS_18Kernel_traits_baseILj4096ES2_ffffjLj128EEEEELb1ELb0ELb1EEEvNS_9FwdParamsE)
        .other          _ZN10layer_norm31ln_parallel_residual_fwd_kernelINS_13Kernel_traitsI6__halfffffjLj4096ELj1ELj1ELj4ELj16ENS_18Kernel_traits_baseILj4096ES2_ffffjLj128EEEEELb1ELb0ELb1EEEvNS_9FwdParamsE,@"STO_CUDA_ENTRY STV_DEFAULT"
_ZN10layer_norm31ln_parallel_residual_fwd_kernelINS_13Kernel_traitsI6__halfffffjLj4096ELj1ELj1ELj4ELj16ENS_18Kernel_traits_baseILj4096ES2_ffffjLj128EEEEELb1ELb0ELb1EEEvNS_9FwdParamsE:
.text._ZN10layer_norm31ln_parallel_residual_fwd_kernelINS_13Kernel_traitsI6__halfffffjLj4096ELj1ELj1ELj4ELj16ENS_18Kernel_traits_baseILj4096ES2_ffffjLj128EEEEELb1ELb0ELb1EEEvNS_9FwdParamsE:
        /* <DEDUP_REMOVED lines=61> */
[----:B------:R-:W5:Y:S01]  /*03d0*/  LDG.E.64 R36, desc[UR8][R4.64+0x1c00] ;  /* 0x001c000804247981 */ /* 0x000f62000c1e1b00 */
[----:B------:R-:W-:-:S02]  /*03e0*/  CS2R R68, SRZ ;  /* 0x0000000000447805 */ /* 0x000fc4000001ff00 */
[----:B------:R-:W-:Y:S02]  /*03f0*/  CS2R R66, SRZ ;  /* 0x0000000000427805 */ /* 0x000fe4000001ff00 */
[----:B------:R-:W-:Y:S01]  /*0400*/  CS2R R64, SRZ ;  /* 0x0000000000407805 */ /* 0x000fe2000001ff00 */
[----:B------:R-:W5:Y:S01]  /*0410*/  LDG.E.64 R6, desc[UR8][R2.64] ;  /* 0x0000000802067981 */ /* 0x000f62000c1e1b00 */
[----:B------:R-:W-:Y:S02]  /*0420*/  CS2R R62, SRZ ;  /* 0x00000000003e7805 */ /* 0x000fe4000001ff00 */
[----:B------:R-:W-:Y:S02]  /*0430*/  CS2R R60, SRZ ;  /* 0x00000000003c7805 */ /* 0x000fe4000001ff00 */
[----:B------:R-:W-:Y:S01]  /*0440*/  CS2R R58, SRZ ;  /* 0x00000000003a7805 */ /* 0x000fe2000001ff00 */
        /* <DEDUP_REMOVED lines=12> */
[----:B------:R-:W5:Y:S04]  /*0510*/  LDG.E.64 R22, desc[UR8][R2.64+0x1000] ;  /* 0x0010000802167981 */ /* 0x000f68000c1e1b00 */
[----:B------:R-:W5:Y:S04]  /*0520*/  LDG.E.64 R26, desc[UR8][R2.64+0x1400] ;  /* 0x00140008021a7981 */ /* 0x000f68000c1e1b00 */
[----:B------:R-:W5:Y:S04]  /*0530*/  LDG.E.64 R30, desc[UR8][R2.64+0x1800] ;  /* 0x00180008021e7981 */ /* 0x000f68000c1e1b00 */
[----:B------:R0:W5:Y:S02]  /*0540*/  LDG.E.64 R34, desc[UR8][R2.64+0x1c00] ;  /* 0x001c000802227981 */ /* 0x000164000c1e1b00 */
[----:B0-----:R-:W-:Y:S01]  /*0550*/  CS2R R2, SRZ ;  /* 0x0000000000027805 */ /* 0x001fe2000001ff00 */
[----:B------:R-:W-:Y:S06]  /*0560*/  BRA `(.L_x_14862) ;  /* 0x0000000400e87947 */ /* 0x000fec0003800000 */
.L_x_14861:
[----:B------:R-:W0:Y:S08]  /*0570*/  LDC.64 R2, c[0x0][0x3d0] ;  /* 0x0000f400ff027b82 */ /* 0x000e300000000a00 */
[----:B------:R-:W1:Y:S08]  /*0580*/  LDC.64 R4, c[0x0][0x440] ;  /* 0x00011000ff047b82 */ /* 0x000e700000000a00 */
[----:B------:R-:W2:Y:S01]  /*0590*/  LDC.64 R6, c[0x0][0x3d8] ;  /* 0x0000f600ff067b82 */ /* 0x000ea20000000a00 */
[----:B0-----:R-:W-:-:S05]  /*05a0*/  IMAD.WIDE.U32 R38, R124, 0x8, R2 ;  /* 0x000000087c267825 */ /* 0x001fca00078e0002 */
        /* <DEDUP_REMOVED lines=26> */
[----:B------:R-:W-:-:S03]  /*0750*/  CS2R R56, SRZ ;  /* 0x0000000000387805 */ /* 0x000fc6000001ff00 */
        /* <DEDUP_REMOVED lines=8> */
.L_x_14860:
        /* <DEDUP_REMOVED lines=45> */
.L_x_14863:
        /* <DEDUP_REMOVED lines=37> */
[----:B0-----:R-:W-:-:S07]  /*0d00*/  CS2R R2, SRZ ;  /* 0x0000000000027805 */ /* 0x001fce000001ff00 */
.L_x_14862:
[----:B------:R-:W1:Y:S02]  /*0d10*/  LDCU UR4, c[0x0][0x384] ;  /* 0x00007080ff0477ac */ /* 0x000e640008000800 */
[----:B-1----:R-:W-:-:S13]  /*0d20*/  ISETP.GE.AND P0, PT, R123, UR4, PT ;  /* 0x000000047b007c0c */ /* 0x002fda000bf06270 */
[----:B------:R-:W-:Y:S05]  /*0d30*/  @P0 EXIT ;  /* 0x000000000000094d */ /* 0x000fea0003800000 */
[----:B-----5:R-:W-:Y:S01]  /*0d40*/  IMAD.MOV.U32 R137, RZ, RZ, R28 ;  /* 0x000000ffff897224 */ /* 0x020fe200078e001c */
[----:B0-----:R-:W-:Y:S01]  /*0d50*/  MOV R4, R29 ;  /* 0x0000001d00047202 */ /* 0x001fe20000000f00 */
[----:B------:R-:W-:Y:S01]  /*0d60*/  IMAD.MOV.U32 R150, RZ, RZ, R30 ;  /* 0x000000ffff967224 */ /* 0x000fe200078e001e */
[----:B------:R-:W-:Y:S01]  /*0d70*/  SHF.R.U64 R165, R54, 0x10, R55 ;  /* 0x0000001036a57819 */ /* 0x000fe20000001237 */
[----:B------:R-:W-:Y:S01]  /*0d80*/  IMAD.MOV.U32 R5, RZ, RZ, R31 ;  /* 0x000000ffff057224 */ /* 0x000fe200078e001f */
[----:B------:R-:W-:Y:S01]  /*0d90*/  PRMT R137, R137, 0x5410, R4 ;  /* 0x0000541089897816 */ /* 0x000fe20000000004 */
[----:B------:R-:W-:Y:S01]  /*0da0*/  IMAD.MOV.U32 R100, RZ, RZ, R6 ;  /* 0x000000ffff647224 */ /* 0x000fe200078e0006 */
[----:B------:R-:W-:Y:S01]  /*0db0*/  SHF.R.U64 R4, R2, 0x10, R3 ;  /* 0x0000001002047819 */ /* 0x000fe20000001203 */
[----:B------:R-:W-:Y:S01]  /*0dc0*/  IMAD.MOV.U32 R99, RZ, RZ, R7 ;  /* 0x000000ffff637224 */ /* 0x000fe200078e0007 */
[----:B------:R-:W-:Y:S01]  /*0dd0*/  PRMT R150, R150, 0x5410, R5 ;  /* 0x0000541096967816 */ /* 0x000fe20000000005 */
[----:B------:R-:W-:Y:S01]  /*0de0*/  IMAD.MOV.U32 R97, RZ, RZ, R9 ;  /* 0x000000ffff617224 */ /* 0x000fe200078e0009 */
[----:B------:R-:W-:Y:S01]  /*0df0*/  PRMT R165, R165, 0x5410, R4 ;  /* 0x00005410a5a57816 */ /* 0x000fe20000000004 */
[----:B------:R-:W-:Y:S01]  /*0e00*/  IMAD.MOV.U32 R96, RZ, RZ, R10 ;  /* 0x000000ffff607224 */ /* 0x000fe200078e000a */
[----:B------:R-:W-:Y:S01]  /*0e10*/  SHF.R.U32.HI R167, RZ, 0x10, R55 ;  /* 0x00000010ffa77819 */ /* 0x000fe20000011637 */
[----:B------:R-:W-:Y:S01]  /*0e20*/  IMAD.MOV.U32 R158, RZ, RZ, R34 ;  /* 0x000000ffff9e7224 */ /* 0x000fe200078e0022 */
[----:B------:R-:W-:Y:S01]  /*0e30*/  SHF.R.U32.HI R4, RZ, 0x10, R3 ;  /* 0x00000010ff047819 */ /* 0x000fe20000011603 */
[----:B------:R-:W-:Y:S01]  /*0e40*/  IMAD.MOV.U32 R161, RZ, RZ, R36 ;  /* 0x000000ffffa17224 */ /* 0x000fe200078e0024 */
[----:B------:R-:W-:Y:S01]  /*0e50*/  SHF.R.U64 R169, R56, 0x10, R57 ;  /* 0x0000001038a97819 */ /* 0x000fe20000001239 */
[----:B------:R-:W0:Y:S01]  /*0e60*/  LDCU.64 UR4, c[0x0][0x398] ;  /* 0x00007300ff0477ac */ /* 0x000e220008000a00 */
        /* <DEDUP_REMOVED lines=11> */
[----:B------:R-:W-:Y:S01]  /*0f20*/  IMAD.MOV.U32 R84, RZ, RZ, R22 ;  /* 0x000000ffff547224 */ /* 0x000fe200078e0016 */
[----:B------:R-:W-:Y:S01]  /*0f30*/  SHF.R.U64 R5, R42, 0x10, R43 ;  /* 0x000000102a057819 */ /* 0x000fe2000000122b */
[----:B------:R-:W-:Y:S01]  /*0f40*/  IMAD.MOV.U32 R0, RZ, RZ, R27 ;  /* 0x000000ffff007224 */ /* 0x000fe200078e001b */
[----:B------:R-:W-:Y:S01]  /*0f50*/  PRMT R172, R172, 0x5410, R4 ;  /* 0x00005410acac7816 */ /* 0x000fe20000000004 */
[----:B------:R-:W-:Y:S01]  /*0f60*/  IMAD.HI.U32 R4, R121, -0x326172a9, RZ ;  /* 0xcd9e8d5779047827 */ /* 0x000fe200078e00ff */
[----:B------:R-:W-:Y:S01]  /*0f70*/  PRMT R175, R175, 0x5410, R5 ;  /* 0x00005410afaf7816 */ /* 0x000fe20000000005 */
[----:B0-----:R-:W-:Y:S01]  /*0f80*/  UISETP.NE.U32.AND UP0, UPT, UR4, URZ, UPT ;  /* 0x000000ff0400728c */ /* 0x001fe2000bf05070 */
[----:B------:R-:W-:Y:S01]  /*0f90*/  SHF.R.U64 R38, R6, 0x10, R7 ;  /* 0x0000001006267819 */ /* 0x000fe20000001207 */
[----:B------:R-:W-:Y:S01]  /*0fa0*/  IMAD.HI.U32 R5, R102, -0x2daee0ad, RZ ;  /* 0xd2511f5366057827 */ /* 0x000fe200078e00ff */
[----:B------:R-:W-:Y:S01]  /*0fb0*/  MOV R98, R8 ;  /* 0x0000000800627202 */ /* 0x000fe20000000f00 */
[----:B------:R-:W0:Y:S01]  /*0fc0*/  LDCU.U8 UR4, c[0x0][0x410] ;  /* 0x00008200ff0477ac */ /* 0x000e220008000000 */
[----:B------:R-:W-:Y:S01]  /*0fd0*/  SHF.R.U64 R39, R8, 0x10, R9 ;  /* 0x0000001008277819 */ /* 0x000fe20000001209 */
[----:B------:R-:W-:Y:S01]  /*0fe0*/  IMAD.MOV.U32 R6, RZ, RZ, R33 ;  /* 0x000000ffff067224 */ /* 0x000fe200078e0021 */
[----:B------:R-:W-:Y:S01]  /*0ff0*/  SHF.R.U32.HI R72, RZ, 0x10, R7 ;  /* 0x00000010ff487819 */ /* 0x000fe20000011607 */
[----:B------:R-:W-:Y:S01]  /*1000*/  IMAD.MOV.U32 R8, RZ, RZ, R37 ;  /* 0x000000ffff087224 */ /* 0x000fe200078e0025 */
[----:B------:R-:W-:Y:S01]  /*1010*/  SHF.R.U32.HI R9, RZ, 0x10, R9 ;  /* 0x00000010ff097819 */ /* 0x000fe20000011609 */
[----:B------:R-:W-:Y:S01]  /*1020*/  IMAD.MOV.U32 R77, RZ, RZ, R24 ;  /* 0x000000ffff4d7224 */ /* 0x000fe200078e0018 */
[----:B------:R-:W-:Y:S01]  /*1030*/  MOV R154, R32 ;  /* 0x00000020009a7202 */ /* 0x000fe20000000f00 */
[----:B------:R-:W-:Y:S01]  /*1040*/  IMAD.MOV.U32 R76, RZ, RZ, R25 ;  /* 0x000000ffff4c7224 */ /* 0x000fe200078e0019 */
[----:B------:R-:W-:Y:S01]  /*1050*/  MOV R7, R35 ;  /* 0x0000002300077202 */ /* 0x000fe20000000f00 */
[----:B------:R-:W-:Y:S01]  /*1060*/  IMAD.MOV.U32 R91, RZ, RZ, R15 ;  /* 0x000000ffff5b7224 */ /* 0x000fe200078e000f */
[----:B------:R-:W-:Y:S01]  /*1070*/  LOP3.LUT R5, R5, R71, RZ, 0x3c, !PT ;  /* 0x0000004705057212 */ /* 0x000fe200078e3cff */
[----:B------:R-:W-:Y:S01]  /*1080*/  IMAD.MOV.U32 R87, RZ, RZ, R19 ;  /* 0x000000ffff577224 */ /* 0x000fe200078e0013 */
[----:B------:R-:W-:Y:S01]  /*1090*/  LOP3.LUT R4, R101, R4, R70, 0x96, !PT ;  /* 0x0000000465047212 */ /* 0x000fe200078e9646 */
[----:B------:R-:W-:Y:S01]  /*10a0*/  UISETP.NE.AND.EX UP0, UPT, UR5, URZ, UPT, UP0 ;  /* 0x000000ff0500728c */ /* 0x000fe2000bf05300 */
[----:B------:R-:W-:Y:S01]  /*10b0*/  PRMT R96, R96, 0x5410, R9 ;  /* 0x0000541060607816 */ /* 0x000fe20000000009 */
[----:B------:R-:W-:Y:S01]  /*10c0*/  IMAD R9, R102, -0x2daee0ad, RZ ;  /* 0xd2511f5366097824 */ /* 0x000fe200078e02ff */
[----:B------:R-:W-:Y:S01]  /*10d0*/  PRMT R154, R154, 0x5410, R6 ;  /* 0x000054109a9a7816 */ /* 0x000fe20000000006 */
[----:B------:R-:W-:Y:S01]  /*10e0*/  IMAD R6, R121, -0x326172a9, RZ ;  /* 0xcd9e8d5779067824 */ /* 0x000fe200078e02ff */
[----:B------:R-:W-:Y:S01]  /*10f0*/  PRMT R158, R158, 0x5410, R7 ;  /* 0x000054109e9e7816 */ /* 0x000fe20000000007 */
[----:B------:R-:W-:Y:S01]  /*1100*/  IMAD.HI.U32 R7, R5, -0x326172a9, RZ ;  /* 0xcd9e8d5705077827 */ /* 0x000fe200078e00ff */
[----:B------:R-:W-:-:S03]  /*1110*/  PRMT R161, R161, 0x5410, R8 ;  /* 0x00005410a1a17816 */ /* 0x000fc60000000008 */
[----:B------:R-:W-:Y:S01]  /*1120*/  HFMA2 R79, -RZ, RZ, 0, 0 ;  /* 0x00000000ff4f7431 */ /* 0x000fe200000001ff */
[----:B------:R-:W-:Y:S01]  /*1130*/  MOV R95, R11 ;  /* 0x0000000b005f7202 */ /* 0x000fe20000000f00 */
[----:B------:R-:W-:Y:S01]  /*1140*/  IMAD.HI.U32 R8, R4, -0x2daee0ad, RZ ;  /* 0xd2511f5304087827 */ /* 0x000fe200078e00ff */
[----:B------:R-:W-:Y:S01]  /*1150*/  LOP3.LUT R6, R120, R6, R7, 0x96, !PT ;  /* 0x0000000678067212 */ /* 0x000fe200078e9607 */
[----:B------:R-:W1:Y:S01]  /*1160*/  LDCU UR6, c[0x0][0x404] ;  /* 0x00008080ff0677ac */ /* 0x000e620008000800 */
[----:B------:R-:W-:Y:S01]  /*1170*/  SHF.R.U64 R10, R10, 0x10, R11 ;  /* 0x000000100a0a7819 */ /* 0x000fe2000000120b */
[----:B------:R-:W-:Y:S01]  /*1180*/  IMAD R7, R5, -0x326172a9, RZ ;  /* 0xcd9e8d5705077824 */ /* 0x000fe200078e02ff */
[----:B------:R-:W-:Y:S01]  /*1190*/  LOP3.LUT R8, R119, R9, R8, 0x96, !PT ;  /* 0x0000000977087212 */ /* 0x000fe200078e9608 */
[----:B------:R-:W-:Y:S01]  /*11a0*/  IMAD R9, R4, -0x2daee0ad, RZ ;  /* 0xd2511f5304097824 */ /* 0x000fe200078e02ff */
[----:B------:R-:W-:Y:S01]  /*11b0*/  PRMT R95, R10, 0x5410, R95 ;  /* 0x000054100a5f7816 */ /* 0x000fe2000000005f */
[----:B------:R-:W-:Y:S01]  /*11c0*/  IMAD.HI.U32 R4, R6, -0x2daee0ad, RZ ;  /* 0xd2511f5306047827 */ /* 0x000fe200078e00ff */
[----:B------:R-:W-:Y:S01]  /*11d0*/  SHF.R.U32.HI R180, RZ, 0x10, R59 ;  /* 0x00000010ffb47819 */ /* 0x000fe2000001163b */
[----:B------:R-:W2:Y:S01]  /*11e0*/  LDCU UR7, c[0x0][0x408] ;  /* 0x00008100ff0777ac */ /* 0x000ea20008000800 */
[----:B------:R-:W-:Y:S01]  /*11f0*/  SHF.R.U32.HI R10, RZ, 0x10, R43 ;  /* 0x00000010ff0a7819 */ /* 0x000fe2000001162b */
[----:B------:R-:W-:Y:S01]  /*1200*/  IMAD.HI.U32 R5, R8, -0x326172a9, RZ ;  /* 0xcd9e8d5708057827 */ /* 0x000fe200078e00ff */
[----:B------:R-:W-:Y:S01]  /*1210*/  LOP3.LUT R4, R117, R9, R4, 0x96, !PT ;  /* 0x0000000975047212 */ /* 0x000fe200078e9604 */
[----:B------:R-:W3:Y:S01]  /*1220*/  LDCU UR10, c[0x0][0x388] ;  /* 0x00007100ff0a77ac */ /* 0x000ee20008000800 */
[----:B------:R-:W-:Y:S01]  /*1230*/  PRMT R180, R180, 0x5410, R10 ;  /* 0x00005410b4b47816 */ /* 0x000fe2000000000a */
[----:B------:R-:W-:Y:S01]  /*1240*/  IMAD R9, R6, -0x2daee0ad, RZ ;  /* 0xd2511f5306097824 */ /* 0x000fe200078e02ff */
[----:B------:R-:W-:Y:S01]  /*1250*/  LOP3.LUT R5, R118, R7, R5, 0x96, !PT ;  /* 0x0000000776057212 */ /* 0x000fe200078e9605 */
[----:B------:R-:W-:Y:S01]  /*1260*/  IMAD R8, R8, -0x326172a9, RZ ;  /* 0xcd9e8d5708087824 */ /* 0x000fe200078e02ff */
[----:B------:R-:W-:Y:S01]  /*1270*/  SHF.R.U32.HI R184, RZ, 0x10, R61 ;  /* 0x00000010ffb87819 */ /* 0x000fe2000001163d */
[----:B------:R-:W-:Y:S01]  /*1280*/  IMAD.HI.U32 R7, R4, -0x326172a9, RZ ;  /* 0xcd9e8d5704077827 */ /* 0x000fe200078e00ff */
[----:B------:R-:W-:Y:S01]  /*1290*/  SHF.R.U32.HI R10, RZ, 0x10, R45 ;  /* 0x00000010ff0a7819 */ /* 0x000fe2000001162d */
[----:B------:R-:W4:Y:S01]  /*12a0*/  LDCU UR11, c[0x0][0x400] ;  /* 0x00008000ff0b77ac */ /* 0x000f220008000800 */
[----:B------:R-:W-:Y:S01]  /*12b0*/  SHF.R.U64 R187, R62, 0x10, R63 ;  /* 0x000000103ebb7819 */ /* 0x000fe2000000123f */
[----:B------:R-:W-:Y:S01]  /*12c0*/  IMAD.HI.U32 R6, R5, -0x2daee0ad, RZ ;  /* 0xd2511f5305067827 */ /* 0x000fe200078e00ff */
[----:B------:R-:W-:Y:S01]  /*12d0*/  LOP3.LUT R7, R116, R8, R7, 0x96, !PT ;  /* 0x0000000874077212 */ /* 0x000fe200078e9607 */
[----:B------:R-:W0:Y:S01]  /*12e0*/  LDCU.64 UR12, c[0x0][0x3a0] ;  /* 0x00007400ff0c77ac */ /* 0x000e220008000a00 */
[----:B------:R-:W-:Y:S01]  /*12f0*/  PRMT R184, R184, 0x5410, R10 ;  /* 0x00005410b8b87816 */ /* 0x000fe2000000000a */
[----:B------:R-:W-:Y:S01]  /*1300*/  IMAD R4, R4, -0x326172a9, RZ ;  /* 0xcd9e8d5704047824 */ /* 0x000fe200078e02ff */
[----:B------:R-:W-:Y:S01]  /*1310*/  LOP3.LUT R6, R115, R9, R6, 0x96, !PT ;  /* 0x0000000973067212 */ /* 0x000fe200078e9606 */
[----:B------:R-:W-:Y:S01]  /*1320*/  IMAD R9, R5, -0x2daee0ad, RZ ;  /* 0xd2511f5305097824 */ /* 0x000fe200078e02ff */
[----:B------:R-:W-:Y:S01]  /*1330*/  SHF.R.U64 R10, R46, 0x10, R47 ;  /* 0x000000102e0a7819 */ /* 0x000fe2000000122f */
[----:B------:R-:W-:Y:S01]  /*1340*/  IMAD.HI.U32 R8, R7, -0x2daee0ad, RZ ;  /* 0xd2511f5307087827 */ /* 0x000fe200078e00ff */
[----:B------:R-:W-:-:S02]  /*1350*/  SHF.R.U64 R193, R64, 0x10, R65 ;  /* 0x0000001040c17819 */ /* 0x000fc40000001241 */
[----:B------:R-:W-:Y:S01]  /*1360*/  PRMT R187, R187, 0x5410, R10 ;  /* 0x00005410bbbb7816 */ /* 0x000fe2000000000a */
[----:B------:R-:W-:Y:S01]  /*1370*/  IMAD.HI.U32 R5, R6, -0x326172a9, RZ ;  /* 0xcd9e8d5706057827 */ /* 0x000fe200078e00ff */
[----:B------:R-:W-:Y:S02]  /*1380*/  SHF.R.U64 R10, R48, 0x10, R49 ;  /* 0x00000010300a7819 */ /* 0x000fe40000001231 */
[----:B------:R-:W-:Y:S01]  /*1390*/  LOP3.LUT R8, R113, R9, R8, 0x96, !PT ;  /* 0x0000000971087212 */ /* 0x000fe200078e9608 */
[----:B------:R-:W-:Y:S01]  /*13a0*/  IMAD R6, R6, -0x326172a9, RZ ;  /* 0xcd9e8d5706067824 */ /* 0x000fe200078e02ff */
[----:B------:R-:W-:Y:S01]  /*13b0*/  LOP3.LUT R4, R114, R4, R5, 0x96, !PT ;  /* 0x0000000472047212 */ /* 0x000fe200078e9605 */
[----:B------:R-:W-:Y:S01]  /*13c0*/  IMAD R7, R7, -0x2daee0ad, RZ ;  /* 0xd2511f5307077824 */ /* 0x000fe200078e02ff */
[----:B------:R-:W-:Y:S01]  /*13d0*/  PRMT R193, R193, 0x5410, R10 ;  /* 0x00005410c1c17816 */ /* 0x000fe2000000000a */
[----:B------:R-:W-:Y:S01]  /*13e0*/  IMAD.HI.U32 R5, R8, -0x326172a9, RZ ;  /* 0xcd9e8d5708057827 */ /* 0x000fe200078e00ff */
[----:B------:R-:W-:-:S02]  /*13f0*/  SHF.R.U32.HI R194, RZ, 0x10, R65 ;  /* 0x00000010ffc27819 */ /* 0x000fc40000011641 */
[----:B------:R-:W-:Y:S01]  /*1400*/  SHF.R.U32.HI R9, RZ, 0x10, R49 ;  /* 0x00000010ff097819 */ /* 0x000fe20000011631 */
[----:B------:R-:W-:Y:S01]  /*1410*/  IMAD.HI.U32 R10, R4, -0x2daee0ad, RZ ;  /* 0xd2511f53040a7827 */ /* 0x000fe200078e00ff */
[----:B------:R-:W-:Y:S02]  /*1420*/  LOP3.LUT R5, R112, R6, R5, 0x96, !PT ;  /* 0x0000000670057212 */ /* 0x000fe400078e9605 */
[----:B------:R-:W-:Y:S01]  /*1430*/  PRMT R194, R194, 0x5410, R9 ;  /* 0x00005410c2c27816 */ /* 0x000fe20000000009 */
[----:B------:R-:W-:Y:S01]  /*1440*/  IMAD R6, R4, -0x2daee0ad, RZ ;  /* 0xd2511f5304067824 */ /* 0x000fe200078e02ff */
[----:B------:R-:W-:Y:S01]  /*1450*/  LOP3.LUT R7, R111, R7, R10, 0x96, !PT ;  /* 0x000000076f077212 */ /* 0x000fe200078e960a */
[----:B------:R-:W-:Y:S01]  /*1460*/  IMAD R8, R8, -0x326172a9, RZ ;  /* 0xcd9e8d5708087824 */ /* 0x000fe200078e02ff */
[----:B------:R-:W-:Y:S01]  /*1470*/  SHF.R.U32.HI R73, RZ, 0x10, R11 ;  /* 0x00000010ff497819 */ /* 0x000fe2000001160b */
[----:B------:R-:W-:Y:S01]  /*1480*/  IMAD.HI.U32 R4, R5, -0x2daee0ad, RZ ;  /* 0xd2511f5305047827 */ /* 0x000fe200078e00ff */
[----:B------:R-:W-:-:S02]  /*1490*/  SHF.R.U64 R11, R12, 0x10, R13 ;  /* 0x000000100c0b7819 */ /* 0x000fc4000000120d */
[----:B------:R-:W-:Y:S01]  /*14a0*/  SHF.R.U32.HI R12, RZ, 0x10, R13 ;  /* 0x00000010ff0c7819 */ /* 0x000fe2000001160d */
[----:B------:R-:W-:Y:S01]  /*14b0*/  IMAD.HI.U32 R9, R7, -0x326172a9, RZ ;  /* 0xcd9e8d5707097827 */ /* 0x000fe200078e00ff */
[----:B------:R-:W-:Y:S02]  /*14c0*/  LOP3.LUT R4, R109, R6, R4, 0x96, !PT ;  /* 0x000000066d047212 */ /* 0x000fe400078e9604 */
[----:B------:R-:W-:Y:S01]  /*14d0*/  MOV R92, R14 ;  /* 0x0000000e005c7202 */ /* 0x000fe20000000f00 */
[----:B------:R-:W-:Y:S01]  /*14e0*/  IMAD R7, R7, -0x326172a9, RZ ;  /* 0xcd9e8d5707077824 */ /* 0x000fe200078e02ff */
[----:B------:R-:W-:Y:S01]  /*14f0*/  LOP3.LUT R8, R110, R8, R9, 0x96, !PT ;  /* 0x000000086e087212 */ /* 0x000fe200078e9609 */
[----:B------:R-:W-:Y:S01]  /*1500*/  IMAD R9, R5, -0x2daee0ad, RZ ;  /* 0xd2511f5305097824 */ /* 0x000fe200078e02ff */
[----:B------:R-:W-:Y:S01]  /*1510*/  SHF.R.U64 R13, R14, 0x10, R15 ;  /* 0x000000100e0d7819 */ /* 0x000fe2000000120f */
[----:B------:R-:W-:Y:S01]  /*1520*/  IMAD.HI.U32 R5, R4, -0x326172a9, RZ ;  /* 0xcd9e8d5704057827 */ /* 0x000fe200078e00ff */
[----:B------:R-:W-:-:S02]  /*1530*/  SHF.R.U64 R14, R16, 0x10, R17 ;  /* 0x00000010100e7819 */ /* 0x000fc40000001211 */
[----:B------:R-:W-:Y:S01]  /*1540*/  SHF.R.U64 R195, R66, 0x10, R67 ;  /* 0x0000001042c37819 */ /* 0x000fe20000001243 */
[----:B------:R-:W-:Y:S01]  /*1550*/  IMAD.HI.U32 R6, R8, -0x2daee0ad, RZ ;  /* 0xd2511f5308067827 */ /* 0x000fe200078e00ff */
[----:B------:R-:W-:Y:S02]  /*1560*/  LOP3.LUT R5, R108, R7, R5, 0x96, !PT ;  /* 0x000000076c057212 */ /* 0x000fe400078e9605 */
[----:B------:R-:W-:Y:S01]  /*1570*/  SHF.R.U64 R10, R50, 0x10, R51 ;  /* 0x00000010320a7819 */ /* 0x000fe20000001233 */
[----:B------:R-:W-:Y:S01]  /*1580*/  IMAD R4, R4, -0x326172a9, RZ ;  /* 0xcd9e8d5704047824 */ /* 0x000fe200078e02ff */
[----:B------:R-:W-:Y:S01]  /*1590*/  LOP3.LUT R6, R107, R9, R6, 0x96, !PT ;  /* 0x000000096b067212 */ /* 0x000fe200078e9606 */
[----:B------:R-:W-:Y:S01]  /*15a0*/  IMAD R9, R8, -0x2daee0ad, RZ ;  /* 0xd2511f5308097824 */ /* 0x000fe200078e02ff */
[----:B------:R-:W-:Y:S01]  /*15b0*/  MOV R89, R17 ;  /* 0x0000001100597202 */ /* 0x000fe20000000f00 */
[----:B------:R-:W-:Y:S01]  /*15c0*/  IMAD.HI.U32 R8, R5, -0x2daee0ad, RZ ;  /* 0xd2511f5305087827 */ /* 0x000fe200078e00ff */
[----:B------:R-:W-:-:S02]  /*15d0*/  SHF.R.U32.HI R16, RZ, 0x10, R17 ;  /* 0x00000010ff107819 */ /* 0x000fc40000011611 */
[----:B------:R-:W-:Y:S01]  /*15e0*/  SHF.R.U64 R17, R18, 0x10, R19 ;  /* 0x0000001012117819 */ /* 0x000fe20000001213 */
[----:B------:R-:W-:Y:S01]  /*15f0*/  IMAD.HI.U32 R7, R6, -0x326172a9, RZ ;  /* 0xcd9e8d5706077827 */ /* 0x000fe200078e00ff */
[----:B------:R-:W-:Y:S02]  /*1600*/  MOV R86, R20 ;  /* 0x0000001400567202 */ /* 0x000fe40000000f00 */
[--C-:B------:R-:W-:Y:S01]  /*1610*/  SHF.R.U64 R18, R20, 0x10, R21.reuse ;  /* 0x0000001014127819 */ /* 0x100fe20000001215 */
[----:B------:R-:W-:Y:S01]  /*1620*/  IMAD R5, R5, -0x2daee0ad, RZ ;  /* 0xd2511f5305057824 */ /* 0x000fe200078e02ff */
[----:B------:R-:W-:Y:S01]  /*1630*/  SHF.R.U32.HI R20, RZ, 0x10, R21 ;  /* 0x00000010ff147819 */ /* 0x000fe20000011615 */
[----:B------:R-:W-:Y:S01]  /*1640*/  IMAD R6, R6, -0x326172a9, RZ ;  /* 0xcd9e8d5706067824 */ /* 0x000fe200078e02ff */
[----:B------:R-:W-:Y:S02]  /*1650*/  PRMT R93, R11, 0x5410, R93 ;  /* 0x000054100b5d7816 */ /* 0x000fe4000000005d */
[----:B------:R-:W-:-:S02]  /*1660*/  PRMT R195, R195, 0x5410, R10 ;  /* 0x00005410c3c37816 */ /* 0x000fc4000000000a */
[----:B------:R-:W-:Y:S02]  /*1670*/  LOP3.LUT R4, R106, R4, R7, 0x96, !PT ;  /* 0x000000046a047212 */ /* 0x000fe400078e9607 */
[----:B------:R-:W-:Y:S02]  /*1680*/  LOP3.LUT R8, R105, R9, R8, 0x96, !PT ;  /* 0x0000000969087212 */ /* 0x000fe400078e9608 */
[----:B------:R-:W-:Y:S01]  /*1690*/  SHF.R.U64 R21, R22, 0x10, R23 ;  /* 0x0000001016157819 */ /* 0x000fe20000001217 */
[----:B------:R-:W-:Y:S01]  /*16a0*/  IMAD.HI.U32 R82, R4, -0x2daee0ad, RZ ;  /* 0xd2511f5304527827 */ /* 0x000fe200078e00ff */
[----:B------:R-:W-:Y:S02]  /*16b0*/  SHF.R.U64 R181, R60, 0x10, R61 ;  /* 0x000000103cb57819 */ /* 0x000fe4000000123d */
[----:B------:R-:W-:Y:S01]  /*16c0*/  SHF.R.U64 R11, R44, 0x10, R45 ;  /* 0x000000102c0b7819 */ /* 0x000fe2000000122d */
[----:B------:R-:W-:Y:S01]  /*16d0*/  IMAD.HI.U32 R81, R8, -0x326172a9, RZ ;  /* 0xcd9e8d5708517827 */ /* 0x000fe200078e00ff */
[----:B------:R-:W-:-:S02]  /*16e0*/  SHF.R.U32.HI R196, RZ, 0x10, R67 ;  /* 0x00000010ffc47819 */ /* 0x000fc40000011643 */
[----:B------:R-:W-:Y:S01]  /*16f0*/  SHF.R.U32.HI R10, RZ, 0x10, R51 ;  /* 0x00000010ff0a7819 */ /* 0x000fe20000011633 */
[----:B------:R-:W-:Y:S01]  /*1700*/  IMAD R138, R4, -0x2daee0ad, RZ ;  /* 0xd2511f53048a7824 */ /* 0x000fe200078e02ff */
[----:B------:R-:W-:Y:S01]  /*1710*/  SHF.R.U64 R22, R24, 0x10, R25 ;  /* 0x0000001018167819 */ /* 0x000fe20000001219 */
[----:B------:R-:W-:Y:S01]  /*1720*/  IMAD R80, R8, -0x326172a9, RZ ;  /* 0xcd9e8d5708507824 */ /* 0x000fe200078e02ff */
[----:B------:R-:W-:Y:S02]  /*1730*/  MOV R83, R23 ;  /* 0x0000001700537202 */ /* 0x000fe40000000f00 */
[----:B------:R-:W-:Y:S02]  /*1740*/  SHF.R.U32.HI R78, RZ, 0x10, R23 ;  /* 0x00000010ff4e7819 */ /* 0x000fe40000011617 */
[----:B------:R-:W-:Y:S02]  /*1750*/  SHF.R.U32.HI R23, RZ, 0x10, R25 ;  /* 0x00000010ff177819 */ /* 0x000fe40000011619 */
[----:B------:R-:W-:-:S02]  /*1760*/  MOV R130, R26 ;  /* 0x0000001a00827202 */ /* 0x000fc40000000f00 */
[--C-:B------:R-:W-:Y:S02]  /*1770*/  SHF.R.U64 R131, R26, 0x10, R27.reuse ;  /* 0x000000101a837819 */ /* 0x100fe4000000121b */
[----:B------:R-:W-:Y:S02]  /*1780*/  SHF.R.U32.HI R24, RZ, 0x10, R27 ;  /* 0x00000010ff187819 */ /* 0x000fe4000001161b */
[--C-:B------:R-:W-:Y:S02]  /*1790*/  SHF.R.U64 R139, R28, 0x10, R29.reuse ;  /* 0x000000101c8b7819 */ /* 0x100fe4000000121d */
[----:B------:R-:W-:Y:S02]  /*17a0*/  SHF.R.U32.HI R25, RZ, 0x10, R29 ;  /* 0x00000010ff197819 */ /* 0x000fe4000001161d */
[----:B------:R-:W-:Y:S02]  /*17b0*/  PRMT R181, R181, 0x5410, R11 ;  /* 0x00005410b5b57816 */ /* 0x000fe4000000000b */
[----:B------:R-:W-:-:S02]  /*17c0*/  PRMT R196, R196, 0x5410, R10 ;  /* 0x00005410c4c47816 */ /* 0x000fc4000000000a */
[----:B------:R-:W-:Y:S02]  /*17d0*/  SHF.R.U32.HI R15, RZ, 0x10, R15 ;  /* 0x00000010ff0f7819 */ /* 0x000fe4000001160f */
[----:B------:R-:W-:Y:S02]  /*17e0*/  SHF.R.U32.HI R19, RZ, 0x10, R19 ;  /* 0x00000010ff137819 */ /* 0x000fe40000011613 */
[--C-:B------:R-:W-:Y:S02]  /*17f0*/  SHF.R.U64 R152, R30, 0x10, R31.reuse ;  /* 0x000000101e987819 */ /* 0x100fe4000000121f */
[----:B------:R-:W-:Y:S02]  /*1800*/  SHF.R.U32.HI R26, RZ, 0x10, R31 ;  /* 0x00000010ff1a7819 */ /* 0x000fe4000001161f */
[--C-:B------:R-:W-:Y:S02]  /*1810*/  SHF.R.U64 R156, R32, 0x10, R33.reuse ;  /* 0x00000010209c7819 */ /* 0x100fe40000001221 */
[----:B------:R-:W-:-:S02]  /*1820*/  SHF.R.U32.HI R27, RZ, 0x10, R33 ;  /* 0x00000010ff1b7819 */ /* 0x000fc40000011621 */
[--C-:B------:R-:W-:Y:S02]  /*1830*/  SHF.R.U64 R160, R34, 0x10, R35.reuse ;  /* 0x0000001022a07819 */ /* 0x100fe40000001223 */
[----:B------:R-:W-:Y:S02]  /*1840*/  SHF.R.U32.HI R28, RZ, 0x10, R35 ;  /* 0x00000010ff1c7819 */ /* 0x000fe40000011623 */
[--C-:B------:R-:W-:Y:S02]  /*1850*/  SHF.R.U64 R162, R36, 0x10, R37.reuse ;  /* 0x0000001024a27819 */ /* 0x100fe40000001225 */
[----:B------:R-:W-:Y:S02]  /*1860*/  SHF.R.U32.HI R29, RZ, 0x10, R37 ;  /* 0x00000010ff1d7819 */ /* 0x000fe40000011625 */
[----:B------:R-:W-:Y:S02]  /*1870*/  PRMT R0, R0, 0x5410, R22 ;  /* 0x0000541000007816 */ /* 0x000fe40000000016 */
[----:B------:R-:W-:-:S02]  /*1880*/  SHF.R.U32.HI R190, RZ, 0x10, R63 ;  /* 0x00000010ffbe7819 */ /* 0x000fc4000001163f */
[----:B------:R-:W-:Y:S02]  /*1890*/  SHF.R.U32.HI R11, RZ, 0x10, R47 ;  /* 0x00000010ff0b7819 */ /* 0x000fe4000001162f */
[----:B------:R-:W-:Y:S02]  /*18a0*/  SHF.R.U64 R197, R68, 0x10, R69 ;  /* 0x0000001044c57819 */ /* 0x000fe40000001245 */
[----:B------:R-:W-:Y:S02]  /*18b0*/  SHF.R.U64 R10, R52, 0x10, R53 ;  /* 0x00000010340a7819 */ /* 0x000fe40000001235 */
[----:B------:R-:W-:Y:S02]  /*18c0*/  SHF.R.U32.HI R199, RZ, 0x10, R69 ;  /* 0x00000010ffc77819 */ /* 0x000fe40000011645 */
[----:B------:R-:W-:Y:S02]  /*18d0*/  SHF.R.U32.HI R7, RZ, 0x10, R53 ;  /* 0x00000010ff077819 */ /* 0x000fe40000011635 */
[----:B0-----:R-:W-:-:S02]  /*18e0*/  ISETP.NE.AND P1, PT, RZ, UR4, PT ;  /* 0x00000004ff007c0c */ /* 0x001fc4000bf25270 */
        /* <DEDUP_REMOVED lines=28> */
[----:B------:R-:W-:Y:S02]  /*1ab0*/  LOP3.LUT R82, R103, R5, R82, 0x96, !PT ;  /* 0x0000000567527212 */ /* 0x000fe400078e9652 */
[----:B------:R-:W-:-:S02]  /*1ac0*/  LOP3.LUT R81, R104, R6, R81, 0x96, !PT ;  /* 0x0000000668517212 */ /* 0x000fc400078e9651 */
[----:B------:R-:W-:Y:S02]  /*1ad0*/  P2R R125, PR, RZ, 0x2 ;  /* 0x00000002ff7d7803 */ /* 0x000fe40000000000 */
[----:B------:R-:W-:Y:S02]  /*1ae0*/  LOP3.LUT R136, R136, 0x3, RZ, 0xc0, !PT ;  /* 0x0000000388887812 */ /* 0x000fe400078ec0ff */
[----:B------:R-:W-:Y:S01]  /*1af0*/  PLOP3.LUT P0, PT, PT, PT, UP0, 0x80, 0x8 ;  /* 0x000000000008781c */ /* 0x000fe20003f0f008 */
[----:B-1234-:R-:W-:-:S12]  /*1b00*/  UPLOP3.LUT UP0, UPT, UPT, UPT, UPT, 0x40, 0x4 ;  /* 0x000000000004789c */ /* 0x01efd80003f0e870 */
.L_x_15176:
        /* <DEDUP_REMOVED lines=11> */
[----:B------:R0:W5:Y:S01]  /*1bc0*/  @P0 LDG.E.128 R4, desc[UR8][R20.64] ;  /* 0x0000000814040981 */ /* 0x000162000c1e1d00 */
        /* <DEDUP_REMOVED lines=9> */
[----:B0-----:R-:W-:Y:S01]  /*1c60*/  IMAD.MOV.U32 R20, RZ, RZ, 0x2 ;  /* 0x00000002ff147424 */ /* 0x001fe200078e00ff */
        /* <DEDUP_REMOVED lines=13> */
.L_x_14866:
        /* <DEDUP_REMOVED lines=12> */
.L_x_14867:
        /* <DEDUP_REMOVED lines=39> */
[----:B------:R-:W-:Y:S02]  /*2070*/  LOP3.LUT R82, R103, R18, R31, 0x96, !PT ;  /* 0x0000001267527212 */ /* 0x000fe400078e961f */
[----:B------:R-:W-:-:S07]  /*2080*/  MOV R18, R138 ;  /* 0x0000008a00127202 */ /* 0x000fce0000000f00 */
.L_x_14865:
[----:B------:R-:W-:Y:S01]  /*2090*/  ISETP.NE.AND P0, PT, R20, 0x1, PT ;  /* 0x000000011400780c */ /* 0x000fe20003f05270 */
[----:B------:R-:W-:Y:S01]  /*20a0*/  UMOV UR4, UR6 ;  /* 0x0000000600047c82 */ /* 0x000fe20008000000 */
        /* <DEDUP_REMOVED lines=14> */
.L_x_14869:
        /* <DEDUP_REMOVED lines=12> */
.L_x_14870:
        /* <DEDUP_REMOVED lines=38> */
[----:B------:R-:W-:Y:S02]  /*24b0*/  LOP3.LUT R82, R103, R20, R19, 0x96, !PT ;  /* 0x0000001467527212 */ /* 0x000fe400078e9613 */
[----:B------:R-:W-:Y:S01]  /*24c0*/  MOV R19, R30 ;  /* 0x0000001e00137202 */ /* 0x000fe20000000f00 */
[----:B------:R-:W-:Y:S02]  /*24d0*/  IMAD.MOV.U32 R30, RZ, RZ, R18 ;  /* 0x000000ffff1e7224 */ /* 0x000fe400078e0012 */
[----:B------:R-:W-:-:S07]  /*24e0*/  IMAD.MOV.U32 R18, RZ, RZ, RZ ;  /* 0x000000ffff127224 */ /* 0x000fce00078e00ff */
.L_x_14868:
[----:B------:R-:W-:Y:S01]  /*24f0*/  ISETP.NE.AND P0, PT, R18, 0x1, PT ;  /* 0x000000011200780c */ /* 0x000fe20003f05270 */
[----:B------:R-:W-:Y:S01]  /*2500*/  HFMA2 R20, -RZ, RZ, 0, 1.1920928955078125e-07 ;  /* 0x00000002ff147431 */ /* 0x000fe200000001ff */
[----:B------:R-:W-:-:S05]  /*2510*/  I2FP.F32.U32 R19, R19 ;  /* 0x0000001300137245 */ /* 0x000fca0000201000 */
        /* <DEDUP_REMOVED lines=12> */
.L_x_14872:
        /* <DEDUP_REMOVED lines=12> */
.L_x_14873:
        /* <DEDUP_REMOVED lines=39> */
[----:B------:R-:W-:Y:S02]  /*2910*/  HFMA2 R20, -RZ, RZ, 0, 0 ;  /* 0x00000000ff147431 */ /* 0x000fe400000001ff */
[----:B------:R-:W-:Y:S02]  /*2920*/  IMAD.MOV.U32 R19, RZ, RZ, R30 ;  /* 0x000000ffff137224 */ /* 0x000fe400078e001e */
[----:B------:R-:W-:-:S07]  /*2930*/  IMAD.MOV.U32 R30, RZ, RZ, R18 ;  /* 0x000000ffff1e7224 */ /* 0x000fce00078e0012 */
.L_x_14871:
[----:B------:R-:W-:Y:S01]  /*2940*/  ISETP.NE.AND P0, PT, R20, 0x1, PT ;  /* 0x000000011400780c */ /* 0x000fe20003f05270 */
[----:B------:R-:W-:Y:S01]  /*2950*/  IMAD.MOV.U32 R31, RZ, RZ, 0x2 ;  /* 0x00000002ff1f7424 */ /* 0x000fe200078e00ff */
        /* <DEDUP_REMOVED lines=13> */
.L_x_14875:
        /* <DEDUP_REMOVED lines=12> */
.L_x_14876:
        /* <DEDUP_REMOVED lines=40> */
[----:B------:R-:W-:Y:S01]  /*2d70*/  IMAD.MOV.U32 R19, RZ, RZ, R30 ;  /* 0x000000ffff137224 */ /* 0x000fe200078e001e */
[----:B------:R-:W-:-:S07]  /*2d80*/  MOV R30, R18 ;  /* 0x00000012001e7202 */ /* 0x000fce0000000f00 */
.L_x_14874:
[----:B------:R-:W-:Y:S01]  /*2d90*/  I2FP.F32.U32 R19, R19 ;  /* 0x0000001300137245 */ /* 0x000fe20000201000 */
[----:B------:R-:W-:Y:S02]  /*2da0*/  UMOV UR5, UR7 ;  /* 0x0000000700057c82 */ /* 0x000fe40008000000 */
[----:B-----5:R-:W-:Y:S01]  /*2db0*/  FMUL.FTZ R14, R14, UR5 ;  /* 0x000000050e0e7c20 */ /* 0x020fe20008410000 */
[----:B------:R-:W-:Y:S01]  /*2dc0*/  FMUL.FTZ R12, R12, UR5 ;  /* 0x000000050c0c7c20 */ /* 0x000fe20008410000 */
[----:B------:R-:W-:Y:S01]  /*2dd0*/  FFMA.FTZ R19, R19, R140, 1.1641532182693481445e-10 ;  /* 0x2f00000013137423 */ /* 0x000fe2000001008c */
[----:B------:R-:W-:Y:S01]  /*2de0*/  FMUL.FTZ R13, R13, UR5 ;  /* 0x000000050d0d7c20 */ /* 0x000fe20008410000 */
[----:B------:R-:W-:Y:S01]  /*2df0*/  FMUL.FTZ R15, R15, UR5 ;  /* 0x000000050f0f7c20 */ /* 0x000fe20008410000 */
[----:B------:R-:W-:Y:S02]  /*2e00*/  FSEL R14, R14, RZ, P4 ;  /* 0x000000ff0e0e7208 */ /* 0x000fe40002000000 */
[----:B------:R-:W-:-:S02]  /*2e10*/  FSETP.GTU.FTZ.AND P0, PT, R19, UR4, PT ;  /* 0x0000000413007c0b */ /* 0x000fc4000bf1c000 */
[----:B------:R-:W-:Y:S01]  /*2e20*/  FSEL R12, R12, RZ, P2 ;  /* 0x000000ff0c0c7208 */ /* 0x000fe20001000000 */
[----:B------:R-:W-:Y:S01]  /*2e30*/  @P1 FADD.FTZ R14, R10, R14 ;  /* 0x0000000e0a0e1221 */ /* 0x000fe20000010000 */
[----:B------:R-:W-:Y:S02]  /*2e40*/  FSEL R13, R13, RZ, P3 ;  /* 0x000000ff0d0d7208 */ /* 0x000fe40001800000 */
[----:B------:R-:W-:Y:S01]  /*2e50*/  FSEL R15, R15, RZ, !P0 ;  /* 0x000000ff0f0f7208 */ /* 0x000fe20004000000 */
[----:B------:R-:W-:Y:S01]  /*2e60*/  @P1 FADD.FTZ R12, R8, R12 ;  /* 0x0000000c080c1221 */ /* 0x000fe20000010000 */
[----:B------:R-:W-:Y:S01]  /*2e70*/  PLOP3.LUT P5, PT, P0, PT, PT, 0x8, 0x80 ;  /* 0x000000000080781c */ /* 0x000fe200007ae170 */
[----:B------:R-:W-:Y:S02]  /*2e80*/  @P1 FADD.FTZ R13, R9, R13 ;  /* 0x0000000d090d1221 */ /* 0x000fe40000010000 */
[----:B------:R-:W-:Y:S01]  /*2e90*/  @P1 FADD.FTZ R15, R11, R15 ;  /* 0x0000000f0b0f1221 */ /* 0x000fe20000010000 */
[----:B------:R-:W-:Y:S09]  /*2ea0*/  BRA `(.L_x_14877) ;  /* 0x0000002400307947 */ /* 0x000ff20003800000 */
.L_x_14864:
        /* <DEDUP_REMOVED lines=15> */
.L_x_14879:
        /* <DEDUP_REMOVED lines=12> */
.L_x_14880:
        /* <DEDUP_REMOVED lines=41> */
.L_x_14878:
[----:B------:R-:W-:Y:S01]  /*32f0*/  ISETP.NE.AND P0, PT, R20, 0x1, PT ;  /* 0x000000011400780c */ /* 0x000fe20003f05270 */
[----:B------:R-:W-:Y:S01]  /*3300*/  UMOV UR4, UR6 ;  /* 0x0000000600047c82 */ /* 0x000fe20008000000 */
[----:B------:R-:W-:Y:S01]  /*3310*/  I2FP.F32.U32 R19, R18 ;  /* 0x0000001200137245 */ /* 0x000fe20000201000 */
[----:B------:R-:W-:Y:S01]  /*3320*/  UMOV UR5, UR7 ;  /* 0x0000000700057c82 */ /* 0x000fe20008000000 */
[----:B------:R-:W-:Y:S02]  /*3330*/  IMAD.MOV.U32 R18, RZ, RZ, 0x2 ;  /* 0x00000002ff127424 */ /* 0x000fe400078e00ff */
[----:B-----5:R-:W-:Y:S01]  /*3340*/  FMUL.FTZ R25, R12, UR5 ;  /* 0x000000050c197c20 */ /* 0x020fe20008410000 */
        /* <DEDUP_REMOVED lines=12> */
.L_x_14882:
        /* <DEDUP_REMOVED lines=12> */
.L_x_14883:
        /* <DEDUP_REMOVED lines=42> */
.L_x_14881:
[----:B------:R-:W-:Y:S01]  /*3770*/  ISETP.NE.AND P0, PT, R18, 0x1, PT ;  /* 0x000000011200780c */ /* 0x000fe20003f05270 */
[----:B------:R-:W-:Y:S01]  /*3780*/  HFMA2 R20, -RZ, RZ, 0, 1.1920928955078125e-07 ;  /* 0x00000002ff147431 */ /* 0x000fe200000001ff */
[----:B------:R-:W-:Y:S01]  /*3790*/  I2FP.F32.U32 R19, R19 ;  /* 0x0000001300137245 */ /* 0x000fe20000201000 */
[----:B------:R-:W-:-:S04]  /*37a0*/  IMAD.MOV.U32 R12, RZ, RZ, R80 ;  /* 0x000000ffff0c7224 */ /* 0x000fc800078e0050 */
        /* <DEDUP_REMOVED lines=10> */
.L_x_14885:
        /* <DEDUP_REMOVED lines=12> */
.L_x_14886:
        /* <DEDUP_REMOVED lines=41> */
[----:B------:R-:W-:-:S07]  /*3ba0*/  HFMA2 R20, -RZ, RZ, 0, 0 ;  /* 0x00000000ff147431 */ /* 0x000fce00000001ff */
.L_x_14884:
[----:B------:R-:W-:Y:S01]  /*3bb0*/  ISETP.NE.AND P0, PT, R20, 0x1, PT ;  /* 0x000000011400780c */ /* 0x000fe20003f05270 */
[----:B------:R-:W-:Y:S01]  /*3bc0*/  FMUL.FTZ R26, R13, UR5 ;  /* 0x000000050d1a7c20 */ /* 0x000fe20008410000 */
        /* <DEDUP_REMOVED lines=14> */
.L_x_14888:
        /* <DEDUP_REMOVED lines=12> */
.L_x_14889:
        /* <DEDUP_REMOVED lines=40> */
[----:B------:R-:W-:Y:S01]  /*3ff0*/  MOV R30, R12 ;  /* 0x0000000c001e7202 */ /* 0x000fe20000000f00 */
[----:B------:R-:W-:-:S07]  /*4000*/  IMAD.MOV.U32 R12, RZ, RZ, RZ ;  /* 0x000000ffff0c7224 */ /* 0x000fce00078e00ff */
.L_x_14887:
[----:B------:R-:W-:Y:S01]  /*4010*/  ISETP.NE.AND P0, PT, R12, 0x1, PT ;  /* 0x000000010c00780c */ /* 0x000fe20003f05270 */
[----:B------:R-:W-:Y:S01]  /*4020*/  IMAD.MOV.U32 R18, RZ, RZ, 0x2 ;  /* 0x00000002ff127424 */ /* 0x000fe200078e00ff */
[----:B------:R-:W-:Y:S02]  /*4030*/  I2FP.F32.U32 R27, R13 ;  /* 0x0000000d001b7245 */ /* 0x000fe40000201000 */
        /* <DEDUP_REMOVED lines=11> */
.L_x_14891:
        /* <DEDUP_REMOVED lines=12> */
.L_x_14892:
        /* <DEDUP_REMOVED lines=39> */
[----:B------:R-:W-:Y:S01]  /*4420*/  IMAD.MOV.U32 R18, RZ, RZ, RZ ;  /* 0x000000ffff127224 */ /* 0x000fe200078e00ff */
[----:B------:R-:W-:Y:S01]  /*4430*/  MOV R13, R30 ;  /* 0x0000001e000d7202 */ /* 0x000fe20000000f00 */
[----:B------:R-:W-:-:S07]  /*4440*/  IMAD.MOV.U32 R30, RZ, RZ, R12 ;  /* 0x000000ffff1e7224 */ /* 0x000fce00078e000c */
.L_x_14890:
[----:B------:R-:W-:Y:S01]  /*4450*/  ISETP.NE.AND P0, PT, R18, 0x1, PT ;  /* 0x000000011200780c */ /* 0x000fe20003f05270 */
[----:B------:R-:W-:Y:S01]  /*4460*/  FMUL.FTZ R28, R14, UR5 ;  /* 0x000000050e1c7c20 */ /* 0x000fe20008410000 */
        /* <DEDUP_REMOVED lines=14> */
.L_x_14894:
        /* <DEDUP_REMOVED lines=12> */
.L_x_14895:
        /* <DEDUP_REMOVED lines=39> */
[----:B------:R-:W-:Y:S02]  /*4880*/  IMAD.MOV.U32 R13, RZ, RZ, R30 ;  /* 0x000000ffff0d7224 */ /* 0x000fe400078e001e */
[----:B------:R-:W-:Y:S02]  /*4890*/  IMAD.MOV.U32 R30, RZ, RZ, R12 ;  /* 0x000000ffff1e7224 */ /* 0x000fe400078e000c */
[----:B------:R-:W-:-:S07]  /*48a0*/  HFMA2 R12, -RZ, RZ, 0, 0 ;  /* 0x00000000ff0c7431 */ /* 0x000fce00000001ff */
.L_x_14893:
[----:B------:R-:W-:Y:S01]  /*48b0*/  ISETP.NE.AND P0, PT, R12, 0x1, PT ;  /* 0x000000010c00780c */ /* 0x000fe20003f05270 */
[----:B------:R-:W-:Y:S01]  /*48c0*/  IMAD.MOV.U32 R14, RZ, RZ, 0x2 ;  /* 0x00000002ff0e7424 */ /* 0x000fe200078e00ff */
[----:B------:R-:W-:Y:S01]  /*48d0*/  I2FP.F32.U32 R29, R13 ;  /* 0x0000000d001d7245 */ /* 0x000fe20000201000 */
[----:B------:R-:W-:-:S04]  /*48e0*/  IMAD.MOV.U32 R13, RZ, RZ, R80 ;  /* 0x000000ffff0d7224 */ /* 0x000fc800078e0050 */
        /* <DEDUP_REMOVED lines=10> */
.L_x_14897:
        /* <DEDUP_REMOVED lines=12> */
.L_x_14898:
        /* <DEDUP_REMOVED lines=42> */
.L_x_14896:
[----:B------:R-:W-:Y:S01]  /*4cf0*/  ISETP.NE.AND P0, PT, R14, 0x1, PT ;  /* 0x000000010e00780c */ /* 0x000fe20003f05270 */
[----:B------:R-:W-:Y:S01]  /*4d00*/  FMUL.FTZ R22, R15, UR5 ;  /* 0x000000050f167c20 */ /* 0x000fe20008410000 */
        /* <DEDUP_REMOVED lines=14> */
.L_x_14900:
        /* <DEDUP_REMOVED lines=12> */
.L_x_14901:
        /* <DEDUP_REMOVED lines=41> */
[----:B------:R-:W-:-:S07]  /*5140*/  IMAD.MOV.U32 R30, RZ, RZ, R12 ;  /* 0x000000ffff1e7224 */ /* 0x000fce00078e000c */
.L_x_14899:
[----:B------:R-:W-:Y:S01]  /*5150*/  FMUL.FTZ R12, R4, UR5 ;  /* 0x00000005040c7c20 */ /* 0x000fe20008410000 */
[----:B------:R-:W-:Y:S01]  /*5160*/  FSETP.GTU.FTZ.AND P0, PT, R24, UR4, PT ;  /* 0x0000000418007c0b */ /* 0x000fe2000bf1c000 */
[----:B------:R-:W-:Y:S01]  /*5170*/  FMUL.FTZ R14, R5, UR5 ;  /* 0x00000005050e7c20 */ /* 0x000fe20008410000 */
[----:B------:R-:W-:Y:S02]  /*5180*/  I2FP.F32.U32 R13, R13 ;  /* 0x0000000d000d7245 */ /* 0x000fe40000201000 */
[----:B------:R-:W-:Y:S01]  /*5190*/  FSEL R18, R12, RZ, !P0 ;  /* 0x000000ff0c127208 */ /* 0x000fe20004000000 */
[----:B------:R-:W-:Y:S01]  /*51a0*/  FMUL.FTZ R12, R6, UR5 ;  /* 0x00000005060c7c20 */ /* 0x000fe20008410000 */
[----:B------:R-:W-:Y:S02]  /*51b0*/  SEL R20, RZ, 0x1, P0 ;  /* 0x00000001ff147807 */ /* 0x000fe40000000000 */
[----:B------:R-:W-:Y:S02]  /*51c0*/  FSETP.GTU.FTZ.AND P0, PT, R27, UR4, PT ;  /* 0x000000041b007c0b */ /* 0x000fe4000bf1c000 */
[----:B------:R-:W-:-:S02]  /*51d0*/  FSEL R28, R28, RZ, P4 ;  /* 0x000000ff1c1c7208 */ /* 0x000fc40002000000 */
[----:B------:R-:W-:Y:S01]  /*51e0*/  FSEL R15, R14, RZ, !P0 ;  /* 0x000000ff0e0f7208 */ /* 0x000fe20004000000 */
[----:B------:R-:W-:Y:S01]  /*51f0*/  FFMA.FTZ R14, R13, R140, 1.1641532182693481445e-10 ;  /* 0x2f0000000d0e7423 */ /* 0x000fe2000001008c */
[----:B------:R-:W-:Y:S02]  /*5200*/  SEL R21, RZ, 0x1, P0 ;  /* 0x00000001ff157807 */ /* 0x000fe40000000000 */
[----:B------:R-:W-:Y:S02]  /*5210*/  FSETP.GTU.FTZ.AND P0, PT, R29, UR4, PT ;  /* 0x000000041d007c0b */ /* 0x000fe4000bf1c000 */
[----:B------:R-:W-:Y:S02]  /*5220*/  FSEL R26, R26, RZ, P3 ;  /* 0x000000ff1a1a7208 */ /* 0x000fe40001800000 */
[----:B------:R-:W-:Y:S01]  /*5230*/  FSEL R13, R12, RZ, !P0 ;  /* 0x000000ff0c0d7208 */ /* 0x000fe20004000000 */
[----:B------:R-:W-:Y:S01]  /*5240*/  FMUL.FTZ R12, R7, UR5 ;  /* 0x00000005070c7c20 */ /* 0x000fe20008410000 */
[----:B------:R-:W-:-:S02]  /*5250*/  SEL R23, RZ, 0x1, P0 ;  /* 0x00000001ff177807 */ /* 0x000fc40000000000 */
[----:B------:R-:W-:Y:S01]  /*5260*/  FSETP.GTU.FTZ.AND P0, PT, R14, UR4, PT ;  /* 0x000000040e007c0b */ /* 0x000fe2000bf1c000 */
[----:B------:R-:W-:Y:S01]  /*5270*/  FADD.FTZ R14, R28, R13 ;  /* 0x0000000d1c0e7221 */ /* 0x000fe20000010000 */
[----:B------:R-:W-:Y:S01]  /*5280*/  FSEL R25, R25, RZ, P2 ;  /* 0x000000ff19197208 */ /* 0x000fe20001000000 */
[----:B------:R-:W-:Y:S01]  /*5290*/  FADD.FTZ R13, R26, R15 ;  /* 0x0000000f1a0d7221 */ /* 0x000fe20000010000 */
[----:B------:R-:W-:Y:S01]  /*52a0*/  FSEL R22, R22, RZ, P5 ;  /* 0x000000ff16167208 */ /* 0x000fe20002800000 */
[----:B------:R-:W-:Y:S01]  /*52b0*/  @P1 FADD.FTZ R14, R10, R14 ;  /* 0x0000000e0a0e1221 */ /* 0x000fe20000010000 */
[----:B------:R-:W-:Y:S01]  /*52c0*/  FSEL R19, R12, RZ, !P0 ;  /* 0x000000ff0c137208 */ /* 0x000fe20004000000 */
[----:B------:R-:W-:Y:S01]  /*52d0*/  FADD.FTZ R12, R25, R18 ;  /* 0x00000012190c7221 */ /* 0x000fe20000010000 */
[----:B------:R-:W-:Y:S01]  /*52e0*/  SEL R18, RZ, 0x1, P0 ;  /* 0x00000001ff127807 */ /* 0x000fe20000000000 */
[----:B------:R-:W-:Y:S01]  /*52f0*/  @P1 FADD.FTZ R13, R9, R13 ;  /* 0x0000000d090d1221 */ /* 0x000fe20000010000 */
[----:B------:R-:W-:Y:S01]  /*5300*/  PRMT R78, R20, 0x7610, R78 ;  /* 0x00007610144e7816 */ /* 0x000fe2000000004e */
[----:B------:R-:W-:Y:S01]  /*5310*/  FADD.FTZ R15, R19, R22 ;  /* 0x00000016130f7221 */ /* 0x000fe20000010000 */
[----:B------:R-:W-:Y:S01]  /*5320*/  PRMT R77, R21, 0x7610, R77 ;  /* 0x00007610154d7816 */ /* 0x000fe2000000004d */
[----:B------:R-:W-:Y:S01]  /*5330*/  @P1 FADD.FTZ R12, R8, R12 ;  /* 0x0000000c080c1221 */ /* 0x000fe20000010000 */
[----:B------:R-:W-:Y:S01]  /*5340*/  PRMT R76, R23, 0x7610, R76 ;  /* 0x00007610174c7816 */ /* 0x000fe2000000004c */
[----:B------:R-:W-:Y:S01]  /*5350*/  @P1 FADD.FTZ R15, R11, R15 ;  /* 0x0000000f0b0f1221 */ /* 0x000fe20000010000 */
[----:B------:R-:W-:-:S07]  /*5360*/  PRMT R0, R18, 0x7610, R0 ;  /* 0x0000761012007816 */ /* 0x000fce0000000000 */
.L_x_14877:
[----:B------:R-:W-:Y:S01]  /*5370*/  ISETP.NE.U32.AND P0, PT, R16, RZ, PT ;  /* 0x000000ff1000720c */ /* 0x000fe20003f05070 */
[----:B------:R-:W0:Y:S01]  /*5380*/  LDC.64 R126, c[0x0][0x3a8] ;  /* 0x0000ea00ff7e7b82 */ /* 0x000e220000000a00 */
[----:B------:R-:W-:Y:S02]  /*5390*/  SEL R20, RZ, 0x1000000, !P5 ;  /* 0x01000000ff147807 */ /* 0x000fe40006800000 */
[----:B------:R-:W-:Y:S02]  /*53a0*/  ISETP.NE.AND.EX P0, PT, R17, RZ, PT, P0 ;  /* 0x000000ff1100720c */ /* 0x000fe40003f05300 */
[----:B------:R-:W-:Y:S02]  /*53b0*/  SEL R21, RZ, 0x10000, !P4 ;  /* 0x00010000ff157807 */ /* 0x000fe40006000000 */
[----:B------:R-:W-:Y:S01]  /*53c0*/  SEL R22, RZ, 0x100, !P3 ;  /* 0x00000100ff167807 */ /* 0x000fe20005800000 */
[----:B------:R-:W1:Y:S01]  /*53d0*/  LDC.64 R128, c[0x0][0x3b0] ;  /* 0x0000ec00ff807b82 */ /* 0x000e620000000a00 */
[----:B------:R-:W-:-:S02]  /*53e0*/  IADD3 R147, PT, PT, R145, 0x80, RZ ;  /* 0x0000008091937810 */ /* 0x000fc40007ffe0ff */
[----:B------:R-:W-:Y:S02]  /*53f0*/  IADD3 R20, PT, PT, R22, R20, R21 ;  /* 0x0000001416147210 */ /* 0x000fe40007ffe015 */
[----:B------:R-:W-:-:S03]  /*5400*/  SEL R21, RZ, 0x1, !P2 ;  /* 0x00000001ff157807 */ /* 0x000fc60005000000 */
[----:B------:R-:W2:Y:S02]  /*5410*/  @P1 LDC.64 R16, c[0x0][0x3a0] ;  /* 0x0000e800ff101b82 */ /* 0x000ea40000000a00 */
[----:B------:R-:W-:Y:S02]  /*5420*/  IMAD.IADD R33, R20, 0x1, R21 ;  /* 0x0000000114217824 */ /* 0x000fe400078e0215 */
[----:B------:R-:W-:-:S04]  /*5430*/  IMAD.WIDE.U32 R20, R147, 0x10, R72 ;  /* 0x0000001093147825 */ /* 0x000fc800078e0048 */
[----:B------:R-:W3:Y:S01]  /*5440*/  @P0 LDC.64 R18, c[0x0][0x398] ;  /* 0x0000e600ff120b82 */ /* 0x000ee20000000a00 */
[----:B0-----:R-:W-:-:S05]  /*5450*/  IMAD.WIDE.U32 R28, R145, 0x10, R126 ;  /* 0x00000010911c7825 */ /* 0x001fca00078e007e */
[----:B------:R0:W-:Y:S01]  /*5460*/  STG.E.128 desc[UR8][R28.64], R12 ;  /* 0x0000000c1c007986 */ /* 0x0001e2000c101d08 */
[----:B-1----:R-:W-:-:S05]  /*5470*/  IMAD.WIDE.U32 R22, R145, 0x4, R128 ;  /* 0x0000000491167825 */ /* 0x002fca00078e0080 */
[----:B------:R0:W-:Y:S01]  /*5480*/  STG.E desc[UR8][R22.64], R33 ;  /* 0x0000002116007986 */ /* 0x0001e2000c101908 */
[----:B--2---:R-:W-:-:S04]  /*5490*/  @P1 IMAD.WIDE.U32 R24, R147, 0x10, R16 ;  /* 0x0000001093181825 */ /* 0x004fc800078e0010 */
[----:B---3--:R-:W-:Y:S01]  /*54a0*/  @P0 IMAD.WIDE.U32 R26, R147, 0x10, R18 ;  /* 0x00000010931a0825 */ /* 0x008fe200078e0012 */
[----:B0-----:R-:W-:Y:S06]  /*54b0*/  @!P0 BRA `(.L_x_14902) ;  /* 0x00000000002c8947 */ /* 0x001fec0003800000 */
[----:B------:R-:W0:Y:S01]  /*54c0*/  LDC.64 R16, c[0x0][0x3b8] ;  /* 0x0000ee00ff107b82 */ /* 0x000e220000000a00 */
[----:B------:R-:W-:Y:S01]  /*54d0*/  IMAD.U32 R19, R76, 0x10000, RZ ;  /* 0x000100004c137824 */ /* 0x000fe200078e00ff */
[----:B------:R-:W-:Y:S02]  /*54e0*/  LOP3.LUT R18, R0, 0xffff, RZ, 0xc0, !PT ;  /* 0x0000ffff00127812 */ /* 0x000fe400078ec0ff */
[----:B------:R-:W-:Y:S02]  /*54f0*/  LOP3.LUT R23, R77, 0xff, RZ, 0xc0, !PT ;  /* 0x000000ff4d177812 */ /* 0x000fe400078ec0ff */
[----:B------:R-:W-:-:S04]  /*5500*/  LOP3.LUT R19, R19, 0xff0000, RZ, 0xc0, !PT ;  /* 0x00ff000013137812 */ /* 0x000fc800078ec0ff */
[----:B------:R-:W-:Y:S02]  /*5510*/  LEA R18, R18, R19, 0x18 ;  /* 0x0000001312127211 */ /* 0x000fe400078ec0ff */
[----:B------:R-:W-:-:S03]  /*5520*/  LOP3.LUT R19, R78, 0xff, RZ, 0xc0, !PT ;  /* 0x000000ff4e137812 */ /* 0x000fc600078ec0ff */
[----:B------:R-:W-:-:S04]  /*5530*/  IMAD R18, R23, 0x100, R18 ;  /* 0x0000010017127824 */ /* 0x000fc800078e0212 */
[----:B------:R-:W-:Y:S02]  /*5540*/  IMAD.IADD R19, R18, 0x1, R19 ;  /* 0x0000000112137824 */ /* 0x000fe400078e0213 */
[----:B0-----:R-:W-:-:S05]  /*5550*/  IMAD.WIDE.U32 R16, R145, 0x4, R16 ;  /* 0x0000000491107825 */ /* 0x001fca00078e0010 */
[----:B------:R0:W-:Y:S02]  /*5560*/  STG.E desc[UR8][R16.64], R19 ;  /* 0x0000001310007986 */ /* 0x0001e4000c101908 */
.L_x_14902:
[----:B------:R1:W5:Y:S04]  /*5570*/  @P0 LDG.E.128 R4, desc[UR8][R26.64] ;  /* 0x000000081a040981 */ /* 0x000368000c1e1d00 */
[----:B------:R1:W5:Y:S04]  /*5580*/  @P1 LDG.E.128 R8, desc[UR8][R24.64] ;  /* 0x0000000818081981 */ /* 0x000368000c1e1d00 */
[----:B0-----:R1:W5:Y:S01]  /*5590*/  LDG.E.128 R16, desc[UR8][R20.64] ;  /* 0x0000000814107981 */ /* 0x001362000c1e1d00 */
[----:B------:R-:W-:Y:S05]  /*55a0*/  @!P0 BRA `(.L_x_14903) ;  /* 0x0000002400348947 */ /* 0x000fea0003800000 */
        /* <DEDUP_REMOVED lines=15> */
.L_x_14905:
        /* <DEDUP_REMOVED lines=12> */
.L_x_14906:
        /* <DEDUP_REMOVED lines=40> */
[----:B------:R-:W-:-:S07]  /*59e0*/  IMAD.MOV.U32 R20, RZ, RZ, R30 ;  /* 0x000000ffff147224 */ /* 0x000fce00078e001e */
.L_x_14904:
[----:B------:R-:W-:Y:S01]  /*59f0*/  ISETP.NE.AND P3, PT, R22, 0x1, PT ;  /* 0x000000011600780c */ /* 0x000fe20003f65270 */
[----:B-----5:R-:W-:Y:S01]  /*5a00*/  FMUL.FTZ R27, R16, UR5 ;  /* 0x00000005101b7c20 */ /* 0x020fe20008410000 */
        /* <DEDUP_REMOVED lines=14> */
.L_x_14908:
        /* <DEDUP_REMOVED lines=12> */
.L_x_14909:
        /* <DEDUP_REMOVED lines=39> */
[----:B------:R-:W-:Y:S02]  /*5e20*/  IMAD.MOV.U32 R34, RZ, RZ, R20 ;  /* 0x000000ffff227224 */ /* 0x000fe400078e0014 */
[----:B------:R-:W-:Y:S01]  /*5e30*/  HFMA2 R20, -RZ, RZ, 0, 0 ;  /* 0x00000000ff147431 */ /* 0x000fe200000001ff */
[----:B------:R-:W-:-:S07]  /*5e40*/  LOP3.LUT R82, R103, R22, R21, 0x96, !PT ;  /* 0x0000001667527212 */ /* 0x000fce00078e9615 */
.L_x_14907:
        /* <DEDUP_REMOVED lines=14> */
.L_x_14911:
        /* <DEDUP_REMOVED lines=12> */
.L_x_14912:
        /* <DEDUP_REMOVED lines=41> */
[----:B------:R-:W-:-:S07]  /*6280*/  MOV R34, R20 ;  /* 0x0000001400227202 */ /* 0x000fce0000000f00 */
.L_x_14910:
[----:B------:R-:W-:Y:S01]  /*6290*/  ISETP.NE.AND P4, PT, R22, 0x1, PT ;  /* 0x000000011600780c */ /* 0x000fe20003f85270 */
[----:B------:R-:W-:Y:S01]  /*62a0*/  FMUL.FTZ R29, R17, UR5 ;  /* 0x00000005111d7c20 */ /* 0x000fe20008410000 */
        /* <DEDUP_REMOVED lines=14> */
.L_x_14914:
        /* <DEDUP_REMOVED lines=12> */
.L_x_14915:
        /* <DEDUP_REMOVED lines=42> */
.L_x_14913:
        /* <DEDUP_REMOVED lines=14> */
.L_x_14917:
        /* <DEDUP_REMOVED lines=12> */
.L_x_14918:
        /* <DEDUP_REMOVED lines=40> */
[----:B------:R-:W-:Y:S02]  /*6b10*/  IMAD.MOV.U32 R20, RZ, RZ, R34 ;  /* 0x000000ffff147224 */ /* 0x000fe400078e0022 */
[----:B------:R-:W-:-:S07]  /*6b20*/  IMAD.MOV.U32 R34, RZ, RZ, R16 ;  /* 0x000000ffff227224 */ /* 0x000fce00078e0010 */
.L_x_14916:
[----:B------:R-:W-:Y:S01]  /*6b30*/  ISETP.NE.AND P5, PT, R21, 0x1, PT ;  /* 0x000000011500780c */ /* 0x000fe20003fa5270 */
[----:B------:R-:W-:Y:S01]  /*6b40*/  FMUL.FTZ R30, R18, UR5 ;  /* 0x00000005121e7c20 */ /* 0x000fe20008410000 */
        /* <DEDUP_REMOVED lines=14> */
.L_x_14920:
        /* <DEDUP_REMOVED lines=12> */
.L_x_14921:
        /* <DEDUP_REMOVED lines=42> */
.L_x_14919:
        /* <DEDUP_REMOVED lines=14> */
.L_x_14923:
        /* <DEDUP_REMOVED lines=12> */
.L_x_14924:
        /* <DEDUP_REMOVED lines=42> */
.L_x_14922:
        /* <DEDUP_REMOVED lines=16> */
.L_x_14926:
        /* <DEDUP_REMOVED lines=14> */
.L_x_14927:
        /* <DEDUP_REMOVED lines=41> */
[----:B------:R-:W-:-:S07]  /*7840*/  IMAD.MOV.U32 R34, RZ, RZ, R16 ;  /* 0x000000ffff227224 */ /* 0x000fce00078e0010 */
.L_x_14925:
[----:B------:R-:W-:Y:S01]  /*7850*/  FMUL.FTZ R20, R4, UR5 ;  /* 0x0000000504147c20 */ /* 0x000fe20008410000 */
[----:B------:R-:W-:Y:S01]  /*7860*/  FSETP.GTU.FTZ.AND P6, PT, R26, UR4, PT ;  /* 0x000000041a007c0b */ /* 0x000fe2000bfdc000 */
[----:B------:R-:W-:Y:S01]  /*7870*/  FMUL.FTZ R16, R5, UR5 ;  /* 0x0000000505107c20 */ /* 0x000fe20008410000 */
[----:B------:R-:W-:Y:S01]  /*7880*/  I2FP.F32.U32 R17, R17 ;  /* 0x0000001100117245 */ /* 0x000fe20000201000 */
[----:B------:R-:W-:Y:S01]  /*7890*/  FMUL.FTZ R19, R6, UR5 ;  /* 0x0000000506137c20 */ /* 0x000fe20008410000 */
[----:B------:R-:W-:Y:S01]  /*78a0*/  FSEL R20, R20, RZ, !P6 ;  /* 0x000000ff14147208 */ /* 0x000fe20007000000 */
[----:B------:R-:W-:Y:S01]  /*78b0*/  FMUL.FTZ R22, R7, UR5 ;  /* 0x0000000507167c20 */ /* 0x000fe20008410000 */
[----:B------:R-:W-:Y:S01]  /*78c0*/  SEL R25, RZ, 0x1, P6 ;  /* 0x00000001ff197807 */ /* 0x000fe20003000000 */
[----:B------:R-:W-:Y:S01]  /*78d0*/  FFMA.FTZ R17, R17, R140, 1.1641532182693481445e-10 ;  /* 0x2f00000011117423 */ /* 0x000fe2000001008c */
[----:B------:R-:W-:Y:S02]  /*78e0*/  FSETP.GTU.FTZ.AND P6, PT, R28, UR4, PT ;  /* 0x000000041c007c0b */ /* 0x000fe4000bfdc000 */
[----:B------:R-:W-:-:S02]  /*78f0*/  FSEL R30, R30, RZ, P4 ;  /* 0x000000ff1e1e7208 */ /* 0x000fc40002000000 */
[----:B------:R-:W-:Y:S02]  /*7900*/  FSEL R16, R16, RZ, !P6 ;  /* 0x000000ff10107208 */ /* 0x000fe40007000000 */
[----:B------:R-:W-:Y:S02]  /*7910*/  SEL R26, RZ, 0x1, P6 ;  /* 0x00000001ff1a7807 */ /* 0x000fe40003000000 */
[----:B------:R-:W-:Y:S02]  /*7920*/  FSETP.GTU.FTZ.AND P6, PT, R31, UR4, PT ;  /* 0x000000041f007c0b */ /* 0x000fe4000bfdc000 */
[----:B------:R-:W-:Y:S02]  /*7930*/  FSEL R29, R29, RZ, P3 ;  /* 0x000000ff1d1d7208 */ /* 0x000fe40001800000 */
[----:B------:R-:W-:Y:S02]  /*7940*/  FSEL R19, R19, RZ, !P6 ;  /* 0x000000ff13137208 */ /* 0x000fe40007000000 */
[----:B------:R-:W-:-:S02]  /*7950*/  SEL R28, RZ, 0x1, P6 ;  /* 0x00000001ff1c7807 */ /* 0x000fc40003000000 */
[----:B------:R-:W-:Y:S01]  /*7960*/  FSETP.GTU.FTZ.AND P6, PT, R17, UR4, PT ;  /* 0x0000000411007c0b */ /* 0x000fe2000bfdc000 */
[----:B------:R-:W-:Y:S01]  /*7970*/  FADD.FTZ R18, R30, R19 ;  /* 0x000000131e127221 */ /* 0x000fe20000010000 */
[----:B------:R-:W-:Y:S01]  /*7980*/  FSEL R27, R27, RZ, P2 ;  /* 0x000000ff1b1b7208 */ /* 0x000fe20001000000 */
[----:B------:R-:W-:Y:S01]  /*7990*/  FADD.FTZ R17, R29, R16 ;  /* 0x000000101d117221 */ /* 0x000fe20000010000 */
[----:B------:R-:W-:Y:S01]  /*79a0*/  FSEL R22, R22, RZ, !P6 ;  /* 0x000000ff16167208 */ /* 0x000fe20007000000 */
[----:B------:R-:W-:Y:S01]  /*79b0*/  @P1 FADD.FTZ R18, R10, R18 ;  /* 0x000000120a121221 */ /* 0x000fe20000010000 */
[----:B------:R-:W-:Y:S01]  /*79c0*/  FSEL R23, R24, RZ, P5 ;  /* 0x000000ff18177208 */ /* 0x000fe20002800000 */
        /* <DEDUP_REMOVED lines=9> */
[----:B------:R-:W-:Y:S01]  /*7a60*/  PRMT R0, R21, 0x7610, R0 ;  /* 0x0000761015007816 */ /* 0x000fe20000000000 */
[----:B------:R-:W-:Y:S06]  /*7a70*/  BRA `(.L_x_14928) ;  /* 0x00000010008c7947 */ /* 0x000fec0003800000 */
.L_x_14903:
        /* <DEDUP_REMOVED lines=15> */
.L_x_14930:
        /* <DEDUP_REMOVED lines=12> */
.L_x_14931:
        /* <DEDUP_REMOVED lines=40> */
[----:B------:R-:W-:-:S07]  /*7eb0*/  IMAD.MOV.U32 R20, RZ, RZ, R30 ;  /* 0x000000ffff147224 */ /* 0x000fce00078e001e */
.L_x_14929:
[----:B------:R-:W-:Y:S02]  /*7ec0*/  ISETP.NE.AND P3, PT, R22, 0x1, PT ;  /* 0x000000011600780c */ /* 0x000fe40003f65270 */
        /* <DEDUP_REMOVED lines=14> */
.L_x_14933:
        /* <DEDUP_REMOVED lines=12> */
.L_x_14934:
        /* <DEDUP_REMOVED lines=42> */
.L_x_14932:
[----:B------:R-:W-:Y:S01]  /*8310*/  ISETP.NE.AND P4, PT, R20, 0x1, PT ;  /* 0x000000011400780c */ /* 0x000fe20003f85270 */
[----:B------:R-:W-:Y:S01]  /*8320*/  IMAD.MOV.U32 R22, RZ, RZ, 0x2 ;  /* 0x00000002ff167424 */ /* 0x000fe200078e00ff */
[----:B------:R-:W-:-:S05]  /*8330*/  I2FP.F32.U32 R21, R21 ;  /* 0x0000001500157245 */ /* 0x000fca0000201000 */
        /* <DEDUP_REMOVED lines=12> */
.L_x_14936:
        /* <DEDUP_REMOVED lines=12> */
.L_x_14937:
        /* <DEDUP_REMOVED lines=42> */
.L_x_14935:
        /* <DEDUP_REMOVED lines=15> */
.L_x_14939:
        /* <DEDUP_REMOVED lines=12> */
.L_x_14940:
        /* <DEDUP_REMOVED lines=42> */
.L_x_14938:
        /* <DEDUP_REMOVED lines=8> */
[----:B------:R-:W-:Y:S01]  /*8c30*/  FSETP.GTU.FTZ.AND P5, PT, R21, UR4, PT ;  /* 0x0000000415007c0b */ /* 0x000fe2000bfbc000 */
[----:B------:R-:W-:Y:S01]  /*8c40*/  @P1 FADD.FTZ R18, R10, R18 ;  /* 0x000000120a121221 */ /* 0x000fe20000010000 */
[----:B------:R-:W-:Y:S01]  /*8c50*/  FSEL R16, R16, RZ, P2 ;  /* 0x000000ff10107208 */ /* 0x000fe20001000000 */
[----:B------:R-:W-:Y:S01]  /*8c60*/  @P1 FADD.FTZ R17, R9, R17 ;  /* 0x0000001109111221 */ /* 0x000fe20000010000 */
[----:B------:R-:W-:-:S02]  /*8c70*/  FSEL R19, R19, RZ, !P5 ;  /* 0x000000ff13137208 */ /* 0x000fc40006800000 */
[----:B------:R-:W-:Y:S01]  /*8c80*/  PLOP3.LUT P5, PT, P5, PT, PT, 0x8, 0x80 ;  /* 0x000000000080781c */ /* 0x000fe20002fae170 */
[----:B------:R-:W-:Y:S02]  /*8c90*/  @P1 FADD.FTZ R16, R8, R16 ;  /* 0x0000001008101221 */ /* 0x000fe40000010000 */
[----:B------:R-:W-:-:S10]  /*8ca0*/  @P1 FADD.FTZ R19, R11, R19 ;  /* 0x000000130b131221 */ /* 0x000fd40000010000 */
.L_x_14928:
[----:B------:R-:W0:Y:S01]  /*8cb0*/  @P0 LDC.64 R22, c[0x0][0x398] ;  /* 0x0000e600ff160b82 */ /* 0x000e220000000a00 */
[----:B------:R-:W-:Y:S01]  /*8cc0*/  SEL R24, RZ, 0x1000000, !P5 ;  /* 0x01000000ff187807 */ /* 0x000fe20006800000 */
[----:B------:R-:W-:Y:S01]  /*8cd0*/  IMAD.WIDE.U32 R32, R147, 0x10, R126 ;  /* 0x0000001093207825 */ /* 0x000fe200078e007e */
[----:B------:R-:W-:Y:S02]  /*8ce0*/  SEL R25, RZ, 0x10000, !P4 ;  /* 0x00010000ff197807 */ /* 0x000fe40006000000 */
[----:B------:R-:W-:Y:S01]  /*8cf0*/  SEL R26, RZ, 0x100, !P3 ;  /* 0x00000100ff1a7807 */ /* 0x000fe20005800000 */
[----:B------:R-:W-:Y:S01]  /*8d00*/  VIADD R149, R145, 0x100 ;  /* 0x0000010091957836 */ /* 0x000fe20000000000 */
[----:B------:R1:W-:Y:S01]  /*8d10*/  STG.E.128 desc[UR8][R32.64], R16 ;  /* 0x0000001020007986 */ /* 0x0003e2000c101d08 */
[----:B------:R-:W2:Y:S01]  /*8d20*/  @P1 LDC.64 R20, c[0x0][0x3a0] ;  /* 0x0000e800ff141b82 */ /* 0x000ea20000000a00 */
[----:B------:R-:W-:Y:S01]  /*8d30*/  IADD3 R24, PT, PT, R26, R24, R25 ;  /* 0x000000181a187210 */ /* 0x000fe20007ffe019 */
[----:B------:R-:W-:Y:S01]  /*8d40*/  IMAD.WIDE.U32 R26, R147, 0x4, R128 ;  /* 0x00000004931a7825 */ /* 0x000fe200078e0080 */
[----:B------:R-:W-:-:S05]  /*8d50*/  SEL R25, RZ, 0x1, !P2 ;  /* 0x00000001ff197807 */ /* 0x000fca0005000000 */
[----:B------:R-:W-:Y:S02]  /*8d60*/  IMAD.IADD R35, R24, 0x1, R25 ;  /* 0x0000000118237824 */ /* 0x000fe400078e0219 */
[----:B------:R-:W-:-:S03]  /*8d70*/  IMAD.WIDE.U32 R24, R149, 0x10, R72 ;  /* 0x0000001095187825 */ /* 0x000fc600078e0048 */
[----:B------:R1:W-:Y:S01]  /*8d80*/  STG.E desc[UR8][R26.64], R35 ;  /* 0x000000231a007986 */ /* 0x0003e2000c101908 */
[----:B0-----:R-:W-:-:S04]  /*8d90*/  @P0 IMAD.WIDE.U32 R28, R149, 0x10, R22 ;  /* 0x00000010951c0825 */ /* 0x001fc800078e0016 */
[----:B--2---:R-:W-:Y:S01]  /*8da0*/  @P1 IMAD.WIDE.U32 R30, R149, 0x10, R20 ;  /* 0x00000010951e1825 */ /* 0x004fe200078e0014 */
[----:B-1----:R-:W-:Y:S06]  /*8db0*/  @!P0 BRA `(.L_x_14941) ;  /* 0x00000000002c8947 */ /* 0x002fec0003800000 */
[----:B------:R-:W0:Y:S01]  /*8dc0*/  LDC.64 R20, c[0x0][0x3b8] ;  /* 0x0000ee00ff147b82 */ /* 0x000e220000000a00 */
[----:B------:R-:W-:Y:S02]  /*8dd0*/  SHF.L.U32 R23, R76, 0x10, RZ ;  /* 0x000000104c177819 */ /* 0x000fe400000006ff */
[----:B------:R-:W-:Y:S02]  /*8de0*/  LOP3.LUT R22, R0, 0xffff, RZ, 0xc0, !PT ;  /* 0x0000ffff00167812 */ /* 0x000fe400078ec0ff */
[----:B------:R-:W-:Y:S02]  /*8df0*/  LOP3.LUT R23, R23, 0xff0000, RZ, 0xc0, !PT ;  /* 0x00ff000017177812 */ /* 0x000fe400078ec0ff */
[----:B------:R-:W-:-:S03]  /*8e00*/  LOP3.LUT R27, R77, 0xff, RZ, 0xc0, !PT ;  /* 0x000000ff4d1b7812 */ /* 0x000fc600078ec0ff */
[----:B------:R-:W-:Y:S01]  /*8e10*/  IMAD R22, R22, 0x1000000, R23 ;  /* 0x0100000016167824 */ /* 0x000fe200078e0217 */
[----:B------:R-:W-:-:S03]  /*8e20*/  LOP3.LUT R23, R78, 0xff, RZ, 0xc0, !PT ;  /* 0x000000ff4e177812 */ /* 0x000fc600078ec0ff */
[----:B------:R-:W-:-:S05]  /*8e30*/  IMAD R22, R27, 0x100, R22 ;  /* 0x000001001b167824 */ /* 0x000fca00078e0216 */
[----:B------:R-:W-:Y:S01]  /*8e40*/  IADD3 R23, PT, PT, R22, R23, RZ ;  /* 0x0000001716177210 */ /* 0x000fe20007ffe0ff */
[----:B0-----:R-:W-:-:S05]  /*8e50*/  IMAD.WIDE.U32 R20, R147, 0x4, R20 ;  /* 0x0000000493147825 */ /* 0x001fca00078e0014 */
[----:B------:R0:W-:Y:S02]  /*8e60*/  STG.E desc[UR8][R20.64], R23 ;  /* 0x0000001714007986 */ /* 0x0001e4000c101908 */
.L_x_14941:
[----:B------:R1:W5:Y:S04]  /*8e70*/  @P0 LDG.E.128 R4, desc[UR8][R28.64] ;  /* 0x000000081c040981 */ /* 0x000368000c1e1d00 */
[----:B------:R1:W5:Y:S04]  /*8e80*/  @P1 LDG.E.128 R8, desc[UR8][R30.64] ;  /* 0x000000081e081981 */ /* 0x000368000c1e1d00 */
[----:B0-----:R1:W5:Y:S01]  /*8e90*/  LDG.E.128 R20, desc[UR8][R24.64] ;  /* 0x0000000818147981 */ /* 0x001362000c1e1d00 */
[----:B------:R-:W-:Y:S05]  /*8ea0*/  @!P0 BRA `(.L_x_14942) ;  /* 0x0000002400348947 */ /* 0x000fea0003800000 */
        /* <DEDUP_REMOVED lines=15> */
.L_x_14944:
        /* <DEDUP_REMOVED lines=12> */
.L_x_14945:
        /* <DEDUP_REMOVED lines=41> */
.L_x_14943:
[----:B------:R-:W-:Y:S01]  /*92f0*/  ISETP.NE.AND P3, PT, R26, 0x1, PT ;  /* 0x000000011a00780c */ /* 0x000fe20003f65270 */
[----:B-----5:R-:W-:Y:S01]  /*9300*/  FMUL.FTZ R31, R20, UR5 ;  /* 0x00000005141f7c20 */ /* 0x020fe20008410000 */
        /* <DEDUP_REMOVED lines=14> */
.L_x_14947:
        /* <DEDUP_REMOVED lines=12> */
.L_x_14948:
        /* <DEDUP_REMOVED lines=41> */
[----:B------:R-:W-:-:S07]  /*9740*/  LOP3.LUT R82, R103, R26, R25, 0x96, !PT ;  /* 0x0000001a67527212 */ /* 0x000fce00078e9619 */
.L_x_14946:
        /* <DEDUP_REMOVED lines=14> */
.L_x_14950:
        /* <DEDUP_REMOVED lines=12> */
.L_x_14951:
        /* <DEDUP_REMOVED lines=42> */
.L_x_14949:
[----:B------:R-:W-:Y:S01]  /*9b90*/  ISETP.NE.AND P4, PT, R26, 0x1, PT ;  /* 0x000000011a00780c */ /* 0x000fe20003f85270 */
[----:B------:R-:W-:Y:S01]  /*9ba0*/  FMUL.FTZ R32, R21, UR5 ;  /* 0x0000000515207c20 */ /* 0x000fe20008410000 */
[----:B------:R-:W-:Y:S01]  /*9bb0*/  I2FP.F32.U32 R25, R20 ;  /* 0x0000001400197245 */ /* 0x000fe20000201000 */
[----:B------:R-:W-:Y:S02]  /*9bc0*/  HFMA2 R20, -RZ, RZ, 0, 1.1920928955078125e-07 ;  /* 0x00000002ff147431 */ /* 0x000fe400000001ff */
        /* <DEDUP_REMOVED lines=12> */
.L_x_14953:
        /* <DEDUP_REMOVED lines=12> */
.L_x_14954:
        /* <DEDUP_REMOVED lines=42> */
.L_x_14952:
        /* <DEDUP_REMOVED lines=14> */
.L_x_14956:
        /* <DEDUP_REMOVED lines=12> */
.L_x_14957:
        /* <DEDUP_REMOVED lines=42> */
.L_x_14955:
        /* <DEDUP_REMOVED lines=16> */
.L_x_14959:
        /* <DEDUP_REMOVED lines=12> */
.L_x_14960:
        /* <DEDUP_REMOVED lines=42> */
.L_x_14958:
        /* <DEDUP_REMOVED lines=14> */
.L_x_14962:
        /* <DEDUP_REMOVED lines=12> */
.L_x_14963:
        /* <DEDUP_REMOVED lines=42> */
.L_x_14961:
        /* <DEDUP_REMOVED lines=16> */
.L_x_14965:
        /* <DEDUP_REMOVED lines=14> */
.L_x_14966:
        /* <DEDUP_REMOVED lines=42> */
.L_x_14964:
        /* <DEDUP_REMOVED lines=35> */
.L_x_14942:
        /* <DEDUP_REMOVED lines=15> */
.L_x_14969:
        /* <DEDUP_REMOVED lines=12> */
.L_x_14970:
        /* <DEDUP_REMOVED lines=41> */
.L_x_14968:
[----:B------:R-:W-:Y:S02]  /*b7c0*/  ISETP.NE.AND P3, PT, R26, 0x1, PT ;  /* 0x000000011a00780c */ /* 0x000fe40003f65270 */
        /* <DEDUP_REMOVED lines=14> */
.L_x_14972:
        /* <DEDUP_REMOVED lines=12> */
.L_x_14973:
        /* <DEDUP_REMOVED lines=42> */
.L_x_14971:
        /* <DEDUP_REMOVED lines=15> */
.L_x_14975:
        /* <DEDUP_REMOVED lines=12> */
.L_x_14976:
        /* <DEDUP_REMOVED lines=42> */
.L_x_14974:
        /* <DEDUP_REMOVED lines=15> */
.L_x_14978:
        /* <DEDUP_REMOVED lines=12> */
.L_x_14979:
        /* <DEDUP_REMOVED lines=42> */
.L_x_14977:
        /* <DEDUP_REMOVED lines=16> */
.L_x_14967:
        /* <DEDUP_REMOVED lines=10> */
[----:B------:R-:W-:-:S04]  /*c650*/  SEL R29, RZ, 0x1, !P2 ;  /* 0x00000001ff1d7807 */ /* 0x000fc80005000000 */
[----:B------:R-:W-:Y:S01]  /*c660*/  IADD3 R75, PT, PT, R28, R29, RZ ;  /* 0x0000001d1c4b7210 */ /* 0x000fe20007ffe0ff */
[----:B------:R-:W-:-:S04]  /*c670*/  IMAD.WIDE.U32 R28, R151, 0x10, R72 ;  /* 0x00000010971c7825 */ /* 0x000fc800078e0048 */
[----:B------:R1:W-:Y:S01]  /*c680*/  STG.E desc[UR8][R30.64], R75 ;  /* 0x0000004b1e007986 */ /* 0x0003e2000c101908 */
[----:B0-----:R-:W-:-:S04]  /*c690*/  @P0 IMAD.WIDE.U32 R32, R151, 0x10, R26 ;  /* 0x0000001097200825 */ /* 0x001fc800078e001a */
[----:B--2---:R-:W-:Y:S01]  /*c6a0*/  @P1 IMAD.WIDE.U32 R34, R151, 0x10, R24 ;  /* 0x0000001097221825 */ /* 0x004fe200078e0018 */
[----:B-1----:R-:W-:Y:S06]  /*c6b0*/  @!P0 BRA `(.L_x_14980) ;  /* 0x00000000002c8947 */ /* 0x002fec0003800000 */
[----:B------:R-:W0:Y:S01]  /*c6c0*/  LDC.64 R24, c[0x0][0x3b8] ;  /* 0x0000ee00ff187b82 */ /* 0x000e220000000a00 */
        /* <DEDUP_REMOVED lines=10> */
.L_x_14980:
[----:B------:R1:W5:Y:S04]  /*c770*/  @P0 LDG.E.128 R4, desc[UR8][R32.64] ;  /* 0x0000000820040981 */ /* 0x000368000c1e1d00 */
[----:B------:R1:W5:Y:S04]  /*c780*/  @P1 LDG.E.128 R8, desc[UR8][R34.64] ;  /* 0x0000000822081981 */ /* 0x000368000c1e1d00 */
[----:B0-----:R1:W5:Y:S01]  /*c790*/  LDG.E.128 R24, desc[UR8][R28.64] ;  /* 0x000000081c187981 */ /* 0x001362000c1e1d00 */
[----:B------:R-:W-:Y:S05]  /*c7a0*/  @!P0 BRA `(.L_x_14981) ;  /* 0x0000002400348947 */ /* 0x000fea0003800000 */
        /* <DEDUP_REMOVED lines=15> */
.L_x_14983:
        /* <DEDUP_REMOVED lines=12> */
.L_x_14984:
        /* <DEDUP_REMOVED lines=41> */
.L_x_14982:
[----:B------:R-:W-:Y:S01]  /*cbf0*/  ISETP.NE.AND P3, PT, R30, 0x1, PT ;  /* 0x000000011e00780c */ /* 0x000fe20003f65270 */
[----:B-----5:R-:W-:Y:S01]  /*cc00*/  FMUL.FTZ R35, R24, UR5 ;  /* 0x0000000518237c20 */ /* 0x020fe20008410000 */
        /* <DEDUP_REMOVED lines=14> */
.L_x_14986:
        /* <DEDUP_REMOVED lines=12> */
.L_x_14987:
        /* <DEDUP_REMOVED lines=42> */
.L_x_14985:
        /* <DEDUP_REMOVED lines=14> */
.L_x_14989:
        /* <DEDUP_REMOVED lines=12> */
.L_x_14990:
        /* <DEDUP_REMOVED lines=42> */
.L_x_14988:
        /* <DEDUP_REMOVED lines=16> */
.L_x_14992:
        /* <DEDUP_REMOVED lines=12> */
.L_x_14993:
        /* <DEDUP_REMOVED lines=42> */
.L_x_14991:
        /* <DEDUP_REMOVED lines=14> */
.L_x_14995:
        /* <DEDUP_REMOVED lines=12> */
.L_x_14996:
        /* <DEDUP_REMOVED lines=39> */
[----:B------:R-:W-:Y:S02]  /*dd00*/  LOP3.LUT R82, R103, R28, R25, 0x96, !PT ;  /* 0x0000001c67527212 */ /* 0x000fe400078e9619 */
[----:B------:R-:W-:Y:S01]  /*dd10*/  MOV R28, R132 ;  /* 0x00000084001c7202 */ /* 0x000fe20000000f00 */
[----:B------:R-:W-:-:S07]  /*dd20*/  IMAD.MOV.U32 R132, RZ, RZ, R24 ;  /* 0x000000ffff847224 */ /* 0x000fce00078e0018 */
.L_x_14994:
        /* <DEDUP_REMOVED lines=16> */
.L_x_14998:
        /* <DEDUP_REMOVED lines=12> */
.L_x_14999:
        /* <DEDUP_REMOVED lines=42> */
.L_x_14997:
        /* <DEDUP_REMOVED lines=14> */
.L_x_15001:
        /* <DEDUP_REMOVED lines=12> */
.L_x_15002:
        /* <DEDUP_REMOVED lines=42> */
.L_x_15000:
        /* <DEDUP_REMOVED lines=16> */
.L_x_15004:
        /* <DEDUP_REMOVED lines=14> */
.L_x_15005:
        /* <DEDUP_REMOVED lines=42> */
.L_x_15003:
        /* <DEDUP_REMOVED lines=35> */
.L_x_14981:
        /* <DEDUP_REMOVED lines=15> */
.L_x_15008:
        /* <DEDUP_REMOVED lines=12> */
.L_x_15009:
        /* <DEDUP_REMOVED lines=41> */
.L_x_15007:
[----:B------:R-:W-:Y:S02]  /*f0c0*/  ISETP.NE.AND P3, PT, R30, 0x1, PT ;  /* 0x000000011e00780c */ /* 0x000fe40003f65270 */
[----:B------:R-:W-:Y:S02]  /*f0d0*/  I2FP.F32.U32 R29, R28 ;  /* 0x0000001c001d7245 */ /* 0x000fe40000201000 */
[----:B------:R-:W-:-:S03]  /*f0e0*/  MOV R28, 0x2 ;  /* 0x00000002001c7802 */ /* 0x000fc60000000f00 */
        /* <DEDUP_REMOVED lines=12> */
.L_x_15011:
        /* <DEDUP_REMOVED lines=12> */
.L_x_15012:
        /* <DEDUP_REMOVED lines=42> */
.L_x_15010:
        /* <DEDUP_REMOVED lines=15> */
.L_x_15014:
        /* <DEDUP_REMOVED lines=12> */
.L_x_15015:
        /* <DEDUP_REMOVED lines=42> */
.L_x_15013:
        /* <DEDUP_REMOVED lines=15> */
.L_x_15017:
        /* <DEDUP_REMOVED lines=12> */
.L_x_15018:
        /* <DEDUP_REMOVED lines=42> */
.L_x_15016:
        /* <DEDUP_REMOVED lines=16> */
.L_x_15006:
[----:B------:R-:W0:Y:S01]  /*feb0*/  @P0 LDC.64 R30, c[0x0][0x398] ;  /* 0x0000e600ff1e0b82 */ /* 0x000e220000000a00 */
[----:B------:R-:W-:Y:S01]  /*fec0*/  SEL R32, RZ, 0x1000000, !P5 ;  /* 0x01000000ff207807 */ /* 0x000fe20006800000 */
[----:B------:R-:W-:Y:S01]  /*fed0*/  IMAD.WIDE.U32 R74, R151, 0x10, R126 ;  /* 0x00000010974a7825 */ /* 0x000fe200078e007e */
[----:B------:R-:W-:Y:S02]  /*fee0*/  SEL R33, RZ, 0x10000, !P4 ;  /* 0x00010000ff217807 */ /* 0x000fe40006000000 */
[----:B------:R-:W-:Y:S02]  /*fef0*/  SEL R34, RZ, 0x100, !P3 ;  /* 0x00000100ff227807 */ /* 0x000fe40005800000 */
[----:B------:R-:W-:Y:S01]  /*ff00*/  IADD3 R153, PT, PT, R145, 0x200, RZ ;  /* 0x0000020091997810 */ /* 0x000fe20007ffe0ff */
[----:B------:R-:W1:Y:S01]  /*ff10*/  @P1 LDC.64 R28, c[0x0][0x3a0] ;  /* 0x0000e800ff1c1b82 */ /* 0x000e620000000a00 */
[----:B------:R-:W-:Y:S01]  /*ff20*/  IADD3 R32, PT, PT, R34, R32, R33 ;  /* 0x0000002022207210 */ /* 0x000fe20007ffe021 */
[----:B------:R-:W-:Y:S01]  /*ff30*/  IMAD.WIDE.U32 R34, R151, 0x4, R128 ;  /* 0x0000000497227825 */ /* 0x000fe200078e0080 */
[----:B------:R-:W-:Y:S01]  /*ff40*/  SEL R33, RZ, 0x1, !P2 ;  /* 0x00000001ff217807 */ /* 0x000fe20005000000 */
[----:B------:R2:W-:Y:S04]  /*ff50*/  STG.E.128 desc[UR8][R74.64], R24 ;  /* 0x000000184a007986 */ /* 0x0005e8000c101d08 */
[----:B------:R-:W-:-:S02]  /*ff60*/  IMAD.IADD R135, R32, 0x1, R33 ;  /* 0x0000000120877824 */ /* 0x000fc400078e0221 */
[----:B------:R-:W-:-:S03]  /*ff70*/  IMAD.WIDE.U32 R32, R153, 0x10, R72 ;  /* 0x0000001099207825 */ /* 0x000fc600078e0048 */
[----:B------:R2:W-:Y:S01]  /*ff80*/  STG.E desc[UR8][R34.64], R135 ;  /* 0x0000008722007986 */ /* 0x0005e2000c101908 */
[----:B0-----:R-:W-:-:S04]  /*ff90*/  @P0 IMAD.WIDE.U32 R36, R153, 0x10, R30 ;  /* 0x0000001099240825 */ /* 0x001fc800078e001e */
[----:B-1----:R-:W-:Y:S01]  /*ffa0*/  @P1 IMAD.WIDE.U32 R38, R153, 0x10, R28 ;  /* 0x0000001099261825 */ /* 0x002fe200078e001c */
[----:B--2---:R-:W-:Y:S06]  /*ffb0*/  @!P0 BRA `(.L_x_15019) ;  /* 0x00000000002c8947 */ /* 0x004fec0003800000 */
        /* <DEDUP_REMOVED lines=11> */
.L_x_15019:
        /* <DEDUP_REMOVED lines=19> */
.L_x_15022:
        /* <DEDUP_REMOVED lines=12> */
.L_x_15023:
        /* <DEDUP_REMOVED lines=41> */
[----:B------:R-:W-:-:S07]  /*104f0*/  IMAD.MOV.U32 R32, RZ, RZ, R132 ;  /* 0x000000ffff207224 */ /* 0x000fce00078e0084 */
.L_x_15021:
        /* <DEDUP_REMOVED lines=16> */
.L_x_15025:
        /* <DEDUP_REMOVED lines=12> */
.L_x_15026:
        /* <DEDUP_REMOVED lines=42> */
.L_x_15024:
        /* <DEDUP_REMOVED lines=14> */
.L_x_15028:
        /* <DEDUP_REMOVED lines=12> */
.L_x_15029:
        /* <DEDUP_REMOVED lines=42> */
.L_x_15027:
        /* <DEDUP_REMOVED lines=16> */
.L_x_15031:
        /* <DEDUP_REMOVED lines=12> */
.L_x_15032:
        /* <DEDUP_REMOVED lines=42> */
.L_x_15030:
        /* <DEDUP_REMOVED lines=14> */
.L_x_15034:
        /* <DEDUP_REMOVED lines=12> */
.L_x_15035:
        /* <DEDUP_REMOVED lines=42> */
.L_x_15033:
        /* <DEDUP_REMOVED lines=16> */
.L_x_15037:
        /* <DEDUP_REMOVED lines=12> */
.L_x_15038:
        /* <DEDUP_REMOVED lines=42> */
.L_x_15036:
        /* <DEDUP_REMOVED lines=14> */
.L_x_15040:
        /* <DEDUP_REMOVED lines=12> */
.L_x_15041:
        /* <DEDUP_REMOVED lines=42> */
.L_x_15039:
        /* <DEDUP_REMOVED lines=16> */
.L_x_15043:
        /* <DEDUP_REMOVED lines=14> */
.L_x_15044:
        /* <DEDUP_REMOVED lines=42> */
.L_x_15042:
        /* <DEDUP_REMOVED lines=35> */
.L_x_15020:
        /* <DEDUP_REMOVED lines=15> */
.L_x_15047:
        /* <DEDUP_REMOVED lines=12> */
.L_x_15048:
        /* <DEDUP_REMOVED lines=42> */
.L_x_15046:
[----:B------:R-:W-:Y:S02]  /*129e0*/  ISETP.NE.AND P3, PT, R34, 0x1, PT ;  /* 0x000000012200780c */ /* 0x000fe40003f65270 */
        /* <DEDUP_REMOVED lines=14> */
.L_x_15050:
        /* <DEDUP_REMOVED lines=12> */
.L_x_15051:
        /* <DEDUP_REMOVED lines=42> */
.L_x_15049:
        /* <DEDUP_REMOVED lines=15> */
.L_x_15053:
        /* <DEDUP_REMOVED lines=12> */
.L_x_15054:
        /* <DEDUP_REMOVED lines=42> */
.L_x_15052:
        /* <DEDUP_REMOVED lines=15> */
.L_x_15056:
        /* <DEDUP_REMOVED lines=12> */
.L_x_15057:
        /* <DEDUP_REMOVED lines=42> */
.L_x_15055:
        /* <DEDUP_REMOVED lines=16> */
.L_x_15045:
        /* <DEDUP_REMOVED lines=28> */
.L_x_15058:
        /* <DEDUP_REMOVED lines=19> */
.L_x_15061:
        /* <DEDUP_REMOVED lines=12> */
.L_x_15062:
        /* <DEDUP_REMOVED lines=42> */
.L_x_15060:
        /* <DEDUP_REMOVED lines=16> */
.L_x_15064:
        /* <DEDUP_REMOVED lines=12> */
.L_x_15065:
        /* <DEDUP_REMOVED lines=42> */
.L_x_15063:
        /* <DEDUP_REMOVED lines=14> */
.L_x_15067:
        /* <DEDUP_REMOVED lines=12> */
.L_x_15068:
        /* <DEDUP_REMOVED lines=42> */
.L_x_15066:
        /* <DEDUP_REMOVED lines=16> */
.L_x_15070:
        /* <DEDUP_REMOVED lines=12> */
.L_x_15071:
        /* <DEDUP_REMOVED lines=42> */
.L_x_15069:
        /* <DEDUP_REMOVED lines=14> */
.L_x_15073:
        /* <DEDUP_REMOVED lines=12> */
.L_x_15074:
        /* <DEDUP_REMOVED lines=40> */
[----:B------:R-:W-:Y:S01]  /*14f40*/  IMAD.MOV.U32 R36, RZ, RZ, R138 ;  /* 0x000000ffff247224 */ /* 0x000fe200078e008a */
[----:B------:R-:W-:-:S07]  /*14f50*/  MOV R138, R32 ;  /* 0x00000020008a7202 */ /* 0x000fce0000000f00 */
.L_x_15072:
        /* <DEDUP_REMOVED lines=16> */
.L_x_15076:
        /* <DEDUP_REMOVED lines=12> */
.L_x_15077:
        /* <DEDUP_REMOVED lines=42> */
.L_x_15075:
        /* <DEDUP_REMOVED lines=14> */
.L_x_15079:
        /* <DEDUP_REMOVED lines=12> */
.L_x_15080:
        /* <DEDUP_REMOVED lines=42> */
.L_x_15078:
        /* <DEDUP_REMOVED lines=16> */
.L_x_15082:
        /* <DEDUP_REMOVED lines=14> */
.L_x_15083:
        /* <DEDUP_REMOVED lines=42> */
.L_x_15081:
        /* <DEDUP_REMOVED lines=35> */
.L_x_15059:
        /* <DEDUP_REMOVED lines=15> */
.L_x_15086:
        /* <DEDUP_REMOVED lines=12> */
.L_x_15087:
        /* <DEDUP_REMOVED lines=42> */
.L_x_15085:
        /* <DEDUP_REMOVED lines=15> */
.L_x_15089:
        /* <DEDUP_REMOVED lines=12> */
.L_x_15090:
        /* <DEDUP_REMOVED lines=42> */
.L_x_15088:
        /* <DEDUP_REMOVED lines=15> */
.L_x_15092:
        /* <DEDUP_REMOVED lines=12> */
.L_x_15093:
        /* <DEDUP_REMOVED lines=42> */
.L_x_15091:
        /* <DEDUP_REMOVED lines=15> */
.L_x_15095:
        /* <DEDUP_REMOVED lines=12> */
.L_x_15096:
        /* <DEDUP_REMOVED lines=42> */
.L_x_15094:
        /* <DEDUP_REMOVED lines=16> */
.L_x_15084:
        /* <DEDUP_REMOVED lines=28> */
.L_x_15097:
        /* <DEDUP_REMOVED lines=19> */
.L_x_15100:
        /* <DEDUP_REMOVED lines=12> */
.L_x_15101:
        /* <DEDUP_REMOVED lines=39> */
[----:B------:R-:W-:Y:S01]  /*17710*/  HFMA2 R132, -RZ, RZ, 0, 0 ;  /* 0x00000000ff847431 */ /* 0x000fe200000001ff */
[----:B------:R-:W-:Y:S01]  /*17720*/  MOV R136, R74 ;  /* 0x0000004a00887202 */ /* 0x000fe20000000f00 */
[----:B------:R-:W-:-:S07]  /*17730*/  IMAD.MOV.U32 R74, RZ, RZ, R138 ;  /* 0x000000ffff4a7224 */ /* 0x000fce00078e008a */
.L_x_15099:
        /* <DEDUP_REMOVED lines=16> */
.L_x_15103:
        /* <DEDUP_REMOVED lines=12> */
.L_x_15104:
        /* <DEDUP_REMOVED lines=42> */
.L_x_15102:
        /* <DEDUP_REMOVED lines=14> */
.L_x_15106:
        /* <DEDUP_REMOVED lines=12> */
.L_x_15107:
        /* <DEDUP_REMOVED lines=42> */
.L_x_15105:
        /* <DEDUP_REMOVED lines=16> */
.L_x_15109:
        /* <DEDUP_REMOVED lines=12> */
.L_x_15110:
        /* <DEDUP_REMOVED lines=41> */
[----:B------:R-:W-:-:S07]  /*18430*/  HFMA2 R36, -RZ, RZ, 0, 0 ;  /* 0x00000000ff247431 */ /* 0x000fce00000001ff */
.L_x_15108:
        /* <DEDUP_REMOVED lines=14> */
.L_x_15112:
        /* <DEDUP_REMOVED lines=12> */
.L_x_15113:
        /* <DEDUP_REMOVED lines=39> */
[----:B------:R-:W-:Y:S02]  /*18850*/  LOP3.LUT R82, R103, R74, R37, 0x96, !PT ;  /* 0x0000004a67527212 */ /* 0x000fe400078e9625 */
[----:B------:R-:W-:Y:S01]  /*18860*/  MOV R74, R136 ;  /* 0x00000088004a7202 */ /* 0x000fe20000000f00 */
[----:B------:R-:W-:-:S07]  /*18870*/  IMAD.MOV.U32 R136, RZ, RZ, R36 ;  /* 0x000000ffff887224 */ /* 0x000fce00078e0024 */
.L_x_15111:
        /* <DEDUP_REMOVED lines=16> */
.L_x_15115:
        /* <DEDUP_REMOVED lines=12> */
.L_x_15116:
        /* <DEDUP_REMOVED lines=42> */
.L_x_15114:
        /* <DEDUP_REMOVED lines=14> */
.L_x_15118:
        /* <DEDUP_REMOVED lines=12> */
.L_x_15119:
        /* <DEDUP_REMOVED lines=42> */
.L_x_15117:
        /* <DEDUP_REMOVED lines=16> */
.L_x_15121:
        /* <DEDUP_REMOVED lines=14> */
.L_x_15122:
        /* <DEDUP_REMOVED lines=42> */
.L_x_15120:
        /* <DEDUP_REMOVED lines=35> */
.L_x_15098:
        /* <DEDUP_REMOVED lines=15> */
.L_x_15125:
        /* <DEDUP_REMOVED lines=12> */
.L_x_15126:
        /* <DEDUP_REMOVED lines=42> */
.L_x_15124:
        /* <DEDUP_REMOVED lines=15> */
.L_x_15128:
        /* <DEDUP_REMOVED lines=12> */
.L_x_15129:
        /* <DEDUP_REMOVED lines=42> */
.L_x_15127:
        /* <DEDUP_REMOVED lines=15> */
.L_x_15131:
        /* <DEDUP_REMOVED lines=12> */
.L_x_15132:
        /* <DEDUP_REMOVED lines=42> */
.L_x_15130:
        /* <DEDUP_REMOVED lines=15> */
.L_x_15134:
        /* <DEDUP_REMOVED lines=12> */
.L_x_15135:
        /* <DEDUP_REMOVED lines=42> */
.L_x_15133:
        /* <DEDUP_REMOVED lines=16> */
.L_x_15123:
        /* <DEDUP_REMOVED lines=8> */
[----:B------:R2:W-:Y:S01]  /*1aa90*/  STG.E.128 desc[UR8][R142.64], R36 ;  /* 0x000000248e007986 */ /* 0x0005e2000c101d08 */
[----:B------:R-:W-:Y:S01]  /*1aaa0*/  SEL R135, RZ, 0x1, !P2 ;  /* 0x00000001ff877807 */ /* 0x000fe20005000000 */
[----:B------:R-:W-:-:S04]  /*1aab0*/  IMAD.WIDE.U32 R72, R159, 0x10, R72 ;  /* 0x000000109f487825 */ /* 0x000fc800078e0048 */
[----:B------:R-:W-:Y:S02]  /*1aac0*/  IMAD.IADD R141, R134, 0x1, R135 ;  /* 0x00000001868d7824 */ /* 0x000fe400078e0287 */
[----:B------:R-:W-:-:S05]  /*1aad0*/  IMAD.WIDE.U32 R134, R157, 0x4, R128 ;  /* 0x000000049d867825 */ /* 0x000fca00078e0080 */
[----:B------:R2:W-:Y:S01]  /*1aae0*/  STG.E desc[UR8][R134.64], R141 ;  /* 0x0000008d86007986 */ /* 0x0005e2000c101908 */
[----:B0-----:R-:W-:-:S04]  /*1aaf0*/  @P0 IMAD.WIDE.U32 R132, R159, 0x10, R132 ;  /* 0x000000109f840825 */ /* 0x001fc800078e0084 */
[----:B-1----:R-:W-:Y:S01]  /*1ab00*/  @P1 IMAD.WIDE.U32 R170, R159, 0x10, R74 ;  /* 0x000000109faa1825 */ /* 0x002fe200078e004a */
[----:B--2---:R-:W-:Y:S06]  /*1ab10*/  @!P0 BRA `(.L_x_15136) ;  /* 0x00000000002c8947 */ /* 0x004fec0003800000 */
        /* <DEDUP_REMOVED lines=11> */
.L_x_15136:
[----:B------:R1:W5:Y:S04]  /*1abd0*/  @P0 LDG.E.128 R4, desc[UR8][R132.64] ;  /* 0x0000000884040981 */ /* 0x000368000c1e1d00 */
[----:B------:R1:W5:Y:S04]  /*1abe0*/  @P1 LDG.E.128 R8, desc[UR8][R170.64] ;  /* 0x00000008aa081981 */ /* 0x000368000c1e1d00 */
[----:B0-----:R-:W5:Y:S01]  /*1abf0*/  LDG.E.128 R72, desc[UR8][R72.64] ;  /* 0x0000000848487981 */ /* 0x001f62000c1e1d00 */
[----:B------:R-:W-:Y:S05]  /*1ac00*/  @!P0 BRA `(.L_x_15137) ;  /* 0x00000024003c8947 */ /* 0x000fea0003800000 */
        /* <DEDUP_REMOVED lines=15> */
.L_x_15139:
        /* <DEDUP_REMOVED lines=12> */
.L_x_15140:
        /* <DEDUP_REMOVED lines=42> */
.L_x_15138:
        /* <DEDUP_REMOVED lines=16> */
.L_x_15142:
        /* <DEDUP_REMOVED lines=12> */
.L_x_15143:
        /* <DEDUP_REMOVED lines=42> */
.L_x_15141:
        /* <DEDUP_REMOVED lines=14> */
.L_x_15145:
        /* <DEDUP_REMOVED lines=12> */
.L_x_15146:
        /* <DEDUP_REMOVED lines=42> */
.L_x_15144:
        /* <DEDUP_REMOVED lines=16> */
.L_x_15148:
        /* <DEDUP_REMOVED lines=12> */
.L_x_15149:
        /* <DEDUP_REMOVED lines=42> */
.L_x_15147:
        /* <DEDUP_REMOVED lines=14> */
.L_x_15151:
        /* <DEDUP_REMOVED lines=12> */
.L_x_15152:
        /* <DEDUP_REMOVED lines=42> */
.L_x_15150:
        /* <DEDUP_REMOVED lines=16> */
.L_x_15154:
        /* <DEDUP_REMOVED lines=12> */
.L_x_15155:
        /* <DEDUP_REMOVED lines=42> */
.L_x_15153:
        /* <DEDUP_REMOVED lines=14> */
.L_x_15157:
        /* <DEDUP_REMOVED lines=12> */
.L_x_15158:
        /* <DEDUP_REMOVED lines=40> */
[----:B------:R-:W-:Y:S01]  /*1ca20*/  IMAD.MOV.U32 R72, RZ, RZ, R138 ;  /* 0x000000ffff487224 */ /* 0x000fe200078e008a */
[----:B------:R-:W-:Y:S01]  /*1ca30*/  MOV R138, R132 ;  /* 0x00000084008a7202 */ /* 0x000fe20000000f00 */
[----:B------:R-:W-:-:S07]  /*1ca40*/  IMAD.MOV.U32 R132, RZ, RZ, RZ ;  /* 0x000000ffff847224 */ /* 0x000fce00078e00ff */
.L_x_15156:
        /* <DEDUP_REMOVED lines=16> */
.L_x_15160:
        /* <DEDUP_REMOVED lines=14> */
.L_x_15161:
        /* <DEDUP_REMOVED lines=42> */
.L_x_15159:
        /* <DEDUP_REMOVED lines=35> */
.L_x_15137:
        /* <DEDUP_REMOVED lines=15> */
.L_x_15164:
        /* <DEDUP_REMOVED lines=12> */
.L_x_15165:
        /* <DEDUP_REMOVED lines=42> */
.L_x_15163:
        /* <DEDUP_REMOVED lines=15> */
.L_x_15167:
        /* <DEDUP_REMOVED lines=12> */
.L_x_15168:
        /* <DEDUP_REMOVED lines=42> */
.L_x_15166:
        /* <DEDUP_REMOVED lines=15> */
.L_x_15170:
        /* <DEDUP_REMOVED lines=12> */
.L_x_15171:
        /* <DEDUP_REMOVED lines=42> */
.L_x_15169:
        /* <DEDUP_REMOVED lines=15> */
.L_x_15173:
        /* <DEDUP_REMOVED lines=12> */
.L_x_15174:
        /* <DEDUP_REMOVED lines=42> */
.L_x_15172:
        /* <DEDUP_REMOVED lines=16> */
.L_x_15162:
[----:B------:R-:W-:Y:S01]  /*1e340*/  SEL R132, RZ, 0x1000000, !P5 ;  /* 0x01000000ff847807 */ /* 0x000fe20006800000 */
[C---:B------:R-:W-:Y:S01]  /*1e350*/  IMAD.WIDE.U32 R126, R159.reuse, 0x10, R126 ;  /* 0x000000109f7e7825 */ /* 0x040fe200078e007e */
[----:B------:R-:W-:Y:S02]  /*1e360*/  SEL R133, RZ, 0x10000, !P4 ;  /* 0x00010000ff857807 */ /* 0x000fe40006000000 */
[----:B------:R-:W-:Y:S01]  /*1e370*/  SEL R134, RZ, 0x100, !P3 ;  /* 0x00000100ff867807 */ /* 0x000fe20005800000 */
[----:B------:R-:W-:Y:S01]  /*1e380*/  IMAD.WIDE.U32 R128, R159, 0x4, R128 ;  /* 0x000000049f807825 */ /* 0x000fe200078e0080 */
[----:B------:R-:W-:Y:S01]  /*1e390*/  SEL R135, RZ, 0x1, !P2 ;  /* 0x00000001ff877807 */ /* 0x000fe20005000000 */
[----:B------:R0:W-:Y:S01]  /*1e3a0*/  STG.E.128 desc[UR8][R126.64], R72 ;  /* 0x000000487e007986 */ /* 0x0001e2000c101d08 */
[----:B------:R-:W-:-:S05]  /*1e3b0*/  IADD3 R132, PT, PT, R134, R132, R133 ;  /* 0x0000008486847210 */ /* 0x000fca0007ffe085 */
[----:B------:R-:W-:-:S05]  /*1e3c0*/  IMAD.IADD R135, R132, 0x1, R135 ;  /* 0x0000000184877824 */ /* 0x000fca00078e0287 */
        /* <DEDUP_REMOVED lines=13> */
.L_x_15175:
[----:B01----:R-:W-:Y:S01]  /*1e4a0*/  FADD.FTZ R126, RZ, R12 ;  /* 0x0000000cff7e7221 */ /* 0x003fe20000010000 */
[----:B------:R-:W0:Y:S01]  /*1e4b0*/  S2UR UR5, SR_CgaCtaId ;  /* 0x00000000000579c3 */ /* 0x000e220000008800 */
[----:B------:R-:W-:Y:S01]  /*1e4c0*/  ISETP.NE.AND P1, PT, R122, RZ, PT ;  /* 0x000000ff7a00720c */ /* 0x000fe20003f25270 */
[----:B------:R-:W-:Y:S01]  /*1e4d0*/  UMOV UR4, 0x400 ;  /* 0x0000040000047882 */ /* 0x000fe20000000000 */
[----:B------:R-:W-:Y:S01]  /*1e4e0*/  FADD.FTZ R127, R126, R13 ;  /* 0x0000000d7e7f7221 */ /* 0x000fe20000010000 */
[----:B------:R-:W-:Y:S02]  /*1e4f0*/  ISETP.GT.U32.AND P2, PT, R122, 0x3, PT ;  /* 0x000000037a00780c */ /* 0x000fe40003f44070 */
[----:B------:R-:W-:Y:S01]  /*1e500*/  ISETP.NE.AND P3, PT, R125, RZ, PT ;  /* 0x000000ff7d00720c */ /* 0x000fe20003f65270 */
        /* <DEDUP_REMOVED lines=138> */
[----:B------:R-:W-:-:S06]  /*1edb0*/  I2FP.F32.S32 R133, R133 ;  /* 0x0000008500857245 */ /* 0x000fcc0000201400 */
[----:B------:R-:W2:Y:S01]  /*1edc0*/  MUFU.RCP R133, R133 ;  /* 0x0000008500857308 */ /* 0x000ea20000001000 */
[----:B0-----:R-:W-:-:S04]  /*1edd0*/  FMUL.FTZ R126, R135, R140 ;  /* 0x0000008c877e7220 */ /* 0x001fc80000410000 */
[----:B------:R-:W-:Y:S01]  /*1ede0*/  FFMA.FTZ R126, R127, R128, R126 ;  /* 0x000000807f7e7223 */ /* 0x000fe2000001007e */
[----:B------:R-:W-:-:S03]  /*1edf0*/  FADD.FTZ R128, -R135, R128 ;  /* 0x0000008087807221 */ /* 0x000fc60000010100 */
[----:B-1----:R-:W-:Y:S01]  /*1ee00*/  FMUL.FTZ R163, R143, R126 ;  /* 0x0000007e8fa37220 */ /* 0x002fe20000410000 */
[----:B------:R-:W-:Y:S01]  /*1ee10*/  FMUL.FTZ R128, R128, R128 ;  /* 0x0000008080807220 */ /* 0x000fe20000410000 */
[----:B------:R-:W0:Y:S03]  /*1ee20*/  SHFL.DOWN PT, R126, R129, 0x2, 0x1f ;  /* 0x08401f00817e7f89 */ /* 0x000e2600000e0000 */
[----:B------:R-:W-:Y:S01]  /*1ee30*/  FMUL.FTZ R128, R128, R127 ;  /* 0x0000007f80807220 */ /* 0x000fe20000410000 */
[----:B------:R-:W1:Y:S03]  /*1ee40*/  SHFL.DOWN PT, R134, R163, 0x1, 0x1f ;  /* 0x08201f00a3867f89 */ /* 0x000e6600000e0000 */
[----:B------:R-:W-:Y:S01]  /*1ee50*/  FMUL.FTZ R128, R128, R140 ;  /* 0x0000008c80807220 */ /* 0x000fe20000410000 */
[----:B0-----:R-:W-:-:S04]  /*1ee60*/  FADD.FTZ R126, R126, R129 ;  /* 0x000000817e7e7221 */ /* 0x001fc80000010000 */
[----:B------:R-:W-:Y:S01]  /*1ee70*/  FFMA.FTZ R126, R143, R128, R126 ;  /* 0x000000808f7e7223 */ /* 0x000fe2000001007e */
[----:B-1----:R-:W-:Y:S01]  /*1ee80*/  FMUL.FTZ R127, R134, R132 ;  /* 0x00000084867f7220 */ /* 0x002fe20000410000 */
[----:B------:R-:W-:-:S03]  /*1ee90*/  FADD.FTZ R134, R163, -R134 ;  /* 0x80000086a3867221 */ /* 0x000fc60000010000 */
[----:B------:R-:W0:Y:S01]  /*1eea0*/  SHFL.DOWN PT, R129, R126, 0x1, 0x1f ;  /* 0x08201f007e817f89 */ /* 0x000e2200000e0000 */
[----:B------:R-:W-:Y:S01]  /*1eeb0*/  FFMA.FTZ R128, R142, R163, R127 ;  /* 0x000000a38e807223 */ /* 0x000fe2000001007f */
[----:B------:R-:W-:-:S03]  /*1eec0*/  FMUL.FTZ R135, R134, R134 ;  /* 0x0000008686877220 */ /* 0x000fc60000410000 */
[----:B--2---:R-:W-:Y:S01]  /*1eed0*/  FMUL.FTZ R127, R133, R128 ;  /* 0x00000080857f7220 */ /* 0x004fe20000410000 */
[----:B------:R-:W-:-:S04]  /*1eee0*/  FMUL.FTZ R135, R142, R135 ;  /* 0x000000878e877220 */ /* 0x000fc80000410000 */
[----:B------:R-:W-:Y:S01]  /*1eef0*/  FMUL.FTZ R135, R135, R132 ;  /* 0x0000008487877220 */ /* 0x000fe20000410000 */
[----:B------:R-:W1:Y:S01]  /*1ef00*/  SHFL.IDX PT, R127, R127, RZ, 0x1f ;  /* 0x00001fff7f7f7589 */ /* 0x000e6200000e0000 */
[----:B0-----:R-:W-:Y:S02]  /*1ef10*/  FADD.FTZ R128, R126, R129 ;  /* 0x000000817e807221 */ /* 0x001fe40000010000 */
[----:B------:R-:W0:Y:S02]  /*1ef20*/  LDC R129, c[0x0][0x448] ;  /* 0x00011200ff817b82 */ /* 0x000e240000000800 */
[----:B------:R-:W-:-:S05]  /*1ef30*/  FFMA.FTZ R135, R133, R135, R128 ;  /* 0x0000008785877223 */ /* 0x000fca0000010080 */
[----:B------:R-:W0:Y:S01]  /*1ef40*/  SHFL.IDX PT, R132, R135, RZ, 0x1f ;  /* 0x00001fff87847589 */ /* 0x000e2200000e0000 */
[----:B-1----:R-:W-:-:S05]  /*1ef50*/  FSEL R204, R127, RZ, !P3 ;  /* 0x000000ff7fcc7208 */ /* 0x002fca0005800000 */
[C---:B------:R-:W-:Y:S01]  /*1ef60*/  FADD.FTZ R126, -R204.reuse, R16 ;  /* 0x00000010cc7e7221 */ /* 0x040fe20000010100 */
[----:B------:R-:W-:Y:S01]  /*1ef70*/  FMUL.FTZ R16, R127, R127 ;  /* 0x0000007f7f107220 */ /* 0x000fe20000410000 */
[C---:B------:R-:W-:Y:S01]  /*1ef80*/  FADD.FTZ R206, -R204.reuse, R12 ;  /* 0x0000000cccce7221 */ /* 0x040fe20000010100 */
[C---:B------:R-:W-:Y:S01]  /*1ef90*/  FADD.FTZ R208, -R204.reuse, R13 ;  /* 0x0000000dccd07221 */ /* 0x040fe20000010100 */
[----:B------:R-:W-:Y:S01]  /*1efa0*/  FADD.FTZ R210, -R204, R15 ;  /* 0x0000000fccd27221 */ /* 0x000fe20000010100 */
[----:B------:R-:W1:Y:S01]  /*1efb0*/  @!P1 LDC.64 R12, c[0x0][0x3c0] ;  /* 0x0000f000ff0c9b82 */ /* 0x000e620000000a00 */
[----:B------:R-:W-:Y:S01]  /*1efc0*/  FSEL R16, R16, RZ, P3 ;  /* 0x000000ff10107208 */ /* 0x000fe20001800000 */
[C---:B------:R-:W-:Y:S01]  /*1efd0*/  FADD.FTZ R198, -R204.reuse, R17 ;  /* 0x00000011ccc67221 */ /* 0x040fe20000010100 */
[C---:B------:R-:W-:Y:S01]  /*1efe0*/  FADD.FTZ R176, -R204.reuse, R35 ;  /* 0x00000023ccb07221 */ /* 0x040fe20000010100 */
[C---:B------:R-:W-:Y:S01]  /*1eff0*/  FADD.FTZ R174, -R204.reuse, R36 ;  /* 0x00000024ccae7221 */ /* 0x040fe20000010100 */
[C---:B------:R-:W-:Y:S01]  /*1f000*/  FADD.FTZ R36, -R204.reuse, R37 ;  /* 0x00000025cc247221 */ /* 0x040fe20000010100 */
[C---:B------:R-:W-:Y:S01]  /*1f010*/  FADD.FTZ R200, -R204.reuse, R72 ;  /* 0x00000048ccc87221 */ /* 0x040fe20000010100 */
[C---:B------:R-:W-:Y:S01]  /*1f020*/  FADD.FTZ R202, -R204.reuse, R73 ;  /* 0x00000049ccca7221 */ /* 0x040fe20000010100 */
[C---:B------:R-:W-:Y:S01]  /*1f030*/  FADD.FTZ R14, -R204.reuse, R14 ;  /* 0x0000000ecc0e7221 */ /* 0x040fe20000010100 */
[----:B------:R-:W2:Y:S01]  /*1f040*/  LDC.64 R72, c[0x0][0x430] ;  /* 0x00010c00ff487b82 */ /* 0x000ea20000000a00 */
[C---:B------:R-:W-:Y:S01]  /*1f050*/  FADD.FTZ R128, -R204.reuse, R18 ;  /* 0x00000012cc807221 */ /* 0x040fe20000010100 */
[----:B------:R-:W-:Y:S01]  /*1f060*/  FADD.FTZ R140, -R204, R19 ;  /* 0x00000013cc8c7221 */ /* 0x000fe20000010100 */
[----:B0-----:R-:W-:Y:S01]  /*1f070*/  FFMA.FTZ R15, R132, UR11, R129 ;  /* 0x0000000b840f7c23 */ /* 0x001fe20008010081 */
[C---:B------:R-:W-:Y:S01]  /*1f080*/  FADD.FTZ R132, -R204.reuse, R32 ;  /* 0x00000020cc847221 */ /* 0x040fe20000010100 */
[C---:B------:R-:W-:Y:S01]  /*1f090*/  FADD.FTZ R32, -R204.reuse, R34 ;  /* 0x00000022cc207221 */ /* 0x040fe20000010100 */
[C---:B------:R-:W-:Y:S01]  /*1f0a0*/  FADD.FTZ R148, -R204.reuse, R22 ;  /* 0x00000016cc947221 */ /* 0x040fe20000010100 */
[----:B------:R-:W-:Y:S01]  /*1f0b0*/  FADD.FTZ R15, R15, R16 ;  /* 0x000000100f0f7221 */ /* 0x000fe20000010000 */
[----:B------:R-:W0:Y:S01]  /*1f0c0*/  LDC.64 R34, c[0x0][0x428] ;  /* 0x00010a00ff227b82 */ /* 0x000e220000000a00 */
[C---:B------:R-:W-:Y:S01]  /*1f0d0*/  FADD.FTZ R168, -R204.reuse, R21 ;  /* 0x00000015cca87221 */ /* 0x040fe20000010100 */
[C---:B------:R-:W-:Y:S01]  /*1f0e0*/  FADD.FTZ R164, -R204.reuse, R23 ;  /* 0x00000017cca47221 */ /* 0x040fe20000010100 */
[----:B------:R3:W4:Y:S01]  /*1f0f0*/  MUFU.RSQ R37, R15 ;  /* 0x0000000f00257308 */ /* 0x0007220000001400 */
[C---:B------:R-:W-:Y:S01]  /*1f100*/  FADD.FTZ R192, -R204.reuse, R24 ;  /* 0x00000018ccc07221 */ /* 0x040fe20000010100 */
[C---:B------:R-:W-:Y:S01]  /*1f110*/  FADD.FTZ R144, -R204.reuse, R26 ;  /* 0x0000001acc907221 */ /* 0x040fe20000010100 */
[C---:B------:R-:W-:Y:S01]  /*1f120*/  FADD.FTZ R188, -R204.reuse, R27 ;  /* 0x0000001bccbc7221 */ /* 0x040fe20000010100 */
[----:B-1----:R-:W-:Y:S01]  /*1f130*/  @!P1 IMAD.WIDE R12, R123, 0x4, R12 ;  /* 0x000000047b0c9825 */ /* 0x002fe200078e020c */
[----:B------:R-:W1:Y:S03]  /*1f140*/  @!P1 LDC.64 R16, c[0x0][0x3c8] ;  /* 0x0000f200ff109b82 */ /* 0x000e660000000a00 */
[C---:B------:R-:W-:Y:S01]  /*1f150*/  FADD.FTZ R186, -R204.reuse, R28 ;  /* 0x0000001cccba7221 */ /* 0x040fe20000010100 */
[----:B------:R-:W-:Y:S01]  /*1f160*/  FADD.FTZ R166, -R204, R20 ;  /* 0x00000014cca67221 */ /* 0x000fe20000010100 */
[----:B------:R-:W-:-:S02]  /*1f170*/  HADD2.F32 R18, -RZ, R100.H0_H0 ;  /* 0x20000064ff127230 */ /* 0x000fc40000004100 */
[C---:B------:R-:W-:Y:S01]  /*1f180*/  FADD.FTZ R134, -R204.reuse, R25 ;  /* 0x00000019cc867221 */ /* 0x040fe20000010100 */
[----:B------:R-:W-:Y:S01]  /*1f190*/  HADD2.F32 R22, -RZ, R54.H0_H0 ;  /* 0x20000036ff167230 */ /* 0x000fe20000004100 */
[----:B------:R5:W-:Y:S01]  /*1f1a0*/  @!P1 STG.E desc[UR8][R12.64], R127 ;  /* 0x0000007f0c009986 */ /* 0x000be2000c101908 */
[----:B---3--:R-:W-:Y:S02]  /*1f1b0*/  HADD2.F32 R15, -RZ, R99.H0_H0 ;  /* 0x20000063ff0f7230 */ /* 0x008fe40000004100 */
[C---:B------:R-:W-:Y:S01]  /*1f1c0*/  FADD.FTZ R74, -R204.reuse, R74 ;  /* 0x0000004acc4a7221 */ /* 0x040fe20000010100 */
[----:B------:R-:W-:Y:S02]  /*1f1d0*/  HADD2.F32 R19, -RZ, R165.H0_H0 ;  /* 0x200000a5ff137230 */ /* 0x000fe40000004100 */
[----:B------:R-:W-:Y:S01]  /*1f1e0*/  FADD.FTZ R182, -R204, R31 ;  /* 0x0000001fccb67221 */ /* 0x000fe20000010100 */
[----:B------:R-:W-:Y:S02]  /*1f1f0*/  HADD2.F32 R24, -RZ, R99.H1_H1 ;  /* 0x30000063ff187230 */ /* 0x000fe40000004100 */
[----:B----4-:R-:W-:Y:S01]  /*1f200*/  FMUL.FTZ R27, R37, R206 ;  /* 0x000000ce251b7220 */ /* 0x010fe20000410000 */
[----:B------:R-:W-:-:S02]  /*1f210*/  HADD2.F32 R28, -RZ, R55.H0_H0 ;  /* 0x20000037ff1c7230 */ /* 0x000fc40000004100 */
[C---:B------:R-:W-:Y:S01]  /*1f220*/  FMUL.FTZ R26, R37.reuse, R208 ;  /* 0x000000d0251a7220 */ /* 0x040fe20000410000 */
[----:B------:R-:W-:Y:S02]  /*1f230*/  HADD2.F32 R21, -RZ, R98.H1_H1 ;  /* 0x30000062ff157230 */ /* 0x000fe40000004100 */
[C---:B------:R-:W-:Y:S01]  /*1f240*/  FMUL.FTZ R25, R37.reuse, R14 ;  /* 0x0000000e25197220 */ /* 0x040fe20000410000 */
[----:B------:R-:W-:Y:S02]  /*1f250*/  HADD2.F32 R23, -RZ, R167.H0_H0 ;  /* 0x200000a7ff177230 */ /* 0x000fe40000004100 */
[----:B------:R-:W-:Y:S01]  /*1f260*/  FMUL.FTZ R20, R37, R210 ;  /* 0x000000d225147220 */ /* 0x000fe20000410000 */
[----:B-----5:R-:W-:Y:S01]  /*1f270*/  FFMA.FTZ R12, R27, R18, R22 ;  /* 0x000000121b0c7223 */ /* 0x020fe20000010016 */
[----:B------:R-:W-:Y:S01]  /*1f280*/  FFMA.FTZ R13, R26, R15, R19 ;  /* 0x0000000f1a0d7223 */ /* 0x000fe20000010013 */
[----:B------:R-:W-:Y:S01]  /*1f290*/  FFMA.FTZ R14, R25, R24, R28 ;  /* 0x00000018190e7223 */ /* 0x000fe2000001001c */
[----:B------:R-:W-:Y:S01]  /*1f2a0*/  FFMA.FTZ R15, R20, R21, R23 ;  /* 0x00000015140f7223 */ /* 0x000fe20000010017 */
[----:B0-----:R-:W-:-:S04]  /*1f2b0*/  IMAD.WIDE.U32 R18, R145, 0x10, R34 ;  /* 0x0000001091127825 */ /* 0x001fc800078e0022 */
[C---:B------:R-:W-:Y:S01]  /*1f2c0*/  FADD.FTZ R146, -R204.reuse, R29 ;  /* 0x0000001dcc927221 */ /* 0x040fe20000010100 */
[C---:B------:R-:W-:Y:S01]  /*1f2d0*/  FADD.FTZ R142, -R204.reuse, R30 ;  /* 0x0000001ecc8e7221 */ /* 0x040fe20000010100 */
[----:B------:R-:W-:Y:S01]  /*1f2e0*/  FADD.FTZ R178, -R204, R33 ;  /* 0x00000021ccb27221 */ /* 0x000fe20000010100 */
[----:B-1----:R-:W-:-:S04]  /*1f2f0*/  @!P1 IMAD.WIDE R16, R123, 0x4, R16 ;  /* 0x000000047b109825 */ /* 0x002fc800078e0210 */
[C---:B------:R-:W-:Y:S01]  /*1f300*/  FADD.FTZ R38, -R204.reuse, R38 ;  /* 0x00000026cc267221 */ /* 0x040fe20000010100 */
[C---:B------:R-:W-:Y:S01]  /*1f310*/  FADD.FTZ R170, -R204.reuse, R39 ;  /* 0x00000027ccaa7221 */ /* 0x040fe20000010100 */
[C---:B------:R-:W-:Y:S01]  /*1f320*/  FMUL.FTZ R31, R37.reuse, R164 ;  /* 0x000000a4251f7220 */ /* 0x040fe20000410000 */
[----:B------:R-:W-:Y:S01]  /*1f330*/  FADD.FTZ R204, -R204, R75 ;  /* 0x0000004bcccc7221 */ /* 0x000fe20000010100 */
[----:B------:R0:W-:Y:S01]  /*1f340*/  @!P1 STG.E desc[UR8][R16.64], R37 ;  /* 0x0000002510009986 */ /* 0x0001e2000c101908 */
[C---:B------:R-:W-:Y:S01]  /*1f350*/  FMUL.FTZ R24, R37.reuse, R126 ;  /* 0x0000007e25187220 */ /* 0x040fe20000410000 */
[C---:B------:R-:W-:Y:S01]  /*1f360*/  FMUL.FTZ R191, R37.reuse, R134 ;  /* 0x0000008625bf7220 */ /* 0x040fe20000410000 */
[C---:B------:R-:W-:Y:S01]  /*1f370*/  FMUL.FTZ R179, R37.reuse, R132 ;  /* 0x0000008425b37220 */ /* 0x040fe20000410000 */
[----:B------:R1:W-:Y:S01]  /*1f380*/  STG.E.128 desc[UR8][R18.64], R12 ;  /* 0x0000000c12007986 */ /* 0x0003e2000c101d08 */
[----:B------:R-:W-:Y:S01]  /*1f390*/  FMUL.FTZ R164, R37, R74 ;  /* 0x0000004a25a47220 */ /* 0x000fe20000410000 */
[----:B------:R-:W-:-:S04]  /*1f3a0*/  IMAD.WIDE.U32 R74, R151, 0x10, R34 ;  /* 0x00000010974a7825 */ /* 0x000fc800078e0022 */
[C---:B------:R-:W-:Y:S01]  /*1f3b0*/  FMUL.FTZ R29, R37.reuse, R168 ;  /* 0x000000a8251d7220 */ /* 0x040fe20000410000 */
[C---:B------:R-:W-:Y:S01]  /*1f3c0*/  FMUL.FTZ R21, R37.reuse, R198 ;  /* 0x000000c625157220 */ /* 0x040fe20000410000 */
[----:B------:R-:W-:Y:S01]  /*1f3d0*/  FMUL.FTZ R168, R37, R200 ;  /* 0x000000c825a87220 */ /* 0x000fe20000410000 */
[----:B------:R-:W-:-:S04]  /*1f3e0*/  IMAD.WIDE.U32 R126, R153, 0x10, R34 ;  /* 0x00000010997e7825 */ /* 0x000fc800078e0022 */
[C---:B------:R-:W-:Y:S01]  /*1f3f0*/  FMUL.FTZ R22, R37.reuse, R128 ;  /* 0x0000008025167220 */ /* 0x040fe20000410000 */
[C---:B------:R-:W-:Y:S01]  /*1f400*/  FMUL.FTZ R23, R37.reuse, R140 ;  /* 0x0000008c25177220 */ /* 0x040fe20000410000 */
[C---:B------:R-:W-:Y:S01]  /*1f410*/  FMUL.FTZ R28, R37.reuse, R166 ;  /* 0x000000a6251c7220 */ /* 0x040fe20000410000 */
[----:B0-----:R-:W-:Y:S02]  /*1f420*/  HADD2.F32 R17, -RZ, R96.H1_H1 ;  /* 0x30000060ff117230 */ /* 0x001fe40000004100 */
[----:B------:R-:W-:Y:S01]  /*1f430*/  FMUL.FTZ R166, R37, R202 ;  /* 0x000000ca25a67220 */ /* 0x000fe20000410000 */
[----:B--2---:R-:W-:-:S04]  /*1f440*/  IMAD.WIDE.U32 R132, R151, 0x10, R72 ;  /* 0x0000001097847825 */ /* 0x004fc800078e0048 */
[C---:B------:R-:W-:Y:S01]  /*1f450*/  FMUL.FTZ R163, R37.reuse, R204 ;  /* 0x000000cc25a37220 */ /* 0x040fe20000410000 */
[C---:B------:R-:W-:Y:S01]  /*1f460*/  FMUL.FTZ R189, R37.reuse, R144 ;  /* 0x0000009025bd7220 */ /* 0x040fe20000410000 */
[----:B------:R-:W-:Y:S01]  /*1f470*/  FMUL.FTZ R30, R37, R148 ;  /* 0x00000094251e7220 */ /* 0x000fe20000410000 */
[----:B------:R-:W-:-:S04]  /*1f480*/  IMAD.WIDE.U32 R134, R153, 0x10, R72 ;  /* 0x0000001099867825 */ /* 0x000fc800078e0048 */
[C---:B------:R-:W-:Y:S01]  /*1f490*/  FMUL.FTZ R192, R37.reuse, R192 ;  /* 0x000000c025c07220 */ /* 0x040fe20000410000 */
[C---:B------:R-:W-:Y:S01]  /*1f4a0*/  FMUL.FTZ R188, R37.reuse, R188 ;  /* 0x000000bc25bc7220 */ /* 0x040fe20000410000 */
[C---:B------:R-:W-:Y:S01]  /*1f4b0*/  FMUL.FTZ R186, R37.reuse, R186 ;  /* 0x000000ba25ba7220 */ /* 0x040fe20000410000 */
[----:B-1----:R-:W-:Y:S02]  /*1f4c0*/  HADD2.F32 R13, -RZ, R97.H0_H0 ;  /* 0x20000061ff0d7230 */ /* 0x002fe40000004100 */
        /* <DEDUP_REMOVED lines=8> */
[----:B------:R-:W-:Y:S01]  /*1f550*/  FMUL.FTZ R178, R37, R178 ;  /* 0x000000b225b27220 */ /* 0x000fe20000410000 */
[----:B------:R-:W-:Y:S02]  /*1f560*/  HADD2.F32 R16, -RZ, R97.H1_H1 ;  /* 0x30000061ff107230 */ /* 0x000fe40000004100 */
[----:B------:R-:W-:Y:S01]  /*1f570*/  FFMA.FTZ R12, R27, R12, R14 ;  /* 0x0000000c1b0c7223 */ /* 0x000fe2000001000e */
[----:B------:R-:W-:Y:S02]  /*1f580*/  HADD2.F32 R18, -RZ, R3.H0_H0 ;  /* 0x20000003ff127230 */ /* 0x000fe40000004100 */
[----:B------:R-:W-:Y:S01]  /*1f590*/  FFMA.FTZ R15, R20, R17, R19 ;  /* 0x00000011140f7223 */ /* 0x000fe20000010013 */
[----:B------:R-:W-:-:S02]  /*1f5a0*/  HADD2.F32 R151, -RZ, R96.H0_H0 ;  /* 0x20000060ff977230 */ /* 0x000fc40000004100 */
[----:B------:R-:W-:Y:S01]  /*1f5b0*/  FMUL.FTZ R177, R37, R32 ;  /* 0x0000002025b17220 */ /* 0x000fe20000410000 */
[----:B------:R-:W-:Y:S02]  /*1f5c0*/  HADD2.F32 R153, -RZ, R56.H0_H0 ;  /* 0x20000038ff997230 */ /* 0x000fe40000004100 */
[----:B------:R-:W-:Y:S01]  /*1f5d0*/  FFMA.FTZ R14, R25, R16, R18 ;  /* 0x00000010190e7223 */ /* 0x000fe20000010012 */
[----:B------:R-:W-:Y:S02]  /*1f5e0*/  HADD2.F32 R17, -RZ, R94.H0_H0 ;  /* 0x2000005eff117230 */ /* 0x000fe40000004100 */
[----:B------:R-:W-:Y:S01]  /*1f5f0*/  FMUL.FTZ R176, R37, R176 ;  /* 0x000000b025b07220 */ /* 0x000fe20000410000 */
[----:B------:R-:W-:Y:S02]  /*1f600*/  HADD2.F32 R19, -RZ, R40.H0_H0 ;  /* 0x20000028ff137230 */ /* 0x000fe40000004100 */
[----:B------:R-:W-:Y:S01]  /*1f610*/  FFMA.FTZ R16, R24, R151, R153 ;  /* 0x0000009718107223 */ /* 0x000fe20000010099 */
[----:B------:R-:W-:-:S02]  /*1f620*/  HADD2.F32 R18, -RZ, R95.H0_H0 ;  /* 0x2000005fff127230 */ /* 0x000fc40000004100 */
[C---:B------:R-:W-:Y:S01]  /*1f630*/  FMUL.FTZ R174, R37.reuse, R174 ;  /* 0x000000ae25ae7220 */ /* 0x040fe20000410000 */
[----:B------:R-:W-:Y:S02]  /*1f640*/  HADD2.F32 R26, -RZ, R169.H0_H0 ;  /* 0x200000a9ff1a7230 */ /* 0x000fe40000004100 */
[----:B------:R-:W-:Y:S01]  /*1f650*/  FFMA.FTZ R20, R24, R17, R19 ;  /* 0x0000001118147223 */ /* 0x000fe20000010013 */
[----:B------:R-:W-:Y:S02]  /*1f660*/  HADD2.F32 R27, -RZ, R95.H1_H1 ;  /* 0x3000005fff1b7230 */ /* 0x000fe40000004100 */
[----:B------:R-:W-:Y:S01]  /*1f670*/  FMUL.FTZ R173, R37, R36 ;  /* 0x0000002425ad7220 */ /* 0x000fe20000410000 */
[----:B------:R-:W-:Y:S02]  /*1f680*/  HADD2.F32 R151, -RZ, R57.H0_H0 ;  /* 0x20000039ff977230 */ /* 0x000fe40000004100 */
[----:B------:R-:W-:Y:S01]  /*1f690*/  FFMA.FTZ R17, R21, R18, R26 ;  /* 0x0000001215117223 */ /* 0x000fe2000001001a */
[----:B------:R-:W-:-:S02]  /*1f6a0*/  HADD2.F32 R198, -RZ, R93.H0_H0 ;  /* 0x2000005dffc67230 */ /* 0x000fc40000004100 */
[C---:B------:R-:W-:Y:S01]  /*1f6b0*/  FMUL.FTZ R171, R37.reuse, R38 ;  /* 0x0000002625ab7220 */ /* 0x040fe20000410000 */
[----:B------:R-:W-:Y:S02]  /*1f6c0*/  HADD2.F32 R25, -RZ, R169.H1_H1 ;  /* 0x300000a9ff197230 */ /* 0x000fe40000004100 */
[----:B------:R-:W-:Y:S01]  /*1f6d0*/  FFMA.FTZ R18, R22, R27, R151 ;  /* 0x0000001b16127223 */ /* 0x000fe20000010097 */
[----:B------:R-:W-:Y:S02]  /*1f6e0*/  HADD2.F32 R153, -RZ, R93.H1_H1 ;  /* 0x3000005dff997230 */ /* 0x000fe40000004100 */
[----:B------:R-:W-:Y:S01]  /*1f6f0*/  FMUL.FTZ R170, R37, R170 ;  /* 0x000000aa25aa7220 */ /* 0x000fe20000410000 */
[----:B------:R-:W-:Y:S02]  /*1f700*/  HADD2.F32 R200, -RZ, R41.H0_H0 ;  /* 0x20000029ffc87230 */ /* 0x000fe40000004100 */
[----:B------:R-:W-:Y:S01]  /*1f710*/  FFMA.FTZ R21, R21, R198, R25 ;  /* 0x000000c615157223 */ /* 0x000fe20000010019 */
[----:B------:R-:W-:-:S02]  /*1f720*/  HADD2.F32 R24, -RZ, R94.H1_H1 ;  /* 0x3000005eff187230 */ /* 0x000fc40000004100 */
[----:B------:R-:W-:Y:S02]  /*1f730*/  HADD2.F32 R26, -RZ, R172.H0_H0 ;  /* 0x200000acff1a7230 */ /* 0x000fe40000004100 */
[----:B------:R-:W-:Y:S01]  /*1f740*/  FFMA.FTZ R22, R22, R153, R200 ;  /* 0x0000009916167223 */ /* 0x000fe200000100c8 */
[----:B------:R-:W-:Y:S02]  /*1f750*/  HADD2.F32 R27, -RZ, R92.H0_H0 ;  /* 0x2000005cff1b7230 */ /* 0x000fe40000004100 */
[----:B------:R-:W-:Y:S02]  /*1f760*/  HADD2.F32 R151, -RZ, R58.H0_H0 ;  /* 0x2000003aff977230 */ /* 0x000fe40000004100 */
[----:B------:R-:W-:Y:S01]  /*1f770*/  FFMA.FTZ R19, R23, R24, R26 ;  /* 0x0000001817137223 */ /* 0x000fe2000001001a */
[----:B------:R-:W-:Y:S02]  /*1f780*/  HADD2.F32 R198, -RZ, R92.H1_H1 ;  /* 0x3000005cffc67230 */ /* 0x000fe40000004100 */
[----:B------:R-:W-:-:S02]  /*1f790*/  HADD2.F32 R25, -RZ, R172.H1_H1 ;  /* 0x300000acff197230 */ /* 0x000fc40000004100 */
[C---:B------:R-:W-:Y:S01]  /*1f7a0*/  FFMA.FTZ R24, R28.reuse, R27, R151 ;  /* 0x0000001b1c187223 */ /* 0x040fe20000010097 */
[----:B------:R-:W-:Y:S02]  /*1f7b0*/  HADD2.F32 R153, -RZ, R90.H0_H0 ;  /* 0x2000005aff997230 */ /* 0x000fe40000004100 */
[----:B------:R-:W-:Y:S02]  /*1f7c0*/  HADD2.F32 R200, -RZ, R42.H0_H0 ;  /* 0x2000002affc87230 */ /* 0x000fe40000004100 */
[----:B------:R-:W-:Y:S01]  /*1f7d0*/  FFMA.FTZ R23, R23, R198, R25 ;  /* 0x000000c617177223 */ /* 0x000fe20000010019 */
[----:B------:R-:W-:Y:S02]  /*1f7e0*/  HADD2.F32 R202, -RZ, R91.H0_H0 ;  /* 0x2000005bffca7230 */ /* 0x000fe40000004100 */
[----:B------:R-:W-:Y:S02]  /*1f7f0*/  HADD2.F32 R204, -RZ, R175.H0_H0 ;  /* 0x200000afffcc7230 */ /* 0x000fe40000004100 */
[----:B------:R-:W-:Y:S01]  /*1f800*/  FFMA.FTZ R28, R28, R153, R200 ;  /* 0x000000991c1c7223 */ /* 0x000fe200000100c8 */
[----:B------:R-:W-:-:S04]  /*1f810*/  IMAD.WIDE.U32 R144, R145, 0x10, R72 ;  /* 0x0000001091907825 */ /* 0x000fc800078e0048 */
[----:B------:R-:W-:Y:S01]  /*1f820*/  FFMA.FTZ R25, R29, R202, R204 ;  /* 0x000000ca1d197223 */ /* 0x000fe200000100cc */
[--C-:B------:R-:W-:Y:S01]  /*1f830*/  IMAD.WIDE.U32 R140, R147, 0x10, R34.reuse ;  /* 0x00000010938c7825 */ /* 0x100fe200078e0022 */
[----:B------:R0:W-:Y:S03]  /*1f840*/  STG.E.128 desc[UR8][R144.64], R12 ;  /* 0x0000000c90007986 */ /* 0x0001e6000c101d08 */
[C---:B------:R-:W-:Y:S01]  /*1f850*/  IMAD.WIDE.U32 R128, R155.reuse, 0x10, R34 ;  /* 0x000000109b807825 */ /* 0x040fe200078e0022 */
[----:B------:R1:W-:Y:S03]  /*1f860*/  STG.E.128 desc[UR8][R140.64], R16 ;  /* 0x000000108c007986 */ /* 0x0003e6000c101d08 */
[----:B------:R-:W-:-:S04]  /*1f870*/  IMAD.WIDE.U32 R36, R155, 0x10, R72 ;  /* 0x000000109b247825 */ /* 0x000fc800078e0048 */
[----:B------:R-:W-:Y:S02]  /*1f880*/  HADD2.F32 R26, -RZ, R89.H0_H0 ;  /* 0x20000059ff1a7230 */ /* 0x000fe40000004100 */
[----:B------:R-:W-:Y:S02]  /*1f890*/  HADD2.F32 R206, -RZ, R175.H1_H1 ;  /* 0x300000afffce7230 */ /* 0x000fe40000004100 */
[----:B------:R-:W-:-:S04]  /*1f8a0*/  IMAD.WIDE.U32 R146, R147, 0x10, R72 ;  /* 0x0000001093927825 */ /* 0x000fc800078e0048 */
[----:B------:R-:W-:Y:S01]  /*1f8b0*/  FFMA.FTZ R29, R29, R26, R206 ;  /* 0x0000001a1d1d7223 */ /* 0x000fe200000100ce */
[----:B------:R-:W-:Y:S01]  /*1f8c0*/  HADD2.F32 R153, -RZ, R91.H1_H1 ;  /* 0x3000005bff997230 */ /* 0x000fe20000004100 */
[----:B------:R2:W-:Y:S01]  /*1f8d0*/  STG.E.128 desc[UR8][R146.64], R20 ;  /* 0x0000001492007986 */ /* 0x0005e2000c101d08 */
[----:B------:R-:W-:Y:S02]  /*1f8e0*/  HADD2.F32 R155, -RZ, R59.H0_H0 ;  /* 0x2000003bff9b7230 */ /* 0x000fe40000004100 */
[----:B------:R-:W-:Y:S02]  /*1f8f0*/  HADD2.F32 R27, -RZ, R89.H1_H1 ;  /* 0x30000059ff1b7230 */ /* 0x000fe40000004100 */
[----:B------:R-:W-:Y:S02]  /*1f900*/  HADD2.F32 R204, -RZ, R43.H0_H0 ;  /* 0x2000002bffcc7230 */ /* 0x000fe40000004100 */
[----:B------:R-:W-:Y:S01]  /*1f910*/  FFMA.FTZ R26, R30, R153, R155 ;  /* 0x000000991e1a7223 */ /* 0x000fe2000001009b */
[----:B------:R-:W-:-:S02]  /*1f920*/  HADD2.F32 R200, -RZ, R90.H1_H1 ;  /* 0x3000005affc87230 */ /* 0x000fc40000004100 */
[----:B------:R-:W-:Y:S02]  /*1f930*/  HADD2.F32 R202, -RZ, R180.H0_H0 ;  /* 0x200000b4ffca7230 */ /* 0x000fe40000004100 */
[----:B------:R-:W-:Y:S01]  /*1f940*/  FFMA.FTZ R30, R30, R27, R204 ;  /* 0x0000001b1e1e7223 */ /* 0x000fe200000100cc */
[----:B0-----:R-:W-:Y:S02]  /*1f950*/  HADD2.F32 R14, -RZ, R85.H0_H0 ;  /* 0x20000055ff0e7230 */ /* 0x001fe40000004100 */
[----:B-1----:R-:W-:Y:S02]  /*1f960*/  HADD2.F32 R17, -RZ, R181.H1_H1 ;  /* 0x300000b5ff117230 */ /* 0x002fe40000004100 */
[----:B------:R-:W-:Y:S01]  /*1f970*/  FFMA.FTZ R27, R31, R200, R202 ;  /* 0x000000c81f1b7223 */ /* 0x000fe200000100ca */
[----:B------:R-:W-:Y:S02]  /*1f980*/  HADD2.F32 R18, -RZ, R87.H1_H1 ;  /* 0x30000057ff127230 */ /* 0x000fe40000004100 */
[----:B------:R-:W-:-:S04]  /*1f990*/  IMAD.WIDE.U32 R142, R149, 0x10, R34 ;  /* 0x00000010958e7825 */ /* 0x000fc800078e0022 */
[----:B------:R-:W-:Y:S01]  /*1f9a0*/  FFMA.FTZ R17, R191, R14, R17 ;  /* 0x0000000ebf117223 */ /* 0x000fe20000010011 */
[----:B--2---:R-:W-:Y:S01]  /*1f9b0*/  HADD2.F32 R20, -RZ, R61.H0_H0 ;  /* 0x2000003dff147230 */ /* 0x004fe20000004100 */
[----:B------:R0:W-:Y:S01]  /*1f9c0*/  STG.E.128 desc[UR8][R142.64], R24 ;  /* 0x000000188e007986 */ /* 0x0001e2000c101d08 */
[----:B------:R-:W-:Y:S02]  /*1f9d0*/  HADD2.F32 R198, -RZ, R88.H1_H1 ;  /* 0x30000058ffc67230 */ /* 0x000fe40000004100 */
[----:B------:R-:W-:Y:S02]  /*1f9e0*/  HADD2.F32 R151, -RZ, R180.H1_H1 ;  /* 0x300000b4ff977230 */ /* 0x000fe40000004100 */
[----:B------:R-:W-:Y:S01]  /*1f9f0*/  FFMA.FTZ R14, R189, R18, R20 ;  /* 0x00000012bd0e7223 */ /* 0x000fe20000010014 */
[----:B------:R-:W-:Y:S02]  /*1fa00*/  HADD2.F32 R15, -RZ, R86.H1_H1 ;  /* 0x30000056ff0f7230 */ /* 0x000fe40000004100 */
[----:B------:R-:W-:-:S02]  /*1fa10*/  HADD2.F32 R19, -RZ, R184.H0_H0 ;  /* 0x200000b8ff137230 */ /* 0x000fc40000004100 */
[----:B------:R-:W-:Y:S01]  /*1fa20*/  FFMA.FTZ R31, R31, R198, R151 ;  /* 0x000000c61f1f7223 */ /* 0x000fe20000010097 */
[----:B------:R-:W-:Y:S02]  /*1fa30*/  HADD2.F32 R18, -RZ, R85.H1_H1 ;  /* 0x30000055ff127230 */ /* 0x000fe40000004100 */
[----:B------:R-:W-:Y:S02]  /*1fa40*/  HADD2.F32 R20, -RZ, R45.H0_H0 ;  /* 0x2000002dff147230 */ /* 0x000fe40000004100 */
[----:B------:R-:W-:Y:S01]  /*1fa50*/  FFMA.FTZ R15, R188, R15, R19 ;  /* 0x0000000fbc0f7223 */ /* 0x000fe20000010013 */
[----:B------:R-:W-:Y:S02]  /*1fa60*/  HADD2.F32 R21, -RZ, R84.H1_H1 ;  /* 0x30000054ff157230 */ /* 0x000fe40000004100 */
[----:B------:R-:W-:Y:S02]  /*1fa70*/  HADD2.F32 R22, -RZ, R184.H1_H1 ;  /* 0x300000b8ff167230 */ /* 0x000fe40000004100 */
[----:B------:R-:W-:Y:S01]  /*1fa80*/  FFMA.FTZ R18, R189, R18, R20 ;  /* 0x00000012bd127223 */ /* 0x000fe20000010014 */
[----:B------:R-:W-:-:S02]  /*1fa90*/  HADD2.F32 R23, -RZ, R84.H0_H0 ;  /* 0x20000054ff177230 */ /* 0x000fc40000004100 */
[----:B0-----:R-:W-:Y:S02]  /*1faa0*/  HADD2.F32 R25, -RZ, R62.H0_H0 ;  /* 0x2000003eff197230 */ /* 0x001fe40000004100 */
[----:B------:R-:W-:Y:S01]  /*1fab0*/  FFMA.FTZ R19, R188, R21, R22 ;  /* 0x00000015bc137223 */ /* 0x000fe20000010016 */
[----:B------:R-:W-:-:S04]  /*1fac0*/  IMAD.WIDE.U32 R148, R149, 0x10, R72 ;  /* 0x0000001095947825 */ /* 0x000fc800078e0048 */
[C---:B------:R-:W-:Y:S01]  /*1fad0*/  FFMA.FTZ R20, R186.reuse, R23, R25 ;  /* 0x00000017ba147223 */ /* 0x040fe20000010019 */
[----:B------:R-:W-:Y:S01]  /*1fae0*/  HADD2.F32 R27, -RZ, R77.H1_H1 ;  /* 0x3000004dff1b7230 */ /* 0x000fe20000004100 */
[----:B------:R0:W-:Y:S01]  /*1faf0*/  STG.E.128 desc[UR8][R148.64], R28 ;  /* 0x0000001c94007986 */ /* 0x0001e2000c101d08 */
[----:B------:R-:W-:Y:S02]  /*1fb00*/  HADD2.F32 R24, -RZ, R46.H0_H0 ;  /* 0x2000002eff187230 */ /* 0x000fe40000004100 */
[----:B------:R-:W-:Y:S02]  /*1fb10*/  HADD2.F32 R151, -RZ, R88.H0_H0 ;  /* 0x20000058ff977230 */ /* 0x000fe40000004100 */
[----:B------:R-:W-:Y:S02]  /*1fb20*/  HADD2.F32 R153, -RZ, R60.H0_H0 ;  /* 0x2000003cff997230 */ /* 0x000fe40000004100 */
[----:B------:R-:W-:Y:S01]  /*1fb30*/  FFMA.FTZ R24, R186, R27, R24 ;  /* 0x0000001bba187223 */ /* 0x000fe20000010018 */
[----:B------:R-:W-:-:S02]  /*1fb40*/  HADD2.F32 R200, -RZ, R87.H0_H0 ;  /* 0x20000057ffc87230 */ /* 0x000fc40000004100 */
[----:B------:R-:W-:Y:S02]  /*1fb50*/  HADD2.F32 R202, -RZ, R181.H0_H0 ;  /* 0x200000b5ffca7230 */ /* 0x000fe40000004100 */
[----:B------:R-:W-:Y:S01]  /*1fb60*/  FFMA.FTZ R12, R192, R151, R153 ;  /* 0x00000097c00c7223 */ /* 0x000fe20000010099 */
[----:B------:R-:W-:Y:S02]  /*1fb70*/  HADD2.F32 R22, -RZ, R83.H0_H0 ;  /* 0x20000053ff167230 */ /* 0x000fe40000004100 */
[----:B------:R-:W-:Y:S02]  /*1fb80*/  HADD2.F32 R26, -RZ, R187.H0_H0 ;  /* 0x200000bbff1a7230 */ /* 0x000fe40000004100 */
[----:B------:R-:W-:Y:S01]  /*1fb90*/  FFMA.FTZ R13, R191, R200, R202 ;  /* 0x000000c8bf0d7223 */ /* 0x000fe200000100ca */
[----:B------:R-:W-:Y:S02]  /*1fba0*/  HADD2.F32 R155, -RZ, R86.H0_H0 ;  /* 0x20000056ff9b7230 */ /* 0x000fe40000004100 */
[----:B------:R-:W-:-:S02]  /*1fbb0*/  HADD2.F32 R198, -RZ, R44.H0_H0 ;  /* 0x2000002cffc67230 */ /* 0x000fc40000004100 */
[----:B------:R-:W-:Y:S01]  /*1fbc0*/  FFMA.FTZ R21, R185, R22, R26 ;  /* 0x00000016b9157223 */ /* 0x000fe2000001001a */
[----:B------:R-:W-:Y:S01]  /*1fbd0*/  HADD2.F32 R142, -RZ, R76.H1_H1 ;  /* 0x3000004cff8e7230 */ /* 0x000fe20000004100 */
[----:B------:R1:W-:Y:S01]  /*1fbe0*/  STG.E.128 desc[UR8][R74.64], R12 ;  /* 0x0000000c4a007986 */ /* 0x0003e2000c101d08 */
[----:B------:R-:W-:Y:S02]  /*1fbf0*/  HADD2.F32 R23, -RZ, R47.H0_H0 ;  /* 0x2000002fff177230 */ /* 0x000fe40000004100 */
[----:B------:R-:W-:Y:S01]  /*1fc00*/  FFMA.FTZ R16, R192, R155, R198 ;  /* 0x0000009bc0107223 */ /* 0x000fe200000100c6 */
[----:B0-----:R-:W-:Y:S02]  /*1fc10*/  HADD2.F32 R30, -RZ, R83.H1_H1 ;  /* 0x30000053ff1e7230 */ /* 0x001fe40000004100 */
[----:B------:R-:W-:Y:S02]  /*1fc20*/  HADD2.F32 R140, -RZ, R63.H0_H0 ;  /* 0x2000003fff8c7230 */ /* 0x000fe40000004100 */
[----:B------:R-:W-:Y:S01]  /*1fc30*/  FFMA.FTZ R26, R183, R142, R23 ;  /* 0x0000008eb71a7223 */ /* 0x000fe20000010017 */
[----:B------:R-:W-:Y:S01]  /*1fc40*/  HADD2.F32 R27, -RZ, R78.H1_H1 ;  /* 0x3000004eff1b7230 */ /* 0x000fe20000004100 */
[----:B------:R0:W-:Y:S01]  /*1fc50*/  STG.E.128 desc[UR8][R132.64], R16 ;  /* 0x0000001084007986 */ /* 0x0001e2000c101d08 */
[----:B------:R-:W-:-:S02]  /*1fc60*/  HADD2.F32 R29, -RZ, R190.H0_H0 ;  /* 0x200000beff1d7230 */ /* 0x000fc40000004100 */
[----:B------:R-:W-:Y:S01]  /*1fc70*/  FFMA.FTZ R22, R183, R30, R140 ;  /* 0x0000001eb7167223 */ /* 0x000fe2000001008c */
[----:B------:R-:W-:Y:S02]  /*1fc80*/  HADD2.F32 R28, -RZ, R0.H1_H1 ;  /* 0x30000000ff1c7230 */ /* 0x000fe40000004100 */
[----:B------:R-:W-:Y:S02]  /*1fc90*/  HADD2.F32 R25, -RZ, R187.H1_H1 ;  /* 0x300000bbff197230 */ /* 0x000fe40000004100 */
[----:B------:R-:W-:Y:S01]  /*1fca0*/  FFMA.FTZ R23, R182, R27, R29 ;  /* 0x0000001bb6177223 */ /* 0x000fe2000001001d */
[----:B------:R-:W-:Y:S02]  /*1fcb0*/  HADD2.F32 R27, -RZ, R100.H1_H1 ;  /* 0x30000064ff1b7230 */ /* 0x000fe40000004100 */
[----:B------:R-:W-:Y:S02]  /*1fcc0*/  HADD2.F32 R29, -RZ, R190.H1_H1 ;  /* 0x300000beff1d7230 */ /* 0x000fe40000004100 */
[----:B------:R-:W-:Y:S01]  /*1fcd0*/  FFMA.FTZ R25, R185, R28, R25 ;  /* 0x0000001cb9197223 */ /* 0x000fe20000010019 */
[----:B------:R-:W-:Y:S01]  /*1fce0*/  HADD2.F32 R28, -RZ, R130.H0_H0 ;  /* 0x20000082ff1c7230 */ /* 0x000fe20000004100 */
[----:B------:R2:W-:Y:S01]  /*1fcf0*/  STG.E.128 desc[UR8][R126.64], R20 ;  /* 0x000000147e007986 */ /* 0x0005e2000c101d08 */
[----:B------:R-:W-:-:S02]  /*1fd00*/  HADD2.F32 R30, -RZ, R64.H0_H0 ;  /* 0x20000040ff1e7230 */ /* 0x000fc40000004100 */
[----:B------:R-:W-:Y:S01]  /*1fd10*/  FFMA.FTZ R27, R182, R27, R29 ;  /* 0x0000001bb61b7223 */ /* 0x000fe2000001001d */
[----:B------:R-:W-:Y:S02]  /*1fd20*/  HADD2.F32 R31, -RZ, R131.H0_H0 ;  /* 0x20000083ff1f7230 */ /* 0x000fe40000004100 */
[----:B------:R-:W-:Y:S02]  /*1fd30*/  HADD2.F32 R141, -RZ, R193.H0_H0 ;  /* 0x200000c1ff8d7230 */ /* 0x000fe40000004100 */
[----:B------:R-:W-:Y:S01]  /*1fd40*/  FFMA.FTZ R28, R179, R28, R30 ;  /* 0x0000001cb31c7223 */ /* 0x000fe2000001001e */
[----:B------:R-:W-:Y:S01]  /*1fd50*/  HADD2.F32 R140, -RZ, R130.H1_H1 ;  /* 0x30000082ff8c7230 */ /* 0x000fe20000004100 */
[----:B------:R3:W-:Y:S01]  /*1fd60*/  STG.E.128 desc[UR8][R134.64], R24 ;  /* 0x0000001886007986 */ /* 0x0007e2000c101d08 */
[----:B------:R-:W-:Y:S02]  /*1fd70*/  HADD2.F32 R142, -RZ, R65.H0_H0 ;  /* 0x20000041ff8e7230 */ /* 0x000fe40000004100 */
[----:B------:R-:W-:Y:S01]  /*1fd80*/  FFMA.FTZ R29, R178, R31, R141 ;  /* 0x0000001fb21d7223 */ /* 0x000fe2000001008d */
[----:B------:R-:W-:-:S02]  /*1fd90*/  HADD2.F32 R143, -RZ, R131.H1_H1 ;  /* 0x30000083ff8f7230 */ /* 0x000fc40000004100 */
[--C-:B------:R-:W-:Y:S02]  /*1fda0*/  HADD2.F32 R145, -RZ, R194.reuse.H0_H0 ;  /* 0x200000c2ff917230 */ /* 0x100fe40000004100 */
[----:B------:R-:W-:Y:S01]  /*1fdb0*/  FFMA.FTZ R30, R177, R140, R142 ;  /* 0x0000008cb11e7223 */ /* 0x000fe2000001008e */
[----:B-1----:R-:W-:Y:S02]  /*1fdc0*/  HADD2.F32 R15, -RZ, R139.H1_H1 ;  /* 0x3000008bff0f7230 */ /* 0x002fe40000004100 */
[----:B0-----:R-:W-:Y:S02]  /*1fdd0*/  HADD2.F32 R17, -RZ, R194.H1_H1 ;  /* 0x300000c2ff117230 */ /* 0x001fe40000004100 */
[----:B------:R-:W-:Y:S01]  /*1fde0*/  FFMA.FTZ R31, R176, R143, R145 ;  /* 0x0000008fb01f7223 */ /* 0x000fe20000010091 */
[----:B------:R-:W-:Y:S02]  /*1fdf0*/  HADD2.F32 R19, -RZ, R150.H0_H0 ;  /* 0x20000096ff137230 */ /* 0x000fe40000004100 */
[----:B--2---:R-:W-:-:S02]  /*1fe00*/  HADD2.F32 R21, -RZ, R66.H0_H0 ;  /* 0x20000042ff157230 */ /* 0x004fc40000004100 */
[----:B------:R-:W-:Y:S01]  /*1fe10*/  FFMA.FTZ R15, R176, R15, R17 ;  /* 0x0000000fb00f7223 */ /* 0x000fe20000010011 */
[----:B------:R-:W-:Y:S01]  /*1fe20*/  HADD2.F32 R17, -RZ, R154.H0_H0 ;  /* 0x2000009aff117230 */ /* 0x000fe20000004100 */
[----:B------:R0:W-:Y:S01]  /*1fe30*/  STG.E.128 desc[UR8][R128.64], R28 ;  /* 0x0000001c80007986 */ /* 0x0001e2000c101d08 */
[----:B------:R-:W-:Y:S02]  /*1fe40*/  HADD2.F32 R18, -RZ, R152.H0_H0 ;  /* 0x20000098ff127230 */ /* 0x000fe40000004100 */
[----:B------:R-:W-:Y:S01]  /*1fe50*/  FFMA.FTZ R16, R174, R19, R21 ;  /* 0x00000013ae107223 */ /* 0x000fe20000010015 */
[----:B------:R-:W-:Y:S02]  /*1fe60*/  HADD2.F32 R19, -RZ, R50.H0_H0 ;  /* 0x20000032ff137230 */ /* 0x000fe40000004100 */
[----:B------:R-:W-:Y:S02]  /*1fe70*/  HADD2.F32 R22, -RZ, R195.H0_H0 ;  /* 0x200000c3ff167230 */ /* 0x000fe40000004100 */
[----:B------:R-:W-:-:S02]  /*1fe80*/  HADD2.F32 R23, -RZ, R51.H0_H0 ;  /* 0x20000033ff177230 */ /* 0x000fc40000004100 */
[----:B------:R-:W-:Y:S01]  /*1fe90*/  FFMA.FTZ R20, R174, R17, R19 ;  /* 0x00000011ae147223 */ /* 0x000fe20000010013 */
[----:B---3--:R-:W-:Y:S02]  /*1fea0*/  HADD2.F32 R24, -RZ, R156.H0_H0 ;  /* 0x2000009cff187230 */ /* 0x008fe40000004100 */
[C---:B------:R-:W-:Y:S01]  /*1feb0*/  FFMA.FTZ R17, R173.reuse, R18, R22 ;  /* 0x00000012ad117223 */ /* 0x040fe20000010016 */
[----:B------:R-:W-:Y:S02]  /*1fec0*/  HADD2.F32 R21, -RZ, R195.H1_H1 ;  /* 0x300000c3ff157230 */ /* 0x000fe40000004100 */
[----:B------:R-:W-:Y:S02]  /*1fed0*/  HADD2.F32 R19, -RZ, R152.H1_H1 ;  /* 0x30000098ff137230 */ /* 0x000fe40000004100 */
[----:B------:R-:W-:Y:S02]  /*1fee0*/  HADD2.F32 R25, -RZ, R156.H1_H1 ;  /* 0x3000009cff197230 */ /* 0x000fe40000004100 */
[----:B------:R-:W-:Y:S01]  /*1fef0*/  FFMA.FTZ R21, R173, R24, R21 ;  /* 0x00000018ad157223 */ /* 0x000fe20000010015 */
[----:B------:R-:W-:-:S02]  /*1ff00*/  HADD2.F32 R24, -RZ, R196.H1_H1 ;  /* 0x300000c4ff187230 */ /* 0x000fc40000004100 */
[----:B0-----:R-:W-:Y:S02]  /*1ff10*/  HADD2.F32 R30, -RZ, R154.H1_H1 ;  /* 0x3000009aff1e7230 */ /* 0x001fe40000004100 */
[----:B------:R-:W-:Y:S02]  /*1ff20*/  HADD2.F32 R75, -RZ, R160.H0_H0 ;  /* 0x200000a0ff4b7230 */ /* 0x000fe40000004100 */
[----:B------:R-:W-:Y:S02]  /*1ff30*/  HADD2.F32 R127, -RZ, R197.H0_H0 ;  /* 0x200000c5ff7f7230 */ /* 0x000fe40000004100 */
[----:B------:R-:W-:Y:S01]  /*1ff40*/  FFMA.FTZ R22, R171, R30, R23 ;  /* 0x0000001eab167223 */ /* 0x000fe20000010017 */
[----:B------:R-:W-:Y:S02]  /*1ff50*/  HADD2.F32 R23, -RZ, R196.H0_H0 ;  /* 0x200000c4ff177230 */ /* 0x000fe40000004100 */
[----:B------:R-:W-:Y:S02]  /*1ff60*/  HADD2.F32 R26, -RZ, R150.H1_H1 ;  /* 0x30000096ff1a7230 */ /* 0x000fe40000004100 */
[----:B------:R-:W-:-:S02]  /*1ff70*/  HADD2.F32 R28, -RZ, R67.H0_H0 ;  /* 0x20000043ff1c7230 */ /* 0x000fc40000004100 */
[C---:B------:R-:W-:Y:S01]  /*1ff80*/  FFMA.FTZ R19, R170.reuse, R19, R23 ;  /* 0x00000013aa137223 */ /* 0x040fe20000010017 */
[----:B------:R-:W-:Y:S01]  /*1ff90*/  FFMA.FTZ R23, R170, R25, R24 ;  /* 0x00000019aa177223 */ /* 0x000fe20000010018 */
[----:B------:R-:W-:Y:S01]  /*1ffa0*/  FFMA.FTZ R25, R166, R75, R127 ;  /* 0x0000004ba6197223 */ /* 0x000fe2000001007f */
[----:B------:R-:W-:Y:S01]  /*1ffb0*/  HADD2.F32 R27, -RZ, R158.H0_H0 ;  /* 0x2000009eff1b7230 */ /* 0x000fe20000004100 */
[----:B------:R-:W0:Y:S01]  /*1ffc0*/  LDC.64 R74, c[0x0][0x380] ;  /* 0x0000e000ff4a7b82 */ /* 0x000e220000000a00 */
[----:B------:R-:W-:Y:S01]  /*1ffd0*/  FFMA.FTZ R18, R171, R26, R28 ;  /* 0x0000001aab127223 */ /* 0x000fe2000001001c */
[----:B------:R-:W-:Y:S02]  /*1ffe0*/  HADD2.F32 R29, -RZ, R68.H0_H0 ;  /* 0x20000044ff1d7230 */ /* 0x000fe40000004100 */
[----:B------:R-:W-:Y:S02]  /*1fff0*/  HADD2.F32 R31, -RZ, R161.H0_H0 ;  /* 0x200000a1ff1f7230 */ /* 0x000fe40000004100 */
[----:B------:R-:W-:-:S02]  /*20000*/  HADD2.F32 R28, -RZ, R52.H0_H0 ;  /* 0x20000034ff1c7230 */ /* 0x000fc40000004100 */
[C---:B------:R-:W-:Y:S01]  /*20010*/  FFMA.FTZ R24, R168.reuse, R27, R29 ;  /* 0x0000001ba8187223 */ /* 0x040fe2000001001d */
[----:B------:R-:W-:Y:S02]  /*20020*/  HADD2.F32 R140, -RZ, R137.H0_H0 ;  /* 0x20000089ff8c7230 */ /* 0x000fe40000004100 */
[----:B------:R-:W-:Y:S02]  /*20030*/  HADD2.F32 R142, -RZ, R48.H0_H0 ;  /* 0x20000030ff8e7230 */ /* 0x000fe40000004100 */
[----:B------:R-:W-:Y:S01]  /*20040*/  FFMA.FTZ R28, R168, R31, R28 ;  /* 0x0000001fa81c7223 */ /* 0x000fe2000001001c */
[----:B------:R-:W-:Y:S02]  /*20050*/  HADD2.F32 R141, -RZ, R139.H0_H0 ;  /* 0x2000008bff8d7230 */ /* 0x000fe40000004100 */
[----:B------:R-:W-:Y:S02]  /*20060*/  HADD2.F32 R143, -RZ, R193.H1_H1 ;  /* 0x300000c1ff8f7230 */ /* 0x000fe40000004100 */
[----:B------:R-:W-:Y:S01]  /*20070*/  FFMA.FTZ R12, R179, R140, R142 ;  /* 0x0000008cb30c7223 */ /* 0x000fe2000001008e */
[----:B------:R-:W-:-:S02]  /*20080*/  HADD2.F32 R144, -RZ, R137.H1_H1 ;  /* 0x30000089ff907230 */ /* 0x000fc40000004100 */
[----:B------:R-:W-:Y:S02]  /*20090*/  HADD2.F32 R146, -RZ, R49.H0_H0 ;  /* 0x20000031ff927230 */ /* 0x000fe40000004100 */
[----:B------:R-:W-:Y:S01]  /*200a0*/  FFMA.FTZ R13, R178, R141, R143 ;  /* 0x0000008db20d7223 */ /* 0x000fe2000001008f */
[----:B------:R-:W-:Y:S02]  /*200b0*/  HADD2.F32 R29, -RZ, R162.H0_H0 ;  /* 0x200000a2ff1d7230 */ /* 0x000fe40000004100 */
[----:B------:R-:W-:Y:S02]  /*200c0*/  HADD2.F32 R27, -RZ, R197.H1_H1 ;  /* 0x300000c5ff1b7230 */ /* 0x000fe40000004100 */
[----:B------:R-:W-:Y:S01]  /*200d0*/  FFMA.FTZ R14, R177, R144, R146 ;  /* 0x00000090b10e7223 */ /* 0x000fe20000010092 */
[----:B0-----:R-:W-:Y:S01]  /*200e0*/  IADD3 R123, PT, PT, R123, R74, RZ ;  /* 0x0000004a7b7b7210 */ /* 0x001fe20007ffe0ff */
[----:B------:R-:W-:Y:S02]  /*200f0*/  HADD2.F32 R31, -RZ, R158.H1_H1 ;  /* 0x3000009eff1f7230 */ /* 0x000fe40000004100 */
[----:B------:R-:W-:Y:S01]  /*20100*/  HADD2.F32 R127, -RZ, R69.H0_H0 ;  /* 0x20000045ff7f7230 */ /* 0x000fe20000004100 */
[----:B------:R-:W-:Y:S01]  /*20110*/  ISETP.GE.AND P1, PT, R123, R75, PT ;  /* 0x0000004b7b00720c */ /* 0x000fe20003f26270 */
[----:B------:R-:W-:-:S02]  /*20120*/  HADD2.F32 R126, -RZ, R160.H1_H1 ;  /* 0x300000a0ff7e7230 */ /* 0x000fc40000004100 */
[----:B------:R-:W-:Y:S01]  /*20130*/  FFMA.FTZ R29, R166, R29, R27 ;  /* 0x0000001da61d7223 */ /* 0x000fe2000001001b */
[----:B------:R-:W-:Y:S02]  /*20140*/  HADD2.F32 R128, -RZ, R199.H0_H0 ;  /* 0x200000c7ff807230 */ /* 0x000fe40000004100 */
[----:B------:R-:W-:Y:S01]  /*20150*/  FFMA.FTZ R26, R164, R31, R127 ;  /* 0x0000001fa41a7223 */ /* 0x000fe2000001007f */
[----:B------:R-:W-:Y:S01]  /*20160*/  HADD2.F32 R129, -RZ, R161.H1_H1 ;  /* 0x300000a1ff817230 */ /* 0x000fe20000004100 */
[----:B------:R0:W-:Y:S01]  /*20170*/  STG.E.128 desc[UR8][R36.64], R12 ;  /* 0x0000000c24007986 */ /* 0x0001e2000c101d08 */
[----:B------:R-:W-:Y:S02]  /*20180*/  HADD2.F32 R30, -RZ, R53.H0_H0 ;  /* 0x20000035ff1e7230 */ /* 0x000fe40000004100 */
[----:B------:R-:W-:Y:S01]  /*20190*/  FFMA.FTZ R27, R163, R126, R128 ;  /* 0x0000007ea31b7223 */ /* 0x000fe20000010080 */
[----:B------:R-:W-:Y:S02]  /*201a0*/  HADD2.F32 R132, -RZ, R162.H1_H1 ;  /* 0x300000a2ff847230 */ /* 0x000fe40000004100 */
[----:B------:R-:W-:-:S02]  /*201b0*/  HADD2.F32 R133, -RZ, R199.H1_H1 ;  /* 0x300000c7ff857230 */ /* 0x000fc40000004100 */
[----:B------:R-:W-:Y:S01]  /*201c0*/  FFMA.FTZ R30, R164, R129, R30 ;  /* 0x00000081a41e7223 */ /* 0x000fe2000001001e */
[----:B------:R-:W-:-:S04]  /*201d0*/  IMAD.WIDE.U32 R32, R157, 0x10, R34 ;  /* 0x000000109d207825 */ /* 0x000fc800078e0022 */
[----:B------:R-:W-:Y:S01]  /*201e0*/  FFMA.FTZ R31, R163, R132, R133 ;  /* 0x00000084a31f7223 */ /* 0x000fe20000010085 */
[----:B------:R-:W-:Y:S01]  /*201f0*/  IMAD.WIDE.U32 R38, R157, 0x10, R72 ;  /* 0x000000109d267825 */ /* 0x000fe200078e0048 */
[----:B------:R0:W-:Y:S03]  /*20200*/  STG.E.128 desc[UR8][R32.64], R16 ;  /* 0x0000001020007986 */ /* 0x0001e6000c101d08 */
[C---:B------:R-:W-:Y:S01]  /*20210*/  IMAD.WIDE.U32 R34, R159.reuse, 0x10, R34 ;  /* 0x000000109f227825 */ /* 0x040fe200078e0022 */
[----:B------:R0:W-:Y:S03]  /*20220*/  STG.E.128 desc[UR8][R38.64], R20 ;  /* 0x0000001426007986 */ /* 0x0001e6000c101d08 */
[----:B------:R-:W-:Y:S01]  /*20230*/  IMAD.WIDE.U32 R72, R159, 0x10, R72 ;  /* 0x000000109f487825 */ /* 0x000fe200078e0048 */
[----:B------:R0:W-:Y:S04]  /*20240*/  STG.E.128 desc[UR8][R34.64], R24 ;  /* 0x0000001822007986 */ /* 0x0001e8000c101d08 */
[----:B------:R0:W-:Y:S01]  /*20250*/  STG.E.128 desc[UR8][R72.64], R28 ;  /* 0x0000001c48007986 */ /* 0x0001e2000c101d08 */
[----:B------:R-:W-:Y:S05]  /*20260*/  @!P1 BRA `(.L_x_15176) ;  /* 0xfffffe1800289947 */ /* 0x000fea000383ffff */
[----:B------:R-:W-:Y:S05]  /*20270*/  EXIT ;  /* 0x000000000000794d */ /* 0x000fea0003800000 */
.L_x_15177:
        /* <DEDUP_REMOVED lines=16> */
.L_x_18009:


//--------------------- .text._ZN10layer_norm31ln_parallel_residual_fwd_kernelINS_13Kernel_traitsI6__halfffffjLj4096ELj1ELj1ELj4ELj16ENS_18Kernel_traits_baseILj4096ES2_ffffjLj128EEEEELb1ELb1ELb0EEEvNS_9FwdParamsE --------------------------
	.section	.text._ZN10layer_norm31ln_parallel_residual_fwd_kernelINS_13Kernel_traitsI6__halfffffjLj4096ELj1ELj1ELj4ELj16ENS_18Kernel_traits_baseILj4096ES2_ffffjLj128EEEEELb1ELb1ELb0EEEvNS_9FwdParamsE,"ax",@progbits
	.align	128
        .global         _ZN10layer_norm31ln_parallel_residual_fwd_kernelINS_13Kernel_traitsI6__halfffffjLj4096ELj1ELj1ELj4ELj16ENS_18Kernel_traits_baseILj4096ES2_ffffjLj128EEEEELb1ELb1ELb0EEEvNS_9FwdParamsE
        .type           _ZN10layer_norm31ln_parallel_residual_fwd_kernelINS_13Kernel_traitsI6__halfffffjLj4096ELj1ELj1ELj4ELj16ENS_18Kernel_traits_baseILj4096ES2_ffffjLj128EEEEELb1ELb1ELb0EEEvNS_9FwdParamsE,@function
        .size           _ZN10layer_norm31ln_parallel_residual_fwd_kernelINS_13Kernel_traitsI6__halfffffjLj4096ELj1ELj1ELj4ELj16ENS_18Kernel_traits_baseILj4096ES2_ffffjLj128EEEEELb1ELb1ELb0EEEvNS_9FwdParamsE,(.L_x_18010 - _ZN10layer_norm31ln_parallel_residual_fwd_kernelINS_13Kernel_traitsI6__halfffffjLj4096ELj1ELj1ELj4ELj16ENS_18Kernel_traits_baseILj4096ES2_ffffjLj128EEEEELb1ELb1ELb0EEEvNS_9FwdParamsE)
        .other          _ZN10layer_norm31ln_parallel_residual_fwd_kernelINS_13Kernel_traitsI6__halfffffjLj4096ELj1ELj1ELj4ELj16ENS_18Kernel_traits_baseILj4096ES2_ffffjLj128EEEEELb1ELb1ELb0EEEvNS_9FwdParamsE,@"STO_CUDA_ENTRY STV_DEFAULT"
_ZN10layer_norm31ln_parallel_residual_fwd_kernelINS_13Kernel_traitsI6__halfffffjLj4096ELj1ELj1ELj4ELj16ENS_18Kernel_traits_baseILj4096ES2_ffffjLj128EEEEELb1ELb1ELb0EEEvNS_9FwdParamsE:
.text._ZN10layer_norm31ln_parallel_residual_fwd_kernelINS_13Kernel_traitsI6__halfffffjLj4096ELj1ELj1ELj4ELj16ENS_18Kernel_traits_baseILj4096ES2_ffffjLj128EEEEELb1ELb1ELb0EEEvNS_9FwdParamsE:
        /* <DEDUP_REMOVED lines=15> */
[----:B----4-:R3:W1:Y:S01]  /*00f0*/  @P0 LDG.E.64 R6, desc[UR6][R8.64] ;  /* 0x0000000608060981 */ /* 0x010662000c1e1b00 */
[----:B0-----:R-:W-:Y:S01]  /*0100*/  UISETP.NE.U32.AND UP0, UPT, UR4, URZ, UPT ;  /* 0x000000ff0400728c */ /* 0x001fe2000bf05070 */
[----:B------:R-:W-:Y:S03]  /*0110*/  BSSY.RECONVERGENT B0, `(.L_x_15178) ;  /* 0x0000098000007945 */ /* 0x000fe60003800200 */
[----:B------:R-:W0:Y:S01]  /*0120*/  S2UR UR10, SR_CTAID.X ;  /* 0x00000000000a79c3 */ /* 0x000e220000002500 */
[C---:B-----5:R-:W-:Y:S01]  /*0130*/  LOP3.LUT R0, R85.reuse, 0x1f, RZ, 0xc0, !PT ;  /* 0x0000001f55007812 */ /* 0x060fe200078ec0ff */
[----:B------:R-:W-:Y:S01]  /*0140*/  UISETP.NE.AND.EX UP0, UPT, UR5, URZ, UPT, UP0 ;  /* 0x000000ff0500728c */ /* 0x000fe2000bf05300 */
[----:B---3--:R-:W-:-:S05]  /*0150*/  LOP3.LUT R9, R85, 0x60, RZ, 0xc0, !PT ;  /* 0x0000006055097812 */ /* 0x008fca00078ec0ff */
[----:B------:R-:W0:Y:S01]  /*0160*/  LDC R82, c[0x0][0x360] ;  /* 0x0000d800ff527b82 */ /* 0x000e220000000800 */
[----:B------:R-:W-:Y:S01]  /*0170*/  LOP3.LUT R4, R9, R0, RZ, 0xfc, !PT ;  /* 0x0000000009047212 */ /* 0x000fe200078efcff */
[----:B0-----:R-:W-:Y:S01]  /*0180*/  IMAD R82, R82, UR10, R85 ;  /* 0x0000000a52527c24 */ /* 0x001fe2000f8e0255 */
[----:B--2---:R-:W-:Y:S02]  /*0190*/  @P0 R2UR UR8, R2 ;  /* 0x00000000020802ca */ /* 0x004fe400000e0000 */
[----:B------:R-:W-:Y:S02]  /*01a0*/  SHF.R.S32.HI R2, RZ, 0x1f, R13 ;  /* 0x0000001fff027819 */ /* 0x000fe4000001140d */
[----:B------:R-:W-:Y:S02]  /*01b0*/  @P0 R2UR UR9, R3 ;  /* 0x00000000030902ca */ /* 0x000fe400000e0000 */
[----:B-1----:R-:W-:Y:S02]  /*01c0*/  @P0 IADD3 R8, P1, PT, R6, R5, RZ ;  /* 0x0000000506080210 */ /* 0x002fe40007f3e0ff */
[----:B------:R-:W-:-:S02]  /*01d0*/  LEA.HI R2, R2, R13, RZ, 0x2 ;  /* 0x0000000d02027211 */ /* 0x000fc400078f10ff */
[----:B------:R-:W-:Y:S01]  /*01e0*/  LOP3.LUT R6, R4, 0x7f, RZ, 0x3c, !PT ;  /* 0x0000007f04067812 */ /* 0x000fe200078e3cff */
[----:B------:R-:W-:Y:S01]  /*01f0*/  @P0 IMAD.X R11, RZ, RZ, R7, P1 ;  /* 0x000000ffff0b0224 */ /* 0x000fe200008e0607 */
[----:B------:R-:W-:Y:S01]  /*0200*/  SHF.R.S32.HI R5, RZ, 0x2, R2 ;  /* 0x00000002ff057819 */ /* 0x000fe20000011402 */
[----:B------:R-:W-:Y:S02]  /*0210*/  UIADD3 UR20, UPT, UPT, UR8, -0x61c88647, URZ ;  /* 0x9e3779b908147890 */ /* 0x000fe4000fffe0ff */
[----:B------:R-:W-:Y:S01]  /*0220*/  UIADD3 UR22, UPT, UPT, UR8, 0x3c6ef372, URZ ;  /* 0x3c6ef37208167890 */ /* 0x000fe2000fffe0ff */
[--C-:B------:R-:W-:Y:S01]  /*0230*/  SHF.R.U64 R81, R8, 0x2, R11.reuse ;  /* 0x0000000208517819 */ /* 0x100fe2000000120b */
[----:B------:R-:W-:Y:S01]  /*0240*/  IMAD.IADD R13, R5, 0x1, R6 ;  /* 0x00000001050d7824 */ /* 0x000fe200078e0206 */
[----:B------:R-:W-:Y:S01]  /*0250*/  SHF.R.U32.HI R80, RZ, 0x2, R11 ;  /* 0x00000002ff507819 */ /* 0x000fe2000001160b */
[----:B------:R-:W-:Y:S02]  /*0260*/  UIADD3 UR21, UPT, UPT, UR9, -0x4498517b, URZ ;  /* 0xbb67ae8509157890 */ /* 0x000fe4000fffe0ff */
        /* <DEDUP_REMOVED lines=18> */
[C---:B------:R-:W-:Y:S02]  /*0390*/  ISETP.GE.U32.AND P2, PT, R13.reuse, 0x180, PT ;  /* 0x000001800d00780c */ /* 0x040fe40003f46070 */
[C---:B------:R-:W-:Y:S02]  /*03a0*/  ISETP.GE.U32.AND P3, PT, R13.reuse, 0x200, PT ;  /* 0x000002000d00780c */ /* 0x040fe40003f66070 */
[C---:B------:R-:W-:Y:S02]  /*03b0*/  ISETP.GE.U32.AND P4, PT, R13.reuse, 0x280, PT ;  /* 0x000002800d00780c */ /* 0x040fe40003f86070 */
[----:B------:R-:W-:-:S02]  /*03c0*/  ISETP.GE.U32.AND P5, PT, R13, 0x300, PT ;  /* 0x000003000d00780c */ /* 0x000fc40003fa6070 */
[----:B------:R-:W-:Y:S01]  /*03d0*/  ISETP.GE.U32.AND P0, PT, R13, 0x380, PT ;  /* 0x000003800d00780c */ /* 0x000fe20003f06070 */
[----:B------:R-:W0:Y:S01]  /*03e0*/  @P6 LDC.64 R6, c[0x0][0x3d0] ;  /* 0x0000f400ff066b82 */ /* 0x000e220000000a00 */
[----:B------:R-:W-:-:S07]  /*03f0*/  P2R R83, PR, RZ, 0x40 ;  /* 0x00000040ff537803 */ /* 0x000fce0000000000 */
        /* <DEDUP_REMOVED lines=20> */
[----:B-1----:R-:W-:-:S04]  /*0540*/  @P2 IMAD.WIDE.U32 R46, R4, 0x8, R46 ;  /* 0x00000008042e2825 */ /* 0x002fc800078e002e */
[----:B------:R-:W-:Y:S01]  /*0550*/  @P2 VIADD R4, R4, 0x80 ;  /* 0x0000008004042836 */ /* 0x000fe20000000000 */
[----:B------:R0:W5:Y:S02]  /*0560*/  @P2 LD.E.64 R22, desc[UR6][R46.64] ;  /* 0x000000062e162980 */ /* 0x000164000c101b00 */
[----:B------:R-:W1:Y:S01]  /*0570*/  @P4 LDC.64 R54, c[0x0][0x438] ;  /* 0x00010e00ff364b82 */ /* 0x000e620000000a00 */
[----:B--2---:R-:W-:-:S05]  /*0580*/  @P3 IMAD.WIDE.U32 R48, R4, 0x8, R48 ;  /* 0x0000000804303825 */ /* 0x004fca00078e0030 */
[----:B------:R0:W5:Y:S02]  /*0590*/  @P3 LDG.E.64 R30, desc[UR6][R48.64] ;  /* 0x00000006301e3981 */ /* 0x000164000c1e1b00 */
[----:B------:R-:W2:Y:S01]  /*05a0*/  @P5 LDC.64 R56, c[0x0][0x3d0] ;  /* 0x0000f400ff385b82 */ /* 0x000ea20000000a00 */
[----:B---3--:R-:W-:-:S04]  /*05b0*/  @P3 IMAD.WIDE.U32 R50, R4, 0x8, R50 ;  /* 0x0000000804323825 */ /* 0x008fc800078e0032 */
[----:B------:R-:W-:Y:S01]  /*05c0*/  @P3 VIADD R4, R4, 0x80 ;  /* 0x0000008004043836 */ /* 0x000fe20000000000 */
        /* <DEDUP_REMOVED lines=11> */
[----:B---3--:R-:W-:-:S04]  /*0680*/  @P5 IMAD.WIDE.U32 R58, R4, 0x8, R58 ;  /* 0x00000008043a5825 */ /* 0x008fc800078e003a */
[----:B------:R-:W-:Y:S01]  /*0690*/  @P5 VIADD R4, R4, 0x80 ;  /* 0x0000008004045836 */ /* 0x000fe20000000000 */
[----:B------:R0:W5:Y:S03]  /*06a0*/  @P5 LD.E.64 R16, desc[UR6][R58.64] ;  /* 0x000000063a105980 */ /* 0x000166000c101b00 */
[----:B----4-:R-:W-:-:S05]  /*06b0*/  @P0 IMAD.WIDE.U32 R60, R4, 0x8, R60 ;  /* 0x00000008043c0825 */ /* 0x010fca00078e003c */
[----:B------:R0:W5:Y:S01]  /*06c0*/  @P0 LDG.E.64 R36, desc[UR6][R60.64] ;  /* 0x000000063c240981 */ /* 0x000162000c1e1b00 */
[----:B-1----:R-:W-:-:S05]  /*06d0*/  @P0 IMAD.WIDE.U32 R62, R4, 0x8, R62 ;  /* 0x00000008043e0825 */ /* 0x002fca00078e003e */
[----:B------:R0:W5:Y:S01]  /*06e0*/  @P0 LD.E.64 R14, desc[UR6][R62.64] ;  /* 0x000000063e0e0980 */ /* 0x000162000c101b00 */
[----:B------:R-:W-:Y:S01]  /*06f0*/  ISETP.GE.U32.AND P1, PT, R13, 0x400, PT ;  /* 0x000004000d00780c */ /* 0x000fe20003f26070 */
[----:B------:R-:W-:-:S12]  /*0700*/  @P0 VIADD R4, R4, 0x80 ;  /* 0x0000008004040836 */ /* 0x000fd80000000000 */
        /* <DEDUP_REMOVED lines=8> */
.L_x_15179:
        /* <DEDUP_REMOVED lines=21> */
[C---:B--2---:R-:W-:Y:S02]  /*08e0*/  @P4 IMAD.WIDE.U32 R46, R4.reuse, 0x8, R46 ;  /* 0x00000008042e4825 */ /* 0x044fe400078e002e */
[----:B------:R-:W2:Y:S02]  /*08f0*/  @P1 LDC.64 R50, c[0x0][0x3d0] ;  /* 0x0000f400ff321b82 */ /* 0x000ea40000000a00 */
[----:B------:R-:W-:Y:S01]  /*0900*/  @P4 VIADD R4, R4, 0x80 ;  /* 0x0000008004044836 */ /* 0x000fe20000000000 */
[----:B------:R3:W5:Y:S05]  /*0910*/  @P4 LDG.E.64 R28, desc[UR6][R46.64] ;  /* 0x000000062e1c4981 */ /* 0x00076a000c1e1b00 */
[----:B------:R-:W4:Y:S01]  /*0920*/  @P0 LDC.64 R52, c[0x0][0x3d0] ;  /* 0x0000f400ff340b82 */ /* 0x000f220000000a00 */
[----:B0-----:R-:W-:-:S04]  /*0930*/  @P3 IMAD.WIDE.U32 R44, R4, 0x8, R40 ;  /* 0x00000008042c3825 */ /* 0x001fc800078e0028 */
[----:B------:R-:W-:Y:S01]  /*0940*/  @P3 VIADD R4, R4, 0x80 ;  /* 0x0000008004043836 */ /* 0x000fe20000000000 */
[----:B------:R3:W5:Y:S02]  /*0950*/  @P3 LDG.E.64 R30, desc[UR6][R44.64] ;  /* 0x000000062c1e3981 */ /* 0x000764000c1e1b00 */
[----:B------:R-:W0:Y:S01]  /*0960*/  @P5 LDC.64 R54, c[0x0][0x3d0] ;  /* 0x0000f400ff365b82 */ /* 0x000e220000000a00 */
[C---:B-1----:R-:W-:Y:S01]  /*0970*/  @P2 IMAD.WIDE.U32 R48, R4.reuse, 0x8, R48 ;  /* 0x0000000804302825 */ /* 0x042fe200078e0030 */
[----:B------:R-:W-:-:S04]  /*0980*/  @P2 IADD3 R4, PT, PT, R4, 0x80, RZ ;  /* 0x0000008004042810 */ /* 0x000fc80007ffe0ff */
[----:B------:R3:W5:Y:S01]  /*0990*/  @P2 LDG.E.64 R32, desc[UR6][R48.64] ;  /* 0x0000000630202981 */ /* 0x000762000c1e1b00 */
[----:B--2---:R-:W-:-:S04]  /*09a0*/  @P1 IMAD.WIDE.U32 R50, R4, 0x8, R50 ;  /* 0x0000000804321825 */ /* 0x004fc800078e0032 */
[----:B------:R-:W-:Y:S01]  /*09b0*/  @P1 VIADD R4, R4, 0x80 ;  /* 0x0000008004041836 */ /* 0x000fe20000000000 */
[----:B------:R3:W5:Y:S03]  /*09c0*/  @P1 LDG.E.64 R34, desc[UR6][R50.64] ;  /* 0x0000000632221981 */ /* 0x000766000c1e1b00 */
[----:B----4-:R-:W-:-:S04]  /*09d0*/  @P0 IMAD.WIDE.U32 R52, R4, 0x8, R52 ;  /* 0x0000000804340825 */ /* 0x010fc800078e0034 */
[----:B------:R-:W-:Y:S01]  /*09e0*/  @P0 VIADD R4, R4, 0x80 ;  /* 0x0000008004040836 */ /* 0x000fe20000000000 */
[----:B------:R3:W5:Y:S03]  /*09f0*/  @P0 LDG.E.64 R36, desc[UR6][R52.64] ;  /* 0x0000000634240981 */ /* 0x000766000c1e1b00 */
        /* <DEDUP_REMOVED lines=9> */
.L_x_15180:
[----:B------:R-:W-:Y:S05]  /*0a90*/  BSYNC.RECONVERGENT B0 ;  /* 0x0000000000007941 */ /* 0x000fea0003800200 */
.L_x_15178:
[----:B------:R-:W0:Y:S02]  /*0aa0*/  LDCU UR4, c[0x0][0x384] ;  /* 0x00007080ff0477ac */ /* 0x000e240008000800 */
[----:B0-----:R-:W-:-:S06]  /*0ab0*/  UISETP.GE.AND UP0, UPT, UR10, UR4, UPT ;  /* 0x000000040a00728c */ /* 0x001fcc000bf06270 */
[----:B------:R-:W-:-:S13]  /*0ac0*/  PLOP3.LUT P0, PT, PT, PT, UP0, 0x80, 0x8 ;  /* 0x000000000008781c */ /* 0x000fda0003f0f008 */
[----:B------:R-:W-:Y:S05]  /*0ad0*/  @P0 EXIT ;  /* 0x000000000000094d */ /* 0x000fea0003800000 */
[----:B-----5:R-:W-:Y:S01]  /*0ae0*/  MOV R4, R2 ;  /* 0x0000000200047202 */ /* 0x020fe20000000f00 */
[--C-:B------:R-:W-:Y:S01]  /*0af0*/  IMAD.MOV.U32 R12, RZ, RZ, R3.reuse ;  /* 0x000000ffff0c7224 */ /* 0x100fe200078e0003 */
[----:B------:R-:W-:Y:S01]  /*0b00*/  SHF.R.U64 R44, R2, 0x10, R3 ;  /* 0x00000010022c7819 */ /* 0x000fe20000001203 */
[----:B------:R-:W-:Y:S01]  /*0b10*/  IMAD.MOV.U32 R97, RZ, RZ, R28 ;  /* 0x000000ffff617224 */ /* 0x000fe200078e001c */
[----:B------:R-:W-:Y:S01]  /*0b20*/  SHF.R.U64 R98, R28, 0x10, R29 ;  /* 0x000000101c627819 */ /* 0x000fe2000000121d */
[----:B------:R-:W-:Y:S01]  /*0b30*/  IMAD.MOV.U32 R28, RZ, RZ, R31 ;  /* 0x000000ffff1c7224 */ /* 0x000fe200078e001f */
[----:B------:R-:W-:Y:S01]  /*0b40*/  SHF.R.U64 R2, R38, 0x10, R39 ;  /* 0x0000001026027819 */ /* 0x000fe20000001227 */
[----:B------:R-:W-:Y:S01]  /*0b50*/  IMAD.MOV.U32 R43, RZ, RZ, R35 ;  /* 0x000000ffff2b7224 */ /* 0x000fe200078e0023 */
[--C-:B------:R-:W-:Y:S01]  /*0b60*/  SHF.R.U64 R100, R30, 0x10, R31.reuse ;  /* 0x000000101e647819 */ /* 0x100fe2000000121f */
[----:B------:R-:W-:Y:S01]  /*0b70*/  IMAD.MOV.U32 R101, RZ, RZ, R32 ;  /* 0x000000ffff657224 */ /* 0x000fe200078e0020 */
[----:B------:R-:W-:Y:S01]  /*0b80*/  SHF.R.U32.HI R48, RZ, 0x10, R31 ;  /* 0x00000010ff307819 */ /* 0x000fe2000001161f */
[----:B------:R-:W-:Y:S01]  /*0b90*/  IMAD.HI.U32 R31, R82, -0x326172a9, RZ ;  /* 0xcd9e8d57521f7827 */ /* 0x000fe200078e00ff */
[----:B------:R-:W-:-:S03]  /*0ba0*/  PRMT R2, R2, 0x5410, R12 ;  /* 0x0000541002027816 */ /* 0x000fc6000000000c */
[----:B------:R-:W-:Y:S01]  /*0bb0*/  HFMA2 R72, -RZ, RZ, 0, 0 ;  /* 0x00000000ff487431 */ /* 0x000fe200000001ff */
[----:B------:R-:W-:Y:S01]  /*0bc0*/  MOV R99, R30 ;  /* 0x0000001e00637202 */ /* 0x000fe20000000f00 */
[----:B------:R-:W-:Y:S01]  /*0bd0*/  IMAD.HI.U32 R12, R81, -0x2daee0ad, RZ ;  /* 0xd2511f53510c7827 */ /* 0x000fe200078e00ff */
[----:B------:R-:W-:Y:S01]  /*0be0*/  LOP3.LUT R31, R80, UR8, R31, 0x96, !PT ;  /* 0x00000008501f7c12 */ /* 0x000fe2000f8e961f */
[----:B------:R-:W0:Y:S01]  /*0bf0*/  LDCU UR11, c[0x0][0x408] ;  /* 0x00008100ff0b77ac */ /* 0x000e220008000800 */
[--C-:B------:R-:W-:Y:S01]  /*0c00*/  SHF.R.U64 R113, R34, 0x10, R35.reuse ;  /* 0x0000001022717819 */ /* 0x100fe20000001223 */
[----:B------:R-:W-:Y:S01]  /*0c10*/  IMAD.MOV.U32 R103, RZ, RZ, R34 ;  /* 0x000000ffff677224 */ /* 0x000fe200078e0022 */
[----:B------:R-:W-:Y:S01]  /*0c20*/  LOP3.LUT R12, R12, UR9, RZ, 0x3c, !PT ;  /* 0x000000090c0c7c12 */ /* 0x000fe2000f8e3cff */
[----:B------:R-:W-:Y:S01]  /*0c30*/  IMAD.HI.U32 R30, R31, -0x2daee0ad, RZ ;  /* 0xd2511f531f1e7827 */ /* 0x000fe200078e00ff */
[----:B------:R-:W-:Y:S01]  /*0c40*/  SHF.R.U32.HI R50, RZ, 0x10, R35 ;  /* 0x00000010ff327819 */ /* 0x000fe20000011623 */
[----:B------:R-:W1:Y:S01]  /*0c50*/  LDCU UR38, c[0x0][0x388] ;  /* 0x00007100ff2677ac */ /* 0x000e620008000800 */
[----:B------:R-:W-:Y:S01]  /*0c60*/  MOV R42, R33 ;  /* 0x00000021002a7202 */ /* 0x000fe20000000f00 */
[----:B------:R-:W-:Y:S01]  /*0c70*/  IMAD R35, R81, -0x2daee0ad, RZ ;  /* 0xd2511f5351237824 */ /* 0x000fe200078e02ff */
[--C-:B------:R-:W-:Y:S01]  /*0c80*/  SHF.R.U64 R102, R32, 0x10, R33.reuse ;  /* 0x0000001020667819 */ /* 0x100fe20000001221 */
[----:B------:R-:W-:Y:S01]  /*0c90*/  IMAD R32, R31, -0x2daee0ad, RZ ;  /* 0xd2511f531f207824 */ /* 0x000fe200078e02ff */
[----:B------:R-:W-:Y:S01]  /*0ca0*/  SHF.R.U32.HI R49, RZ, 0x10, R33 ;  /* 0x00000010ff317819 */ /* 0x000fe20000011621 */
[----:B------:R-:W-:Y:S01]  /*0cb0*/  IMAD R33, R82, -0x326172a9, RZ ;  /* 0xcd9e8d5752217824 */ /* 0x000fe200078e02ff */
[----:B------:R-:W-:Y:S01]  /*0cc0*/  PRMT R99, R99, 0x5410, R28 ;  /* 0x0000541063637816 */ /* 0x000fe2000000001c */
[C---:B------:R-:W-:Y:S01]  /*0cd0*/  IMAD.HI.U32 R28, R12.reuse, -0x326172a9, RZ ;  /* 0xcd9e8d570c1c7827 */ /* 0x040fe200078e00ff */
[----:B------:R-:W-:Y:S01]  /*0ce0*/  LOP3.LUT R30, R35, UR21, R30, 0x96, !PT ;  /* 0x00000015231e7c12 */ /* 0x000fe2000f8e961e */
[----:B------:R-:W2:Y:S01]  /*0cf0*/  LDCU.U8 UR16, c[0x0][0x410] ;  /* 0x00008200ff1077ac */ /* 0x000ea20008000000 */
[----:B------:R-:W-:Y:S01]  /*0d00*/  MOV R40, R11 ;  /* 0x0000000b00287202 */ /* 0x000fe20000000f00 */
[----:B------:R-:W-:Y:S01]  /*0d10*/  IMAD.MOV.U32 R34, RZ, RZ, R37 ;  /* 0x000000ffff227224 */ /* 0x000fe200078e0025 */
[----:B------:R-:W-:Y:S01]  /*0d20*/  LOP3.LUT R28, R33, UR20, R28, 0x96, !PT ;  /* 0x00000014211c7c12 */ /* 0x000fe2000f8e961c */
[----:B------:R-:W-:Y:S01]  /*0d30*/  IMAD R33, R12, -0x326172a9, RZ ;  /* 0xcd9e8d570c217824 */ /* 0x000fe200078e02ff */
[--C-:B------:R-:W-:Y:S01]  /*0d40*/  SHF.R.U64 R95, R10, 0x10, R11.reuse ;  /* 0x000000100a5f7819 */ /* 0x100fe2000000120b */
[----:B------:R-:W-:Y:S01]  /*0d50*/  IMAD.HI.U32 R12, R30, -0x326172a9, RZ ;  /* 0xcd9e8d571e0c7827 */ /* 0x000fe200078e00ff */
[----:B------:R-:W-:Y:S01]  /*0d60*/  SHF.R.U32.HI R46, RZ, 0x10, R11 ;  /* 0x00000010ff2e7819 */ /* 0x000fe2000001160b */
[----:B------:R-:W3:Y:S01]  /*0d70*/  LDCU UR17, c[0x0][0x400] ;  /* 0x00008000ff1177ac */ /* 0x000ee20008000800 */
[----:B------:R-:W-:Y:S01]  /*0d80*/  LOP3.LUT R11, R5, 0x7f, RZ, 0xc0, !PT ;  /* 0x0000007f050b7812 */ /* 0x000fe200078ec0ff */
[----:B------:R-:W-:Y:S01]  /*0d90*/  IMAD.HI.U32 R31, R28, -0x2daee0ad, RZ ;  /* 0xd2511f531c1f7827 */ /* 0x000fe200078e00ff */
[----:B------:R-:W-:Y:S01]  /*0da0*/  LOP3.LUT R12, R33, UR22, R12, 0x96, !PT ;  /* 0x00000016210c7c12 */ /* 0x000fe2000f8e960c */
[----:B------:R-:W4:Y:S01]  /*0db0*/  LDCU.64 UR12, c[0x0][0x398] ;  /* 0x00007300ff0c77ac */ /* 0x000f220008000a00 */
[----:B------:R-:W-:Y:S01]  /*0dc0*/  VIADDMNMX R9, R11, -R9, RZ, !PT ;  /* 0x800000090b097246 */ /* 0x000fe200078001ff */
[----:B------:R-:W-:Y:S01]  /*0dd0*/  IMAD R33, R30, -0x326172a9, RZ ;  /* 0xcd9e8d571e217824 */ /* 0x000fe200078e02ff */
[----:B------:R-:W-:Y:S01]  /*0de0*/  LOP3.LUT R31, R32, UR23, R31, 0x96, !PT ;  /* 0x00000017201f7c12 */ /* 0x000fe2000f8e961f */
[----:B------:R-:W-:Y:S01]  /*0df0*/  IMAD R35, R28, -0x2daee0ad, RZ ;  /* 0xd2511f531c237824 */ /* 0x000fe200078e02ff */
[----:B------:R-:W-:Y:S01]  /*0e00*/  LOP3.LUT R5, R5, 0xffffff80, RZ, 0xc0, !PT ;  /* 0xffffff8005057812 */ /* 0x000fe200078ec0ff */
[----:B------:R-:W-:Y:S01]  /*0e10*/  IMAD.HI.U32 R30, R12, -0x2daee0ad, RZ ;  /* 0xd2511f530c1e7827 */ /* 0x000fe200078e00ff */
[----:B------:R-:W-:Y:S01]  /*0e20*/  MOV R114, R36 ;  /* 0x0000002400727202 */ /* 0x000fe20000000f00 */
[----:B------:R-:W0:Y:S01]  /*0e30*/  LDCU.64 UR14, c[0x0][0x3a0] ;  /* 0x00007400ff0e77ac */ /* 0x000e220008000a00 */
[--C-:B------:R-:W-:Y:S01]  /*0e40*/  SHF.R.U64 R117, R26, 0x10, R27.reuse ;  /* 0x000000101a757819 */ /* 0x100fe2000000121b */
[----:B------:R-:W-:Y:S01]  /*0e50*/  IMAD.HI.U32 R28, R31, -0x326172a9, RZ ;  /* 0xcd9e8d571f1c7827 */ /* 0x000fe200078e00ff */
[----:B------:R-:W-:Y:S01]  /*0e60*/  LOP3.LUT R30, R35, UR25, R30, 0x96, !PT ;  /* 0x00000019231e7c12 */ /* 0x000fe2000f8e961e */
[----:B------:R-:W0:Y:S01]  /*0e70*/  LDCU.64 UR18, c[0x0][0x380] ;  /* 0x00007000ff1277ac */ /* 0x000e220008000a00 */
[----:B------:R-:W-:Y:S01]  /*0e80*/  PRMT R114, R114, 0x5410, R34 ;  /* 0x0000541072727816 */ /* 0x000fe20000000022 */
[----:B------:R-:W-:Y:S01]  /*0e90*/  IMAD R31, R31, -0x326172a9, RZ ;  /* 0xcd9e8d571f1f7824 */ /* 0x000fe200078e02ff */
[----:B------:R-:W-:Y:S01]  /*0ea0*/  LOP3.LUT R28, R33, UR24, R28, 0x96, !PT ;  /* 0x00000018211c7c12 */ /* 0x000fe2000f8e961c */
[----:B------:R-:W-:Y:S01]  /*0eb0*/  IMAD R33, R12, -0x2daee0ad, RZ ;  /* 0xd2511f530c217824 */ /* 0x000fe200078e02ff */
[----:B------:R-:W-:Y:S01]  /*0ec0*/  SHF.R.U32.HI R34, RZ, 0x10, R27 ;  /* 0x00000010ff227819 */ /* 0x000fe2000001161b */
[----:B------:R-:W-:Y:S01]  /*0ed0*/  IMAD.HI.U32 R12, R30, -0x326172a9, RZ ;  /* 0xcd9e8d571e0c7827 */ /* 0x000fe200078e00ff */
[----:B------:R-:W-:Y:S01]  /*0ee0*/  SHF.R.U64 R119, R22, 0x10, R23 ;  /* 0x0000001016777819 */ /* 0x000fe20000001217 */
[----:B------:R-:W-:Y:S01]  /*0ef0*/  UPLOP3.LUT UP1, UPT, UPT, UPT, UPT, 0x40, 0x4 ;  /* 0x000000000004789c */ /* 0x000fe20003f2e870 */
[----:B------:R-:W-:Y:S01]  /*0f00*/  PRMT R117, R117, 0x5410, R34 ;  /* 0x0000541075757816 */ /* 0x000fe20000000022 */
[----:B------:R-:W-:Y:S01]  /*0f10*/  IMAD.HI.U32 R32, R28, -0x2daee0ad, RZ ;  /* 0xd2511f531c207827 */ /* 0x000fe200078e00ff */
[----:B------:R-:W-:-:S02]  /*0f20*/  LOP3.LUT R12, R31, UR26, R12, 0x96, !PT ;  /* 0x0000001a1f0c7c12 */ /* 0x000fc4000f8e960c */
[----:B------:R-:W-:Y:S01]  /*0f30*/  SHF.R.U32.HI R34, RZ, 0x10, R23 ;  /* 0x00000010ff227819 */ /* 0x000fe20000011617 */
[----:B------:R-:W-:Y:S01]  /*0f40*/  IMAD R31, R30, -0x326172a9, RZ ;  /* 0xcd9e8d571e1f7824 */ /* 0x000fe200078e02ff */
[----:B------:R-:W-:Y:S01]  /*0f50*/  LOP3.LUT R32, R33, UR27, R32, 0x96, !PT ;  /* 0x0000001b21207c12 */ /* 0x000fe2000f8e9620 */
[----:B------:R-:W-:Y:S01]  /*0f60*/  IMAD R33, R28, -0x2daee0ad, RZ ;  /* 0xd2511f531c217824 */ /* 0x000fe200078e02ff */
[----:B------:R-:W-:Y:S01]  /*0f70*/  SHF.R.U32.HI R45, RZ, 0x10, R3 ;  /* 0x00000010ff2d7819 */ /* 0x000fe20000011603 */
[----:B------:R-:W-:Y:S01]  /*0f80*/  IMAD.HI.U32 R30, R12, -0x2daee0ad, RZ ;  /* 0xd2511f530c1e7827 */ /* 0x000fe200078e00ff */
[----:B------:R-:W-:Y:S02]  /*0f90*/  PRMT R119, R119, 0x5410, R34 ;  /* 0x0000541077777816 */ /* 0x000fe40000000022 */
[----:B------:R-:W-:Y:S01]  /*0fa0*/  SHF.R.U32.HI R3, RZ, 0x10, R39 ;  /* 0x00000010ff037819 */ /* 0x000fe20000011627 */
[----:B------:R-:W-:Y:S01]  /*0fb0*/  IMAD.HI.U32 R28, R32, -0x326172a9, RZ ;  /* 0xcd9e8d57201c7827 */ /* 0x000fe200078e00ff */
[----:B------:R-:W-:-:S02]  /*0fc0*/  LOP3.LUT R30, R33, UR29, R30, 0x96, !PT ;  /* 0x0000001d211e7c12 */ /* 0x000fc4000f8e961e */
[--C-:B------:R-:W-:Y:S01]  /*0fd0*/  SHF.R.U64 R118, R24, 0x10, R25.reuse ;  /* 0x0000001018767819 */ /* 0x100fe20000001219 */
[----:B------:R-:W-:Y:S01]  /*0fe0*/  IMAD R33, R12, -0x2daee0ad, RZ ;  /* 0xd2511f530c217824 */ /* 0x000fe200078e02ff */
[----:B------:R-:W-:Y:S01]  /*0ff0*/  LOP3.LUT R28, R31, UR28, R28, 0x96, !PT ;  /* 0x0000001c1f1c7c12 */ /* 0x000fe2000f8e961c */
[----:B------:R-:W-:Y:S01]  /*1000*/  IMAD R31, R32, -0x326172a9, RZ ;  /* 0xcd9e8d57201f7824 */ /* 0x000fe200078e02ff */
[----:B------:R-:W-:Y:S01]  /*1010*/  SHF.R.U32.HI R35, RZ, 0x10, R25 ;  /* 0x00000010ff237819 */ /* 0x000fe20000011619 */
[----:B------:R-:W-:Y:S01]  /*1020*/  IMAD.HI.U32 R12, R30, -0x326172a9, RZ ;  /* 0xcd9e8d571e0c7827 */ /* 0x000fe200078e00ff */
[--C-:B------:R-:W-:Y:S02]  /*1030*/  SHF.R.U64 R120, R20, 0x10, R21.reuse ;  /* 0x0000001014787819 */ /* 0x100fe40000001215 */
[----:B------:R-:W-:Y:S01]  /*1040*/  SHF.R.U32.HI R34, RZ, 0x10, R21 ;  /* 0x00000010ff227819 */ /* 0x000fe20000011615 */
[----:B------:R-:W-:Y:S01]  /*1050*/  IMAD.HI.U32 R32, R28, -0x2daee0ad, RZ ;  /* 0xd2511f531c207827 */ /* 0x000fe200078e00ff */
[----:B------:R-:W-:-:S02]  /*1060*/  LOP3.LUT R12, R31, UR30, R12, 0x96, !PT ;  /* 0x0000001e1f0c7c12 */ /* 0x000fc4000f8e960c */
[----:B------:R-:W-:Y:S01]  /*1070*/  SHF.R.U32.HI R47, RZ, 0x10, R29 ;  /* 0x00000010ff2f7819 */ /* 0x000fe2000001161d */
[----:B------:R-:W-:Y:S01]  /*1080*/  IMAD R31, R30, -0x326172a9, RZ ;  /* 0xcd9e8d571e1f7824 */ /* 0x000fe200078e02ff */
[----:B------:R-:W-:Y:S01]  /*1090*/  LOP3.LUT R32, R33, UR31, R32, 0x96, !PT ;  /* 0x0000001f21207c12 */ /* 0x000fe2000f8e9620 */
[----:B------:R-:W-:Y:S01]  /*10a0*/  IMAD R33, R28, -0x2daee0ad, RZ ;  /* 0xd2511f531c217824 */ /* 0x000fe200078e02ff */
[----:B------:R-:W-:Y:S01]  /*10b0*/  SHF.R.U64 R116, R36, 0x10, R37 ;  /* 0x0000001024747819 */ /* 0x000fe20000001225 */
        /* <DEDUP_REMOVED lines=8> */
[----:B------:R-:W-:Y:S01]  /*1140*/  IMAD R31, R32, -0x326172a9, RZ ;  /* 0xcd9e8d57201f7824 */ /* 0x000fe200078e02ff */
[----:B------:R-:W-:Y:S01]  /*1150*/  SHF.R.U32.HI R36, RZ, 0x10, R37 ;  /* 0x00000010ff247819 */ /* 0x000fe20000011625 */
[----:B------:R-:W-:Y:S01]  /*1160*/  IMAD.HI.U32 R12, R30, -0x326172a9, RZ ;  /* 0xcd9e8d571e0c7827 */ /* 0x000fe200078e00ff */
[--C-:B------:R-:W-:Y:S02]  /*1170*/  SHF.R.U64 R121, R18, 0x10, R19.reuse ;  /* 0x0000001012797819 */ /* 0x100fe40000001213 */
[----:B------:R-:W-:Y:S01]  /*1180*/  SHF.R.U32.HI R35, RZ, 0x10, R19 ;  /* 0x00000010ff237819 */ /* 0x000fe20000011613 */
[----:B------:R-:W-:Y:S01]  /*1190*/  IMAD R11, R0, -0x20, R11 ;  /* 0xffffffe0000b7824 */ /* 0x000fe200078e020b */
[----:B------:R-:W-:Y:S01]  /*11a0*/  LOP3.LUT R31, R31, UR34, R12, 0x96, !PT ;  /* 0x000000221f1f7c12 */ /* 0x000fe2000f8e960c */
[----:B------:R-:W-:Y:S01]  /*11b0*/  IMAD.HI.U32 R32, R28, -0x2daee0ad, RZ ;  /* 0xd2511f531c207827 */ /* 0x000fe200078e00ff */
[----:B------:R-:W-:-:S02]  /*11c0*/  VIMNMX R12, PT, PT, R9, 0x20, PT ;  /* 0x00000020090c7848 */ /* 0x000fc40003fe0100 */
[----:B------:R-:W-:Y:S01]  /*11d0*/  VIMNMX R11, PT, PT, RZ, R11, !PT ;  /* 0x0000000bff0b7248 */ /* 0x000fe20007fe0100 */
[----:B------:R-:W-:Y:S01]  /*11e0*/  IMAD R28, R28, -0x2daee0ad, RZ ;  /* 0xd2511f531c1c7824 */ /* 0x000fe200078e02ff */
[----:B------:R-:W-:Y:S01]  /*11f0*/  LOP3.LUT R32, R33, UR35, R32, 0x96, !PT ;  /* 0x0000002321207c12 */ /* 0x000fe2000f8e9620 */
[----:B------:R-:W-:Y:S01]  /*1200*/  IMAD R9, R12, 0x4, R5 ;  /* 0x000000040c097824 */ /* 0x000fe200078e0205 */
[----:B------:R-:W-:Y:S01]  /*1210*/  VIMNMX R78, PT, PT, R11, 0x20, PT ;  /* 0x000000200b4e7848 */ /* 0x000fe20003fe0100 */
[----:B------:R-:W-:Y:S01]  /*1220*/  IMAD.HI.U32 R77, R31, -0x2daee0ad, RZ ;  /* 0xd2511f531f4d7827 */ /* 0x000fe200078e00ff */
[----:B------:R-:W-:Y:S02]  /*1230*/  SHF.R.U64 R122, R16, 0x10, R17 ;  /* 0x00000010107a7819 */ /* 0x000fe40000001211 */
[----:B------:R-:W-:Y:S01]  /*1240*/  I2FP.F32.U32 R79, R9 ;  /* 0x00000009004f7245 */ /* 0x000fe20000201000 */
[----:B------:R-:W-:Y:S01]  /*1250*/  IMAD.MOV.U32 R93, RZ, RZ, R10 ;  /* 0x000000ffff5d7224 */ /* 0x000fe200078e000a */
[----:B------:R-:W-:Y:S01]  /*1260*/  LOP3.LUT R77, R28, UR37, R77, 0x96, !PT ;  /* 0x000000251c4d7c12 */ /* 0x000fe2000f8e964d */
[----:B------:R-:W-:Y:S01]  /*1270*/  IMAD.MOV.U32 R41, RZ, RZ, R29 ;  /* 0x000000ffff297224 */ /* 0x000fe200078e001d */
[----:B------:R-:W-:Y:S01]  /*1280*/  MOV R29, R39 ;  /* 0x00000027001d7202 */ /* 0x000fe20000000f00 */
[----:B------:R-:W-:Y:S01]  /*1290*/  IMAD R78, R78, 0x4, R5 ;  /* 0x000000044e4e7824 */ /* 0x000fe200078e0205 */
[----:B------:R-:W0:Y:S01]  /*12a0*/  MUFU.RCP R79, R79 ;  /* 0x0000004f004f7308 */ /* 0x000e220000001000 */
[----:B------:R-:W-:Y:S01]  /*12b0*/  IMAD.MOV.U32 R10, RZ, RZ, R38 ;  /* 0x000000ffff0a7224 */ /* 0x000fe200078e0026 */
[--C-:B------:R-:W-:Y:S01]  /*12c0*/  SHF.R.U64 R28, R6, 0x10, R7.reuse ;  /* 0x00000010061c7819 */ /* 0x100fe20000001207 */
[----:B------:R-:W-:Y:S01]  /*12d0*/  IMAD R30, R30, -0x326172a9, RZ ;  /* 0xcd9e8d571e1e7824 */ /* 0x000fe200078e02ff */
[----:B------:R-:W-:Y:S01]  /*12e0*/  SHF.R.U32.HI R5, RZ, 0x10, R7 ;  /* 0x00000010ff057819 */ /* 0x000fe20000011607 */
[----:B------:R-:W-:Y:S01]  /*12f0*/  IMAD.HI.U32 R75, R32, -0x326172a9, RZ ;  /* 0xcd9e8d57204b7827 */ /* 0x000fe200078e00ff */
[----:B------:R-:W-:-:S02]  /*1300*/  SHF.R.U32.HI R34, RZ, 0x10, R17 ;  /* 0x00000010ff227819 */ /* 0x000fc40000011611 */
[--C-:B------:R-:W-:Y:S01]  /*1310*/  SHF.R.U64 R123, R14, 0x10, R15.reuse ;  /* 0x000000100e7b7819 */ /* 0x100fe2000000120f */
[----:B------:R-:W-:Y:S01]  /*1320*/  HADD2.F32 R11, -RZ, R6.H0_H0 ;  /* 0x20000006ff0b7230 */ /* 0x000fe20000004100 */
[----:B------:R-:W-:Y:S01]  /*1330*/  SHF.R.U32.HI R33, RZ, 0x10, R15 ;  /* 0x00000010ff217819 */ /* 0x000fe2000001160f */
[----:B------:R-:W-:Y:S01]  /*1340*/  HADD2.F32 R12, -RZ, R7.H0_H0 ;  /* 0x20000007ff0c7230 */ /* 0x000fe20000004100 */
[----:B------:R-:W-:Y:S01]  /*1350*/  PRMT R0, R0, 0x5410, R4 ;  /* 0x0000541000007816 */ /* 0x000fe20000000004 */
[----:B------:R-:W-:Y:S01]  /*1360*/  HADD2.F32 R10, -RZ, R10.H0_H0 ;  /* 0x2000000aff0a7230 */ /* 0x000fe20000004100 */
[----:B------:R-:W-:Y:S01]  /*1370*/  LOP3.LUT R73, R8, 0x3, RZ, 0xc0, !PT ;  /* 0x0000000308497812 */ /* 0x000fe200078ec0ff */
[----:B------:R-:W-:Y:S01]  /*1380*/  HADD2.F32 R9, -RZ, R29.H0_H0 ;  /* 0x2000001dff097230 */ /* 0x000fe20000004100 */
[----:B------:R-:W-:Y:S01]  /*1390*/  PRMT R4, R4, 0x5410, R45 ;  /* 0x0000541004047816 */ /* 0x000fe2000000002d */
        /* <DEDUP_REMOVED lines=19> */
[----:B01234-:R-:W-:-:S07]  /*14d0*/  LOP3.LUT R75, R30, UR36, R75, 0x96, !PT ;  /* 0x000000241e4b7c12 */ /* 0x01ffce000f8e964b */
.L_x_15720:
[----:B------:R-:W-:Y:S01]  /*14e0*/  UIMAD UR4, UR10, UR38, URZ ;  /* 0x000000260a0472a4 */ /* 0x000fe2000f8e02ff */
[----:B------:R-:W-:Y:S01]  /*14f0*/  ISETP.NE.AND P0, PT, R83, RZ, PT ;  /* 0x000000ff5300720c */ /* 0x000fe20003f05270 */
[----:B------:R-:W-:Y:S02]  /*1500*/  BSSY.RECONVERGENT B0, `(.L_x_15181) ;  /* 0x00003d6000007945 */ /* 0x000fe40003800200 */
[----:B------:R-:W-:-:S04]  /*1510*/  USHF.R.S32.HI UR5, URZ, 0x1f, UR4 ;  /* 0x0000001fff057899 */ /* 0x000fc80008011404 */
[----:B------:R-:W-:-:S06]  /*1520*/  ULEA.HI UR5, UR5, UR4, URZ, 0x2 ;  /* 0x0000000405057291 */ /* 0x000fcc000f8f10ff */
[----:B------:R-:W-:-:S05]  /*1530*/  IMAD.U32 R84, RZ, RZ, UR5 ;  /* 0x00000005ff547e24 */ /* 0x000fca000f8e00ff */
[----:B------:R-:W-:-:S05]  /*1540*/  LEA.HI.SX32 R84, R84, R85, 0x1e ;  /* 0x0000005554547211 */ /* 0x000fca00078ff2ff */
[----:B01234-:R-:W-:Y:S01]  /*1550*/  IMAD.MOV.U32 R68, RZ, RZ, R84 ;  /* 0x000000ffff447224 */ /* 0x01ffe200078e0054 */
        /* <DEDUP_REMOVED lines=33> */
.L_x_15186:
        /* <DEDUP_REMOVED lines=13> */
.L_x_15188:
[----:B------:R-:W-:Y:S05]  /*1840*/  BSYNC.RECONVERGENT B2 ;  /* 0x0000000000027941 */ /* 0x000fea0003800200 */
.L_x_15187:
        /* <DEDUP_REMOVED lines=40> */
[----:B------:R-:W-:-:S07]  /*1ad0*/  IMAD.MOV.U32 R69, RZ, RZ, R74 ;  /* 0x000000ffff457224 */ /* 0x000fce00078e004a */
.L_x_15185:
[----:B------:R-:W-:Y:S05]  /*1ae0*/  BSYNC.RECONVERGENT B1 ;  /* 0x0000000000017941 */ /* 0x000fea0003800200 */
.L_x_15184:
[----:B------:R-:W0:Y:S01]  /*1af0*/  LDC R70, c[0x0][0x404] ;  /* 0x00010100ff467b82 */ /* 0x000e220000000800 */
[----:B------:R-:W-:Y:S01]  /*1b00*/  I2FP.F32.U32 R74, R69 ;  /* 0x00000045004a7245 */ /* 0x000fe20000201000 */
[----:B------:R-:W-:Y:S01]  /*1b10*/  HFMA2 R69, -RZ, RZ, 0.1171875, 0 ;  /* 0x2f800000ff457431 */ /* 0x000fe200000001ff */
[----:B------:R-:W-:Y:S01]  /*1b20*/  ISETP.NE.AND P3, PT, R71, 0x1, PT ;  /* 0x000000014700780c */ /* 0x000fe20003f65270 */
[----:B------:R-:W-:Y:S03]  /*1b30*/  BSSY.RECONVERGENT B1, `(.L_x_15189) ;  /* 0x0000046000017945 */ /* 0x000fe60003800200 */
[----:B------:R-:W-:Y:S01]  /*1b40*/  FFMA.FTZ R73, R74, R69, 1.1641532182693481445e-10 ;  /* 0x2f0000004a497423 */ /* 0x000fe20000010045 */
[----:B------:R-:W-:-:S04]  /*1b50*/  IMAD.MOV.U32 R74, RZ, RZ, R76 ;  /* 0x000000ffff4a7224 */ /* 0x000fc800078e004c */
        /* <DEDUP_REMOVED lines=11> */
.L_x_15191:
        /* <DEDUP_REMOVED lines=13> */
.L_x_15193:
[----:B------:R-:W-:Y:S05]  /*1ce0*/  BSYNC.RECONVERGENT B2 ;  /* 0x0000000000027941 */ /* 0x000fea0003800200 */
.L_x_15192:
        /* <DEDUP_REMOVED lines=42> */
.L_x_15190:
[----:B------:R-:W-:Y:S05]  /*1f90*/  BSYNC.RECONVERGENT B1 ;  /* 0x0000000000017941 */ /* 0x000fea0003800200 */
.L_x_15189:
[----:B------:R-:W-:Y:S01]  /*1fa0*/  ISETP.NE.AND P4, PT, R73, 0x1, PT ;  /* 0x000000014900780c */ /* 0x000fe20003f85270 */
[----:B------:R-:W-:Y:S01]  /*1fb0*/  BSSY.RECONVERGENT B1, `(.L_x_15194) ;  /* 0x0000047000017945 */ /* 0x000fe20003800200 */
[----:B------:R-:W-:-:S05]  /*1fc0*/  I2FP.F32.U32 R74, R74 ;  /* 0x0000004a004a7245 */ /* 0x000fca0000201000 */
[----:B------:R-:W-:Y:S01]  /*1fd0*/  FFMA.FTZ R71, R74, R69, 1.1641532182693481445e-10 ;  /* 0x2f0000004a477423 */ /* 0x000fe20000010045 */
[----:B------:R-:W-:-:S04]  /*1fe0*/  IMAD.MOV.U32 R74, RZ, RZ, 0x2 ;  /* 0x00000002ff4a7424 */ /* 0x000fc800078e00ff */
        /* <DEDUP_REMOVED lines=11> */
.L_x_15196:
        /* <DEDUP_REMOVED lines=13> */
.L_x_15198:
[----:B------:R-:W-:Y:S05]  /*2170*/  BSYNC.RECONVERGENT B2 ;  /* 0x0000000000027941 */ /* 0x000fea0003800200 */
.L_x_15197:
        /* <DEDUP_REMOVED lines=42> */
.L_x_15195:
[----:B------:R-:W-:Y:S05]  /*2420*/  BSYNC.RECONVERGENT B1 ;  /* 0x0000000000017941 */ /* 0x000fea0003800200 */
.L_x_15194:
        /* <DEDUP_REMOVED lines=16> */
.L_x_15201:
        /* <DEDUP_REMOVED lines=13> */
.L_x_15203:
[----:B------:R-:W-:Y:S05]  /*2600*/  BSYNC.RECONVERGENT B2 ;  /* 0x0000000000027941 */ /* 0x000fea0003800200 */
.L_x_15202:
        /* <DEDUP_REMOVED lines=42> */
.L_x_15200:
[----:B------:R-:W-:Y:S05]  /*28b0*/  BSYNC.RECONVERGENT B1 ;  /* 0x0000000000017941 */ /* 0x000fea0003800200 */
.L_x_15199:
        /* <DEDUP_REMOVED lines=17> */
.L_x_15183:
        /* <DEDUP_REMOVED lines=16> */
.L_x_15207:
        /* <DEDUP_REMOVED lines=13> */
.L_x_15209:
[----:B------:R-:W-:Y:S05]  /*2ba0*/  BSYNC.RECONVERGENT B2 ;  /* 0x0000000000027941 */ /* 0x000fea0003800200 */
.L_x_15208:
        /* <DEDUP_REMOVED lines=40> */
[----:B------:R-:W-:-:S07]  /*2e30*/  IMAD.MOV.U32 R69, RZ, RZ, R74 ;  /* 0x000000ffff457224 */ /* 0x000fce00078e004a */
.L_x_15206:
[----:B------:R-:W-:Y:S05]  /*2e40*/  BSYNC.RECONVERGENT B1 ;  /* 0x0000000000017941 */ /* 0x000fea0003800200 */
.L_x_15205:
[----:B------:R-:W0:Y:S01]  /*2e50*/  LDC R74, c[0x0][0x404] ;  /* 0x00010100ff4a7b82 */ /* 0x000e220000000800 */
[----:B------:R-:W-:Y:S01]  /*2e60*/  ISETP.NE.AND P3, PT, R70, 0x1, PT ;  /* 0x000000014600780c */ /* 0x000fe20003f65270 */
[----:B------:R-:W-:Y:S01]  /*2e70*/  BSSY.RECONVERGENT B1, `(.L_x_15210) ;  /* 0x000004a000017945 */ /* 0x000fe20003800200 */
[----:B------:R-:W-:Y:S01]  /*2e80*/  I2FP.F32.U32 R86, R69 ;  /* 0x0000004500567245 */ /* 0x000fe20000201000 */
[----:B------:R-:W-:-:S04]  /*2e90*/  IMAD.MOV.U32 R69, RZ, RZ, 0x2f800000 ;  /* 0x2f800000ff457424 */ /* 0x000fc800078e00ff */
[----:B------:R-:W1:Y:S01]  /*2ea0*/  LDC R71, c[0x0][0x408] ;  /* 0x00010200ff477b82 */ /* 0x000e620000000800 */
[----:B------:R-:W-:Y:S01]  /*2eb0*/  FFMA.FTZ R73, R86, R69, 1.1641532182693481445e-10 ;  /* 0x2f00000056497423 */ /* 0x000fe20000010045 */
[----:B------:R-:W-:-:S04]  /*2ec0*/  IMAD.MOV.U32 R86, RZ, RZ, 0x2 ;  /* 0x00000002ff567424 */ /* 0x000fc800078e00ff */
        /* <DEDUP_REMOVED lines=12> */
.L_x_15212:
        /* <DEDUP_REMOVED lines=13> */
.L_x_15214:
[----:B------:R-:W-:Y:S05]  /*3060*/  BSYNC.RECONVERGENT B2 ;  /* 0x0000000000027941 */ /* 0x000fea0003800200 */
.L_x_15213:
        /* <DEDUP_REMOVED lines=42> */
.L_x_15211:
[----:B------:R-:W-:Y:S05]  /*3310*/  BSYNC.RECONVERGENT B1 ;  /* 0x0000000000017941 */ /* 0x000fea0003800200 */
.L_x_15210:
        /* <DEDUP_REMOVED lines=15> */
.L_x_15217:
        /* <DEDUP_REMOVED lines=13> */
.L_x_15219:
[----:B------:R-:W-:Y:S05]  /*34e0*/  BSYNC.RECONVERGENT B2 ;  /* 0x0000000000027941 */ /* 0x000fea0003800200 */
.L_x_15218:
        /* <DEDUP_REMOVED lines=42> */
.L_x_15216:
[----:B------:R-:W-:Y:S05]  /*3790*/  BSYNC.RECONVERGENT B1 ;  /* 0x0000000000017941 */ /* 0x000fea0003800200 */
.L_x_15215:
[----:B------:R-:W-:Y:S01]  /*37a0*/  ISETP.NE.AND P4, PT, R73, 0x1, PT ;  /* 0x000000014900780c */ /* 0x000fe20003f85270 */
[----:B------:R-:W-:Y:S01]  /*37b0*/  BSSY.RECONVERGENT B1, `(.L_x_15220) ;  /* 0x0000048000017945 */ /* 0x000fe20003800200 */
[----:B------:R-:W-:Y:S01]  /*37c0*/  I2FP.F32.U32 R70, R70 ;  /* 0x0000004600467245 */ /* 0x000fe20000201000 */
[----:B------:R-:W-:Y:S01]  /*37d0*/  FMUL.FTZ R37, R37, R71 ;  /* 0x0000004725257220 */ /* 0x000fe20000410000 */
[----:B------:R-:W-:-:S03]  /*37e0*/  IMAD.MOV.U32 R86, RZ, RZ, 0x2 ;  /* 0x00000002ff567424 */ /* 0x000fc600078e00ff */
        /* <DEDUP_REMOVED lines=12> */
.L_x_15222:
        /* <DEDUP_REMOVED lines=13> */
.L_x_15224:
[----:B------:R-:W-:Y:S05]  /*3980*/  BSYNC.RECONVERGENT B2 ;  /* 0x0000000000027941 */ /* 0x000fea0003800200 */
.L_x_15223:
        /* <DEDUP_REMOVED lines=42> */
.L_x_15221:
[----:B------:R-:W-:Y:S05]  /*3c30*/  BSYNC.RECONVERGENT B1 ;  /* 0x0000000000017941 */ /* 0x000fea0003800200 */
.L_x_15220:
        /* <DEDUP_REMOVED lines=15> */
.L_x_15227:
        /* <DEDUP_REMOVED lines=13> */
.L_x_15229:
[----:B------:R-:W-:Y:S05]  /*3e00*/  BSYNC.RECONVERGENT B2 ;  /* 0x0000000000027941 */ /* 0x000fea0003800200 */
.L_x_15228:
        /* <DEDUP_REMOVED lines=42> */
.L_x_15226:
[----:B------:R-:W-:Y:S05]  /*40b0*/  BSYNC.RECONVERGENT B1 ;  /* 0x0000000000017941 */ /* 0x000fea0003800200 */
.L_x_15225:
[----:B------:R-:W-:Y:S01]  /*40c0*/  ISETP.NE.AND P5, PT, R70, 0x1, PT ;  /* 0x000000014600780c */ /* 0x000fe20003fa5270 */
[----:B------:R-:W-:Y:S01]  /*40d0*/  BSSY.RECONVERGENT B1, `(.L_x_15230) ;  /* 0x0000048000017945 */ /* 0x000fe20003800200 */
[----:B------:R-:W-:Y:S01]  /*40e0*/  I2FP.F32.U32 R86, R73 ;  /* 0x0000004900567245 */ /* 0x000fe20000201000 */
[----:B------:R-:W-:-:S04]  /*40f0*/  FMUL.FTZ R38, R38, R71 ;  /* 0x0000004726267220 */ /* 0x000fc80000410000 */
[----:B------:R-:W-:Y:S01]  /*4100*/  FFMA.FTZ R73, R86, R69, 1.1641532182693481445e-10 ;  /* 0x2f00000056497423 */ /* 0x000fe20000010045 */
[----:B------:R-:W-:-:S04]  /*4110*/  HFMA2 R86, -RZ, RZ, 0, 1.1920928955078125e-07 ;  /* 0x00000002ff567431 */ /* 0x000fc800000001ff */
        /* <DEDUP_REMOVED lines=11> */
.L_x_15232:
        /* <DEDUP_REMOVED lines=13> */
.L_x_15234:
[----:B------:R-:W-:Y:S05]  /*42a0*/  BSYNC.RECONVERGENT B2 ;  /* 0x0000000000027941 */ /* 0x000fea0003800200 */
.L_x_15233:
        /* <DEDUP_REMOVED lines=42> */
.L_x_15231:
[----:B------:R-:W-:Y:S05]  /*4550*/  BSYNC.RECONVERGENT B1 ;  /* 0x0000000000017941 */ /* 0x000fea0003800200 */
.L_x_15230:
        /* <DEDUP_REMOVED lines=15> */
.L_x_15237:
        /* <DEDUP_REMOVED lines=13> */
.L_x_15239:
[----:B------:R-:W-:Y:S05]  /*4720*/  BSYNC.RECONVERGENT B2 ;  /* 0x0000000000027941 */ /* 0x000fea0003800200 */
.L_x_15238:
        /* <DEDUP_REMOVED lines=42> */
.L_x_15236:
[----:B------:R-:W-:Y:S05]  /*49d0*/  BSYNC.RECONVERGENT B1 ;  /* 0x0000000000017941 */ /* 0x000fea0003800200 */
.L_x_15235:
        /* <DEDUP_REMOVED lines=17> */
.L_x_15242:
        /* <DEDUP_REMOVED lines=15> */
.L_x_15244:
[----:B------:R-:W-:Y:S05]  /*4be0*/  BSYNC.RECONVERGENT B2 ;  /* 0x0000000000027941 */ /* 0x000fea0003800200 */
.L_x_15243:
        /* <DEDUP_REMOVED lines=42> */
.L_x_15241:
[----:B------:R-:W-:Y:S05]  /*4e90*/  BSYNC.RECONVERGENT B1 ;  /* 0x0000000000017941 */ /* 0x000fea0003800200 */
.L_x_15240:
[-C--:B------:R-:W-:Y:S01]  /*4ea0*/  FMUL.FTZ R89, R28, R71.reuse ;  /* 0x000000471c597220 */ /* 0x080fe20000410000 */
[-C--:B------:R-:W-:Y:S01]  /*4eb0*/  FSETP.GTU.FTZ.AND P6, PT, R85, R74.reuse, PT ;  /* 0x0000004a5500720b */ /* 0x080fe20003fdc000 */
[----:B------:R-:W-:Y:S01]  /*4ec0*/  FMUL.FTZ R86, R29, R71 ;  /* 0x000000471d567220 */ /* 0x000fe20000410000 */
[----:B------:R-:W-:Y:S01]  /*4ed0*/  I2FP.F32.U32 R90, R39 ;  /* 0x00000027005a7245 */ /* 0x000fe20000201000 */
[-C--:B------:R-:W-:Y:S01]  /*4ee0*/  FMUL.FTZ R39, R31, R71.reuse ;  /* 0x000000471f277220 */ /* 0x080fe20000410000 */
[----:B------:R-:W-:Y:S01]  /*4ef0*/  FSEL R89, R89, RZ, !P6 ;  /* 0x000000ff59597208 */ /* 0x000fe20007000000 */
[----:B------:R-:W-:Y:S01]  /*4f00*/  FMUL.FTZ R71, R30, R71 ;  /* 0x000000471e477220 */ /* 0x000fe20000410000 */
[----:B------:R-:W-:Y:S01]  /*4f10*/  SEL R85, RZ, 0x1, P6 ;  /* 0x00000001ff557807 */ /* 0x000fe20003000000 */
[----:B------:R-:W-:Y:S01]  /*4f20*/  FFMA.FTZ R69, R90, R69, 1.1641532182693481445e-10 ;  /* 0x2f0000005a457423 */ /* 0x000fe20000010045 */
[----:B------:R-:W-:Y:S02]  /*4f30*/  FSETP.GTU.FTZ.AND P6, PT, R91, R74, PT ;  /* 0x0000004a5b00720b */ /* 0x000fe40003fdc000 */
        /* <DEDUP_REMOVED lines=24> */
.L_x_15204:
        /* <DEDUP_REMOVED lines=24> */
.L_x_15245:
[----:B------:R-:W-:Y:S01]  /*5240*/  IMAD.MOV.U32 R74, RZ, RZ, R68 ;  /* 0x000000ffff4a7224 */ /* 0x000fe200078e0044 */
[----:B------:R-:W-:-:S07]  /*5250*/  IADD3 R68, PT, PT, R84, 0x80, RZ ;  /* 0x0000008054447810 */ /* 0x000fce0007ffe0ff */
.L_x_15182:
[----:B------:R-:W-:Y:S05]  /*5260*/  BSYNC.RECONVERGENT B0 ;  /* 0x0000000000007941 */ /* 0x000fea0003800200 */
.L_x_15181:
[----:B------:R-:W-:Y:S01]  /*5270*/  ISETP.GE.U32.AND P0, PT, R13, 0x100, PT ;  /* 0x000001000d00780c */ /* 0x000fe20003f06070 */
[----:B------:R-:W-:Y:S03]  /*5280*/  BSSY.RECONVERGENT B0, `(.L_x_15246) ;  /* 0x00003d1000007945 */ /* 0x000fe60003800200 */
[----:B01----:R-:W-:-:S09]  /*5290*/  P2R R86, PR, RZ, 0x1 ;  /* 0x00000001ff567803 */ /* 0x003fd20000000000 */
        /* <DEDUP_REMOVED lines=31> */
.L_x_15251:
        /* <DEDUP_REMOVED lines=13> */
.L_x_15253:
[----:B------:R-:W-:Y:S05]  /*5560*/  BSYNC.RECONVERGENT B2 ;  /* 0x0000000000027941 */ /* 0x000fea0003800200 */
.L_x_15252:
        /* <DEDUP_REMOVED lines=40> */
[----:B------:R-:W-:-:S07]  /*57f0*/  HFMA2 R71, -RZ, RZ, 0, 0 ;  /* 0x00000000ff477431 */ /* 0x000fce00000001ff */
.L_x_15250:
[----:B------:R-:W-:Y:S05]  /*5800*/  BSYNC.RECONVERGENT B1 ;  /* 0x0000000000017941 */ /* 0x000fea0003800200 */
.L_x_15249:
[----:B------:R-:W0:Y:S01]  /*5810*/  LDC R87, c[0x0][0x404] ;  /* 0x00010100ff577b82 */ /* 0x000e220000000800 */
[----:B------:R-:W-:Y:S01]  /*5820*/  ISETP.NE.AND P3, PT, R71, 0x1, PT ;  /* 0x000000014700780c */ /* 0x000fe20003f65270 */
[----:B------:R-:W-:Y:S01]  /*5830*/  IMAD.MOV.U32 R88, RZ, RZ, 0x2f800000 ;  /* 0x2f800000ff587424 */ /* 0x000fe200078e00ff */
[----:B------:R-:W-:Y:S01]  /*5840*/  I2FP.F32.U32 R73, R85 ;  /* 0x0000005500497245 */ /* 0x000fe20000201000 */
[----:B------:R-:W-:Y:S04]  /*5850*/  BSSY.RECONVERGENT B1, `(.L_x_15254) ;  /* 0x0000048000017945 */ /* 0x000fe80003800200 */
        /* <DEDUP_REMOVED lines=15> */
.L_x_15256:
        /* <DEDUP_REMOVED lines=13> */
.L_x_15258:
[----:B------:R-:W-:Y:S05]  /*5a20*/  BSYNC.RECONVERGENT B2 ;  /* 0x0000000000027941 */ /* 0x000fea0003800200 */
.L_x_15257:
        /* <DEDUP_REMOVED lines=42> */
.L_x_15255:
[----:B------:R-:W-:Y:S05]  /*5cd0*/  BSYNC.RECONVERGENT B1 ;  /* 0x0000000000017941 */ /* 0x000fea0003800200 */
.L_x_15254:
        /* <DEDUP_REMOVED lines=15> */
.L_x_15261:
        /* <DEDUP_REMOVED lines=13> */
.L_x_15263:
[----:B------:R-:W-:Y:S05]  /*5ea0*/  BSYNC.RECONVERGENT B2 ;  /* 0x0000000000027941 */ /* 0x000fea0003800200 */
.L_x_15262:
        /* <DEDUP_REMOVED lines=42> */
.L_x_15260:
[----:B------:R-:W-:Y:S05]  /*6150*/  BSYNC.RECONVERGENT B1 ;  /* 0x0000000000017941 */ /* 0x000fea0003800200 */
.L_x_15259:
        /* <DEDUP_REMOVED lines=17> */
.L_x_15266:
        /* <DEDUP_REMOVED lines=13> */
.L_x_15268:
[----:B------:R-:W-:Y:S05]  /*6340*/  BSYNC.RECONVERGENT B2 ;  /* 0x0000000000027941 */ /* 0x000fea0003800200 */
.L_x_15267:
        /* <DEDUP_REMOVED lines=42> */
.L_x_15265:
[----:B------:R-:W-:Y:S05]  /*65f0*/  BSYNC.RECONVERGENT B1 ;  /* 0x0000000000017941 */ /* 0x000fea0003800200 */
.L_x_15264:
        /* <DEDUP_REMOVED lines=15> */
.L_x_15271:
        /* <DEDUP_REMOVED lines=13> */
.L_x_15273:
[----:B------:R-:W-:Y:S05]  /*67c0*/  BSYNC.RECONVERGENT B2 ;  /* 0x0000000000027941 */ /* 0x000fea0003800200 */
.L_x_15272:
        /* <DEDUP_REMOVED lines=42> */
.L_x_15270:
[----:B------:R-:W-:Y:S05]  /*6a70*/  BSYNC.RECONVERGENT B1 ;  /* 0x0000000000017941 */ /* 0x000fea0003800200 */
.L_x_15269:
        /* <DEDUP_REMOVED lines=17> */
.L_x_15276:
        /* <DEDUP_REMOVED lines=13> */
.L_x_15278:
[----:B------:R-:W-:Y:S05]  /*6c60*/  BSYNC.RECONVERGENT B2 ;  /* 0x0000000000027941 */ /* 0x000fea0003800200 */
.L_x_15277:
        /* <DEDUP_REMOVED lines=42> */
.L_x_15275:
[----:B------:R-:W-:Y:S05]  /*6f10*/  BSYNC.RECONVERGENT B1 ;  /* 0x0000000000017941 */ /* 0x000fea0003800200 */
.L_x_15274:
        /* <DEDUP_REMOVED lines=15> */
.L_x_15281:
        /* <DEDUP_REMOVED lines=13> */
.L_x_15283:
[----:B------:R-:W-:Y:S05]  /*70e0*/  BSYNC.RECONVERGENT B2 ;  /* 0x0000000000027941 */ /* 0x000fea0003800200 */
.L_x_15282:
        /* <DEDUP_REMOVED lines=42> */
.L_x_15280:
[----:B------:R-:W-:Y:S05]  /*7390*/  BSYNC.RECONVERGENT B1 ;  /* 0x0000000000017941 */ /* 0x000fea0003800200 */
.L_x_15279:
[----:B------:R-:W-:Y:S01]  /*73a0*/  ISETP.NE.AND P6, PT, R71, 0x1, PT ;  /* 0x000000014700780c */ /* 0x000fe20003fc5270 */
[----:B------:R-:W-:Y:S01]  /*73b0*/  BSSY.RECONVERGENT B1, `(.L_x_15284) ;  /* 0x000004b000017945 */ /* 0x000fe20003800200 */
[----:B------:R-:W-:Y:S01]  /*73c0*/  I2FP.F32.U32 R73, R73 ;  /* 0x0000004900497245 */ /* 0x000fe20000201000 */
[----:B------:R-:W-:Y:S01]  /*73d0*/  FMUL.FTZ R90, R43, R69 ;  /* 0x000000452b5a7220 */ /* 0x000fe20000410000 */
        /* <DEDUP_REMOVED lines=13> */
.L_x_15286:
        /* <DEDUP_REMOVED lines=15> */
.L_x_15288:
[----:B------:R-:W-:Y:S05]  /*75a0*/  BSYNC.RECONVERGENT B2 ;  /* 0x0000000000027941 */ /* 0x000fea0003800200 */
.L_x_15287:
        /* <DEDUP_REMOVED lines=43> */
.L_x_15285:
[----:B------:R-:W-:Y:S05]  /*7860*/  BSYNC.RECONVERGENT B1 ;  /* 0x0000000000017941 */ /* 0x000fea0003800200 */
.L_x_15284:
[----:B------:R-:W-:Y:S01]  /*7870*/  FMUL.FTZ R91, R28, R69 ;  /* 0x000000451c5b7220 */ /* 0x000fe20000410000 */
[----:B------:R-:W-:Y:S01]  /*7880*/  FSETP.GTU.FTZ.AND P6, PT, R94, R87, PT ;  /* 0x000000575e00720b */ /* 0x000fe20003fdc000 */
[-C--:B------:R-:W-:Y:S01]  /*7890*/  FMUL.FTZ R43, R29, R69.reuse ;  /* 0x000000451d2b7220 */ /* 0x080fe20000410000 */
        /* <DEDUP_REMOVED lines=9> */
[----:B------:R-:W-:Y:S01]  /*7930*/  SEL R74, RZ, 0x1, P6 ;  /* 0x00000001ff4a7807 */ /* 0x000fe20003000000 */
[----:B------:R-:W-:Y:S01]  /*7940*/  FADD.FTZ R40, R40, R91 ;  /* 0x0000005b28287221 */ /* 0x000fe20000010000 */
[----:B------:R-:W-:Y:S02]  /*7950*/  FSETP.GTU.FTZ.AND P6, PT, R42, R87, PT ;  /* 0x000000572a00720b */ /* 0x000fe40003fdc000 */
[----:B------:R-:W-:Y:S01]  /*7960*/  FSEL R89, R89, RZ, P4 ;  /* 0x000000ff59597208 */ /* 0x000fe20002000000 */
[----:B------:R-:W-:Y:S01]  /*7970*/  @P1 FADD.FTZ R40, R32, R40 ;  /* 0x0000002820281221 */ /* 0x000fe20000010000 */
[----:B------:R-:W-:Y:S02]  /*7980*/  FSEL R42, R71, RZ, !P6 ;  /* 0x000000ff472a7208 */ /* 0x000fe40007000000 */
[----:B------:R-:W-:-:S02]  /*7990*/  SEL R71, RZ, 0x1, P6 ;  /* 0x00000001ff477807 */ /* 0x000fc40003000000 */
[----:B------:R-:W-:Y:S01]  /*79a0*/  FSETP.GTU.FTZ.AND P6, PT, R88, R87, PT ;  /* 0x000000575800720b */ /* 0x000fe20003fdc000 */
[----:B------:R-:W-:Y:S01]  /*79b0*/  FADD.FTZ R42, R89, R42 ;  /* 0x0000002a592a7221 */ /* 0x000fe20000010000 */
[----:B------:R-:W-:Y:S02]  /*79c0*/  FSEL R88, R41, RZ, P3 ;  /* 0x000000ff29587208 */ /* 0x000fe40001800000 */
[----:B------:R-:W-:Y:S01]  /*79d0*/  FSEL R87, R69, RZ, !P6 ;  /* 0x000000ff45577208 */ /* 0x000fe20007000000 */
[----:B------:R-:W-:Y:S01]  /*79e0*/  @P1 FADD.FTZ R42, R34, R42 ;  /* 0x0000002a222a1221 */ /* 0x000fe20000010000 */
        /* <DEDUP_REMOVED lines=11> */
.L_x_15248:
        /* <DEDUP_REMOVED lines=16> */
.L_x_15292:
        /* <DEDUP_REMOVED lines=13> */
.L_x_15294:
[----:B------:R-:W-:Y:S05]  /*7c70*/  BSYNC.RECONVERGENT B2 ;  /* 0x0000000000027941 */ /* 0x000fea0003800200 */
.L_x_15293:
        /* <DEDUP_REMOVED lines=40> */
[----:B------:R-:W-:-:S07]  /*7f00*/  IMAD.MOV.U32 R71, RZ, RZ, R74 ;  /* 0x000000ffff477224 */ /* 0x000fce00078e004a */
.L_x_15291:
[----:B------:R-:W-:Y:S05]  /*7f10*/  BSYNC.RECONVERGENT B1 ;  /* 0x0000000000017941 */ /* 0x000fea0003800200 */
.L_x_15290:
[----:B------:R-:W0:Y:S01]  /*7f20*/  LDC R69, c[0x0][0x404] ;  /* 0x00010100ff457b82 */ /* 0x000e220000000800 */
[----:B------:R-:W-:Y:S01]  /*7f30*/  ISETP.NE.AND P3, PT, R85, 0x1, PT ;  /* 0x000000015500780c */ /* 0x000fe20003f65270 */
[----:B------:R-:W-:Y:S01]  /*7f40*/  BSSY.RECONVERGENT B1, `(.L_x_15295) ;  /* 0x0000048000017945 */ /* 0x000fe20003800200 */
[----:B------:R-:W-:Y:S01]  /*7f50*/  I2FP.F32.U32 R74, R71 ;  /* 0x00000047004a7245 */ /* 0x000fe20000201000 */
[----:B------:R-:W-:Y:S02]  /*7f60*/  IMAD.MOV.U32 R71, RZ, RZ, 0x2f800000 ;  /* 0x2f800000ff477424 */ /* 0x000fe400078e00ff */
[----:B------:R-:W-:Y:S02]  /*7f70*/  IMAD.MOV.U32 R73, RZ, RZ, 0x2 ;  /* 0x00000002ff497424 */ /* 0x000fe400078e00ff */
[----:B------:R-:W-:-:S05]  /*7f80*/  FFMA.FTZ R74, R74, R71, 1.1641532182693481445e-10 ;  /* 0x2f0000004a4a7423 */ /* 0x000fca0000010047 */
[----:B0-----:R-:W-:Y:S02]  /*7f90*/  FSETP.LE.FTZ.AND P2, PT, R74, R69, PT ;  /* 0x000000454a00720b */ /* 0x001fe40003f53000 */
        /* <DEDUP_REMOVED lines=10> */
.L_x_15297:
        /* <DEDUP_REMOVED lines=13> */
.L_x_15299:
[----:B------:R-:W-:Y:S05]  /*8110*/  BSYNC.RECONVERGENT B2 ;  /* 0x0000000000027941 */ /* 0x000fea0003800200 */
.L_x_15298:
        /* <DEDUP_REMOVED lines=42> */
.L_x_15296:
[----:B------:R-:W-:Y:S05]  /*83c0*/  BSYNC.RECONVERGENT B1 ;  /* 0x0000000000017941 */ /* 0x000fea0003800200 */
.L_x_15295:
        /* <DEDUP_REMOVED lines=16> */
.L_x_15302:
        /* <DEDUP_REMOVED lines=13> */
.L_x_15304:
[----:B------:R-:W-:Y:S05]  /*85a0*/  BSYNC.RECONVERGENT B2 ;  /* 0x0000000000027941 */ /* 0x000fea0003800200 */
.L_x_15303:
        /* <DEDUP_REMOVED lines=42> */
.L_x_15301:
[----:B------:R-:W-:Y:S05]  /*8850*/  BSYNC.RECONVERGENT B1 ;  /* 0x0000000000017941 */ /* 0x000fea0003800200 */
.L_x_15300:
        /* <DEDUP_REMOVED lines=16> */
.L_x_15307:
        /* <DEDUP_REMOVED lines=13> */
.L_x_15309:
[----:B------:R-:W-:Y:S05]  /*8a30*/  BSYNC.RECONVERGENT B2 ;  /* 0x0000000000027941 */ /* 0x000fea0003800200 */
.L_x_15308:
        /* <DEDUP_REMOVED lines=42> */
.L_x_15306:
[----:B------:R-:W-:Y:S05]  /*8ce0*/  BSYNC.RECONVERGENT B1 ;  /* 0x0000000000017941 */ /* 0x000fea0003800200 */
.L_x_15305:
        /* <DEDUP_REMOVED lines=16> */
.L_x_15289:
        /* <DEDUP_REMOVED lines=24> */
.L_x_15310:
[----:B------:R-:W-:Y:S02]  /*8f70*/  IMAD.MOV.U32 R74, RZ, RZ, R70 ;  /* 0x000000ffff4a7224 */ /* 0x000fe400078e0046 */
[----:B------:R-:W-:-:S07]  /*8f80*/  VIADD R68, R68, 0x80 ;  /* 0x0000008044447836 */ /* 0x000fce0000000000 */
.L_x_15247:
[----:B------:R-:W-:Y:S05]  /*8f90*/  BSYNC.RECONVERGENT B0 ;  /* 0x0000000000007941 */ /* 0x000fea0003800200 */
.L_x_15246:
        /* <DEDUP_REMOVED lines=11> */
[----:B--2---:R-:W-:-:S06]  /*9050*/  IMAD.WIDE.U32 R44, R68, 0x10, R44 ;  /* 0x00000010442c7825 */ /* 0x004fcc00078e002c */
[----:B------:R-:W5:Y:S01]  /*9060*/  LDG.E.128 R44, desc[UR6][R44.64] ;  /* 0x000000062c2c7981 */ /* 0x000f62000c1e1d00 */
[----:B0-----:R-:W-:-:S05]  /*9070*/  @P0 IMAD.WIDE.U32 R88, R68, 0x10, R88 ;  /* 0x0000001044580825 */ /* 0x001fca00078e0058 */
[----:B------:R0:W5:Y:S01]  /*9080*/  @P0 LDG.E.128 R28, desc[UR6][R88.64] ;  /* 0x00000006581c0981 */ /* 0x000162000c1e1d00 */
[----:B-1----:R-:W-:-:S05]  /*9090*/  @P1 IMAD.WIDE.U32 R70, R68, 0x10, R70 ;  /* 0x0000001044461825 */ /* 0x002fca00078e0046 */
        /* <DEDUP_REMOVED lines=18> */
.L_x_15316:
        /* <DEDUP_REMOVED lines=13> */
.L_x_15318:
[----:B------:R-:W-:Y:S05]  /*9290*/  BSYNC.RECONVERGENT B2 ;  /* 0x0000000000027941 */ /* 0x000fea0003800200 */
.L_x_15317:
        /* <DEDUP_REMOVED lines=41> */
.L_x_15315:
[----:B------:R-:W-:Y:S05]  /*9530*/  BSYNC.RECONVERGENT B1 ;  /* 0x0000000000017941 */ /* 0x000fea0003800200 */
.L_x_15314:
        /* <DEDUP_REMOVED lines=20> */
.L_x_15321:
        /* <DEDUP_REMOVED lines=13> */
.L_x_15323:
[----:B------:R-:W-:Y:S05]  /*9750*/  BSYNC.RECONVERGENT B2 ;  /* 0x0000000000027941 */ /* 0x000fea0003800200 */
.L_x_15322:
        /* <DEDUP_REMOVED lines=42> */
.L_x_15320:
[----:B------:R-:W-:Y:S05]  /*9a00*/  BSYNC.RECONVERGENT B1 ;  /* 0x0000000000017941 */ /* 0x000fea0003800200 */
.L_x_15319:
        /* <DEDUP_REMOVED lines=15> */
.L_x_15326:
        /* <DEDUP_REMOVED lines=13> */
.L_x_15328:
[----:B------:R-:W-:Y:S05]  /*9bd0*/  BSYNC.RECONVERGENT B2 ;  /* 0x0000000000027941 */ /* 0x000fea0003800200 */
.L_x_15327:
        /* <DEDUP_REMOVED lines=42> */
.L_x_15325:
[----:B------:R-:W-:Y:S05]  /*9e80*/  BSYNC.RECONVERGENT B1 ;  /* 0x0000000000017941 */ /* 0x000fea0003800200 */
.L_x_15324:
        /* <DEDUP_REMOVED lines=17> */
.L_x_15331:
        /* <DEDUP_REMOVED lines=13> */
.L_x_15333:
[----:B------:R-:W-:Y:S05]  /*a070*/  BSYNC.RECONVERGENT B2 ;  /* 0x0000000000027941 */ /* 0x000fea0003800200 */
.L_x_15332:
        /* <DEDUP_REMOVED lines=42> */
.L_x_15330:
[----:B------:R-:W-:Y:S05]  /*a320*/  BSYNC.RECONVERGENT B1 ;  /* 0x0000000000017941 */ /* 0x000fea0003800200 */
.L_x_15329:
        /* <DEDUP_REMOVED lines=15> */
.L_x_15336:
        /* <DEDUP_REMOVED lines=13> */
.L_x_15338:
[----:B------:R-:W-:Y:S05]  /*a4f0*/  BSYNC.RECONVERGENT B2 ;  /* 0x0000000000027941 */ /* 0x000fea0003800200 */
.L_x_15337:
        /* <DEDUP_REMOVED lines=42> */
.L_x_15335:
[----:B------:R-:W-:Y:S05]  /*a7a0*/  BSYNC.RECONVERGENT B1 ;  /* 0x0000000000017941 */ /* 0x000fea0003800200 */
.L_x_15334:
        /* <DEDUP_REMOVED lines=17> */
.L_x_15341:
        /* <DEDUP_REMOVED lines=13> */
.L_x_15343:
[----:B------:R-:W-:Y:S05]  /*a990*/  BSYNC.RECONVERGENT B2 ;  /* 0x0000000000027941 */ /* 0x000fea0003800200 */
.L_x_15342:
        /* <DEDUP_REMOVED lines=41> */
[----:B------:R-:W-:-:S07]  /*ac30*/  IMAD.MOV.U32 R74, RZ, RZ, RZ ;  /* 0x000000ffff4a7224 */ /* 0x000fce00078e00ff */
.L_x_15340:
[----:B------:R-:W-:Y:S05]  /*ac40*/  BSYNC.RECONVERGENT B1 ;  /* 0x0000000000017941 */ /* 0x000fea0003800200 */
.L_x_15339:
        /* <DEDUP_REMOVED lines=15> */
.L_x_15346:
        /* <DEDUP_REMOVED lines=13> */
.L_x_15348:
[----:B------:R-:W-:Y:S05]  /*ae10*/  BSYNC.RECONVERGENT B2 ;  /* 0x0000000000027941 */ /* 0x000fea0003800200 */
.L_x_15347:
        /* <DEDUP_REMOVED lines=42> */
.L_x_15345:
[----:B------:R-:W-:Y:S05]  /*b0c0*/  BSYNC.RECONVERGENT B1 ;  /* 0x0000000000017941 */ /* 0x000fea0003800200 */
.L_x_15344:
        /* <DEDUP_REMOVED lines=17> */
.L_x_15351:
        /* <DEDUP_REMOVED lines=15> */
.L_x_15353:
[----:B------:R-:W-:Y:S05]  /*b2d0*/  BSYNC.RECONVERGENT B2 ;  /* 0x0000000000027941 */ /* 0x000fea0003800200 */
.L_x_15352:
        /* <DEDUP_REMOVED lines=42> */
.L_x_15350:
[----:B------:R-:W-:Y:S05]  /*b580*/  BSYNC.RECONVERGENT B1 ;  /* 0x0000000000017941 */ /* 0x000fea0003800200 */
.L_x_15349:
[-C--:B------:R-:W-:Y:S01]  /*b590*/  FMUL.FTZ R92, R28, R69.reuse ;  /* 0x000000451c5c7220 */ /* 0x080fe20000410000 */
        /* <DEDUP_REMOVED lines=12> */
[----:B------:R-:W-:Y:S01]  /*b660*/  FSETP.GTU.FTZ.AND P6, PT, R71, R88, PT ;  /* 0x000000584700720b */ /* 0x000fe20003fdc000 */
[----:B------:R-:W-:Y:S01]  /*b670*/  FADD.FTZ R45, R94, R47 ;  /* 0x0000002f5e2d7221 */ /* 0x000fe20000010000 */
[----:B------:R-:W-:Y:S02]  /*b680*/  FSEL R105, R90, RZ, P4 ;  /* 0x000000ff5a697208 */ /* 0x000fe40002000000 */
[----:B------:R-:W-:Y:S01]  /*b690*/  FSEL R46, R46, RZ, !P6 ;  /* 0x000000ff2e2e7208 */ /* 0x000fe20007000000 */
[----:B------:R-:W-:Y:S01]  /*b6a0*/  @P1 FADD.FTZ R45, R33, R45 ;  /* 0x0000002d212d1221 */ /* 0x000fe20000010000 */
        /* <DEDUP_REMOVED lines=17> */
.L_x_15313:
        /* <DEDUP_REMOVED lines=16> */
.L_x_15357:
        /* <DEDUP_REMOVED lines=13> */
.L_x_15359:
[----:B------:R-:W-:Y:S05]  /*b990*/  BSYNC.RECONVERGENT B2 ;  /* 0x0000000000027941 */ /* 0x000fea0003800200 */
.L_x_15358:
        /* <DEDUP_REMOVED lines=41> */
.L_x_15356:
[----:B------:R-:W-:Y:S05]  /*bc30*/  BSYNC.RECONVERGENT B1 ;  /* 0x0000000000017941 */ /* 0x000fea0003800200 */
.L_x_15355:
[----:B------:R-:W0:Y:S01]  /*bc40*/  LDC R69, c[0x0][0x404] ;  /* 0x00010100ff457b82 */ /* 0x000e220000000800 */
[----:B------:R-:W-:Y:S01]  /*bc50*/  ISETP.NE.AND P3, PT, R85, 0x1, PT ;  /* 0x000000015500780c */ /* 0x000fe20003f65270 */
[----:B------:R-:W-:Y:S01]  /*bc60*/  BSSY.RECONVERGENT B1, `(.L_x_15360) ;  /* 0x0000049000017945 */ /* 0x000fe20003800200 */
[----:B------:R-:W-:Y:S01]  /*bc70*/  I2FP.F32.U32 R74, R71 ;  /* 0x00000047004a7245 */ /* 0x000fe20000201000 */
[----:B------:R-:W-:Y:S02]  /*bc80*/  IMAD.MOV.U32 R71, RZ, RZ, 0x2f800000 ;  /* 0x2f800000ff477424 */ /* 0x000fe400078e00ff */
[----:B------:R-:W-:Y:S02]  /*bc90*/  HFMA2 R88, -RZ, RZ, 0, 1.1920928955078125e-07 ;  /* 0x00000002ff587431 */ /* 0x000fe400000001ff */
[----:B------:R-:W-:Y:S02]  /*bca0*/  IMAD.MOV.U32 R73, RZ, RZ, R76 ;  /* 0x000000ffff497224 */ /* 0x000fe400078e004c */
[----:B------:R-:W-:-:S05]  /*bcb0*/  FFMA.FTZ R74, R74, R71, 1.1641532182693481445e-10 ;  /* 0x2f0000004a4a7423 */ /* 0x000fca0000010047 */
[----:B0-----:R-:W-:Y:S01]  /*bcc0*/  FSETP.LE.FTZ.AND P2, PT, R74, R69, PT ;  /* 0x000000454a00720b */ /* 0x001fe20003f53000 */
        /* <DEDUP_REMOVED lines=9> */
.L_x_15362:
        /* <DEDUP_REMOVED lines=13> */
.L_x_15364:
[----:B------:R-:W-:Y:S05]  /*be30*/  BSYNC.RECONVERGENT B2 ;  /* 0x0000000000027941 */ /* 0x000fea0003800200 */
.L_x_15363:
        /* <DEDUP_REMOVED lines=43> */
.L_x_15361:
[----:B------:R-:W-:Y:S05]  /*c0f0*/  BSYNC.RECONVERGENT B1 ;  /* 0x0000000000017941 */ /* 0x000fea0003800200 */
.L_x_15360:
        /* <DEDUP_REMOVED lines=16> */
.L_x_15367:
        /* <DEDUP_REMOVED lines=13> */
.L_x_15369:
[----:B------:R-:W-:Y:S05]  /*c2d0*/  BSYNC.RECONVERGENT B2 ;  /* 0x0000000000027941 */ /* 0x000fea0003800200 */
.L_x_15368:
        /* <DEDUP_REMOVED lines=43> */
.L_x_15366:
[----:B------:R-:W-:Y:S05]  /*c590*/  BSYNC.RECONVERGENT B1 ;  /* 0x0000000000017941 */ /* 0x000fea0003800200 */
.L_x_15365:
        /* <DEDUP_REMOVED lines=16> */
.L_x_15372:
        /* <DEDUP_REMOVED lines=13> */
.L_x_15374:
[----:B------:R-:W-:Y:S05]  /*c770*/  BSYNC.RECONVERGENT B2 ;  /* 0x0000000000027941 */ /* 0x000fea0003800200 */
.L_x_15373:
        /* <DEDUP_REMOVED lines=43> */
.L_x_15371:
[----:B------:R-:W-:Y:S05]  /*ca30*/  BSYNC.RECONVERGENT B1 ;  /* 0x0000000000017941 */ /* 0x000fea0003800200 */
.L_x_15370:
        /* <DEDUP_REMOVED lines=16> */
.L_x_15354:
        /* <DEDUP_REMOVED lines=24> */
.L_x_15375:
[----:B------:R-:W-:Y:S01]  /*ccc0*/  IMAD.MOV.U32 R74, RZ, RZ, R70 ;  /* 0x000000ffff4a7224 */ /* 0x000fe200078e0046 */
[----:B------:R-:W-:-:S07]  /*ccd0*/  IADD3 R68, PT, PT, R68, 0x80, RZ ;  /* 0x0000008044447810 */ /* 0x000fce0007ffe0ff */
.L_x_15312:
[----:B------:R-:W-:Y:S05]  /*cce0*/  BSYNC.RECONVERGENT B0 ;  /* 0x0000000000007941 */ /* 0x000fea0003800200 */
.L_x_15311:
        /* <DEDUP_REMOVED lines=34> */
.L_x_15381:
        /* <DEDUP_REMOVED lines=13> */
.L_x_15383:
[----:B------:R-:W-:Y:S05]  /*cfe0*/  BSYNC.RECONVERGENT B2 ;  /* 0x0000000000027941 */ /* 0x000fea0003800200 */
.L_x_15382:
        /* <DEDUP_REMOVED lines=41> */
.L_x_15380:
[----:B------:R-:W-:Y:S05]  /*d280*/  BSYNC.RECONVERGENT B1 ;  /* 0x0000000000017941 */ /* 0x000fea0003800200 */
.L_x_15379:
        /* <DEDUP_REMOVED lines=20> */
.L_x_15386:
        /* <DEDUP_REMOVED lines=13> */
.L_x_15388:
[----:B------:R-:W-:Y:S05]  /*d4a0*/  BSYNC.RECONVERGENT B2 ;  /* 0x0000000000027941 */ /* 0x000fea0003800200 */
.L_x_15387:
        /* <DEDUP_REMOVED lines=42> */
.L_x_15385:
[----:B------:R-:W-:Y:S05]  /*d750*/  BSYNC.RECONVERGENT B1 ;  /* 0x0000000000017941 */ /* 0x000fea0003800200 */
.L_x_15384:
        /* <DEDUP_REMOVED lines=15> */
.L_x_15391:
        /* <DEDUP_REMOVED lines=13> */
.L_x_15393:
[----:B------:R-:W-:Y:S05]  /*d920*/  BSYNC.RECONVERGENT B2 ;  /* 0x0000000000027941 */ /* 0x000fea0003800200 */
.L_x_15392:
        /* <DEDUP_REMOVED lines=42> */
.L_x_15390:
[----:B------:R-:W-:Y:S05]  /*dbd0*/  BSYNC.RECONVERGENT B1 ;  /* 0x0000000000017941 */ /* 0x000fea0003800200 */
.L_x_15389:
        /* <DEDUP_REMOVED lines=17> */
.L_x_15396:
        /* <DEDUP_REMOVED lines=13> */
.L_x_15398:
[----:B------:R-:W-:Y:S05]  /*ddc0*/  BSYNC.RECONVERGENT B2 ;  /* 0x0000000000027941 */ /* 0x000fea0003800200 */
.L_x_15397:
        /* <DEDUP_REMOVED lines=42> */
.L_x_15395:
[----:B------:R-:W-:Y:S05]  /*e070*/  BSYNC.RECONVERGENT B1 ;  /* 0x0000000000017941 */ /* 0x000fea0003800200 */
.L_x_15394:
        /* <DEDUP_REMOVED lines=15> */
.L_x_15401:
        /* <DEDUP_REMOVED lines=13> */
.L_x_15403:
[----:B------:R-:W-:Y:S05]  /*e240*/  BSYNC.RECONVERGENT B2 ;  /* 0x0000000000027941 */ /* 0x000fea0003800200 */
.L_x_15402:
        /* <DEDUP_REMOVED lines=42> */
.L_x_15400:
[----:B------:R-:W-:Y:S05]  /*e4f0*/  BSYNC.RECONVERGENT B1 ;  /* 0x0000000000017941 */ /* 0x000fea0003800200 */
.L_x_15399:
        /* <DEDUP_REMOVED lines=17> */
.L_x_15406:
        /* <DEDUP_REMOVED lines=13> */
.L_x_15408:
[----:B------:R-:W-:Y:S05]  /*e6e0*/  BSYNC.RECONVERGENT B2 ;  /* 0x0000000000027941 */ /* 0x000fea0003800200 */
.L_x_15407:
        /* <DEDUP_REMOVED lines=42> */
.L_x_15405:
[----:B------:R-:W-:Y:S05]  /*e990*/  BSYNC.RECONVERGENT B1 ;  /* 0x0000000000017941 */ /* 0x000fea0003800200 */
.L_x_15404:
        /* <DEDUP_REMOVED lines=15> */
.L_x_15411:
        /* <DEDUP_REMOVED lines=13> */
.L_x_15413:
[----:B------:R-:W-:Y:S05]  /*eb60*/  BSYNC.RECONVERGENT B2 ;  /* 0x0000000000027941 */ /* 0x000fea0003800200 */
.L_x_15412:
        /* <DEDUP_REMOVED lines=42> */
.L_x_15410:
[----:B------:R-:W-:Y:S05]  /*ee10*/  BSYNC.RECONVERGENT B1 ;  /* 0x0000000000017941 */ /* 0x000fea0003800200 */
.L_x_15409:
        /* <DEDUP_REMOVED lines=17> */
.L_x_15416:
        /* <DEDUP_REMOVED lines=15> */
.L_x_15418:
[----:B------:R-:W-:Y:S05]  /*f020*/  BSYNC.RECONVERGENT B2 ;  /* 0x0000000000027941 */ /* 0x000fea0003800200 */
.L_x_15417:
        /* <DEDUP_REMOVED lines=42> */
.L_x_15415:
[----:B------:R-:W-:Y:S05]  /*f2d0*/  BSYNC.RECONVERGENT B1 ;  /* 0x0000000000017941 */ /* 0x000fea0003800200 */
.L_x_15414:
[----:B------:R-:W-:Y:S01]  /*f2e0*/  FMUL.FTZ R51, R28, R69 ;  /* 0x000000451c337220 */ /* 0x000fe20000410000 */
[----:B------:R-:W-:Y:S01]  /*f2f0*/  FSETP.GTU.FTZ.AND P6, PT, R94, R89, PT ;  /* 0x000000595e00720b */ /* 0x000fe20003fdc000 */
[-C--:B------:R-:W-:Y:S01]  /*f300*/  FMUL.FTZ R71, R30, R69.reuse ;  /* 0x000000451e477220 */ /* 0x080fe20000410000 */
[----:B------:R-:W-:Y:S02]  /*f310*/  I2FP.F32.U32 R105, R96 ;  /* 0x0000006000697245 */ /* 0x000fe40000201000 */
[----:B------:R-:W-:Y:S01]  /*f320*/  FSEL R94, R51, RZ, !P6 ;  /* 0x000000ff335e7208 */ /* 0x000fe20007000000 */
[----:B------:R-:W-:Y:S01]  /*f330*/  FMUL.FTZ R51, R29, R69 ;  /* 0x000000451d337220 */ /* 0x000fe20000410000 */
[----:B------:R-:W-:Y:S01]  /*f340*/  SEL R85, RZ, 0x1, P6 ;  /* 0x00000001ff557807 */ /* 0x000fe20003000000 */
[----:B------:R-:W-:Y:S01]  /*f350*/  FFMA.FTZ R90, R105, R90, 1.1641532182693481445e-10 ;  /* 0x2f000000695a7423 */ /* 0x000fe2000001005a */
[----:B------:R-:W-:Y:S01]  /*f360*/  FSETP.GTU.FTZ.AND P6, PT, R74, R89, PT ;  /* 0x000000594a00720b */ /* 0x000fe20003fdc000 */
[----:B------:R-:W-:Y:S01]  /*f370*/  FMUL.FTZ R69, R31, R69 ;  /* 0x000000451f457220 */ /* 0x000fe20000410000 */
        /* <DEDUP_REMOVED lines=25> */
.L_x_15378:
        /* <DEDUP_REMOVED lines=16> */
.L_x_15422:
        /* <DEDUP_REMOVED lines=13> */
.L_x_15424:
[----:B------:R-:W-:Y:S05]  /*f6e0*/  BSYNC.RECONVERGENT B2 ;  /* 0x0000000000027941 */ /* 0x000fea0003800200 */
.L_x_15423:
        /* <DEDUP_REMOVED lines=41> */
.L_x_15421:
[----:B------:R-:W-:Y:S05]  /*f980*/  BSYNC.RECONVERGENT B1 ;  /* 0x0000000000017941 */ /* 0x000fea0003800200 */
.L_x_15420:
[----:B------:R-:W0:Y:S01]  /*f990*/  LDC R69, c[0x0][0x404] ;  /* 0x00010100ff457b82 */ /* 0x000e220000000800 */
[----:B------:R-:W-:Y:S01]  /*f9a0*/  I2FP.F32.U32 R74, R71 ;  /* 0x00000047004a7245 */ /* 0x000fe20000201000 */
[----:B------:R-:W-:Y:S01]  /*f9b0*/  HFMA2 R71, -RZ, RZ, 0.1171875, 0 ;  /* 0x2f800000ff477431 */ /* 0x000fe200000001ff */
[----:B------:R-:W-:Y:S01]  /*f9c0*/  ISETP.NE.AND P3, PT, R85, 0x1, PT ;  /* 0x000000015500780c */ /* 0x000fe20003f65270 */
[----:B------:R-:W-:Y:S01]  /*f9d0*/  BSSY.RECONVERGENT B1, `(.L_x_15425) ;  /* 0x0000046000017945 */ /* 0x000fe20003800200 */
[----:B------:R-:W-:Y:S02]  /*f9e0*/  IMAD.MOV.U32 R89, RZ, RZ, 0x2 ;  /* 0x00000002ff597424 */ /* 0x000fe400078e00ff */
[----:B------:R-:W-:Y:S02]  /*f9f0*/  IMAD.MOV.U32 R73, RZ, RZ, R76 ;  /* 0x000000ffff497224 */ /* 0x000fe400078e004c */
[----:B------:R-:W-:-:S05]  /*fa00*/  FFMA.FTZ R74, R74, R71, 1.1641532182693481445e-10 ;  /* 0x2f0000004a4a7423 */ /* 0x000fca0000010047 */
[----:B0-----:R-:W-:Y:S02]  /*fa10*/  FSETP.LE.FTZ.AND P2, PT, R74, R69, PT ;  /* 0x000000454a00720b */ /* 0x001fe40003f53000 */
        /* <DEDUP_REMOVED lines=9> */
.L_x_15427:
        /* <DEDUP_REMOVED lines=13> */
.L_x_15429:
[----:B------:R-:W-:Y:S05]  /*fb80*/  BSYNC.RECONVERGENT B2 ;  /* 0x0000000000027941 */ /* 0x000fea0003800200 */
.L_x_15428:
        /* <DEDUP_REMOVED lines=42> */
.L_x_15426:
[----:B------:R-:W-:Y:S05]  /*fe30*/  BSYNC.RECONVERGENT B1 ;  /* 0x0000000000017941 */ /* 0x000fea0003800200 */
.L_x_15425:
        /* <DEDUP_REMOVED lines=16> */
.L_x_15432:
        /* <DEDUP_REMOVED lines=13> */
.L_x_15434:
[----:B------:R-:W-:Y:S05]  /*10010*/  BSYNC.RECONVERGENT B2 ;  /* 0x0000000000027941 */ /* 0x000fea0003800200 */
.L_x_15433:
        /* <DEDUP_REMOVED lines=41> */
[----:B------:R-:W-:-:S07]  /*102b0*/  LOP3.LUT R77, R90, UR37, R105, 0x96, !PT ;  /* 0x000000255a4d7c12 */ /* 0x000fce000f8e9669 */
.L_x_15431:
[----:B------:R-:W-:Y:S05]  /*102c0*/  BSYNC.RECONVERGENT B1 ;  /* 0x0000000000017941 */ /* 0x000fea0003800200 */
.L_x_15430:
        /* <DEDUP_REMOVED lines=16> */
.L_x_15437:
        /* <DEDUP_REMOVED lines=13> */
.L_x_15439:
[----:B------:R-:W-:Y:S05]  /*104a0*/  BSYNC.RECONVERGENT B2 ;  /* 0x0000000000027941 */ /* 0x000fea0003800200 */
.L_x_15438:
        /* <DEDUP_REMOVED lines=42> */
.L_x_15436:
[----:B------:R-:W-:Y:S05]  /*10750*/  BSYNC.RECONVERGENT B1 ;  /* 0x0000000000017941 */ /* 0x000fea0003800200 */
.L_x_15435:
        /* <DEDUP_REMOVED lines=16> */
.L_x_15419:
        /* <DEDUP_REMOVED lines=24> */
.L_x_15440:
[----:B------:R-:W-:Y:S01]  /*109e0*/  MOV R74, R70 ;  /* 0x00000046004a7202 */ /* 0x000fe20000000f00 */
[----:B------:R-:W-:-:S07]  /*109f0*/  VIADD R68, R68, 0x80 ;  /* 0x0000008044447836 */ /* 0x000fce0000000000 */
.L_x_15377:
[----:B------:R-:W-:Y:S05]  /*10a00*/  BSYNC.RECONVERGENT B0 ;  /* 0x0000000000007941 */ /* 0x000fea0003800200 */
.L_x_15376:
        /* <DEDUP_REMOVED lines=34> */
.L_x_15446:
        /* <DEDUP_REMOVED lines=13> */
.L_x_15448:
[----:B------:R-:W-:Y:S05]  /*10d00*/  BSYNC.RECONVERGENT B2 ;  /* 0x0000000000027941 */ /* 0x000fea0003800200 */
.L_x_15447:
        /* <DEDUP_REMOVED lines=41> */
.L_x_15445:
[----:B------:R-:W-:Y:S05]  /*10fa0*/  BSYNC.RECONVERGENT B1 ;  /* 0x0000000000017941 */ /* 0x000fea0003800200 */
.L_x_15444:
[----:B------:R-:W0:Y:S01]  /*10fb0*/  LDC R69, c[0x0][0x408] ;  /* 0x00010200ff457b82 */ /* 0x000e220000000800 */
[----:B------:R-:W-:Y:S01]  /*10fc0*/  ISETP.NE.AND P3, PT, R85, 0x1, PT ;  /* 0x000000015500780c */ /* 0x000fe20003f65270 */
[----:B------:R-:W-:Y:S01]  /*10fd0*/  IMAD.MOV.U32 R91, RZ, RZ, 0x2f800000 ;  /* 0x2f800000ff5b7424 */ /* 0x000fe200078e00ff */
[----:B------:R-:W-:Y:S01]  /*10fe0*/  I2FP.F32.U32 R74, R71 ;  /* 0x00000047004a7245 */ /* 0x000fe20000201000 */
[----:B------:R-:W-:Y:S01]  /*10ff0*/  BSSY.RECONVERGENT B1, `(.L_x_15449) ;  /* 0x0000048000017945 */ /* 0x000fe20003800200 */
[----:B------:R-:W-:Y:S02]  /*11000*/  HFMA2 R71, -RZ, RZ, 0, 1.1920928955078125e-07 ;  /* 0x00000002ff477431 */ /* 0x000fe400000001ff */
[----:B------:R-:W-:Y:S01]  /*11010*/  IMAD.MOV.U32 R73, RZ, RZ, R76 ;  /* 0x000000ffff497224 */ /* 0x000fe200078e004c */
        /* <DEDUP_REMOVED lines=13> */
.L_x_15451:
        /* <DEDUP_REMOVED lines=13> */
.L_x_15453:
[----:B------:R-:W-:Y:S05]  /*111c0*/  BSYNC.RECONVERGENT B2 ;  /* 0x0000000000027941 */ /* 0x000fea0003800200 */
.L_x_15452:
        /* <DEDUP_REMOVED lines=42> */
.L_x_15450:
[----:B------:R-:W-:Y:S05]  /*11470*/  BSYNC.RECONVERGENT B1 ;  /* 0x0000000000017941 */ /* 0x000fea0003800200 */
.L_x_15449:
        /* <DEDUP_REMOVED lines=15> */
.L_x_15456:
        /* <DEDUP_REMOVED lines=13> */
.L_x_15458:
[----:B------:R-:W-:Y:S05]  /*11640*/  BSYNC.RECONVERGENT B2 ;  /* 0x0000000000027941 */ /* 0x000fea0003800200 */
.L_x_15457:
        /* <DEDUP_REMOVED lines=42> */
.L_x_15455:
[----:B------:R-:W-:Y:S05]  /*118f0*/  BSYNC.RECONVERGENT B1 ;  /* 0x0000000000017941 */ /* 0x000fea0003800200 */
.L_x_15454:
        /* <DEDUP_REMOVED lines=17> */
.L_x_15461:
        /* <DEDUP_REMOVED lines=13> */
.L_x_15463:
[----:B------:R-:W-:Y:S05]  /*11ae0*/  BSYNC.RECONVERGENT B2 ;  /* 0x0000000000027941 */ /* 0x000fea0003800200 */
.L_x_15462:
        /* <DEDUP_REMOVED lines=42> */
.L_x_15460:
[----:B------:R-:W-:Y:S05]  /*11d90*/  BSYNC.RECONVERGENT B1 ;  /* 0x0000000000017941 */ /* 0x000fea0003800200 */
.L_x_15459:
        /* <DEDUP_REMOVED lines=15> */
.L_x_15466:
        /* <DEDUP_REMOVED lines=13> */
.L_x_15468:
[----:B------:R-:W-:Y:S05]  /*11f60*/  BSYNC.RECONVERGENT B2 ;  /* 0x0000000000027941 */ /* 0x000fea0003800200 */
.L_x_15467:
        /* <DEDUP_REMOVED lines=36> */
[----:B------:R-:W-:-:S04]  /*121b0*/  IMAD.WIDE.U32 R106, R73, -0x2daee0ad, RZ ;  /* 0xd2511f53496a7825 */ /* 0x000fc800078e00ff */
[----:B------:R-:W-:Y:S01]  /*121c0*/  HFMA2 R73, -RZ, RZ, 0, 0 ;  /* 0x00000000ff497431 */ /* 0x000fe200000001ff */
[----:B------:R-:W-:Y:S01]  /*121d0*/  LOP3.LUT R75, R108, UR36, R77, 0x96, !PT ;  /* 0x000000246c4b7c12 */ /* 0x000fe2000f8e964d */
[----:B------:R-:W-:Y:S01]  /*121e0*/  IMAD.MOV.U32 R71, RZ, RZ, R70 ;  /* 0x000000ffff477224 */ /* 0x000fe200078e0046 */
[----:B------:R-:W-:Y:S01]  /*121f0*/  LOP3.LUT R77, R74, UR37, R107, 0x96, !PT ;  /* 0x000000254a4d7c12 */ /* 0x000fe2000f8e966b */
[----:B------:R-:W-:-:S07]  /*12200*/  IMAD.MOV.U32 R70, RZ, RZ, R106 ;  /* 0x000000ffff467224 */ /* 0x000fce00078e006a */
.L_x_15465:
[----:B------:R-:W-:Y:S05]  /*12210*/  BSYNC.RECONVERGENT B1 ;  /* 0x0000000000017941 */ /* 0x000fea0003800200 */
.L_x_15464:
[----:B------:R-:W-:Y:S01]  /*12220*/  ISETP.NE.AND P5, PT, R73, 0x1, PT ;  /* 0x000000014900780c */ /* 0x000fe20003fa5270 */
[----:B------:R-:W-:Y:S01]  /*12230*/  BSSY.RECONVERGENT B1, `(.L_x_15469) ;  /* 0x0000048000017945 */ /* 0x000fe20003800200 */
[----:B------:R-:W-:Y:S01]  /*12240*/  I2FP.F32.U32 R74, R71 ;  /* 0x00000047004a7245 */ /* 0x000fe20000201000 */
[----:B------:R-:W-:Y:S01]  /*12250*/  FMUL.FTZ R92, R54, R69 ;  /* 0x00000045365c7220 */ /* 0x000fe20000410000 */
[----:B------:R-:W-:-:S03]  /*12260*/  IMAD.MOV.U32 R54, RZ, RZ, R76 ;  /* 0x000000ffff367224 */ /* 0x000fc600078e004c */
        /* <DEDUP_REMOVED lines=12> */
.L_x_15471:
        /* <DEDUP_REMOVED lines=13> */
.L_x_15473:
[----:B------:R-:W-:Y:S05]  /*12400*/  BSYNC.RECONVERGENT B2 ;  /* 0x0000000000027941 */ /* 0x000fea0003800200 */
.L_x_15472:
        /* <DEDUP_REMOVED lines=42> */
.L_x_15470:
[----:B------:R-:W-:Y:S05]  /*126b0*/  BSYNC.RECONVERGENT B1 ;  /* 0x0000000000017941 */ /* 0x000fea0003800200 */
.L_x_15469:
        /* <DEDUP_REMOVED lines=15> */
.L_x_15476:
        /* <DEDUP_REMOVED lines=13> */
.L_x_15478:
[----:B------:R-:W-:Y:S05]  /*12880*/  BSYNC.RECONVERGENT B2 ;  /* 0x0000000000027941 */ /* 0x000fea0003800200 */
.L_x_15477:
        /* <DEDUP_REMOVED lines=42> */
.L_x_15475:
[----:B------:R-:W-:Y:S05]  /*12b30*/  BSYNC.RECONVERGENT B1 ;  /* 0x0000000000017941 */ /* 0x000fea0003800200 */
.L_x_15474:
        /* <DEDUP_REMOVED lines=17> */
.L_x_15481:
        /* <DEDUP_REMOVED lines=15> */
.L_x_15483:
[----:B------:R-:W-:Y:S05]  /*12d40*/  BSYNC.RECONVERGENT B2 ;  /* 0x0000000000027941 */ /* 0x000fea0003800200 */
.L_x_15482:
        /* <DEDUP_REMOVED lines=42> */
.L_x_15480:
[----:B------:R-:W-:Y:S05]  /*12ff0*/  BSYNC.RECONVERGENT B1 ;  /* 0x0000000000017941 */ /* 0x000fea0003800200 */
.L_x_15479:
        /* <DEDUP_REMOVED lines=35> */
.L_x_15443:
        /* <DEDUP_REMOVED lines=16> */
.L_x_15487:
        /* <DEDUP_REMOVED lines=13> */
.L_x_15489:
[----:B------:R-:W-:Y:S05]  /*13400*/  BSYNC.RECONVERGENT B2 ;  /* 0x0000000000027941 */ /* 0x000fea0003800200 */
.L_x_15488:
        /* <DEDUP_REMOVED lines=42> */
.L_x_15486:
[----:B------:R-:W-:Y:S05]  /*136b0*/  BSYNC.RECONVERGENT B1 ;  /* 0x0000000000017941 */ /* 0x000fea0003800200 */
.L_x_15485:
        /* <DEDUP_REMOVED lines=18> */
.L_x_15492:
        /* <DEDUP_REMOVED lines=13> */
.L_x_15494:
[----:B------:R-:W-:Y:S05]  /*138b0*/  BSYNC.RECONVERGENT B2 ;  /* 0x0000000000027941 */ /* 0x000fea0003800200 */
.L_x_15493:
        /* <DEDUP_REMOVED lines=42> */
.L_x_15491:
[----:B------:R-:W-:Y:S05]  /*13b60*/  BSYNC.RECONVERGENT B1 ;  /* 0x0000000000017941 */ /* 0x000fea0003800200 */
.L_x_15490:
        /* <DEDUP_REMOVED lines=16> */
.L_x_15497:
        /* <DEDUP_REMOVED lines=13> */
.L_x_15499:
[----:B------:R-:W-:Y:S05]  /*13d40*/  BSYNC.RECONVERGENT B2 ;  /* 0x0000000000027941 */ /* 0x000fea0003800200 */
.L_x_15498:
        /* <DEDUP_REMOVED lines=42> */
.L_x_15496:
[----:B------:R-:W-:Y:S05]  /*13ff0*/  BSYNC.RECONVERGENT B1 ;  /* 0x0000000000017941 */ /* 0x000fea0003800200 */
.L_x_15495:
        /* <DEDUP_REMOVED lines=16> */
.L_x_15502:
        /* <DEDUP_REMOVED lines=13> */
.L_x_15504:
[----:B------:R-:W-:Y:S05]  /*141d0*/  BSYNC.RECONVERGENT B2 ;  /* 0x0000000000027941 */ /* 0x000fea0003800200 */
.L_x_15503:
        /* <DEDUP_REMOVED lines=42> */
.L_x_15501:
[----:B------:R-:W-:Y:S05]  /*14480*/  BSYNC.RECONVERGENT B1 ;  /* 0x0000000000017941 */ /* 0x000fea0003800200 */
.L_x_15500:
        /* <DEDUP_REMOVED lines=16> */
.L_x_15484:
        /* <DEDUP_REMOVED lines=24> */
.L_x_15505:
[----:B------:R-:W-:Y:S01]  /*14710*/  IMAD.MOV.U32 R74, RZ, RZ, R70 ;  /* 0x000000ffff4a7224 */ /* 0x000fe200078e0046 */
[----:B------:R-:W-:-:S07]  /*14720*/  IADD3 R68, PT, PT, R68, 0x80, RZ ;  /* 0x0000008044447810 */ /* 0x000fce0007ffe0ff */
.L_x_15442:
[----:B------:R-:W-:Y:S05]  /*14730*/  BSYNC.RECONVERGENT B0 ;  /* 0x0000000000007941 */ /* 0x000fea0003800200 */
.L_x_15441:
        /* <DEDUP_REMOVED lines=34> */
.L_x_15511:
        /* <DEDUP_REMOVED lines=13> */
.L_x_15513:
[----:B------:R-:W-:Y:S05]  /*14a30*/  BSYNC.RECONVERGENT B2 ;  /* 0x0000000000027941 */ /* 0x000fea0003800200 */
.L_x_15512:
        /* <DEDUP_REMOVED lines=41> */
.L_x_15510:
[----:B------:R-:W-:Y:S05]  /*14cd0*/  BSYNC.RECONVERGENT B1 ;  /* 0x0000000000017941 */ /* 0x000fea0003800200 */
.L_x_15509:
[----:B------:R-:W0:Y:S01]  /*14ce0*/  LDC R69, c[0x0][0x408] ;  /* 0x00010200ff457b82 */ /* 0x000e220000000800 */
[----:B------:R-:W-:Y:S01]  /*14cf0*/  ISETP.NE.AND P3, PT, R71, 0x1, PT ;  /* 0x000000014700780c */ /* 0x000fe20003f65270 */
[----:B------:R-:W-:Y:S01]  /*14d00*/  IMAD.MOV.U32 R92, RZ, RZ, 0x2f800000 ;  /* 0x2f800000ff5c7424 */ /* 0x000fe200078e00ff */
[----:B------:R-:W-:Y:S01]  /*14d10*/  I2FP.F32.U32 R73, R85 ;  /* 0x0000005500497245 */ /* 0x000fe20000201000 */
[----:B------:R-:W-:Y:S01]  /*14d20*/  BSSY.RECONVERGENT B1, `(.L_x_15514) ;  /* 0x0000048000017945 */ /* 0x000fe20003800200 */
[----:B------:R-:W-:-:S03]  /*14d30*/  MOV R74, R76 ;  /* 0x0000004c004a7202 */ /* 0x000fc60000000f00 */
[----:B------:R-:W1:Y:S01]  /*14d40*/  LDC R91, c[0x0][0x404] ;  /* 0x00010100ff5b7b82 */ /* 0x000e620000000800 */
[----:B------:R-:W-:Y:S01]  /*14d50*/  FFMA.FTZ R94, R73, R92, 1.1641532182693481445e-10 ;  /* 0x2f000000495e7423 */ /* 0x000fe2000001005c */
[----:B------:R-:W-:Y:S02]  /*14d60*/  IMAD.MOV.U32 R73, RZ, RZ, 0x2 ;  /* 0x00000002ff497424 */ /* 0x000fe400078e00ff */
[----:B0----5:R-:W-:Y:S02]  /*14d70*/  FMUL.FTZ R56, R56, R69 ;  /* 0x0000004538387220 */ /* 0x021fe40000410000 */
[----:B-1----:R-:W-:Y:S01]  /*14d80*/  FSETP.LE.FTZ.AND P2, PT, R94, R91, PT ;  /* 0x0000005b5e00720b */ /* 0x002fe20003f53000 */
        /* <DEDUP_REMOVED lines=9> */
.L_x_15516:
        /* <DEDUP_REMOVED lines=13> */
.L_x_15518:
[----:B------:R-:W-:Y:S05]  /*14ef0*/  BSYNC.RECONVERGENT B2 ;  /* 0x0000000000027941 */ /* 0x000fea0003800200 */
.L_x_15517:
        /* <DEDUP_REMOVED lines=42> */
.L_x_15515:
[----:B------:R-:W-:Y:S05]  /*151a0*/  BSYNC.RECONVERGENT B1 ;  /* 0x0000000000017941 */ /* 0x000fea0003800200 */
.L_x_15514:
        /* <DEDUP_REMOVED lines=15> */
.L_x_15521:
        /* <DEDUP_REMOVED lines=13> */
.L_x_15523:
[----:B------:R-:W-:Y:S05]  /*15370*/  BSYNC.RECONVERGENT B2 ;  /* 0x0000000000027941 */ /* 0x000fea0003800200 */
.L_x_15522:
        /* <DEDUP_REMOVED lines=42> */
.L_x_15520:
[----:B------:R-:W-:Y:S05]  /*15620*/  BSYNC.RECONVERGENT B1 ;  /* 0x0000000000017941 */ /* 0x000fea0003800200 */
.L_x_15519:
        /* <DEDUP_REMOVED lines=17> */
.L_x_15526:
        /* <DEDUP_REMOVED lines=13> */
.L_x_15528:
[----:B------:R-:W-:Y:S05]  /*15810*/  BSYNC.RECONVERGENT B2 ;  /* 0x0000000000027941 */ /* 0x000fea0003800200 */
.L_x_15527:
        /* <DEDUP_REMOVED lines=42> */
.L_x_15525:
[----:B------:R-:W-:Y:S05]  /*15ac0*/  BSYNC.RECONVERGENT B1 ;  /* 0x0000000000017941 */ /* 0x000fea0003800200 */
.L_x_15524:
        /* <DEDUP_REMOVED lines=15> */
.L_x_15531:
        /* <DEDUP_REMOVED lines=13> */
.L_x_15533:
[----:B------:R-:W-:Y:S05]  /*15c90*/  BSYNC.RECONVERGENT B2 ;  /* 0x0000000000027941 */ /* 0x000fea0003800200 */
.L_x_15532:
        /* <DEDUP_REMOVED lines=42> */
.L_x_15530:
[----:B------:R-:W-:Y:S05]  /*15f40*/  BSYNC.RECONVERGENT B1 ;  /* 0x0000000000017941 */ /* 0x000fea0003800200 */
.L_x_15529:
        /* <DEDUP_REMOVED lines=17> */
.L_x_15536:
        /* <DEDUP_REMOVED lines=13> */
.L_x_15538:
[----:B------:R-:W-:Y:S05]  /*16130*/  BSYNC.RECONVERGENT B2 ;  /* 0x0000000000027941 */ /* 0x000fea0003800200 */
.L_x_15537:
        /* <DEDUP_REMOVED lines=42> */
.L_x_15535:
[----:B------:R-:W-:Y:S05]  /*163e0*/  BSYNC.RECONVERGENT B1 ;  /* 0x0000000000017941 */ /* 0x000fea0003800200 */
.L_x_15534:
        /* <DEDUP_REMOVED lines=15> */
.L_x_15541:
        /* <DEDUP_REMOVED lines=13> */
.L_x_15543:
[----:B------:R-:W-:Y:S05]  /*165b0*/  BSYNC.RECONVERGENT B2 ;  /* 0x0000000000027941 */ /* 0x000fea0003800200 */
.L_x_15542:
        /* <DEDUP_REMOVED lines=42> */
.L_x_15540:
[----:B------:R-:W-:Y:S05]  /*16860*/  BSYNC.RECONVERGENT B1 ;  /* 0x0000000000017941 */ /* 0x000fea0003800200 */
.L_x_15539:
        /* <DEDUP_REMOVED lines=17> */
.L_x_15546:
        /* <DEDUP_REMOVED lines=15> */
.L_x_15548:
[----:B------:R-:W-:Y:S05]  /*16a70*/  BSYNC.RECONVERGENT B2 ;  /* 0x0000000000027941 */ /* 0x000fea0003800200 */
.L_x_15547:
        /* <DEDUP_REMOVED lines=42> */
.L_x_15545:
[----:B------:R-:W-:Y:S05]  /*16d20*/  BSYNC.RECONVERGENT B1 ;  /* 0x0000000000017941 */ /* 0x000fea0003800200 */
.L_x_15544:
[----:B------:R-:W-:Y:S01]  /*16d30*/  FMUL.FTZ R59, R28, R69 ;  /* 0x000000451c3b7220 */ /* 0x000fe20000410000 */
[----:B------:R-:W-:Y:S01]  /*16d40*/  FSETP.GTU.FTZ.AND P6, PT, R104, R91, PT ;  /* 0x0000005b6800720b */ /* 0x000fe20003fdc000 */
[----:B------:R-:W-:Y:S01]  /*16d50*/  FMUL.FTZ R71, R30, R69 ;  /* 0x000000451e477220 */ /* 0x000fe20000410000 */
        /* <DEDUP_REMOVED lines=32> */
.L_x_15508:
        /* <DEDUP_REMOVED lines=16> */
.L_x_15552:
        /* <DEDUP_REMOVED lines=13> */
.L_x_15554:
[----:B------:R-:W-:Y:S05]  /*17130*/  BSYNC.RECONVERGENT B2 ;  /* 0x0000000000027941 */ /* 0x000fea0003800200 */
.L_x_15553:
        /* <DEDUP_REMOVED lines=41> */
.L_x_15551:
[----:B------:R-:W-:Y:S05]  /*173d0*/  BSYNC.RECONVERGENT B1 ;  /* 0x0000000000017941 */ /* 0x000fea0003800200 */
.L_x_15550:
        /* <DEDUP_REMOVED lines=18> */
.L_x_15557:
        /* <DEDUP_REMOVED lines=13> */
.L_x_15559:
[----:B------:R-:W-:Y:S05]  /*175d0*/  BSYNC.RECONVERGENT B2 ;  /* 0x0000000000027941 */ /* 0x000fea0003800200 */
.L_x_15558:
        /* <DEDUP_REMOVED lines=42> */
.L_x_15556:
[----:B------:R-:W-:Y:S05]  /*17880*/  BSYNC.RECONVERGENT B1 ;  /* 0x0000000000017941 */ /* 0x000fea0003800200 */
.L_x_15555:
        /* <DEDUP_REMOVED lines=16> */
.L_x_15562:
        /* <DEDUP_REMOVED lines=13> */
.L_x_15564:
[----:B------:R-:W-:Y:S05]  /*17a60*/  BSYNC.RECONVERGENT B2 ;  /* 0x0000000000027941 */ /* 0x000fea0003800200 */
.L_x_15563:
        /* <DEDUP_REMOVED lines=42> */
.L_x_15561:
[----:B------:R-:W-:Y:S05]  /*17d10*/  BSYNC.RECONVERGENT B1 ;  /* 0x0000000000017941 */ /* 0x000fea0003800200 */
.L_x_15560:
        /* <DEDUP_REMOVED lines=16> */
.L_x_15567:
        /* <DEDUP_REMOVED lines=13> */
.L_x_15569:
[----:B------:R-:W-:Y:S05]  /*17ef0*/  BSYNC.RECONVERGENT B2 ;  /* 0x0000000000027941 */ /* 0x000fea0003800200 */
.L_x_15568:
        /* <DEDUP_REMOVED lines=42> */
.L_x_15566:
[----:B------:R-:W-:Y:S05]  /*181a0*/  BSYNC.RECONVERGENT B1 ;  /* 0x0000000000017941 */ /* 0x000fea0003800200 */
.L_x_15565:
        /* <DEDUP_REMOVED lines=16> */
.L_x_15549:
        /* <DEDUP_REMOVED lines=24> */
.L_x_15570:
[----:B------:R-:W-:Y:S01]  /*18430*/  MOV R74, R70 ;  /* 0x00000046004a7202 */ /* 0x000fe20000000f00 */
[----:B------:R-:W-:-:S07]  /*18440*/  VIADD R68, R68, 0x80 ;  /* 0x0000008044447836 */ /* 0x000fce0000000000 */
.L_x_15507:
[----:B------:R-:W-:Y:S05]  /*18450*/  BSYNC.RECONVERGENT B0 ;  /* 0x0000000000007941 */ /* 0x000fea0003800200 */
.L_x_15506:
        /* <DEDUP_REMOVED lines=34> */
.L_x_15576:
        /* <DEDUP_REMOVED lines=13> */
.L_x_15578:
[----:B------:R-:W-:Y:S05]  /*18750*/  BSYNC.RECONVERGENT B2 ;  /* 0x0000000000027941 */ /* 0x000fea0003800200 */
.L_x_15577:
        /* <DEDUP_REMOVED lines=41> */
.L_x_15575:
[----:B------:R-:W-:Y:S05]  /*189f0*/  BSYNC.RECONVERGENT B1 ;  /* 0x0000000000017941 */ /* 0x000fea0003800200 */
.L_x_15574:
        /* <DEDUP_REMOVED lines=20> */
.L_x_15581:
        /* <DEDUP_REMOVED lines=13> */
.L_x_15583:
[----:B------:R-:W-:Y:S05]  /*18c10*/  BSYNC.RECONVERGENT B2 ;  /* 0x0000000000027941 */ /* 0x000fea0003800200 */
.L_x_15582:
        /* <DEDUP_REMOVED lines=42> */
.L_x_15580:
[----:B------:R-:W-:Y:S05]  /*18ec0*/  BSYNC.RECONVERGENT B1 ;  /* 0x0000000000017941 */ /* 0x000fea0003800200 */
.L_x_15579:
        /* <DEDUP_REMOVED lines=15> */
.L_x_15586:
        /* <DEDUP_REMOVED lines=13> */
.L_x_15588:
[----:B------:R-:W-:Y:S05]  /*19090*/  BSYNC.RECONVERGENT B2 ;  /* 0x0000000000027941 */ /* 0x000fea0003800200 */
.L_x_15587:
        /* <DEDUP_REMOVED lines=42> */
.L_x_15585:
[----:B------:R-:W-:Y:S05]  /*19340*/  BSYNC.RECONVERGENT B1 ;  /* 0x0000000000017941 */ /* 0x000fea0003800200 */
.L_x_15584:
        /* <DEDUP_REMOVED lines=17> */
.L_x_15591:
        /* <DEDUP_REMOVED lines=13> */
.L_x_15593:
[----:B------:R-:W-:Y:S05]  /*19530*/  BSYNC.RECONVERGENT B2 ;  /* 0x0000000000027941 */ /* 0x000fea0003800200 */
.L_x_15592:
        /* <DEDUP_REMOVED lines=42> */
.L_x_15590:
[----:B------:R-:W-:Y:S05]  /*197e0*/  BSYNC.RECONVERGENT B1 ;  /* 0x0000000000017941 */ /* 0x000fea0003800200 */
.L_x_15589:
        /* <DEDUP_REMOVED lines=15> */
.L_x_15596:
        /* <DEDUP_REMOVED lines=13> */
.L_x_15598:
[----:B------:R-:W-:Y:S05]  /*199b0*/  BSYNC.RECONVERGENT B2 ;  /* 0x0000000000027941 */ /* 0x000fea0003800200 */
.L_x_15597:
        /* <DEDUP_REMOVED lines=42> */
.L_x_15595:
[----:B------:R-:W-:Y:S05]  /*19c60*/  BSYNC.RECONVERGENT B1 ;  /* 0x0000000000017941 */ /* 0x000fea0003800200 */
.L_x_15594:
        /* <DEDUP_REMOVED lines=17> */
.L_x_15601:
        /* <DEDUP_REMOVED lines=13> */
.L_x_15603:
[----:B------:R-:W-:Y:S05]  /*19e50*/  BSYNC.RECONVERGENT B2 ;  /* 0x0000000000027941 */ /* 0x000fea0003800200 */
.L_x_15602:
        /* <DEDUP_REMOVED lines=42> */
.L_x_15600:
[----:B------:R-:W-:Y:S05]  /*1a100*/  BSYNC.RECONVERGENT B1 ;  /* 0x0000000000017941 */ /* 0x000fea0003800200 */
.L_x_15599:
        /* <DEDUP_REMOVED lines=15> */
.L_x_15606:
        /* <DEDUP_REMOVED lines=13> */
.L_x_15608:
[----:B------:R-:W-:Y:S05]  /*1a2d0*/  BSYNC.RECONVERGENT B2 ;  /* 0x0000000000027941 */ /* 0x000fea0003800200 */
.L_x_15607:
        /* <DEDUP_REMOVED lines=42> */
.L_x_15605:
[----:B------:R-:W-:Y:S05]  /*1a580*/  BSYNC.RECONVERGENT B1 ;  /* 0x0000000000017941 */ /* 0x000fea0003800200 */
.L_x_15604:
        /* <DEDUP_REMOVED lines=17> */
.L_x_15611:
        /* <DEDUP_REMOVED lines=15> */
.L_x_15613:
[----:B------:R-:W-:Y:S05]  /*1a790*/  BSYNC.RECONVERGENT B2 ;  /* 0x0000000000027941 */ /* 0x000fea0003800200 */
.L_x_15612:
        /* <DEDUP_REMOVED lines=42> */
.L_x_15610:
[----:B------:R-:W-:Y:S05]  /*1aa40*/  BSYNC.RECONVERGENT B1 ;  /* 0x0000000000017941 */ /* 0x000fea0003800200 */
.L_x_15609:
[-C--:B------:R-:W-:Y:S01]  /*1aa50*/  FMUL.FTZ R105, R28, R69.reuse ;  /* 0x000000451c697220 */ /* 0x080fe20000410000 */
[-C--:B------:R-:W-:Y:S01]  /*1aa60*/  FSETP.GTU.FTZ.AND P6, PT, R85, R92.reuse, PT ;  /* 0x0000005c5500720b */ /* 0x080fe20003fdc000 */
[-C--:B------:R-:W-:Y:S01]  /*1aa70*/  FMUL.FTZ R63, R29, R69.reuse ;  /* 0x000000451d3f7220 */ /* 0x080fe20000410000 */
[-C--:B------:R-:W-:Y:S01]  /*1aa80*/  FMUL.FTZ R62, R30, R69.reuse ;  /* 0x000000451e3e7220 */ /* 0x080fe20000410000 */
[----:B------:R-:W-:Y:S01]  /*1aa90*/  FMUL.FTZ R69, R31, R69 ;  /* 0x000000451f457220 */ /* 0x000fe20000410000 */
[----:B------:R-:W-:Y:S02]  /*1aaa0*/  FSEL R105, R105, RZ, !P6 ;  /* 0x000000ff69697208 */ /* 0x000fe40007000000 */
[----:B------:R-:W-:Y:S02]  /*1aab0*/  SEL R85, RZ, 0x1, P6 ;  /* 0x00000001ff557807 */ /* 0x000fe40003000000 */
[----:B------:R-:W-:Y:S02]  /*1aac0*/  FSETP.GTU.FTZ.AND P6, PT, R107, R92, PT ;  /* 0x0000005c6b00720b */ /* 0x000fe40003fdc000 */
[----:B------:R-:W-:-:S02]  /*1aad0*/  I2FP.F32.U32 R107, R106 ;  /* 0x0000006a006b7245 */ /* 0x000fc40000201000 */
[----:B------:R-:W-:Y:S02]  /*1aae0*/  FSEL R63, R63, RZ, !P6 ;  /* 0x000000ff3f3f7208 */ /* 0x000fe40007000000 */
[----:B------:R-:W-:Y:S01]  /*1aaf0*/  SEL R74, RZ, 0x1, P6 ;  /* 0x00000001ff4a7807 */ /* 0x000fe20003000000 */
[----:B------:R-:W-:Y:S01]  /*1ab00*/  FFMA.FTZ R107, R107, R94, 1.1641532182693481445e-10 ;  /* 0x2f0000006b6b7423 */ /* 0x000fe2000001005e */
        /* <DEDUP_REMOVED lines=11> */
[----:B------:R-:W-:Y:S02]  /*1abc0*/  FSEL R107, R104, RZ, P5 ;  /* 0x000000ff686b7208 */ /* 0x000fe40002800000 */
[----:B------:R-:W-:Y:S01]  /*1abd0*/  SEL R69, RZ, 0x1, P6 ;  /* 0x00000001ff457807 */ /* 0x000fe20003000000 */
[----:B------:R-:W-:Y:S01]  /*1abe0*/  FADD.FTZ R62, R109, R62 ;  /* 0x0000003e6d3e7221 */ /* 0x000fe20000010000 */
[----:B------:R-:W-:Y:S01]  /*1abf0*/  @P1 FADD.FTZ R60, R32, R60 ;  /* 0x0000003c203c1221 */ /* 0x000fe20000010000 */
[----:B------:R-:W-:Y:S01]  /*1ac00*/  FADD.FTZ R63, R92, R107 ;  /* 0x0000006b5c3f7221 */ /* 0x000fe20000010000 */
[----:B------:R-:W-:Y:S01]  /*1ac10*/  PRMT R4, R85, 0x7610, R4 ;  /* 0x0000761055047816 */ /* 0x000fe20000000004 */
[----:B------:R-:W-:Y:S01]  /*1ac20*/  @P1 FADD.FTZ R62, R34, R62 ;  /* 0x0000003e223e1221 */ /* 0x000fe20000010000 */
[----:B------:R-:W-:Y:S01]  /*1ac30*/  PRMT R3, R74, 0x7610, R3 ;  /* 0x000076104a037816 */ /* 0x000fe20000000003 */
[----:B------:R-:W-:Y:S01]  /*1ac40*/  @P1 FADD.FTZ R63, R35, R63 ;  /* 0x0000003f233f1221 */ /* 0x000fe20000010000 */
[----:B------:R-:W-:-:S02]  /*1ac50*/  PRMT R2, R71, 0x7610, R2 ;  /* 0x0000761047027816 */ /* 0x000fc40000000002 */
[----:B------:R-:W-:Y:S01]  /*1ac60*/  PRMT R0, R69, 0x7610, R0 ;  /* 0x0000761045007816 */ /* 0x000fe20000000000 */
[----:B------:R-:W-:Y:S06]  /*1ac70*/  BRA `(.L_x_15614) ;  /* 0x0000001000d47947 */ /* 0x000fec0003800000 */
.L_x_15573:
        /* <DEDUP_REMOVED lines=16> */
.L_x_15617:
        /* <DEDUP_REMOVED lines=13> */
.L_x_15619:
[----:B------:R-:W-:Y:S05]  /*1ae50*/  BSYNC.RECONVERGENT B2 ;  /* 0x0000000000027941 */ /* 0x000fea0003800200 */
.L_x_15618:
        /* <DEDUP_REMOVED lines=41> */
.L_x_15616:
[----:B------:R-:W-:Y:S05]  /*1b0f0*/  BSYNC.RECONVERGENT B1 ;  /* 0x0000000000017941 */ /* 0x000fea0003800200 */
.L_x_15615:
[----:B------:R-:W0:Y:S01]  /*1b100*/  LDC R69, c[0x0][0x404] ;  /* 0x00010100ff457b82 */ /* 0x000e220000000800 */
[----:B------:R-:W-:Y:S01]  /*1b110*/  ISETP.NE.AND P3, PT, R85, 0x1, PT ;  /* 0x000000015500780c */ /* 0x000fe20003f65270 */
[----:B------:R-:W-:Y:S01]  /*1b120*/  BSSY.RECONVERGENT B1, `(.L_x_15620) ;  /* 0x0000048000017945 */ /* 0x000fe20003800200 */
[----:B------:R-:W-:Y:S01]  /*1b130*/  I2FP.F32.U32 R74, R71 ;  /* 0x00000047004a7245 */ /* 0x000fe20000201000 */
[----:B------:R-:W-:Y:S01]  /*1b140*/  IMAD.MOV.U32 R71, RZ, RZ, 0x2f800000 ;  /* 0x2f800000ff477424 */ /* 0x000fe200078e00ff */
[----:B------:R-:W-:Y:S01]  /*1b150*/  MOV R73, R76 ;  /* 0x0000004c00497202 */ /* 0x000fe20000000f00 */
[----:B------:R-:W-:Y:S02]  /*1b160*/  IMAD.MOV.U32 R92, RZ, RZ, 0x2 ;  /* 0x00000002ff5c7424 */ /* 0x000fe400078e00ff */
[----:B------:R-:W-:-:S05]  /*1b170*/  FFMA.FTZ R74, R74, R71, 1.1641532182693481445e-10 ;  /* 0x2f0000004a4a7423 */ /* 0x000fca0000010047 */
[----:B0-----:R-:W-:Y:S01]  /*1b180*/  FSETP.LE.FTZ.AND P2, PT, R74, R69, PT ;  /* 0x000000454a00720b */ /* 0x001fe20003f53000 */
        /* <DEDUP_REMOVED lines=9> */
.L_x_15622:
        /* <DEDUP_REMOVED lines=13> */
.L_x_15624:
[----:B------:R-:W-:Y:S05]  /*1b2f0*/  BSYNC.RECONVERGENT B2 ;  /* 0x0000000000027941 */ /* 0x000fea0003800200 */
.L_x_15623:
        /* <DEDUP_REMOVED lines=42> */
.L_x_15621:
[----:B------:R-:W-:Y:S05]  /*1b5a0*/  BSYNC.RECONVERGENT B1 ;  /* 0x0000000000017941 */ /* 0x000fea0003800200 */
.L_x_15620:
        /* <DEDUP_REMOVED lines=16> */
.L_x_15627:
        /* <DEDUP_REMOVED lines=13> */
.L_x_15629:
[----:B------:R-:W-:Y:S05]  /*1b780*/  BSYNC.RECONVERGENT B2 ;  /* 0x0000000000027941 */ /* 0x000fea0003800200 */
.L_x_15628:
        /* <DEDUP_REMOVED lines=42> */
.L_x_15626:
[----:B------:R-:W-:Y:S05]  /*1ba30*/  BSYNC.RECONVERGENT B1 ;  /* 0x0000000000017941 */ /* 0x000fea0003800200 */
.L_x_15625:
        /* <DEDUP_REMOVED lines=16> */
.L_x_15632:
        /* <DEDUP_REMOVED lines=13> */
.L_x_15634:
[----:B------:R-:W-:Y:S05]  /*1bc10*/  BSYNC.RECONVERGENT B2 ;  /* 0x0000000000027941 */ /* 0x000fea0003800200 */
.L_x_15633:
        /* <DEDUP_REMOVED lines=42> */
.L_x_15631:
[----:B------:R-:W-:Y:S05]  /*1bec0*/  BSYNC.RECONVERGENT B1 ;  /* 0x0000000000017941 */ /* 0x000fea0003800200 */
.L_x_15630:
        /* <DEDUP_REMOVED lines=16> */
.L_x_15614:
        /* <DEDUP_REMOVED lines=24> */
.L_x_15635:
[----:B------:R-:W-:Y:S02]  /*1c150*/  IMAD.MOV.U32 R74, RZ, RZ, R70 ;  /* 0x000000ffff4a7224 */ /* 0x000fe400078e0046 */
[----:B------:R-:W-:-:S07]  /*1c160*/  VIADD R68, R68, 0x80 ;  /* 0x0000008044447836 */ /* 0x000fce0000000000 */
.L_x_15572:
[----:B------:R-:W-:Y:S05]  /*1c170*/  BSYNC.RECONVERGENT B0 ;  /* 0x0000000000007941 */ /* 0x000fea0003800200 */
.L_x_15571:
        /* <DEDUP_REMOVED lines=34> */
.L_x_15641:
        /* <DEDUP_REMOVED lines=13> */
.L_x_15643:
[----:B------:R-:W-:Y:S05]  /*1c470*/  BSYNC.RECONVERGENT B2 ;  /* 0x0000000000027941 */ /* 0x000fea0003800200 */
.L_x_15642:
        /* <DEDUP_REMOVED lines=41> */
.L_x_15640:
[----:B------:R-:W-:Y:S05]  /*1c710*/  BSYNC.RECONVERGENT B1 ;  /* 0x0000000000017941 */ /* 0x000fea0003800200 */
.L_x_15639:
[----:B------:R-:W0:Y:S01]  /*1c720*/  LDC R69, c[0x0][0x408] ;  /* 0x00010200ff457b82 */ /* 0x000e220000000800 */
[----:B------:R-:W-:Y:S01]  /*1c730*/  HFMA2 R96, -RZ, RZ, 0.1171875, 0 ;  /* 0x2f800000ff607431 */ /* 0x000fe200000001ff */
[----:B------:R-:W-:Y:S01]  /*1c740*/  ISETP.NE.AND P3, PT, R85, 0x1, PT ;  /* 0x000000015500780c */ /* 0x000fe20003f65270 */
[----:B------:R-:W-:Y:S01]  /*1c750*/  BSSY.RECONVERGENT B1, `(.L_x_15644) ;  /* 0x0000049000017945 */ /* 0x000fe20003800200 */
[----:B------:R-:W-:Y:S01]  /*1c760*/  I2FP.F32.U32 R105, R71 ;  /* 0x0000004700697245 */ /* 0x000fe20000201000 */
[----:B------:R-:W-:Y:S02]  /*1c770*/  IMAD.MOV.U32 R71, RZ, RZ, 0x2 ;  /* 0x00000002ff477424 */ /* 0x000fe400078e00ff */
        /* <DEDUP_REMOVED lines=14> */
.L_x_15646:
        /* <DEDUP_REMOVED lines=13> */
.L_x_15648:
[----:B------:R-:W-:Y:S05]  /*1c930*/  BSYNC.RECONVERGENT B2 ;  /* 0x0000000000027941 */ /* 0x000fea0003800200 */
.L_x_15647:
        /* <DEDUP_REMOVED lines=42> */
.L_x_15645:
[----:B------:R-:W-:Y:S05]  /*1cbe0*/  BSYNC.RECONVERGENT B1 ;  /* 0x0000000000017941 */ /* 0x000fea0003800200 */
.L_x_15644:
        /* <DEDUP_REMOVED lines=15> */
.L_x_15651:
        /* <DEDUP_REMOVED lines=13> */
.L_x_15653:
[----:B------:R-:W-:Y:S05]  /*1cdb0*/  BSYNC.RECONVERGENT B2 ;  /* 0x0000000000027941 */ /* 0x000fea0003800200 */
.L_x_15652:
        /* <DEDUP_REMOVED lines=42> */
.L_x_15650:
[----:B------:R-:W-:Y:S05]  /*1d060*/  BSYNC.RECONVERGENT B1 ;  /* 0x0000000000017941 */ /* 0x000fea0003800200 */
.L_x_15649:
        /* <DEDUP_REMOVED lines=17> */
.L_x_15656:
        /* <DEDUP_REMOVED lines=13> */
.L_x_15658:
[----:B------:R-:W-:Y:S05]  /*1d250*/  BSYNC.RECONVERGENT B2 ;  /* 0x0000000000027941 */ /* 0x000fea0003800200 */
.L_x_15657:
        /* <DEDUP_REMOVED lines=42> */
.L_x_15655:
[----:B------:R-:W-:Y:S05]  /*1d500*/  BSYNC.RECONVERGENT B1 ;  /* 0x0000000000017941 */ /* 0x000fea0003800200 */
.L_x_15654:
        /* <DEDUP_REMOVED lines=15> */
.L_x_15661:
        /* <DEDUP_REMOVED lines=13> */
.L_x_15663:
[----:B------:R-:W-:Y:S05]  /*1d6d0*/  BSYNC.RECONVERGENT B2 ;  /* 0x0000000000027941 */ /* 0x000fea0003800200 */
.L_x_15662:
        /* <DEDUP_REMOVED lines=42> */
.L_x_15660:
[----:B------:R-:W-:Y:S05]  /*1d980*/  BSYNC.RECONVERGENT B1 ;  /* 0x0000000000017941 */ /* 0x000fea0003800200 */
.L_x_15659:
        /* <DEDUP_REMOVED lines=17> */
.L_x_15666:
        /* <DEDUP_REMOVED lines=13> */
.L_x_15668:
[----:B------:R-:W-:Y:S05]  /*1db70*/  BSYNC.RECONVERGENT B2 ;  /* 0x0000000000027941 */ /* 0x000fea0003800200 */
.L_x_15667:
        /* <DEDUP_REMOVED lines=42> */
.L_x_15665:
[----:B------:R-:W-:Y:S05]  /*1de20*/  BSYNC.RECONVERGENT B1 ;  /* 0x0000000000017941 */ /* 0x000fea0003800200 */
.L_x_15664:
        /* <DEDUP_REMOVED lines=15> */
.L_x_15671:
        /* <DEDUP_REMOVED lines=13> */
.L_x_15673:
[----:B------:R-:W-:Y:S05]  /*1dff0*/  BSYNC.RECONVERGENT B2 ;  /* 0x0000000000027941 */ /* 0x000fea0003800200 */
.L_x_15672:
        /* <DEDUP_REMOVED lines=42> */
.L_x_15670:
[----:B------:R-:W-:Y:S05]  /*1e2a0*/  BSYNC.RECONVERGENT B1 ;  /* 0x0000000000017941 */ /* 0x000fea0003800200 */
.L_x_15669:
        /* <DEDUP_REMOVED lines=17> */
.L_x_15676:
        /* <DEDUP_REMOVED lines=15> */
.L_x_15678:
[----:B------:R-:W-:Y:S05]  /*1e4b0*/  BSYNC.RECONVERGENT B2 ;  /* 0x0000000000027941 */ /* 0x000fea0003800200 */
.L_x_15677:
        /* <DEDUP_REMOVED lines=42> */
.L_x_15675:
[----:B------:R-:W-:Y:S05]  /*1e760*/  BSYNC.RECONVERGENT B1 ;  /* 0x0000000000017941 */ /* 0x000fea0003800200 */
.L_x_15674:
[-C--:B------:R-:W-:Y:S01]  /*1e770*/  FMUL.FTZ R106, R28, R69.reuse ;  /* 0x000000451c6a7220 */ /* 0x080fe20000410000 */
[----:B------:R-:W-:Y:S01]  /*1e780*/  FSETP.GTU.FTZ.AND P6, PT, R85, R94, PT ;  /* 0x0000005e5500720b */ /* 0x000fe20003fdc000 */
        /* <DEDUP_REMOVED lines=33> */
.L_x_15638:
[----:B------:R-:W-:Y:S01]  /*1e9a0*/  ISETP.NE.AND P2, PT, R73, 0x1, PT ;  /* 0x000000014900780c */ /* 0x000fe20003f45270 */
[----:B------:R-:W-:Y:S01]  /*1e9b0*/  BSSY.RECONVERGENT B1, `(.L_x_15680) ;  /* 0x0000046000017945 */ /* 0x000fe20003800200 */
[----:B------:R-:W-:Y:S02]  /*1e9c0*/  HFMA2 R85, -RZ, RZ, 0, 1.1920928955078125e-07 ;  /* 0x00000002ff557431 */ /* 0x000fe400000001ff */
[----:B0-----:R-:W-:Y:S01]  /*1e9d0*/  IMAD.MOV.U32 R71, RZ, RZ, R76 ;  /* 0x000000ffff477224 */ /* 0x001fe200078e004c */
        /* <DEDUP_REMOVED lines=12> */
.L_x_15682:
        /* <DEDUP_REMOVED lines=13> */
.L_x_15684:
[----:B------:R-:W-:Y:S05]  /*1eb70*/  BSYNC.RECONVERGENT B2 ;  /* 0x0000000000027941 */ /* 0x000fea0003800200 */
.L_x_15683:
        /* <DEDUP_REMOVED lines=41> */
.L_x_15681:
[----:B------:R-:W-:Y:S05]  /*1ee10*/  BSYNC.RECONVERGENT B1 ;  /* 0x0000000000017941 */ /* 0x000fea0003800200 */
.L_x_15680:
        /* <DEDUP_REMOVED lines=18> */
.L_x_15687:
        /* <DEDUP_REMOVED lines=13> */
.L_x_15689:
[----:B------:R-:W-:Y:S05]  /*1f010*/  BSYNC.RECONVERGENT B2 ;  /* 0x0000000000027941 */ /* 0x000fea0003800200 */
.L_x_15688:
        /* <DEDUP_REMOVED lines=42> */
.L_x_15686:
[----:B------:R-:W-:Y:S05]  /*1f2c0*/  BSYNC.RECONVERGENT B1 ;  /* 0x0000000000017941 */ /* 0x000fea0003800200 */
.L_x_15685:
        /* <DEDUP_REMOVED lines=16> */
.L_x_15692:
        /* <DEDUP_REMOVED lines=13> */
.L_x_15694:
[----:B------:R-:W-:Y:S05]  /*1f4a0*/  BSYNC.RECONVERGENT B2 ;  /* 0x0000000000027941 */ /* 0x000fea0003800200 */
.L_x_15693:
        /* <DEDUP_REMOVED lines=42> */
.L_x_15691:
[----:B------:R-:W-:Y:S05]  /*1f750*/  BSYNC.RECONVERGENT B1 ;  /* 0x0000000000017941 */ /* 0x000fea0003800200 */
.L_x_15690:
        /* <DEDUP_REMOVED lines=16> */
.L_x_15697:
        /* <DEDUP_REMOVED lines=13> */
.L_x_15699:
[----:B------:R-:W-:Y:S05]  /*1f930*/  BSYNC.RECONVERGENT B2 ;  /* 0x0000000000027941 */ /* 0x000fea0003800200 */
.L_x_15698:
        /* <DEDUP_REMOVED lines=42> */
.L_x_15696:
[----:B------:R-:W-:Y:S05]  /*1fbe0*/  BSYNC.RECONVERGENT B1 ;  /* 0x0000000000017941 */ /* 0x000fea0003800200 */
.L_x_15695:
        /* <DEDUP_REMOVED lines=16> */
.L_x_15679:
[----:B------:R-:W0:Y:S01]  /*1fcf0*/  LDC.64 R106, c[0x0][0x3a8] ;  /* 0x0000ea00ff6a7b82 */ /* 0x000e220000000a00 */
[----:B------:R-:W-:Y:S02]  /*1fd00*/  SEL R85, RZ, 0x1000000, !P5 ;  /* 0x01000000ff557807 */ /* 0x000fe40006800000 */
[----:B------:R-:W-:Y:S02]  /*1fd10*/  SEL R74, RZ, 0x10000, !P4 ;  /* 0x00010000ff4a7807 */ /* 0x000fe40006000000 */
[----:B------:R-:W-:Y:S02]  /*1fd20*/  SEL R71, RZ, 0x100, !P3 ;  /* 0x00000100ff477807 */ /* 0x000fe40005800000 */
[----:B------:R-:W-:Y:S01]  /*1fd30*/  SEL R69, RZ, 0x1, !P2 ;  /* 0x00000001ff457807 */ /* 0x000fe20005000000 */
[----:B------:R-:W1:Y:S01]  /*1fd40*/  LDC.64 R104, c[0x0][0x3b0] ;  /* 0x0000ec00ff687b82 */ /* 0x000e620000000a00 */
[----:B------:R-:W-:-:S05]  /*1fd50*/  IADD3 R74, PT, PT, R71, R85, R74 ;  /* 0x00000055474a7210 */ /* 0x000fca0007ffe04a */
[----:B------:R-:W-:Y:S01]  /*1fd60*/  IMAD.IADD R69, R74, 0x1, R69 ;  /* 0x000000014a457824 */ /* 0x000fe200078e0245 */
[----:B------:R-:W-:Y:S01]  /*1fd70*/  MOV R74, R70 ;  /* 0x00000046004a7202 */ /* 0x000fe20000000f00 */
[----:B0-----:R-:W-:-:S05]  /*1fd80*/  IMAD.WIDE.U32 R106, R68, 0x10, R106 ;  /* 0x00000010446a7825 */ /* 0x001fca00078e006a */
[----:B------:R2:W-:Y:S01]  /*1fd90*/  STG.E.128 desc[UR6][R106.64], R64 ;  /* 0x000000406a007986 */ /* 0x0005e2000c101d06 */
[----:B-1----:R-:W-:-:S05]  /*1fda0*/  IMAD.WIDE.U32 R104, R68, 0x4, R104 ;  /* 0x0000000444687825 */ /* 0x002fca00078e0068 */
[----:B------:R2:W-:Y:S01]  /*1fdb0*/  STG.E desc[UR6][R104.64], R69 ;  /* 0x0000004568007986 */ /* 0x0005e2000c101906 */
[----:B------:R-:W-:Y:S05]  /*1fdc0*/  @!P0 BRA `(.L_x_15637) ;  /* 0x00000000002c8947 */ /* 0x000fea0003800000 */
[----:B--2---:R-:W0:Y:S01]  /*1fdd0*/  LDC.64 R104, c[0x0][0x3b8] ;  /* 0x0000ee00ff687b82 */ /* 0x004e220000000a00 */
[----:B------:R-:W-:Y:S01]  /*1fde0*/  IMAD.U32 R71, R2, 0x10000, RZ ;  /* 0x0001000002477824 */ /* 0x000fe200078e00ff */
[----:B------:R-:W-:Y:S02]  /*1fdf0*/  LOP3.LUT R94, R0, 0xffff, RZ, 0xc0, !PT ;  /* 0x0000ffff005e7812 */ /* 0x000fe400078ec0ff */
[----:B------:R-:W-:Y:S02]  /*1fe00*/  LOP3.LUT R70, R3, 0xff, RZ, 0xc0, !PT ;  /* 0x000000ff03467812 */ /* 0x000fe400078ec0ff */
[----:B------:R-:W-:Y:S02]  /*1fe10*/  LOP3.LUT R71, R71, 0xff0000, RZ, 0xc0, !PT ;  /* 0x00ff000047477812 */ /* 0x000fe400078ec0ff */
[----:B------:R-:W-:Y:S02]  /*1fe20*/  LOP3.LUT R69, R4, 0xff, RZ, 0xc0, !PT ;  /* 0x000000ff04457812 */ /* 0x000fe400078ec0ff */
[----:B------:R-:W-:-:S05]  /*1fe30*/  LEA R71, R94, R71, 0x18 ;  /* 0x000000475e477211 */ /* 0x000fca00078ec0ff */
[----:B------:R-:W-:-:S05]  /*1fe40*/  IMAD R70, R70, 0x100, R71 ;  /* 0x0000010046467824 */ /* 0x000fca00078e0247 */
[----:B------:R-:W-:Y:S01]  /*1fe50*/  IADD3 R69, PT, PT, R70, R69, RZ ;  /* 0x0000004546457210 */ /* 0x000fe20007ffe0ff */
[----:B0-----:R-:W-:-:S05]  /*1fe60*/  IMAD.WIDE.U32 R104, R68, 0x4, R104 ;  /* 0x0000000444687825 */ /* 0x001fca00078e0068 */
[----:B------:R3:W-:Y:S02]  /*1fe70*/  STG.E desc[UR6][R104.64], R69 ;  /* 0x0000004568007986 */ /* 0x0007e4000c101906 */
.L_x_15637:
[----:B------:R-:W-:Y:S05]  /*1fe80*/  BSYNC.RECONVERGENT B0 ;  /* 0x0000000000007941 */ /* 0x000fea0003800200 */
.L_x_15636:
[----:B------:R-:W-:Y:S01]  /*1fe90*/  FADD.FTZ R68, RZ, R36 ;  /* 0x00000024ff447221 */ /* 0x000fe20000010000 */
[C---:B------:R-:W-:Y:S01]  /*1fea0*/  ISETP.GE.U32.AND P0, PT, R13.reuse, 0x80, PT ;  /* 0x000000800d00780c */ /* 0x040fe20003f06070 */
[----:B------:R-:W-:Y:S01]  /*1feb0*/  BSSY.RECONVERGENT B0, `(.L_x_15700) ;  /* 0x000008d000007945 */ /* 0x000fe20003800200 */
[----:B------:R-:W-:Y:S01]  /*1fec0*/  ISETP.GT.U32.AND P6, PT, R13, 0xff, PT ;  /* 0x000000ff0d00780c */ /* 0x000fe20003fc4070 */
[----:B0123--:R-:W-:Y:S01]  /*1fed0*/  FADD.FTZ R69, R37, R68 ;  /* 0x0000004425457221 */ /* 0x00ffe20000010000 */
[C---:B------:R-:W-:Y:S02]  /*1fee0*/  ISETP.GT.U32.AND P5, PT, R13.reuse, 0x17f, PT ;  /* 0x0000017f0d00780c */ /* 0x040fe40003fa4070 */
[C---:B------:R-:W-:Y:S01]  /*1fef0*/  ISETP.GT.U32.AND P4, PT, R13.reuse, 0x1ff, PT ;  /* 0x000001ff0d00780c */ /* 0x040fe20003f84070 */
[----:B------:R-:W-:Y:S01]  /*1ff00*/  FADD.FTZ R68, R38, R69 ;  /* 0x0000004526447221 */ /* 0x000fe20000010000 */
[C---:B------:R-:W-:Y:S02]  /*1ff10*/  ISETP.GT.U32.AND P3, PT, R13.reuse, 0x27f, PT ;  /* 0x0000027f0d00780c */ /* 0x040fe40003f64070 */
[----:B------:R-:W-:Y:S01]  /*1ff20*/  ISETP.GT.U32.AND P2, PT, R13, 0x2ff, PT ;  /* 0x000002ff0d00780c */ /* 0x000fe20003f44070 */
        /* <DEDUP_REMOVED lines=44> */
[----:B------:R-:W0:Y:S02]  /*201f0*/  S2R R85, SR_TID.X ;  /* 0x0000000000557919 */ /* 0x000e240000002100 */
[----:B------:R-:W-:-:S04]  /*20200*/  FMUL.FTZ R68, R79, R68 ;  /* 0x000000444f447220 */ /* 0x000fc80000410000 */
[--C-:B------:R-:W-:Y:S01]  /*20210*/  FADD.FTZ R94, R36, -R68.reuse ;  /* 0x80000044245e7221 */ /* 0x100fe20000010000 */
[--C-:B------:R-:W-:Y:S01]  /*20220*/  FADD.FTZ R71, R37, -R68.reuse ;  /* 0x8000004425477221 */ /* 0x100fe20000010000 */
[--C-:B------:R-:W-:Y:S01]  /*20230*/  FADD.FTZ R70, R38, -R68.reuse ;  /* 0x8000004426467221 */ /* 0x100fe20000010000 */
[----:B------:R-:W-:Y:S01]  /*20240*/  FADD.FTZ R69, R39, -R68 ;  /* 0x8000004427457221 */ /* 0x000fe20000010000 */
[----:B------:R-:W-:-:S04]  /*20250*/  FFMA.FTZ R94, R94, R94, RZ ;  /* 0x0000005e5e5e7223 */ /* 0x000fc800000100ff */
[----:B------:R-:W-:-:S04]  /*20260*/  FFMA.FTZ R71, R71, R71, R94 ;  /* 0x0000004747477223 */ /* 0x000fc8000001005e */
[----:B------:R-:W-:Y:S01]  /*20270*/  FFMA.FTZ R70, R70, R70, R71 ;  /* 0x0000004646467223 */ /* 0x000fe20000010047 */
[----:B------:R-:W-:-:S03]  /*20280*/  FADD.FTZ R71, R41, -R68 ;  /* 0x8000004429477221 */ /* 0x000fc60000010000 */
[----:B------:R-:W-:Y:S01]  /*20290*/  FFMA.FTZ R70, R69, R69, R70 ;  /* 0x0000004545467223 */ /* 0x000fe20000010046 */
[----:B------:R-:W-:-:S04]  /*202a0*/  FADD.FTZ R69, R40, -R68 ;  /* 0x8000004428457221 */ /* 0x000fc80000010000 */
[----:B------:R-:W-:Y:S01]  /*202b0*/  FSEL R104, R70, RZ, P0 ;  /* 0x000000ff46687208 */ /* 0x000fe20000000000 */
[----:B------:R-:W-:-:S04]  /*202c0*/  FADD.FTZ R70, R42, -R68 ;  /* 0x800000442a467221 */ /* 0x000fc80000010000 */
[----:B------:R-:W-:Y:S01]  /*202d0*/  FFMA.FTZ R94, R69, R69, R104 ;  /* 0x00000045455e7223 */ /* 0x000fe20000010068 */
[----:B------:R-:W-:-:S03]  /*202e0*/  FADD.FTZ R69, R43, -R68 ;  /* 0x800000442b457221 */ /* 0x000fc60000010000 */
[----:B------:R-:W-:-:S04]  /*202f0*/  FFMA.FTZ R71, R71, R71, R94 ;  /* 0x0000004747477223 */ /* 0x000fc8000001005e */
[----:B------:R-:W-:Y:S01]  /*20300*/  FFMA.FTZ R70, R70, R70, R71 ;  /* 0x0000004646467223 */ /* 0x000fe20000010047 */
[----:B------:R-:W-:-:S03]  /*20310*/  FADD.FTZ R71, R45, -R68 ;  /* 0x800000442d477221 */ /* 0x000fc60000010000 */
[----:B------:R-:W-:Y:S01]  /*20320*/  @P6 FFMA.FTZ R104, R69, R69, R70 ;  /* 0x0000004545686223 */ /* 0x000fe20000010046 */
[--C-:B------:R-:W-:Y:S01]  /*20330*/  FADD.FTZ R69, R44, -R68.reuse ;  /* 0x800000442c457221 */ /* 0x100fe20000010000 */
[----:B------:R-:W-:Y:S01]  /*20340*/  FADD.FTZ R70, R46, -R68 ;  /* 0x800000442e467221 */ /* 0x000fe20000010000 */
[----:B------:R-:W-:Y:S02]  /*20350*/  ISETP.GT.U32.AND P6, PT, R13, 0x3ff, PT ;  /* 0x000003ff0d00780c */ /* 0x000fe40003fc4070 */
[----:B------:R-:W-:Y:S01]  /*20360*/  FFMA.FTZ R94, R69, R69, R104 ;  /* 0x00000045455e7223 */ /* 0x000fe20000010068 */
[----:B------:R-:W-:-:S03]  /*20370*/  FADD.FTZ R69, R47, -R68 ;  /* 0x800000442f457221 */ /* 0x000fc60000010000 */
[----:B------:R-:W-:-:S04]  /*20380*/  FFMA.FTZ R71, R71, R71, R94 ;  /* 0x0000004747477223 */ /* 0x000fc8000001005e */
[----:B------:R-:W-:Y:S01]  /*20390*/  FFMA.FTZ R70, R70, R70, R71 ;  /* 0x0000004646467223 */ /* 0x000fe20000010047 */
[----:B------:R-:W-:-:S03]  /*203a0*/  FADD.FTZ R71, R49, -R68 ;  /* 0x8000004431477221 */ /* 0x000fc60000010000 */
[----:B------:R-:W-:Y:S01]  /*203b0*/  @P5 FFMA.FTZ R104, R69, R69, R70 ;  /* 0x0000004545685223 */ /* 0x000fe20000010046 */
[--C-:B------:R-:W-:Y:S01]  /*203c0*/  FADD.FTZ R69, R48, -R68.reuse ;  /* 0x8000004430457221 */ /* 0x100fe20000010000 */
[----:B------:R-:W-:-:S03]  /*203d0*/  FADD.FTZ R70, R50, -R68 ;  /* 0x8000004432467221 */ /* 0x000fc60000010000 */
        /* <DEDUP_REMOVED lines=32> */
[----:B0-----:R-:W-:Y:S02]  /*205e0*/  LOP3.LUT P1, RZ, R85, 0x1f, RZ, 0xc0, !PT ;  /* 0x0000001f55ff7812 */ /* 0x001fe4000782c0ff */
[----:B------:R-:W-:Y:S01]  /*205f0*/  FFMA.FTZ R94, R69, R69, R104 ;  /* 0x00000045455e7223 */ /* 0x000fe20000010068 */
[----:B------:R-:W-:-:S03]  /*20600*/  FADD.FTZ R69, R67, -R68 ;  /* 0x8000004443457221 */ /* 0x000fc60000010000 */
[----:B------:R-:W-:Y:S01]  /*20610*/  FFMA.FTZ R71, R71, R71, R94 ;  /* 0x0000004747477223 */ /* 0x000fe2000001005e */
[----:B------:R-:W-:-:S03]  /*20620*/  IMAD.MOV.U32 R94, RZ, RZ, RZ ;  /* 0x000000ffff5e7224 */ /* 0x000fc600078e00ff */
[----:B------:R-:W-:-:S04]  /*20630*/  FFMA.FTZ R70, R70, R70, R71 ;  /* 0x0000004646467223 */ /* 0x000fc80000010047 */
[----:B------:R-:W-:Y:S01]  /*20640*/  @P6 FFMA.FTZ R104, R69, R69, R70 ;  /* 0x0000004545686223 */ /* 0x000fe20000010046 */
[----:B------:R-:W-:-:S04]  /*20650*/  LOP3.LUT R70, R85, 0x1f, RZ, 0xc0, !PT ;  /* 0x0000001f55467812 */ /* 0x000fc800078ec0ff */
        /* <DEDUP_REMOVED lines=18> */
.L_x_15701:
[----:B------:R-:W-:Y:S05]  /*20780*/  BSYNC.RECONVERGENT B0 ;  /* 0x0000000000007941 */ /* 0x000fea0003800200 */
.L_x_15700:
[----:B------:R-:W-:Y:S01]  /*20790*/  BAR.SYNC.DEFER_BLOCKING 0x0 ;  /* 0x0000000000007b1d */ /* 0x000fe20000010000 */
[----:B------:R-:W-:Y:S02]  /*207a0*/  ISETP.GT.U32.AND P1, PT, R70, 0x3, PT ;  /* 0x000000034600780c */ /* 0x000fe40003f24070 */
[----:B0-----:R-:W-:-:S03]  /*207b0*/  CS2R R68, SRZ ;  /* 0x0000000000447805 */ /* 0x001fc6000001ff00 */
[----:B------:R-:W-:Y:S08]  /*207c0*/  BSSY.RECONVERGENT B0, `(.L_x_15702) ;  /* 0x000000a000007945 */ /* 0x000ff00003800200 */
        /* <DEDUP_REMOVED lines=9> */
.L_x_15703:
[----:B------:R-:W-:Y:S05]  /*20860*/  BSYNC.RECONVERGENT B0 ;  /* 0x0000000000007941 */ /* 0x000fea0003800200 */
.L_x_15702:
[----:B------:R-:W1:Y:S01]  /*20870*/  SHFL.DOWN PT, R105, R94, 0x2, 0x1f ;  /* 0x08401f005e697f89 */ /* 0x000e6200000e0000 */
[----:B------:R-:W-:Y:S01]  /*20880*/  ISETP.NE.AND P1, PT, RZ, UR16, PT ;  /* 0x00000010ff007c0c */ /* 0x000fe2000bf25270 */
[----:B------:R-:W-:Y:S02]  /*20890*/  BSSY.RECONVERGENT B0, `(.L_x_15704) ;  /* 0x000004c000007945 */ /* 0x000fe40003800200 */
[----:B0-----:R-:W0:Y:S04]  /*208a0*/  SHFL.DOWN PT, R71, R68, 0x2, 0x1f ;  /* 0x08401f0044477f89 */ /* 0x001e2800000e0000 */
[----:B------:R-:W2:Y:S01]  /*208b0*/  SHFL.DOWN PT, R112, R69, 0x2, 0x1f ;  /* 0x08401f0045707f89 */ /* 0x000ea200000e0000 */
[----:B-1----:R-:W-:Y:S02]  /*208c0*/  IADD3 R70, PT, PT, R105, R94, RZ ;  /* 0x0000005e69467210 */ /* 0x002fe40007ffe0ff */
[----:B------:R-:W-:-:S02]  /*208d0*/  I2FP.F32.S32 R106, R105 ;  /* 0x00000069006a7245 */ /* 0x000fc40000201400 */
[----:B------:R-:W-:Y:S01]  /*208e0*/  I2FP.F32.S32 R96, R70 ;  /* 0x0000004600607245 */ /* 0x000fe20000201400 */
[----:B------:R-:W1:Y:S01]  /*208f0*/  SHFL.DOWN PT, R111, R70, 0x1, 0x1f ;  /* 0x08201f00466f7f89 */ /* 0x000e6200000e0000 */
[----:B------:R-:W-:Y:S01]  /*20900*/  I2FP.F32.S32 R105, R94 ;  /* 0x0000005e00697245 */ /* 0x000fe20000201400 */
[----:B0-----:R-:W-:Y:S01]  /*20910*/  FMUL.FTZ R108, R71, R106 ;  /* 0x0000006a476c7220 */ /* 0x001fe20000410000 */
[----:B------:R-:W0:Y:S03]  /*20920*/  MUFU.RCP R104, R96 ;  /* 0x0000006000687308 */ /* 0x000e260000001000 */
[----:B------:R-:W-:Y:S01]  /*20930*/  FFMA.FTZ R107, R105, R68, R108 ;  /* 0x00000044696b7223 */ /* 0x000fe2000001006c */
[----:B------:R-:W-:Y:S01]  /*20940*/  FADD.FTZ R68, -R71, R68 ;  /* 0x0000004447447221 */ /* 0x000fe20000010100 */
[----:B--2---:R-:W-:Y:S02]  /*20950*/  FADD.FTZ R71, R112, R69 ;  /* 0x0000004570477221 */ /* 0x004fe40000010000 */
[----:B------:R-:W2:Y:S01]  /*20960*/  LDC R69, c[0x0][0x448] ;  /* 0x00011200ff457b82 */ /* 0x000ea20000000800 */
        /* <DEDUP_REMOVED lines=8> */
[----:B------:R-:W-:Y:S01]  /*209f0*/  I2FP.F32.S32 R109, R94 ;  /* 0x0000005e006d7245 */ /* 0x000fe20000201400 */
[----:B------:R-:W1:Y:S05]  /*20a00*/  SHFL.DOWN PT, R68, R71, 0x1, 0x1f ;  /* 0x08201f0047447f89 */ /* 0x000e6a00000e0000 */
[----:B------:R-:W3:Y:S01]  /*20a10*/  MUFU.RCP R109, R109 ;  /* 0x0000006d006d7308 */ /* 0x000ee20000001000 */
[----:B0-----:R-:W-:-:S04]  /*20a20*/  FMUL.FTZ R115, R108, R111 ;  /* 0x0000006f6c737220 */ /* 0x001fc80000410000 */
[----:B------:R-:W-:Y:S01]  /*20a30*/  FFMA.FTZ R70, R96, R107, R115 ;  /* 0x0000006b60467223 */ /* 0x000fe20000010073 */
[----:B------:R-:W-:Y:S01]  /*20a40*/  FADD.FTZ R107, R107, -R108 ;  /* 0x8000006c6b6b7221 */ /* 0x000fe20000010000 */
[----:B-1----:R-:W-:Y:S02]  /*20a50*/  FADD.FTZ R68, R71, R68 ;  /* 0x0000004447447221 */ /* 0x002fe40000010000 */
[----:B---3--:R-:W-:Y:S01]  /*20a60*/  FMUL.FTZ R70, R109, R70 ;  /* 0x000000466d467220 */ /* 0x008fe20000410000 */
[----:B------:R-:W-:-:S04]  /*20a70*/  FMUL.FTZ R107, R107, R107 ;  /* 0x0000006b6b6b7220 */ /* 0x000fc80000410000 */
[----:B------:R-:W-:Y:S01]  /*20a80*/  FMUL.FTZ R96, R96, R107 ;  /* 0x0000006b60607220 */ /* 0x000fe20000410000 */
[----:B------:R-:W0:Y:S03]  /*20a90*/  SHFL.IDX PT, R70, R70, RZ, 0x1f ;  /* 0x00001fff46467589 */ /* 0x000e2600000e0000 */
[----:B------:R-:W-:-:S04]  /*20aa0*/  FMUL.FTZ R96, R96, R111 ;  /* 0x0000006f60607220 */ /* 0x000fc80000410000 */
[----:B------:R-:W-:-:S05]  /*20ab0*/  FFMA.FTZ R109, R109, R96, R68 ;  /* 0x000000606d6d7223 */ /* 0x000fca0000010044 */
[----:B------:R-:W2:Y:S01]  /*20ac0*/  SHFL.IDX PT, R68, R109, RZ, 0x1f ;  /* 0x00001fff6d447589 */ /* 0x000ea200000e0000 */
[C---:B0-----:R-:W-:Y:S01]  /*20ad0*/  FMUL.FTZ R110, R70.reuse, R70 ;  /* 0x00000046466e7220 */ /* 0x041fe20000410000 */
[----:B------:R-:W-:-:S04]  /*20ae0*/  FSEL R94, R70, RZ, !P1 ;  /* 0x000000ff465e7208 */ /* 0x000fc80004800000 */
[----:B------:R-:W-:Y:S02]  /*20af0*/  FSEL R110, R110, RZ, P1 ;  /* 0x000000ff6e6e7208 */ /* 0x000fe40000800000 */
[----:B------:R-:W-:Y:S01]  /*20b00*/  ISETP.NE.AND P1, PT, R85, RZ, PT ;  /* 0x000000ff5500720c */ /* 0x000fe20003f25270 */
[----:B--2---:R-:W-:Y:S01]  /*20b10*/  FFMA.FTZ R69, R68, UR17, R69 ;  /* 0x0000001144457c23 */ /* 0x004fe20008010045 */
[----:B------:R-:W-:-:S03]  /*20b20*/  IMAD.U32 R68, RZ, RZ, UR10 ;  /* 0x0000000aff447e24 */ /* 0x000fc6000f8e00ff */
[----:B------:R-:W-:Y:S01]  /*20b30*/  FADD.FTZ R96, R69, R110 ;  /* 0x0000006e45607221 */ /* 0x000fe20000010000 */
[----:B------:R-:W-:-:S07]  /*20b40*/  MOV R69, UR10 ;  /* 0x0000000a00457c02 */ /* 0x000fce0008000f00 */
        /* <DEDUP_REMOVED lines=10> */
[--C-:B0-----:R-:W-:Y:S01]  /*20bf0*/  FADD.FTZ R107, R37, -R94.reuse ;  /* 0x8000005e256b7221 */ /* 0x101fe20000010000 */
        /* <DEDUP_REMOVED lines=15> */
[----:B------:R-:W-:-:S02]  /*20cf0*/  HADD2.F32 R71, -RZ, R117.H1_H1 ;  /* 0x30000075ff477230 */ /* 0x000fc40000004100 */
[----:B------:R-:W-:-:S03]  /*20d00*/  FFMA.FTZ R70, R107, R105, R70 ;  /* 0x000000696b467223 */ /* 0x000fc60000010046 */
[----:B------:R-:W-:Y:S01]  /*20d10*/  FFMA.FTZ R71, R106, R104, R71 ;  /* 0x000000686a477223 */ /* 0x000fe20000010047 */
[C---:B-1----:R-:W-:Y:S01]  /*20d20*/  IMAD.WIDE.U32 R110, R84.reuse, 0x10, R110 ;  /* 0x00000010546e7825 */ /* 0x042fe200078e006e */
[----:B------:R-:W-:-:S04]  /*20d30*/  IADD3 R84, PT, PT, R84, 0x80, RZ ;  /* 0x0000008054547810 */ /* 0x000fc80007ffe0ff */
[----:B------:R1:W-:Y:S03]  /*20d40*/  STG.E.128 desc[UR6][R110.64], R68 ;  /* 0x000000446e007986 */ /* 0x0003e6000c101d06 */
.L_x_15705:
[----:B------:R-:W-:Y:S05]  /*20d50*/  BSYNC.RECONVERGENT B0 ;  /* 0x0000000000007941 */ /* 0x000fea0003800200 */
.L_x_15704:
[----:B------:R-:W-:Y:S01]  /*20d60*/  ISETP.NE.AND P0, PT, R86, RZ, PT ;  /* 0x000000ff5600720c */ /* 0x000fe20003f05270 */
[----:B------:R-:W-:-:S12]  /*20d70*/  BSSY.RECONVERGENT B0, `(.L_x_15706) ;  /* 0x000001a000007945 */ /* 0x000fd80003800200 */
[----:B------:R-:W-:Y:S05]  /*20d80*/  @!P0 BRA `(.L_x_15707) ;  /* 0x0000000000608947 */ /* 0x000fea0003800000 */
[----:B-1----:R-:W1:Y:S01]  /*20d90*/  LDC.64 R110, c[0x0][0x428] ;  /* 0x00010a00ff6e7b82 */ /* 0x002e620000000a00 */
[--C-:B------:R-:W-:Y:S01]  /*20da0*/  FADD.FTZ R105, R40, -R94.reuse ;  /* 0x8000005e28697221 */ /* 0x100fe20000010000 */
[--C-:B0-----:R-:W-:Y:S01]  /*20db0*/  FADD.FTZ R107, R41, -R94.reuse ;  /* 0x8000005e296b7221 */ /* 0x101fe20000010000 */
[----:B------:R-:W-:Y:S02]  /*20dc0*/  HADD2.F32 R71, -RZ, R93.H0_H0 ;  /* 0x2000005dff477230 */ /* 0x000fe40000004100 */
        /* <DEDUP_REMOVED lines=17> */
[----:B-1----:R-:W-:-:S04]  /*20ee0*/  IMAD.WIDE.U32 R110, R84, 0x10, R110 ;  /* 0x00000010546e7825 */ /* 0x002fc800078e006e */
[----:B------:R-:W-:Y:S01]  /*20ef0*/  VIADD R84, R84, 0x80 ;  /* 0x0000008054547836 */ /* 0x000fe20000000000 */
[----:B------:R2:W-:Y:S06]  /*20f00*/  STG.E.128 desc[UR6][R110.64], R68 ;  /* 0x000000446e007986 */ /* 0x0005ec000c101d06 */
.L_x_15707:
[----:B------:R-:W-:Y:S05]  /*20f10*/  BSYNC.RECONVERGENT B0 ;  /* 0x0000000000007941 */ /* 0x000fea0003800200 */
.L_x_15706:
[----:B------:R-:W-:Y:S01]  /*20f20*/  ISETP.NE.AND P0, PT, R87, RZ, PT ;  /* 0x000000ff5700720c */ /* 0x000fe20003f05270 */
[----:B------:R-:W-:-:S12]  /*20f30*/  BSSY.RECONVERGENT B0, `(.L_x_15708) ;  /* 0x000001a000007945 */ /* 0x000fd80003800200 */
[----:B------:R-:W-:Y:S05]  /*20f40*/  @!P0 BRA `(.L_x_15709) ;  /* 0x0000000000608947 */ /* 0x000fea0003800000 */
[----:B------:R-:W3:Y:S01]  /*20f50*/  LDC.64 R108, c[0x0][0x428] ;  /* 0x00010a00ff6c7b82 */ /* 0x000ee20000000a00 */
[--C-:B------:R-:W-:Y:S01]  /*20f60*/  FADD.FTZ R87, R44, -R94.reuse ;  /* 0x8000005e2c577221 */ /* 0x100fe20000010000 */
[----:B-12---:R-:W-:Y:S02]  /*20f70*/  HADD2.F32 R71, -RZ, R97.H0_H0 ;  /* 0x20000061ff477230 */ /* 0x006fe40000004100 */
[----:B------:R-:W-:Y:S01]  /*20f80*/  FADD.FTZ R105, R45, -R94 ;  /* 0x8000005e2d697221 */ /* 0x000fe20000010000 */
[----:B0-----:R-:W-:Y:S02]  /*20f90*/  HADD2.F32 R68, -RZ, R22.H0_H0 ;  /* 0x20000016ff447230 */ /* 0x001fe40000004100 */
[C---:B------:R-:W-:Y:S01]  /*20fa0*/  FMUL.FTZ R87, R96.reuse, R87 ;  /* 0x0000005760577220 */ /* 0x040fe20000410000 */
[----:B------:R-:W-:Y:S02]  /*20fb0*/  HADD2.F32 R70, -RZ, R98.H0_H0 ;  /* 0x20000062ff467230 */ /* 0x000fe40000004100 */
[----:B------:R-:W-:Y:S01]  /*20fc0*/  FMUL.FTZ R86, R96, R105 ;  /* 0x0000006960567220 */ /* 0x000fe20000410000 */
[----:B------:R-:W-:-:S02]  /*20fd0*/  HADD2.F32 R69, -RZ, R119.H0_H0 ;  /* 0x20000077ff457230 */ /* 0x000fc40000004100 */
[----:B------:R-:W-:Y:S01]  /*20fe0*/  FFMA.FTZ R68, R87, R71, R68 ;  /* 0x0000004757447223 */ /* 0x000fe20000010044 */
[--C-:B------:R-:W-:Y:S01]  /*20ff0*/  FADD.FTZ R107, R46, -R94.reuse ;  /* 0x8000005e2e6b7221 */ /* 0x100fe20000010000 */
[----:B------:R-:W-:Y:S01]  /*21000*/  FADD.FTZ R87, R47, -R94 ;  /* 0x8000005e2f577221 */ /* 0x000fe20000010000 */
[----:B------:R-:W-:Y:S02]  /*21010*/  HADD2.F32 R105, -RZ, R97.H1_H1 ;  /* 0x30000061ff697230 */ /* 0x000fe40000004100 */
[----:B------:R-:W-:Y:S01]  /*21020*/  FFMA.FTZ R69, R86, R70, R69 ;  /* 0x0000004656457223 */ /* 0x000fe20000010045 */
[----:B------:R-:W-:Y:S02]  /*21030*/  HADD2.F32 R70, -RZ, R23.H0_H0 ;  /* 0x20000017ff467230 */ /* 0x000fe40000004100 */
[C---:B------:R-:W-:Y:S01]  /*21040*/  FMUL.FTZ R107, R96.reuse, R107 ;  /* 0x0000006b606b7220 */ /* 0x040fe20000410000 */
[----:B------:R-:W-:Y:S02]  /*21050*/  HADD2.F32 R71, -RZ, R98.H1_H1 ;  /* 0x30000062ff477230 */ /* 0x000fe40000004100 */
[----:B------:R-:W-:Y:S01]  /*21060*/  FMUL.FTZ R87, R96, R87 ;  /* 0x0000005760577220 */ /* 0x000fe20000410000 */
[----:B------:R-:W-:-:S02]  /*21070*/  HADD2.F32 R86, -RZ, R119.H1_H1 ;  /* 0x30000077ff567230 */ /* 0x000fc40000004100 */
[----:B------:R-:W-:-:S03]  /*21080*/  FFMA.FTZ R70, R107, R105, R70 ;  /* 0x000000696b467223 */ /* 0x000fc60000010046 */
[----:B------:R-:W-:Y:S01]  /*21090*/  FFMA.FTZ R71, R87, R71, R86 ;  /* 0x0000004757477223 */ /* 0x000fe20000010056 */
[C---:B---3--:R-:W-:Y:S01]  /*210a0*/  IMAD.WIDE.U32 R108, R84.reuse, 0x10, R108 ;  /* 0x00000010546c7825 */ /* 0x048fe200078e006c */
[----:B------:R-:W-:-:S04]  /*210b0*/  IADD3 R84, PT, PT, R84, 0x80, RZ ;  /* 0x0000008054547810 */ /* 0x000fc80007ffe0ff */
[----:B------:R3:W-:Y:S03]  /*210c0*/  STG.E.128 desc[UR6][R108.64], R68 ;  /* 0x000000446c007986 */ /* 0x0007e6000c101d06 */
.L_x_15709:
[----:B------:R-:W-:Y:S05]  /*210d0*/  BSYNC.RECONVERGENT B0 ;  /* 0x0000000000007941 */ /* 0x000fea0003800200 */
.L_x_15708:
[----:B------:R-:W-:Y:S01]  /*210e0*/  ISETP.NE.AND P0, PT, R88, RZ, PT ;  /* 0x000000ff5800720c */ /* 0x000fe20003f05270 */
[----:B------:R-:W-:-:S12]  /*210f0*/  BSSY.RECONVERGENT B0, `(.L_x_15710) ;  /* 0x000001a000007945 */ /* 0x000fd80003800200 */
[----:B------:R-:W-:Y:S05]  /*21100*/  @!P0 BRA `(.L_x_15711) ;  /* 0x0000000000608947 */ /* 0x000fea0003800000 */
[----:B---3--:R-:W3:Y:S01]  /*21110*/  LDC.64 R108, c[0x0][0x428] ;  /* 0x00010a00ff6c7b82 */ /* 0x008ee20000000a00 */
[--C-:B------:R-:W-:Y:S01]  /*21120*/  FADD.FTZ R87, R48, -R94.reuse ;  /* 0x8000005e30577221 */ /* 0x100fe20000010000 */
[--C-:B------:R-:W-:Y:S01]  /*21130*/  FADD.FTZ R105, R49, -R94.reuse ;  /* 0x8000005e31697221 */ /* 0x100fe20000010000 */
[----:B-12---:R-:W-:Y:S02]  /*21140*/  HADD2.F32 R71, -RZ, R99.H0_H0 ;  /* 0x20000063ff477230 */ /* 0x006fe40000004100 */
[----:B0-----:R-:W-:Y:S01]  /*21150*/  FADD.FTZ R107, R51, -R94 ;  /* 0x8000005e336b7221 */ /* 0x001fe20000010000 */
        /* <DEDUP_REMOVED lines=16> */
[----:B---3--:R-:W-:-:S04]  /*21260*/  IMAD.WIDE.U32 R108, R84, 0x10, R108 ;  /* 0x00000010546c7825 */ /* 0x008fc800078e006c */
[----:B------:R-:W-:Y:S01]  /*21270*/  VIADD R84, R84, 0x80 ;  /* 0x0000008054547836 */ /* 0x000fe20000000000 */
[----:B------:R4:W-:Y:S06]  /*21280*/  STG.E.128 desc[UR6][R108.64], R68 ;  /* 0x000000446c007986 */ /* 0x0009ec000c101d06 */
.L_x_15711:
[----:B------:R-:W-:Y:S05]  /*21290*/  BSYNC.RECONVERGENT B0 ;  /* 0x0000000000007941 */ /* 0x000fea0003800200 */
.L_x_15710:
[----:B------:R-:W-:Y:S01]  /*212a0*/  ISETP.NE.AND P0, PT, R89, RZ, PT ;  /* 0x000000ff5900720c */ /* 0x000fe20003f05270 */
[----:B------:R-:W-:-:S12]  /*212b0*/  BSSY.RECONVERGENT B0, `(.L_x_15712) ;  /* 0x000001a000007945 */ /* 0x000fd80003800200 */
[----:B------:R-:W-:Y:S05]  /*212c0*/  @!P0 BRA `(.L_x_15713) ;  /* 0x0000000000608947 */ /* 0x000fea0003800000 */
[----:B0-----:R-:W0:Y:S01]  /*212d0*/  LDC.64 R106, c[0x0][0x428] ;  /* 0x00010a00ff6a7b82 */ /* 0x001e220000000a00 */
[--C-:B------:R-:W-:Y:S01]  /*212e0*/  FADD.FTZ R87, R52, -R94.reuse ;  /* 0x8000005e34577221 */ /* 0x100fe20000010000 */
[--C-:B------:R-:W-:Y:S01]  /*212f0*/  FADD.FTZ R89, R53, -R94.reuse ;  /* 0x8000005e35597221 */ /* 0x100fe20000010000 */
[----:B-1234-:R-:W-:Y:S02]  /*21300*/  HADD2.F32 R71, -RZ, R101.H0_H0 ;  /* 0x20000065ff477230 */ /* 0x01efe40000004100 */
        /* <DEDUP_REMOVED lines=17> */
[C---:B0-----:R-:W-:Y:S01]  /*21420*/  IMAD.WIDE.U32 R106, R84.reuse, 0x10, R106 ;  /* 0x00000010546a7825 */ /* 0x041fe200078e006a */
[----:B------:R-:W-:-:S04]  /*21430*/  IADD3 R84, PT, PT, R84, 0x80, RZ ;  /* 0x0000008054547810 */ /* 0x000fc80007ffe0ff */
[----:B------:R0:W-:Y:S03]  /*21440*/  STG.E.128 desc[UR6][R106.64], R68 ;  /* 0x000000446a007986 */ /* 0x0001e6000c101d06 */
.L_x_15713:
[----:B------:R-:W-:Y:S05]  /*21450*/  BSYNC.RECONVERGENT B0 ;  /* 0x0000000000007941 */ /* 0x000fea0003800200 */
.L_x_15712:
        /* <DEDUP_REMOVED lines=24> */
[----:B0-----:R-:W-:-:S04]  /*215e0*/  IMAD.WIDE.U32 R106, R84, 0x10, R106 ;  /* 0x00000010546a7825 */ /* 0x001fc800078e006a */
[----:B------:R-:W-:Y:S01]  /*215f0*/  VIADD R84, R84, 0x80 ;  /* 0x0000008054547836 */ /* 0x000fe20000000000 */
[----:B------:R0:W-:Y:S06]  /*21600*/  STG.E.128 desc[UR6][R106.64], R68 ;  /* 0x000000446a007986 */ /* 0x0001ec000c101d06 */
.L_x_15715:
[----:B------:R-:W-:Y:S05]  /*21610*/  BSYNC.RECONVERGENT B0 ;  /* 0x0000000000007941 */ /* 0x000fea0003800200 */
.L_x_15714:
[----:B------:R-:W-:Y:S01]  /*21620*/  ISETP.NE.AND P0, PT, R91, RZ, PT ;  /* 0x000000ff5b00720c */ /* 0x000fe20003f05270 */
[----:B------:R-:W-:-:S12]  /*21630*/  BSSY.RECONVERGENT B0, `(.L_x_15716) ;  /* 0x000001a000007945 */ /* 0x000fd80003800200 */
[----:B------:R-:W-:Y:S05]  /*21640*/  @!P0 BRA `(.L_x_15717) ;  /* 0x0000000000608947 */ /* 0x000fea0003800000 */
[----:B------:R-:W5:Y:S01]  /*21650*/  LDC.64 R104, c[0x0][0x428] ;  /* 0x00010a00ff687b82 */ /* 0x000f620000000a00 */
[--C-:B------:R-:W-:Y:S01]  /*21660*/  FADD.FTZ R87, R60, -R94.reuse ;  /* 0x8000005e3c577221 */ /* 0x100fe20000010000 */
[--C-:B------:R-:W-:Y:S01]  /*21670*/  FADD.FTZ R89, R61, -R94.reuse ;  /* 0x8000005e3d597221 */ /* 0x100fe20000010000 */
[----:B01234-:R-:W-:Y:S02]  /*21680*/  HADD2.F32 R71, -RZ, R114.H0_H0 ;  /* 0x20000072ff477230 */ /* 0x01ffe40000004100 */
        /* <DEDUP_REMOVED lines=17> */
[C---:B-----5:R-:W-:Y:S01]  /*217a0*/  IMAD.WIDE.U32 R104, R84.reuse, 0x10, R104 ;  /* 0x0000001054687825 */ /* 0x060fe200078e0068 */
[----:B------:R-:W-:-:S04]  /*217b0*/  IADD3 R84, PT, PT, R84, 0x80, RZ ;  /* 0x0000008054547810 */ /* 0x000fc80007ffe0ff */
[----:B------:R0:W-:Y:S03]  /*217c0*/  STG.E.128 desc[UR6][R104.64], R68 ;  /* 0x0000004468007986 */ /* 0x0001e6000c101d06 */
.L_x_15717:
[----:B------:R-:W-:Y:S05]  /*217d0*/  BSYNC.RECONVERGENT B0 ;  /* 0x0000000000007941 */ /* 0x000fea0003800200 */
.L_x_15716:
[----:B------:R-:W-:Y:S01]  /*217e0*/  ISETP.NE.AND P0, PT, R92, RZ, PT ;  /* 0x000000ff5c00720c */ /* 0x000fe20003f05270 */
[----:B------:R-:W-:-:S12]  /*217f0*/  BSSY.RECONVERGENT B0, `(.L_x_15718) ;  /* 0x0000011000007945 */ /* 0x000fd80003800200 */
[----:B------:R-:W-:Y:S05]  /*21800*/  @!P0 BRA `(.L_x_15719) ;  /* 0x00000000003c8947 */ /* 0x000fea0003800000 */
[----:B------:R-:W5:Y:S01]  /*21810*/  LDC.64 R90, c[0x0][0x428] ;  /* 0x00010a00ff5a7b82 */ /* 0x000f620000000a00 */
[--C-:B------:R-:W-:Y:S01]  /*21820*/  FADD.FTZ R89, R64, -R94.reuse ;  /* 0x8000005e40597221 */ /* 0x100fe20000010000 */
[--C-:B01234-:R-:W-:Y:S01]  /*21830*/  FADD.FTZ R69, R65, -R94.reuse ;  /* 0x8000005e41457221 */ /* 0x11ffe20000010000 */
[--C-:B------:R-:W-:Y:S01]  /*21840*/  FADD.FTZ R71, R66, -R94.reuse ;  /* 0x8000005e42477221 */ /* 0x100fe20000010000 */
[----:B------:R-:W-:Y:S01]  /*21850*/  FADD.FTZ R87, R67, -R94 ;  /* 0x8000005e43577221 */ /* 0x000fe20000010000 */
        /* <DEDUP_REMOVED lines=8> */
[----:B-----5:R-:W-:-:S05]  /*218e0*/  IMAD.WIDE.U32 R90, R84, 0x10, R90 ;  /* 0x00000010545a7825 */ /* 0x020fca00078e005a */
[----:B------:R0:W-:Y:S02]  /*218f0*/  STG.E.128 desc[UR6][R90.64], R68 ;  /* 0x000000445a007986 */ /* 0x0001e4000c101d06 */
.L_x_15719:
[----:B------:R-:W-:Y:S05]  /*21900*/  BSYNC.RECONVERGENT B0 ;  /* 0x0000000000007941 */ /* 0x000fea0003800200 */
.L_x_15718:
[----:B------:R-:W-:Y:S02]  /*21910*/  UIADD3 UR10, UPT, UPT, UR10, UR18, URZ ;  /* 0x000000120a0a7290 */ /* 0x000fe4000fffe0ff */
[----:B------:R-:W-:Y:S02]  /*21920*/  UPLOP3.LUT UP1, UPT, UPT, UPT, UP1, 0x40, 0x4 ;  /* 0x000000000004789c */ /* 0x000fe40003f2e810 */
[----:B------:R-:W-:-:S09]  /*21930*/  UISETP.GE.AND UP0, UPT, UR10, UR19, UPT ;  /* 0x000000130a00728c */ /* 0x000fd2000bf06270 */
[----:B------:R-:W-:Y:S05]  /*21940*/  BRA.U !UP0, `(.L_x_15720) ;  /* 0xfffffdf908e47547 */ /* 0x000fea000b83ffff */
[----:B------:R-:W-:Y:S05]  /*21950*/  EXIT ;  /* 0x000000000000794d */ /* 0x000fea0003800000 */
.L_x_15721:
        /* <DEDUP_REMOVED lines=10> */
.L_x_18010:


//--------------------- .text._ZN10layer_norm31ln_parallel_residual_fwd_kernelINS_13Kernel_traitsI6__halfffffjLj4096ELj1ELj1ELj4ELj16ENS_18Kernel_traits_baseILj4096ES2_ffffjLj128EEEEELb1ELb1ELb1EEEvNS_9FwdParamsE --------------------------
	.section	.text._ZN10layer_norm31ln_parallel_residual_fwd_kernelINS_13Kernel_traitsI6__halfffffjLj4096ELj1ELj1ELj4ELj16ENS_18Kernel_traits_baseILj4096ES2_ffffjLj128EEEEELb1ELb1ELb1EEEvNS_9FwdParamsE,"ax",@progbits
	.align	128
        .global         _ZN10layer_norm31ln_parallel_residual_fwd_kernelINS_13Kernel_traitsI6__halfffffjLj4096ELj1ELj1ELj4ELj16ENS_18Kernel_traits_baseILj4096ES2_ffffjLj128EEEEELb1ELb1ELb1EEEvNS_9FwdParamsE
        .type           _ZN10layer_norm31ln_parallel_residual_fwd_kernelINS_13Kernel_traitsI6__halfffffjLj4096ELj1ELj1ELj4ELj16ENS_18Kernel_traits_baseILj4096ES2_ffffjLj128EEEEELb1ELb1ELb1EEEvNS_9FwdParamsE,@function
        .size           _ZN10layer_norm31ln_parallel_residual_fwd_kernelINS_13Kernel_traitsI6__halfffffjLj4096ELj1ELj1ELj4ELj16ENS_18Kernel_traits_baseILj4096ES2_ffffjLj128EEEEELb1ELb1ELb1EEEvNS_9FwdParamsE,(.L_x_18011 - _ZN10layer_norm31ln_parallel_residual_fwd_kernelINS_13Kernel_traitsI6__halfffffjLj4096ELj1ELj1ELj4ELj16ENS_18Kernel_traits_baseILj4096ES2_ffffjLj128EEEEELb1ELb1ELb1EEEvNS_9FwdParamsE)
        .other          _ZN10layer_norm31ln_parallel_residual_fwd_kernelINS_13Kernel_traitsI6__halfffffjLj4096ELj1ELj1ELj4ELj16ENS_18Kernel_traits_baseILj4096ES2_ffffjLj128EEEEELb1ELb1ELb1EEEvNS_9FwdParamsE,@"STO_CUDA_ENTRY STV_DEFAULT"
_ZN10layer_norm31ln_parallel_residual_fwd_kernelINS_13Kernel_traitsI6__halfffffjLj4096ELj1ELj1ELj4ELj16ENS_18Kernel_traits_baseILj4096ES2_ffffjLj128EEEEELb1ELb1ELb1EEEvNS_9FwdParamsE:
.text._ZN10layer_norm31ln_parallel_residual_fwd_kernelINS_13Kernel_traitsI6__halfffffjLj4096ELj1ELj1ELj4ELj16ENS_18Kernel_traits_baseILj4096ES2_ffffjLj128EEEEELb1ELb1ELb1EEEvNS_9FwdParamsE:
        /* <DEDUP_REMOVED lines=67> */
.L_x_15722:
        /* <DEDUP_REMOVED lines=18> */
.L_x_15723:
[----:B------:R-:W1:Y:S02]  /*0550*/  LDCU UR4, c[0x0][0x384] ;  /* 0x00007080ff0477ac */ /* 0x000e640008000800 */
[----:B-1----:R-:W-:-:S06]  /*0560*/  UISETP.GE.AND UP0, UPT, UR18, UR4, UPT ;  /* 0x000000041200728c */ /* 0x002fcc000bf06270 */
[----:B------:R-:W-:-:S13]  /*0570*/  PLOP3.LUT P0, PT, PT, PT, UP0, 0x80, 0x8 ;  /* 0x000000000008781c */ /* 0x000fda0003f0f008 */
[----:B------:R-:W-:Y:S05]  /*0580*/  @P0 EXIT ;  /* 0x000000000000094d */ /* 0x000fea0003800000 */
[----:B0-----:R-:W-:Y:S01]  /*0590*/  IMAD.HI.U32 R30, R116, -0x2daee0ad, RZ ;  /* 0xd2511f53741e7827 */ /* 0x001fe200078e00ff */
[----:B-----5:R-:W-:Y:S01]  /*05a0*/  MOV R107, R20 ;  /* 0x00000014006b7202 */ /* 0x020fe20000000f00 */
[----:B------:R-:W0:Y:S01]  /*05b0*/  LDCU.64 UR4, c[0x0][0x398] ;  /* 0x00007300ff0477ac */ /* 0x000e220008000a00 */
[--C-:B------:R-:W-:Y:S01]  /*05c0*/  SHF.R.U64 R41, R20, 0x10, R21.reuse ;  /* 0x0000001014297819 */ /* 0x100fe20000001215 */
[C---:B------:R-:W-:Y:S01]  /*05d0*/  IMAD.HI.U32 R0, R117.reuse, -0x326172a9, RZ ;  /* 0xcd9e8d5775007827 */ /* 0x040fe200078e00ff */
[----:B------:R-:W-:Y:S01]  /*05e0*/  LOP3.LUT R30, R30, UR11, RZ, 0x3c, !PT ;  /* 0x0000000b1e1e7c12 */ /* 0x000fe2000f8e3cff */
[----:B------:R-:W-:Y:S01]  /*05f0*/  UPLOP3.LUT UP1, UPT, UPT, UPT, UPT, 0x40, 0x4 ;  /* 0x000000000004789c */ /* 0x000fe20003f2e870 */
[----:B------:R-:W-:Y:S01]  /*0600*/  SHF.R.U32.HI R39, RZ, 0x10, R21 ;  /* 0x00000010ff277819 */ /* 0x000fe20000011615 */
[----:B------:R-:W-:Y:S01]  /*0610*/  IMAD R32, R117, -0x326172a9, RZ ;  /* 0xcd9e8d5775207824 */ /* 0x000fe200078e02ff */
[----:B------:R-:W-:Y:S01]  /*0620*/  LOP3.LUT R0, R115, UR10, R0, 0x96, !PT ;  /* 0x0000000a73007c12 */ /* 0x000fe2000f8e9600 */
[----:B------:R-:W-:Y:S01]  /*0630*/  IMAD.HI.U32 R31, R30, -0x326172a9, RZ ;  /* 0xcd9e8d571e1f7827 */ /* 0x000fe200078e00ff */
[----:B------:R-:W-:Y:S01]  /*0640*/  SHF.R.U64 R81, R22, 0x10, R23 ;  /* 0x0000001016517819 */ /* 0x000fe20000001217 */
[----:B------:R-:W1:Y:S01]  /*0650*/  LDCU UR6, c[0x0][0x404] ;  /* 0x00008080ff0677ac */ /* 0x000e620008000800 */
[----:B------:R-:W-:Y:S01]  /*0660*/  MOV R83, R23 ;  /* 0x0000001700537202 */ /* 0x000fe20000000f00 */
[----:B------:R-:W-:Y:S01]  /*0670*/  IMAD R34, R116, -0x2daee0ad, RZ ;  /* 0xd2511f5374227824 */ /* 0x000fe200078e02ff */
[----:B------:R-:W-:Y:S01]  /*0680*/  LOP3.LUT R31, R32, UR21, R31, 0x96, !PT ;  /* 0x00000015201f7c12 */ /* 0x000fe2000f8e961f */
[----:B------:R-:W-:Y:S01]  /*0690*/  IMAD.HI.U32 R33, R0, -0x2daee0ad, RZ ;  /* 0xd2511f5300217827 */ /* 0x000fe200078e00ff */
[----:B------:R-:W-:Y:S01]  /*06a0*/  SHF.R.U32.HI R82, RZ, 0x10, R23 ;  /* 0x00000010ff527819 */ /* 0x000fe20000011617 */
[----:B------:R-:W2:Y:S01]  /*06b0*/  LDCU UR7, c[0x0][0x408] ;  /* 0x00008100ff0777ac */ /* 0x000ea20008000800 */
[----:B------:R-:W-:Y:S01]  /*06c0*/  SHF.R.U64 R77, R24, 0x10, R25 ;  /* 0x00000010184d7819 */ /* 0x000fe20000001219 */
[----:B------:R-:W-:Y:S01]  /*06d0*/  IMAD R35, R30, -0x326172a9, RZ ;  /* 0xcd9e8d571e237824 */ /* 0x000fe200078e02ff */
[----:B------:R-:W-:Y:S01]  /*06e0*/  LOP3.LUT R33, R34, UR22, R33, 0x96, !PT ;  /* 0x0000001622217c12 */ /* 0x000fe2000f8e9621 */
[----:B------:R-:W-:Y:S01]  /*06f0*/  IMAD R37, R0, -0x2daee0ad, RZ ;  /* 0xd2511f5300257824 */ /* 0x000fe200078e02ff */
[----:B------:R-:W-:Y:S01]  /*0700*/  SHF.R.U32.HI R78, RZ, 0x10, R25 ;  /* 0x00000010ff4e7819 */ /* 0x000fe20000011619 */
[----:B------:R-:W-:Y:S01]  /*0710*/  IMAD.HI.U32 R30, R31, -0x2daee0ad, RZ ;  /* 0xd2511f531f1e7827 */ /* 0x000fe200078e00ff */
[--C-:B------:R-:W-:Y:S01]  /*0720*/  SHF.R.U64 R73, R26, 0x10, R27.reuse ;  /* 0x000000101a497819 */ /* 0x100fe2000000121b */
[----:B0-----:R-:W-:Y:S01]  /*0730*/  UISETP.NE.U32.AND UP0, UPT, UR4, URZ, UPT ;  /* 0x000000ff0400728c */ /* 0x001fe2000bf05070 */
[----:B------:R-:W-:Y:S01]  /*0740*/  SHF.R.U32.HI R74, RZ, 0x10, R27 ;  /* 0x00000010ff4a7819 */ /* 0x000fe2000001161b */
[----:B------:R-:W-:Y:S01]  /*0750*/  IMAD.HI.U32 R0, R33, -0x326172a9, RZ ;  /* 0xcd9e8d5721007827 */ /* 0x000fe200078e00ff */
[----:B------:R-:W-:Y:S01]  /*0760*/  LOP3.LUT R30, R37, UR24, R30, 0x96, !PT ;  /* 0x00000018251e7c12 */ /* 0x000fe2000f8e961e */
[----:B------:R-:W-:Y:S01]  /*0770*/  UISETP.NE.AND.EX UP0, UPT, UR5, URZ, UPT, UP0 ;  /* 0x000000ff0500728c */ /* 0x000fe2000bf05300 */
[----:B------:R-:W-:Y:S01]  /*0780*/  MOV R76, R26 ;  /* 0x0000001a004c7202 */ /* 0x000fe20000000f00 */
[----:B------:R-:W-:Y:S01]  /*0790*/  IMAD R33, R33, -0x326172a9, RZ ;  /* 0xcd9e8d5721217824 */ /* 0x000fe200078e02ff */
[----:B------:R-:W-:Y:S01]  /*07a0*/  LOP3.LUT R0, R35, UR23, R0, 0x96, !PT ;  /* 0x0000001723007c12 */ /* 0x000fe2000f8e9600 */
[----:B------:R-:W-:Y:S01]  /*07b0*/  IMAD.HI.U32 R20, R30, -0x326172a9, RZ ;  /* 0xcd9e8d571e147827 */ /* 0x000fe200078e00ff */
[----:B------:R-:W-:Y:S01]  /*07c0*/  SHF.R.U32.HI R26, RZ, 0x10, R19 ;  /* 0x00000010ff1a7819 */ /* 0x000fe20000011613 */
[----:B------:R-:W0:Y:S01]  /*07d0*/  LDCU UR19, c[0x0][0x388] ;  /* 0x00007100ff1377ac */ /* 0x000e220008000800 */
[----:B------:R-:W-:Y:S01]  /*07e0*/  SHF.R.U64 R38, R12, 0x10, R13 ;  /* 0x000000100c267819 */ /* 0x000fe2000000120d */
[----:B------:R-:W-:Y:S01]  /*07f0*/  IMAD.MOV.U32 R85, RZ, RZ, R21 ;  /* 0x000000ffff557224 */ /* 0x000fe200078e0015 */
[----:B------:R-:W-:Y:S01]  /*0800*/  LOP3.LUT R20, R33, UR25, R20, 0x96, !PT ;  /* 0x0000001921147c12 */ /* 0x000fe2000f8e9614 */
[----:B------:R-:W-:Y:S01]  /*0810*/  IMAD R32, R31, -0x2daee0ad, RZ ;  /* 0xd2511f531f207824 */ /* 0x000fe200078e02ff */
[----:B------:R-:W-:Y:S01]  /*0820*/  MOV R44, R15 ;  /* 0x0000000f002c7202 */ /* 0x000fe20000000f00 */
[----:B------:R-:W-:Y:S01]  /*0830*/  IMAD.HI.U32 R21, R0, -0x2daee0ad, RZ ;  /* 0xd2511f5300157827 */ /* 0x000fe200078e00ff */
[----:B------:R-:W-:Y:S01]  /*0840*/  SHF.R.U64 R40, R104, 0x10, R105 ;  /* 0x0000001068287819 */ /* 0x000fe20000001269 */
[----:B------:R-:W3:Y:S01]  /*0850*/  LDCU.U8 UR39, c[0x0][0x410] ;  /* 0x00008200ff2777ac */ /* 0x000ee20008000000 */
[----:B------:R-:W-:Y:S01]  /*0860*/  SHF.R.U32.HI R37, RZ, 0x10, R13 ;  /* 0x00000010ff257819 */ /* 0x000fe2000001160d */
[----:B------:R-:W-:Y:S01]  /*0870*/  IMAD.MOV.U32 R84, RZ, RZ, R22 ;  /* 0x000000ffff547224 */ /* 0x000fe200078e0016 */
[----:B------:R-:W-:Y:S01]  /*0880*/  LOP3.LUT R21, R32, UR26, R21, 0x96, !PT ;  /* 0x0000001a20157c12 */ /* 0x000fe2000f8e9615 */
[----:B------:R-:W-:Y:S01]  /*0890*/  IMAD R31, R0, -0x2daee0ad, RZ ;  /* 0xd2511f53001f7824 */ /* 0x000fe200078e02ff */
[----:B------:R-:W-:Y:S01]  /*08a0*/  SHF.R.U32.HI R36, RZ, 0x10, R11 ;  /* 0x00000010ff247819 */ /* 0x000fe2000001160b */
[----:B------:R-:W-:Y:S01]  /*08b0*/  IMAD.HI.U32 R22, R20, -0x2daee0ad, RZ ;  /* 0xd2511f5314167827 */ /* 0x000fe200078e00ff */
[----:B------:R-:W-:Y:S01]  /*08c0*/  SHF.R.U32.HI R35, RZ, 0x10, R9 ;  /* 0x00000010ff237819 */ /* 0x000fe20000011609 */
[----:B------:R-:W4:Y:S01]  /*08d0*/  LDCU UR20, c[0x0][0x400] ;  /* 0x00008000ff1477ac */ /* 0x000f220008000800 */
[----:B------:R-:W-:Y:S01]  /*08e0*/  SHF.R.U32.HI R34, RZ, 0x10, R7 ;  /* 0x00000010ff227819 */ /* 0x000fe20000011607 */
[----:B------:R-:W-:Y:S01]  /*08f0*/  IMAD R23, R30, -0x326172a9, RZ ;  /* 0xcd9e8d571e177824 */ /* 0x000fe200078e02ff */
[----:B------:R-:W-:Y:S01]  /*0900*/  LOP3.LUT R22, R31, UR28, R22, 0x96, !PT ;  /* 0x0000001c1f167c12 */ /* 0x000fe2000f8e9616 */
[----:B------:R-:W-:Y:S01]  /*0910*/  IMAD.HI.U32 R0, R21, -0x326172a9, RZ ;  /* 0xcd9e8d5715007827 */ /* 0x000fe200078e00ff */
[----:B------:R-:W-:Y:S01]  /*0920*/  MOV R31, R29 ;  /* 0x0000001d001f7202 */ /* 0x000fe20000000f00 */
[----:B------:R-:W0:Y:S01]  /*0930*/  LDCU.64 UR12, c[0x0][0x398] ;  /* 0x00007300ff0c77ac */ /* 0x000e220008000a00 */
[----:B------:R-:W-:Y:S01]  /*0940*/  SHF.R.U32.HI R30, RZ, 0x10, R29 ;  /* 0x00000010ff1e7819 */ /* 0x000fe2000001161d */
[----:B------:R-:W-:Y:S01]  /*0950*/  IMAD.MOV.U32 R80, RZ, RZ, R24 ;  /* 0x000000ffff507224 */ /* 0x000fe200078e0018 */
[----:B------:R-:W-:Y:S01]  /*0960*/  LOP3.LUT R0, R23, UR27, R0, 0x96, !PT ;  /* 0x0000001b17007c12 */ /* 0x000fe2000f8e9600 */
[----:B------:R-:W-:Y:S01]  /*0970*/  IMAD R24, R20, -0x2daee0ad, RZ ;  /* 0xd2511f5314187824 */ /* 0x000fe200078e02ff */
[----:B------:R-:W-:Y:S01]  /*0980*/  SHF.R.U32.HI R33, RZ, 0x10, R5 ;  /* 0x00000010ff217819 */ /* 0x000fe20000011605 */
[----:B------:R-:W-:Y:S01]  /*0990*/  IMAD R21, R21, -0x326172a9, RZ ;  /* 0xcd9e8d5715157824 */ /* 0x000fe200078e02ff */
[----:B------:R-:W-:Y:S01]  /*09a0*/  SHF.R.U32.HI R32, RZ, 0x10, R3 ;  /* 0x00000010ff207819 */ /* 0x000fe20000011603 */
[----:B------:R-:W-:Y:S01]  /*09b0*/  IMAD.HI.U32 R20, R22, -0x326172a9, RZ ;  /* 0xcd9e8d5716147827 */ /* 0x000fe200078e00ff */
[----:B------:R-:W-:Y:S01]  /*09c0*/  LOP3.LUT R118, R118, 0x3, RZ, 0xc0, !PT ;  /* 0x0000000376767812 */ /* 0x000fe200078ec0ff */
[----:B------:R-:W0:Y:S01]  /*09d0*/  LDCU.64 UR14, c[0x0][0x3a0] ;  /* 0x00007400ff0e77ac */ /* 0x000e220008000a00 */
[----:B------:R-:W-:Y:S01]  /*09e0*/  PLOP3.LUT P0, PT, PT, PT, UP0, 0x80, 0x8 ;  /* 0x000000000008781c */ /* 0x000fe20003f0f008 */
[----:B------:R-:W-:Y:S01]  /*09f0*/  IMAD.HI.U32 R23, R0, -0x2daee0ad, RZ ;  /* 0xd2511f5300177827 */ /* 0x000fe200078e00ff */
[----:B------:R-:W-:Y:S01]  /*0a00*/  LOP3.LUT R20, R21, UR29, R20, 0x96, !PT ;  /* 0x0000001d15147c12 */ /* 0x000fe2000f8e9614 */
[----:B------:R-:W0:Y:S02]  /*0a10*/  LDCU.64 UR16, c[0x0][0x380] ;  /* 0x00007000ff1077ac */ /* 0x000e240008000a00 */
[----:B------:R-:W-:Y:S01]  /*0a20*/  IMAD.MOV.U32 R79, RZ, RZ, R25 ;  /* 0x000000ffff4f7224 */ /* 0x000fe200078e0019 */
[----:B------:R-:W-:Y:S01]  /*0a30*/  LOP3.LUT R23, R24, UR30, R23, 0x96, !PT ;  /* 0x0000001e18177c12 */ /* 0x000fe2000f8e9617 */
[----:B------:R-:W-:-:S02]  /*0a40*/  IMAD R21, R22, -0x326172a9, RZ ;  /* 0xcd9e8d5716157824 */ /* 0x000fc400078e02ff */
[----:B------:R-:W-:Y:S02]  /*0a50*/  IMAD R25, R0, -0x2daee0ad, RZ ;  /* 0xd2511f5300197824 */ /* 0x000fe400078e02ff */
[----:B------:R-:W-:-:S04]  /*0a60*/  IMAD.HI.U32 R22, R20, -0x2daee0ad, RZ ;  /* 0xd2511f5314167827 */ /* 0x000fc800078e00ff */
[----:B------:R-:W-:Y:S01]  /*0a70*/  IMAD.HI.U32 R0, R23, -0x326172a9, RZ ;  /* 0xcd9e8d5717007827 */ /* 0x000fe200078e00ff */
[----:B------:R-:W-:Y:S02]  /*0a80*/  LOP3.LUT R22, R25, UR32, R22, 0x96, !PT ;  /* 0x0000002019167c12 */ /* 0x000fe4000f8e9616 */
[----:B------:R-:W-:Y:S01]  /*0a90*/  SHF.R.U64 R25, R18, 0x10, R19 ;  /* 0x0000001012197819 */ /* 0x000fe20000001213 */
[----:B------:R-:W-:Y:S01]  /*0aa0*/  IMAD R24, R20, -0x2daee0ad, RZ ;  /* 0xd2511f5314187824 */ /* 0x000fe200078e02ff */
[----:B------:R-:W-:Y:S01]  /*0ab0*/  LOP3.LUT R0, R21, UR31, R0, 0x96, !PT ;  /* 0x0000001f15007c12 */ /* 0x000fe2000f8e9600 */
[----:B------:R-:W-:Y:S02]  /*0ac0*/  IMAD R23, R23, -0x326172a9, RZ ;  /* 0xcd9e8d5717177824 */ /* 0x000fe400078e02ff */
[----:B------:R-:W-:-:S04]  /*0ad0*/  IMAD.HI.U32 R20, R22, -0x326172a9, RZ ;  /* 0xcd9e8d5716147827 */ /* 0x000fc800078e00ff */
[----:B------:R-:W-:Y:S01]  /*0ae0*/  IMAD.HI.U32 R21, R0, -0x2daee0ad, RZ ;  /* 0xd2511f5300157827 */ /* 0x000fe200078e00ff */
[----:B------:R-:W-:-:S03]  /*0af0*/  LOP3.LUT R20, R23, UR33, R20, 0x96, !PT ;  /* 0x0000002117147c12 */ /* 0x000fc6000f8e9614 */
[----:B------:R-:W-:Y:S01]  /*0b00*/  IMAD.MOV.U32 R75, RZ, RZ, R27 ;  /* 0x000000ffff4b7224 */ /* 0x000fe200078e001b */
[----:B------:R-:W-:Y:S01]  /*0b10*/  SHF.R.U64 R27, R28, 0x10, R29 ;  /* 0x000000101c1b7819 */ /* 0x000fe2000000121d */
[----:B------:R-:W-:Y:S01]  /*0b20*/  IMAD.MOV.U32 R72, RZ, RZ, R28 ;  /* 0x000000ffff487224 */ /* 0x000fe200078e001c */
[----:B------:R-:W-:Y:S01]  /*0b30*/  LOP3.LUT R21, R24, UR34, R21, 0x96, !PT ;  /* 0x0000002218157c12 */ /* 0x000fe2000f8e9615 */
[----:B------:R-:W-:Y:S01]  /*0b40*/  IMAD.MOV.U32 R28, RZ, RZ, R18 ;  /* 0x000000ffff1c7224 */ /* 0x000fe200078e0012 */
[----:B------:R-:W-:Y:S01]  /*0b50*/  MOV R24, R16 ;  /* 0x0000001000187202 */ /* 0x000fe20000000f00 */
[----:B------:R-:W-:Y:S01]  /*0b60*/  IMAD R23, R0, -0x2daee0ad, RZ ;  /* 0xd2511f5300177824 */ /* 0x000fe200078e02ff */
[----:B------:R-:W-:Y:S01]  /*0b70*/  SHF.R.U64 R16, R16, 0x10, R17 ;  /* 0x0000001010107819 */ /* 0x000fe20000001211 */
[----:B------:R-:W-:-:S04]  /*0b80*/  IMAD.HI.U32 R18, R20, -0x2daee0ad, RZ ;  /* 0xd2511f5314127827 */ /* 0x000fc800078e00ff */
[----:B------:R-:W-:Y:S01]  /*0b90*/  IMAD.MOV.U32 R42, RZ, RZ, R19 ;  /* 0x000000ffff2a7224 */ /* 0x000fe200078e0013 */
[----:B------:R-:W-:Y:S01]  /*0ba0*/  LOP3.LUT R112, R23, UR36, R18, 0x96, !PT ;  /* 0x0000002417707c12 */ /* 0x000fe2000f8e9612 */
[----:B------:R-:W-:Y:S01]  /*0bb0*/  IMAD R19, R22, -0x326172a9, RZ ;  /* 0xcd9e8d5716137824 */ /* 0x000fe200078e02ff */
[----:B------:R-:W-:Y:S01]  /*0bc0*/  SHF.R.U32.HI R22, RZ, 0x10, R17 ;  /* 0x00000010ff167819 */ /* 0x000fe20000011611 */
[----:B------:R-:W-:-:S04]  /*0bd0*/  IMAD.HI.U32 R0, R21, -0x326172a9, RZ ;  /* 0xcd9e8d5715007827 */ /* 0x000fc800078e00ff */
[----:B------:R-:W-:Y:S01]  /*0be0*/  IMAD.HI.U32 R113, R112, -0x326172a9, RZ ;  /* 0xcd9e8d5770717827 */ /* 0x000fe200078e00ff */
[----:B------:R-:W-:Y:S02]  /*0bf0*/  LOP3.LUT R120, R19, UR35, R0, 0x96, !PT ;  /* 0x0000002313787c12 */ /* 0x000fe4000f8e9600 */
[----:B------:R-:W-:Y:S01]  /*0c00*/  SHF.R.U64 R19, R14, 0x10, R15 ;  /* 0x000000100e137819 */ /* 0x000fe2000000120f */
[----:B------:R-:W-:Y:S02]  /*0c10*/  IMAD R0, R21, -0x326172a9, RZ ;  /* 0xcd9e8d5715007824 */ /* 0x000fe400078e02ff */
[----:B------:R-:W-:Y:S01]  /*0c20*/  HADD2.F32 R101, -RZ, R12.H0_H0 ;  /* 0x2000000cff657230 */ /* 0x000fe20000004100 */
[----:B------:R-:W-:Y:S01]  /*0c30*/  SHF.R.U64 R12, R10, 0x10, R11 ;  /* 0x000000100a0c7819 */ /* 0x000fe2000000120b */
[----:B------:R-:W-:Y:S01]  /*0c40*/  HADD2.F32 R99, -RZ, R10.H0_H0 ;  /* 0x2000000aff637230 */ /* 0x000fe20000004100 */
[----:B------:R-:W-:Y:S01]  /*0c50*/  SHF.R.U64 R10, R8, 0x10, R9 ;  /* 0x00000010080a7819 */ /* 0x000fe20000001209 */
[----:B------:R-:W-:Y:S01]  /*0c60*/  HADD2.F32 R97, -RZ, R8.H0_H0 ;  /* 0x20000008ff617230 */ /* 0x000fe20000004100 */
[----:B------:R-:W-:Y:S01]  /*0c70*/  SHF.R.U64 R8, R6, 0x10, R7 ;  /* 0x0000001006087819 */ /* 0x000fe20000001207 */
[----:B------:R-:W-:Y:S01]  /*0c80*/  IMAD.MOV.U32 R43, RZ, RZ, R17 ;  /* 0x000000ffff2b7224 */ /* 0x000fe200078e0011 */
[----:B------:R-:W-:Y:S01]  /*0c90*/  LOP3.LUT R113, R0, UR37, R113, 0x96, !PT ;  /* 0x0000002500717c12 */ /* 0x000fe2000f8e9671 */
[----:B------:R-:W-:Y:S01]  /*0ca0*/  HADD2.F32 R95, -RZ, R6.H0_H0 ;  /* 0x20000006ff5f7230 */ /* 0x000fe20000004100 */
[----:B------:R-:W-:Y:S01]  /*0cb0*/  SHF.R.U64 R6, R4, 0x10, R5 ;  /* 0x0000001004067819 */ /* 0x000fe20000001205 */
[----:B------:R-:W-:Y:S01]  /*0cc0*/  IMAD.MOV.U32 R18, RZ, RZ, R14 ;  /* 0x000000ffff127224 */ /* 0x000fe200078e000e */
[----:B------:R-:W-:Y:S01]  /*0cd0*/  SHF.R.U32.HI R14, RZ, 0x10, R15 ;  /* 0x00000010ff0e7819 */ /* 0x000fe2000001160f */
[----:B------:R-:W-:Y:S01]  /*0ce0*/  IMAD R17, R20, -0x2daee0ad, RZ ;  /* 0xd2511f5314117824 */ /* 0x000fe200078e02ff */
[----:B------:R-:W-:Y:S01]  /*0cf0*/  SHF.R.U32.HI R15, RZ, 0x10, R105 ;  /* 0x00000010ff0f7819 */ /* 0x000fe20000011669 */
[----:B------:R-:W-:Y:S01]  /*0d00*/  IMAD.HI.U32 R114, R120, -0x2daee0ad, RZ ;  /* 0xd2511f5378727827 */ /* 0x000fe200078e00ff */
[----:B------:R-:W-:-:S03]  /*0d10*/  SHF.R.U32.HI R0, RZ, 0x10, R87 ;  /* 0x00000010ff007819 */ /* 0x000fc60000011657 */
[----:B------:R-:W-:Y:S01]  /*0d20*/  HADD2.F32 R93, -RZ, R4.H0_H0 ;  /* 0x20000004ff5d7230 */ /* 0x000fe20000004100 */
[----:B------:R-:W-:Y:S01]  /*0d30*/  SHF.R.U64 R4, R2, 0x10, R3 ;  /* 0x0000001002047819 */ /* 0x000fe20000001203 */
[----:B------:R-:W-:Y:S01]  /*0d40*/  HADD2.F32 R91, -RZ, R2.H0_H0 ;  /* 0x20000002ff5b7230 */ /* 0x000fe20000004100 */
[----:B------:R-:W-:Y:S01]  /*0d50*/  SHF.R.U64 R2, R86, 0x10, R87 ;  /* 0x0000001056027819 */ /* 0x000fe20000001257 */
[----:B------:R-:W-:Y:S01]  /*0d60*/  HADD2.F32 R100, -RZ, R105.H0_H0 ;  /* 0x20000069ff647230 */ /* 0x000fe20000004100 */
[----:B------:R-:W-:Y:S01]  /*0d70*/  LOP3.LUT R114, R17, UR38, R114, 0x96, !PT ;  /* 0x0000002611727c12 */ /* 0x000fe2000f8e9672 */
[----:B------:R-:W-:Y:S02]  /*0d80*/  HADD2.F32 R98, -RZ, R13.H0_H0 ;  /* 0x2000000dff627230 */ /* 0x000fe40000004100 */
[----:B------:R-:W-:Y:S02]  /*0d90*/  HADD2.F32 R96, -RZ, R11.H0_H0 ;  /* 0x2000000bff607230 */ /* 0x000fe40000004100 */
[----:B------:R-:W-:-:S02]  /*0da0*/  HADD2.F32 R94, -RZ, R9.H0_H0 ;  /* 0x20000009ff5e7230 */ /* 0x000fc40000004100 */
[----:B------:R-:W-:Y:S02]  /*0db0*/  HADD2.F32 R92, -RZ, R7.H0_H0 ;  /* 0x20000007ff5c7230 */ /* 0x000fe40000004100 */
[----:B------:R-:W-:Y:S02]  /*0dc0*/  HADD2.F32 R90, -RZ, R5.H0_H0 ;  /* 0x20000005ff5a7230 */ /* 0x000fe40000004100 */
[----:B------:R-:W-:Y:S02]  /*0dd0*/  HADD2.F32 R88, -RZ, R3.H0_H0 ;  /* 0x20000003ff587230 */ /* 0x000fe40000004100 */
[----:B------:R-:W-:Y:S02]  /*0de0*/  HADD2.F32 R89, -RZ, R86.H0_H0 ;  /* 0x20000056ff597230 */ /* 0x000fe40000004100 */
[----:B------:R-:W-:Y:S02]  /*0df0*/  HADD2.F32 R29, -RZ, R27.H0_H0 ;  /* 0x2000001bff1d7230 */ /* 0x000fe40000004100 */
[----:B------:R-:W-:-:S02]  /*0e00*/  HADD2.F32 R21, -RZ, R16.H0_H0 ;  /* 0x20000010ff157230 */ /* 0x000fc40000004100 */
[----:B------:R-:W-:Y:S02]  /*0e10*/  HADD2.F32 R20, -RZ, R18.H0_H0 ;  /* 0x20000012ff147230 */ /* 0x000fe40000004100 */
[----:B------:R-:W-:Y:S02]  /*0e20*/  HADD2.F32 R17, -RZ, R14.H0_H0 ;  /* 0x2000000eff117230 */ /* 0x000fe40000004100 */
[----:B------:R-:W-:Y:S02]  /*0e30*/  HADD2.F32 R104, -RZ, R104.H0_H0 ;  /* 0x20000068ff687230 */ /* 0x000fe40000004100 */
[----:B------:R-:W-:Y:S02]  /*0e40*/  HADD2.F32 R87, -RZ, R87.H0_H0 ;  /* 0x20000057ff577230 */ /* 0x000fe40000004100 */
[----:B------:R-:W-:Y:S02]  /*0e50*/  IMAD.MOV.U32 R111, RZ, RZ, RZ ;  /* 0x000000ffff6f7224 */ /* 0x000fe400078e00ff */
        /* <DEDUP_REMOVED lines=44> */
[----:B------:R-:W-:Y:S02]  /*1120*/  IMAD R120, R120, -0x2daee0ad, RZ ;  /* 0xd2511f5378787824 */ /* 0x000fe400078e02ff */
[----:B01234-:R-:W-:-:S07]  /*1130*/  IMAD R112, R112, -0x326172a9, RZ ;  /* 0xcd9e8d5770707824 */ /* 0x01ffce00078e02ff */
.L_x_16040:
[----:B------:R-:W-:Y:S01]  /*1140*/  ISETP.NE.U32.AND P1, PT, RZ, UR14, PT ;  /* 0x0000000eff007c0c */ /* 0x000fe2000bf25070 */
[----:B------:R-:W-:Y:S01]  /*1150*/  UIMAD UR4, UR18, UR19, URZ ;  /* 0x00000013120472a4 */ /* 0x000fe2000f8e02ff */
[----:B------:R-:W0:Y:S02]  /*1160*/  LDC.64 R68, c[0x0][0x390] ;  /* 0x0000e400ff447b82 */ /* 0x000e240000000a00 */
[----:B------:R-:W-:Y:S01]  /*1170*/  ISETP.NE.AND.EX P1, PT, RZ, UR15, PT, P1 ;  /* 0x0000000fff007c0c */ /* 0x000fe2000bf25310 */
[----:B------:R-:W-:-:S04]  /*1180*/  USHF.R.S32.HI UR5, URZ, 0x1f, UR4 ;  /* 0x0000001fff057899 */ /* 0x000fc80008011404 */
[----:B------:R-:W-:Y:S01]  /*1190*/  ULEA.HI UR5, UR5, UR4, URZ, 0x2 ;  /* 0x0000000405057291 */ /* 0x000fe2000f8f10ff */
[----:B---3--:R-:W1:Y:S05]  /*11a0*/  @P0 LDC.64 R34, c[0x0][0x398] ;  /* 0x0000e600ff220b82 */ /* 0x008e6a0000000a00 */
[----:B------:R-:W-:-:S03]  /*11b0*/  IMAD.U32 R36, RZ, RZ, UR5 ;  /* 0x00000005ff247e24 */ /* 0x000fc6000f8e00ff */
[----:B------:R-:W2:Y:S02]  /*11c0*/  @P1 LDC.64 R32, c[0x0][0x3a0] ;  /* 0x0000e800ff201b82 */ /* 0x000ea40000000a00 */
[----:B------:R-:W-:-:S05]  /*11d0*/  LEA.HI.SX32 R121, R36, R119, 0x1e ;  /* 0x0000007724797211 */ /* 0x000fca00078ff2ff */
[----:B-1----:R-:W-:-:S05]  /*11e0*/  @P0 IMAD.WIDE.U32 R36, R121, 0x10, R34 ;  /* 0x0000001079240825 */ /* 0x002fca00078e0022 */
[----:B------:R1:W5:Y:S01]  /*11f0*/  @P0 LDG.E.128 R64, desc[UR8][R36.64] ;  /* 0x0000000824400981 */ /* 0x000362000c1e1d00 */
[----:B--2---:R-:W-:-:S04]  /*1200*/  @P1 IMAD.WIDE.U32 R38, R121, 0x10, R32 ;  /* 0x0000001079261825 */ /* 0x004fc800078e0020 */
[----:B0-----:R-:W-:Y:S01]  /*1210*/  IMAD.WIDE.U32 R32, R121, 0x10, R68 ;  /* 0x0000001079207825 */ /* 0x001fe200078e0044 */
[----:B------:R1:W5:Y:S05]  /*1220*/  @P1 LDG.E.128 R60, desc[UR8][R38.64] ;  /* 0x00000008263c1981 */ /* 0x00036a000c1e1d00 */
[----:B------:R-:W5:Y:S01]  /*1230*/  LDG.E.128 R32, desc[UR8][R32.64] ;  /* 0x0000000820207981 */ /* 0x000f62000c1e1d00 */
[----:B------:R-:W-:-:S04]  /*1240*/  UISETP.NE.U32.AND UP0, UPT, UR12, URZ, UPT ;  /* 0x000000ff0c00728c */ /* 0x000fc8000bf05070 */
[----:B------:R-:W-:Y:S01]  /*1250*/  UISETP.NE.AND.EX UP0, UPT, UR13, URZ, UPT, UP0 ;  /* 0x000000ff0d00728c */ /* 0x000fe2000bf05300 */
[----:B------:R-:W-:-:S08]  /*1260*/  HFMA2 R119, -RZ, RZ, 0.1171875, 0 ;  /* 0x2f800000ff777431 */ /* 0x000fd000000001ff */
[----:B-1----:R-:W-:Y:S05]  /*1270*/  BRA.U UP0, `(.L_x_15724) ;  /* 0x0000001100987547 */ /* 0x002fea000b800000 */
        /* <DEDUP_REMOVED lines=15> */
.L_x_15726:
        /* <DEDUP_REMOVED lines=12> */
.L_x_15727:
        /* <DEDUP_REMOVED lines=41> */
.L_x_15725:
[----:B------:R-:W-:Y:S01]  /*16c0*/  ISETP.NE.AND P0, PT, R38, 0x1, PT ;  /* 0x000000012600780c */ /* 0x000fe20003f05270 */
[----:B------:R-:W-:Y:S01]  /*16d0*/  UMOV UR4, UR6 ;  /* 0x0000000600047c82 */ /* 0x000fe20008000000 */
        /* <DEDUP_REMOVED lines=14> */
.L_x_15729:
        /* <DEDUP_REMOVED lines=12> */
.L_x_15730:
        /* <DEDUP_REMOVED lines=42> */
.L_x_15728:
[----:B------:R-:W-:Y:S01]  /*1b20*/  ISETP.NE.AND P0, PT, R39, 0x1, PT ;  /* 0x000000012700780c */ /* 0x000fe20003f05270 */
[----:B------:R-:W-:Y:S01]  /*1b30*/  IMAD.MOV.U32 R38, RZ, RZ, 0x2 ;  /* 0x00000002ff267424 */ /* 0x000fe200078e00ff */
[----:B------:R-:W-:Y:S02]  /*1b40*/  I2FP.F32.U32 R36, R37 ;  /* 0x0000002500247245 */ /* 0x000fe40000201000 */
        /* <DEDUP_REMOVED lines=12> */
.L_x_15732:
        /* <DEDUP_REMOVED lines=12> */
.L_x_15733:
        /* <DEDUP_REMOVED lines=42> */
.L_x_15731:
[----:B------:R-:W-:Y:S01]  /*1f70*/  ISETP.NE.AND P0, PT, R38, 0x1, PT ;  /* 0x000000012600780c */ /* 0x000fe20003f05270 */
[----:B------:R-:W-:Y:S01]  /*1f80*/  HFMA2 R49, -RZ, RZ, 0, 1.1920928955078125e-07 ;  /* 0x00000002ff317431 */ /* 0x000fe200000001ff */
[----:B------:R-:W-:Y:S01]  /*1f90*/  I2FP.F32.U32 R36, R37 ;  /* 0x0000002500247245 */ /* 0x000fe20000201000 */
[----:B------:R-:W-:-:S04]  /*1fa0*/  IMAD.MOV.U32 R37, RZ, RZ, R112 ;  /* 0x000000ffff257224 */ /* 0x000fc800078e0070 */
        /* <DEDUP_REMOVED lines=11> */
.L_x_15735:
        /* <DEDUP_REMOVED lines=12> */
.L_x_15736:
        /* <DEDUP_REMOVED lines=42> */
.L_x_15734:
        /* <DEDUP_REMOVED lines=18> */
.L_x_15724:
        /* <DEDUP_REMOVED lines=15> */
.L_x_15739:
        /* <DEDUP_REMOVED lines=12> */
.L_x_15740:
        /* <DEDUP_REMOVED lines=41> */
.L_x_15738:
[----:B------:R-:W-:Y:S01]  /*2920*/  ISETP.NE.AND P0, PT, R38, 0x1, PT ;  /* 0x000000012600780c */ /* 0x000fe20003f05270 */
[----:B------:R-:W-:Y:S01]  /*2930*/  UMOV UR4, UR6 ;  /* 0x0000000600047c82 */ /* 0x000fe20008000000 */
[----:B------:R-:W-:Y:S01]  /*2940*/  I2FP.F32.U32 R36, R36 ;  /* 0x0000002400247245 */ /* 0x000fe20000201000 */
[----:B------:R-:W-:Y:S01]  /*2950*/  UMOV UR5, UR7 ;  /* 0x0000000700057c82 */ /* 0x000fe20008000000 */
[----:B------:R-:W-:Y:S02]  /*2960*/  IMAD.MOV.U32 R37, RZ, RZ, R112 ;  /* 0x000000ffff257224 */ /* 0x000fe400078e0070 */
[----:B-----5:R-:W-:Y:S01]  /*2970*/  FMUL.FTZ R44, R32, UR5 ;  /* 0x00000005202c7c20 */ /* 0x020fe20008410000 */
[----:B------:R-:W-:-:S05]  /*2980*/  FFMA.FTZ R36, R36, R119, 1.1641532182693481445e-10 ;  /* 0x2f00000024247423 */ /* 0x000fca0000010077 */
        /* <DEDUP_REMOVED lines=11> */
.L_x_15742:
        /* <DEDUP_REMOVED lines=12> */
.L_x_15743:
        /* <DEDUP_REMOVED lines=42> */
.L_x_15741:
        /* <DEDUP_REMOVED lines=14> */
.L_x_15745:
        /* <DEDUP_REMOVED lines=12> */
.L_x_15746:
        /* <DEDUP_REMOVED lines=42> */
.L_x_15744:
        /* <DEDUP_REMOVED lines=16> */
.L_x_15748:
        /* <DEDUP_REMOVED lines=12> */
.L_x_15749:
        /* <DEDUP_REMOVED lines=42> */
.L_x_15747:
        /* <DEDUP_REMOVED lines=14> */
.L_x_15751:
        /* <DEDUP_REMOVED lines=12> */
.L_x_15752:
        /* <DEDUP_REMOVED lines=42> */
.L_x_15750:
[----:B------:R-:W-:Y:S01]  /*3a80*/  ISETP.NE.AND P0, PT, R38, 0x1, PT ;  /* 0x000000012600780c */ /* 0x000fe20003f05270 */
[----:B------:R-:W-:Y:S01]  /*3a90*/  FMUL.FTZ R47, R34, UR5 ;  /* 0x00000005222f7c20 */ /* 0x000fe20008410000 */
[----:B------:R-:W-:Y:S02]  /*3aa0*/  I2FP.F32.U32 R36, R37 ;  /* 0x0000002500247245 */ /* 0x000fe40000201000 */
[----:B------:R-:W-:-:S03]  /*3ab0*/  MOV R34, R112 ;  /* 0x0000007000227202 */ /* 0x000fc60000000f00 */
        /* <DEDUP_REMOVED lines=12> */
.L_x_15754:
        /* <DEDUP_REMOVED lines=12> */
.L_x_15755:
        /* <DEDUP_REMOVED lines=42> */
.L_x_15753:
        /* <DEDUP_REMOVED lines=14> */
.L_x_15757:
        /* <DEDUP_REMOVED lines=12> */
.L_x_15758:
        /* <DEDUP_REMOVED lines=42> */
.L_x_15756:
        /* <DEDUP_REMOVED lines=16> */
.L_x_15760:
        /* <DEDUP_REMOVED lines=12> */
.L_x_15761:
        /* <DEDUP_REMOVED lines=42> */
.L_x_15759:
[----:B------:R-:W-:Y:S01]  /*4780*/  I2FP.F32.U32 R36, R35 ;  /* 0x0000002300247245 */ /* 0x000fe20000201000 */
[----:B------:R-:W-:Y:S01]  /*4790*/  FMUL.FTZ R34, R64, UR5 ;  /* 0x0000000540227c20 */ /* 0x000fe20008410000 */
[----:B------:R-:W-:Y:S01]  /*47a0*/  FSETP.GTU.FTZ.AND P0, PT, R33, UR4, PT ;  /* 0x0000000421007c0b */ /* 0x000fe2000bf1c000 */
[----:B------:R-:W-:Y:S01]  /*47b0*/  FMUL.FTZ R33, R65, UR5 ;  /* 0x0000000541217c20 */ /* 0x000fe20008410000 */
[----:B------:R-:W-:Y:S01]  /*47c0*/  FSETP.GTU.FTZ.AND P6, PT, R32, UR4, PT ;  /* 0x0000000420007c0b */ /* 0x000fe2000bfdc000 */
[----:B------:R-:W-:Y:S01]  /*47d0*/  FFMA.FTZ R36, R36, R119, 1.1641532182693481445e-10 ;  /* 0x2f00000024247423 */ /* 0x000fe20000010077 */
[----:B------:R-:W-:Y:S01]  /*47e0*/  FMUL.FTZ R32, R66, UR5 ;  /* 0x0000000542207c20 */ /* 0x000fe20008410000 */
[----:B------:R-:W-:Y:S02]  /*47f0*/  SEL R108, RZ, 0x1, P0 ;  /* 0x00000001ff6c7807 */ /* 0x000fe40000000000 */
[----:B------:R-:W-:Y:S02]  /*4800*/  FSEL R35, R34, RZ, !P6 ;  /* 0x000000ff22237208 */ /* 0x000fe40007000000 */
[----:B------:R-:W-:Y:S01]  /*4810*/  FSEL R34, R33, RZ, !P0 ;  /* 0x000000ff21227208 */ /* 0x000fe20004000000 */
[----:B------:R-:W-:Y:S01]  /*4820*/  FMUL.FTZ R33, R67, UR5 ;  /* 0x0000000543217c20 */ /* 0x000fe20008410000 */
[----:B------:R-:W-:-:S02]  /*4830*/  SEL R109, RZ, 0x1, P6 ;  /* 0x00000001ff6d7807 */ /* 0x000fc40003000000 */
[----:B------:R-:W-:Y:S02]  /*4840*/  FSETP.GTU.FTZ.AND P6, PT, R48, UR4, PT ;  /* 0x0000000430007c0b */ /* 0x000fe4000bfdc000 */
[----:B------:R-:W-:Y:S02]  /*4850*/  FSETP.GTU.FTZ.AND P0, PT, R36, UR4, PT ;  /* 0x0000000424007c0b */ /* 0x000fe4000bf1c000 */
[----:B------:R-:W-:Y:S02]  /*4860*/  FSEL R47, R47, RZ, P4 ;  /* 0x000000ff2f2f7208 */ /* 0x000fe40002000000 */
[----:B------:R-:W-:Y:S02]  /*4870*/  FSEL R32, R32, RZ, !P6 ;  /* 0x000000ff20207208 */ /* 0x000fe40007000000 */
[----:B------:R-:W-:Y:S02]  /*4880*/  FSEL R45, R45, RZ, P3 ;  /* 0x000000ff2d2d7208 */ /* 0x000fe40001800000 */
[----:B------:R-:W-:Y:S01]  /*4890*/  FSEL R44, R44, RZ, P2 ;  /* 0x000000ff2c2c7208 */ /* 0x000fe20001000000 */
[----:B------:R-:W-:Y:S01]  /*48a0*/  FADD.FTZ R58, R47, R32 ;  /* 0x000000202f3a7221 */ /* 0x000fe20000010000 */
[----:B------:R-:W-:Y:S01]  /*48b0*/  FSEL R42, R42, RZ, P5 ;  /* 0x000000ff2a2a7208 */ /* 0x000fe20002800000 */
[----:B------:R-:W-:Y:S01]  /*48c0*/  FADD.FTZ R57, R45, R34 ;  /* 0x000000222d397221 */ /* 0x000fe20000010000 */
[----:B------:R-:W-:Y:S01]  /*48d0*/  FSEL R33, R33, RZ, !P0 ;  /* 0x000000ff21217208 */ /* 0x000fe20004000000 */
[----:B------:R-:W-:Y:S01]  /*48e0*/  FADD.FTZ R56, R44, R35 ;  /* 0x000000232c387221 */ /* 0x000fe20000010000 */
[----:B------:R-:W-:Y:S01]  /*48f0*/  SEL R106, RZ, 0x1, P6 ;  /* 0x00000001ff6a7807 */ /* 0x000fe20003000000 */
[----:B------:R-:W-:Y:S01]  /*4900*/  @P1 FADD.FTZ R58, R62, R58 ;  /* 0x0000003a3e3a1221 */ /* 0x000fe20000010000 */
[----:B------:R-:W-:Y:S01]  /*4910*/  SEL R110, RZ, 0x1, P0 ;  /* 0x00000001ff6e7807 */ /* 0x000fe20000000000 */
[----:B------:R-:W-:Y:S01]  /*4920*/  FADD.FTZ R59, R33, R42 ;  /* 0x0000002a213b7221 */ /* 0x000fe20000010000 */
[----:B------:R-:W-:Y:S01]  /*4930*/  @P1 FADD.FTZ R57, R61, R57 ;  /* 0x000000393d391221 */ /* 0x000fe20000010000 */
[----:B------:R-:W-:-:S02]  /*4940*/  @P1 FADD.FTZ R56, R60, R56 ;  /* 0x000000383c381221 */ /* 0x000fc40000010000 */
[----:B------:R-:W-:-:S07]  /*4950*/  @P1 FADD.FTZ R59, R63, R59 ;  /* 0x0000003b3f3b1221 */ /* 0x000fce0000010000 */
.L_x_15737:
[----:B------:R-:W0:Y:S01]  /*4960*/  LDC.64 R136, c[0x0][0x3a8] ;  /* 0x0000ea00ff887b82 */ /* 0x000e220000000a00 */
[----:B------:R-:W-:Y:S01]  /*4970*/  ISETP.NE.U32.AND P0, PT, RZ, UR12, PT ;  /* 0x0000000cff007c0c */ /* 0x000fe2000bf05070 */
[----:B------:R-:W-:Y:S01]  /*4980*/  VIADD R125, R121, 0x80 ;  /* 0x00000080797d7836 */ /* 0x000fe20000000000 */
[----:B------:R-:W-:Y:S02]  /*4990*/  SEL R36, RZ, 0x1000000, !P5 ;  /* 0x01000000ff247807 */ /* 0x000fe40006800000 */
[----:B------:R-:W-:Y:S02]  /*49a0*/  ISETP.NE.AND.EX P0, PT, RZ, UR13, PT, P0 ;  /* 0x0000000dff007c0c */ /* 0x000fe4000bf05300 */
[----:B------:R-:W-:Y:S01]  /*49b0*/  SEL R37, RZ, 0x10000, !P4 ;  /* 0x00010000ff257807 */ /* 0x000fe20006000000 */
[----:B------:R-:W1:Y:S01]  /*49c0*/  LDC.64 R102, c[0x0][0x3b0] ;  /* 0x0000ec00ff667b82 */ /* 0x000e620000000a00 */
[----:B------:R-:W-:-:S04]  /*49d0*/  SEL R38, RZ, 0x100, !P3 ;  /* 0x00000100ff267807 */ /* 0x000fc80005800000 */
[----:B------:R-:W-:Y:S02]  /*49e0*/  IADD3 R36, PT, PT, R38, R36, R37 ;  /* 0x0000002426247210 */ /* 0x000fe40007ffe025 */
[----:B------:R-:W-:Y:S01]  /*49f0*/  SEL R37, RZ, 0x1, !P2 ;  /* 0x00000001ff257807 */ /* 0x000fe20005000000 */
[----:B------:R-:W2:Y:S03]  /*4a00*/  @P1 LDC.64 R32, c[0x0][0x3a0] ;  /* 0x0000e800ff201b82 */ /* 0x000ea60000000a00 */
[----:B------:R-:W-:Y:S01]  /*4a10*/  IADD3 R47, PT, PT, R36, R37, RZ ;  /* 0x00000025242f7210 */ /* 0x000fe20007ffe0ff */
[----:B------:R-:W-:-:S04]  /*4a20*/  IMAD.WIDE.U32 R36, R125, 0x10, R68 ;  /* 0x000000107d247825 */ /* 0x000fc800078e0044 */
[C---:B0-----:R-:W-:Y:S01]  /*4a30*/  IMAD.WIDE.U32 R44, R121.reuse, 0x10, R136 ;  /* 0x00000010792c7825 */ /* 0x041fe200078e0088 */
[----:B------:R-:W0:Y:S04]  /*4a40*/  @P0 LDC.64 R34, c[0x0][0x398] ;  /* 0x0000e600ff220b82 */ /* 0x000e280000000a00 */
[----:B------:R3:W-:Y:S01]  /*4a50*/  STG.E.128 desc[UR8][R44.64], R56 ;  /* 0x000000382c007986 */ /* 0x0007e2000c101d08 */
[----:B-1----:R-:W-:-:S05]  /*4a60*/  IMAD.WIDE.U32 R38, R121, 0x4, R102 ;  /* 0x0000000479267825 */ /* 0x002fca00078e0066 */
[----:B------:R3:W-:Y:S01]  /*4a70*/  STG.E desc[UR8][R38.64], R47 ;  /* 0x0000002f26007986 */ /* 0x0007e2000c101908 */
[----:B--2---:R-:W-:-:S04]  /*4a80*/  @P1 IMAD.WIDE.U32 R40, R125, 0x10, R32 ;  /* 0x000000107d281825 */ /* 0x004fc800078e0020 */
[----:B0-----:R-:W-:Y:S01]  /*4a90*/  @P0 IMAD.WIDE.U32 R42, R125, 0x10, R34 ;  /* 0x000000107d2a0825 */ /* 0x001fe200078e0022 */
[----:B---3--:R-:W-:Y:S06]  /*4aa0*/  @!P0 BRA `(.L_x_15762) ;  /* 0x00000000002c8947 */ /* 0x008fec0003800000 */
        /* <DEDUP_REMOVED lines=11> */
.L_x_15762:
[----:B------:R1:W5:Y:S04]  /*4b60*/  @P0 LDG.E.128 R64, desc[UR8][R42.64] ;  /* 0x000000082a400981 */ /* 0x000368000c1e1d00 */
[----:B------:R1:W5:Y:S04]  /*4b70*/  @P1 LDG.E.128 R60, desc[UR8][R40.64] ;  /* 0x00000008283c1981 */ /* 0x000368000c1e1d00 */
[----:B0-----:R1:W5:Y:S01]  /*4b80*/  LDG.E.128 R32, desc[UR8][R36.64] ;  /* 0x0000000824207981 */ /* 0x001362000c1e1d00 */
[----:B------:R-:W-:Y:S05]  /*4b90*/  @!P0 BRA `(.L_x_15763) ;  /* 0x0000002400248947 */ /* 0x000fea0003800000 */
        /* <DEDUP_REMOVED lines=15> */
.L_x_15765:
        /* <DEDUP_REMOVED lines=12> */
.L_x_15766:
        /* <DEDUP_REMOVED lines=41> */
.L_x_15764:
[----:B------:R-:W-:Y:S01]  /*4fe0*/  ISETP.NE.AND P3, PT, R37, 0x1, PT ;  /* 0x000000012500780c */ /* 0x000fe20003f65270 */
[----:B-----5:R-:W-:Y:S01]  /*4ff0*/  FMUL.FTZ R43, R32, UR5 ;  /* 0x00000005202b7c20 */ /* 0x020fe20008410000 */
        /* <DEDUP_REMOVED lines=14> */
.L_x_15768:
        /* <DEDUP_REMOVED lines=12> */
.L_x_15769:
        /* <DEDUP_REMOVED lines=42> */
.L_x_15767:
        /* <DEDUP_REMOVED lines=14> */
.L_x_15771:
        /* <DEDUP_REMOVED lines=12> */
.L_x_15772:
        /* <DEDUP_REMOVED lines=42> */
.L_x_15770:
        /* <DEDUP_REMOVED lines=16> */
.L_x_15774:
        /* <DEDUP_REMOVED lines=12> */
.L_x_15775:
        /* <DEDUP_REMOVED lines=42> */
.L_x_15773:
        /* <DEDUP_REMOVED lines=14> */
.L_x_15777:
        /* <DEDUP_REMOVED lines=12> */
.L_x_15778:
        /* <DEDUP_REMOVED lines=42> */
.L_x_15776:
        /* <DEDUP_REMOVED lines=16> */
.L_x_15780:
        /* <DEDUP_REMOVED lines=12> */
.L_x_15781:
        /* <DEDUP_REMOVED lines=42> */
.L_x_15779:
        /* <DEDUP_REMOVED lines=14> */
.L_x_15783:
        /* <DEDUP_REMOVED lines=12> */
.L_x_15784:
        /* <DEDUP_REMOVED lines=42> */
.L_x_15782:
        /* <DEDUP_REMOVED lines=16> */
.L_x_15786:
        /* <DEDUP_REMOVED lines=14> */
.L_x_15787:
        /* <DEDUP_REMOVED lines=42> */
.L_x_15785:
        /* <DEDUP_REMOVED lines=16> */
[----:B------:R-:W-:Y:S01]  /*6f40*/  SEL R106, RZ, 0x1, P6 ;  /* 0x00000001ff6a7807 */ /* 0x000fe20003000000 */
[----:B------:R-:W-:Y:S01]  /*6f50*/  FADD.FTZ R53, R44, R53 ;  /* 0x000000352c357221 */ /* 0x000fe20000010000 */
[----:B------:R-:W-:Y:S01]  /*6f60*/  FSETP.GTU.FTZ.AND P6, PT, R32, UR4, PT ;  /* 0x0000000420007c0b */ /* 0x000fe2000bfdc000 */
[----:B------:R-:W-:Y:S01]  /*6f70*/  FADD.FTZ R54, R46, R33 ;  /* 0x000000212e367221 */ /* 0x000fe20000010000 */
[----:B------:R-:W-:Y:S01]  /*6f80*/  FSEL R43, R43, RZ, P2 ;  /* 0x000000ff2b2b7208 */ /* 0x000fe20001000000 */
[----:B------:R-:W-:Y:S01]  /*6f90*/  @P1 FADD.FTZ R53, R61, R53 ;  /* 0x000000353d351221 */ /* 0x000fe20000010000 */
[----:B------:R-:W-:Y:S01]  /*6fa0*/  FSEL R40, R40, RZ, P5 ;  /* 0x000000ff28287208 */ /* 0x000fe20002800000 */
[----:B------:R-:W-:Y:S01]  /*6fb0*/  @P1 FADD.FTZ R54, R62, R54 ;  /* 0x000000363e361221 */ /* 0x000fe20000010000 */
[----:B------:R-:W-:Y:S01]  /*6fc0*/  FSEL R55, R55, RZ, !P6 ;  /* 0x000000ff37377208 */ /* 0x000fe20007000000 */
[----:B------:R-:W-:Y:S01]  /*6fd0*/  FADD.FTZ R52, R43, R52 ;  /* 0x000000342b347221 */ /* 0x000fe20000010000 */
[----:B------:R-:W-:-:S03]  /*6fe0*/  SEL R110, RZ, 0x1, P6 ;  /* 0x00000001ff6e7807 */ /* 0x000fc60003000000 */
[----:B------:R-:W-:Y:S01]  /*6ff0*/  FADD.FTZ R55, R55, R40 ;  /* 0x0000002837377221 */ /* 0x000fe20000010000 */
[----:B------:R-:W-:-:S03]  /*7000*/  @P1 FADD.FTZ R52, R60, R52 ;  /* 0x000000343c341221 */ /* 0x000fc60000010000 */
[----:B------:R-:W-:Y:S01]  /*7010*/  @P1 FADD.FTZ R55, R63, R55 ;  /* 0x000000373f371221 */ /* 0x000fe20000010000 */
[----:B------:R-:W-:Y:S06]  /*7020*/  BRA `(.L_x_15788) ;  /* 0x00000010008c7947 */ /* 0x000fec0003800000 */
.L_x_15763:
        /* <DEDUP_REMOVED lines=15> */
.L_x_15790:
        /* <DEDUP_REMOVED lines=12> */
.L_x_15791:
        /* <DEDUP_REMOVED lines=41> */
.L_x_15789:
[----:B------:R-:W-:Y:S01]  /*7470*/  ISETP.NE.AND P3, PT, R38, 0x1, PT ;  /* 0x000000012600780c */ /* 0x000fe20003f65270 */
[----:B------:R-:W-:Y:S01]  /*7480*/  IMAD.MOV.U32 R37, RZ, RZ, R112 ;  /* 0x000000ffff257224 */ /* 0x000fe200078e0070 */
[----:B------:R-:W-:Y:S02]  /*7490*/  I2FP.F32.U32 R36, R36 ;  /* 0x0000002400247245 */ /* 0x000fe40000201000 */
        /* <DEDUP_REMOVED lines=12> */
.L_x_15793:
        /* <DEDUP_REMOVED lines=12> */
.L_x_15794:
        /* <DEDUP_REMOVED lines=42> */
.L_x_15792:
[----:B------:R-:W-:Y:S01]  /*78c0*/  ISETP.NE.AND P4, PT, R39, 0x1, PT ;  /* 0x000000012700780c */ /* 0x000fe20003f85270 */
[----:B------:R-:W-:Y:S01]  /*78d0*/  IMAD.MOV.U32 R38, RZ, RZ, 0x2 ;  /* 0x00000002ff267424 */ /* 0x000fe200078e00ff */
        /* <DEDUP_REMOVED lines=13> */
.L_x_15796:
        /* <DEDUP_REMOVED lines=12> */
.L_x_15797:
        /* <DEDUP_REMOVED lines=42> */
.L_x_15795:
        /* <DEDUP_REMOVED lines=15> */
.L_x_15799:
        /* <DEDUP_REMOVED lines=12> */
.L_x_15800:
        /* <DEDUP_REMOVED lines=42> */
.L_x_15798:
        /* <DEDUP_REMOVED lines=16> */
.L_x_15788:
[----:B------:R-:W-:Y:S01]  /*8260*/  SEL R36, RZ, 0x1000000, !P5 ;  /* 0x01000000ff247807 */ /* 0x000fe20006800000 */
[----:B------:R-:W-:Y:S01]  /*8270*/  IMAD.WIDE.U32 R44, R125, 0x10, R136 ;  /* 0x000000107d2c7825 */ /* 0x000fe200078e0088 */
[----:B------:R-:W-:Y:S01]  /*8280*/  SEL R37, RZ, 0x10000, !P4 ;  /* 0x00010000ff257807 */ /* 0x000fe20006000000 */
[----:B------:R-:W0:Y:S01]  /*8290*/  @P0 LDC.64 R34, c[0x0][0x398] ;  /* 0x0000e600ff220b82 */ /* 0x000e220000000a00 */
[----:B------:R-:W-:Y:S02]  /*82a0*/  SEL R38, RZ, 0x100, !P3 ;  /* 0x00000100ff267807 */ /* 0x000fe40005800000 */
[----:B------:R1:W-:Y:S01]  /*82b0*/  STG.E.128 desc[UR8][R44.64], R52 ;  /* 0x000000342c007986 */ /* 0x0003e2000c101d08 */
[----:B------:R-:W-:Y:S02]  /*82c0*/  IADD3 R127, PT, PT, R121, 0x100, RZ ;  /* 0x00000100797f7810 */ /* 0x000fe40007ffe0ff */
[----:B------:R-:W-:Y:S01]  /*82d0*/  IADD3 R36, PT, PT, R38, R36, R37 ;  /* 0x0000002426247210 */ /* 0x000fe20007ffe025 */
[----:B------:R-:W-:Y:S01]  /*82e0*/  IMAD.WIDE.U32 R38, R125, 0x4, R102 ;  /* 0x000000047d267825 */ /* 0x000fe200078e0066 */
[----:B------:R-:W-:Y:S01]  /*82f0*/  SEL R37, RZ, 0x1, !P2 ;  /* 0x00000001ff257807 */ /* 0x000fe20005000000 */
[----:B------:R-:W2:Y:S04]  /*8300*/  @P1 LDC.64 R32, c[0x0][0x3a0] ;  /* 0x0000e800ff201b82 */ /* 0x000ea80000000a00 */
[----:B------:R-:W-:-:S02]  /*8310*/  IMAD.IADD R47, R36, 0x1, R37 ;  /* 0x00000001242f7824 */ /* 0x000fc400078e0225 */
[----:B------:R-:W-:-:S03]  /*8320*/  IMAD.WIDE.U32 R36, R127, 0x10, R68 ;  /* 0x000000107f247825 */ /* 0x000fc600078e0044 */
        /* <DEDUP_REMOVED lines=15> */
.L_x_15801:
[----:B------:R1:W5:Y:S04]  /*8420*/  @P0 LDG.E.128 R64, desc[UR8][R40.64] ;  /* 0x0000000828400981 */ /* 0x000368000c1e1d00 */
[----:B------:R1:W5:Y:S04]  /*8430*/  @P1 LDG.E.128 R60, desc[UR8][R42.64] ;  /* 0x000000082a3c1981 */ /* 0x000368000c1e1d00 */
[----:B0-----:R1:W5:Y:S01]  /*8440*/  LDG.E.128 R32, desc[UR8][R36.64] ;  /* 0x0000000824207981 */ /* 0x001362000c1e1d00 */
[----:B------:R-:W-:Y:S05]  /*8450*/  @!P0 BRA `(.L_x_15802) ;  /* 0x0000002400248947 */ /* 0x000fea0003800000 */
[----:B------:R-:W-:Y:S01]  /*8460*/  ISETP.NE.AND P2, PT, R49, 0x1, PT ;  /* 0x000000013100780c */ /* 0x000fe20003f45270 */
[----:B-1----:R-:W-:Y:S02]  /*8470*/  HFMA2 R37, -RZ, RZ, 0, 1.1920928955078125e-07 ;  /* 0x00000002ff257431 */ /* 0x002fe400000001ff */
        /* <DEDUP_REMOVED lines=13> */
.L_x_15804:
        /* <DEDUP_REMOVED lines=12> */
.L_x_15805:
        /* <DEDUP_REMOVED lines=41> */
.L_x_15803:
[----:B------:R-:W-:Y:S01]  /*88a0*/  ISETP.NE.AND P3, PT, R37, 0x1, PT ;  /* 0x000000012500780c */ /* 0x000fe20003f65270 */
[----:B-----5:R-:W-:Y:S01]  /*88b0*/  FMUL.FTZ R43, R32, UR5 ;  /* 0x00000005202b7c20 */ /* 0x020fe20008410000 */
[----:B------:R-:W-:Y:S01]  /*88c0*/  I2FP.F32.U32 R36, R36 ;  /* 0x0000002400247245 */ /* 0x000fe20000201000 */
[----:B------:R-:W-:-:S04]  /*88d0*/  IMAD.MOV.U32 R32, RZ, RZ, R112 ;  /* 0x000000ffff207224 */ /* 0x000fc800078e0070 */
[----:B------:R-:W-:-:S05]  /*88e0*/  FFMA.FTZ R36, R36, R119, 1.1641532182693481445e-10 ;  /* 0x2f00000024247423 */ /* 0x000fca0000010077 */
[----:B------:R-:W-:Y:S02]  /*88f0*/  FSETP.LE.FTZ.AND P2, PT, R36, UR4, PT ;  /* 0x0000000424007c0b */ /* 0x000fe4000bf53000 */
[----:B------:R-:W-:Y:S01]  /*8900*/  MOV R36, 0x2 ;  /* 0x0000000200247802 */ /* 0x000fe20000000f00 */
        /* <DEDUP_REMOVED lines=9> */
.L_x_15807:
        /* <DEDUP_REMOVED lines=12> */
.L_x_15808:
        /* <DEDUP_REMOVED lines=42> */
.L_x_15806:
        /* <DEDUP_REMOVED lines=14> */
.L_x_15810:
        /* <DEDUP_REMOVED lines=12> */
.L_x_15811:
        /* <DEDUP_REMOVED lines=42> */
.L_x_15809:
        /* <DEDUP_REMOVED lines=16> */
.L_x_15813:
        /* <DEDUP_REMOVED lines=12> */
.L_x_15814:
        /* <DEDUP_REMOVED lines=42> */
.L_x_15812:
        /* <DEDUP_REMOVED lines=14> */
.L_x_15816:
        /* <DEDUP_REMOVED lines=12> */
.L_x_15817:
        /* <DEDUP_REMOVED lines=42> */
.L_x_15815:
[----:B------:R-:W-:Y:S01]  /*99e0*/  ISETP.NE.AND P5, PT, R36, 0x1, PT ;  /* 0x000000012400780c */ /* 0x000fe20003fa5270 */
[----:B------:R-:W-:Y:S01]  /*99f0*/  FMUL.FTZ R47, R34, UR5 ;  /* 0x00000005222f7c20 */ /* 0x000fe20008410000 */
[----:B------:R-:W-:Y:S01]  /*9a00*/  I2FP.F32.U32 R32, R33 ;  /* 0x0000002100207245 */ /* 0x000fe20000201000 */
[----:B------:R-:W-:-:S04]  /*9a10*/  IMAD.MOV.U32 R33, RZ, RZ, R112 ;  /* 0x000000ffff217224 */ /* 0x000fc800078e0070 */
        /* <DEDUP_REMOVED lines=12> */
.L_x_15819:
        /* <DEDUP_REMOVED lines=12> */
.L_x_15820:
        /* <DEDUP_REMOVED lines=42> */
.L_x_15818:
        /* <DEDUP_REMOVED lines=14> */
.L_x_15822:
        /* <DEDUP_REMOVED lines=12> */
.L_x_15823:
        /* <DEDUP_REMOVED lines=42> */
.L_x_15821:
        /* <DEDUP_REMOVED lines=16> */
.L_x_15825:
        /* <DEDUP_REMOVED lines=14> */
.L_x_15826:
        /* <DEDUP_REMOVED lines=42> */
.L_x_15824:
        /* <DEDUP_REMOVED lines=31> */
.L_x_15802:
        /* <DEDUP_REMOVED lines=15> */
.L_x_15829:
        /* <DEDUP_REMOVED lines=12> */
.L_x_15830:
        /* <DEDUP_REMOVED lines=41> */
.L_x_15828:
        /* <DEDUP_REMOVED lines=15> */
.L_x_15832:
        /* <DEDUP_REMOVED lines=12> */
.L_x_15833:
        /* <DEDUP_REMOVED lines=42> */
.L_x_15831:
        /* <DEDUP_REMOVED lines=15> */
.L_x_15835:
        /* <DEDUP_REMOVED lines=12> */
.L_x_15836:
        /* <DEDUP_REMOVED lines=42> */
.L_x_15834:
        /* <DEDUP_REMOVED lines=15> */
.L_x_15838:
        /* <DEDUP_REMOVED lines=12> */
.L_x_15839:
        /* <DEDUP_REMOVED lines=42> */
.L_x_15837:
        /* <DEDUP_REMOVED lines=16> */
.L_x_15827:
[----:B------:R-:W-:Y:S01]  /*bb20*/  SEL R36, RZ, 0x1000000, !P5 ;  /* 0x01000000ff247807 */ /* 0x000fe20006800000 */
[----:B------:R-:W-:Y:S01]  /*bb30*/  IMAD.WIDE.U32 R44, R127, 0x10, R136 ;  /* 0x000000107f2c7825 */ /* 0x000fe200078e0088 */
[----:B------:R-:W-:Y:S01]  /*bb40*/  SEL R37, RZ, 0x10000, !P4 ;  /* 0x00010000ff257807 */ /* 0x000fe20006000000 */
[----:B------:R-:W0:Y:S01]  /*bb50*/  @P0 LDC.64 R34, c[0x0][0x398] ;  /* 0x0000e600ff220b82 */ /* 0x000e220000000a00 */
[----:B------:R-:W-:Y:S01]  /*bb60*/  SEL R38, RZ, 0x100, !P3 ;  /* 0x00000100ff267807 */ /* 0x000fe20005800000 */
[----:B------:R-:W-:Y:S01]  /*bb70*/  VIADD R131, R121, 0x180 ;  /* 0x0000018079837836 */ /* 0x000fe20000000000 */
[----:B------:R1:W-:Y:S02]  /*bb80*/  STG.E.128 desc[UR8][R44.64], R48 ;  /* 0x000000302c007986 */ /* 0x0003e4000c101d08 */
        /* <DEDUP_REMOVED lines=21> */
.L_x_15840:
        /* <DEDUP_REMOVED lines=19> */
.L_x_15843:
        /* <DEDUP_REMOVED lines=12> */
.L_x_15844:
        /* <DEDUP_REMOVED lines=42> */
.L_x_15842:
        /* <DEDUP_REMOVED lines=16> */
.L_x_15846:
        /* <DEDUP_REMOVED lines=12> */
.L_x_15847:
        /* <DEDUP_REMOVED lines=42> */
.L_x_15845:
        /* <DEDUP_REMOVED lines=14> */
.L_x_15849:
        /* <DEDUP_REMOVED lines=12> */
.L_x_15850:
        /* <DEDUP_REMOVED lines=42> */
.L_x_15848:
        /* <DEDUP_REMOVED lines=16> */
.L_x_15852:
        /* <DEDUP_REMOVED lines=12> */
.L_x_15853:
        /* <DEDUP_REMOVED lines=42> */
.L_x_15851:
        /* <DEDUP_REMOVED lines=14> */
.L_x_15855:
        /* <DEDUP_REMOVED lines=12> */
.L_x_15856:
        /* <DEDUP_REMOVED lines=42> */
.L_x_15854:
        /* <DEDUP_REMOVED lines=16> */
.L_x_15858:
        /* <DEDUP_REMOVED lines=12> */
.L_x_15859:
        /* <DEDUP_REMOVED lines=42> */
.L_x_15857:
        /* <DEDUP_REMOVED lines=14> */
.L_x_15861:
        /* <DEDUP_REMOVED lines=12> */
.L_x_15862:
        /* <DEDUP_REMOVED lines=42> */
.L_x_15860:
        /* <DEDUP_REMOVED lines=16> */
.L_x_15864:
        /* <DEDUP_REMOVED lines=14> */
.L_x_15865:
        /* <DEDUP_REMOVED lines=42> */
.L_x_15863:
[----:B------:R-:W-:Y:S01]  /*dfd0*/  FMUL.FTZ R32, R64, UR5 ;  /* 0x0000000540207c20 */ /* 0x000fe20008410000 */
[----:B------:R-:W-:Y:S01]  /*dfe0*/  FSETP.GTU.FTZ.AND P6, PT, R42, UR4, PT ;  /* 0x000000042a007c0b */ /* 0x000fe2000bfdc000 */
[----:B------:R-:W-:Y:S01]  /*dff0*/  FMUL.FTZ R35, R65, UR5 ;  /* 0x0000000541237c20 */ /* 0x000fe20008410000 */
[----:B------:R-:W-:Y:S01]  /*e000*/  I2FP.F32.U32 R34, R33 ;  /* 0x0000002100227245 */ /* 0x000fe20000201000 */
[----:B------:R-:W-:Y:S01]  /*e010*/  FMUL.FTZ R33, R66, UR5 ;  /* 0x0000000542217c20 */ /* 0x000fe20008410000 */
[----:B------:R-:W-:Y:S02]  /*e020*/  FSEL R32, R32, RZ, !P6 ;  /* 0x000000ff20207208 */ /* 0x000fe40007000000 */
[----:B------:R-:W-:Y:S01]  /*e030*/  SEL R109, RZ, 0x1, P6 ;  /* 0x00000001ff6d7807 */ /* 0x000fe20003000000 */
[----:B------:R-:W-:Y:S01]  /*e040*/  FFMA.FTZ R34, R34, R119, 1.1641532182693481445e-10 ;  /* 0x2f00000022227423 */ /* 0x000fe20000010077 */
[----:B------:R-:W-:Y:S02]  /*e050*/  FSETP.GTU.FTZ.AND P6, PT, R45, UR4, PT ;  /* 0x000000042d007c0b */ /* 0x000fe4000bfdc000 */
[----:B------:R-:W-:-:S02]  /*e060*/  FSEL R44, R44, RZ, P3 ;  /* 0x000000ff2c2c7208 */ /* 0x000fc40001800000 */
[----:B------:R-:W-:Y:S02]  /*e070*/  FSEL R45, R35, RZ, !P6 ;  /* 0x000000ff232d7208 */ /* 0x000fe40007000000 */
[----:B------:R-:W-:Y:S02]  /*e080*/  SEL R108, RZ, 0x1, P6 ;  /* 0x00000001ff6c7807 */ /* 0x000fe40003000000 */
[----:B------:R-:W-:Y:S01]  /*e090*/  FSETP.GTU.FTZ.AND P6, PT, R47, UR4, PT ;  /* 0x000000042f007c0b */ /* 0x000fe2000bfdc000 */
[----:B------:R-:W-:Y:S01]  /*e0a0*/  FMUL.FTZ R47, R67, UR5 ;  /* 0x00000005432f7c20 */ /* 0x000fe20008410000 */
[----:B------:R-:W-:Y:S01]  /*e0b0*/  FSEL R46, R46, RZ, P4 ;  /* 0x000000ff2e2e7208 */ /* 0x000fe20002000000 */
[----:B------:R-:W-:Y:S01]  /*e0c0*/  FADD.FTZ R45, R44, R45 ;  /* 0x0000002d2c2d7221 */ /* 0x000fe20000010000 */
[----:B------:R-:W-:Y:S02]  /*e0d0*/  FSEL R33, R33, RZ, !P6 ;  /* 0x000000ff21217208 */ /* 0x000fe40007000000 */
[----:B------:R-:W-:Y:S01]  /*e0e0*/  SEL R106, RZ, 0x1, P6 ;  /* 0x00000001ff6a7807 */ /* 0x000fe20003000000 */
[----:B------:R-:W-:Y:S01]  /*e0f0*/  @P1 FADD.FTZ R45, R61, R45 ;  /* 0x0000002d3d2d1221 */ /* 0x000fe20000010000 */
[----:B------:R-:W-:Y:S01]  /*e100*/  FSETP.GTU.FTZ.AND P6, PT, R34, UR4, PT ;  /* 0x0000000422007c0b */ /* 0x000fe2000bfdc000 */
[----:B------:R-:W-:Y:S01]  /*e110*/  FADD.FTZ R46, R46, R33 ;  /* 0x000000212e2e7221 */ /* 0x000fe20000010000 */
[----:B------:R-:W-:-:S02]  /*e120*/  FSEL R43, R43, RZ, P2 ;  /* 0x000000ff2b2b7208 */ /* 0x000fc40001000000 */
        /* <DEDUP_REMOVED lines=9> */
.L_x_15841:
        /* <DEDUP_REMOVED lines=15> */
.L_x_15868:
        /* <DEDUP_REMOVED lines=12> */
.L_x_15869:
        /* <DEDUP_REMOVED lines=42> */
.L_x_15867:
        /* <DEDUP_REMOVED lines=15> */
.L_x_15871:
        /* <DEDUP_REMOVED lines=12> */
.L_x_15872:
        /* <DEDUP_REMOVED lines=42> */
.L_x_15870:
        /* <DEDUP_REMOVED lines=15> */
.L_x_15874:
        /* <DEDUP_REMOVED lines=12> */
.L_x_15875:
        /* <DEDUP_REMOVED lines=42> */
.L_x_15873:
        /* <DEDUP_REMOVED lines=15> */
.L_x_15877:
        /* <DEDUP_REMOVED lines=12> */
.L_x_15878:
        /* <DEDUP_REMOVED lines=42> */
.L_x_15876:
        /* <DEDUP_REMOVED lines=16> */
.L_x_15866:
        /* <DEDUP_REMOVED lines=28> */
.L_x_15879:
        /* <DEDUP_REMOVED lines=19> */
.L_x_15882:
        /* <DEDUP_REMOVED lines=12> */
.L_x_15883:
        /* <DEDUP_REMOVED lines=42> */
.L_x_15881:
        /* <DEDUP_REMOVED lines=16> */
.L_x_15885:
        /* <DEDUP_REMOVED lines=12> */
.L_x_15886:
        /* <DEDUP_REMOVED lines=42> */
.L_x_15884:
        /* <DEDUP_REMOVED lines=14> */
.L_x_15888:
        /* <DEDUP_REMOVED lines=12> */
.L_x_15889:
        /* <DEDUP_REMOVED lines=42> */
.L_x_15887:
        /* <DEDUP_REMOVED lines=16> */
.L_x_15891:
        /* <DEDUP_REMOVED lines=12> */
.L_x_15892:
        /* <DEDUP_REMOVED lines=42> */
.L_x_15890:
        /* <DEDUP_REMOVED lines=14> */
.L_x_15894:
        /* <DEDUP_REMOVED lines=12> */
.L_x_15895:
        /* <DEDUP_REMOVED lines=42> */
.L_x_15893:
[----:B------:R-:W-:Y:S01]  /*10b90*/  ISETP.NE.AND P5, PT, R36, 0x1, PT ;  /* 0x000000012400780c */ /* 0x000fe20003fa5270 */
[----:B------:R-:W-:Y:S01]  /*10ba0*/  FMUL.FTZ R106, R34, UR5 ;  /* 0x00000005226a7c20 */ /* 0x000fe20008410000 */
[----:B------:R-:W-:Y:S01]  /*10bb0*/  I2FP.F32.U32 R32, R33 ;  /* 0x0000002100207245 */ /* 0x000fe20000201000 */
[----:B------:R-:W-:-:S04]  /*10bc0*/  IMAD.MOV.U32 R33, RZ, RZ, R112 ;  /* 0x000000ffff217224 */ /* 0x000fc800078e0070 */
[----:B------:R-:W-:-:S05]  /*10bd0*/  FFMA.FTZ R32, R32, R119, 1.1641532182693481445e-10 ;  /* 0x2f00000020207423 */ /* 0x000fca0000010077 */
[----:B------:R-:W-:Y:S01]  /*10be0*/  FSETP.LE.FTZ.AND P4, PT, R32, UR4, PT ;  /* 0x0000000420007c0b */ /* 0x000fe2000bf93000 */
        /* <DEDUP_REMOVED lines=10> */
.L_x_15897:
        /* <DEDUP_REMOVED lines=12> */
.L_x_15898:
        /* <DEDUP_REMOVED lines=42> */
.L_x_15896:
        /* <DEDUP_REMOVED lines=14> */
.L_x_15900:
        /* <DEDUP_REMOVED lines=12> */
.L_x_15901:
        /* <DEDUP_REMOVED lines=42> */
.L_x_15899:
        /* <DEDUP_REMOVED lines=16> */
.L_x_15903:
        /* <DEDUP_REMOVED lines=14> */
.L_x_15904:
        /* <DEDUP_REMOVED lines=42> */
.L_x_15902:
        /* <DEDUP_REMOVED lines=19> */
[----:B------:R-:W-:Y:S02]  /*119e0*/  FSEL R71, R71, RZ, P3 ;  /* 0x000000ff47477208 */ /* 0x000fe40001800000 */
[----:B------:R-:W-:Y:S01]  /*119f0*/  FSEL R36, R40, RZ, P5 ;  /* 0x000000ff28247208 */ /* 0x000fe20002800000 */
[----:B------:R-:W-:Y:S01]  /*11a00*/  FADD.FTZ R40, R43, R34 ;  /* 0x000000222b287221 */ /* 0x000fe20000010000 */
[----:B------:R-:W-:Y:S01]  /*11a10*/  FSEL R35, R35, RZ, !P6 ;  /* 0x000000ff23237208 */ /* 0x000fe20007000000 */
[----:B------:R-:W-:Y:S01]  /*11a20*/  FADD.FTZ R41, R71, R32 ;  /* 0x0000002047297221 */ /* 0x000fe20000010000 */
[----:B------:R-:W-:Y:S01]  /*11a30*/  PRMT R108, R37, 0x7610, R108 ;  /* 0x00007610256c7816 */ /* 0x000fe2000000006c */
[----:B------:R-:W-:Y:S01]  /*11a40*/  @P1 FADD.FTZ R42, R62, R42 ;  /* 0x0000002a3e2a1221 */ /* 0x000fe20000010000 */
[----:B------:R-:W-:Y:S01]  /*11a50*/  PRMT R106, R38, 0x7610, R106 ;  /* 0x00007610266a7816 */ /* 0x000fe2000000006a */
[----:B------:R-:W-:Y:S01]  /*11a60*/  FADD.FTZ R43, R35, R36 ;  /* 0x00000024232b7221 */ /* 0x000fe20000010000 */
[----:B------:R-:W-:Y:S01]  /*11a70*/  SEL R110, RZ, 0x1, P6 ;  /* 0x00000001ff6e7807 */ /* 0x000fe20003000000 */
[----:B------:R-:W-:Y:S01]  /*11a80*/  @P1 FADD.FTZ R41, R61, R41 ;  /* 0x000000293d291221 */ /* 0x000fe20000010000 */
[----:B------:R-:W-:Y:S01]  /*11a90*/  @P1 FADD.FTZ R40, R60, R40 ;  /* 0x000000283c281221 */ /* 0x000fe20000010000 */
[----:B------:R-:W-:Y:S01]  /*11aa0*/  @P1 FADD.FTZ R43, R63, R43 ;  /* 0x0000002b3f2b1221 */ /* 0x000fe20000010000 */
[----:B------:R-:W-:Y:S06]  /*11ab0*/  BRA `(.L_x_15905) ;  /* 0x0000001000907947 */ /* 0x000fec0003800000 */
.L_x_15880:
        /* <DEDUP_REMOVED lines=15> */
.L_x_15907:
        /* <DEDUP_REMOVED lines=12> */
.L_x_15908:
        /* <DEDUP_REMOVED lines=42> */
.L_x_15906:
        /* <DEDUP_REMOVED lines=15> */
.L_x_15910:
        /* <DEDUP_REMOVED lines=12> */
.L_x_15911:
        /* <DEDUP_REMOVED lines=42> */
.L_x_15909:
        /* <DEDUP_REMOVED lines=15> */
.L_x_15913:
        /* <DEDUP_REMOVED lines=12> */
.L_x_15914:
        /* <DEDUP_REMOVED lines=42> */
.L_x_15912:
        /* <DEDUP_REMOVED lines=15> */
.L_x_15916:
        /* <DEDUP_REMOVED lines=12> */
.L_x_15917:
        /* <DEDUP_REMOVED lines=42> */
.L_x_15915:
        /* <DEDUP_REMOVED lines=16> */
.L_x_15905:
        /* <DEDUP_REMOVED lines=28> */
.L_x_15918:
        /* <DEDUP_REMOVED lines=19> */
.L_x_15921:
        /* <DEDUP_REMOVED lines=12> */
.L_x_15922:
        /* <DEDUP_REMOVED lines=42> */
.L_x_15920:
        /* <DEDUP_REMOVED lines=16> */
.L_x_15924:
        /* <DEDUP_REMOVED lines=12> */
.L_x_15925:
        /* <DEDUP_REMOVED lines=42> */
.L_x_15923:
        /* <DEDUP_REMOVED lines=14> */
.L_x_15927:
        /* <DEDUP_REMOVED lines=12> */
.L_x_15928:
        /* <DEDUP_REMOVED lines=42> */
.L_x_15926:
        /* <DEDUP_REMOVED lines=16> */
.L_x_15930:
        /* <DEDUP_REMOVED lines=12> */
.L_x_15931:
        /* <DEDUP_REMOVED lines=42> */
.L_x_15929:
        /* <DEDUP_REMOVED lines=14> */
.L_x_15933:
        /* <DEDUP_REMOVED lines=12> */
.L_x_15934:
        /* <DEDUP_REMOVED lines=42> */
.L_x_15932:
        /* <DEDUP_REMOVED lines=16> */
.L_x_15936:
        /* <DEDUP_REMOVED lines=12> */
.L_x_15937:
        /* <DEDUP_REMOVED lines=42> */
.L_x_15935:
        /* <DEDUP_REMOVED lines=14> */
.L_x_15939:
        /* <DEDUP_REMOVED lines=12> */
.L_x_15940:
        /* <DEDUP_REMOVED lines=42> */
.L_x_15938:
        /* <DEDUP_REMOVED lines=16> */
.L_x_15942:
        /* <DEDUP_REMOVED lines=14> */
.L_x_15943:
        /* <DEDUP_REMOVED lines=42> */
.L_x_15941:
        /* <DEDUP_REMOVED lines=26> */
[----:B------:R-:W-:-:S02]  /*15350*/  PRMT R108, R106, 0x7610, R108 ;  /* 0x000076106a6c7816 */ /* 0x000fc4000000006c */
[----:B------:R-:W-:Y:S01]  /*15360*/  PRMT R106, R110, 0x7610, R106 ;  /* 0x000076106e6a7816 */ /* 0x000fe2000000006a */
[----:B------:R-:W-:Y:S01]  /*15370*/  FADD.FTZ R39, R39, R70 ;  /* 0x0000004627277221 */ /* 0x000fe20000010000 */
[----:B------:R-:W-:Y:S01]  /*15380*/  PRMT R109, R71, 0x7610, R109 ;  /* 0x00007610476d7816 */ /* 0x000fe2000000006d */
[----:B------:R-:W-:Y:S01]  /*15390*/  @P1 FADD.FTZ R36, R60, R36 ;  /* 0x000000243c241221 */ /* 0x000fe20000010000 */
[----:B------:R-:W-:Y:S01]  /*153a0*/  SEL R110, RZ, 0x1, P6 ;  /* 0x00000001ff6e7807 */ /* 0x000fe20003000000 */
[----:B------:R-:W-:Y:S01]  /*153b0*/  @P1 FADD.FTZ R39, R63, R39 ;  /* 0x000000273f271221 */ /* 0x000fe20000010000 */
[----:B------:R-:W-:Y:S06]  /*153c0*/  BRA `(.L_x_15944) ;  /* 0x0000001000907947 */ /* 0x000fec0003800000 */
.L_x_15919:
        /* <DEDUP_REMOVED lines=15> */
.L_x_15946:
        /* <DEDUP_REMOVED lines=12> */
.L_x_15947:
        /* <DEDUP_REMOVED lines=42> */
.L_x_15945:
        /* <DEDUP_REMOVED lines=15> */
.L_x_15949:
        /* <DEDUP_REMOVED lines=12> */
.L_x_15950:
        /* <DEDUP_REMOVED lines=42> */
.L_x_15948:
        /* <DEDUP_REMOVED lines=15> */
.L_x_15952:
        /* <DEDUP_REMOVED lines=12> */
.L_x_15953:
        /* <DEDUP_REMOVED lines=42> */
.L_x_15951:
        /* <DEDUP_REMOVED lines=15> */
.L_x_15955:
        /* <DEDUP_REMOVED lines=12> */
.L_x_15956:
        /* <DEDUP_REMOVED lines=42> */
.L_x_15954:
        /* <DEDUP_REMOVED lines=16> */
.L_x_15944:
[----:B------:R-:W-:Y:S01]  /*16610*/  SEL R70, RZ, 0x1000000, !P5 ;  /* 0x01000000ff467807 */ /* 0x000fe20006800000 */
[C---:B------:R-:W-:Y:S01]  /*16620*/  IMAD.WIDE.U32 R142, R135.reuse, 0x10, R136 ;  /* 0x00000010878e7825 */ /* 0x040fe200078e0088 */
[----:B------:R-:W-:Y:S01]  /*16630*/  SEL R71, RZ, 0x10000, !P4 ;  /* 0x00010000ff477807 */ /* 0x000fe20006000000 */
[----:B------:R-:W0:Y:S01]  /*16640*/  @P0 LDC.64 R34, c[0x0][0x398] ;  /* 0x0000e600ff220b82 */ /* 0x000e220000000a00 */
[----:B------:R-:W-:Y:S01]  /*16650*/  SEL R118, RZ, 0x100, !P3 ;  /* 0x00000100ff767807 */ /* 0x000fe20005800000 */
[----:B------:R-:W-:Y:S01]  /*16660*/  IMAD.WIDE.U32 R128, R135, 0x4, R102 ;  /* 0x0000000487807825 */ /* 0x000fe200078e0066 */
[----:B------:R1:W-:Y:S02]  /*16670*/  STG.E.128 desc[UR8][R142.64], R36 ;  /* 0x000000248e007986 */ /* 0x0003e4000c101d08 */
[----:B------:R-:W-:Y:S01]  /*16680*/  IADD3 R70, PT, PT, R118, R70, R71 ;  /* 0x0000004676467210 */ /* 0x000fe20007ffe047 */
[----:B------:R-:W-:Y:S01]  /*16690*/  VIADD R123, R121, 0x300 ;  /* 0x00000300797b7836 */ /* 0x000fe20000000000 */
[----:B------:R-:W-:Y:S01]  /*166a0*/  SEL R71, RZ, 0x1, !P2 ;  /* 0x00000001ff477807 */ /* 0x000fe20005000000 */
[----:B------:R-:W2:Y:S03]  /*166b0*/  @P1 LDC.64 R32, c[0x0][0x3a0] ;  /* 0x0000e800ff201b82 */ /* 0x000ea60000000a00 */
        /* <DEDUP_REMOVED lines=17> */
.L_x_15957:
        /* <DEDUP_REMOVED lines=19> */
.L_x_15960:
        /* <DEDUP_REMOVED lines=12> */
.L_x_15961:
        /* <DEDUP_REMOVED lines=42> */
.L_x_15959:
[----:B------:R-:W-:Y:S01]  /*16c60*/  ISETP.NE.AND P3, PT, R71, 0x1, PT ;  /* 0x000000014700780c */ /* 0x000fe20003f65270 */
[----:B-----5:R-:W-:Y:S01]  /*16c70*/  FMUL.FTZ R110, R32, UR5 ;  /* 0x00000005206e7c20 */ /* 0x020fe20008410000 */
        /* <DEDUP_REMOVED lines=14> */
.L_x_15963:
        /* <DEDUP_REMOVED lines=12> */
.L_x_15964:
        /* <DEDUP_REMOVED lines=42> */
.L_x_15962:
[----:B------:R-:W-:Y:S02]  /*170c0*/  ISETP.NE.AND P3, PT, R70, 0x1, PT ;  /* 0x000000014600780c */ /* 0x000fe40003f65270 */
[----:B------:R-:W-:Y:S01]  /*170d0*/  I2FP.F32.U32 R106, R32 ;  /* 0x00000020006a7245 */ /* 0x000fe20000201000 */
[----:B------:R-:W-:Y:S01]  /*170e0*/  IMAD.MOV.U32 R32, RZ, RZ, R112 ;  /* 0x000000ffff207224 */ /* 0x000fe200078e0070 */
[----:B------:R-:W-:-:S03]  /*170f0*/  MOV R71, 0x2 ;  /* 0x0000000200477802 */ /* 0x000fc60000000f00 */
        /* <DEDUP_REMOVED lines=10> */
.L_x_15966:
        /* <DEDUP_REMOVED lines=12> */
.L_x_15967:
        /* <DEDUP_REMOVED lines=42> */
.L_x_15965:
        /* <DEDUP_REMOVED lines=16> */
.L_x_15969:
        /* <DEDUP_REMOVED lines=12> */
.L_x_15970:
        /* <DEDUP_REMOVED lines=42> */
.L_x_15968:
        /* <DEDUP_REMOVED lines=14> */
.L_x_15972:
        /* <DEDUP_REMOVED lines=12> */
.L_x_15973:
        /* <DEDUP_REMOVED lines=42> */
.L_x_15971:
        /* <DEDUP_REMOVED lines=16> */
.L_x_15975:
        /* <DEDUP_REMOVED lines=12> */
.L_x_15976:
        /* <DEDUP_REMOVED lines=42> */
.L_x_15974:
        /* <DEDUP_REMOVED lines=14> */
.L_x_15978:
        /* <DEDUP_REMOVED lines=12> */
.L_x_15979:
        /* <DEDUP_REMOVED lines=42> */
.L_x_15977:
        /* <DEDUP_REMOVED lines=16> */
.L_x_15981:
        /* <DEDUP_REMOVED lines=11> */
[----:B------:R-:W-:Y:S02]  /*187f0*/  @P0 IADD3 R33, PT, PT, R111, RZ, RZ ;  /* 0x000000ff6f210210 */ /* 0x000fe40007ffe0ff */
[----:B------:R-:W-:-:S03]  /*18800*/  ISETP.NE.AND P0, PT, R32, RZ, PT ;  /* 0x000000ff2000720c */ /* 0x000fc60003f05270 */
[----:B------:R-:W-:-:S10]  /*18810*/  @!P6 IMAD.MOV.U32 R111, RZ, RZ, R33 ;  /* 0x000000ffff6fe224 */ /* 0x000fd400078e0021 */
.L_x_15982:
        /* <DEDUP_REMOVED lines=42> */
.L_x_15980:
        /* <DEDUP_REMOVED lines=17> */
[----:B------:R-:W-:Y:S01]  /*18bd0*/  FMUL.FTZ R32, R67, UR5 ;  /* 0x0000000543207c20 */ /* 0x000fe20008410000 */
[----:B------:R-:W-:Y:S01]  /*18be0*/  FSEL R122, R122, RZ, P3 ;  /* 0x000000ff7a7a7208 */ /* 0x000fe20001800000 */
[----:B------:R-:W-:Y:S01]  /*18bf0*/  FADD.FTZ R34, R34, R33 ;  /* 0x0000002122227221 */ /* 0x000fe20000010000 */
[----:B------:R-:W-:Y:S02]  /*18c00*/  FSEL R110, R110, RZ, P2 ;  /* 0x000000ff6e6e7208 */ /* 0x000fe40001000000 */
[----:B------:R-:W-:Y:S01]  /*18c10*/  FSEL R35, R32, RZ, !P6 ;  /* 0x000000ff20237208 */ /* 0x000fe20007000000 */
[----:B------:R-:W-:Y:S01]  /*18c20*/  FADD.FTZ R33, R122, R71 ;  /* 0x000000477a217221 */ /* 0x000fe20000010000 */
[----:B------:R-:W-:Y:S01]  /*18c30*/  @P1 FADD.FTZ R34, R62, R34 ;  /* 0x000000223e221221 */ /* 0x000fe20000010000 */
[--C-:B------:R-:W-:Y:S01]  /*18c40*/  FADD.FTZ R32, R110, R109.reuse ;  /* 0x0000006d6e207221 */ /* 0x100fe20000010000 */
[----:B------:R-:W-:Y:S01]  /*18c50*/  PRMT R109, R106, 0x7610, R109 ;  /* 0x000076106a6d7816 */ /* 0x000fe2000000006d */
[----:B------:R-:W-:Y:S01]  /*18c60*/  FADD.FTZ R35, R35, R70 ;  /* 0x0000004623237221 */ /* 0x000fe20000010000 */
[----:B------:R-:W-:Y:S01]  /*18c70*/  PRMT R106, R120, 0x7610, R106 ;  /* 0x00007610786a7816 */ /* 0x000fe2000000006a */
[----:B------:R-:W-:Y:S01]  /*18c80*/  @P1 FADD.FTZ R33, R61, R33 ;  /* 0x000000213d211221 */ /* 0x000fe20000010000 */
[----:B------:R-:W-:Y:S01]  /*18c90*/  SEL R110, RZ, 0x1, P6 ;  /* 0x00000001ff6e7807 */ /* 0x000fe20003000000 */
[----:B------:R-:W-:Y:S01]  /*18ca0*/  @P1 FADD.FTZ R32, R60, R32 ;  /* 0x000000203c201221 */ /* 0x000fe20000010000 */
[----:B------:R-:W-:Y:S01]  /*18cb0*/  @P1 FADD.FTZ R35, R63, R35 ;  /* 0x000000233f231221 */ /* 0x000fe20000010000 */
[----:B------:R-:W-:Y:S06]  /*18cc0*/  BRA `(.L_x_15983) ;  /* 0x0000001000907947 */ /* 0x000fec0003800000 */
.L_x_15958:
        /* <DEDUP_REMOVED lines=15> */
.L_x_15985:
        /* <DEDUP_REMOVED lines=12> */
.L_x_15986:
        /* <DEDUP_REMOVED lines=42> */
.L_x_15984:
        /* <DEDUP_REMOVED lines=15> */
.L_x_15988:
        /* <DEDUP_REMOVED lines=12> */
.L_x_15989:
        /* <DEDUP_REMOVED lines=42> */
.L_x_15987:
        /* <DEDUP_REMOVED lines=15> */
.L_x_15991:
        /* <DEDUP_REMOVED lines=12> */
.L_x_15992:
        /* <DEDUP_REMOVED lines=42> */
.L_x_15990:
        /* <DEDUP_REMOVED lines=15> */
.L_x_15994:
        /* <DEDUP_REMOVED lines=12> */
.L_x_15995:
        /* <DEDUP_REMOVED lines=42> */
.L_x_15993:
        /* <DEDUP_REMOVED lines=16> */
.L_x_15983:
[----:B------:R-:W-:Y:S01]  /*19f10*/  SEL R120, RZ, 0x1000000, !P5 ;  /* 0x01000000ff787807 */ /* 0x000fe20006800000 */
[----:B------:R-:W-:Y:S01]  /*19f20*/  IMAD.WIDE.U32 R142, R123, 0x10, R136 ;  /* 0x000000107b8e7825 */ /* 0x000fe200078e0088 */
[----:B------:R-:W-:Y:S01]  /*19f30*/  SEL R129, RZ, 0x10000, !P4 ;  /* 0x00010000ff817807 */ /* 0x000fe20006000000 */
[----:B------:R-:W0:Y:S01]  /*19f40*/  @P0 LDC.64 R138, c[0x0][0x398] ;  /* 0x0000e600ff8a0b82 */ /* 0x000e220000000a00 */
[----:B------:R-:W-:Y:S02]  /*19f50*/  SEL R122, RZ, 0x100, !P3 ;  /* 0x00000100ff7a7807 */ /* 0x000fe40005800000 */
[----:B------:R-:W-:Y:S01]  /*19f60*/  SEL R141, RZ, 0x1, !P2 ;  /* 0x00000001ff8d7807 */ /* 0x000fe20005000000 */
[----:B------:R1:W-:Y:S01]  /*19f70*/  STG.E.128 desc[UR8][R142.64], R32 ;  /* 0x000000208e007986 */ /* 0x0003e2000c101d08 */
[----:B------:R-:W-:Y:S01]  /*19f80*/  IADD3 R120, PT, PT, R122, R120, R129 ;  /* 0x000000787a787210 */ /* 0x000fe20007ffe081 */
[----:B------:R-:W-:Y:S02]  /*19f90*/  VIADD R129, R121, 0x380 ;  /* 0x0000038079817836 */ /* 0x000fe40000000000 */
[----:B------:R-:W2:Y:S01]  /*19fa0*/  @P1 LDC.64 R70, c[0x0][0x3a0] ;  /* 0x0000e800ff461b82 */ /* 0x000ea20000000a00 */
[----:B------:R-:W-:Y:S01]  /*19fb0*/  IADD3 R147, PT, PT, R120, R141, RZ ;  /* 0x0000008d78937210 */ /* 0x000fe20007ffe0ff */
[----:B------:R-:W-:-:S04]  /*19fc0*/  IMAD.WIDE.U32 R140, R123, 0x4, R102 ;  /* 0x000000047b8c7825 */ /* 0x000fc800078e0066 */
[C---:B------:R-:W-:Y:S01]  /*19fd0*/  IMAD.WIDE.U32 R68, R129.reuse, 0x10, R68 ;  /* 0x0000001081447825 */ /* 0x040fe200078e0044 */
[----:B------:R1:W-:Y:S03]  /*19fe0*/  STG.E desc[UR8][R140.64], R147 ;  /* 0x000000938c007986 */ /* 0x0003e6000c101908 */
        /* <DEDUP_REMOVED lines=14> */
.L_x_15996:
[----:B------:R1:W5:Y:S04]  /*1a0d0*/  @P0 LDG.E.128 R64, desc[UR8][R138.64] ;  /* 0x000000088a400981 */ /* 0x000368000c1e1d00 */
[----:B------:R1:W5:Y:S04]  /*1a0e0*/  @P1 LDG.E.128 R60, desc[UR8][R144.64] ;  /* 0x00000008903c1981 */ /* 0x000368000c1e1d00 */
[----:B0-----:R-:W5:Y:S01]  /*1a0f0*/  LDG.E.128 R68, desc[UR8][R68.64] ;  /* 0x0000000844447981 */ /* 0x001f62000c1e1d00 */
        /* <DEDUP_REMOVED lines=16> */
.L_x_15999:
        /* <DEDUP_REMOVED lines=12> */
.L_x_16000:
        /* <DEDUP_REMOVED lines=42> */
.L_x_15998:
[----:B------:R-:W-:Y:S01]  /*1a560*/  ISETP.NE.AND P3, PT, R108, 0x1, PT ;  /* 0x000000016c00780c */ /* 0x000fe20003f65270 */
[----:B-----5:R-:W-:Y:S01]  /*1a570*/  FMUL.FTZ R110, R68, UR5 ;  /* 0x00000005446e7c20 */ /* 0x020fe20008410000 */
        /* <DEDUP_REMOVED lines=14> */
.L_x_16002:
        /* <DEDUP_REMOVED lines=12> */
.L_x_16003:
[----:B-1----:R-:W-:Y:S01]  /*1a720*/  IMAD.WIDE.U32 R138, R117, -0x326172a9, RZ ;  /* 0xcd9e8d57758a7825 */ /* 0x002fe200078e00ff */
        /* <DEDUP_REMOVED lines=41> */
.L_x_16001:
        /* <DEDUP_REMOVED lines=14> */
.L_x_16005:
        /* <DEDUP_REMOVED lines=12> */
.L_x_16006:
        /* <DEDUP_REMOVED lines=42> */
.L_x_16004:
        /* <DEDUP_REMOVED lines=16> */
.L_x_16008:
[----:B------:R-:W-:-:S04]  /*1af00*/  IADD3 R116, PT, PT, R116, 0x1, RZ ;  /* 0x0000000174747810 */ /* 0x000fc80007ffe0ff */
[C---:B------:R-:W-:Y:S01]  /*1af10*/  ISETP.NE.AND P4, PT, R116.reuse, RZ, PT ;  /* 0x000000ff7400720c */ /* 0x040fe20003f85270 */
[----:B-1----:R-:W-:-:S12]  /*1af20*/  IMAD.WIDE.U32 R138, R116, -0x2daee0ad, RZ ;  /* 0xd2511f53748a7825 */ /* 0x002fd800078e00ff */
        /* <DEDUP_REMOVED lines=9> */
.L_x_16009:
        /* <DEDUP_REMOVED lines=42> */
.L_x_16007:
        /* <DEDUP_REMOVED lines=14> */
.L_x_16011:
        /* <DEDUP_REMOVED lines=12> */
.L_x_16012:
        /* <DEDUP_REMOVED lines=42> */
.L_x_16010:
        /* <DEDUP_REMOVED lines=16> */
.L_x_16014:
        /* <DEDUP_REMOVED lines=12> */
.L_x_16015:
        /* <DEDUP_REMOVED lines=42> */
.L_x_16013:
        /* <DEDUP_REMOVED lines=14> */
.L_x_16017:
        /* <DEDUP_REMOVED lines=12> */
.L_x_16018:
        /* <DEDUP_REMOVED lines=42> */
.L_x_16016:
        /* <DEDUP_REMOVED lines=16> */
.L_x_16020:
        /* <DEDUP_REMOVED lines=14> */
.L_x_16021:
        /* <DEDUP_REMOVED lines=42> */
.L_x_16019:
        /* <DEDUP_REMOVED lines=24> */
[--C-:B------:R-:W-:Y:S01]  /*1c540*/  FADD.FTZ R68, R110, R109.reuse ;  /* 0x0000006d6e447221 */ /* 0x100fe20000010000 */
[----:B------:R-:W-:Y:S01]  /*1c550*/  PRMT R109, R108, 0x7610, R109 ;  /* 0x000076106c6d7816 */ /* 0x000fe2000000006d */
[----:B------:R-:W-:Y:S01]  /*1c560*/  @P1 FADD.FTZ R69, R61, R69 ;  /* 0x000000453d451221 */ /* 0x000fe20000010000 */
[----:B------:R-:W-:Y:S01]  /*1c570*/  PRMT R108, R122, 0x7610, R108 ;  /* 0x000076107a6c7816 */ /* 0x000fe2000000006c */
[----:B------:R-:W-:Y:S01]  /*1c580*/  FADD.FTZ R71, R106, R119 ;  /* 0x000000776a477221 */ /* 0x000fe20000010000 */
[----:B------:R-:W-:Y:S01]  /*1c590*/  PRMT R106, R126, 0x7610, R106 ;  /* 0x000076107e6a7816 */ /* 0x000fe2000000006a */
[----:B------:R-:W-:Y:S01]  /*1c5a0*/  @P1 FADD.FTZ R68, R60, R68 ;  /* 0x000000443c441221 */ /* 0x000fe20000010000 */
[----:B------:R-:W-:Y:S01]  /*1c5b0*/  SEL R110, RZ, 0x1, P6 ;  /* 0x00000001ff6e7807 */ /* 0x000fe20003000000 */
[----:B------:R-:W-:Y:S01]  /*1c5c0*/  @P1 FADD.FTZ R71, R63, R71 ;  /* 0x000000473f471221 */ /* 0x000fe20000010000 */
[----:B------:R-:W-:Y:S06]  /*1c5d0*/  BRA `(.L_x_16022) ;  /* 0x0000001000907947 */ /* 0x000fec0003800000 */
.L_x_15997:
        /* <DEDUP_REMOVED lines=15> */
.L_x_16024:
        /* <DEDUP_REMOVED lines=12> */
.L_x_16025:
[----:B------:R-:W-:Y:S01]  /*1c790*/  IMAD.WIDE.U32 R140, R117, -0x326172a9, RZ ;  /* 0xcd9e8d57758c7825 */ /* 0x000fe200078e00ff */
[----:B------:R-:W-:-:S03]  /*1c7a0*/  LOP3.LUT R112, R111, UR11, R143, 0x96, !PT ;  /* 0x0000000b6f707c12 */ /* 0x000fc6000f8e968f */
[----:B------:R-:W-:Y:S02]  /*1c7b0*/  HFMA2 R124, -RZ, RZ, 0, 0 ;  /* 0x00000000ff7c7431 */ /* 0x000fe400000001ff */
        /* <DEDUP_REMOVED lines=39> */
.L_x_16023:
        /* <DEDUP_REMOVED lines=15> */
.L_x_16027:
        /* <DEDUP_REMOVED lines=12> */
.L_x_16028:
[----:B------:R-:W-:Y:S01]  /*1cbe0*/  IMAD.WIDE.U32 R140, R117, -0x326172a9, RZ ;  /* 0xcd9e8d57758c7825 */ /* 0x000fe200078e00ff */
[----:B------:R-:W-:-:S03]  /*1cbf0*/  LOP3.LUT R112, R111, UR11, R143, 0x96, !PT ;  /* 0x0000000b6f707c12 */ /* 0x000fc6000f8e968f */
[----:B------:R-:W-:Y:S01]  /*1cc00*/  HFMA2 R122, -RZ, RZ, 0, 0 ;  /* 0x00000000ff7a7431 */ /* 0x000fe200000001ff */
[----:B------:R-:W-:Y:S02]  /*1cc10*/  MOV R118, R120 ;  /* 0x0000007800767202 */ /* 0x000fe40000000f00 */
        /* <DEDUP_REMOVED lines=38> */
.L_x_16026:
        /* <DEDUP_REMOVED lines=15> */
.L_x_16030:
        /* <DEDUP_REMOVED lines=12> */
.L_x_16031:
        /* <DEDUP_REMOVED lines=42> */
.L_x_16029:
[----:B------:R-:W-:Y:S02]  /*1d2d0*/  ISETP.NE.AND P5, PT, R124, 0x1, PT ;  /* 0x000000017c00780c */ /* 0x000fe40003fa5270 */
        /* <DEDUP_REMOVED lines=14> */
.L_x_16033:
        /* <DEDUP_REMOVED lines=12> */
.L_x_16034:
        /* <DEDUP_REMOVED lines=42> */
.L_x_16032:
        /* <DEDUP_REMOVED lines=16> */
.L_x_16022:
[----:B------:R-:W-:Y:S01]  /*1d820*/  FADD.FTZ R122, RZ, R56 ;  /* 0x00000038ff7a7221 */ /* 0x000fe20000010000 */
[----:B------:R-:W-:Y:S01]  /*1d830*/  SEL R124, RZ, 0x100, !P3 ;  /* 0x00000100ff7c7807 */ /* 0x000fe20005800000 */
[----:B------:R-:W-:Y:S01]  /*1d840*/  IMAD.WIDE.U32 R136, R129, 0x10, R136 ;  /* 0x0000001081887825 */ /* 0x000fe200078e0088 */
[----:B------:R-:W-:-:S03]  /*1d850*/  SEL R126, RZ, 0x1, !P2 ;  /* 0x00000001ff7e7807 */ /* 0x000fc60005000000 */
[----:B------:R-:W-:Y:S01]  /*1d860*/  FADD.FTZ R119, R122, R57 ;  /* 0x000000397a777221 */ /* 0x000fe20000010000 */
[----:B------:R-:W-:Y:S01]  /*1d870*/  IMAD.WIDE.U32 R102, R129, 0x4, R102 ;  /* 0x0000000481667825 */ /* 0x000fe200078e0066 */
[----:B------:R0:W-:Y:S03]  /*1d880*/  STG.E.128 desc[UR8][R136.64], R68 ;  /* 0x0000004488007986 */ /* 0x0001e6000c101d08 */
        /* <DEDUP_REMOVED lines=25> */
[----:B------:R-:W-:-:S03]  /*1da20*/  SEL R119, RZ, 0x1000000, !P5 ;  /* 0x01000000ff777807 */ /* 0x000fc60006800000 */
[----:B-1----:R-:W-:Y:S01]  /*1da30*/  FADD.FTZ R139, R122, R35 ;  /* 0x000000237a8b7221 */ /* 0x002fe20000010000 */
[----:B------:R-:W-:-:S03]  /*1da40*/  SEL R122, RZ, 0x10000, !P4 ;  /* 0x00010000ff7a7807 */ /* 0x000fc60006000000 */
[----:B------:R-:W-:Y:S01]  /*1da50*/  FADD.FTZ R128, R139, R68 ;  /* 0x000000448b807221 */ /* 0x000fe20000010000 */
[----:B------:R-:W-:-:S03]  /*1da60*/  IADD3 R119, PT, PT, R124, R119, R122 ;  /* 0x000000777c777210 */ /* 0x000fc60007ffe07a */
[----:B------:R-:W-:Y:S02]  /*1da70*/  FADD.FTZ R139, R128, R69 ;  /* 0x00000045808b7221 */ /* 0x000fe40000010000 */
[----:B------:R-:W-:Y:S02]  /*1da80*/  IMAD.IADD R119, R119, 0x1, R126 ;  /* 0x0000000177777824 */ /* 0x000fe400078e027e */
[----:B------:R-:W-:-:S03]  /*1da90*/  FADD.FTZ R122, R139, R70 ;  /* 0x000000468b7a7221 */ /* 0x000fc60000010000 */
[----:B------:R0:W-:Y:S01]  /*1daa0*/  STG.E desc[UR8][R102.64], R119 ;  /* 0x0000007766007986 */ /* 0x0001e2000c101908 */
[----:B------:R-:W-:Y:S01]  /*1dab0*/  FADD.FTZ R122, R122, R71 ;  /* 0x000000477a7a7221 */ /* 0x000fe20000010000 */
[----:B------:R-:W-:Y:S06]  /*1dac0*/  @!P0 BRA `(.L_x_16035) ;  /* 0x00000000002c8947 */ /* 0x000fec0003800000 */
        /* <DEDUP_REMOVED lines=11> */
.L_x_16035:
        /* <DEDUP_REMOVED lines=96> */
.L_x_16037:
[----:B------:R-:W-:Y:S05]  /*1e180*/  BSYNC.RECONVERGENT B0 ;  /* 0x0000000000007941 */ /* 0x000fea0003800200 */
.L_x_16036:
[----:B0-----:R-:W-:Y:S01]  /*1e190*/  LOP3.LUT R102, R119, 0x1f, RZ, 0xc0, !PT ;  /* 0x0000001f77667812 */ /* 0x001fe200078ec0ff */
[----:B------:R-:W-:Y:S01]  /*1e1a0*/  BAR.SYNC.DEFER_BLOCKING 0x0 ;  /* 0x0000000000007b1d */ /* 0x000fe20000010000 */
[----:B------:R-:W-:Y:S02]  /*1e1b0*/  MOV R122, RZ ;  /* 0x000000ff007a7202 */ /* 0x000fe40000000f00 */
[----:B------:R-:W-:Y:S02]  /*1e1c0*/  ISETP.GT.U32.AND P1, PT, R102, 0x3, PT ;  /* 0x000000036600780c */ /* 0x000fe40003f24070 */
[----:B------:R-:W-:Y:S01]  /*1e1d0*/  CS2R R102, SRZ ;  /* 0x0000000000667805 */ /* 0x000fe2000001ff00 */
[----:B------:R-:W-:Y:S10]  /*1e1e0*/  BSSY.RECONVERGENT B0, `(.L_x_16038) ;  /* 0x000000a000007945 */ /* 0x000ff40003800200 */
[----:B------:R-:W-:Y:S05]  /*1e1f0*/  @P1 BRA `(.L_x_16039) ;  /* 0x0000000000201947 */ /* 0x000fea0003800000 */
[----:B------:R-:W0:Y:S01]  /*1e200*/  S2UR UR5, SR_CgaCtaId ;  /* 0x00000000000579c3 */ /* 0x000e220000008800 */
[----:B------:R-:W-:Y:S01]  /*1e210*/  UMOV UR4, 0x400 ;  /* 0x0000040000047882 */ /* 0x000fe20000000000 */
[----:B------:R-:W-:Y:S02]  /*1e220*/  IMAD.SHL.U32 R102, R119, 0x8, RZ ;  /* 0x0000000877667824 */ /* 0x000fe400078e00ff */
[----:B------:R-:W-:-:S03]  /*1e230*/  HFMA2 R122, -RZ, RZ, 0, 6.103515625e-05 ;  /* 0x00000400ff7a7431 */ /* 0x000fc600000001ff */
[----:B------:R-:W-:Y:S01]  /*1e240*/  LOP3.LUT R102, R102, 0xf8, RZ, 0xc0, !PT ;  /* 0x000000f866667812 */ /* 0x000fe200078ec0ff */
[----:B0-----:R-:W-:-:S04]  /*1e250*/  ULEA UR4, UR5, UR4, 0x18 ;  /* 0x0000000405047291 */ /* 0x001fc8000f8ec0ff */
[----:B------:R-:W-:-:S09]  /*1e260*/  @UP1 UIADD3 UR4, UPT, UPT, UR4, 0x20, URZ ;  /* 0x0000002004041890 */ /* 0x000fd2000fffe0ff */
[----:B------:R-:W0:Y:S03]  /*1e270*/  LDS.64 R102, [R102+UR4] ;  /* 0x0000000466667984 */ /* 0x000e260008000a00 */
.L_x_16039:
[----:B------:R-:W-:Y:S05]  /*1e280*/  BSYNC.RECONVERGENT B0 ;  /* 0x0000000000007941 */ /* 0x000fea0003800200 */
.L_x_16038:
        /* <DEDUP_REMOVED lines=11> */
[----:B0-----:R-:W-:Y:S02]  /*1e340*/  FMUL.FTZ R134, R139, R132 ;  /* 0x000000848b867220 */ /* 0x001fe40000410000 */
[----:B------:R-:W0:Y:S02]  /*1e350*/  MUFU.RCP R130, R128 ;  /* 0x0000008000827308 */ /* 0x000e240000001000 */
        /* <DEDUP_REMOVED lines=22> */
[----:B------:R-:W-:Y:S01]  /*1e4c0*/  FMUL.FTZ R139, R139, R143 ;  /* 0x0000008f8b8b7220 */ /* 0x000fe20000410000 */
[----:B------:R-:W1:Y:S03]  /*1e4d0*/  SHFL.IDX PT, R137, R137, RZ, 0x1f ;  /* 0x00001fff89897589 */ /* 0x000e6600000e0000 */
[----:B------:R-:W-:-:S06]  /*1e4e0*/  FFMA.FTZ R139, R134, R139, R103 ;  /* 0x0000008b868b7223 */ /* 0x000fcc0000010067 */
[----:B------:R-:W0:Y:S01]  /*1e4f0*/  SHFL.IDX PT, R139, R139, RZ, 0x1f ;  /* 0x00001fff8b8b7589 */ /* 0x000e2200000e0000 */
[----:B-1----:R-:W-:-:S05]  /*1e500*/  FSEL R103, R137, RZ, !P2 ;  /* 0x000000ff89677208 */ /* 0x002fca0005000000 */
[C---:B------:R-:W-:Y:S01]  /*1e510*/  FADD.FTZ R154, -R103.reuse, R48 ;  /* 0x00000030679a7221 */ /* 0x040fe20000010100 */
[C---:B------:R-:W-:Y:S01]  /*1e520*/  FADD.FTZ R156, -R103.reuse, R49 ;  /* 0x00000031679c7221 */ /* 0x040fe20000010100 */
[----:B------:R-:W-:Y:S01]  /*1e530*/  FADD.FTZ R136, -R103, R54 ;  /* 0x0000003667887221 */ /* 0x000fe20000010100 */
[----:B------:R-:W1:Y:S01]  /*1e540*/  @!P1 LDC.64 R48, c[0x0][0x3c8] ;  /* 0x0000f200ff309b82 */ /* 0x000e620000000a00 */
[----:B------:R-:W-:Y:S01]  /*1e550*/  FMUL.FTZ R54, R137, R137 ;  /* 0x0000008989367220 */ /* 0x000fe20000410000 */
[C---:B------:R-:W-:Y:S01]  /*1e560*/  FADD.FTZ R162, -R103.reuse, R52 ;  /* 0x0000003467a27221 */ /* 0x040fe20000010100 */
[C---:B------:R-:W-:Y:S01]  /*1e570*/  FADD.FTZ R164, -R103.reuse, R53 ;  /* 0x0000003567a47221 */ /* 0x040fe20000010100 */
[C---:B------:R-:W-:Y:S01]  /*1e580*/  FADD.FTZ R148, -R103.reuse, R51 ;  /* 0x0000003367947221 */ /* 0x040fe20000010100 */
[----:B------:R-:W-:Y:S01]  /*1e590*/  FADD.FTZ R134, -R103, R50 ;  /* 0x0000003267867221 */ /* 0x000fe20000010100 */
[----:B------:R-:W-:Y:S01]  /*1e5a0*/  FSEL R51, R54, RZ, P2 ;  /* 0x000000ff36337208 */ /* 0x000fe20001000000 */
[----:B0-----:R-:W-:Y:S01]  /*1e5b0*/  FFMA.FTZ R50, R139, UR20, R122 ;  /* 0x000000148b327c23 */ /* 0x001fe2000801007a */
[----:B------:R-:W0:Y:S01]  /*1e5c0*/  @!P1 LDC.64 R52, c[0x0][0x3c0] ;  /* 0x0000f000ff349b82 */ /* 0x000e220000000a00 */
[C---:B------:R-:W-:Y:S01]  /*1e5d0*/  FADD.FTZ R54, -R103.reuse, R33 ;  /* 0x0000002167367221 */ /* 0x040fe20000010100 */
[----:B------:R-:W-:Y:S01]  /*1e5e0*/  MOV R33, UR18 ;  /* 0x0000001200217c02 */ /* 0x000fe20008000f00 */
[----:B------:R-:W-:Y:S01]  /*1e5f0*/  FADD.FTZ R50, R50, R51 ;  /* 0x0000003332327221 */ /* 0x000fe20000010000 */
[C---:B------:R-:W-:Y:S01]  /*1e600*/  FADD.FTZ R126, -R103.reuse, R32 ;  /* 0x00000020677e7221 */ /* 0x040fe20000010100 */
        /* <DEDUP_REMOVED lines=11> */
[----:B-1----:R-:W-:-:S04]  /*1e6c0*/  @!P1 IMAD.WIDE R48, R33, 0x4, R48 ;  /* 0x0000000421309825 */ /* 0x002fc800078e0230 */
[C---:B------:R-:W-:Y:S01]  /*1e6d0*/  FADD.FTZ R152, -R103.reuse, R55 ;  /* 0x0000003767987221 */ /* 0x040fe20000010100 */
[----:B------:R-:W1:Y:S01]  /*1e6e0*/  LDC.64 R32, c[0x0][0x428] ;  /* 0x00010a00ff207b82 */ /* 0x000e620000000a00 */
[C---:B------:R-:W-:Y:S01]  /*1e6f0*/  FADD.FTZ R150, -R103.reuse, R44 ;  /* 0x0000002c67967221 */ /* 0x040fe20000010100 */
[C---:B------:R-:W-:Y:S01]  /*1e700*/  FADD.FTZ R132, -R103.reuse, R43 ;  /* 0x0000002b67847221 */ /* 0x040fe20000010100 */
[C---:B------:R-:W-:Y:S01]  /*1e710*/  FADD.FTZ R42, -R103.reuse, R38 ;  /* 0x00000026672a7221 */ /* 0x040fe20000010100 */
[C---:B------:R-:W-:Y:S01]  /*1e720*/  FADD.FTZ R138, -R103.reuse, R46 ;  /* 0x0000002e678a7221 */ /* 0x040fe20000010100 */
[----:B------:R-:W-:Y:S01]  /*1e730*/  FADD.FTZ R140, -R103, R47 ;  /* 0x0000002f678c7221 */ /* 0x000fe20000010100 */
[----:B0-----:R-:W-:-:S04]  /*1e740*/  @!P1 IMAD.WIDE R34, R37, 0x4, R52 ;  /* 0x0000000425229825 */ /* 0x001fc800078e0234 */
[----:B--2---:R-:W-:Y:S01]  /*1e750*/  FMUL.FTZ R50, R151, R154 ;  /* 0x0000009a97327220 */ /* 0x004fe20000410000 */
[----:B------:R-:W-:Y:S01]  /*1e760*/  FADD.FTZ R52, -R103, R69 ;  /* 0x0000004567347221 */ /* 0x000fe20000010100 */
[C---:B------:R-:W-:Y:S01]  /*1e770*/  FMUL.FTZ R43, R151.reuse, R158 ;  /* 0x0000009e972b7220 */ /* 0x040fe20000410000 */
[----:B------:R-:W-:Y:S01]  /*1e780*/  FMUL.FTZ R51, R151, R134 ;  /* 0x0000008697337220 */ /* 0x000fe20000410000 */
[C---:B------:R-:W-:Y:S01]  /*1e790*/  FADD.FTZ R144, -R103.reuse, R41 ;  /* 0x0000002967907221 */ /* 0x040fe20000010100 */
[C---:B------:R-:W-:Y:S01]  /*1e7a0*/  FADD.FTZ R68, -R103.reuse, R68 ;  /* 0x0000004467447221 */ /* 0x040fe20000010100 */
[----:B------:R-:W-:Y:S01]  /*1e7b0*/  FADD.FTZ R70, -R103, R70 ;  /* 0x0000004667467221 */ /* 0x000fe20000010100 */
[----:B------:R0:W-:Y:S01]  /*1e7c0*/  @!P1 STG.E desc[UR8][R34.64], R137 ;  /* 0x0000008922009986 */ /* 0x0001e2000c101908 */
[C---:B------:R-:W-:Y:S01]  /*1e7d0*/  FMUL.FTZ R46, R151.reuse, R160 ;  /* 0x000000a0972e7220 */ /* 0x040fe20000410000 */
[C---:B------:R-:W-:Y:S01]  /*1e7e0*/  FMUL.FTZ R149, R151.reuse, R156 ;  /* 0x0000009c97957220 */ /* 0x040fe20000410000 */
[----:B------:R-:W-:Y:S01]  /*1e7f0*/  FMUL.FTZ R134, R151, R148 ;  /* 0x0000009497867220 */ /* 0x000fe20000410000 */
[----:B------:R-:W-:Y:S01]  /*1e800*/  FADD.FTZ R146, -R103, R45 ;  /* 0x0000002d67927221 */ /* 0x000fe20000010100 */
[C---:B------:R-:W-:Y:S01]  /*1e810*/  FMUL.FTZ R153, R151.reuse, R56 ;  /* 0x0000003897997220 */ /* 0x040fe20000410000 */
[C---:B------:R-:W-:Y:S01]  /*1e820*/  FMUL.FTZ R41, R151.reuse, R102 ;  /* 0x0000006697297220 */ /* 0x040fe20000410000 */
[C---:B------:R-:W-:Y:S01]  /*1e830*/  FMUL.FTZ R47, R151.reuse, R136 ;  /* 0x00000088972f7220 */ /* 0x040fe20000410000 */
[----:B------:R2:W-:Y:S01]  /*1e840*/  @!P1 STG.E desc[UR8][R48.64], R151 ;  /* 0x0000009730009986 */ /* 0x0005e2000c101908 */
[C---:B------:R-:W-:Y:S01]  /*1e850*/  FMUL.FTZ R44, R151.reuse, R162 ;  /* 0x000000a2972c7220 */ /* 0x040fe20000410000 */
[C---:B------:R-:W-:Y:S01]  /*1e860*/  FMUL.FTZ R45, R151.reuse, R164 ;  /* 0x000000a4972d7220 */ /* 0x040fe20000410000 */
[C---:B------:R-:W-:Y:S01]  /*1e870*/  FMUL.FTZ R136, R151.reuse, R152 ;  /* 0x0000009897887220 */ /* 0x040fe20000410000 */
[C---:B0-----:R-:W-:Y:S01]  /*1e880*/  FMUL.FTZ R34, R151.reuse, R150 ;  /* 0x0000009697227220 */ /* 0x041fe20000410000 */
[----:B------:R-:W-:Y:S01]  /*1e890*/  FMUL.FTZ R143, R151, R42 ;  /* 0x0000002a978f7220 */ /* 0x000fe20000410000 */
[C---:B------:R-:W-:Y:S01]  /*1e8a0*/  FADD.FTZ R130, -R103.reuse, R36 ;  /* 0x0000002467827221 */ /* 0x040fe20000010100 */
[----:B------:R-:W-:Y:S01]  /*1e8b0*/  FADD.FTZ R128, -R103, R39 ;  /* 0x0000002767807221 */ /* 0x000fe20000010100 */
[C---:B------:R-:W-:Y:S01]  /*1e8c0*/  FMUL.FTZ R35, R151.reuse, R138 ;  /* 0x0000008a97237220 */ /* 0x040fe20000410000 */
[C---:B------:R-:W-:Y:S01]  /*1e8d0*/  FMUL.FTZ R145, R151.reuse, R122 ;  /* 0x0000007a97917220 */ /* 0x040fe20000410000 */
[----:B------:R-:W-:Y:S01]  /*1e8e0*/  FMUL.FTZ R137, R151, R52 ;  /* 0x0000003497897220 */ /* 0x000fe20000410000 */
[----:B------:R-:W-:Y:S01]  /*1e8f0*/  FFMA.FTZ R42, R43, R85, R100 ;  /* 0x000000552b2a7223 */ /* 0x000fe20000010064 */
[----:B--2---:R-:W-:Y:S01]  /*1e900*/  FFMA.FTZ R48, R50, R80, R99 ;  /* 0x0000005032307223 */ /* 0x004fe20000010063 */
[----:B------:R-:W-:Y:S01]  /*1e910*/  FFMA.FTZ R50, R51, R79, R96 ;  /* 0x0000004f33327223 */ /* 0x000fe20000010060 */
[----:B------:R-:W-:Y:S01]  /*1e920*/  FADD.FTZ R103, -R103, R71 ;  /* 0x0000004767677221 */ /* 0x000fe20000010100 */
[C---:B------:R-:W-:Y:S01]  /*1e930*/  FMUL.FTZ R38, R151.reuse, R140 ;  /* 0x0000008c97267220 */ /* 0x040fe20000410000 */
[C---:B------:R-:W-:Y:S01]  /*1e940*/  FMUL.FTZ R39, R151.reuse, R58 ;  /* 0x0000003a97277220 */ /* 0x040fe20000410000 */
[C---:B------:R-:W-:Y:S01]  /*1e950*/  FMUL.FTZ R141, R151.reuse, R54 ;  /* 0x00000036978d7220 */ /* 0x040fe20000410000 */
[C---:B------:R-:W-:Y:S01]  /*1e960*/  FMUL.FTZ R139, R151.reuse, R40 ;  /* 0x00000028978b7220 */ /* 0x040fe20000410000 */
[C---:B------:R-:W-:Y:S01]  /*1e970*/  FMUL.FTZ R122, R151.reuse, R68 ;  /* 0x00000044977a7220 */ /* 0x040fe20000410000 */
[----:B------:R-:W-:Y:S01]  /*1e980*/  FMUL.FTZ R102, R151, R70 ;  /* 0x0000004697667220 */ /* 0x000fe20000410000 */
[----:B-1----:R-:W-:-:S04]  /*1e990*/  IMAD.WIDE.U32 R52, R135, 0x10, R32 ;  /* 0x0000001087347825 */ /* 0x002fc800078e0020 */
[----:B------:R-:W-:Y:S01]  /*1e9a0*/  FFMA.FTZ R43, R46, R86, R15 ;  /* 0x000000562e2b7223 */ /* 0x000fe2000001000f */
[----:B------:R-:W-:Y:S01]  /*1e9b0*/  FFMA.FTZ R49, R149, R77, R12 ;  /* 0x0000004d95317223 */ /* 0x000fe2000001000c */
[----:B------:R-:W-:Y:S01]  /*1e9c0*/  FFMA.FTZ R51, R134, R78, R11 ;  /* 0x0000004e86337223 */ /* 0x000fe2000001000b */
[----:B------:R-:W-:Y:S01]  /*1e9d0*/  FMUL.FTZ R147, R151, R146 ;  /* 0x0000009297937220 */ /* 0x000fe20000410000 */
[----:B------:R-:W-:-:S04]  /*1e9e0*/  IMAD.WIDE.U32 R70, R121, 0x10, R32 ;  /* 0x0000001079467825 */ /* 0x000fc800078e0020 */
[----:B------:R-:W-:Y:S01]  /*1e9f0*/  FFMA.FTZ R40, R153, R107, R104 ;  /* 0x0000006b99287223 */ /* 0x000fe20000010068 */
[----:B------:R-:W-:Y:S01]  /*1ea00*/  FFMA.FTZ R41, R41, R105, R16 ;  /* 0x0000006929297223 */ /* 0x000fe20000010010 */
[----:B------:R-:W-:Y:S01]  /*1ea10*/  FFMA.FTZ R46, R47, R83, R98 ;  /* 0x000000532f2e7223 */ /* 0x000fe20000010062 */
[----:B------:R-:W-:-:S04]  /*1ea20*/  IMAD.WIDE.U32 R68, R125, 0x10, R32 ;  /* 0x000000107d447825 */ /* 0x000fc800078e0020 */
[C---:B------:R-:W-:Y:S01]  /*1ea30*/  FMUL.FTZ R36, R151.reuse, R142 ;  /* 0x0000008e97247220 */ /* 0x040fe20000410000 */
[C---:B------:R-:W-:Y:S01]  /*1ea40*/  FMUL.FTZ R37, R151.reuse, R144 ;  /* 0x0000009097257220 */ /* 0x040fe20000410000 */
        /* <DEDUP_REMOVED lines=10> */
[C---:B------:R-:W-:Y:S01]  /*1eaf0*/  FMUL.FTZ R124, R151.reuse, R124 ;  /* 0x0000007c977c7220 */ /* 0x040fe20000410000 */
[----:B------:R-:W-:Y:S01]  /*1eb00*/  FMUL.FTZ R103, R151, R103 ;  /* 0x0000006797677220 */ /* 0x000fe20000410000 */
[----:B------:R0:W-:Y:S01]  /*1eb10*/  STG.E.128 desc[UR8][R70.64], R40 ;  /* 0x0000002846007986 */ /* 0x0001e2000c101d08 */
[----:B------:R-:W-:-:S04]  /*1eb20*/  IMAD.WIDE.U32 R134, R123, 0x10, R32 ;  /* 0x000000107b867825 */ /* 0x000fc800078e0020 */
[----:B------:R-:W-:Y:S01]  /*1eb30*/  FFMA.FTZ R36, R36, R72, R95 ;  /* 0x0000004824247223 */ /* 0x000fe2000001005f */
[----:B------:R-:W-:Y:S01]  /*1eb40*/  FFMA.FTZ R37, R37, R29, R8 ;  /* 0x0000001d25257223 */ /* 0x000fe20000010008 */
[----:B------:R1:W-:Y:S01]  /*1eb50*/  STG.E.128 desc[UR8][R68.64], R44 ;  /* 0x0000002c44007986 */ /* 0x0003e2000c101d08 */
[----:B------:R-:W-:-:S04]  /*1eb60*/  IMAD.WIDE.U32 R148, R129, 0x10, R32 ;  /* 0x0000001081947825 */ /* 0x000fc800078e0020 */
[----:B------:R-:W-:Y:S01]  /*1eb70*/  FFMA.FTZ R32, R34, R76, R97 ;  /* 0x0000004c22207223 */ /* 0x000fe20000010061 */
[----:B------:R-:W-:Y:S01]  /*1eb80*/  FFMA.FTZ R34, R35, R75, R94 ;  /* 0x0000004b23227223 */ /* 0x000fe2000001005e */
[----:B------:R-:W-:Y:S01]  /*1eb90*/  FFMA.FTZ R35, R38, R74, R9 ;  /* 0x0000004a26237223 */ /* 0x000fe20000010009 */
[----:B------:R-:W-:Y:S01]  /*1eba0*/  FFMA.FTZ R33, R147, R73, R10 ;  /* 0x0000004993217223 */ /* 0x000fe2000001000a */
[----:B------:R-:W-:Y:S01]  /*1ebb0*/  FFMA.FTZ R38, R39, R31, R92 ;  /* 0x0000001f27267223 */ /* 0x000fe2000001005c */
[----:B------:R-:W-:Y:S01]  /*1ebc0*/  FFMA.FTZ R39, R132, R30, R7 ;  /* 0x0000001e84277223 */ /* 0x000fe20000010007 */
[----:B------:R2:W-:Y:S01]  /*1ebd0*/  STG.E.128 desc[UR8][R58.64], R48 ;  /* 0x000000303a007986 */ /* 0x0005e2000c101d08 */
[----:B------:R-:W-:-:S03]  /*1ebe0*/  UIADD3 UR18, UPT, UPT, UR18, UR16, URZ ;  /* 0x0000001012127290 */ /* 0x000fc6000fffe0ff */
[----:B------:R3:W-:Y:S01]  /*1ebf0*/  STG.E.128 desc[UR8][R56.64], R32 ;  /* 0x0000002038007986 */ /* 0x0007e2000c101d08 */
[----:B------:R-:W-:Y:S01]  /*1ec00*/  UISETP.GE.AND UP0, UPT, UR18, UR17, UPT ;  /* 0x000000111200728c */ /* 0x000fe2000bf06270 */
[----:B0-----:R-:W-:Y:S01]  /*1ec10*/  FFMA.FTZ R40, R130, R28, R93 ;  /* 0x0000001c82287223 */ /* 0x001fe2000001005d */
[----:B------:R-:W-:Y:S01]  /*1ec20*/  FFMA.FTZ R41, R145, R25, R6 ;  /* 0x0000001991297223 */ /* 0x000fe20000010006 */
[----:B------:R-:W-:Y:S01]  /*1ec30*/  FFMA.FTZ R42, R143, R27, R90 ;  /* 0x0000001b8f2a7223 */ /* 0x000fe2000001005a */
[----:B------:R-:W-:Y:S01]  /*1ec40*/  FFMA.FTZ R43, R128, R26, R5 ;  /* 0x0000001a802b7223 */ /* 0x000fe20000010005 */
[----:B-1----:R-:W-:Y:S01]  /*1ec50*/  FFMA.FTZ R44, R126, R24, R91 ;  /* 0x000000187e2c7223 */ /* 0x002fe2000001005b */
[----:B------:R-:W-:Y:S01]  /*1ec60*/  FFMA.FTZ R45, R141, R21, R4 ;  /* 0x000000158d2d7223 */ /* 0x000fe20000010004 */
[----:B------:R-:W-:Y:S01]  /*1ec70*/  FFMA.FTZ R46, R139, R23, R88 ;  /* 0x000000178b2e7223 */ /* 0x000fe20000010058 */
[----:B------:R-:W-:Y:S01]  /*1ec80*/  FFMA.FTZ R47, R124, R22, R3 ;  /* 0x000000167c2f7223 */ /* 0x000fe20000010003 */
[----:B------:R3:W-:Y:S01]  /*1ec90*/  STG.E.128 desc[UR8][R54.64], R36 ;  /* 0x0000002436007986 */ /* 0x0007e2000c101d08 */
[----:B--2---:R-:W-:Y:S01]  /*1eca0*/  FFMA.FTZ R48, R122, R20, R89 ;  /* 0x000000147a307223 */ /* 0x004fe20000010059 */
[----:B------:R-:W-:Y:S01]  /*1ecb0*/  FFMA.FTZ R49, R137, R19, R2 ;  /* 0x0000001389317223 */ /* 0x000fe20000010002 */
[----:B------:R-:W-:Y:S01]  /*1ecc0*/  FFMA.FTZ R50, R102, R18, R87 ;  /* 0x0000001266327223 */ /* 0x000fe20000010057 */
[----:B------:R-:W-:Y:S01]  /*1ecd0*/  FFMA.FTZ R51, R103, R17, R0 ;  /* 0x0000001167337223 */ /* 0x000fe20000010000 */
[----:B------:R3:W-:Y:S04]  /*1ece0*/  STG.E.128 desc[UR8][R52.64], R40 ;  /* 0x0000002834007986 */ /* 0x0007e8000c101d08 */
[----:B------:R3:W-:Y:S04]  /*1ecf0*/  STG.E.128 desc[UR8][R134.64], R44 ;  /* 0x0000002c86007986 */ /* 0x0007e8000c101d08 */
[----:B------:R3:W-:Y:S01]  /*1ed00*/  STG.E.128 desc[UR8][R148.64], R48 ;  /* 0x0000003094007986 */ /* 0x0007e2000c101d08 */
[----:B------:R-:W-:Y:S05]  /*1ed10*/  BRA.U !UP0, `(.L_x_16040) ;  /* 0xfffffe2508087547 */ /* 0x000fea000b83ffff */
[----:B------:R-:W-:Y:S05]  /*1ed20*/  EXIT ;  /* 0x000000000000794d */ /* 0x000fea0003800000 */
.L_x_16041:
        /* <DEDUP_REMOVED lines=13> */
.L_x_18011:


//--------------------- .text._ZN10layer_norm31ln_parallel_residual_fwd_kernelINS_13Kernel_traitsIfffffjLj4096ELj1ELj1ELj4ELj16ENS_18Kernel_traits_baseILj4096EfffffjLj128EEEEELb0ELb0ELb0EEEvNS_9FwdParamsE --------------------------
	.section	.text._ZN10layer_norm31ln_parallel_residual_fwd_kernelINS_13Kernel_traitsIfffffjLj4096ELj1ELj1ELj4ELj16ENS_18Kernel_traits_baseILj4096EfffffjLj128EEEEELb0ELb0ELb0EEEvNS_9FwdParamsE,"ax",@progbits
	.align	128
        .global         _ZN10layer_norm31ln_parallel_residual_fwd_kernelINS_13Kernel_traitsIfffffjLj4096ELj1ELj1ELj4ELj16ENS_18Kernel_traits_baseILj4096EfffffjLj128EEEEELb0ELb0ELb0EEEvNS_9FwdParamsE
        .type           _ZN10layer_norm31ln_parallel_residual_fwd_kernelINS_13Kernel_traitsIfffffjLj4096ELj1ELj1ELj4ELj16ENS_18Kernel_traits_baseILj4096EfffffjLj128EEEEELb0ELb0ELb0EEEvNS_9FwdParamsE,@function
        .size           _ZN10layer_norm31ln_parallel_residual_fwd_kernelINS_13Kernel_traitsIfffffjLj4096ELj1ELj1ELj4ELj16ENS_18Kernel_traits_baseILj4096EfffffjLj128EEEEELb0ELb0ELb0EEEvNS_9FwdParamsE,(.L_x_18012 - _ZN10layer_norm31ln_parallel_residual_fwd_kernelINS_13Kernel_traitsIfffffjLj4096ELj1ELj1ELj4ELj16ENS_18Kernel_traits_baseILj4096EfffffjLj128EEEEELb0ELb0ELb0EEEvNS_9FwdParamsE)
        .other          _ZN10layer_norm31ln_parallel_residual_fwd_kernelINS_13Kernel_traitsIfffffjLj4096ELj1ELj1ELj4ELj16ENS_18Kernel_traits_baseILj4096EfffffjLj128EEEEELb0ELb0ELb0EEEvNS_9FwdParamsE,@"STO_CUDA_ENTRY STV_DEFAULT"
_ZN10layer_norm31ln_parallel_residual_fwd_kernelINS_13Kernel_traitsIfffffjLj4096ELj1ELj1ELj4ELj16ENS_18Kernel_traits_baseILj4096EfffffjLj128EEEEELb0ELb0ELb0EEEvNS_9FwdParamsE:
.text._ZN10layer_norm31ln_parallel_residual_fwd_kernelINS_13Kernel_traitsIfffffjLj4096ELj1ELj1ELj4ELj16ENS_18Kernel_traits_baseILj4096EfffffjLj128EEEEELb0ELb0ELb0EEEvNS_9FwdParamsE:
        /* <DEDUP_REMOVED lines=35> */
[----:B------:R1:W5:Y:S05]  /*0230*/  @P0 LDG.E.128 R52, desc[UR6][R8.64] ;  /* 0x0000000608340981 */ /* 0x00036a000c1e1d00 */
[----:B------:R-:W4:Y:S01]  /*0240*/  LDC.64 R20, c[0x0][0x3d8] ;  /* 0x0000f600ff147b82 */ /* 0x000f220000000a00 */
[----:B--2---:R-:W-:-:S07]  /*0250*/  @P2 IMAD.WIDE.U32 R14, R3, 0x10, R14 ;  /* 0x00000010030e2825 */ /* 0x004fce00078e000e */
[----:B------:R-:W2:Y:S01]  /*0260*/  LDC.64 R22, c[0x0][0x3d0] ;  /* 0x0000f400ff167b82 */ /* 0x000ea20000000a00 */
[C---:B---3--:R-:W-:Y:S01]  /*0270*/  @P2 IMAD.WIDE.U32 R16, R3.reuse, 0x10, R16 ;  /* 0x0000001003102825 */ /* 0x048fe200078e0010 */
[----:B------:R-:W-:Y:S01]  /*0280*/  @P2 IADD3 R3, PT, PT, R3, 0x80, RZ ;  /* 0x0000008003032810 */ /* 0x000fe20007ffe0ff */
[----:B------:R1:W5:Y:S05]  /*0290*/  @P0 LDG.E.128 R56, desc[UR6][R12.64] ;  /* 0x000000060c380981 */ /* 0x00036a000c1e1d00 */
[----:B------:R-:W3:Y:S01]  /*02a0*/  LDC.64 R24, c[0x0][0x3d8] ;  /* 0x0000f600ff187b82 */ /* 0x000ee20000000a00 */
[----:B0-----:R-:W-:-:S07]  /*02b0*/  @P3 IMAD.WIDE.U32 R18, R3, 0x10, R18 ;  /* 0x0000001003123825 */ /* 0x001fce00078e0012 */
[----:B------:R-:W0:Y:S01]  /*02c0*/  LDC.64 R26, c[0x0][0x3d0] ;  /* 0x0000f400ff1a7b82 */ /* 0x000e220000000a00 */
[C---:B----4-:R-:W-:Y:S01]  /*02d0*/  @P3 IMAD.WIDE.U32 R20, R3.reuse, 0x10, R20 ;  /* 0x0000001003143825 */ /* 0x050fe200078e0014 */
[----:B------:R-:W-:Y:S01]  /*02e0*/  @P3 IADD3 R3, PT, PT, R3, 0x80, RZ ;  /* 0x0000008003033810 */ /* 0x000fe20007ffe0ff */
[----:B------:R1:W5:Y:S05]  /*02f0*/  @P3 LDG.E.128 R68, desc[UR6][R18.64] ;  /* 0x0000000612443981 */ /* 0x00036a000c1e1d00 */
[----:B------:R-:W4:Y:S01]  /*0300*/  LDC.64 R28, c[0x0][0x3d8] ;  /* 0x0000f600ff1c7b82 */ /* 0x000f220000000a00 */
[----:B--2---:R-:W-:-:S07]  /*0310*/  @P4 IMAD.WIDE.U32 R22, R3, 0x10, R22 ;  /* 0x0000001003164825 */ /* 0x004fce00078e0016 */
[----:B------:R-:W2:Y:S01]  /*0320*/  LDC.64 R30, c[0x0][0x3d0] ;  /* 0x0000f400ff1e7b82 */ /* 0x000ea20000000a00 */
[C---:B---3--:R-:W-:Y:S01]  /*0330*/  @P4 IMAD.WIDE.U32 R24, R3.reuse, 0x10, R24 ;  /* 0x0000001003184825 */ /* 0x048fe200078e0018 */
[----:B------:R-:W-:Y:S01]  /*0340*/  @P4 IADD3 R3, PT, PT, R3, 0x80, RZ ;  /* 0x0000008003034810 */ /* 0x000fe20007ffe0ff */
[----:B------:R1:W5:Y:S05]  /*0350*/  @P3 LDG.E.128 R72, desc[UR6][R20.64] ;  /* 0x0000000614483981 */ /* 0x00036a000c1e1d00 */
[----:B------:R-:W3:Y:S08]  /*0360*/  LDC.64 R32, c[0x0][0x3d8] ;  /* 0x0000f600ff207b82 */ /* 0x000ef00000000a00 */
[----:B------:R-:W1:Y:S08]  /*0370*/  LDC.64 R34, c[0x0][0x3d0] ;  /* 0x0000f400ff227b82 */ /* 0x000e700000000a00 */
[----:B------:R-:W1:Y:S01]  /*0380*/  LDC.64 R36, c[0x0][0x3d8] ;  /* 0x0000f600ff247b82 */ /* 0x000e620000000a00 */
[C---:B------:R-:W-:Y:S01]  /*0390*/  ISETP.GE.U32.AND P1, PT, R6.reuse, 0x380, PT ;  /* 0x000003800600780c */ /* 0x040fe20003f26070 */
[C---:B0-----:R-:W-:Y:S01]  /*03a0*/  @P5 IMAD.WIDE.U32 R26, R3.reuse, 0x10, R26 ;  /* 0x00000010031a5825 */ /* 0x041fe200078e001a */
[----:B------:R0:W5:Y:S03]  /*03b0*/  @P4 LDG.E.128 R76, desc[UR6][R22.64] ;  /* 0x00000006164c4981 */ /* 0x000166000c1e1d00 */
[C---:B----4-:R-:W-:Y:S01]  /*03c0*/  @P5 IMAD.WIDE.U32 R28, R3.reuse, 0x10, R28 ;  /* 0x00000010031c5825 */ /* 0x050fe200078e001c */
[----:B------:R-:W-:Y:S01]  /*03d0*/  @P5 IADD3 R3, PT, PT, R3, 0x80, RZ ;  /* 0x0000008003035810 */ /* 0x000fe20007ffe0ff */
[----:B------:R0:W5:Y:S04]  /*03e0*/  @P4 LDG.E.128 R80, desc[UR6][R24.64] ;  /* 0x0000000618504981 */ /* 0x000168000c1e1d00 */
[C---:B--2---:R-:W-:Y:S01]  /*03f0*/  @P6 IMAD.WIDE.U32 R30, R3.reuse, 0x10, R30 ;  /* 0x00000010031e6825 */ /* 0x044fe200078e001e */
[----:B------:R0:W5:Y:S03]  /*0400*/  @P5 LDG.E.128 R84, desc[UR6][R26.64] ;  /* 0x000000061a545981 */ /* 0x000166000c1e1d00 */
[C---:B---3--:R-:W-:Y:S01]  /*0410*/  @P6 IMAD.WIDE.U32 R32, R3.reuse, 0x10, R32 ;  /* 0x0000001003206825 */ /* 0x048fe200078e0020 */
[----:B------:R-:W-:Y:S01]  /*0420*/  @P6 IADD3 R3, PT, PT, R3, 0x80, RZ ;  /* 0x0000008003036810 */ /* 0x000fe20007ffe0ff */
[----:B------:R0:W5:Y:S04]  /*0430*/  @P5 LDG.E.128 R88, desc[UR6][R28.64] ;  /* 0x000000061c585981 */ /* 0x000168000c1e1d00 */
[C---:B-1----:R-:W-:Y:S01]  /*0440*/  @P1 IMAD.WIDE.U32 R34, R3.reuse, 0x10, R34 ;  /* 0x0000001003221825 */ /* 0x042fe200078e0022 */
[----:B------:R0:W5:Y:S03]  /*0450*/  @P6 LDG.E.128 R92, desc[UR6][R30.64] ;  /* 0x000000061e5c6981 */ /* 0x000166000c1e1d00 */
[----:B------:R-:W-:Y:S01]  /*0460*/  @P1 IMAD.WIDE.U32 R36, R3, 0x10, R36 ;  /* 0x0000001003241825 */ /* 0x000fe200078e0024 */
[----:B------:R0:W5:Y:S04]  /*0470*/  @P6 LDG.E.128 R96, desc[UR6][R32.64] ;  /* 0x0000000620606981 */ /* 0x000168000c1e1d00 */
        /* <DEDUP_REMOVED lines=74> */
.L_x_16044:
[C---:B------:R-:W-:Y:S01]  /*0920*/  ISETP.GE.U32.AND P0, PT, R6.reuse, 0x80, PT ;  /* 0x000000800600780c */ /* 0x040fe20003f06070 */
[----:B------:R-:W0:Y:S01]  /*0930*/  LDC.64 R12, c[0x0][0x3d0] ;  /* 0x0000f400ff0c7b82 */ /* 0x000e220000000a00 */
[C---:B------:R-:W-:Y:S02]  /*0940*/  ISETP.GE.U32.AND P2, PT, R6.reuse, 0x100, PT ;  /* 0x000001000600780c */ /* 0x040fe40003f46070 */
[C---:B------:R-:W-:Y:S02]  /*0950*/  ISETP.GE.U32.AND P3, PT, R6.reuse, 0x180, PT ;  /* 0x000001800600780c */ /* 0x040fe40003f66070 */
[C---:B------:R-:W-:Y:S02]  /*0960*/  ISETP.GE.U32.AND P4, PT, R6.reuse, 0x200, PT ;  /* 0x000002000600780c */ /* 0x040fe40003f86070 */
[C---:B------:R-:W-:Y:S01]  /*0970*/  ISETP.GE.U32.AND P5, PT, R6.reuse, 0x280, PT ;  /* 0x000002800600780c */ /* 0x040fe20003fa6070 */
[----:B------:R-:W1:Y:S08]  /*0980*/  LDC.64 R14, c[0x0][0x3d8] ;  /* 0x0000f600ff0e7b82 */ /* 0x000e700000000a00 */
[----:B------:R-:W2:Y:S08]  /*0990*/  @P0 LDC.64 R8, c[0x0][0x440] ;  /* 0x00011000ff080b82 */ /* 0x000eb00000000a00 */
[----:B------:R-:W3:Y:S08]  /*09a0*/  LDC.64 R16, c[0x0][0x3d0] ;  /* 0x0000f400ff107b82 */ /* 0x000ef00000000a00 */
[----:B------:R-:W4:Y:S01]  /*09b0*/  LDC.64 R18, c[0x0][0x3d8] ;  /* 0x0000f600ff127b82 */ /* 0x000f220000000a00 */
[----:B------:R-:W-:Y:S01]  /*09c0*/  ISETP.GE.U32.AND P6, PT, R6, 0x300, PT ;  /* 0x000003000600780c */ /* 0x000fe20003fc6070 */
[----:B0-----:R-:W-:-:S06]  /*09d0*/  @P0 IMAD.WIDE.U32 R12, R3, 0x10, R12 ;  /* 0x00000010030c0825 */ /* 0x001fcc00078e000c */
[----:B------:R-:W0:Y:S01]  /*09e0*/  LDC.64 R22, c[0x0][0x3d0] ;  /* 0x0000f400ff167b82 */ /* 0x000e220000000a00 */
[----:B------:R4:W5:Y:S07]  /*09f0*/  @P0 LDG.E.128 R52, desc[UR6][R12.64] ;  /* 0x000000060c340981 */ /* 0x00096e000c1e1d00 */
[----:B------:R-:W0:Y:S01]  /*0a00*/  LDC.64 R24, c[0x0][0x3d8] ;  /* 0x0000f600ff187b82 */ /* 0x000e220000000a00 */
[----:B------:R-:W-:Y:S01]  /*0a10*/  ISETP.GE.U32.AND P1, PT, R6, 0x380, PT ;  /* 0x000003800600780c */ /* 0x000fe20003f26070 */
[----:B-1----:R-:W-:-:S06]  /*0a20*/  @P0 IMAD.WIDE.U32 R14, R3, 0x10, R14 ;  /* 0x00000010030e0825 */ /* 0x002fcc00078e000e */
[----:B------:R-:W1:Y:S08]  /*0a30*/  @P2 LDC.64 R20, c[0x0][0x440] ;  /* 0x00011000ff142b82 */ /* 0x000e700000000a00 */
[----:B------:R-:W0:Y:S01]  /*0a40*/  @P3 LDC.64 R26, c[0x0][0x440] ;  /* 0x00011000ff1a3b82 */ /* 0x000e220000000a00 */
[----:B--2---:R-:W-:-:S07]  /*0a50*/  @P0 IMAD.WIDE.U32 R8, R3, 0x10, R8 ;  /* 0x0000001003080825 */ /* 0x004fce00078e0008 */
[----:B------:R-:W2:Y:S01]  /*0a60*/  LDC.64 R28, c[0x0][0x3d0] ;  /* 0x0000f400ff1c7b82 */ /* 0x000ea20000000a00 */
[----:B------:R-:W-:Y:S01]  /*0a70*/  @P0 LOP3.LUT R3, R3, 0x80, RZ, 0xfc, !PT ;  /* 0x0000008003030812 */ /* 0x000fe200078efcff */
[----:B------:R1:W5:Y:S06]  /*0a80*/  @P0 LDG.E.128 R56, desc[UR6][R14.64] ;  /* 0x000000060e380981 */ /* 0x00036c000c1e1d00 */
[----:B------:R-:W2:Y:S08]  /*0a90*/  LDC.64 R30, c[0x0][0x3d8] ;  /* 0x0000f600ff1e7b82 */ /* 0x000eb00000000a00 */
[----:B------:R-:W2:Y:S01]  /*0aa0*/  @P4 LDC.64 R32, c[0x0][0x440] ;  /* 0x00011000ff204b82 */ /* 0x000ea20000000a00 */
[C---:B---3--:R-:W-:Y:S01]  /*0ab0*/  @P2 IMAD.WIDE.U32 R16, R3.reuse, 0x10, R16 ;  /* 0x0000001003102825 */ /* 0x048fe200078e0010 */
[----:B------:R3:W5:Y:S06]  /*0ac0*/  @P0 LDG.E.128 R160, desc[UR6][R8.64] ;  /* 0x0000000608a00981 */ /* 0x00076c000c1e1d00 */
[----:B------:R-:W3:Y:S01]  /*0ad0*/  LDC.64 R34, c[0x0][0x3d0] ;  /* 0x0000f400ff227b82 */ /* 0x000ee20000000a00 */
[C---:B----4-:R-:W-:Y:S01]  /*0ae0*/  @P2 IMAD.WIDE.U32 R18, R3.reuse, 0x10, R18 ;  /* 0x0000001003122825 */ /* 0x050fe200078e0012 */
[----:B------:R4:W5:Y:S06]  /*0af0*/  @P2 LDG.E.128 R60, desc[UR6][R16.64] ;  /* 0x00000006103c2981 */ /* 0x00096c000c1e1d00 */
[----:B------:R-:W4:Y:S01]  /*0b00*/  LDC.64 R36, c[0x0][0x3d8] ;  /* 0x0000f600ff247b82 */ /* 0x000f220000000a00 */
[----:B-1----:R-:W-:-:S07]  /*0b10*/  @P2 IMAD.WIDE.U32 R20, R3, 0x10, R20 ;  /* 0x0000001003142825 */ /* 0x002fce00078e0014 */
[----:B------:R-:W1:Y:S01]  /*0b20*/  @P5 LDC.64 R12, c[0x0][0x440] ;  /* 0x00011000ff0c5b82 */ /* 0x000e620000000a00 */
[----:B------:R-:W-:Y:S01]  /*0b30*/  @P2 IADD3 R3, PT, PT, R3, 0x80, RZ ;  /* 0x0000008003032810 */ /* 0x000fe20007ffe0ff */
[----:B------:R1:W5:Y:S06]  /*0b40*/  @P2 LDG.E.128 R64, desc[UR6][R18.64] ;  /* 0x0000000612402981 */ /* 0x00036c000c1e1d00 */
[----:B------:R-:W1:Y:S01]  /*0b50*/  LDC.64 R14, c[0x0][0x3d0] ;  /* 0x0000f400ff0e7b82 */ /* 0x000e620000000a00 */
[C---:B0-----:R-:W-:Y:S01]  /*0b60*/  @P3 IMAD.WIDE.U32 R22, R3.reuse, 0x10, R22 ;  /* 0x0000001003163825 */ /* 0x041fe200078e0016 */
[----:B------:R0:W5:Y:S06]  /*0b70*/  @P2 LDG.E.128 R156, desc[UR6][R20.64] ;  /* 0x00000006149c2981 */ /* 0x00016c000c1e1d00 */
[----:B------:R-:W0:Y:S01]  /*0b80*/  LDC.64 R38, c[0x0][0x3d8] ;  /* 0x0000f600ff267b82 */ /* 0x000e220000000a00 */
[C---:B------:R-:W-:Y:S01]  /*0b90*/  @P3 IMAD.WIDE.U32 R24, R3.reuse, 0x10, R24 ;  /* 0x0000001003183825 */ /* 0x040fe200078e0018 */
[----:B------:R0:W5:Y:S06]  /*0ba0*/  @P3 LDG.E.128 R68, desc[UR6][R22.64] ;  /* 0x0000000616443981 */ /* 0x00016c000c1e1d00 */
[----:B------:R-:W0:Y:S01]  /*0bb0*/  @P6 LDC.64 R40, c[0x0][0x440] ;  /* 0x00011000ff286b82 */ /* 0x000e220000000a00 */
[C---:B------:R-:W-:Y:S01]  /*0bc0*/  @P3 IMAD.WIDE.U32 R26, R3.reuse, 0x10, R26 ;  /* 0x00000010031a3825 */ /* 0x040fe200078e001a */
[----:B------:R-:W-:Y:S01]  /*0bd0*/  @P3 IADD3 R3, PT, PT, R3, 0x80, RZ ;  /* 0x0000008003033810 */ /* 0x000fe20007ffe0ff */
[----:B------:R0:W5:Y:S05]  /*0be0*/  @P3 LDG.E.128 R72, desc[UR6][R24.64] ;  /* 0x0000000618483981 */ /* 0x00016a000c1e1d00 */
[----:B------:R-:W0:Y:S01]  /*0bf0*/  LDC.64 R42, c[0x0][0x3d0] ;  /* 0x0000f400ff2a7b82 */ /* 0x000e220000000a00 */
[C---:B--2---:R-:W-:Y:S01]  /*0c00*/  @P4 IMAD.WIDE.U32 R28, R3.reuse, 0x10, R28 ;  /* 0x00000010031c4825 */ /* 0x044fe200078e001c */
[----:B------:R2:W5:Y:S06]  /*0c10*/  @P3 LDG.E.128 R152, desc[UR6][R26.64] ;  /* 0x000000061a983981 */ /* 0x00056c000c1e1d00 */
[----:B------:R-:W2:Y:S01]  /*0c20*/  LDC.64 R44, c[0x0][0x3d8] ;  /* 0x0000f600ff2c7b82 */ /* 0x000ea20000000a00 */
[C---:B------:R-:W-:Y:S01]  /*0c30*/  @P4 IMAD.WIDE.U32 R30, R3.reuse, 0x10, R30 ;  /* 0x00000010031e4825 */ /* 0x040fe200078e001e */
[----:B------:R0:W5:Y:S06]  /*0c40*/  @P4 LDG.E.128 R76, desc[UR6][R28.64] ;  /* 0x000000061c4c4981 */ /* 0x00016c000c1e1d00 */
[----:B---3--:R-:W3:Y:S01]  /*0c50*/  @P1 LDC.64 R8, c[0x0][0x440] ;  /* 0x00011000ff081b82 */ /* 0x008ee20000000a00 */
[C---:B------:R-:W-:Y:S01]  /*0c60*/  @P4 IMAD.WIDE.U32 R32, R3.reuse, 0x10, R32 ;  /* 0x0000001003204825 */ /* 0x040fe200078e0020 */
[----:B------:R-:W-:Y:S01]  /*0c70*/  @P4 IADD3 R3, PT, PT, R3, 0x80, RZ ;  /* 0x0000008003034810 */ /* 0x000fe20007ffe0ff */
[----:B------:R0:W5:Y:S04]  /*0c80*/  @P4 LDG.E.128 R80, desc[UR6][R30.64] ;  /* 0x000000061e504981 */ /* 0x000168000c1e1d00 */
[C---:B------:R-:W-:Y:S01]  /*0c90*/  @P5 IMAD.WIDE.U32 R34, R3.reuse, 0x10, R34 ;  /* 0x0000001003225825 */ /* 0x040fe200078e0022 */
[----:B------:R0:W5:Y:S03]  /*0ca0*/  @P4 LDG.E.128 R148, desc[UR6][R32.64] ;  /* 0x0000000620944981 */ /* 0x000166000c1e1d00 */
[C---:B----4-:R-:W-:Y:S01]  /*0cb0*/  @P5 IMAD.WIDE.U32 R36, R3.reuse, 0x10, R36 ;  /* 0x0000001003245825 */ /* 0x050fe200078e0024 */
[----:B------:R4:W5:Y:S03]  /*0cc0*/  @P5 LDG.E.128 R84, desc[UR6][R34.64] ;  /* 0x0000000622545981 */ /* 0x000966000c1e1d00 */
[C---:B-1----:R-:W-:Y:S01]  /*0cd0*/  @P5 IMAD.WIDE.U32 R12, R3.reuse, 0x10, R12 ;  /* 0x00000010030c5825 */ /* 0x042fe200078e000c */
[----:B------:R-:W-:Y:S01]  /*0ce0*/  @P5 IADD3 R3, PT, PT, R3, 0x80, RZ ;  /* 0x0000008003035810 */ /* 0x000fe20007ffe0ff */
[----:B------:R4:W5:Y:S04]  /*0cf0*/  @P5 LDG.E.128 R88, desc[UR6][R36.64] ;  /* 0x0000000624585981 */ /* 0x000968000c1e1d00 */
[C---:B------:R-:W-:Y:S01]  /*0d00*/  @P6 IMAD.WIDE.U32 R14, R3.reuse, 0x10, R14 ;  /* 0x00000010030e6825 */ /* 0x040fe200078e000e */
[----:B------:R4:W5:Y:S03]  /*0d10*/  @P5 LDG.E.128 R144, desc[UR6][R12.64] ;  /* 0x000000060c905981 */ /* 0x000966000c1e1d00 */
[C---:B0-----:R-:W-:Y:S01]  /*0d20*/  @P6 IMAD.WIDE.U32 R38, R3.reuse, 0x10, R38 ;  /* 0x0000001003266825 */ /* 0x041fe200078e0026 */
[----:B------:R4:W5:Y:S03]  /*0d30*/  @P6 LDG.E.128 R92, desc[UR6][R14.64] ;  /* 0x000000060e5c6981 */ /* 0x000966000c1e1d00 */
[C---:B------:R-:W-:Y:S01]  /*0d40*/  @P6 IMAD.WIDE.U32 R40, R3.reuse, 0x10, R40 ;  /* 0x0000001003286825 */ /* 0x040fe200078e0028 */
[----:B------:R-:W-:Y:S01]  /*0d50*/  @P6 IADD3 R3, PT, PT, R3, 0x80, RZ ;  /* 0x0000008003036810 */ /* 0x000fe20007ffe0ff */
[----:B------:R4:W5:Y:S04]  /*0d60*/  @P6 LDG.E.128 R96, desc[UR6][R38.64] ;  /* 0x0000000626606981 */ /* 0x000968000c1e1d00 */
[C---:B------:R-:W-:Y:S01]  /*0d70*/  @P1 IMAD.WIDE.U32 R42, R3.reuse, 0x10, R42 ;  /* 0x00000010032a1825 */ /* 0x040fe200078e002a */
[----:B------:R4:W5:Y:S03]  /*0d80*/  @P6 LDG.E.128 R140, desc[UR6][R40.64] ;  /* 0x00000006288c6981 */ /* 0x000966000c1e1d00 */
[C---:B--2---:R-:W-:Y:S01]  /*0d90*/  @P1 IMAD.WIDE.U32 R44, R3.reuse, 0x10, R44 ;  /* 0x00000010032c1825 */ /* 0x044fe200078e002c */
[----:B------:R4:W5:Y:S03]  /*0da0*/  @P1 LDG.E.128 R100, desc[UR6][R42.64] ;  /* 0x000000062a641981 */ /* 0x000966000c1e1d00 */
[----:B---3--:R-:W-:Y:S01]  /*0db0*/  @P1 IMAD.WIDE.U32 R8, R3, 0x10, R8 ;  /* 0x0000001003081825 */ /* 0x008fe200078e0008 */
        /* <DEDUP_REMOVED lines=17> */
[----:B------:R-:W-:Y:S01]  /*0ed0*/  @P1 IADD3 R3, PT, PT, R3, 0x80, RZ ;  /* 0x0000008003031810 */ /* 0x000fe20007ffe0ff */
[----:B----4-:R-:W-:Y:S06]  /*0ee0*/  @!P2 BRA `(.L_x_16045) ;  /* 0x000000100014a947 */ /* 0x010fec0003800000 */
        /* <DEDUP_REMOVED lines=26> */
.L_x_16043:
        /* <DEDUP_REMOVED lines=10> */
[----:B------:R-:W3:Y:S08]  /*1130*/  @P0 LDC.64 R16, c[0x0][0x440] ;  /* 0x00011000ff100b82 */ /* 0x000ef00000000a00 */
[----:B------:R-:W4:Y:S01]  /*1140*/  LDC.64 R18, c[0x0][0x3d0] ;  /* 0x0000f400ff127b82 */ /* 0x000f220000000a00 */
[----:B------:R-:W-:Y:S01]  /*1150*/  ISETP.GE.U32.AND P4, PT, R6, 0x200, PT ;  /* 0x000002000600780c */ /* 0x000fe20003f86070 */
[----:B0-----:R-:W-:-:S06]  /*1160*/  @P0 IMAD.WIDE.U32 R12, R3, 0x10, R12 ;  /* 0x00000010030c0825 */ /* 0x001fcc00078e000c */
[----:B------:R-:W0:Y:S01]  /*1170*/  LDC.64 R22, c[0x0][0x3d8] ;  /* 0x0000f600ff167b82 */ /* 0x000e220000000a00 */
[----:B------:R-:W-:Y:S01]  /*1180*/  ISETP.GE.U32.AND P5, PT, R6, 0x280, PT ;  /* 0x000002800600780c */ /* 0x000fe20003fa6070 */
[C---:B--2---:R-:W-:Y:S01]  /*1190*/  @P0 IMAD.WIDE.U32 R8, R3.reuse, 0x10, R8 ;  /* 0x0000001003080825 */ /* 0x044fe200078e0008 */
[----:B------:R-:W5:Y:S03]  /*11a0*/  @P0 LDG.E.128 R52, desc[UR6][R12.64] ;  /* 0x000000060c340981 */ /* 0x000f66000c1e1d00 */
[C---:B-1----:R-:W-:Y:S01]  /*11b0*/  @P0 IMAD.WIDE.U32 R14, R3.reuse, 0x10, R14 ;  /* 0x00000010030e0825 */ /* 0x042fe200078e000e */
[----:B------:R1:W5:Y:S01]  /*11c0*/  @P0 LDG.E.128 R132, desc[UR6][R8.64] ;  /* 0x0000000608840981 */ /* 0x000362000c1e1d00 */
[----:B------:R-:W2:Y:S02]  /*11d0*/  @P2 LDC.64 R20, c[0x0][0x438] ;  /* 0x00010e00ff142b82 */ /* 0x000ea40000000a00 */
[----:B---3--:R-:W-:-:S06]  /*11e0*/  @P0 IMAD.WIDE.U32 R16, R3, 0x10, R16 ;  /* 0x0000001003100825 */ /* 0x008fcc00078e0010 */
[----:B------:R-:W3:Y:S01]  /*11f0*/  @P2 LDC.64 R24, c[0x0][0x440] ;  /* 0x00011000ff182b82 */ /* 0x000ee20000000a00 */
[----:B------:R-:W-:Y:S01]  /*1200*/  @P0 LOP3.LUT R3, R3, 0x80, RZ, 0xfc, !PT ;  /* 0x0000008003030812 */ /* 0x000fe200078efcff */
[----:B------:R3:W5:Y:S06]  /*1210*/  @P0 LDG.E.128 R56, desc[UR6][R14.64] ;  /* 0x000000060e380981 */ /* 0x00076c000c1e1d00 */
[----:B------:R-:W3:Y:S01]  /*1220*/  LDC.64 R26, c[0x0][0x3d0] ;  /* 0x0000f400ff1a7b82 */ /* 0x000ee20000000a00 */
[----:B------:R3:W5:Y:S07]  /*1230*/  @P0 LDG.E.128 R160, desc[UR6][R16.64] ;  /* 0x0000000610a00981 */ /* 0x00076e000c1e1d00 */
[----:B------:R-:W3:Y:S08]  /*1240*/  @P3 LDC.64 R28, c[0x0][0x438] ;  /* 0x00010e00ff1c3b82 */ /* 0x000ef00000000a00 */
[----:B------:R-:W3:Y:S01]  /*1250*/  LDC.64 R30, c[0x0][0x3d8] ;  /* 0x0000f600ff1e7b82 */ /* 0x000ee20000000a00 */
[----:B------:R-:W-:Y:S01]  /*1260*/  ISETP.GE.U32.AND P6, PT, R6, 0x300, PT ;  /* 0x000003000600780c */ /* 0x000fe20003fc6070 */
[----:B----4-:R-:W-:-:S06]  /*1270*/  @P2 IMAD.WIDE.U32 R18, R3, 0x10, R18 ;  /* 0x0000001003122825 */ /* 0x010fcc00078e0012 */
[----:B------:R-:W4:Y:S01]  /*1280*/  @P3 LDC.64 R32, c[0x0][0x440] ;  /* 0x00011000ff203b82 */ /* 0x000f220000000a00 */
[----:B--2---:R-:W-:Y:S01]  /*1290*/  @P2 IMAD.WIDE.U32 R20, R3, 0x10, R20 ;  /* 0x0000001003142825 */ /* 0x004fe200078e0014 */
[----:B------:R2:W5:Y:S01]  /*12a0*/  @P2 LDG.E.128 R60, desc[UR6][R18.64] ;  /* 0x00000006123c2981 */ /* 0x000562000c1e1d00 */
[----:B------:R-:W-:-:S05]  /*12b0*/  ISETP.GE.U32.AND P1, PT, R6, 0x380, PT ;  /* 0x000003800600780c */ /* 0x000fca0003f26070 */
[----:B-1----:R-:W1:Y:S01]  /*12c0*/  LDC.64 R8, c[0x0][0x3d0] ;  /* 0x0000f400ff087b82 */ /* 0x002e620000000a00 */
[----:B------:R2:W5:Y:S01]  /*12d0*/  @P2 LDG.E.128 R128, desc[UR6][R20.64] ;  /* 0x0000000614802981 */ /* 0x000562000c1e1d00 */
[----:B0-----:R-:W-:-:S06]  /*12e0*/  @P2 IMAD.WIDE.U32 R22, R3, 0x10, R22 ;  /* 0x0000001003162825 */ /* 0x001fcc00078e0016 */
[----:B------:R-:W0:Y:S01]  /*12f0*/  @P4 LDC.64 R12, c[0x0][0x438] ;  /* 0x00010e00ff0c4b82 */ /* 0x000e220000000a00 */
[----:B---3--:R-:W-:-:S07]  /*1300*/  @P2 IMAD.WIDE.U32 R24, R3, 0x10, R24 ;  /* 0x0000001003182825 */ /* 0x008fce00078e0018 */
[----:B------:R-:W3:Y:S01]  /*1310*/  LDC.64 R14, c[0x0][0x3d8] ;  /* 0x0000f600ff0e7b82 */ /* 0x000ee20000000a00 */
[----:B------:R-:W-:Y:S01]  /*1320*/  @P2 IADD3 R3, PT, PT, R3, 0x80, RZ ;  /* 0x0000008003032810 */ /* 0x000fe20007ffe0ff */
[----:B------:R4:W5:Y:S04]  /*1330*/  @P2 LDG.E.128 R64, desc[UR6][R22.64] ;  /* 0x0000000616402981 */ /* 0x000968000c1e1d00 */
[----:B------:R4:W5:Y:S02]  /*1340*/  @P2 LDG.E.128 R156, desc[UR6][R24.64] ;  /* 0x00000006189c2981 */ /* 0x000964000c1e1d00 */
[----:B------:R-:W3:Y:S01]  /*1350*/  @P4 LDC.64 R16, c[0x0][0x440] ;  /* 0x00011000ff104b82 */ /* 0x000ee20000000a00 */
[----:B------:R-:W-:-:S07]  /*1360*/  @P3 IMAD.WIDE.U32 R26, R3, 0x10, R26 ;  /* 0x00000010031a3825 */ /* 0x000fce00078e001a */
[----:B------:R-:W3:Y:S01]  /*1370*/  LDC.64 R34, c[0x0][0x3d0] ;  /* 0x0000f400ff227b82 */ /* 0x000ee20000000a00 */
[C---:B------:R-:W-:Y:S01]  /*1380*/  @P3 IMAD.WIDE.U32 R28, R3.reuse, 0x10, R28 ;  /* 0x00000010031c3825 */ /* 0x040fe200078e001c */
[----:B------:R0:W5:Y:S06]  /*1390*/  @P3 LDG.E.128 R68, desc[UR6][R26.64] ;  /* 0x000000061a443981 */ /* 0x00016c000c1e1d00 */
[----:B------:R-:W3:Y:S01]  /*13a0*/  LDC.64 R36, c[0x0][0x3d8] ;  /* 0x0000f600ff247b82 */ /* 0x000ee20000000a00 */
[C---:B------:R-:W-:Y:S01]  /*13b0*/  @P3 IMAD.WIDE.U32 R30, R3.reuse, 0x10, R30 ;  /* 0x00000010031e3825 */ /* 0x040fe200078e001e */
[----:B------:R3:W5:Y:S06]  /*13c0*/  @P3 LDG.E.128 R124, desc[UR6][R28.64] ;  /* 0x000000061c7c3981 */ /* 0x00076c000c1e1d00 */
[----:B--2---:R-:W2:Y:S01]  /*13d0*/  @P5 LDC.64 R18, c[0x0][0x438] ;  /* 0x00010e00ff125b82 */ /* 0x004ea20000000a00 */
[----:B------:R3:W5:Y:S07]  /*13e0*/  @P3 LDG.E.128 R72, desc[UR6][R30.64] ;  /* 0x000000061e483981 */ /* 0x00076e000c1e1d00 */
[----:B------:R-:W2:Y:S01]  /*13f0*/  @P5 LDC.64 R20, c[0x0][0x440] ;  /* 0x00011000ff145b82 */ /* 0x000ea20000000a00 */
[----:B----4-:R-:W-:-:S07]  /*1400*/  @P3 IMAD.WIDE.U32 R32, R3, 0x10, R32 ;  /* 0x0000001003203825 */ /* 0x010fce00078e0020 */
[----:B------:R-:W4:Y:S01]  /*1410*/  LDC.64 R22, c[0x0][0x3d0] ;  /* 0x0000f400ff167b82 */ /* 0x000f220000000a00 */
[----:B------:R-:W-:Y:S01]  /*1420*/  @P3 IADD3 R3, PT, PT, R3, 0x80, RZ ;  /* 0x0000008003033810 */ /* 0x000fe20007ffe0ff */
[----:B------:R0:W5:Y:S06]  /*1430*/  @P3 LDG.E.128 R152, desc[UR6][R32.64] ;  /* 0x0000000620983981 */ /* 0x00016c000c1e1d00 */
[----:B------:R-:W4:Y:S08]  /*1440*/  @P6 LDC.64 R24, c[0x0][0x438] ;  /* 0x00010e00ff186b82 */ /* 0x000f300000000a00 */
[----:B------:R-:W4:Y:S08]  /*1450*/  LDC.64 R38, c[0x0][0x3d8] ;  /* 0x0000f600ff267b82 */ /* 0x000f300000000a00 */
[----:B------:R-:W4:Y:S01]  /*1460*/  @P6 LDC.64 R40, c[0x0][0x440] ;  /* 0x00011000ff286b82 */ /* 0x000f220000000a00 */
[----:B-1----:R-:W-:-:S07]  /*1470*/  @P4 IMAD.WIDE.U32 R8, R3, 0x10, R8 ;  /* 0x0000001003084825 */ /* 0x002fce00078e0008 */
[----:B------:R-:W1:Y:S01]  /*1480*/  LDC.64 R42, c[0x0][0x3d0] ;  /* 0x0000f400ff2a7b82 */ /* 0x000e620000000a00 */
[C---:B0-----:R-:W-:Y:S01]  /*1490*/  @P4 IMAD.WIDE.U32 R12, R3.reuse, 0x10, R12 ;  /* 0x00000010030c4825 */ /* 0x041fe200078e000c */
[----:B------:R0:W5:Y:S06]  /*14a0*/  @P4 LDG.E.128 R76, desc[UR6][R8.64] ;  /* 0x00000006084c4981 */ /* 0x00016c000c1e1d00 */
[----:B------:R-:W0:Y:S01]  /*14b0*/  @P1 LDC.64 R26, c[0x0][0x438] ;  /* 0x00010e00ff1a1b82 */ /* 0x000e220000000a00 */
[C---:B---3--:R-:W-:Y:S01]  /*14c0*/  @P4 IMAD.WIDE.U32 R14, R3.reuse, 0x10, R14 ;  /* 0x00000010030e4825 */ /* 0x048fe200078e000e */
[----:B------:R3:W5:Y:S06]  /*14d0*/  @P4 LDG.E.128 R120, desc[UR6][R12.64] ;  /* 0x000000060c784981 */ /* 0x00076c000c1e1d00 */
[----:B------:R-:W3:Y:S01]  /*14e0*/  LDC.64 R28, c[0x0][0x3d8] ;  /* 0x0000f600ff1c7b82 */ /* 0x000ee20000000a00 */
[----:B------:R-:W-:-:S07]  /*14f0*/  @P4 IMAD.WIDE.U32 R16, R3, 0x10, R16 ;  /* 0x0000001003104825 */ /* 0x000fce00078e0010 */
[----:B------:R-:W3:Y:S01]  /*1500*/  @P1 LDC.64 R30, c[0x0][0x440] ;  /* 0x00011000ff1e1b82 */ /* 0x000ee20000000a00 */
[----:B------:R-:W-:Y:S01]  /*1510*/  @P4 IADD3 R3, PT, PT, R3, 0x80, RZ ;  /* 0x0000008003034810 */ /* 0x000fe20007ffe0ff */
[----:B------:R0:W5:Y:S04]  /*1520*/  @P4 LDG.E.128 R80, desc[UR6][R14.64] ;  /* 0x000000060e504981 */ /* 0x000168000c1e1d00 */
[C---:B------:R-:W-:Y:S01]  /*1530*/  @P5 IMAD.WIDE.U32 R34, R3.reuse, 0x10, R34 ;  /* 0x0000001003225825 */ /* 0x040fe200078e0022 */
[----:B------:R0:W5:Y:S03]  /*1540*/  @P4 LDG.E.128 R148, desc[UR6][R16.64] ;  /* 0x0000000610944981 */ /* 0x000166000c1e1d00 */
[C---:B--2---:R-:W-:Y:S01]  /*1550*/  @P5 IMAD.WIDE.U32 R18, R3.reuse, 0x10, R18 ;  /* 0x0000001003125825 */ /* 0x044fe200078e0012 */
[----:B------:R2:W5:Y:S03]  /*1560*/  @P5 LDG.E.128 R84, desc[UR6][R34.64] ;  /* 0x0000000622545981 */ /* 0x000566000c1e1d00 */
[C---:B------:R-:W-:Y:S01]  /*1570*/  @P5 IMAD.WIDE.U32 R36, R3.reuse, 0x10, R36 ;  /* 0x0000001003245825 */ /* 0x040fe200078e0024 */
[----:B------:R2:W5:Y:S03]  /*1580*/  @P5 LDG.E.128 R116, desc[UR6][R18.64] ;  /* 0x0000000612745981 */ /* 0x000566000c1e1d00 */
[C---:B------:R-:W-:Y:S01]  /*1590*/  @P5 IMAD.WIDE.U32 R20, R3.reuse, 0x10, R20 ;  /* 0x0000001003145825 */ /* 0x040fe200078e0014 */
[----:B------:R-:W-:Y:S01]  /*15a0*/  @P5 IADD3 R3, PT, PT, R3, 0x80, RZ ;  /* 0x0000008003035810 */ /* 0x000fe20007ffe0ff */
[----:B------:R2:W5:Y:S04]  /*15b0*/  @P5 LDG.E.128 R88, desc[UR6][R36.64] ;  /* 0x0000000624585981 */ /* 0x000568000c1e1d00 */
[C---:B----4-:R-:W-:Y:S01]  /*15c0*/  @P6 IMAD.WIDE.U32 R22, R3.reuse, 0x10, R22 ;  /* 0x0000001003166825 */ /* 0x050fe200078e0016 */
[----:B------:R2:W5:Y:S03]  /*15d0*/  @P5 LDG.E.128 R144, desc[UR6][R20.64] ;  /* 0x0000000614905981 */ /* 0x000566000c1e1d00 */
[C---:B------:R-:W-:Y:S01]  /*15e0*/  @P6 IMAD.WIDE.U32 R24, R3.reuse, 0x10, R24 ;  /* 0x0000001003186825 */ /* 0x040fe200078e0018 */
[----:B------:R2:W5:Y:S03]  /*15f0*/  @P6 LDG.E.128 R92, desc[UR6][R22.64] ;  /* 0x00000006165c6981 */ /* 0x000566000c1e1d00 */
[C---:B------:R-:W-:Y:S01]  /*1600*/  @P6 IMAD.WIDE.U32 R38, R3.reuse, 0x10, R38 ;  /* 0x0000001003266825 */ /* 0x040fe200078e0026 */
[----:B------:R2:W5:Y:S03]  /*1610*/  @P6 LDG.E.128 R112, desc[UR6][R24.64] ;  /* 0x0000000618706981 */ /* 0x000566000c1e1d00 */
[C---:B------:R-:W-:Y:S01]  /*1620*/  @P6 IMAD.WIDE.U32 R40, R3.reuse, 0x10, R40 ;  /* 0x0000001003286825 */ /* 0x040fe200078e0028 */
[----:B------:R-:W-:Y:S01]  /*1630*/  @P6 IADD3 R3, PT, PT, R3, 0x80, RZ ;  /* 0x0000008003036810 */ /* 0x000fe20007ffe0ff */
[----:B------:R2:W5:Y:S04]  /*1640*/  @P6 LDG.E.128 R96, desc[UR6][R38.64] ;  /* 0x0000000626606981 */ /* 0x000568000c1e1d00 */
[C---:B-1----:R-:W-:Y:S01]  /*1650*/  @P1 IMAD.WIDE.U32 R42, R3.reuse, 0x10, R42 ;  /* 0x00000010032a1825 */ /* 0x042fe200078e002a */
[----:B------:R2:W5:Y:S03]  /*1660*/  @P6 LDG.E.128 R140, desc[UR6][R40.64] ;  /* 0x00000006288c6981 */ /* 0x000566000c1e1d00 */
[C---:B0-----:R-:W-:Y:S01]  /*1670*/  @P1 IMAD.WIDE.U32 R26, R3.reuse, 0x10, R26 ;  /* 0x00000010031a1825 */ /* 0x041fe200078e001a */
[----:B------:R2:W5:Y:S03]  /*1680*/  @P1 LDG.E.128 R100, desc[UR6][R42.64] ;  /* 0x000000062a641981 */ /* 0x000566000c1e1d00 */
[C---:B---3--:R-:W-:Y:S01]  /*1690*/  @P1 IMAD.WIDE.U32 R28, R3.reuse, 0x10, R28 ;  /* 0x00000010031c1825 */ /* 0x048fe200078e001c */
[----:B------:R2:W5:Y:S03]  /*16a0*/  @P1 LDG.E.128 R108, desc[UR6][R26.64] ;  /* 0x000000061a6c1981 */ /* 0x000566000c1e1d00 */
[----:B------:R-:W-:Y:S01]  /*16b0*/  @P1 IMAD.WIDE.U32 R30, R3, 0x10, R30 ;  /* 0x00000010031e1825 */ /* 0x000fe200078e001e */
[----:B------:R2:W5:Y:S04]  /*16c0*/  @P1 LDG.E.128 R104, desc[UR6][R28.64] ;  /* 0x000000061c681981 */ /* 0x000568000c1e1d00 */
[----:B------:R2:W5:Y:S01]  /*16d0*/  @P1 LDG.E.128 R136, desc[UR6][R30.64] ;  /* 0x000000061e881981 */ /* 0x000562000c1e1d00 */
        /* <DEDUP_REMOVED lines=10> */
[----:B------:R-:W5:Y:S01]  /*1780*/  LDG.E.128 R168, desc[UR6][R168.64] ;  /* 0x00000006a8a87981 */ /* 0x000f62000c1e1d00 */
[----:B--2---:R-:W-:-:S06]  /*1790*/  IMAD.WIDE.U32 R172, R3, 0x10, R172 ;  /* 0x0000001003ac7825 */ /* 0x004fcc00078e00ac */
[----:B------:R-:W5:Y:S01]  /*17a0*/  LDG.E.128 R172, desc[UR6][R172.64] ;  /* 0x00000006acac7981 */ /* 0x000f62000c1e1d00 */
[----:B---3--:R-:W-:-:S06]  /*17b0*/  IMAD.WIDE.U32 R164, R3, 0x10, R164 ;  /* 0x0000001003a47825 */ /* 0x008fcc00078e00a4 */
[----:B------:R-:W5:Y:S01]  /*17c0*/  LDG.E.128 R164, desc[UR6][R164.64] ;  /* 0x00000006a4a47981 */ /* 0x000f62000c1e1d00 */
[----:B------:R-:W-:Y:S05]  /*17d0*/  BRA `(.L_x_16045) ;  /* 0x0000000400d87947 */ /* 0x000fea0003800000 */
.L_x_16046:
        /* <DEDUP_REMOVED lines=12> */
[----:B------:R-:W0:Y:S01]  /*18a0*/  @P2 LDC.64 R18, c[0x0][0x438] ;  /* 0x00010e00ff122b82 */ /* 0x000e220000000a00 */
[----:B------:R4:W5:Y:S07]  /*18b0*/  @P0 LDG.E.128 R52, desc[UR6][R8.64] ;  /* 0x0000000608340981 */ /* 0x00096e000c1e1d00 */
[----:B------:R-:W4:Y:S08]  /*18c0*/  LDC.64 R22, c[0x0][0x3d0] ;  /* 0x0000f400ff167b82 */ /* 0x000f300000000a00 */
[----:B------:R-:W4:Y:S01]  /*18d0*/  LDC.64 R26, c[0x0][0x3d8] ;  /* 0x0000f600ff1a7b82 */ /* 0x000f220000000a00 */
[----:B------:R-:W-:Y:S01]  /*18e0*/  ISETP.GE.U32.AND P1, PT, R6, 0x380, PT ;  /* 0x000003800600780c */ /* 0x000fe20003f26070 */
[----:B--2---:R-:W-:-:S06]  /*18f0*/  @P0 IMAD.WIDE.U32 R12, R3, 0x10, R12 ;  /* 0x00000010030c0825 */ /* 0x004fcc00078e000c */
[----:B------:R-:W2:Y:S01]  /*1900*/  @P3 LDC.64 R24, c[0x0][0x438] ;  /* 0x00010e00ff183b82 */ /* 0x000ea20000000a00 */
[----:B-1----:R-:W-:-:S07]  /*1910*/  @P0 IMAD.WIDE.U32 R14, R3, 0x10, R14 ;  /* 0x00000010030e0825 */ /* 0x002fce00078e000e */
[----:B------:R-:W1:Y:S01]  /*1920*/  LDC.64 R28, c[0x0][0x3d0] ;  /* 0x0000f400ff1c7b82 */ /* 0x000e620000000a00 */
[----:B------:R-:W-:Y:S01]  /*1930*/  @P0 LOP3.LUT R3, R3, 0x80, RZ, 0xfc, !PT ;  /* 0x0000008003030812 */ /* 0x000fe200078efcff */
[----:B------:R4:W5:Y:S06]  /*1940*/  @P0 LDG.E.128 R132, desc[UR6][R12.64] ;  /* 0x000000060c840981 */ /* 0x00096c000c1e1d00 */
[----:B------:R-:W1:Y:S08]  /*1950*/  LDC.64 R32, c[0x0][0x3d8] ;  /* 0x0000f600ff207b82 */ /* 0x000e700000000a00 */
[----:B------:R-:W1:Y:S01]  /*1960*/  @P4 LDC.64 R30, c[0x0][0x438] ;  /* 0x00010e00ff1e4b82 */ /* 0x000e620000000a00 */
[C---:B---3--:R-:W-:Y:S01]  /*1970*/  @P2 IMAD.WIDE.U32 R16, R3.reuse, 0x10, R16 ;  /* 0x0000001003102825 */ /* 0x048fe200078e0010 */
[----:B------:R3:W5:Y:S06]  /*1980*/  @P0 LDG.E.128 R56, desc[UR6][R14.64] ;  /* 0x000000060e380981 */ /* 0x00076c000c1e1d00 */
[----:B------:R-:W3:Y:S01]  /*1990*/  LDC.64 R34, c[0x0][0x3d0] ;  /* 0x0000f400ff227b82 */ /* 0x000ee20000000a00 */
[C---:B0-----:R-:W-:Y:S01]  /*19a0*/  @P2 IMAD.WIDE.U32 R18, R3.reuse, 0x10, R18 ;  /* 0x0000001003122825 */ /* 0x041fe200078e0012 */
[----:B------:R0:W5:Y:S06]  /*19b0*/  @P2 LDG.E.128 R60, desc[UR6][R16.64] ;  /* 0x00000006103c2981 */ /* 0x00016c000c1e1d00 */
[----:B------:R-:W0:Y:S01]  /*19c0*/  LDC.64 R36, c[0x0][0x3d8] ;  /* 0x0000f600ff247b82 */ /* 0x000e220000000a00 */
[----:B----4-:R-:W-:-:S07]  /*19d0*/  @P2 IMAD.WIDE.U32 R20, R3, 0x10, R20 ;  /* 0x0000001003142825 */ /* 0x010fce00078e0014 */
[----:B------:R-:W4:Y:S01]  /*19e0*/  @P5 LDC.64 R8, c[0x0][0x438] ;  /* 0x00010e00ff085b82 */ /* 0x000f220000000a00 */
[----:B------:R-:W-:Y:S01]  /*19f0*/  @P2 IADD3 R3, PT, PT, R3, 0x80, RZ ;  /* 0x0000008003032810 */ /* 0x000fe20007ffe0ff */
[----:B------:R0:W5:Y:S06]  /*1a00*/  @P2 LDG.E.128 R128, desc[UR6][R18.64] ;  /* 0x0000000612802981 */ /* 0x00016c000c1e1d00 */
[----:B------:R-:W0:Y:S01]  /*1a10*/  LDC.64 R12, c[0x0][0x3d0] ;  /* 0x0000f400ff0c7b82 */ /* 0x000e220000000a00 */
[C---:B------:R-:W-:Y:S01]  /*1a20*/  @P3 IMAD.WIDE.U32 R22, R3.reuse, 0x10, R22 ;  /* 0x0000001003163825 */ /* 0x040fe200078e0016 */
[----:B------:R0:W5:Y:S06]  /*1a30*/  @P2 LDG.E.128 R64, desc[UR6][R20.64] ;  /* 0x0000000614402981 */ /* 0x00016c000c1e1d00 */
[----:B------:R-:W0:Y:S01]  /*1a40*/  LDC.64 R40, c[0x0][0x3d8] ;  /* 0x0000f600ff287b82 */ /* 0x000e220000000a00 */
[C---:B--2---:R-:W-:Y:S01]  /*1a50*/  @P3 IMAD.WIDE.U32 R24, R3.reuse, 0x10, R24 ;  /* 0x0000001003183825 */ /* 0x044fe200078e0018 */
[----:B------:R2:W5:Y:S06]  /*1a60*/  @P3 LDG.E.128 R68, desc[UR6][R22.64] ;  /* 0x0000000616443981 */ /* 0x00056c000c1e1d00 */
[----:B------:R-:W2:Y:S01]  /*1a70*/  @P6 LDC.64 R38, c[0x0][0x438] ;  /* 0x00010e00ff266b82 */ /* 0x000ea20000000a00 */
[C---:B------:R-:W-:Y:S01]  /*1a80*/  @P3 IMAD.WIDE.U32 R26, R3.reuse, 0x10, R26 ;  /* 0x00000010031a3825 */ /* 0x040fe200078e001a */
[----:B------:R-:W-:Y:S01]  /*1a90*/  @P3 IADD3 R3, PT, PT, R3, 0x80, RZ ;  /* 0x0000008003033810 */ /* 0x000fe20007ffe0ff */
[----:B------:R0:W5:Y:S05]  /*1aa0*/  @P3 LDG.E.128 R124, desc[UR6][R24.64] ;  /* 0x00000006187c3981 */ /* 0x00016a000c1e1d00 */
[----:B------:R-:W2:Y:S01]  /*1ab0*/  LDC.64 R42, c[0x0][0x3d0] ;  /* 0x0000f400ff2a7b82 */ /* 0x000ea20000000a00 */
[C---:B-1----:R-:W-:Y:S01]  /*1ac0*/  @P4 IMAD.WIDE.U32 R28, R3.reuse, 0x10, R28 ;  /* 0x00000010031c4825 */ /* 0x042fe200078e001c */
[----:B------:R1:W5:Y:S06]  /*1ad0*/  @P3 LDG.E.128 R72, desc[UR6][R26.64] ;  /* 0x000000061a483981 */ /* 0x00036c000c1e1d00 */
[----:B------:R-:W1:Y:S01]  /*1ae0*/  LDC.64 R44, c[0x0][0x3d8] ;  /* 0x0000f600ff2c7b82 */ /* 0x000e620000000a00 */
        /* <DEDUP_REMOVED lines=10> */
[C---:B0-----:R-:W-:Y:S01]  /*1b90*/  @P5 IMAD.WIDE.U32 R36, R3.reuse, 0x10, R36 ;  /* 0x0000001003245825 */ /* 0x041fe200078e0024 */
[----:B------:R-:W-:Y:S01]  /*1ba0*/  @P5 IADD3 R3, PT, PT, R3, 0x80, RZ ;  /* 0x0000008003035810 */ /* 0x000fe20007ffe0ff */
[----:B------:R4:W5:Y:S04]  /*1bb0*/  @P5 LDG.E.128 R116, desc[UR6][R8.64] ;  /* 0x0000000608745981 */ /* 0x000968000c1e1d00 */
[C---:B------:R-:W-:Y:S01]  /*1bc0*/  @P6 IMAD.WIDE.U32 R12, R3.reuse, 0x10, R12 ;  /* 0x00000010030c6825 */ /* 0x040fe200078e000c */
[----:B------:R4:W5:Y:S03]  /*1bd0*/  @P5 LDG.E.128 R88, desc[UR6][R36.64] ;  /* 0x0000000624585981 */ /* 0x000966000c1e1d00 */
[C---:B--2---:R-:W-:Y:S01]  /*1be0*/  @P6 IMAD.WIDE.U32 R38, R3.reuse, 0x10, R38 ;  /* 0x0000001003266825 */ /* 0x044fe200078e0026 */
[----:B------:R4:W5:Y:S03]  /*1bf0*/  @P6 LDG.E.128 R92, desc[UR6][R12.64] ;  /* 0x000000060c5c6981 */ /* 0x000966000c1e1d00 */
[C---:B------:R-:W-:Y:S01]  /*1c00*/  @P6 IMAD.WIDE.U32 R40, R3.reuse, 0x10, R40 ;  /* 0x0000001003286825 */ /* 0x040fe200078e0028 */
[----:B------:R-:W-:Y:S01]  /*1c10*/  @P6 IADD3 R3, PT, PT, R3, 0x80, RZ ;  /* 0x0000008003036810 */ /* 0x000fe20007ffe0ff */
[----:B------:R4:W5:Y:S04]  /*1c20*/  @P6 LDG.E.128 R112, desc[UR6][R38.64] ;  /* 0x0000000626706981 */ /* 0x000968000c1e1d00 */
[C---:B------:R-:W-:Y:S01]  /*1c30*/  @P1 IMAD.WIDE.U32 R42, R3.reuse, 0x10, R42 ;  /* 0x00000010032a1825 */ /* 0x040fe200078e002a */
[----:B------:R4:W5:Y:S03]  /*1c40*/  @P6 LDG.E.128 R96, desc[UR6][R40.64] ;  /* 0x0000000628606981 */ /* 0x000966000c1e1d00 */
[C---:B---3--:R-:W-:Y:S01]  /*1c50*/  @P1 IMAD.WIDE.U32 R14, R3.reuse, 0x10, R14 ;  /* 0x00000010030e1825 */ /* 0x048fe200078e000e */
[----:B------:R4:W5:Y:S03]  /*1c60*/  @P1 LDG.E.128 R100, desc[UR6][R42.64] ;  /* 0x000000062a641981 */ /* 0x000966000c1e1d00 */
[----:B-1----:R-:W-:Y:S01]  /*1c70*/  @P1 IMAD.WIDE.U32 R44, R3, 0x10, R44 ;  /* 0x00000010032c1825 */ /* 0x002fe200078e002c */
        /* <DEDUP_REMOVED lines=43> */
[----:B------:R-:W-:-:S07]  /*1f30*/  CS2R R160, SRZ ;  /* 0x0000000000a07805 */ /* 0x000fce000001ff00 */
.L_x_16045:
[----:B------:R-:W-:Y:S05]  /*1f40*/  BSYNC.RECONVERGENT B0 ;  /* 0x0000000000007941 */ /* 0x000fea0003800200 */
.L_x_16042:
[----:B------:R-:W0:Y:S02]  /*1f50*/  LDCU UR4, c[0x0][0x384] ;  /* 0x00007080ff0477ac */ /* 0x000e240008000800 */
[----:B0-----:R-:W-:-:S13]  /*1f60*/  ISETP.GE.AND P1, PT, R4, UR4, PT ;  /* 0x0000000404007c0c */ /* 0x001fda000bf26270 */
[----:B------:R-:W-:Y:S05]  /*1f70*/  @P1 EXIT ;  /* 0x000000000000194d */ /* 0x000fea0003800000 */
[----:B------:R-:W-:Y:S01]  /*1f80*/  SHF.R.S32.HI R0, RZ, 0x2, R0 ;  /* 0x00000002ff007819 */ /* 0x000fe20000011400 */
[----:B------:R-:W0:Y:S01]  /*1f90*/  LDC.64 R8, c[0x0][0x398] ;  /* 0x0000e600ff087b82 */ /* 0x000e220000000a00 */
[----:B------:R-:W0:Y:S01]  /*1fa0*/  LDCU.64 UR4, c[0x0][0x3a0] ;  /* 0x00007400ff0477ac */ /* 0x000e220008000a00 */
[----:B------:R-:W-:Y:S02]  /*1fb0*/  SHF.L.U32 R7, R10, 0x5, RZ ;  /* 0x000000050a077819 */ /* 0x000fe400000006ff */
[C---:B------:R-:W-:Y:S01]  /*1fc0*/  LOP3.LUT R3, R0.reuse, 0x7f, RZ, 0xc0, !PT ;  /* 0x0000007f00037812 */ /* 0x040fe200078ec0ff */
[----:B------:R-:W1:Y:S01]  /*1fd0*/  LDCU UR10, c[0x0][0x388] ;  /* 0x00007100ff0a77ac */ /* 0x000e620008000800 */
[----:B------:R-:W-:Y:S02]  /*1fe0*/  LOP3.LUT R0, R0, 0xffffff80, RZ, 0xc0, !PT ;  /* 0xffffff8000007812 */ /* 0x000fe400078ec0ff */
[----:B------:R-:W-:Y:S01]  /*1ff0*/  VIADDMNMX R2, R3, -R2, RZ, !PT ;  /* 0x8000000203027246 */ /* 0x000fe200078001ff */
[----:B------:R-:W2:Y:S03]  /*2000*/  LDCU.U8 UR8, c[0x0][0x410] ;  /* 0x00008200ff0877ac */ /* 0x000ea60008000000 */
[----:B------:R-:W-:Y:S01]  /*2010*/  VIMNMX R5, PT, PT, R2, 0x20, PT ;  /* 0x0000002002057848 */ /* 0x000fe20003fe0100 */
[----:B------:R-:W3:Y:S03]  /*2020*/  LDCU UR9, c[0x0][0x400] ;  /* 0x00008000ff0977ac */ /* 0x000ee60008000800 */
[----:B------:R-:W-:Y:S01]  /*2030*/  LEA R5, R5, R0, 0x2 ;  /* 0x0000000005057211 */ /* 0x000fe200078e10ff */
[----:B------:R-:W4:Y:S03]  /*2040*/  LDCU.64 UR12, c[0x0][0x398] ;  /* 0x00007300ff0c77ac */ /* 0x000f260008000a00 */
[----:B------:R-:W-:Y:S01]  /*2050*/  I2FP.F32.U32 R2, R5 ;  /* 0x0000000500027245 */ /* 0x000fe20000201000 */
[----:B------:R-:W0:Y:S02]  /*2060*/  LDCU.64 UR14, c[0x0][0x3a0] ;  /* 0x00007400ff0e77ac */ /* 0x000e240008000a00 */
[----:B0-----:R-:W-:Y:S01]  /*2070*/  LOP3.LUT P1, RZ, R8, UR4, RZ, 0xfc, !PT ;  /* 0x0000000408ff7c12 */ /* 0x001fe2000f82fcff */
[----:B------:R-:W-:Y:S01]  /*2080*/  UPLOP3.LUT UP1, UPT, UPT, UPT, UPT, 0x40, 0x4 ;  /* 0x000000000004789c */ /* 0x000fe20003f2e870 */
[----:B------:R-:W-:Y:S01]  /*2090*/  LOP3.LUT R8, R7, 0x3e0, RZ, 0xc0, !PT ;  /* 0x000003e007087812 */ /* 0x000fe200078ec0ff */
[----:B------:R-:W0:Y:S01]  /*20a0*/  MUFU.RCP R2, R2 ;  /* 0x0000000200027308 */ /* 0x000e220000001000 */
[----:B------:R-:W-:-:S02]  /*20b0*/  LOP3.LUT P1, RZ, R9, UR5, RZ, 0xfc, P1 ;  /* 0x0000000509ff7c12 */ /* 0x000fc4000882fcff */
[----:B------:R-:W-:-:S04]  /*20c0*/  VIADDMNMX R8, R3, -R8, RZ, !PT ;  /* 0x8000000803087246 */ /* 0x000fc800078001ff */
[----:B------:R-:W-:-:S04]  /*20d0*/  VIMNMX R3, PT, PT, R8, 0x20, PT ;  /* 0x0000002008037848 */ /* 0x000fc80003fe0100 */
[----:B-1234-:R-:W-:-:S07]  /*20e0*/  LEA R0, R3, R0, 0x2 ;  /* 0x0000000003007211 */ /* 0x01efce00078e10ff */
.L_x_16100:
        /* <DEDUP_REMOVED lines=35> */
.L_x_16050:
        /* <DEDUP_REMOVED lines=9> */
.L_x_16049:
        /* <DEDUP_REMOVED lines=12> */
.L_x_16051:
[----:B------:R-:W2:Y:S01]  /*2470*/  @P1 LDC.64 R192, c[0x0][0x3a8] ;  /* 0x0000ea00ffc01b82 */ /* 0x000ea20000000a00 */
[C---:B------:R-:W-:Y:S01]  /*2480*/  IADD3 R10, PT, PT, R8.reuse, 0x80, RZ ;  /* 0x00000080080a7810 */ /* 0x040fe20007ffe0ff */
[----:B--2---:R-:W-:-:S05]  /*2490*/  @P1 IMAD.WIDE.U32 R192, R8, 0x10, R192 ;  /* 0x0000001008c01825 */ /* 0x004fca00078e00c0 */
[----:B------:R2:W-:Y:S02]  /*24a0*/  @P1 STG.E.128 desc[UR6][R192.64], R188 ;  /* 0x000000bcc0001986 */ /* 0x0005e4000c101d06 */
.L_x_16048:
[----:B------:R-:W-:Y:S05]  /*24b0*/  BSYNC.RECONVERGENT B0 ;  /* 0x0000000000007941 */ /* 0x000fea0003800200 */
.L_x_16047:
[----:B------:R-:W-:Y:S01]  /*24c0*/  ISETP.GE.U32.AND P0, PT, R6, 0x100, PT ;  /* 0x000001000600780c */ /* 0x000fe20003f06070 */
[----:B------:R-:W-:Y:S03]  /*24d0*/  BSSY.RECONVERGENT B0, `(.L_x_16052) ;  /* 0x000003d000007945 */ /* 0x000fe60003800200 */
[----:B------:R-:W-:-:S09]  /*24e0*/  P2R R12, PR, RZ, 0x1 ;  /* 0x00000001ff0c7803 */ /* 0x000fd20000000000 */
[----:B------:R-:W-:Y:S05]  /*24f0*/  @!P0 BRA `(.L_x_16053) ;  /* 0x0000000000e88947 */ /* 0x000fea0003800000 */
[----:B------:R-:W-:Y:S01]  /*2500*/  ISETP.NE.U32.AND P0, PT, RZ, UR12, PT ;  /* 0x0000000cff007c0c */ /* 0x000fe2000bf05070 */
[----:B--2---:R-:W2:Y:S01]  /*2510*/  LDC.64 R192, c[0x0][0x390] ;  /* 0x0000e400ffc07b82 */ /* 0x004ea20000000a00 */
        /* <DEDUP_REMOVED lines=10> */
[----:B------:R2:W5:Y:S01]  /*25c0*/  @P2 LDG.E.128 R184, desc[UR6][R14.64] ;  /* 0x000000060eb82981 */ /* 0x000562000c1e1d00 */
[----:B------:R-:W-:-:S04]  /*25d0*/  UISETP.NE.U32.AND UP0, UPT, UR12, URZ, UPT ;  /* 0x000000ff0c00728c */ /* 0x000fc8000bf05070 */
[----:B------:R-:W-:-:S09]  /*25e0*/  UISETP.NE.AND.EX UP0, UPT, UR13, URZ, UPT, UP0 ;  /* 0x000000ff0d00728c */ /* 0x000fd2000bf05300 */
[----:B--2---:R-:W-:Y:S05]  /*25f0*/  BRA.U UP0, `(.L_x_16054) ;  /* 0x00000001003c7547 */ /* 0x004fea000b800000 */
        /* <DEDUP_REMOVED lines=15> */
.L_x_16054:
        /* <DEDUP_REMOVED lines=23> */
.L_x_16055:
[----:B------:R-:W2:Y:S02]  /*2860*/  @P1 LDC.64 R192, c[0x0][0x3a8] ;  /* 0x0000ea00ffc01b82 */ /* 0x000ea40000000a00 */
[C---:B--2---:R-:W-:Y:S01]  /*2870*/  @P1 IMAD.WIDE.U32 R192, R10.reuse, 0x10, R192 ;  /* 0x000000100ac01825 */ /* 0x044fe200078e00c0 */
[----:B------:R-:W-:-:S04]  /*2880*/  IADD3 R10, PT, PT, R10, 0x80, RZ ;  /* 0x000000800a0a7810 */ /* 0x000fc80007ffe0ff */
[----:B------:R3:W-:Y:S03]  /*2890*/  @P1 STG.E.128 desc[UR6][R192.64], R188 ;  /* 0x000000bcc0001986 */ /* 0x0007e6000c101d06 */
.L_x_16053:
[----:B------:R-:W-:Y:S05]  /*28a0*/  BSYNC.RECONVERGENT B0 ;  /* 0x0000000000007941 */ /* 0x000fea0003800200 */
.L_x_16052:
[----:B------:R-:W-:Y:S01]  /*28b0*/  ISETP.GE.U32.AND P0, PT, R6, 0x180, PT ;  /* 0x000001800600780c */ /* 0x000fe20003f06070 */
[----:B------:R-:W-:Y:S03]  /*28c0*/  BSSY.RECONVERGENT B0, `(.L_x_16056) ;  /* 0x000003d000007945 */ /* 0x000fe60003800200 */
[----:B------:R-:W-:-:S09]  /*28d0*/  P2R R12, PR, RZ, 0x1 ;  /* 0x00000001ff0c7803 */ /* 0x000fd20000000000 */
        /* <DEDUP_REMOVED lines=8> */
[----:B----4-:R-:W-:-:S05]  /*2960*/  IMAD.WIDE.U32 R18, R10, 0x10, R18 ;  /* 0x000000100a127825 */ /* 0x010fca00078e0012 */
[----:B--23--:R2:W5:Y:S01]  /*2970*/  LDG.E.128 R192, desc[UR6][R18.64] ;  /* 0x0000000612c07981 */ /* 0x00c562000c1e1d00 */
[----:B0-----:R-:W-:-:S05]  /*2980*/  @P0 IMAD.WIDE.U32 R20, R10, 0x10, R20 ;  /* 0x000000100a140825 */ /* 0x001fca00078e0014 */
[----:B------:R2:W5:Y:S01]  /*2990*/  @P0 LDG.E.128 R180, desc[UR6][R20.64] ;  /* 0x0000000614b40981 */ /* 0x000562000c1e1d00 */
[----:B-1----:R-:W-:-:S05]  /*29a0*/  @P2 IMAD.WIDE.U32 R22, R10, 0x10, R22 ;  /* 0x000000100a162825 */ /* 0x002fca00078e0016 */
        /* <DEDUP_REMOVED lines=19> */
.L_x_16058:
        /* <DEDUP_REMOVED lines=23> */
.L_x_16059:
[----:B------:R-:W0:Y:S02]  /*2c50*/  @P1 LDC.64 R192, c[0x0][0x3a8] ;  /* 0x0000ea00ffc01b82 */ /* 0x000e240000000a00 */
[C---:B0-----:R-:W-:Y:S01]  /*2c60*/  @P1 IMAD.WIDE.U32 R192, R10.reuse, 0x10, R192 ;  /* 0x000000100ac01825 */ /* 0x041fe200078e00c0 */
[----:B------:R-:W-:-:S04]  /*2c70*/  IADD3 R10, PT, PT, R10, 0x80, RZ ;  /* 0x000000800a0a7810 */ /* 0x000fc80007ffe0ff */
[----:B------:R4:W-:Y:S03]  /*2c80*/  @P1 STG.E.128 desc[UR6][R192.64], R188 ;  /* 0x000000bcc0001986 */ /* 0x0009e6000c101d06 */
.L_x_16057:
[----:B------:R-:W-:Y:S05]  /*2c90*/  BSYNC.RECONVERGENT B0 ;  /* 0x0000000000007941 */ /* 0x000fea0003800200 */
.L_x_16056:
        /* <DEDUP_REMOVED lines=10> */
[----:B------:R-:W1:Y:S01]  /*2d40*/  @P2 LDC.64 R30, c[0x0][0x3a0] ;  /* 0x0000e800ff1e2b82 */ /* 0x000e620000000a00 */
[----:B0-----:R-:W-:-:S05]  /*2d50*/  IMAD.WIDE.U32 R26, R10, 0x10, R26 ;  /* 0x000000100a1a7825 */ /* 0x001fca00078e001a */
[----:B--234-:R0:W5:Y:S01]  /*2d60*/  LDG.E.128 R192, desc[UR6][R26.64] ;  /* 0x000000061ac07981 */ /* 0x01c162000c1e1d00 */
[----:B-1----:R-:W-:-:S05]  /*2d70*/  @P0 IMAD.WIDE.U32 R28, R10, 0x10, R28 ;  /* 0x000000100a1c0825 */ /* 0x002fca00078e001c */
[----:B------:R0:W5:Y:S01]  /*2d80*/  @P0 LDG.E.128 R180, desc[UR6][R28.64] ;  /* 0x000000061cb40981 */ /* 0x000162000c1e1d00 */
[----:B------:R-:W-:-:S05]  /*2d90*/  @P2 IMAD.WIDE.U32 R30, R10, 0x10, R30 ;  /* 0x000000100a1e2825 */ /* 0x000fca00078e001e */
        /* <DEDUP_REMOVED lines=19> */
.L_x_16062:
        /* <DEDUP_REMOVED lines=23> */
.L_x_16063:
[----:B------:R-:W0:Y:S02]  /*3040*/  @P1 LDC.64 R192, c[0x0][0x3a8] ;  /* 0x0000ea00ffc01b82 */ /* 0x000e240000000a00 */
[C---:B0-----:R-:W-:Y:S01]  /*3050*/  @P1 IMAD.WIDE.U32 R192, R10.reuse, 0x10, R192 ;  /* 0x000000100ac01825 */ /* 0x041fe200078e00c0 */
[----:B------:R-:W-:-:S04]  /*3060*/  IADD3 R10, PT, PT, R10, 0x80, RZ ;  /* 0x000000800a0a7810 */ /* 0x000fc80007ffe0ff */
[----:B------:R0:W-:Y:S03]  /*3070*/  @P1 STG.E.128 desc[UR6][R192.64], R188 ;  /* 0x000000bcc0001986 */ /* 0x0001e6000c101d06 */
.L_x_16061:
[----:B------:R-:W-:Y:S05]  /*3080*/  BSYNC.RECONVERGENT B0 ;  /* 0x0000000000007941 */ /* 0x000fea0003800200 */
.L_x_16060:
        /* <DEDUP_REMOVED lines=34> */
.L_x_16066:
        /* <DEDUP_REMOVED lines=23> */
.L_x_16067:
[----:B------:R-:W0:Y:S02]  /*3420*/  @P1 LDC.64 R192, c[0x0][0x3a8] ;  /* 0x0000ea00ffc01b82 */ /* 0x000e240000000a00 */
[C---:B0-----:R-:W-:Y:S01]  /*3430*/  @P1 IMAD.WIDE.U32 R192, R10.reuse, 0x10, R192 ;  /* 0x000000100ac01825 */ /* 0x041fe200078e00c0 */
[----:B------:R-:W-:-:S04]  /*3440*/  IADD3 R10, PT, PT, R10, 0x80, RZ ;  /* 0x000000800a0a7810 */ /* 0x000fc80007ffe0ff */
[----:B------:R0:W-:Y:S03]  /*3450*/  @P1 STG.E.128 desc[UR6][R192.64], R188 ;  /* 0x000000bcc0001986 */ /* 0x0001e6000c101d06 */
.L_x_16065:
[----:B------:R-:W-:Y:S05]  /*3460*/  BSYNC.RECONVERGENT B0 ;  /* 0x0000000000007941 */ /* 0x000fea0003800200 */
.L_x_16064:
[----:B------:R-:W-:Y:S01]  /*3470*/  ISETP.GE.U32.AND P3, PT, R6, 0x300, PT ;  /* 0x000003000600780c */ /* 0x000fe20003f66070 */
[----:B------:R-:W-:-:S12]  /*3480*/  BSSY.RECONVERGENT B0, `(.L_x_16068) ;  /* 0x000003c000007945 */ /* 0x000fd80003800200 */
[----:B------:R-:W-:Y:S05]  /*3490*/  @!P3 BRA `(.L_x_16069) ;  /* 0x0000000000e8b947 */ /* 0x000fea0003800000 */
[----:B------:R-:W-:-:S04]  /*34a0*/  ISETP.NE.U32.AND P0, PT, RZ, UR12, PT ;  /* 0x0000000cff007c0c */ /* 0x000fc8000bf05070 */
[----:B------:R-:W-:-:S13]  /*34b0*/  ISETP.NE.AND.EX P0, PT, RZ, UR13, PT, P0 ;  /* 0x0000000dff007c0c */ /* 0x000fda000bf05300 */
[----:B------:R-:W0:Y:S02]  /*34c0*/  @P0 LDC.64 R42, c[0x0][0x398] ;  /* 0x0000e600ff2a0b82 */ /* 0x000e240000000a00 */
[----:B0-----:R-:W-:-:S06]  /*34d0*/  @P0 IMAD.WIDE.U32 R44, R10, 0x10, R42 ;  /* 0x000000100a2c0825 */ /* 0x001fcc00078e002a */
[----:B------:R-:W0:Y:S01]  /*34e0*/  LDC.64 R42, c[0x0][0x390] ;  /* 0x0000e400ff2a7b82 */ /* 0x000e220000000a00 */
[----:B------:R0:W5:Y:S01]  /*34f0*/  @P0 LDG.E.128 R180, desc[UR6][R44.64] ;  /* 0x000000062cb40981 */ /* 0x000162000c1e1d00 */
[----:B------:R-:W-:-:S04]  /*3500*/  ISETP.NE.U32.AND P0, PT, RZ, UR14, PT ;  /* 0x0000000eff007c0c */ /* 0x000fc8000bf05070 */
[----:B------:R-:W-:-:S13]  /*3510*/  ISETP.NE.AND.EX P0, PT, RZ, UR15, PT, P0 ;  /* 0x0000000fff007c0c */ /* 0x000fda000bf05300 */
[----:B------:R-:W1:Y:S01]  /*3520*/  @P0 LDC.64 R46, c[0x0][0x3a0] ;  /* 0x0000e800ff2e0b82 */ /* 0x000e620000000a00 */
[----:B0-----:R-:W-:-:S05]  /*3530*/  IMAD.WIDE.U32 R42, R10, 0x10, R42 ;  /* 0x000000100a2a7825 */ /* 0x001fca00078e002a */
[----:B--234-:R0:W5:Y:S01]  /*3540*/  LDG.E.128 R192, desc[UR6][R42.64] ;  /* 0x000000062ac07981 */ /* 0x01c162000c1e1d00 */
[----:B-1----:R-:W-:-:S05]  /*3550*/  @P0 IMAD.WIDE.U32 R46, R10, 0x10, R46 ;  /* 0x000000100a2e0825 */ /* 0x002fca00078e002e */
        /* <DEDUP_REMOVED lines=19> */
.L_x_16070:
        /* <DEDUP_REMOVED lines=23> */
.L_x_16071:
[----:B------:R-:W0:Y:S02]  /*3800*/  @P1 LDC.64 R192, c[0x0][0x3a8] ;  /* 0x0000ea00ffc01b82 */ /* 0x000e240000000a00 */
[C---:B0-----:R-:W-:Y:S01]  /*3810*/  @P1 IMAD.WIDE.U32 R192, R10.reuse, 0x10, R192 ;  /* 0x000000100ac01825 */ /* 0x041fe200078e00c0 */
[----:B------:R-:W-:-:S04]  /*3820*/  IADD3 R10, PT, PT, R10, 0x80, RZ ;  /* 0x000000800a0a7810 */ /* 0x000fc80007ffe0ff */
[----:B------:R0:W-:Y:S03]  /*3830*/  @P1 STG.E.128 desc[UR6][R192.64], R188 ;  /* 0x000000bcc0001986 */ /* 0x0001e6000c101d06 */
.L_x_16069:
[----:B------:R-:W-:Y:S05]  /*3840*/  BSYNC.RECONVERGENT B0 ;  /* 0x0000000000007941 */ /* 0x000fea0003800200 */
.L_x_16068:
[----:B------:R-:W-:Y:S01]  /*3850*/  ISETP.GE.U32.AND P4, PT, R6, 0x380, PT ;  /* 0x000003800600780c */ /* 0x000fe20003f86070 */
[----:B------:R-:W-:-:S12]  /*3860*/  BSSY.RECONVERGENT B0, `(.L_x_16072) ;  /* 0x000003c000007945 */ /* 0x000fd80003800200 */
[----:B------:R-:W-:Y:S05]  /*3870*/  @!P4 BRA `(.L_x_16073) ;  /* 0x0000000000e8c947 */ /* 0x000fea0003800000 */
[----:B------:R-:W-:-:S04]  /*3880*/  ISETP.NE.U32.AND P0, PT, RZ, UR12, PT ;  /* 0x0000000cff007c0c */ /* 0x000fc8000bf05070 */
[----:B------:R-:W-:-:S13]  /*3890*/  ISETP.NE.AND.EX P0, PT, RZ, UR13, PT, P0 ;  /* 0x0000000dff007c0c */ /* 0x000fda000bf05300 */
[----:B------:R-:W1:Y:S02]  /*38a0*/  @P0 LDC.64 R50, c[0x0][0x398] ;  /* 0x0000e600ff320b82 */ /* 0x000e640000000a00 */
[----:B-1----:R-:W-:-:S05]  /*38b0*/  @P0 IMAD.WIDE.U32 R196, R10, 0x10, R50 ;  /* 0x000000100ac40825 */ /* 0x002fca00078e0032 */
[----:B------:R1:W5:Y:S01]  /*38c0*/  @P0 LDG.E.128 R180, desc[UR6][R196.64] ;  /* 0x00000006c4b40981 */ /* 0x000362000c1e1d00 */
[----:B------:R-:W-:-:S04]  /*38d0*/  ISETP.NE.U32.AND P0, PT, RZ, UR14, PT ;  /* 0x0000000eff007c0c */ /* 0x000fc8000bf05070 */
[----:B------:R-:W-:-:S13]  /*38e0*/  ISETP.NE.AND.EX P0, PT, RZ, UR15, PT, P0 ;  /* 0x0000000fff007c0c */ /* 0x000fda000bf05300 */
[----:B------:R-:W0:Y:S02]  /*38f0*/  @P0 LDC.64 R50, c[0x0][0x3a0] ;  /* 0x0000e800ff320b82 */ /* 0x000e240000000a00 */
[----:B0-----:R-:W-:-:S06]  /*3900*/  @P0 IMAD.WIDE.U32 R198, R10, 0x10, R50 ;  /* 0x000000100ac60825 */ /* 0x001fcc00078e0032 */
[----:B------:R-:W0:Y:S01]  /*3910*/  LDC.64 R50, c[0x0][0x390] ;  /* 0x0000e400ff327b82 */ /* 0x000e220000000a00 */
[----:B------:R1:W5:Y:S01]  /*3920*/  @P0 LDG.E.128 R184, desc[UR6][R198.64] ;  /* 0x00000006c6b80981 */ /* 0x000362000c1e1d00 */
[----:B0-----:R-:W-:-:S05]  /*3930*/  IMAD.WIDE.U32 R50, R10, 0x10, R50 ;  /* 0x000000100a327825 */ /* 0x001fca00078e0032 */
[----:B--234-:R1:W5:Y:S01]  /*3940*/  LDG.E.128 R192, desc[UR6][R50.64] ;  /* 0x0000000632c07981 */ /* 0x01c362000c1e1d00 */
        /* <DEDUP_REMOVED lines=18> */
.L_x_16074:
        /* <DEDUP_REMOVED lines=23> */
.L_x_16075:
[----:B------:R-:W0:Y:S02]  /*3be0*/  @P1 LDC.64 R192, c[0x0][0x3a8] ;  /* 0x0000ea00ffc01b82 */ /* 0x000e240000000a00 */
[C---:B0-----:R-:W-:Y:S01]  /*3bf0*/  @P1 IMAD.WIDE.U32 R192, R10.reuse, 0x10, R192 ;  /* 0x000000100ac01825 */ /* 0x041fe200078e00c0 */
[----:B------:R-:W-:-:S04]  /*3c00*/  IADD3 R10, PT, PT, R10, 0x80, RZ ;  /* 0x000000800a0a7810 */ /* 0x000fc80007ffe0ff */
[----:B------:R0:W-:Y:S03]  /*3c10*/  @P1 STG.E.128 desc[UR6][R192.64], R188 ;  /* 0x000000bcc0001986 */ /* 0x0001e6000c101d06 */
.L_x_16073:
[----:B------:R-:W-:Y:S05]  /*3c20*/  BSYNC.RECONVERGENT B0 ;  /* 0x0000000000007941 */ /* 0x000fea0003800200 */
.L_x_16072:
[----:B------:R-:W-:Y:S01]  /*3c30*/  ISETP.GE.U32.AND P5, PT, R6, 0x400, PT ;  /* 0x000004000600780c */ /* 0x000fe20003fa6070 */
[----:B------:R-:W-:-:S12]  /*3c40*/  BSSY.RECONVERGENT B0, `(.L_x_16076) ;  /* 0x000003b000007945 */ /* 0x000fd80003800200 */
[----:B------:R-:W-:Y:S05]  /*3c50*/  @!P5 BRA `(.L_x_16077) ;  /* 0x0000000000e4d947 */ /* 0x000fea0003800000 */
[----:B------:R-:W-:Y:S01]  /*3c60*/  ISETP.NE.U32.AND P0, PT, RZ, UR12, PT ;  /* 0x0000000cff007c0c */ /* 0x000fe2000bf05070 */
[----:B0-234-:R-:W0:Y:S03]  /*3c70*/  LDC.64 R192, c[0x0][0x390] ;  /* 0x0000e400ffc07b82 */ /* 0x01de260000000a00 */
[----:B------:R-:W-:-:S13]  /*3c80*/  ISETP.NE.AND.EX P0, PT, RZ, UR13, PT, P0 ;  /* 0x0000000dff007c0c */ /* 0x000fda000bf05300 */
[----:B-1----:R-:W1:Y:S02]  /*3c90*/  @P0 LDC.64 R196, c[0x0][0x398] ;  /* 0x0000e600ffc40b82 */ /* 0x002e640000000a00 */
        /* <DEDUP_REMOVED lines=27> */
.L_x_16078:
        /* <DEDUP_REMOVED lines=23> */
.L_x_16079:
[----:B------:R-:W0:Y:S02]  /*3fc0*/  @P1 LDC.64 R192, c[0x0][0x3a8] ;  /* 0x0000ea00ffc01b82 */ /* 0x000e240000000a00 */
[----:B0-----:R-:W-:-:S05]  /*3fd0*/  @P1 IMAD.WIDE.U32 R192, R10, 0x10, R192 ;  /* 0x000000100ac01825 */ /* 0x001fca00078e00c0 */
[----:B------:R0:W-:Y:S02]  /*3fe0*/  @P1 STG.E.128 desc[UR6][R192.64], R188 ;  /* 0x000000bcc0001986 */ /* 0x0001e4000c101d06 */
.L_x_16077:
[----:B------:R-:W-:Y:S05]  /*3ff0*/  BSYNC.RECONVERGENT B0 ;  /* 0x0000000000007941 */ /* 0x000fea0003800200 */
.L_x_16076:
[----:B------:R-:W-:Y:S01]  /*4000*/  FADD.FTZ R10, RZ, R9 ;  /* 0x00000009ff0a7221 */ /* 0x000fe20000010000 */
[C---:B------:R-:W-:Y:S01]  /*4010*/  ISETP.GE.U32.AND P0, PT, R6.reuse, 0x80, PT ;  /* 0x000000800600780c */ /* 0x040fe20003f06070 */
[----:B------:R-:W-:Y:S01]  /*4020*/  BSSY.RECONVERGENT B0, `(.L_x_16080) ;  /* 0x0000092000007945 */ /* 0x000fe20003800200 */
[C---:B------:R-:W-:Y:S01]  /*4030*/  ISETP.GT.U32.AND P6, PT, R6.reuse, 0xff, PT ;  /* 0x000000ff0600780c */ /* 0x040fe20003fc4070 */
[----:B------:R-:W-:Y:S01]  /*4040*/  FADD.FTZ R10, R7, R10 ;  /* 0x0000000a070a7221 */ /* 0x000fe20000010000 */
[----:B------:R-:W-:Y:S01]  /*4050*/  P2R R14, PR, RZ, 0x2 ;  /* 0x00000002ff0e7803 */ /* 0x000fe20000000000 */
[----:B------:R-:W-:Y:S01]  /*4060*/  HFMA2 R24, -RZ, RZ, 0, 0 ;  /* 0x00000000ff187431 */ /* 0x000fe200000001ff */
        /* <DEDUP_REMOVED lines=38> */
[----:B0-234-:R-:W0:Y:S02]  /*42d0*/  SHFL.BFLY PT, R193, R10, 0x1, 0x1f ;  /* 0x0c201f000ac17f89 */ /* 0x01de2400000e0000 */
[----:B0-----:R-:W-:-:S05]  /*42e0*/  FADD.FTZ R193, R10, R193 ;  /* 0x000000c10ac17221 */ /* 0x001fca0000010000 */
[----:B------:R-:W0:Y:S02]  /*42f0*/  SHFL.BFLY PT, R12, R193, 0x2, 0x1f ;  /* 0x0c401f00c10c7f89 */ /* 0x000e2400000e0000 */
[----:B0-----:R-:W-:-:S05]  /*4300*/  FADD.FTZ R12, R193, R12 ;  /* 0x0000000cc10c7221 */ /* 0x001fca0000010000 */
[----:B------:R-:W0:Y:S02]  /*4310*/  SHFL.BFLY PT, R195, R12, 0x4, 0x1f ;  /* 0x0c801f000cc37f89 */ /* 0x000e2400000e0000 */
[----:B0-----:R-:W-:-:S05]  /*4320*/  FADD.FTZ R195, R12, R195 ;  /* 0x000000c30cc37221 */ /* 0x001fca0000010000 */
[----:B------:R-:W0:Y:S02]  /*4330*/  SHFL.BFLY PT, R14, R195, 0x8, 0x1f ;  /* 0x0d001f00c30e7f89 */ /* 0x000e2400000e0000 */
[----:B0-----:R-:W-:-:S05]  /*4340*/  FADD.FTZ R14, R195, R14 ;  /* 0x0000000ec30e7221 */ /* 0x001fca0000010000 */
[----:B-1----:R-:W0:Y:S02]  /*4350*/  SHFL.BFLY PT, R197, R14, 0x10, 0x1f ;  /* 0x0e001f000ec57f89 */ /* 0x002e2400000e0000 */
        /* <DEDUP_REMOVED lines=94> */
.L_x_16081:
[----:B------:R-:W-:Y:S05]  /*4940*/  BSYNC.RECONVERGENT B0 ;  /* 0x0000000000007941 */ /* 0x000fea0003800200 */
.L_x_16080:
        /* <DEDUP_REMOVED lines=13> */
.L_x_16083:
[----:B------:R-:W-:Y:S05]  /*4a20*/  BSYNC.RECONVERGENT B0 ;  /* 0x0000000000007941 */ /* 0x000fea0003800200 */
.L_x_16082:
[----:B------:R-:W0:Y:S01]  /*4a30*/  SHFL.DOWN PT, R195, R24, 0x2, 0x1f ;  /* 0x08401f0018c37f89 */ /* 0x000e2200000e0000 */
[----:B------:R-:W-:Y:S01]  /*4a40*/  ISETP.NE.AND P6, PT, RZ, UR8, PT ;  /* 0x00000008ff007c0c */ /* 0x000fe2000bfc5270 */
[----:B------:R-:W-:Y:S02]  /*4a50*/  BSSY.RECONVERGENT B0, `(.L_x_16084) ;  /* 0x0000049000007945 */ /* 0x000fe40003800200 */
[----:B-1----:R-:W1:Y:S01]  /*4a60*/  SHFL.DOWN PT, R197, R192, 0x2, 0x1f ;  /* 0x08401f00c0c57f89 */ /* 0x002e6200000e0000 */
[----:B0-----:R-:W-:Y:S02]  /*4a70*/  IADD3 R12, PT, PT, R195, R24, RZ ;  /* 0x00000018c30c7210 */ /* 0x001fe40007ffe0ff */
[----:B------:R-:W-:Y:S02]  /*4a80*/  I2FP.F32.S32 R20, R195 ;  /* 0x000000c300147245 */ /* 0x000fe40000201400 */
[----:B------:R-:W-:Y:S01]  /*4a90*/  I2FP.F32.S32 R16, R12 ;  /* 0x0000000c00107245 */ /* 0x000fe20000201400 */
[----:B------:R-:W0:Y:S01]  /*4aa0*/  SHFL.DOWN PT, R215, R12, 0x1, 0x1f ;  /* 0x08201f000cd77f89 */ /* 0x000e2200000e0000 */
[----:B------:R-:W-:Y:S01]  /*4ab0*/  I2FP.F32.S32 R195, R24 ;  /* 0x0000001800c37245 */ /* 0x000fe20000201400 */
[----:B-1----:R-:W-:Y:S01]  /*4ac0*/  FMUL.FTZ R14, R197, R20 ;  /* 0x00000014c50e7220 */ /* 0x002fe20000410000 */
[----:B------:R-:W1:Y:S03]  /*4ad0*/  MUFU.RCP R18, R16 ;  /* 0x0000001000127308 */ /* 0x000e660000001000 */
[----:B------:R-:W-:Y:S01]  /*4ae0*/  FFMA.FTZ R199, R195, R192, R14 ;  /* 0x000000c0c3c77223 */ /* 0x000fe2000001000e */
[----:B------:R-:W-:-:S04]  /*4af0*/  FADD.FTZ R192, -R197, R192 ;  /* 0x000000c0c5c07221 */ /* 0x000fc80000010100 */
[----:B------:R-:W-:-:S04]  /*4b00*/  FMUL.FTZ R192, R192, R192 ;  /* 0x000000c0c0c07220 */ /* 0x000fc80000410000 */
[----:B------:R-:W-:-:S04]  /*4b10*/  FMUL.FTZ R192, R192, R195 ;  /* 0x000000c3c0c07220 */ /* 0x000fc80000410000 */
[----:B------:R-:W-:Y:S01]  /*4b20*/  FMUL.FTZ R192, R192, R20 ;  /* 0x00000014c0c07220 */ /* 0x000fe20000410000 */
[----:B-1----:R-:W-:Y:S01]  /*4b30*/  FMUL.FTZ R199, R18, R199 ;  /* 0x000000c712c77220 */ /* 0x002fe20000410000 */
[----:B0-----:R-:W-:-:S04]  /*4b40*/  IADD3 R14, PT, PT, R12, R215, RZ ;  /* 0x000000d70c0e7210 */ /* 0x001fc80007ffe0ff */
[----:B------:R-:W0:Y:S01]  /*4b50*/  SHFL.DOWN PT, R22, R199, 0x1, 0x1f ;  /* 0x08201f00c7167f89 */ /* 0x000e2200000e0000 */
[----:B------:R-:W-:Y:S02]  /*4b60*/  I2FP.F32.S32 R215, R215 ;  /* 0x000000d700d77245 */ /* 0x000fe40000201400 */
[----:B------:R-:W-:-:S06]  /*4b70*/  I2FP.F32.S32 R24, R14 ;  /* 0x0000000e00187245 */ /* 0x000fcc0000201400 */
[----:B------:R-:W1:Y:S01]  /*4b80*/  MUFU.RCP R24, R24 ;  /* 0x0000001800187308 */ /* 0x000e620000001000 */
[----:B0-----:R-:W-:Y:S01]  /*4b90*/  FMUL.FTZ R217, R22, R215 ;  /* 0x000000d716d97220 */ /* 0x001fe20000410000 */
[----:B------:R-:W-:-:S03]  /*4ba0*/  FADD.FTZ R22, R199, -R22 ;  /* 0x80000016c7167221 */ /* 0x000fc60000010000 */
[----:B------:R-:W-:Y:S01]  /*4bb0*/  FFMA.FTZ R217, R16, R199, R217 ;  /* 0x000000c710d97223 */ /* 0x000fe200000100d9 */
[----:B------:R-:W-:-:S03]  /*4bc0*/  FMUL.FTZ R197, R22, R22 ;  /* 0x0000001616c57220 */ /* 0x000fc60000410000 */
[----:B-1----:R-:W-:Y:S01]  /*4bd0*/  FMUL.FTZ R217, R24, R217 ;  /* 0x000000d918d97220 */ /* 0x002fe20000410000 */
[----:B------:R-:W-:-:S04]  /*4be0*/  FMUL.FTZ R197, R16, R197 ;  /* 0x000000c510c57220 */ /* 0x000fc80000410000 */
[----:B------:R-:W-:Y:S01]  /*4bf0*/  FMUL.FTZ R197, R197, R215 ;  /* 0x000000d7c5c57220 */ /* 0x000fe20000410000 */
[----:B------:R-:W0:Y:S02]  /*4c00*/  SHFL.IDX PT, R217, R217, RZ, 0x1f ;  /* 0x00001fffd9d97589 */ /* 0x000e2400000e0000 */
[C---:B0-----:R-:W-:Y:S01]  /*4c10*/  FMUL.FTZ R14, R217.reuse, R217 ;  /* 0x000000d9d90e7220 */ /* 0x041fe20000410000 */
[----:B------:R-:W-:-:S04]  /*4c20*/  FSEL R12, R217, RZ, !P6 ;  /* 0x000000ffd90c7208 */ /* 0x000fc80007000000 */
[----:B------:R-:W-:Y:S02]  /*4c30*/  FSEL R219, R14, RZ, P6 ;  /* 0x000000ff0edb7208 */ /* 0x000fe40003000000 */
[----:B------:R-:W0:Y:S01]  /*4c40*/  SHFL.DOWN PT, R14, R193, 0x2, 0x1f ;  /* 0x08401f00c10e7f89 */ /* 0x000e2200000e0000 */
[----:B------:R-:W-:Y:S01]  /*4c50*/  ISETP.NE.AND P6, PT, R10, RZ, PT ;  /* 0x000000ff0a00720c */ /* 0x000fe20003fc5270 */
[----:B0-----:R-:W-:-:S04]  /*4c60*/  FADD.FTZ R195, R14, R193 ;  /* 0x000000c10ec37221 */ /* 0x001fc80000010000 */
[----:B------:R-:W-:-:S05]  /*4c70*/  FFMA.FTZ R195, R18, R192, R195 ;  /* 0x000000c012c37223 */ /* 0x000fca00000100c3 */
[----:B------:R-:W0:Y:S02]  /*4c80*/  SHFL.DOWN PT, R14, R195, 0x1, 0x1f ;  /* 0x08201f00c30e7f89 */ /* 0x000e2400000e0000 */
[----:B0-----:R-:W-:Y:S02]  /*4c90*/  FADD.FTZ R193, R195, R14 ;  /* 0x0000000ec3c17221 */ /* 0x001fe40000010000 */
[----:B------:R-:W0:Y:S02]  /*4ca0*/  LDC R14, c[0x0][0x448] ;  /* 0x00011200ff0e7b82 */ /* 0x000e240000000800 */
[----:B------:R-:W-:-:S06]  /*4cb0*/  FFMA.FTZ R197, R24, R197, R193 ;  /* 0x000000c518c57223 */ /* 0x000fcc00000100c1 */
[----:B------:R-:W0:Y:S01]  /*4cc0*/  SHFL.IDX PT, R197, R197, RZ, 0x1f ;  /* 0x00001fffc5c57589 */ /* 0x000e2200000e0000 */
[----:B------:R-:W1:Y:S08]  /*4cd0*/  @!P6 LDC.64 R192, c[0x0][0x3c0] ;  /* 0x0000f000ffc0eb82 */ /* 0x000e700000000a00 */
[----:B------:R-:W2:Y:S01]  /*4ce0*/  @!P6 LDC.64 R194, c[0x0][0x3c8] ;  /* 0x0000f200ffc2eb82 */ /* 0x000ea20000000a00 */
[----:B0-----:R-:W-:Y:S01]  /*4cf0*/  FFMA.FTZ R14, R197, UR9, R14 ;  /* 0x00000009c50e7c23 */ /* 0x001fe2000801000e */
[----:B-1----:R-:W-:-:S04]  /*4d00*/  @!P6 IMAD.WIDE R192, R4, 0x4, R192 ;  /* 0x0000000404c0e825 */ /* 0x002fc800078e02c0 */
[----:B------:R-:W-:Y:S01]  /*4d10*/  FADD.FTZ R14, R14, R219 ;  /* 0x000000db0e0e7221 */ /* 0x000fe20000010000 */
[----:B------:R0:W-:Y:S01]  /*4d20*/  @!P6 STG.E desc[UR6][R192.64], R217 ;  /* 0x000000d9c000e986 */ /* 0x0001e2000c101906 */
[----:B--2---:R-:W-:-:S04]  /*4d30*/  @!P6 IMAD.WIDE R194, R4, 0x4, R194 ;  /* 0x0000000404c2e825 */ /* 0x004fc800078e02c2 */
[----:B------:R-:W1:Y:S02]  /*4d40*/  MUFU.RSQ R14, R14 ;  /* 0x0000000e000e7308 */ /* 0x000e640000001400 */
[----:B-1----:R0:W-:Y:S01]  /*4d50*/  @!P6 STG.E desc[UR6][R194.64], R14 ;  /* 0x0000000ec200e986 */ /* 0x0021e2000c101906 */
[----:B------:R-:W-:Y:S05]  /*4d60*/  @!P0 BRA `(.L_x_16085) ;  /* 0x00000000005c8947 */ /* 0x000fea0003800000 */
[----:B------:R-:W1:Y:S01]  /*4d70*/  LDC.64 R214, c[0x0][0x428] ;  /* 0x00010a00ffd67b82 */ /* 0x000e620000000a00 */
[--C-:B0-----:R-:W-:Y:S01]  /*4d80*/  FADD.FTZ R195, R7, -R12.reuse ;  /* 0x8000000c07c37221 */ /* 0x101fe20000010000 */
[--C-:B------:R-:W-:Y:S01]  /*4d90*/  FADD.FTZ R193, R9, -R12.reuse ;  /* 0x8000000c09c17221 */ /* 0x100fe20000010000 */
[--C-:B------:R-:W-:Y:S01]  /*4da0*/  FADD.FTZ R197, R5, -R12.reuse ;  /* 0x8000000c05c57221 */ /* 0x100fe20000010000 */
[----:B------:R-:W-:Y:S01]  /*4db0*/  FADD.FTZ R199, R3, -R12 ;  /* 0x8000000c03c77221 */ /* 0x000fe20000010000 */
[C---:B------:R-:W-:Y:S01]  /*4dc0*/  FMUL.FTZ R16, R14.reuse, R195 ;  /* 0x000000c30e107220 */ /* 0x040fe20000410000 */
[C---:B------:R-:W-:Y:S01]  /*4dd0*/  FMUL.FTZ R193, R14.reuse, R193 ;  /* 0x000000c10ec17220 */ /* 0x040fe20000410000 */
[C---:B------:R-:W-:Y:S01]  /*4de0*/  FMUL.FTZ R195, R14.reuse, R197 ;  /* 0x000000c50ec37220 */ /* 0x040fe20000410000 */
[----:B------:R-:W0:Y:S01]  /*4df0*/  LDC.64 R216, c[0x0][0x430] ;  /* 0x00010c00ffd87b82 */ /* 0x000e220000000a00 */
[----:B------:R-:W-:Y:S01]  /*4e00*/  FMUL.FTZ R18, R14, R199 ;  /* 0x000000c70e127220 */ /* 0x000fe20000410000 */
[C---:B-----5:R-:W-:Y:S01]  /*4e10*/  FFMA.FTZ R192, R193.reuse, R52, R132 ;  /* 0x00000034c1c07223 */ /* 0x060fe20000010084 */
[----:B------:R-:W-:Y:S01]  /*4e20*/  FFMA.FTZ R196, R193, R56, R160 ;  /* 0x00000038c1c47223 */ /* 0x000fe200000100a0 */
[C---:B------:R-:W-:Y:S01]  /*4e30*/  FFMA.FTZ R194, R195.reuse, R54, R134 ;  /* 0x00000036c3c27223 */ /* 0x040fe20000010086 */
[----:B------:R-:W-:Y:S01]  /*4e40*/  FFMA.FTZ R198, R195, R58, R162 ;  /* 0x0000003ac3c67223 */ /* 0x000fe200000100a2 */
[----:B------:R-:W-:Y:S01]  /*4e50*/  FFMA.FTZ R193, R16, R53, R133 ;  /* 0x0000003510c17223 */ /* 0x000fe20000010085 */
[----:B------:R-:W-:Y:S01]  /*4e60*/  FFMA.FTZ R195, R18, R55, R135 ;  /* 0x0000003712c37223 */ /* 0x000fe20000010087 */
[----:B------:R-:W-:Y:S01]  /*4e70*/  FFMA.FTZ R197, R16, R57, R161 ;  /* 0x0000003910c57223 */ /* 0x000fe200000100a1 */
[----:B------:R-:W-:Y:S01]  /*4e80*/  FFMA.FTZ R199, R18, R59, R163 ;  /* 0x0000003b12c77223 */ /* 0x000fe200000100a3 */
[----:B-1----:R-:W-:-:S05]  /*4e90*/  IMAD.WIDE.U32 R214, R8, 0x10, R214 ;  /* 0x0000001008d67825 */ /* 0x002fca00078e00d6 */
[----:B------:R1:W-:Y:S01]  /*4ea0*/  STG.E.128 desc[UR6][R214.64], R192 ;  /* 0x000000c0d6007986 */ /* 0x0003e2000c101d06 */
[C---:B0-----:R-:W-:Y:S01]  /*4eb0*/  IMAD.WIDE.U32 R216, R8.reuse, 0x10, R216 ;  /* 0x0000001008d87825 */ /* 0x041fe200078e00d8 */
[----:B------:R-:W-:-:S04]  /*4ec0*/  IADD3 R8, PT, PT, R8, 0x80, RZ ;  /* 0x0000008008087810 */ /* 0x000fc80007ffe0ff */
[----:B------:R1:W-:Y:S03]  /*4ed0*/  STG.E.128 desc[UR6][R216.64], R196 ;  /* 0x000000c4d8007986 */ /* 0x0003e6000c101d06 */
.L_x_16085:
[----:B------:R-:W-:Y:S05]  /*4ee0*/  BSYNC.RECONVERGENT B0 ;  /* 0x0000000000007941 */ /* 0x000fea0003800200 */
.L_x_16084:
        /* <DEDUP_REMOVED lines=13> */
[----:B-----5:R-:W-:Y:S01]  /*4fc0*/  FFMA.FTZ R196, R197, R64, R156 ;  /* 0x00000040c5c47223 */ /* 0x020fe2000001009c */
[----:B------:R-:W-:Y:S01]  /*4fd0*/  FFMA.FTZ R198, R199, R66, R158 ;  /* 0x00000042c7c67223 */ /* 0x000fe2000001009e */
[----:B0-----:R-:W-:-:S04]  /*4fe0*/  IMAD.WIDE.U32 R214, R8, 0x10, R192 ;  /* 0x0000001008d67825 */ /* 0x001fc800078e00c0 */
[----:B------:R-:W-:Y:S01]  /*4ff0*/  FFMA.FTZ R192, R197, R60, R128 ;  /* 0x0000003cc5c07223 */ /* 0x000fe20000010080 */
[C---:B------:R-:W-:Y:S01]  /*5000*/  FFMA.FTZ R193, R16.reuse, R61, R129 ;  /* 0x0000003d10c17223 */ /* 0x040fe20000010081 */
[----:B------:R-:W-:Y:S01]  /*5010*/  FFMA.FTZ R197, R16, R65, R157 ;  /* 0x0000004110c57223 */ /* 0x000fe2000001009d */
[----:B-1----:R-:W-:-:S04]  /*5020*/  IMAD.WIDE.U32 R216, R8, 0x10, R194 ;  /* 0x0000001008d87825 */ /* 0x002fc800078e00c2 */
[----:B------:R-:W-:Y:S01]  /*5030*/  FFMA.FTZ R194, R199, R62, R130 ;  /* 0x0000003ec7c27223 */ /* 0x000fe20000010082 */
[C---:B------:R-:W-:Y:S01]  /*5040*/  FFMA.FTZ R195, R18.reuse, R63, R131 ;  /* 0x0000003f12c37223 */ /* 0x040fe20000010083 */
[----:B------:R-:W-:Y:S01]  /*5050*/  FFMA.FTZ R199, R18, R67, R159 ;  /* 0x0000004312c77223 */ /* 0x000fe2000001009f */
[----:B------:R-:W-:-:S03]  /*5060*/  IADD3 R8, PT, PT, R8, 0x80, RZ ;  /* 0x0000008008087810 */ /* 0x000fc60007ffe0ff */
[----:B------:R2:W-:Y:S04]  /*5070*/  STG.E.128 desc[UR6][R214.64], R192 ;  /* 0x000000c0d6007986 */ /* 0x0005e8000c101d06 */
[----:B------:R2:W-:Y:S02]  /*5080*/  STG.E.128 desc[UR6][R216.64], R196 ;  /* 0x000000c4d8007986 */ /* 0x0005e4000c101d06 */
.L_x_16087:
[----:B------:R-:W-:Y:S05]  /*5090*/  BSYNC.RECONVERGENT B0 ;  /* 0x0000000000007941 */ /* 0x000fea0003800200 */
.L_x_16086:
[----:B------:R-:W-:Y:S01]  /*50a0*/  ISETP.GE.U32.AND P6, PT, R6, 0x180, PT ;  /* 0x000001800600780c */ /* 0x000fe20003fc6070 */
[----:B------:R-:W-:-:S12]  /*50b0*/  BSSY.RECONVERGENT B0, `(.L_x_16088) ;  /* 0x0000019000007945 */ /* 0x000fd80003800200 */
[----:B------:R-:W-:Y:S05]  /*50c0*/  @!P6 BRA `(.L_x_16089) ;  /* 0x00000000005ce947 */ /* 0x000fea0003800000 */
[----:B012---:R-:W0:Y:S01]  /*50d0*/  LDC.64 R192, c[0x0][0x428] ;  /* 0x00010a00ffc07b82 */ /* 0x007e220000000a00 */
        /* <DEDUP_REMOVED lines=22> */
.L_x_16089:
[----:B------:R-:W-:Y:S05]  /*5240*/  BSYNC.RECONVERGENT B0 ;  /* 0x0000000000007941 */ /* 0x000fea0003800200 */
.L_x_16088:
[----:B------:R-:W-:Y:S01]  /*5250*/  ISETP.GE.U32.AND P6, PT, R6, 0x200, PT ;  /* 0x000002000600780c */ /* 0x000fe20003fc6070 */
[----:B------:R-:W-:-:S12]  /*5260*/  BSSY.RECONVERGENT B0, `(.L_x_16090) ;  /* 0x0000019000007945 */ /* 0x000fd80003800200 */
[----:B------:R-:W-:Y:S05]  /*5270*/  @!P6 BRA `(.L_x_16091) ;  /* 0x00000000005ce947 */ /* 0x000fea0003800000 */
[----:B0123--:R-:W0:Y:S01]  /*5280*/  LDC.64 R192, c[0x0][0x428] ;  /* 0x00010a00ffc07b82 */ /* 0x00fe220000000a00 */
        /* <DEDUP_REMOVED lines=22> */
.L_x_16091:
[----:B------:R-:W-:Y:S05]  /*53f0*/  BSYNC.RECONVERGENT B0 ;  /* 0x0000000000007941 */ /* 0x000fea0003800200 */
.L_x_16090:
        /* <DEDUP_REMOVED lines=25> */
.L_x_16093:
[----:B------:R-:W-:Y:S05]  /*5590*/  BSYNC.RECONVERGENT B0 ;  /* 0x0000000000007941 */ /* 0x000fea0003800200 */
.L_x_16092:
        /* <DEDUP_REMOVED lines=25> */
.L_x_16095:
[----:B------:R-:W-:Y:S05]  /*5730*/  BSYNC.RECONVERGENT B0 ;  /* 0x0000000000007941 */ /* 0x000fea0003800200 */
.L_x_16094:
        /* <DEDUP_REMOVED lines=25> */
.L_x_16097:
[----:B------:R-:W-:Y:S05]  /*58d0*/  BSYNC.RECONVERGENT B0 ;  /* 0x0000000000007941 */ /* 0x000fea0003800200 */
.L_x_16096:
        /* <DEDUP_REMOVED lines=20> */
[----:B0-----:R-:W-:-:S05]  /*5a20*/  IMAD.WIDE.U32 R214, R8, 0x10, R214 ;  /* 0x0000001008d67825 */ /* 0x001fca00078e00d6 */
[----:B------:R0:W-:Y:S01]  /*5a30*/  STG.E.128 desc[UR6][R214.64], R192 ;  /* 0x000000c0d6007986 */ /* 0x0001e2000c101d06 */
[----:B-1----:R-:W-:-:S05]  /*5a40*/  IMAD.WIDE.U32 R216, R8, 0x10, R216 ;  /* 0x0000001008d87825 */ /* 0x002fca00078e00d8 */
[----:B------:R0:W-:Y:S02]  /*5a50*/  STG.E.128 desc[UR6][R216.64], R196 ;  /* 0x000000c4d8007986 */ /* 0x0001e4000c101d06 */
.L_x_16099:
[----:B------:R-:W-:Y:S05]  /*5a60*/  BSYNC.RECONVERGENT B0 ;  /* 0x0000000000007941 */ /* 0x000fea0003800200 */
.L_x_16098:
[----:B01234-:R-:W0:Y:S01]  /*5a70*/  LDC.64 R192, c[0x0][0x380] ;  /* 0x0000e000ffc07b82 */ /* 0x01fe220000000a00 */
[----:B------:R-:W-:Y:S01]  /*5a80*/  UPLOP3.LUT UP1, UPT, UPT, UPT, UP1, 0x40, 0x4 ;  /* 0x000000000004789c */ /* 0x000fe20003f2e810 */
[----:B0-----:R-:W-:-:S04]  /*5a90*/  IADD3 R4, PT, PT, R4, R192, RZ ;  /* 0x000000c004047210 */ /* 0x001fc80007ffe0ff */
[----:B------:R-:W-:-:S13]  /*5aa0*/  ISETP.GE.AND P2, PT, R4, R193, PT ;  /* 0x000000c10400720c */ /* 0x000fda0003f46270 */
[----:B------:R-:W-:Y:S05]  /*5ab0*/  @!P2 BRA `(.L_x_16100) ;  /* 0xffffffc4008ca947 */ /* 0x000fea000383ffff */
[----:B------:R-:W-:Y:S05]  /*5ac0*/  EXIT ;  /* 0x000000000000794d */ /* 0x000fea0003800000 */
.L_x_16101:
        /* <DEDUP_REMOVED lines=11> */
.L_x_18012:


//--------------------- .text._ZN10layer_norm31ln_parallel_residual_fwd_kernelINS_13Kernel_traitsIfffffjLj4096ELj1ELj1ELj4ELj16ENS_18Kernel_traits_baseILj4096EfffffjLj128EEEEELb0ELb0ELb1EEEvNS_9FwdParamsE --------------------------
	.section	.text._ZN10layer_norm31ln_parallel_residual_fwd_kernelINS_13Kernel_traitsIfffffjLj4096ELj1ELj1ELj4ELj16ENS_18Kernel_traits_baseILj4096EfffffjLj128EEEEELb0ELb0ELb1EEEvNS_9FwdParamsE,"ax",@progbits
	.align	128
        .global         _ZN10layer_norm31ln_parallel_residual_fwd_kernelINS_13Kernel_traitsIfffffjLj4096ELj1ELj1ELj4ELj16ENS_18Kernel_traits_baseILj4096EfffffjLj128EEEEELb0ELb0ELb1EEEvNS_9FwdParamsE
        .type           _ZN10layer_norm31ln_parallel_residual_fwd_kernelINS_13Kernel_traitsIfffffjLj4096ELj1ELj1ELj4ELj16ENS_18Kernel_traits_baseILj4096EfffffjLj128EEEEELb0ELb0ELb1EEEvNS_9FwdParamsE,@function
        .size           _ZN10layer_norm31ln_parallel_residual_fwd_kernelINS_13Kernel_traitsIfffffjLj4096ELj1ELj1ELj4ELj16ENS_18Kernel_traits_baseILj4096EfffffjLj128EEEEELb0ELb0ELb1EEEvNS_9FwdParamsE,(.L_x_18013 - _ZN10layer_norm31ln_parallel_residual_fwd_kernelINS_13Kernel_traitsIfffffjLj4096ELj1ELj1ELj4ELj16ENS_18Kernel_traits_baseILj4096EfffffjLj128EEEEELb0ELb0ELb1EEEvNS_9FwdParamsE)
        .other          _ZN10layer_norm31ln_parallel_residual_fwd_kernelINS_13Kernel_traitsIfffffjLj4096ELj1ELj1ELj4ELj16ENS_18Kernel_traits_baseILj4096EfffffjLj128EEEEELb0ELb0ELb1EEEvNS_9FwdParamsE,@"STO_CUDA_ENTRY STV_DEFAULT"
_ZN10layer_norm31ln_parallel_residual_fwd_kernelINS_13Kernel_traitsIfffffjLj4096ELj1ELj1ELj4ELj16ENS_18Kernel_traits_baseILj4096EfffffjLj128EEEEELb0ELb0ELb1EEEvNS_9FwdParamsE:
.text._ZN10layer_norm31ln_parallel_residual_fwd_kernelINS_13Kernel_traitsIfffffjLj4096ELj1ELj1ELj4ELj16ENS_18Kernel_traits_baseILj4096EfffffjLj128EEEEELb0ELb0ELb1EEEvNS_9FwdParamsE:
        /* <DEDUP_REMOVED lines=70> */
.L_x_16103:
        /* <DEDUP_REMOVED lines=31> */
.L_x_16102:
        /* <DEDUP_REMOVED lines=45> */
.L_x_16105:
        /* <DEDUP_REMOVED lines=46> */
.L_x_16104:
        /* <DEDUP_REMOVED lines=10> */
.L_x_16127:
[----:B0-----:R-:W-:Y:S01]  /*0ca0*/  ISETP.NE.U32.AND P2, PT, RZ, UR10, PT ;  /* 0x0000000aff007c0c */ /* 0x001fe2000bf45070 */
[----:B------:R-:W0:Y:S01]  /*0cb0*/  @P1 LDC.64 R146, c[0x0][0x398] ;  /* 0x0000e600ff921b82 */ /* 0x000e220000000a00 */
[----:B-1----:R-:W-:Y:S02]  /*0cc0*/  IMAD R144, R178, UR8, RZ ;  /* 0x00000008b2907c24 */ /* 0x002fe4000f8e02ff */
[----:B------:R-:W-:-:S03]  /*0cd0*/  ISETP.NE.AND.EX P2, PT, RZ, UR11, PT, P2 ;  /* 0x0000000bff007c0c */ /* 0x000fc6000bf45320 */
[----:B------:R-:W-:Y:S02]  /*0ce0*/  SHF.R.S32.HI R145, RZ, 0x1f, R144 ;  /* 0x0000001fff917819 */ /* 0x000fe40000011490 */
[----:B----4-:R-:W1:Y:S02]  /*0cf0*/  LDC.64 R2, c[0x0][0x390] ;  /* 0x0000e400ff027b82 */ /* 0x010e640000000a00 */
[----:B------:R-:W-:-:S04]  /*0d00*/  LEA.HI R145, R145, R144, RZ, 0x2 ;  /* 0x0000009091917211 */ /* 0x000fc800078f10ff */
[----:B------:R-:W-:Y:S02]  /*0d10*/  LEA.HI.SX32 R157, R145, R0, 0x1e ;  /* 0x00000000919d7211 */ /* 0x000fe400078ff2ff */
[----:B------:R-:W4:Y:S03]  /*0d20*/  @P2 LDC.64 R148, c[0x0][0x3a0] ;  /* 0x0000e800ff942b82 */ /* 0x000f260000000a00 */
[----:B0-----:R-:W-:-:S05]  /*0d30*/  @P1 IMAD.WIDE.U32 R146, R157, 0x10, R146 ;  /* 0x000000109d921825 */ /* 0x001fca00078e0092 */
[----:B-----5:R0:W5:Y:S01]  /*0d40*/  @P1 LDG.E.128 R12, desc[UR6][R146.64] ;  /* 0x00000006920c1981 */ /* 0x020162000c1e1d00 */
[----:B-1----:R-:W-:-:S05]  /*0d50*/  IMAD.WIDE.U32 R144, R157, 0x10, R2 ;  /* 0x000000109d907825 */ /* 0x002fca00078e0002 */
[----:B------:R0:W5:Y:S01]  /*0d60*/  LDG.E.128 R152, desc[UR6][R144.64] ;  /* 0x0000000690987981 */ /* 0x000162000c1e1d00 */
[----:B----4-:R-:W-:-:S05]  /*0d70*/  @P2 IMAD.WIDE.U32 R148, R157, 0x10, R148 ;  /* 0x000000109d942825 */ /* 0x010fca00078e0094 */
        /* <DEDUP_REMOVED lines=16> */
.L_x_16107:
        /* <DEDUP_REMOVED lines=9> */
.L_x_16106:
        /* <DEDUP_REMOVED lines=12> */
.L_x_16108:
[----:B------:R-:W1:Y:S01]  /*0fd0*/  LDC.64 R152, c[0x0][0x398] ;  /* 0x0000e600ff987b82 */ /* 0x000e620000000a00 */
[----:B------:R-:W-:-:S05]  /*0fe0*/  IADD3 R155, PT, PT, R157, 0x80, RZ ;  /* 0x000000809d9b7810 */ /* 0x000fca0007ffe0ff */
[----:B0-----:R-:W-:Y:S02]  /*0ff0*/  IMAD.WIDE.U32 R146, R155, 0x10, R2 ;  /* 0x000000109b927825 */ /* 0x001fe400078e0002 */
[----:B------:R-:W0:Y:S08]  /*1000*/  @P0 LDC.64 R144, c[0x0][0x3a8] ;  /* 0x0000ea00ff900b82 */ /* 0x000e300000000a00 */
[----:B------:R-:W4:Y:S01]  /*1010*/  @P2 LDC.64 R150, c[0x0][0x3a0] ;  /* 0x0000e800ff962b82 */ /* 0x000f220000000a00 */
[----:B-1----:R-:W-:-:S04]  /*1020*/  ISETP.NE.U32.AND P1, PT, R152, RZ, PT ;  /* 0x000000ff9800720c */ /* 0x002fc80003f25070 */
[----:B------:R-:W-:Y:S01]  /*1030*/  ISETP.NE.AND.EX P1, PT, R153, RZ, PT, P1 ;  /* 0x000000ff9900720c */ /* 0x000fe20003f25310 */
[----:B0-----:R-:W-:-:S05]  /*1040*/  @P0 IMAD.WIDE.U32 R144, R157, 0x10, R144 ;  /* 0x000000109d900825 */ /* 0x001fca00078e0090 */
[----:B------:R0:W-:Y:S01]  /*1050*/  @P0 STG.E.128 desc[UR6][R144.64], R4 ;  /* 0x0000000490000986 */ /* 0x0001e2000c101d06 */
[----:B----4-:R-:W-:-:S06]  /*1060*/  @P2 IMAD.WIDE.U32 R150, R155, 0x10, R150 ;  /* 0x000000109b962825 */ /* 0x010fcc00078e0096 */
[----:B------:R-:W1:Y:S01]  /*1070*/  @P1 LDC.64 R148, c[0x0][0x398] ;  /* 0x0000e600ff941b82 */ /* 0x000e620000000a00 */
[----:B------:R0:W5:Y:S04]  /*1080*/  LDG.E.128 R180, desc[UR6][R146.64] ;  /* 0x0000000692b47981 */ /* 0x000168000c1e1d00 */
[----:B------:R0:W5:Y:S01]  /*1090*/  @P2 LDG.E.128 R8, desc[UR6][R150.64] ;  /* 0x0000000696082981 */ /* 0x000162000c1e1d00 */
        /* <DEDUP_REMOVED lines=21> */
.L_x_16109:
        /* <DEDUP_REMOVED lines=23> */
.L_x_16110:
        /* <DEDUP_REMOVED lines=8> */
[----:B------:R0:W5:Y:S04]  /*13e0*/  LDG.E.128 R180, desc[UR6][R146.64] ;  /* 0x0000000692b47981 */ /* 0x000168000c1e1d00 */
[----:B------:R0:W5:Y:S01]  /*13f0*/  @P1 LDG.E.128 R12, desc[UR6][R148.64] ;  /* 0x00000006940c1981 */ /* 0x000162000c1e1d00 */
[----:B----4-:R-:W-:-:S05]  /*1400*/  @P2 IMAD.WIDE.U32 R152, R151, 0x10, R152 ;  /* 0x0000001097982825 */ /* 0x010fca00078e0098 */
[----:B------:R0:W5:Y:S01]  /*1410*/  @P2 LDG.E.128 R8, desc[UR6][R152.64] ;  /* 0x0000000698082981 */ /* 0x000162000c1e1d00 */
        /* <DEDUP_REMOVED lines=14> */
.L_x_16111:
        /* <DEDUP_REMOVED lines=21> */
.L_x_16112:
        /* <DEDUP_REMOVED lines=26> */
.L_x_16113:
        /* <DEDUP_REMOVED lines=21> */
.L_x_16114:
        /* <DEDUP_REMOVED lines=26> */
.L_x_16115:
        /* <DEDUP_REMOVED lines=21> */
.L_x_16116:
        /* <DEDUP_REMOVED lines=26> */
.L_x_16117:
        /* <DEDUP_REMOVED lines=21> */
.L_x_16118:
        /* <DEDUP_REMOVED lines=26> */
.L_x_16119:
        /* <DEDUP_REMOVED lines=21> */
.L_x_16120:
        /* <DEDUP_REMOVED lines=26> */
.L_x_16121:
        /* <DEDUP_REMOVED lines=21> */
.L_x_16122:
        /* <DEDUP_REMOVED lines=131> */
.L_x_16124:
[----:B--23--:R-:W-:Y:S05]  /*2d30*/  BSYNC.RECONVERGENT B0 ;  /* 0x0000000000007941 */ /* 0x00cfea0003800200 */
.L_x_16123:
        /* <DEDUP_REMOVED lines=15> */
.L_x_16126:
[----:B------:R-:W-:Y:S05]  /*2e30*/  BSYNC.RECONVERGENT B0 ;  /* 0x0000000000007941 */ /* 0x000fea0003800200 */
.L_x_16125:
[----:B------:R-:W1:Y:S01]  /*2e40*/  SHFL.DOWN PT, R147, R2, 0x2, 0x1f ;  /* 0x08401f0002937f89 */ /* 0x000e6200000e0000 */
[----:B------:R-:W-:Y:S01]  /*2e50*/  ISETP.NE.AND P2, PT, R0, RZ, PT ;  /* 0x000000ff0000720c */ /* 0x000fe20003f45270 */
[----:B------:R-:W-:Y:S01]  /*2e60*/  UPLOP3.LUT UP1, UPT, UPT, UPT, UP1, 0x40, 0x4 ;  /* 0x000000000004789c */ /* 0x000fe20003f2e810 */
[----:B------:R-:W-:Y:S01]  /*2e70*/  ISETP.NE.AND P3, PT, RZ, UR12, PT ;  /* 0x0000000cff007c0c */ /* 0x000fe2000bf65270 */
        /* <DEDUP_REMOVED lines=26> */
[----:B------:R-:W-:-:S03]  /*3020*/  FFMA.FTZ R181, R150, R229, R181 ;  /* 0x000000e596b57223 */ /* 0x000fc600000100b5 */
[----:B------:R-:W-:Y:S01]  /*3030*/  FMUL.FTZ R150, R150, R147 ;  /* 0x0000009396967220 */ /* 0x000fe20000410000 */
[----:B--2---:R-:W-:Y:S01]  /*3040*/  FMUL.FTZ R181, R148, R181 ;  /* 0x000000b594b57220 */ /* 0x004fe20000410000 */
[----:B-1----:R-:W-:Y:S02]  /*3050*/  FADD.FTZ R147, R145, R144 ;  /* 0x0000009091937221 */ /* 0x002fe40000010000 */
[----:B------:R-:W-:Y:S01]  /*3060*/  FMUL.FTZ R150, R150, R231 ;  /* 0x000000e796967220 */ /* 0x000fe20000410000 */
[----:B------:R-:W0:Y:S01]  /*3070*/  LDC R144, c[0x0][0x448] ;  /* 0x00011200ff907b82 */ /* 0x000e220000000800 */
[----:B------:R1:W2:Y:S02]  /*3080*/  SHFL.IDX PT, R229, R181, RZ, 0x1f ;  /* 0x00001fffb5e57589 */ /* 0x0002a400000e0000 */
[----:B------:R-:W-:-:S05]  /*3090*/  FFMA.FTZ R150, R148, R150, R147 ;  /* 0x0000009694967223 */ /* 0x000fca0000010093 */
[----:B------:R-:W0:Y:S01]  /*30a0*/  SHFL.IDX PT, R231, R150, RZ, 0x1f ;  /* 0x00001fff96e77589 */ /* 0x000e2200000e0000 */
[----:B------:R-:W3:Y:S08]  /*30b0*/  @!P2 LDC.64 R146, c[0x0][0x3c0] ;  /* 0x0000f000ff92ab82 */ /* 0x000ef00000000a00 */
[----:B-1----:R-:W1:Y:S01]  /*30c0*/  LDC.64 R180, c[0x0][0x428] ;  /* 0x00010a00ffb47b82 */ /* 0x002e620000000a00 */
[C---:B--2---:R-:W-:Y:S01]  /*30d0*/  FMUL.FTZ R2, R229.reuse, R229 ;  /* 0x000000e5e5027220 */ /* 0x044fe20000410000 */
[----:B------:R-:W-:-:S04]  /*30e0*/  FSEL R148, R229, RZ, !P3 ;  /* 0x000000ffe5947208 */ /* 0x000fc80005800000 */
[----:B------:R-:W-:Y:S01]  /*30f0*/  FSEL R145, R2, RZ, P3 ;  /* 0x000000ff02917208 */ /* 0x000fe20001800000 */
[C---:B------:R-:W-:Y:S01]  /*3100*/  FADD.FTZ R162, -R148.reuse, R167 ;  /* 0x000000a794a27221 */ /* 0x040fe20000010100 */
[----:B0-----:R-:W-:Y:S01]  /*3110*/  FFMA.FTZ R2, R231, UR9, R144 ;  /* 0x00000009e7027c23 */ /* 0x001fe20008010090 */
[C---:B------:R-:W-:Y:S01]  /*3120*/  FADD.FTZ R167, -R148.reuse, R189 ;  /* 0x000000bd94a77221 */ /* 0x040fe20000010100 */
[C---:B------:R-:W-:Y:S01]  /*3130*/  FADD.FTZ R172, -R148.reuse, R195 ;  /* 0x000000c394ac7221 */ /* 0x040fe20000010100 */
[----:B------:R-:W-:Y:S01]  /*3140*/  FADD.FTZ R152, -R148, R161 ;  /* 0x000000a194987221 */ /* 0x000fe20000010100 */
[----:B------:R-:W-:Y:S01]  /*3150*/  FADD.FTZ R2, R2, R145 ;  /* 0x0000009102027221 */ /* 0x000fe20000010000 */
[----:B------:R-:W0:Y:S01]  /*3160*/  LDC.64 R194, c[0x0][0x430] ;  /* 0x00010c00ffc27b82 */ /* 0x000e220000000a00 */
[C---:B------:R-:W-:Y:S01]  /*3170*/  FADD.FTZ R150, -R148.reuse, R159 ;  /* 0x0000009f94967221 */ /* 0x040fe20000010100 */
[C---:B------:R-:W-:Y:S01]  /*3180*/  FADD.FTZ R154, -R148.reuse, R163 ;  /* 0x000000a3949a7221 */ /* 0x040fe20000010100 */
[----:B------:R-:W2:Y:S01]  /*3190*/  MUFU.RSQ R189, R2 ;  /* 0x0000000200bd7308 */ /* 0x000ea20000001400 */
[C---:B------:R-:W-:Y:S01]  /*31a0*/  FADD.FTZ R156, -R148.reuse, R165 ;  /* 0x000000a5949c7221 */ /* 0x040fe20000010100 */
[C---:B------:R-:W-:Y:S01]  /*31b0*/  FADD.FTZ R164, -R148.reuse, R173 ;  /* 0x000000ad94a47221 */ /* 0x040fe20000010100 */
[C---:B------:R-:W-:Y:S01]  /*31c0*/  FADD.FTZ R163, -R148.reuse, R169 ;  /* 0x000000a994a37221 */ /* 0x040fe20000010100 */
[C---:B------:R-:W-:Y:S01]  /*31d0*/  FADD.FTZ R166, -R148.reuse, R179 ;  /* 0x000000b394a67221 */ /* 0x040fe20000010100 */
[----:B------:R-:W4:Y:S01]  /*31e0*/  @!P2 LDC.64 R144, c[0x0][0x3c8] ;  /* 0x0000f200ff90ab82 */ /* 0x000f220000000a00 */
[C---:B------:R-:W-:Y:S01]  /*31f0*/  FADD.FTZ R218, -R148.reuse, R197 ;  /* 0x000000c594da7221 */ /* 0x040fe20000010100 */
[C---:B------:R-:W-:Y:S01]  /*3200*/  FADD.FTZ R173, -R148.reuse, R199 ;  /* 0x000000c794ad7221 */ /* 0x040fe20000010100 */
[C---:B------:R-:W-:Y:S01]  /*3210*/  FADD.FTZ R216, -R148.reuse, R201 ;  /* 0x000000c994d87221 */ /* 0x040fe20000010100 */
[C---:B------:R-:W-:Y:S01]  /*3220*/  FADD.FTZ R174, -R148.reuse, R203 ;  /* 0x000000cb94ae7221 */ /* 0x040fe20000010100 */
[----:B------:R-:W-:Y:S01]  /*3230*/  FADD.FTZ R214, -R148, R205 ;  /* 0x000000cd94d67221 */ /* 0x000fe20000010100 */
[----:B---3--:R-:W-:-:S04]  /*3240*/  @!P2 IMAD.WIDE R146, R178, 0x4, R146 ;  /* 0x00000004b292a825 */ /* 0x008fc800078e0292 */
        /* <DEDUP_REMOVED lines=21> */
[----:B----4-:R-:W-:Y:S01]  /*33a0*/  @!P2 IMAD.WIDE R160, R178, 0x4, R144 ;  /* 0x00000004b2a0a825 */ /* 0x010fe200078e0290 */
[----:B------:R2:W-:Y:S03]  /*33b0*/  @!P2 STG.E desc[UR6][R146.64], R229 ;  /* 0x000000e59200a986 */ /* 0x0005e6000c101906 */
[----:B------:R-:W-:Y:S01]  /*33c0*/  FMUL.FTZ R156, R189, R164 ;  /* 0x000000a4bd9c7220 */ /* 0x000fe20000410000 */
[----:B------:R-:W-:Y:S01]  /*33d0*/  FFMA.FTZ R144, R219, R108, R112 ;  /* 0x0000006cdb907223 */ /* 0x000fe20000010070 */
[----:B-1----:R-:W-:-:S04]  /*33e0*/  IMAD.WIDE.U32 R158, R157, 0x10, R180 ;  /* 0x000000109d9e7825 */ /* 0x002fc800078e00b4 */
        /* <DEDUP_REMOVED lines=31> */
[----:B------:R-:W-:-:S04]  /*35e0*/  IMAD.WIDE.U32 R172, R183, 0x10, R180 ;  /* 0x00000010b7ac7825 */ /* 0x000fc800078e00b4 */
[----:B------:R-:W-:Y:S01]  /*35f0*/  FFMA.FTZ R154, R171, R74, R22 ;  /* 0x0000004aab9a7223 */ /* 0x000fe20000010016 */
[----:B------:R-:W-:Y:S01]  /*3600*/  FFMA.FTZ R168, R165, R64, R28 ;  /* 0x00000040a5a87223 */ /* 0x000fe2000001001c */
[----:B------:R2:W-:Y:S01]  /*3610*/  STG.E.128 desc[UR6][R158.64], R144 ;  /* 0x000000909e007986 */ /* 0x0005e2000c101d06 */
[----:B------:R-:W-:-:S04]  /*3620*/  IMAD.WIDE.U32 R176, R185, 0x10, R180 ;  /* 0x00000010b9b07825 */ /* 0x000fc800078e00b4 */
[----:B------:R-:W-:Y:S01]  /*3630*/  FFMA.FTZ R170, R167, R66, R30 ;  /* 0x00000042a7aa7223 */ /* 0x000fe2000001001e */
[----:B------:R-:W-:-:S04]  /*3640*/  IMAD.WIDE.U32 R174, R187, 0x10, R180 ;  /* 0x00000010bbae7825 */ /* 0x000fc800078e00b4 */
[----:B-1----:R-:W-:Y:S01]  /*3650*/  FFMA.FTZ R161, R162, R69, R25 ;  /* 0x00000045a2a17223 */ /* 0x002fe20000010019 */
[----:B------:R-:W-:-:S04]  /*3660*/  IMAD.WIDE.U32 R190, R155, 0x10, R180 ;  /* 0x000000109bbe7825 */ /* 0x000fc800078e00b4 */
[----:B------:R-:W-:Y:S01]  /*3670*/  FFMA.FTZ R160, R169, R68, R24 ;  /* 0x00000044a9a07223 */ /* 0x000fe20000010018 */
[----:B------:R-:W-:-:S04]  /*3680*/  IMAD.WIDE.U32 R192, R151, 0x10, R180 ;  /* 0x0000001097c07825 */ /* 0x000fc800078e00b4 */
[----:B------:R-:W-:-:S04]  /*3690*/  IMAD.WIDE.U32 R2, R149, 0x10, R180 ;  /* 0x0000001095027825 */ /* 0x000fc800078e00b4 */
[----:B--2---:R-:W-:Y:S01]  /*36a0*/  FFMA.FTZ R144, R219, R76, R16 ;  /* 0x0000004cdb907223 */ /* 0x004fe20000010010 */
[----:B------:R-:W-:Y:S01]  /*36b0*/  FFMA.FTZ R145, R148, R77, R17 ;  /* 0x0000004d94917223 */ /* 0x000fe20000010011 */
[----:B------:R-:W-:Y:S01]  /*36c0*/  FFMA.FTZ R146, R221, R78, R18 ;  /* 0x0000004edd927223 */ /* 0x000fe20000010012 */
[----:B0-----:R-:W-:-:S04]  /*36d0*/  IMAD.WIDE.U32 R208, R157, 0x10, R194 ;  /* 0x000000109dd07825 */ /* 0x001fc800078e00c2 */
[----:B------:R-:W-:Y:S01]  /*36e0*/  FFMA.FTZ R147, R152, R79, R19 ;  /* 0x0000004f98937223 */ /* 0x000fe20000010013 */
[----:B------:R-:W-:Y:S01]  /*36f0*/  FFMA.FTZ R148, R217, R104, R116 ;  /* 0x00000068d9947223 */ /* 0x000fe20000010074 */
[----:B------:R-:W-:Y:S01]  /*3700*/  FFMA.FTZ R157, R162, R101, R121 ;  /* 0x00000065a29d7223 */ /* 0x000fe20000010079 */
[----:B------:R-:W-:-:S04]  /*3710*/  IMAD.WIDE.U32 R210, R155, 0x10, R194 ;  /* 0x000000109bd27825 */ /* 0x000fc800078e00c2 */
[C---:B------:R-:W-:Y:S01]  /*3720*/  FFMA.FTZ R158, R163.reuse, R102, R122 ;  /* 0x00000066a39e7223 */ /* 0x040fe2000001007a */
[----:B------:R0:W-:Y:S01]  /*3730*/  STG.E.128 desc[UR6][R208.64], R144 ;  /* 0x00000090d0007986 */ /* 0x0001e2000c101d06 */
[----:B------:R-:W-:Y:S01]  /*3740*/  FFMA.FTZ R162, R163, R70, R26 ;  /* 0x00000046a3a27223 */ /* 0x000fe2000001001a */
[----:B------:R-:W-:-:S04]  /*3750*/  IMAD.WIDE.U32 R212, R151, 0x10, R194 ;  /* 0x0000001097d47825 */ /* 0x000fc800078e00c2 */
[C---:B------:R-:W-:Y:S01]  /*3760*/  FFMA.FTZ R151, R156.reuse, R107, R119 ;  /* 0x0000006b9c977223 */ /* 0x040fe20000010077 */
        /* <DEDUP_REMOVED lines=8> */
[C---:B------:R-:W-:Y:S01]  /*37f0*/  FFMA.FTZ R165, R166.reuse, R97, R125 ;  /* 0x00000061a6a57223 */ /* 0x040fe2000001007d */
[----:B------:R-:W-:Y:S01]  /*3800*/  FFMA.FTZ R169, R166, R65, R29 ;  /* 0x00000041a6a97223 */ /* 0x000fe2000001001d */
[----:B------:R-:W-:-:S04]  /*3810*/  IMAD.WIDE.U32 R186, R187, 0x10, R194 ;  /* 0x00000010bbba7825 */ /* 0x000fc800078e00c2 */
[----:B------:R-:W-:Y:S01]  /*3820*/  FFMA.FTZ R166, R167, R98, R126 ;  /* 0x00000062a7a67223 */ /* 0x000fe2000001007e */
[----:B------:R-:W-:Y:S01]  /*3830*/  FFMA.FTZ R167, R218, R99, R127 ;  /* 0x00000063daa77223 */ /* 0x000fe2000001007f */
[----:B------:R-:W-:-:S04]  /*3840*/  IMAD.WIDE.U32 R188, R149, 0x10, R194 ;  /* 0x0000001095bc7825 */ /* 0x000fc800078e00c2 */
[----:B------:R-:W-:Y:S01]  /*3850*/  FFMA.FTZ R149, R150, R105, R117 ;  /* 0x0000006996957223 */ /* 0x000fe20000010075 */
[----:B0-----:R-:W-:Y:S01]  /*3860*/  FFMA.FTZ R144, R215, R92, R128 ;  /* 0x0000005cd7907223 */ /* 0x001fe20000010080 */
[----:B------:R-:W-:Y:S01]  /*3870*/  FFMA.FTZ R145, R216, R93, R129 ;  /* 0x0000005dd8917223 */ /* 0x000fe20000010081 */
[----:B------:R-:W-:-:S04]  /*3880*/  IMAD.WIDE.U32 R180, R153, 0x10, R180 ;  /* 0x0000001099b47825 */ /* 0x000fc800078e00b4 */
[----:B------:R-:W-:Y:S01]  /*3890*/  FFMA.FTZ R146, R207, R94, R130 ;  /* 0x0000005ecf927223 */ /* 0x000fe20000010082 */
[----:B------:R-:W-:Y:S01]  /*38a0*/  FFMA.FTZ R147, R214, R95, R131 ;  /* 0x0000005fd6937223 */ /* 0x000fe20000010083 */
[----:B------:R-:W-:-:S04]  /*38b0*/  IMAD.WIDE.U32 R194, R153, 0x10, R194 ;  /* 0x0000001099c27825 */ /* 0x000fc800078e00c2 */
[----:B------:R-:W-:Y:S01]  /*38c0*/  FFMA.FTZ R153, R150, R73, R21 ;  /* 0x0000004996997223 */ /* 0x000fe20000010015 */
[----:B------:R-:W-:Y:S01]  /*38d0*/  FFMA.FTZ R150, R171, R106, R118 ;  /* 0x0000006aab967223 */ /* 0x000fe20000010076 */
[----:B------:R-:W-:-:S04]  /*38e0*/  FFMA.FTZ R171, R218, R67, R31 ;  /* 0x00000043daab7223 */ /* 0x000fc8000001001f */
[----:B------:R0:W-:Y:S04]  /*38f0*/  STG.E.128 desc[UR6][R190.64], R148 ;  /* 0x00000094be007986 */ /* 0x0001e8000c101d06 */
[----:B------:R1:W-:Y:S04]  /*3900*/  STG.E.128 desc[UR6][R210.64], R152 ;  /* 0x00000098d2007986 */ /* 0x0003e8000c101d06 */
[----:B------:R2:W-:Y:S04]  /*3910*/  STG.E.128 desc[UR6][R192.64], R156 ;  /* 0x0000009cc0007986 */ /* 0x0005e8000c101d06 */
[----:B------:R3:W-:Y:S04]  /*3920*/  STG.E.128 desc[UR6][R212.64], R160 ;  /* 0x000000a0d4007986 */ /* 0x0007e8000c101d06 */
[----:B------:R4:W-:Y:S01]  /*3930*/  STG.E.128 desc[UR6][R172.64], R164 ;  /* 0x000000a4ac007986 */ /* 0x0009e2000c101d06 */
[----:B0-----:R-:W0:Y:S01]  /*3940*/  LDC.64 R190, c[0x0][0x380] ;  /* 0x0000e000ffbe7b82 */ /* 0x001e220000000a00 */
[----:B------:R-:W-:Y:S01]  /*3950*/  FFMA.FTZ R148, R215, R60, R32 ;  /* 0x0000003cd7947223 */ /* 0x000fe20000010020 */
[----:B------:R-:W-:Y:S01]  /*3960*/  FFMA.FTZ R149, R216, R61, R33 ;  /* 0x0000003dd8957223 */ /* 0x000fe20000010021 */
[----:B------:R-:W-:Y:S01]  /*3970*/  FFMA.FTZ R150, R207, R62, R34 ;  /* 0x0000003ecf967223 */ /* 0x000fe20000010022 */
[----:B------:R-:W-:Y:S01]  /*3980*/  FFMA.FTZ R151, R214, R63, R35 ;  /* 0x0000003fd6977223 */ /* 0x000fe20000010023 */
[----:B-1----:R-:W-:Y:S01]  /*3990*/  FFMA.FTZ R152, R179, R88, R132 ;  /* 0x00000058b3987223 */ /* 0x002fe20000010084 */
[----:B------:R-:W-:Y:S01]  /*39a0*/  FFMA.FTZ R153, R196, R89, R133 ;  /* 0x00000059c4997223 */ /* 0x000fe20000010085 */
[----:B------:R-:W-:Y:S01]  /*39b0*/  FFMA.FTZ R154, R197, R90, R134 ;  /* 0x0000005ac59a7223 */ /* 0x000fe20000010086 */
[----:B------:R-:W-:Y:S01]  /*39c0*/  FFMA.FTZ R155, R198, R91, R135 ;  /* 0x0000005bc69b7223 */ /* 0x000fe20000010087 */
[----:B--2---:R-:W-:Y:S01]  /*39d0*/  FFMA.FTZ R156, R179, R56, R36 ;  /* 0x00000038b39c7223 */ /* 0x004fe20000010024 */
[----:B------:R-:W-:Y:S01]  /*39e0*/  FFMA.FTZ R157, R196, R57, R37 ;  /* 0x00000039c49d7223 */ /* 0x000fe20000010025 */
[----:B------:R-:W-:Y:S01]  /*39f0*/  FFMA.FTZ R158, R197, R58, R38 ;  /* 0x0000003ac59e7223 */ /* 0x000fe20000010026 */
[----:B------:R-:W-:Y:S01]  /*3a00*/  FFMA.FTZ R159, R198, R59, R39 ;  /* 0x0000003bc69f7223 */ /* 0x000fe20000010027 */
[----:B------:R-:W-:Y:S01]  /*3a10*/  STG.E.128 desc[UR6][R182.64], R168 ;  /* 0x000000a8b6007986 */ /* 0x000fe2000c101d06 */
[----:B---3--:R-:W-:Y:S01]  /*3a20*/  FFMA.FTZ R160, R199, R84, R136 ;  /* 0x00000054c7a07223 */ /* 0x008fe20000010088 */
[----:B------:R-:W-:Y:S01]  /*3a30*/  FFMA.FTZ R161, R200, R85, R137 ;  /* 0x00000055c8a17223 */ /* 0x000fe20000010089 */
[----:B------:R-:W-:Y:S01]  /*3a40*/  FFMA.FTZ R162, R201, R86, R138 ;  /* 0x00000056c9a27223 */ /* 0x000fe2000001008a */
[----:B------:R-:W-:Y:S01]  /*3a50*/  FFMA.FTZ R163, R202, R87, R139 ;  /* 0x00000057caa37223 */ /* 0x000fe2000001008b */
[----:B------:R1:W-:Y:S01]  /*3a60*/  STG.E.128 desc[UR6][R176.64], R144 ;  /* 0x00000090b0007986 */ /* 0x0003e2000c101d06 */
[----:B----4-:R-:W-:Y:S01]  /*3a70*/  FFMA.FTZ R164, R199, R52, R40 ;  /* 0x00000034c7a47223 */ /* 0x010fe20000010028 */
[----:B------:R-:W-:Y:S01]  /*3a80*/  FFMA.FTZ R165, R200, R53, R41 ;  /* 0x00000035c8a57223 */ /* 0x000fe20000010029 */
[----:B------:R-:W-:Y:S01]  /*3a90*/  FFMA.FTZ R166, R201, R54, R42 ;  /* 0x00000036c9a67223 */ /* 0x000fe2000001002a */
[----:B------:R-:W-:Y:S01]  /*3aa0*/  FFMA.FTZ R167, R202, R55, R43 ;  /* 0x00000037caa77223 */ /* 0x000fe2000001002b */
[----:B------:R2:W-:Y:S01]  /*3ab0*/  STG.E.128 desc[UR6][R184.64], R148 ;  /* 0x00000094b8007986 */ /* 0x0005e2000c101d06 */
[----:B0-----:R-:W-:-:S03]  /*3ac0*/  IADD3 R178, PT, PT, R178, R190, RZ ;  /* 0x000000beb2b27210 */ /* 0x001fc60007ffe0ff */
[----:B------:R0:W-:Y:S01]  /*3ad0*/  STG.E.128 desc[UR6][R174.64], R152 ;  /* 0x00000098ae007986 */ /* 0x0001e2000c101d06 */
[----:B------:R-:W-:-:S03]  /*3ae0*/  ISETP.GE.AND P2, PT, R178, R191, PT ;  /* 0x000000bfb200720c */ /* 0x000fc60003f46270 */
[----:B------:R0:W-:Y:S04]  /*3af0*/  STG.E.128 desc[UR6][R186.64], R156 ;  /* 0x0000009cba007986 */ /* 0x0001e8000c101d06 */
[----:B------:R0:W-:Y:S01]  /*3b00*/  STG.E.128 desc[UR6][R2.64], R160 ;  /* 0x000000a002007986 */ /* 0x0001e2000c101d06 */
        /* <DEDUP_REMOVED lines=10> */
[----:B------:R0:W-:Y:S01]  /*3bb0*/  STG.E.128 desc[UR6][R194.64], R148 ;  /* 0x00000094c2007986 */ /* 0x0001e2000c101d06 */
[----:B------:R-:W-:Y:S05]  /*3bc0*/  @!P2 BRA `(.L_x_16127) ;  /* 0xffffffd00034a947 */ /* 0x000fea000383ffff */
[----:B------:R-:W-:Y:S05]  /*3bd0*/  EXIT ;  /* 0x000000000000794d */ /* 0x000fea0003800000 */
.L_x_16128:
        /* <DEDUP_REMOVED lines=10> */
.L_x_18013:


//--------------------- .text._ZN10layer_norm31ln_parallel_residual_fwd_kernelINS_13Kernel_traitsIfffffjLj4096ELj1ELj1ELj4ELj16ENS_18Kernel_traits_baseILj4096EfffffjLj128EEEEELb0ELb1ELb0EEEvNS_9FwdParamsE --------------------------
	.section	.text._ZN10layer_norm31ln_parallel_residual_fwd_kernelINS_13Kernel_traitsIfffffjLj4096ELj1ELj1ELj4ELj16ENS_18Kernel_traits_baseILj4096EfffffjLj128EEEEELb0ELb1ELb0EEEvNS_9FwdParamsE,"ax",@progbits
	.align	128
        .global         _ZN10layer_norm31ln_parallel_residual_fwd_kernelINS_13Kernel_traitsIfffffjLj4096ELj1ELj1ELj4ELj16ENS_18Kernel_traits_baseILj4096EfffffjLj128EEEEELb0ELb1ELb0EEEvNS_9FwdParamsE
        .type           _ZN10layer_norm31ln_parallel_residual_fwd_kernelINS_13Kernel_traitsIfffffjLj4096ELj1ELj1ELj4ELj16ENS_18Kernel_traits_baseILj4096EfffffjLj128EEEEELb0ELb1ELb0EEEvNS_9FwdParamsE,@function
        .size           _ZN10layer_norm31ln_parallel_residual_fwd_kernelINS_13Kernel_traitsIfffffjLj4096ELj1ELj1ELj4ELj16ENS_18Kernel_traits_baseILj4096EfffffjLj128EEEEELb0ELb1ELb0EEEvNS_9FwdParamsE,(.L_x_18014 - _ZN10layer_norm31ln_parallel_residual_fwd_kernelINS_13Kernel_traitsIfffffjLj4096ELj1ELj1ELj4ELj16ENS_18Kernel_traits_baseILj4096EfffffjLj128EEEEELb0ELb1ELb0EEEvNS_9FwdParamsE)
        .other          _ZN10layer_norm31ln_parallel_residual_fwd_kernelINS_13Kernel_traitsIfffffjLj4096ELj1ELj1ELj4ELj16ENS_18Kernel_traits_baseILj4096EfffffjLj128EEEEELb0ELb1ELb0EEEvNS_9FwdParamsE,@"STO_CUDA_ENTRY STV_DEFAULT"
_ZN10layer_norm31ln_parallel_residual_fwd_kernelINS_13Kernel_traitsIfffffjLj4096ELj1ELj1ELj4ELj16ENS_18Kernel_traits_baseILj4096EfffffjLj128EEEEELb0ELb1ELb0EEEvNS_9FwdParamsE:
.text._ZN10layer_norm31ln_parallel_residual_fwd_kernelINS_13Kernel_traitsIfffffjLj4096ELj1ELj1ELj4ELj16ENS_18Kernel_traits_baseILj4096EfffffjLj128EEEEELb0ELb1ELb0EEEvNS_9FwdParamsE:
        /* <DEDUP_REMOVED lines=33> */
[----:B------:R0:W5:Y:S02]  /*0210*/  @P0 LDG.E.128 R80, desc[UR8][R8.64] ;  /* 0x0000000808500981 */ /* 0x000164000c1e1d00 */
[----:B------:R-:W1:Y:S01]  /*0220*/  @P3 LDC.64 R16, c[0x0][0x438] ;  /* 0x00010e00ff103b82 */ /* 0x000e620000000a00 */
[----:B--2---:R-:W-:-:S05]  /*0230*/  @P2 IMAD.WIDE.U32 R10, R4, 0x10, R10 ;  /* 0x00000010040a2825 */ /* 0x004fca00078e000a */
[----:B------:R0:W5:Y:S02]  /*0240*/  @P2 LDG.E.128 R76, desc[UR8][R10.64] ;  /* 0x000000080a4c2981 */ /* 0x000164000c1e1d00 */
[----:B------:R-:W2:Y:S01]  /*0250*/  @P4 LDC.64 R18, c[0x0][0x3d0] ;  /* 0x0000f400ff124b82 */ /* 0x000ea20000000a00 */
[C---:B---3--:R-:W-:Y:S01]  /*0260*/  @P2 IMAD.WIDE.U32 R12, R4.reuse, 0x10, R12 ;  /* 0x00000010040c2825 */ /* 0x048fe200078e000c */
[----:B------:R-:W-:-:S04]  /*0270*/  @P2 IADD3 R4, PT, PT, R4, 0x80, RZ ;  /* 0x0000008004042810 */ /* 0x000fc80007ffe0ff */
[----:B------:R0:W5:Y:S02]  /*0280*/  @P2 LDG.E.128 R72, desc[UR8][R12.64] ;  /* 0x000000080c482981 */ /* 0x000164000c1e1d00 */
[----:B------:R-:W3:Y:S01]  /*0290*/  @P4 LDC.64 R20, c[0x0][0x438] ;  /* 0x00010e00ff144b82 */ /* 0x000ee20000000a00 */
[----:B----4-:R-:W-:-:S05]  /*02a0*/  @P3 IMAD.WIDE.U32 R14, R4, 0x10, R14 ;  /* 0x00000010040e3825 */ /* 0x010fca00078e000e */
[----:B------:R0:W5:Y:S02]  /*02b0*/  @P3 LDG.E.128 R68, desc[UR8][R14.64] ;  /* 0x000000080e443981 */ /* 0x000164000c1e1d00 */
[----:B------:R-:W4:Y:S01]  /*02c0*/  @P5 LDC.64 R22, c[0x0][0x3d0] ;  /* 0x0000f400ff165b82 */ /* 0x000f220000000a00 */
[C---:B-1----:R-:W-:Y:S01]  /*02d0*/  @P3 IMAD.WIDE.U32 R16, R4.reuse, 0x10, R16 ;  /* 0x0000001004103825 */ /* 0x042fe200078e0010 */
[----:B------:R-:W-:-:S04]  /*02e0*/  @P3 IADD3 R4, PT, PT, R4, 0x80, RZ ;  /* 0x0000008004043810 */ /* 0x000fc80007ffe0ff */
        /* <DEDUP_REMOVED lines=8> */
[----:B------:R-:W3:Y:S08]  /*0370*/  @P6 LDC.64 R28, c[0x0][0x438] ;  /* 0x00010e00ff1c6b82 */ /* 0x000ef00000000a00 */
[----:B------:R-:W0:Y:S08]  /*0380*/  @P1 LDC.64 R30, c[0x0][0x3d0] ;  /* 0x0000f400ff1e1b82 */ /* 0x000e300000000a00 */
[----:B------:R-:W0:Y:S01]  /*0390*/  @P1 LDC.64 R88, c[0x0][0x438] ;  /* 0x00010e00ff581b82 */ /* 0x000e220000000a00 */
[----:B----4-:R-:W-:-:S04]  /*03a0*/  @P5 IMAD.WIDE.U32 R22, R4, 0x10, R22 ;  /* 0x0000001004165825 */ /* 0x010fc800078e0016 */
[C---:B-1----:R-:W-:Y:S01]  /*03b0*/  @P5 IMAD.WIDE.U32 R24, R4.reuse, 0x10, R24 ;  /* 0x0000001004185825 */ /* 0x042fe200078e0018 */
[----:B------:R-:W-:Y:S01]  /*03c0*/  @P5 IADD3 R4, PT, PT, R4, 0x80, RZ ;  /* 0x0000008004045810 */ /* 0x000fe20007ffe0ff */
[----:B------:R1:W5:Y:S04]  /*03d0*/  @P5 LDG.E.128 R52, desc[UR8][R22.64] ;  /* 0x0000000816345981 */ /* 0x000368000c1e1d00 */
[C---:B--2---:R-:W-:Y:S01]  /*03e0*/  @P6 IMAD.WIDE.U32 R26, R4.reuse, 0x10, R26 ;  /* 0x00000010041a6825 */ /* 0x044fe200078e001a */
[----:B------:R1:W5:Y:S03]  /*03f0*/  @P5 LDG.E.128 R48, desc[UR8][R24.64] ;  /* 0x0000000818305981 */ /* 0x000366000c1e1d00 */
[C---:B---3--:R-:W-:Y:S01]  /*0400*/  @P6 IMAD.WIDE.U32 R28, R4.reuse, 0x10, R28 ;  /* 0x00000010041c6825 */ /* 0x048fe200078e001c */
[----:B------:R-:W-:Y:S01]  /*0410*/  @P6 IADD3 R4, PT, PT, R4, 0x80, RZ ;  /* 0x0000008004046810 */ /* 0x000fe20007ffe0ff */
[----:B------:R1:W5:Y:S04]  /*0420*/  @P6 LDG.E.128 R44, desc[UR8][R26.64] ;  /* 0x000000081a2c6981 */ /* 0x000368000c1e1d00 */
[C---:B0-----:R-:W-:Y:S01]  /*0430*/  @P1 IMAD.WIDE.U32 R30, R4.reuse, 0x10, R30 ;  /* 0x00000010041e1825 */ /* 0x041fe200078e001e */
[----:B------:R1:W5:Y:S03]  /*0440*/  @P6 LDG.E.128 R40, desc[UR8][R28.64] ;  /* 0x000000081c286981 */ /* 0x000366000c1e1d00 */
[----:B------:R-:W-:Y:S01]  /*0450*/  @P1 IMAD.WIDE.U32 R88, R4, 0x10, R88 ;  /* 0x0000001004581825 */ /* 0x000fe200078e0058 */
[----:B------:R1:W5:Y:S04]  /*0460*/  @P1 LDG.E.128 R36, desc[UR8][R30.64] ;  /* 0x000000081e241981 */ /* 0x000368000c1e1d00 */
[----:B------:R1:W5:Y:S01]  /*0470*/  @P1 LDG.E.128 R32, desc[UR8][R88.64] ;  /* 0x0000000858201981 */ /* 0x000362000c1e1d00 */
[----:B------:R-:W-:-:S02]  /*0480*/  ISETP.GE.U32.AND P2, PT, R113, 0x400, PT ;  /* 0x000004007100780c */ /* 0x000fc40003f46070 */
[----:B------:R-:W-:-:S11]  /*0490*/  @P1 IADD3 R4, PT, PT, R4, 0x80, RZ ;  /* 0x0000008004041810 */ /* 0x000fd60007ffe0ff */
[----:B-1----:R-:W-:Y:S05]  /*04a0*/  @!P2 BRA `(.L_x_16131) ;  /* 0x0000000000f8a947 */ /* 0x002fea0003800000 */
[----:B------:R-:W0:Y:S08]  /*04b0*/  LDC.64 R28, c[0x0][0x3d0] ;  /* 0x0000f400ff1c7b82 */ /* 0x000e300000000a00 */
[----:B------:R-:W1:Y:S01]  /*04c0*/  LDC.64 R6, c[0x0][0x438] ;  /* 0x00010e00ff067b82 */ /* 0x000e620000000a00 */
[----:B0-----:R-:W-:-:S06]  /*04d0*/  IMAD.WIDE.U32 R28, R4, 0x10, R28 ;  /* 0x00000010041c7825 */ /* 0x001fcc00078e001c */
[----:B------:R-:W5:Y:S01]  /*04e0*/  LDG.E.128 R28, desc[UR8][R28.64] ;  /* 0x000000081c1c7981 */ /* 0x000f62000c1e1d00 */
[----:B-1----:R-:W-:-:S05]  /*04f0*/  IMAD.WIDE.U32 R4, R4, 0x10, R6 ;  /* 0x0000001004047825 */ /* 0x002fca00078e0006 */
[----:B------:R0:W5:Y:S01]  /*0500*/  LDG.E.128 R24, desc[UR8][R4.64] ;  /* 0x0000000804187981 */ /* 0x000162000c1e1d00 */
[----:B------:R-:W-:Y:S05]  /*0510*/  BRA `(.L_x_16131) ;  /* 0x0000000000dc7947 */ /* 0x000fea0003800000 */
.L_x_16130:
        /* <DEDUP_REMOVED lines=13> */
[----:B------:R3:W5:Y:S01]  /*05f0*/  @P0 LDG.E.128 R84, desc[UR8][R6.64] ;  /* 0x0000000806540981 */ /* 0x000762000c1e1d00 */
[----:B-1----:R-:W-:-:S06]  /*0600*/  @P6 IMAD.WIDE.U32 R8, R4, 0x10, R8 ;  /* 0x0000001004086825 */ /* 0x002fcc00078e0008 */
[----:B------:R-:W1:Y:S01]  /*0610*/  @P3 LDC.64 R14, c[0x0][0x3d0] ;  /* 0x0000f400ff0e3b82 */ /* 0x000e620000000a00 */
[----:B------:R-:W-:Y:S01]  /*0620*/  @P6 IADD3 R4, PT, PT, R4, 0x80, RZ ;  /* 0x0000008004046810 */ /* 0x000fe20007ffe0ff */
[----:B------:R3:W5:Y:S01]  /*0630*/  @P6 LDG.E.128 R76, desc[UR8][R8.64] ;  /* 0x00000008084c6981 */ /* 0x000762000c1e1d00 */
[----:B------:R-:W-:-:S03]  /*0640*/  ISETP.GE.U32.AND P6, PT, R113, 0x400, PT ;  /* 0x000004007100780c */ /* 0x000fc60003fc6070 */
[C---:B--2---:R-:W-:Y:S01]  /*0650*/  @P5 IMAD.WIDE.U32 R10, R4.reuse, 0x10, R10 ;  /* 0x00000010040a5825 */ /* 0x044fe200078e000a */
[----:B------:R-:W-:Y:S01]  /*0660*/  @P5 IADD3 R4, PT, PT, R4, 0x80, RZ ;  /* 0x0000008004045810 */ /* 0x000fe20007ffe0ff */
[----:B------:R-:W2:Y:S03]  /*0670*/  @P2 LDC.64 R16, c[0x0][0x3d0] ;  /* 0x0000f400ff102b82 */ /* 0x000ea60000000a00 */
[----:B------:R3:W5:Y:S05]  /*0680*/  @P5 LDG.E.128 R68, desc[UR8][R10.64] ;  /* 0x000000080a445981 */ /* 0x00076a000c1e1d00 */
[----:B------:R-:W4:Y:S01]  /*0690*/  @P1 LDC.64 R18, c[0x0][0x3d0] ;  /* 0x0000f400ff121b82 */ /* 0x000f220000000a00 */
[C---:B0-----:R-:W-:Y:S01]  /*06a0*/  @P4 IMAD.WIDE.U32 R12, R4.reuse, 0x10, R12 ;  /* 0x00000010040c4825 */ /* 0x041fe200078e000c */
[----:B------:R-:W-:-:S04]  /*06b0*/  @P4 IADD3 R4, PT, PT, R4, 0x80, RZ ;  /* 0x0000008004044810 */ /* 0x000fc80007ffe0ff */
[----:B------:R3:W5:Y:S02]  /*06c0*/  @P4 LDG.E.128 R60, desc[UR8][R12.64] ;  /* 0x000000080c3c4981 */ /* 0x000764000c1e1d00 */
[----:B------:R-:W0:Y:S01]  /*06d0*/  @P6 LDC.64 R20, c[0x0][0x3d0] ;  /* 0x0000f400ff146b82 */ /* 0x000e220000000a00 */
[C---:B-1----:R-:W-:Y:S01]  /*06e0*/  @P3 IMAD.WIDE.U32 R14, R4.reuse, 0x10, R14 ;  /* 0x00000010040e3825 */ /* 0x042fe200078e000e */
[----:B------:R-:W-:-:S04]  /*06f0*/  @P3 IADD3 R4, PT, PT, R4, 0x80, RZ ;  /* 0x0000008004043810 */ /* 0x000fc80007ffe0ff */
[----:B------:R3:W5:Y:S01]  /*0700*/  @P3 LDG.E.128 R52, desc[UR8][R14.64] ;  /* 0x000000080e343981 */ /* 0x000762000c1e1d00 */
[C---:B--2---:R-:W-:Y:S01]  /*0710*/  @P2 IMAD.WIDE.U32 R16, R4.reuse, 0x10, R16 ;  /* 0x0000001004102825 */ /* 0x044fe200078e0010 */
[----:B------:R-:W-:-:S04]  /*0720*/  @P2 IADD3 R4, PT, PT, R4, 0x80, RZ ;  /* 0x0000008004042810 */ /* 0x000fc80007ffe0ff */
[----:B------:R3:W5:Y:S01]  /*0730*/  @P2 LDG.E.128 R44, desc[UR8][R16.64] ;  /* 0x00000008102c2981 */ /* 0x000762000c1e1d00 */
[C---:B----4-:R-:W-:Y:S01]  /*0740*/  @P1 IMAD.WIDE.U32 R18, R4.reuse, 0x10, R18 ;  /* 0x0000001004121825 */ /* 0x050fe200078e0012 */
[----:B------:R-:W-:-:S04]  /*0750*/  @P1 IADD3 R4, PT, PT, R4, 0x80, RZ ;  /* 0x0000008004041810 */ /* 0x000fc80007ffe0ff */
[----:B------:R3:W5:Y:S01]  /*0760*/  @P1 LDG.E.128 R36, desc[UR8][R18.64] ;  /* 0x0000000812241981 */ /* 0x000762000c1e1d00 */
[----:B0-----:R-:W-:-:S05]  /*0770*/  @P6 IMAD.WIDE.U32 R4, R4, 0x10, R20 ;  /* 0x0000001004046825 */ /* 0x001fca00078e0014 */
[----:B------:R3:W5:Y:S01]  /*0780*/  @P6 LDG.E.128 R28, desc[UR8][R4.64] ;  /* 0x00000008041c6981 */ /* 0x000762000c1e1d00 */
        /* <DEDUP_REMOVED lines=14> */
[----:B------:R-:W-:Y:S02]  /*0870*/  @P6 CS2R R26, SRZ ;  /* 0x00000000001a6805 */ /* 0x000fe4000001ff00 */
[----:B---3--:R-:W-:-:S07]  /*0880*/  @P6 CS2R R24, SRZ ;  /* 0x0000000000186805 */ /* 0x008fce000001ff00 */
.L_x_16131:
[----:B------:R-:W-:Y:S05]  /*0890*/  BSYNC.RECONVERGENT B0 ;  /* 0x0000000000007941 */ /* 0x000fea0003800200 */
.L_x_16129:
[----:B------:R-:W1:Y:S02]  /*08a0*/  LDCU UR4, c[0x0][0x384] ;  /* 0x00007080ff0477ac */ /* 0x000e640008000800 */
[----:B-1----:R-:W-:-:S06]  /*08b0*/  UISETP.GE.AND UP0, UPT, UR6, UR4, UPT ;  /* 0x000000040600728c */ /* 0x002fcc000bf06270 */
[----:B------:R-:W-:-:S13]  /*08c0*/  PLOP3.LUT P1, PT, PT, PT, UP0, 0x80, 0x8 ;  /* 0x000000000008781c */ /* 0x000fda0003f2f008 */
[----:B------:R-:W-:Y:S05]  /*08d0*/  @P1 EXIT ;  /* 0x000000000000194d */ /* 0x000fea0003800000 */
[----:B------:R-:W-:Y:S01]  /*08e0*/  SHF.R.S32.HI R2, RZ, 0x2, R2 ;  /* 0x00000002ff027819 */ /* 0x000fe20000011402 */
[----:B------:R-:W1:Y:S03]  /*08f0*/  LDCU.64 UR4, c[0x0][0x3a0] ;  /* 0x00007400ff0477ac */ /* 0x000e660008000a00 */
[C---:B0-----:R-:W-:Y:S01]  /*0900*/  LOP3.LUT R4, R2.reuse, 0x7f, RZ, 0xc0, !PT ;  /* 0x0000007f02047812 */ /* 0x041fe200078ec0ff */
[----:B------:R-:W1:Y:S01]  /*0910*/  LDCU.64 UR10, c[0x0][0x398] ;  /* 0x00007300ff0a77ac */ /* 0x000e620008000a00 */
[----:B------:R-:W-:Y:S02]  /*0920*/  LOP3.LUT R2, R2, 0xffffff80, RZ, 0xc0, !PT ;  /* 0xffffff8002027812 */ /* 0x000fe400078ec0ff */
[----:B------:R-:W-:Y:S01]  /*0930*/  VIADDMNMX R3, R4, -R3, RZ, !PT ;  /* 0x8000000304037246 */ /* 0x000fe200078001ff */
[----:B------:R-:W-:Y:S01]  /*0940*/  IMAD R0, R0, -0x20, R4 ;  /* 0xffffffe000007824 */ /* 0x000fe200078e0204 */
[----:B------:R-:W0:Y:S02]  /*0950*/  LDCU UR13, c[0x0][0x388] ;  /* 0x00007100ff0d77ac */ /* 0x000e240008000800 */
[----:B------:R-:W-:-:S02]  /*0960*/  VIMNMX R3, PT, PT, R3, 0x20, PT ;  /* 0x0000002003037848 */ /* 0x000fc40003fe0100 */
[----:B------:R-:W-:Y:S01]  /*0970*/  VIMNMX R0, PT, PT, RZ, R0, !PT ;  /* 0x00000000ff007248 */ /* 0x000fe20007fe0100 */
[----:B------:R-:W2:Y:S01]  /*0980*/  LDCU.U8 UR7, c[0x0][0x410] ;  /* 0x00008200ff0777ac */ /* 0x000ea20008000000 */
[-C--:B------:R-:W-:Y:S02]  /*0990*/  LEA R3, R3, R2.reuse, 0x2 ;  /* 0x0000000203037211 */ /* 0x080fe400078e10ff */
[----:B------:R-:W-:Y:S01]  /*09a0*/  VIMNMX R111, PT, PT, R0, 0x20, PT ;  /* 0x00000020006f7848 */ /* 0x000fe20003fe0100 */
[----:B------:R-:W3:Y:S01]  /*09b0*/  LDCU UR12, c[0x0][0x400] ;  /* 0x00008000ff0c77ac */ /* 0x000ee20008000800 */
[----:B------:R-:W-:Y:S02]  /*09c0*/  I2FP.F32.U32 R3, R3 ;  /* 0x0000000300037245 */ /* 0x000fe40000201000 */
[----:B------:R-:W-:Y:S01]  /*09d0*/  LEA R111, R111, R2, 0x2 ;  /* 0x000000026f6f7211 */ /* 0x000fe200078e10ff */
[----:B-1----:R-:W-:Y:S01]  /*09e0*/  ULOP3.LUT UP0, URZ, UR4, UR10, URZ, 0xfc, !UPT ;  /* 0x0000000a04ff7292 */ /* 0x002fe2000f80fcff */
[----:B------:R1:W4:Y:S01]  /*09f0*/  MUFU.RCP R112, R3 ;  /* 0x0000000300707308 */ /* 0x0003220000001000 */
[----:B------:R-:W0:Y:S01]  /*0a00*/  LDCU.64 UR16, c[0x0][0x398] ;  /* 0x00007300ff1077ac */ /* 0x000e220008000a00 */
[----:B------:R-:W0:Y:S01]  /*0a10*/  LDCU.64 UR18, c[0x0][0x3a0] ;  /* 0x00007400ff1277ac */ /* 0x000e220008000a00 */
[----:B------:R-:W0:Y:S01]  /*0a20*/  LDCU.64 UR14, c[0x0][0x380] ;  /* 0x00007000ff0e77ac */ /* 0x000e220008000a00 */
[----:B------:R-:W-:-:S02]  /*0a30*/  ULOP3.LUT UP0, URZ, UR5, UR11, URZ, 0xfc, UP0 ;  /* 0x0000000b05ff7292 */ /* 0x000fc4000800fcff */
[----:B------:R-:W-:-:S11]  /*0a40*/  UPLOP3.LUT UP2, UPT, UPT, UPT, UPT, 0x40, 0x4 ;  /* 0x000000000004789c */ /* 0x000fd60003f4e870 */
.L_x_16185:
[----:B0-----:R-:W-:Y:S01]  /*0a50*/  UIMAD UR4, UR6, UR13, URZ ;  /* 0x0000000d060472a4 */ /* 0x001fe2000f8e02ff */
[----:B------:R-:W-:Y:S03]  /*0a60*/  BSSY.RECONVERGENT B0, `(.L_x_16132) ;  /* 0x000003f000007945 */ /* 0x000fe60003800200 */
[----:B------:R-:W-:-:S04]  /*0a70*/  USHF.R.S32.HI UR5, URZ, 0x1f, UR4 ;  /* 0x0000001fff057899 */ /* 0x000fc80008011404 */
[----:B------:R-:W-:-:S06]  /*0a80*/  ULEA.HI UR5, UR5, UR4, URZ, 0x2 ;  /* 0x0000000405057291 */ /* 0x000fcc000f8f10ff */
[----:B------:R-:W-:-:S04]  /*0a90*/  MOV R116, UR5 ;  /* 0x0000000500747c02 */ /* 0x000fc80008000f00 */
[----:B------:R-:W-:-:S04]  /*0aa0*/  LEA.HI.SX32 R116, R116, R117, 0x1e ;  /* 0x0000007574747211 */ /* 0x000fc800078ff2ff */
[----:B------:R-:W-:Y:S01]  /*0ab0*/  MOV R117, R116 ;  /* 0x0000007400757202 */ /* 0x000fe20000000f00 */
[----:B--234-:R-:W-:Y:S06]  /*0ac0*/  @!P0 BRA `(.L_x_16133) ;  /* 0x0000000000e08947 */ /* 0x01cfec0003800000 */
        /* <DEDUP_REMOVED lines=21> */
[----:B0-----:R-:W-:Y:S01]  /*0c20*/  FADD.FTZ R114, R18, R15 ;  /* 0x0000000f12727221 */ /* 0x001fe20000010000 */
[----:B------:R-:W-:Y:S02]  /*0c30*/  FADD.FTZ R115, R19, R12 ;  /* 0x0000000c13737221 */ /* 0x000fe40000010000 */
[----:B------:R-:W-:Y:S02]  /*0c40*/  MOV R12, R0 ;  /* 0x00000000000c7202 */ /* 0x000fe40000000f00 */
[----:B------:R-:W-:-:S02]  /*0c50*/  MOV R13, R2 ;  /* 0x00000002000d7202 */ /* 0x000fc40000000f00 */
[----:B------:R-:W-:Y:S02]  /*0c60*/  MOV R14, R114 ;  /* 0x00000072000e7202 */ /* 0x000fe40000000f00 */
[----:B------:R-:W-:Y:S01]  /*0c70*/  MOV R15, R115 ;  /* 0x00000073000f7202 */ /* 0x000fe20000000f00 */
[----:B------:R-:W-:Y:S06]  /*0c80*/  BRA `(.L_x_16136) ;  /* 0x0000000000547947 */ /* 0x000fec0003800000 */
.L_x_16135:
[----:B-----5:R-:W-:Y:S01]  /*0c90*/  FADD.FTZ R0, R88, R20 ;  /* 0x0000001458007221 */ /* 0x020fe20000010000 */
[----:B------:R-:W-:Y:S01]  /*0ca0*/  FADD.FTZ R2, R89, R21 ;  /* 0x0000001559027221 */ /* 0x000fe20000010000 */
[----:B0-----:R-:W-:Y:S01]  /*0cb0*/  FADD.FTZ R114, R90, R22 ;  /* 0x000000165a727221 */ /* 0x001fe20000010000 */
[----:B------:R-:W-:Y:S02]  /*0cc0*/  FADD.FTZ R115, R91, R23 ;  /* 0x000000175b737221 */ /* 0x000fe40000010000 */
[----:B------:R-:W-:Y:S02]  /*0cd0*/  MOV R12, R0 ;  /* 0x00000000000c7202 */ /* 0x000fe40000000f00 */
[----:B------:R-:W-:Y:S02]  /*0ce0*/  MOV R13, R2 ;  /* 0x00000002000d7202 */ /* 0x000fe40000000f00 */
[----:B------:R-:W-:Y:S02]  /*0cf0*/  MOV R14, R114 ;  /* 0x00000072000e7202 */ /* 0x000fe40000000f00 */
[----:B------:R-:W-:Y:S01]  /*0d00*/  MOV R15, R115 ;  /* 0x00000073000f7202 */ /* 0x000fe20000000f00 */
[----:B------:R-:W-:Y:S06]  /*0d10*/  BRA `(.L_x_16136) ;  /* 0x0000000000307947 */ /* 0x000fec0003800000 */
.L_x_16134:
[----:B-----5:R-:W-:Y:S01]  /*0d20*/  @P1 FADD.FTZ R12, R88, R16 ;  /* 0x00000010580c1221 */ /* 0x020fe20000010000 */
[----:B------:R-:W-:Y:S01]  /*0d30*/  @P1 FADD.FTZ R13, R89, R17 ;  /* 0x00000011590d1221 */ /* 0x000fe20000010000 */
[----:B------:R-:W-:Y:S01]  /*0d40*/  @P1 FADD.FTZ R14, R90, R18 ;  /* 0x000000125a0e1221 */ /* 0x000fe20000010000 */
[----:B------:R-:W-:Y:S02]  /*0d50*/  @P1 FADD.FTZ R15, R91, R19 ;  /* 0x000000135b0f1221 */ /* 0x000fe40000010000 */
[----:B------:R-:W-:Y:S02]  /*0d60*/  @P1 MOV R0, R12 ;  /* 0x0000000c00001202 */ /* 0x000fe40000000f00 */
[----:B------:R-:W-:Y:S02]  /*0d70*/  @P1 MOV R2, R13 ;  /* 0x0000000d00021202 */ /* 0x000fe40000000f00 */
[----:B0-----:R-:W-:Y:S02]  /*0d80*/  @P1 MOV R114, R14 ;  /* 0x0000000e00721202 */ /* 0x001fe40000000f00 */
[----:B------:R-:W-:-:S02]  /*0d90*/  @P1 MOV R115, R15 ;  /* 0x0000000f00731202 */ /* 0x000fc40000000f00 */
[----:B------:R-:W-:Y:S02]  /*0da0*/  @!P1 MOV R0, R88 ;  /* 0x0000005800009202 */ /* 0x000fe40000000f00 */
[----:B------:R-:W-:Y:S02]  /*0db0*/  @!P1 MOV R2, R89 ;  /* 0x0000005900029202 */ /* 0x000fe40000000f00 */
[----:B------:R-:W-:Y:S02]  /*0dc0*/  @!P1 MOV R114, R90 ;  /* 0x0000005a00729202 */ /* 0x000fe40000000f00 */
[----:B------:R-:W-:-:S07]  /*0dd0*/  @!P1 MOV R115, R91 ;  /* 0x0000005b00739202 */ /* 0x000fce0000000f00 */
.L_x_16136:
[----:B------:R-:W0:Y:S01]  /*0de0*/  @UP0 LDCU.64 UR4, c[0x0][0x3a8] ;  /* 0x00007500ff0407ac */ /* 0x000e220008000a00 */
[----:B------:R-:W-:Y:S01]  /*0df0*/  PLOP3.LUT P0, PT, PT, PT, UP0, 0x80, 0x8 ;  /* 0x000000000008781c */ /* 0x000fe20003f0f008 */
[----:B------:R-:W-:Y:S01]  /*0e00*/  HFMA2 R89, -RZ, RZ, 0, 9.5367431640625e-07 ;  /* 0x00000010ff597431 */ /* 0x000fe200000001ff */
[----:B------:R-:W-:Y:S02]  /*0e10*/  PLOP3.LUT P1, PT, PT, PT, UP0, 0x80, 0x8 ;  /* 0x000000000008781c */ /* 0x000fe40003f2f008 */
[----:B------:R-:W-:-:S09]  /*0e20*/  IADD3 R117, PT, PT, R116, 0x80, RZ ;  /* 0x0000008074757810 */ /* 0x000fd20007ffe0ff */
[----:B0-----:R-:W-:-:S05]  /*0e30*/  @P0 IMAD.WIDE.U32 R88, R116, R89, UR4 ;  /* 0x0000000474580e25 */ /* 0x001fca000f8e0059 */
[----:B------:R0:W-:Y:S02]  /*0e40*/  @P1 STG.E.128 desc[UR8][R88.64], R12 ;  /* 0x0000000c58001986 */ /* 0x0001e4000c101d08 */
.L_x_16133:
[----:B--23--:R-:W-:Y:S05]  /*0e50*/  BSYNC.RECONVERGENT B0 ;  /* 0x0000000000007941 */ /* 0x00cfea0003800200 */
.L_x_16132:
[----:B------:R-:W-:Y:S01]  /*0e60*/  ISETP.GE.U32.AND P0, PT, R113, 0x100, PT ;  /* 0x000001007100780c */ /* 0x000fe20003f06070 */
[----:B------:R-:W-:Y:S03]  /*0e70*/  BSSY.RECONVERGENT B0, `(.L_x_16137) ;  /* 0x0000040000007945 */ /* 0x000fe60003800200 */
[----:B0-----:R-:W-:-:S09]  /*0e80*/  P2R R88, PR, RZ, 0x1 ;  /* 0x00000001ff587803 */ /* 0x001fd20000000000 */
        /* <DEDUP_REMOVED lines=8> */
[----:B0-----:R-:W-:-:S04]  /*0f10*/  IMAD.WIDE.U32 R90, R117, 0x10, R90 ;  /* 0x00000010755a7825 */ /* 0x001fc800078e005a */
[----:B--2---:R-:W-:-:S05]  /*0f20*/  @P0 IMAD.WIDE.U32 R88, R117, 0x10, R88 ;  /* 0x0000001075580825 */ /* 0x004fca00078e0058 */
[----:B------:R0:W5:Y:S01]  /*0f30*/  @P0 LDG.E.128 R20, desc[UR8][R88.64] ;  /* 0x0000000858140981 */ /* 0x000162000c1e1d00 */
[----:B---3--:R-:W-:-:S05]  /*0f40*/  @P1 IMAD.WIDE.U32 R4, R117, 0x10, R4 ;  /* 0x0000001075041825 */ /* 0x008fca00078e0004 */
[----:B------:R0:W5:Y:S04]  /*0f50*/  @P1 LDG.E.128 R16, desc[UR8][R4.64] ;  /* 0x0000000804101981 */ /* 0x000168000c1e1d00 */
[----:B------:R-:W5:Y:S01]  /*0f60*/  LDG.E.128 R88, desc[UR8][R90.64] ;  /* 0x000000085a587981 */ /* 0x000f62000c1e1d00 */
[----:B------:R-:W-:-:S04]  /*0f70*/  UISETP.NE.U32.AND UP1, UPT, UR16, URZ, UPT ;  /* 0x000000ff1000728c */ /* 0x000fc8000bf25070 */
[----:B------:R-:W-:-:S09]  /*0f80*/  UISETP.NE.AND.EX UP1, UPT, UR17, URZ, UPT, UP1 ;  /* 0x000000ff1100728c */ /* 0x000fd2000bf25310 */
[----:B0-----:R-:W-:Y:S05]  /*0f90*/  BRA.U UP1, `(.L_x_16139) ;  /* 0x00000001013c7547 */ /* 0x001fea000b800000 */
[----:B------:R-:W-:-:S04]  /*0fa0*/  ISETP.NE.U32.AND P0, PT, RZ, UR18, PT ;  /* 0x00000012ff007c0c */ /* 0x000fc8000bf05070 */
[----:B------:R-:W-:-:S13]  /*0fb0*/  ISETP.NE.AND.EX P0, PT, RZ, UR19, PT, P0 ;  /* 0x00000013ff007c0c */ /* 0x000fda000bf05300 */
[----:B-1---5:R-:W-:Y:S01]  /*0fc0*/  @!P0 MOV R3, R88 ;  /* 0x0000005800038202 */ /* 0x022fe20000000f00 */
        /* <DEDUP_REMOVED lines=12> */
.L_x_16139:
[----:B------:R-:W-:-:S04]  /*1090*/  ISETP.NE.U32.AND P0, PT, RZ, UR18, PT ;  /* 0x00000012ff007c0c */ /* 0x000fc8000bf05070 */
[----:B------:R-:W-:-:S13]  /*10a0*/  ISETP.NE.AND.EX P0, PT, RZ, UR19, PT, P0 ;  /* 0x00000013ff007c0c */ /* 0x000fda000bf05300 */
[----:B-1---5:R-:W-:Y:S01]  /*10b0*/  @!P0 FADD.FTZ R3, R20, R88 ;  /* 0x0000005814038221 */ /* 0x022fe20000010000 */
        /* <DEDUP_REMOVED lines=20> */
.L_x_16140:
[----:B------:R-:W0:Y:S01]  /*1200*/  @UP0 LDCU.64 UR4, c[0x0][0x3a8] ;  /* 0x00007500ff0407ac */ /* 0x000e220008000a00 */
[----:B------:R-:W-:Y:S01]  /*1210*/  PLOP3.LUT P0, PT, PT, PT, UP0, 0x80, 0x8 ;  /* 0x000000000008781c */ /* 0x000fe20003f0f008 */
[----:B------:R-:W-:Y:S01]  /*1220*/  HFMA2 R88, -RZ, RZ, 0, 9.5367431640625e-07 ;  /* 0x00000010ff587431 */ /* 0x000fe200000001ff */
[----:B------:R-:W-:-:S11]  /*1230*/  PLOP3.LUT P1, PT, PT, PT, UP0, 0x80, 0x8 ;  /* 0x000000000008781c */ /* 0x000fd60003f2f008 */
[C---:B0-----:R-:W-:Y:S01]  /*1240*/  @P0 IMAD.WIDE.U32 R88, R117.reuse, R88, UR4 ;  /* 0x0000000475580e25 */ /* 0x041fe2000f8e0058 */
[----:B------:R-:W-:-:S04]  /*1250*/  IADD3 R117, PT, PT, R117, 0x80, RZ ;  /* 0x0000008075757810 */ /* 0x000fc80007ffe0ff */
[----:B------:R0:W-:Y:S03]  /*1260*/  @P1 STG.E.128 desc[UR8][R88.64], R12 ;  /* 0x0000000c58001986 */ /* 0x0001e6000c101d08 */
.L_x_16138:
[----:B------:R-:W-:Y:S05]  /*1270*/  BSYNC.RECONVERGENT B0 ;  /* 0x0000000000007941 */ /* 0x000fea0003800200 */
.L_x_16137:
        /* <DEDUP_REMOVED lines=35> */
.L_x_16143:
        /* <DEDUP_REMOVED lines=23> */
.L_x_16144:
[----:B------:R-:W0:Y:S01]  /*1620*/  @UP0 LDCU.64 UR4, c[0x0][0x3a8] ;  /* 0x00007500ff0407ac */ /* 0x000e220008000a00 */
[----:B------:R-:W-:Y:S01]  /*1630*/  PLOP3.LUT P0, PT, PT, PT, UP0, 0x80, 0x8 ;  /* 0x000000000008781c */ /* 0x000fe20003f0f008 */
[----:B------:R-:W-:Y:S01]  /*1640*/  HFMA2 R88, -RZ, RZ, 0, 9.5367431640625e-07 ;  /* 0x00000010ff587431 */ /* 0x000fe200000001ff */
[----:B------:R-:W-:-:S11]  /*1650*/  PLOP3.LUT P1, PT, PT, PT, UP0, 0x80, 0x8 ;  /* 0x000000000008781c */ /* 0x000fd60003f2f008 */
[C---:B0-----:R-:W-:Y:S01]  /*1660*/  @P0 IMAD.WIDE.U32 R88, R117.reuse, R88, UR4 ;  /* 0x0000000475580e25 */ /* 0x041fe2000f8e0058 */
[----:B------:R-:W-:-:S04]  /*1670*/  IADD3 R117, PT, PT, R117, 0x80, RZ ;  /* 0x0000008075757810 */ /* 0x000fc80007ffe0ff */
[----:B------:R0:W-:Y:S03]  /*1680*/  @P1 STG.E.128 desc[UR8][R88.64], R12 ;  /* 0x0000000c58001986 */ /* 0x0001e6000c101d08 */
.L_x_16142:
[----:B------:R-:W-:Y:S05]  /*1690*/  BSYNC.RECONVERGENT B0 ;  /* 0x0000000000007941 */ /* 0x000fea0003800200 */
.L_x_16141:
        /* <DEDUP_REMOVED lines=9> */
[----:B0-----:R-:W0:Y:S01]  /*1730*/  @P2 LDC.64 R88, c[0x0][0x3a0] ;  /* 0x0000e800ff582b82 */ /* 0x001e220000000a00 */
        /* <DEDUP_REMOVED lines=24> */
.L_x_16147:
        /* <DEDUP_REMOVED lines=23> */
.L_x_16148:
[----:B------:R-:W0:Y:S01]  /*1a30*/  @UP0 LDCU.64 UR4, c[0x0][0x3a8] ;  /* 0x00007500ff0407ac */ /* 0x000e220008000a00 */
[----:B------:R-:W-:Y:S01]  /*1a40*/  PLOP3.LUT P0, PT, PT, PT, UP0, 0x80, 0x8 ;  /* 0x000000000008781c */ /* 0x000fe20003f0f008 */
[----:B------:R-:W-:Y:S01]  /*1a50*/  HFMA2 R88, -RZ, RZ, 0, 9.5367431640625e-07 ;  /* 0x00000010ff587431 */ /* 0x000fe200000001ff */
[----:B------:R-:W-:-:S11]  /*1a60*/  PLOP3.LUT P2, PT, PT, PT, UP0, 0x80, 0x8 ;  /* 0x000000000008781c */ /* 0x000fd60003f4f008 */
[C---:B0-----:R-:W-:Y:S01]  /*1a70*/  @P0 IMAD.WIDE.U32 R88, R117.reuse, R88, UR4 ;  /* 0x0000000475580e25 */ /* 0x041fe2000f8e0058 */
[----:B------:R-:W-:-:S04]  /*1a80*/  IADD3 R117, PT, PT, R117, 0x80, RZ ;  /* 0x0000008075757810 */ /* 0x000fc80007ffe0ff */
[----:B------:R2:W-:Y:S03]  /*1a90*/  @P2 STG.E.128 desc[UR8][R88.64], R12 ;  /* 0x0000000c58002986 */ /* 0x0005e6000c101d08 */
.L_x_16146:
[----:B------:R-:W-:Y:S05]  /*1aa0*/  BSYNC.RECONVERGENT B0 ;  /* 0x0000000000007941 */ /* 0x000fea0003800200 */
.L_x_16145:
        /* <DEDUP_REMOVED lines=8> */
[----:B------:R-:W1:Y:S08]  /*1b30*/  @P0 LDC.64 R90, c[0x0][0x398] ;  /* 0x0000e600ff5a0b82 */ /* 0x000e700000000a00 */
[----:B0-2---:R-:W0:Y:S01]  /*1b40*/  @P3 LDC.64 R88, c[0x0][0x3a0] ;  /* 0x0000e800ff583b82 */ /* 0x005e220000000a00 */
[----:B-1----:R-:W-:-:S05]  /*1b50*/  @P0 IMAD.WIDE.U32 R90, R117, 0x10, R90 ;  /* 0x00000010755a0825 */ /* 0x002fca00078e005a */
        /* <DEDUP_REMOVED lines=23> */
.L_x_16151:
        /* <DEDUP_REMOVED lines=23> */
.L_x_16152:
[----:B------:R-:W0:Y:S01]  /*1e40*/  @UP0 LDCU.64 UR4, c[0x0][0x3a8] ;  /* 0x00007500ff0407ac */ /* 0x000e220008000a00 */
[----:B------:R-:W-:Y:S01]  /*1e50*/  PLOP3.LUT P0, PT, PT, PT, UP0, 0x80, 0x8 ;  /* 0x000000000008781c */ /* 0x000fe20003f0f008 */
[----:B------:R-:W-:Y:S01]  /*1e60*/  HFMA2 R88, -RZ, RZ, 0, 9.5367431640625e-07 ;  /* 0x00000010ff587431 */ /* 0x000fe200000001ff */
[----:B------:R-:W-:-:S11]  /*1e70*/  PLOP3.LUT P3, PT, PT, PT, UP0, 0x80, 0x8 ;  /* 0x000000000008781c */ /* 0x000fd60003f6f008 */
[C---:B0-----:R-:W-:Y:S01]  /*1e80*/  @P0 IMAD.WIDE.U32 R88, R117.reuse, R88, UR4 ;  /* 0x0000000475580e25 */ /* 0x041fe2000f8e0058 */
[----:B------:R-:W-:-:S04]  /*1e90*/  IADD3 R117, PT, PT, R117, 0x80, RZ ;  /* 0x0000008075757810 */ /* 0x000fc80007ffe0ff */
[----:B------:R3:W-:Y:S03]  /*1ea0*/  @P3 STG.E.128 desc[UR8][R88.64], R12 ;  /* 0x0000000c58003986 */ /* 0x0007e6000c101d08 */
.L_x_16150:
[----:B------:R-:W-:Y:S05]  /*1eb0*/  BSYNC.RECONVERGENT B0 ;  /* 0x0000000000007941 */ /* 0x000fea0003800200 */
.L_x_16149:
        /* <DEDUP_REMOVED lines=8> */
[----:B------:R-:W4:Y:S08]  /*1f40*/  @P0 LDC.64 R90, c[0x0][0x398] ;  /* 0x0000e600ff5a0b82 */ /* 0x000f300000000a00 */
[----:B0-23--:R-:W0:Y:S01]  /*1f50*/  @P4 LDC.64 R88, c[0x0][0x3a0] ;  /* 0x0000e800ff584b82 */ /* 0x00de220000000a00 */
[----:B----4-:R-:W-:-:S05]  /*1f60*/  @P0 IMAD.WIDE.U32 R90, R117, 0x10, R90 ;  /* 0x00000010755a0825 */ /* 0x010fca00078e005a */
[----:B------:R1:W5:Y:S01]  /*1f70*/  @P0 LDG.E.128 R20, desc[UR8][R90.64] ;  /* 0x000000085a140981 */ /* 0x000362000c1e1d00 */
[----:B0-----:R-:W-:-:S05]  /*1f80*/  @P4 IMAD.WIDE.U32 R88, R117, 0x10, R88 ;  /* 0x0000001075584825 */ /* 0x001fca00078e0058 */
        /* <DEDUP_REMOVED lines=21> */
.L_x_16155:
        /* <DEDUP_REMOVED lines=23> */
.L_x_16156:
[----:B------:R-:W0:Y:S01]  /*2250*/  @UP0 LDCU.64 UR4, c[0x0][0x3a8] ;  /* 0x00007500ff0407ac */ /* 0x000e220008000a00 */
[----:B------:R-:W-:Y:S01]  /*2260*/  PLOP3.LUT P0, PT, PT, PT, UP0, 0x80, 0x8 ;  /* 0x000000000008781c */ /* 0x000fe20003f0f008 */
[----:B------:R-:W-:Y:S01]  /*2270*/  HFMA2 R88, -RZ, RZ, 0, 9.5367431640625e-07 ;  /* 0x00000010ff587431 */ /* 0x000fe200000001ff */
[----:B------:R-:W-:-:S11]  /*2280*/  PLOP3.LUT P4, PT, PT, PT, UP0, 0x80, 0x8 ;  /* 0x000000000008781c */ /* 0x000fd60003f8f008 */
[C---:B0-----:R-:W-:Y:S01]  /*2290*/  @P0 IMAD.WIDE.U32 R88, R117.reuse, R88, UR4 ;  /* 0x0000000475580e25 */ /* 0x041fe2000f8e0058 */
[----:B------:R-:W-:-:S04]  /*22a0*/  IADD3 R117, PT, PT, R117, 0x80, RZ ;  /* 0x0000008075757810 */ /* 0x000fc80007ffe0ff */
[----:B------:R0:W-:Y:S03]  /*22b0*/  @P4 STG.E.128 desc[UR8][R88.64], R12 ;  /* 0x0000000c58004986 */ /* 0x0001e6000c101d08 */
.L_x_16154:
[----:B------:R-:W-:Y:S05]  /*22c0*/  BSYNC.RECONVERGENT B0 ;  /* 0x0000000000007941 */ /* 0x000fea0003800200 */
.L_x_16153:
[----:B------:R-:W-:Y:S01]  /*22d0*/  ISETP.GE.U32.AND P4, PT, R113, 0x380, PT ;  /* 0x000003807100780c */ /* 0x000fe20003f86070 */
[----:B------:R-:W-:-:S12]  /*22e0*/  BSSY.RECONVERGENT B0, `(.L_x_16157) ;  /* 0x000003f000007945 */ /* 0x000fd80003800200 */
[----:B------:R-:W-:Y:S05]  /*22f0*/  @!P4 BRA `(.L_x_16158) ;  /* 0x0000000000f4c947 */ /* 0x000fea0003800000 */
[----:B------:R-:W-:Y:S01]  /*2300*/  ISETP.NE.U32.AND P0, PT, RZ, UR16, PT ;  /* 0x00000010ff007c0c */ /* 0x000fe2000bf05070 */
[----:B------:R-:W1:Y:S03]  /*2310*/  LDC.64 R90, c[0x0][0x390] ;  /* 0x0000e400ff5a7b82 */ /* 0x000e660000000a00 */
[----:B------:R-:W-:-:S13]  /*2320*/  ISETP.NE.AND.EX P0, PT, RZ, UR17, PT, P0 ;  /* 0x00000011ff007c0c */ /* 0x000fda000bf05300 */
[----:B0-23--:R-:W0:Y:S02]  /*2330*/  @P0 LDC.64 R88, c[0x0][0x398] ;  /* 0x0000e600ff580b82 */ /* 0x00de240000000a00 */
[----:B0-----:R-:W-:-:S05]  /*2340*/  @P0 IMAD.WIDE.U32 R104, R117, 0x10, R88 ;  /* 0x0000001075680825 */ /* 0x001fca00078e0058 */
[----:B------:R0:W5:Y:S01]  /*2350*/  @P0 LDG.E.128 R20, desc[UR8][R104.64] ;  /* 0x0000000868140981 */ /* 0x000162000c1e1d00 */
[----:B------:R-:W-:Y:S01]  /*2360*/  ISETP.NE.U32.AND P0, PT, RZ, UR18, PT ;  /* 0x00000012ff007c0c */ /* 0x000fe2000bf05070 */
[----:B-1----:R-:W-:-:S03]  /*2370*/  IMAD.WIDE.U32 R90, R117, 0x10, R90 ;  /* 0x00000010755a7825 */ /* 0x002fc600078e005a */
[----:B------:R-:W-:-:S13]  /*2380*/  ISETP.NE.AND.EX P0, PT, RZ, UR19, PT, P0 ;  /* 0x00000013ff007c0c */ /* 0x000fda000bf05300 */
[----:B------:R-:W1:Y:S02]  /*2390*/  @P0 LDC.64 R88, c[0x0][0x3a0] ;  /* 0x0000e800ff580b82 */ /* 0x000e640000000a00 */
[----:B-1----:R-:W-:-:S05]  /*23a0*/  @P0 IMAD.WIDE.U32 R88, R117, 0x10, R88 ;  /* 0x0000001075580825 */ /* 0x002fca00078e0058 */
        /* <DEDUP_REMOVED lines=20> */
.L_x_16159:
        /* <DEDUP_REMOVED lines=23> */
.L_x_16160:
[----:B------:R-:W0:Y:S01]  /*2660*/  @UP0 LDCU.64 UR4, c[0x0][0x3a8] ;  /* 0x00007500ff0407ac */ /* 0x000e220008000a00 */
[----:B------:R-:W-:Y:S01]  /*2670*/  PLOP3.LUT P0, PT, PT, PT, UP0, 0x80, 0x8 ;  /* 0x000000000008781c */ /* 0x000fe20003f0f008 */
[----:B------:R-:W-:-:S12]  /*2680*/  HFMA2 R88, -RZ, RZ, 0, 9.5367431640625e-07 ;  /* 0x00000010ff587431 */ /* 0x000fd800000001ff */
[C---:B0-----:R-:W-:Y:S01]  /*2690*/  @P0 IMAD.WIDE.U32 R88, R117.reuse, R88, UR4 ;  /* 0x0000000475580e25 */ /* 0x041fe2000f8e0058 */
[----:B------:R-:W-:Y:S02]  /*26a0*/  PLOP3.LUT P0, PT, PT, PT, UP0, 0x80, 0x8 ;  /* 0x000000000008781c */ /* 0x000fe40003f0f008 */
[----:B------:R-:W-:-:S11]  /*26b0*/  IADD3 R117, PT, PT, R117, 0x80, RZ ;  /* 0x0000008075757810 */ /* 0x000fd60007ffe0ff */
[----:B------:R0:W-:Y:S02]  /*26c0*/  @P0 STG.E.128 desc[UR8][R88.64], R12 ;  /* 0x0000000c58000986 */ /* 0x0001e4000c101d08 */
.L_x_16158:
[----:B------:R-:W-:Y:S05]  /*26d0*/  BSYNC.RECONVERGENT B0 ;  /* 0x0000000000007941 */ /* 0x000fea0003800200 */
.L_x_16157:
[----:B------:R-:W-:Y:S01]  /*26e0*/  ISETP.GE.U32.AND P5, PT, R113, 0x400, PT ;  /* 0x000004007100780c */ /* 0x000fe20003fa6070 */
[----:B------:R-:W-:-:S12]  /*26f0*/  BSSY.RECONVERGENT B0, `(.L_x_16161) ;  /* 0x000003e000007945 */ /* 0x000fd80003800200 */
[----:B------:R-:W-:Y:S05]  /*2700*/  @!P5 BRA `(.L_x_16162) ;  /* 0x0000000000f0d947 */ /* 0x000fea0003800000 */
[----:B------:R-:W-:-:S04]  /*2710*/  ISETP.NE.U32.AND P0, PT, RZ, UR16, PT ;  /* 0x00000010ff007c0c */ /* 0x000fc8000bf05070 */
[----:B------:R-:W-:-:S13]  /*2720*/  ISETP.NE.AND.EX P0, PT, RZ, UR17, PT, P0 ;  /* 0x00000011ff007c0c */ /* 0x000fda000bf05300 */
[----:B0-23--:R-:W0:Y:S02]  /*2730*/  @P0 LDC.64 R88, c[0x0][0x398] ;  /* 0x0000e600ff580b82 */ /* 0x00de240000000a00 */
[----:B0-----:R-:W-:-:S05]  /*2740*/  @P0 IMAD.WIDE.U32 R88, R117, 0x10, R88 ;  /* 0x0000001075580825 */ /* 0x001fca00078e0058 */
[----:B------:R0:W5:Y:S01]  /*2750*/  @P0 LDG.E.128 R20, desc[UR8][R88.64] ;  /* 0x0000000858140981 */ /* 0x000162000c1e1d00 */
[----:B------:R-:W-:-:S04]  /*2760*/  ISETP.NE.U32.AND P0, PT, RZ, UR18, PT ;  /* 0x00000012ff007c0c */ /* 0x000fc8000bf05070 */
[----:B------:R-:W-:-:S13]  /*2770*/  ISETP.NE.AND.EX P0, PT, RZ, UR19, PT, P0 ;  /* 0x00000013ff007c0c */ /* 0x000fda000bf05300 */
[----:B0-----:R-:W0:Y:S02]  /*2780*/  @P0 LDC.64 R88, c[0x0][0x3a0] ;  /* 0x0000e800ff580b82 */ /* 0x001e240000000a00 */
[----:B0-----:R-:W-:-:S05]  /*2790*/  @P0 IMAD.WIDE.U32 R88, R117, 0x10, R88 ;  /* 0x0000001075580825 */ /* 0x001fca00078e0058 */
[----:B------:R0:W5:Y:S02]  /*27a0*/  @P0 LDG.E.128 R16, desc[UR8][R88.64] ;  /* 0x0000000858100981 */ /* 0x000164000c1e1d00 */
[----:B0-----:R-:W0:Y:S02]  /*27b0*/  LDC.64 R88, c[0x0][0x390] ;  /* 0x0000e400ff587b82 */ /* 0x001e240000000a00 */
[----:B0-----:R-:W-:-:S06]  /*27c0*/  IMAD.WIDE.U32 R88, R117, 0x10, R88 ;  /* 0x0000001075587825 */ /* 0x001fcc00078e0058 */
[----:B------:R-:W5:Y:S01]  /*27d0*/  LDG.E.128 R88, desc[UR8][R88.64] ;  /* 0x0000000858587981 */ /* 0x000f62000c1e1d00 */
[----:B------:R-:W-:-:S04]  /*27e0*/  UISETP.NE.U32.AND UP1, UPT, UR16, URZ, UPT ;  /* 0x000000ff1000728c */ /* 0x000fc8000bf25070 */
[----:B------:R-:W-:-:S09]  /*27f0*/  UISETP.NE.AND.EX UP1, UPT, UR17, URZ, UPT, UP1 ;  /* 0x000000ff1100728c */ /* 0x000fd2000bf25310 */
[----:B------:R-:W-:Y:S05]  /*2800*/  BRA.U UP1, `(.L_x_16163) ;  /* 0x00000001013c7547 */ /* 0x000fea000b800000 */
        /* <DEDUP_REMOVED lines=15> */
.L_x_16163:
        /* <DEDUP_REMOVED lines=23> */
.L_x_16164:
[----:B------:R-:W0:Y:S01]  /*2a70*/  @UP0 LDCU.64 UR4, c[0x0][0x3a8] ;  /* 0x00007500ff0407ac */ /* 0x000e220008000a00 */
[----:B------:R-:W-:Y:S01]  /*2a80*/  PLOP3.LUT P0, PT, PT, PT, UP0, 0x80, 0x8 ;  /* 0x000000000008781c */ /* 0x000fe20003f0f008 */
[----:B------:R-:W-:-:S12]  /*2a90*/  HFMA2 R88, -RZ, RZ, 0, 9.5367431640625e-07 ;  /* 0x00000010ff587431 */ /* 0x000fd800000001ff */
[----:B0-----:R-:W-:Y:S01]  /*2aa0*/  @P0 IMAD.WIDE.U32 R88, R117, R88, UR4 ;  /* 0x0000000475580e25 */ /* 0x001fe2000f8e0058 */
[----:B------:R-:W-:-:S13]  /*2ab0*/  PLOP3.LUT P0, PT, PT, PT, UP0, 0x80, 0x8 ;  /* 0x000000000008781c */ /* 0x000fda0003f0f008 */
[----:B------:R0:W-:Y:S02]  /*2ac0*/  @P0 STG.E.128 desc[UR8][R88.64], R12 ;  /* 0x0000000c58000986 */ /* 0x0001e4000c101d08 */
.L_x_16162:
[----:B------:R-:W-:Y:S05]  /*2ad0*/  BSYNC.RECONVERGENT B0 ;  /* 0x0000000000007941 */ /* 0x000fea0003800200 */
.L_x_16161:
[----:B0-23--:R-:W-:Y:S01]  /*2ae0*/  FADD.FTZ R89, RZ, R0 ;  /* 0x00000000ff597221 */ /* 0x00dfe20000010000 */
        /* <DEDUP_REMOVED lines=48> */
[----:B0-----:R-:W-:Y:S02]  /*2df0*/  FADD.FTZ R118, R117, R88 ;  /* 0x0000005875767221 */ /* 0x001fe40000010000 */
[----:B------:R-:W0:Y:S03]  /*2e00*/  S2R R117, SR_TID.X ;  /* 0x0000000000757919 */ /* 0x000e260000002100 */
[----:B------:R-:W2:Y:S02]  /*2e10*/  SHFL.BFLY PT, R89, R118, 0x8, 0x1f ;  /* 0x0d001f0076597f89 */ /* 0x000ea400000e0000 */
[----:B--2---:R-:W-:-:S05]  /*2e20*/  FADD.FTZ R119, R118, R89 ;  /* 0x0000005976777221 */ /* 0x004fca0000010000 */
[----:B------:R-:W2:Y:S02]  /*2e30*/  SHFL.BFLY PT, R88, R119, 0x10, 0x1f ;  /* 0x0e001f0077587f89 */ /* 0x000ea400000e0000 */
[----:B--2---:R-:W-:-:S04]  /*2e40*/  FADD.FTZ R89, R119, R88 ;  /* 0x0000005877597221 */ /* 0x004fc80000010000 */
[----:B----4-:R-:W-:-:S04]  /*2e50*/  FMUL.FTZ R88, R112, R89 ;  /* 0x0000005970587220 */ /* 0x010fc80000410000 */
        /* <DEDUP_REMOVED lines=8> */
[----:B------:R-:W-:-:S05]  /*2ee0*/  FFMA.FTZ R89, R90, R90, R89 ;  /* 0x0000005a5a597223 */ /* 0x000fca0000010059 */
[----:B------:R-:W-:Y:S01]  /*2ef0*/  FSEL R90, R89, RZ, P0 ;  /* 0x000000ff595a7208 */ /* 0x000fe20000000000 */
[----:B------:R-:W-:-:S04]  /*2f00*/  FADD.FTZ R89, R3, -R88 ;  /* 0x8000005803597221 */ /* 0x000fc80000010000 */
[----:B------:R-:W-:-:S04]  /*2f10*/  FFMA.FTZ R89, R89, R89, R90 ;  /* 0x0000005959597223 */ /* 0x000fc8000001005a */
        /* <DEDUP_REMOVED lines=58> */
[----:B------:R-:W-:-:S05]  /*32c0*/  @P6 FFMA.FTZ R90, R118, R118, R89 ;  /* 0x00000076765a6223 */ /* 0x000fca0000010059 */
[----:B------:R-:W2:Y:S02]  /*32d0*/  SHFL.BFLY PT, R89, R90, 0x1, 0x1f ;  /* 0x0c201f005a597f89 */ /* 0x000ea400000e0000 */
[----:B--2---:R-:W-:Y:S01]  /*32e0*/  FADD.FTZ R91, R90, R89 ;  /* 0x000000595a5b7221 */ /* 0x004fe20000010000 */
        /* <DEDUP_REMOVED lines=17> */
.L_x_16166:
[----:B------:R-:W-:Y:S05]  /*3400*/  BSYNC.RECONVERGENT B0 ;  /* 0x0000000000007941 */ /* 0x000fea0003800200 */
.L_x_16165:
        /* <DEDUP_REMOVED lines=14> */
.L_x_16168:
[----:B------:R-:W-:Y:S05]  /*34f0*/  BSYNC.RECONVERGENT B0 ;  /* 0x0000000000007941 */ /* 0x000fea0003800200 */
.L_x_16167:
[----:B------:R-:W2:Y:S01]  /*3500*/  SHFL.DOWN PT, R90, R119, 0x2, 0x1f ;  /* 0x08401f00775a7f89 */ /* 0x000ea200000e0000 */
[-C--:B------:R-:W-:Y:S01]  /*3510*/  I2FP.F32.S32 R121, R119.reuse ;  /* 0x0000007700797245 */ /* 0x080fe20000201400 */
[----:B------:R-:W-:Y:S01]  /*3520*/  BSSY.RECONVERGENT B0, `(.L_x_16169) ;  /* 0x0000045000007945 */ /* 0x000fe20003800200 */
[----:B------:R-:W-:Y:S01]  /*3530*/  ISETP.NE.AND P6, PT, RZ, UR7, PT ;  /* 0x00000007ff007c0c */ /* 0x000fe2000bfc5270 */
[----:B0-----:R-:W0:Y:S01]  /*3540*/  SHFL.DOWN PT, R91, R88, 0x2, 0x1f ;  /* 0x08401f00585b7f89 */ /* 0x001e2200000e0000 */
[----:B------:R-:W-:Y:S02]  /*3550*/  MOV R125, UR6 ;  /* 0x00000006007d7c02 */ /* 0x000fe40008000f00 */
[----:B--2---:R-:W-:Y:S02]  /*3560*/  I2FP.F32.S32 R118, R90 ;  /* 0x0000005a00767245 */ /* 0x004fe40000201400 */
        /* <DEDUP_REMOVED lines=9> */
[----:B------:R-:W2:Y:S02]  /*3600*/  MUFU.RCP R120, R91 ;  /* 0x0000005b00787308 */ /* 0x000ea40000001000 */
[----:B------:R-:W-:Y:S01]  /*3610*/  FMUL.FTZ R118, R121, R118 ;  /* 0x0000007679767220 */ /* 0x000fe20000410000 */
[----:B--2---:R-:W-:Y:S01]  /*3620*/  FMUL.FTZ R88, R120, R123 ;  /* 0x0000007b78587220 */ /* 0x004fe20000410000 */
[----:B0-----:R-:W-:-:S04]  /*3630*/  FADD.FTZ R123, R122, R89 ;  /* 0x000000597a7b7221 */ /* 0x001fc80000010000 */
[----:B------:R-:W0:Y:S01]  /*3640*/  SHFL.DOWN PT, R121, R88, 0x1, 0x1f ;  /* 0x08201f0058797f89 */ /* 0x000e2200000e0000 */
[----:B------:R-:W-:Y:S01]  /*3650*/  FFMA.FTZ R123, R120, R118, R123 ;  /* 0x00000076787b7223 */ /* 0x000fe2000001007b */
[-C--:B------:R-:W-:Y:S02]  /*3660*/  IADD3 R120, PT, PT, R90, R119.reuse, RZ ;  /* 0x000000775a787210 */ /* 0x080fe40007ffe0ff */
[----:B------:R-:W-:Y:S02]  /*3670*/  I2FP.F32.S32 R119, R119 ;  /* 0x0000007700777245 */ /* 0x000fe40000201400 */
[----:B------:R-:W-:Y:S01]  /*3680*/  I2FP.F32.S32 R120, R120 ;  /* 0x0000007800787245 */ /* 0x000fe20000201400 */
[----:B------:R-:W2:Y:S03]  /*3690*/  SHFL.DOWN PT, R118, R123, 0x1, 0x1f ;  /* 0x08201f007b767f89 */ /* 0x000ea600000e0000 */
[----:B------:R-:W3:Y:S01]  /*36a0*/  MUFU.RCP R89, R120 ;  /* 0x0000007800597308 */ /* 0x000ee20000001000 */
[----:B0-----:R-:W-:Y:S01]  /*36b0*/  FMUL.FTZ R90, R121, R119 ;  /* 0x00000077795a7220 */ /* 0x001fe20000410000 */
[----:B------:R-:W-:-:S03]  /*36c0*/  FADD.FTZ R122, R88, -R121 ;  /* 0x80000079587a7221 */ /* 0x000fc60000010000 */
[----:B------:R-:W-:Y:S01]  /*36d0*/  FFMA.FTZ R90, R91, R88, R90 ;  /* 0x000000585b5a7223 */ /* 0x000fe2000001005a */
[----:B------:R-:W-:-:S03]  /*36e0*/  FMUL.FTZ R122, R122, R122 ;  /* 0x0000007a7a7a7220 */ /* 0x000fc60000410000 */
[----:B---3--:R-:W-:Y:S01]  /*36f0*/  FMUL.FTZ R121, R89, R90 ;  /* 0x0000005a59797220 */ /* 0x008fe20000410000 */
[----:B------:R-:W-:Y:S01]  /*3700*/  FMUL.FTZ R122, R91, R122 ;  /* 0x0000007a5b7a7220 */ /* 0x000fe20000410000 */
[----:B--2---:R-:W-:Y:S01]  /*3710*/  FADD.FTZ R118, R123, R118 ;  /* 0x000000767b767221 */ /* 0x004fe20000010000 */
[----:B------:R-:W-:Y:S02]  /*3720*/  MOV R123, UR6 ;  /* 0x00000006007b7c02 */ /* 0x000fe40008000f00 */
[----:B------:R-:W-:Y:S01]  /*3730*/  FMUL.FTZ R122, R122, R119 ;  /* 0x000000777a7a7220 */ /* 0x000fe20000410000 */
[----:B------:R-:W0:Y:S01]  /*3740*/  SHFL.IDX PT, R121, R121, RZ, 0x1f ;  /* 0x00001fff79797589 */ /* 0x000e2200000e0000 */
[----:B------:R-:W2:Y:S02]  /*3750*/  LDC R119, c[0x0][0x448] ;  /* 0x00011200ff777b82 */ /* 0x000ea40000000800 */
[----:B------:R-:W-:-:S06]  /*3760*/  FFMA.FTZ R118, R89, R122, R118 ;  /* 0x0000007a59767223 */ /* 0x000fcc0000010076 */
[----:B------:R-:W2:Y:S01]  /*3770*/  SHFL.IDX PT, R118, R118, RZ, 0x1f ;  /* 0x00001fff76767589 */ /* 0x000ea200000e0000 */
[----:B0-----:R-:W-:-:S05]  /*3780*/  FMUL.FTZ R88, R121, R121 ;  /* 0x0000007979587220 */ /* 0x001fca0000410000 */
[----:B------:R-:W-:Y:S02]  /*3790*/  FSEL R120, R88, RZ, P6 ;  /* 0x000000ff58787208 */ /* 0x000fe40003000000 */
[----:B------:R-:W-:Y:S01]  /*37a0*/  ISETP.NE.AND P6, PT, R117, RZ, PT ;  /* 0x000000ff7500720c */ /* 0x000fe20003fc5270 */
[----:B--2---:R-:W-:-:S04]  /*37b0*/  FFMA.FTZ R119, R118, UR12, R119 ;  /* 0x0000000c76777c23 */ /* 0x004fc80008010077 */
[----:B------:R-:W-:-:S06]  /*37c0*/  FADD.FTZ R119, R119, R120 ;  /* 0x0000007877777221 */ /* 0x000fcc0000010000 */
[----:B------:R-:W0:Y:S02]  /*37d0*/  MUFU.RSQ R119, R119 ;  /* 0x0000007700777308 */ /* 0x000e240000001400 */
[----:B------:R-:W2:Y:S08]  /*37e0*/  @!P6 LDC.64 R90, c[0x0][0x3c0] ;  /* 0x0000f000ff5aeb82 */ /* 0x000eb00000000a00 */
[----:B------:R-:W3:Y:S01]  /*37f0*/  @!P6 LDC.64 R88, c[0x0][0x3c8] ;  /* 0x0000f200ff58eb82 */ /* 0x000ee20000000a00 */
[----:B--2---:R-:W-:-:S05]  /*3800*/  @!P6 IMAD.WIDE R90, R123, 0x4, R90 ;  /* 0x000000047b5ae825 */ /* 0x004fca00078e025a */
[----:B------:R2:W-:Y:S01]  /*3810*/  @!P6 STG.E desc[UR8][R90.64], R121 ;  /* 0x000000795a00e986 */ /* 0x0005e2000c101908 */
[----:B---3--:R-:W-:-:S05]  /*3820*/  @!P6 IMAD.WIDE R88, R125, 0x4, R88 ;  /* 0x000000047d58e825 */ /* 0x008fca00078e0258 */
[----:B0-----:R2:W-:Y:S01]  /*3830*/  @!P6 STG.E desc[UR8][R88.64], R119 ;  /* 0x000000775800e986 */ /* 0x0015e2000c101908 */
[----:B------:R-:W-:-:S04]  /*3840*/  ISETP.NE.AND P6, PT, RZ, UR7, PT ;  /* 0x00000007ff007c0c */ /* 0x000fc8000bfc5270 */
[----:B------:R-:W-:Y:S01]  /*3850*/  FSEL R118, R121, RZ, !P6 ;  /* 0x000000ff79767208 */ /* 0x000fe20007000000 */
[----:B------:R-:W-:Y:S08]  /*3860*/  @!P0 BRA `(.L_x_16170) ;  /* 0x0000000000408947 */ /* 0x000ff00003800000 */
[----:B--2---:R-:W0:Y:S01]  /*3870*/  LDC.64 R120, c[0x0][0x428] ;  /* 0x00010a00ff787b82 */ /* 0x004e220000000a00 */
[--C-:B------:R-:W-:Y:S01]  /*3880*/  FADD.FTZ R88, R0, -R118.reuse ;  /* 0x8000007600587221 */ /* 0x100fe20000010000 */
[--C-:B------:R-:W-:Y:S01]  /*3890*/  FADD.FTZ R90, R2, -R118.reuse ;  /* 0x80000076025a7221 */ /* 0x100fe20000010000 */
[--C-:B------:R-:W-:Y:S02]  /*38a0*/  FADD.FTZ R122, R115, -R118.reuse ;  /* 0x80000076737a7221 */ /* 0x100fe40000010000 */
[C---:B------:R-:W-:Y:S01]  /*38b0*/  FMUL.FTZ R89, R119.reuse, R88 ;  /* 0x0000005877597220 */ /* 0x040fe20000410000 */
[----:B------:R-:W-:Y:S01]  /*38c0*/  FADD.FTZ R88, R114, -R118 ;  /* 0x8000007672587221 */ /* 0x000fe20000010000 */
[C---:B------:R-:W-:Y:S01]  /*38d0*/  FMUL.FTZ R90, R119.reuse, R90 ;  /* 0x0000005a775a7220 */ /* 0x040fe20000410000 */
[C---:B------:R-:W-:Y:S02]  /*38e0*/  FMUL.FTZ R122, R119.reuse, R122 ;  /* 0x0000007a777a7220 */ /* 0x040fe40000410000 */
[----:B------:R-:W-:Y:S01]  /*38f0*/  FMUL.FTZ R91, R119, R88 ;  /* 0x00000058775b7220 */ /* 0x000fe20000410000 */
[----:B-----5:R-:W-:Y:S01]  /*3900*/  FFMA.FTZ R88, R89, R84, R80 ;  /* 0x0000005459587223 */ /* 0x020fe20000010050 */
[----:B------:R-:W-:-:S02]  /*3910*/  FFMA.FTZ R89, R90, R85, R81 ;  /* 0x000000555a597223 */ /* 0x000fc40000010051 */
[----:B------:R-:W-:Y:S01]  /*3920*/  FFMA.FTZ R90, R91, R86, R82 ;  /* 0x000000565b5a7223 */ /* 0x000fe20000010052 */
[----:B------:R-:W-:Y:S01]  /*3930*/  FFMA.FTZ R91, R122, R87, R83 ;  /* 0x000000577a5b7223 */ /* 0x000fe20000010053 */
[C---:B0-----:R-:W-:Y:S01]  /*3940*/  IMAD.WIDE.U32 R120, R116.reuse, 0x10, R120 ;  /* 0x0000001074787825 */ /* 0x041fe200078e0078 */
[----:B------:R-:W-:-:S04]  /*3950*/  IADD3 R116, PT, PT, R116, 0x80, RZ ;  /* 0x0000008074747810 */ /* 0x000fc80007ffe0ff */
[----:B------:R0:W-:Y:S03]  /*3960*/  STG.E.128 desc[UR8][R120.64], R88 ;  /* 0x0000005878007986 */ /* 0x0001e6000c101d08 */
.L_x_16170:
[----:B------:R-:W-:Y:S05]  /*3970*/  BSYNC.RECONVERGENT B0 ;  /* 0x0000000000007941 */ /* 0x000fea0003800200 */
.L_x_16169:
[----:B------:R-:W-:Y:S01]  /*3980*/  ISETP.GE.U32.AND P6, PT, R113, 0x100, PT ;  /* 0x000001007100780c */ /* 0x000fe20003fc6070 */
[----:B------:R-:W-:-:S12]  /*3990*/  BSSY.RECONVERGENT B0, `(.L_x_16171) ;  /* 0x0000012000007945 */ /* 0x000fd80003800200 */
[----:B------:R-:W-:Y:S05]  /*39a0*/  @!P6 BRA `(.L_x_16172) ;  /* 0x000000000040e947 */ /* 0x000fea0003800000 */
[----:B0-2---:R-:W0:Y:S01]  /*39b0*/  LDC.64 R120, c[0x0][0x428] ;  /* 0x00010a00ff787b82 */ /* 0x005e220000000a00 */
[--C-:B------:R-:W-:Y:S01]  /*39c0*/  FADD.FTZ R88, R3, -R118.reuse ;  /* 0x8000007603587221 */ /* 0x100fe20000010000 */
[--C-:B------:R-:W-:Y:S01]  /*39d0*/  FADD.FTZ R90, R4, -R118.reuse ;  /* 0x80000076045a7221 */ /* 0x100fe20000010000 */
[--C-:B------:R-:W-:Y:S02]  /*39e0*/  FADD.FTZ R122, R6, -R118.reuse ;  /* 0x80000076067a7221 */ /* 0x100fe40000010000 */
[----:B------:R-:W-:Y:S01]  /*39f0*/  FMUL.FTZ R89, R119, R88 ;  /* 0x0000005877597220 */ /* 0x000fe20000410000 */
        /* <DEDUP_REMOVED lines=11> */
.L_x_16172:
[----:B------:R-:W-:Y:S05]  /*3ab0*/  BSYNC.RECONVERGENT B0 ;  /* 0x0000000000007941 */ /* 0x000fea0003800200 */
.L_x_16171:
[----:B------:R-:W-:Y:S01]  /*3ac0*/  ISETP.GE.U32.AND P6, PT, R113, 0x180, PT ;  /* 0x000001807100780c */ /* 0x000fe20003fc6070 */
[----:B------:R-:W-:-:S12]  /*3ad0*/  BSSY.RECONVERGENT B0, `(.L_x_16173) ;  /* 0x0000012000007945 */ /* 0x000fd80003800200 */
[----:B------:R-:W-:Y:S05]  /*3ae0*/  @!P6 BRA `(.L_x_16174) ;  /* 0x000000000040e947 */ /* 0x000fea0003800000 */
[----:B0-23--:R-:W0:Y:S01]  /*3af0*/  LDC.64 R120, c[0x0][0x428] ;  /* 0x00010a00ff787b82 */ /* 0x00de220000000a00 */
        /* <DEDUP_REMOVED lines=15> */
.L_x_16174:
[----:B------:R-:W-:Y:S05]  /*3bf0*/  BSYNC.RECONVERGENT B0 ;  /* 0x0000000000007941 */ /* 0x000fea0003800200 */
.L_x_16173:
[----:B------:R-:W-:Y:S04]  /*3c00*/  BSSY.RECONVERGENT B0, `(.L_x_16175) ;  /* 0x0000012000007945 */ /* 0x000fe80003800200 */
[----:B------:R-:W-:Y:S05]  /*3c10*/  @!P1 BRA `(.L_x_16176) ;  /* 0x0000000000409947 */ /* 0x000fea0003800000 */
[----:B0-234-:R-:W0:Y:S01]  /*3c20*/  LDC.64 R120, c[0x0][0x428] ;  /* 0x00010a00ff787b82 */ /* 0x01de220000000a00 */
        /* <DEDUP_REMOVED lines=15> */
.L_x_16176:
[----:B------:R-:W-:Y:S05]  /*3d20*/  BSYNC.RECONVERGENT B0 ;  /* 0x0000000000007941 */ /* 0x000fea0003800200 */
.L_x_16175:
        /* <DEDUP_REMOVED lines=18> */
.L_x_16178:
[----:B------:R-:W-:Y:S05]  /*3e50*/  BSYNC.RECONVERGENT B0 ;  /* 0x0000000000007941 */ /* 0x000fea0003800200 */
.L_x_16177:
        /* <DEDUP_REMOVED lines=18> */
.L_x_16180:
[----:B------:R-:W-:Y:S05]  /*3f80*/  BSYNC.RECONVERGENT B0 ;  /* 0x0000000000007941 */ /* 0x000fea0003800200 */
.L_x_16179:
        /* <DEDUP_REMOVED lines=18> */
.L_x_16182:
[----:B------:R-:W-:Y:S05]  /*40b0*/  BSYNC.RECONVERGENT B0 ;  /* 0x0000000000007941 */ /* 0x000fea0003800200 */
.L_x_16181:
[----:B------:R-:W-:Y:S04]  /*40c0*/  BSSY.RECONVERGENT B0, `(.L_x_16183) ;  /* 0x0000011000007945 */ /* 0x000fe80003800200 */
[----:B------:R-:W-:Y:S05]  /*40d0*/  @!P5 BRA `(.L_x_16184) ;  /* 0x00000000003cd947 */ /* 0x000fea0003800000 */
[----:B0-234-:R-:W0:Y:S01]  /*40e0*/  LDC.64 R88, c[0x0][0x428] ;  /* 0x00010a00ff587b82 */ /* 0x01de220000000a00 */
        /* <DEDUP_REMOVED lines=8> */
[----:B-----5:R-:W-:Y:S01]  /*4170*/  FFMA.FTZ R90, R121, R30, R26 ;  /* 0x0000001e795a7223 */ /* 0x020fe2000001001a */
[----:B0-----:R-:W-:-:S04]  /*4180*/  IMAD.WIDE.U32 R118, R116, 0x10, R88 ;  /* 0x0000001074767825 */ /* 0x001fc800078e0058 */
[----:B------:R-:W-:Y:S01]  /*4190*/  FFMA.FTZ R88, R91, R28, R24 ;  /* 0x0000001c5b587223 */ /* 0x000fe20000010018 */
[----:B------:R-:W-:Y:S01]  /*41a0*/  FFMA.FTZ R89, R120, R29, R25 ;  /* 0x0000001d78597223 */ /* 0x000fe20000010019 */
[----:B------:R-:W-:-:S05]  /*41b0*/  FFMA.FTZ R91, R122, R31, R27 ;  /* 0x0000001f7a5b7223 */ /* 0x000fca000001001b */
[----:B------:R0:W-:Y:S02]  /*41c0*/  STG.E.128 desc[UR8][R118.64], R88 ;  /* 0x0000005876007986 */ /* 0x0001e4000c101d08 */
.L_x_16184:
[----:B------:R-:W-:Y:S05]  /*41d0*/  BSYNC.RECONVERGENT B0 ;  /* 0x0000000000007941 */ /* 0x000fea0003800200 */
.L_x_16183:
[----:B------:R-:W-:Y:S02]  /*41e0*/  UIADD3 UR6, UPT, UPT, UR6, UR14, URZ ;  /* 0x0000000e06067290 */ /* 0x000fe4000fffe0ff */
[----:B------:R-:W-:Y:S02]  /*41f0*/  UPLOP3.LUT UP2, UPT, UPT, UPT, UP2, 0x40, 0x4 ;  /* 0x000000000004789c */ /* 0x000fe40003f4e820 */
[----:B------:R-:W-:-:S09]  /*4200*/  UISETP.GE.AND UP1, UPT, UR6, UR15, UPT ;  /* 0x0000000f0600728c */ /* 0x000fd2000bf26270 */
[----:B------:R-:W-:Y:S05]  /*4210*/  BRA.U !UP1, `(.L_x_16185) ;  /* 0xffffffc9090c7547 */ /* 0x000fea000b83ffff */
[----:B------:R-:W-:Y:S05]  /*4220*/  EXIT ;  /* 0x000000000000794d */ /* 0x000fea0003800000 */
.L_x_16186:
        /* <DEDUP_REMOVED lines=13> */
.L_x_18014:


//--------------------- .text._ZN10layer_norm31ln_parallel_residual_fwd_kernelINS_13Kernel_traitsIfffffjLj4096ELj1ELj1ELj4ELj16ENS_18Kernel_traits_baseILj4096EfffffjLj128EEEEELb0ELb1ELb1EEEvNS_9FwdParamsE --------------------------
	.section	.text._ZN10layer_norm31ln_parallel_residual_fwd_kernelINS_13Kernel_traitsIfffffjLj4096ELj1ELj1ELj4ELj16ENS_18Kernel_traits_baseILj4096EfffffjLj128EEEEELb0ELb1ELb1EEEvNS_9FwdParamsE,"ax",@progbits
	.align	128
        .global         _ZN10layer_norm31ln_parallel_residual_fwd_kernelINS_13Kernel_traitsIfffffjLj4096ELj1ELj1ELj4ELj16ENS_18Kernel_traits_baseILj4096EfffffjLj128EEEEELb0ELb1ELb1EEEvNS_9FwdParamsE
        .type           _ZN10layer_norm31ln_parallel_residual_fwd_kernelINS_13Kernel_traitsIfffffjLj4096ELj1ELj1ELj4ELj16ENS_18Kernel_traits_baseILj4096EfffffjLj128EEEEELb0ELb1ELb1EEEvNS_9FwdParamsE,@function
        .size           _ZN10layer_norm31ln_parallel_residual_fwd_kernelINS_13Kernel_traitsIfffffjLj4096ELj1ELj1ELj4ELj16ENS_18Kernel_traits_baseILj4096EfffffjLj128EEEEELb0ELb1ELb1EEEvNS_9FwdParamsE,(.L_x_18015 - _ZN10layer_norm31ln_parallel_residual_fwd_kernelINS_13Kernel_traitsIfffffjLj4096ELj1ELj1ELj4ELj16ENS_18Kernel_traits_baseILj4096EfffffjLj128EEEEELb0ELb1ELb1EEEvNS_9FwdParamsE)
        .other          _ZN10layer_norm31ln_parallel_residual_fwd_kernelINS_13Kernel_traitsIfffffjLj4096ELj1ELj1ELj4ELj16ENS_18Kernel_traits_baseILj4096EfffffjLj128EEEEELb0ELb1ELb1EEEvNS_9FwdParamsE,@"STO_CUDA_ENTRY STV_DEFAULT"
_ZN10layer_norm31ln_parallel_residual_fwd_kernelINS_13Kernel_traitsIfffffjLj4096ELj1ELj1ELj4ELj16ENS_18Kernel_traits_baseILj4096EfffffjLj128EEEEELb0ELb1ELb1EEEvNS_9FwdParamsE:
.text._ZN10layer_norm31ln_parallel_residual_fwd_kernelINS_13Kernel_traitsIfffffjLj4096ELj1ELj1ELj4ELj16ENS_18Kernel_traits_baseILj4096EfffffjLj128EEEEELb0ELb1ELb1EEEvNS_9FwdParamsE:
        /* <DEDUP_REMOVED lines=34> */
.L_x_16187:
        /* <DEDUP_REMOVED lines=26> */
.L_x_16188:
        /* <DEDUP_REMOVED lines=9> */
[----:B------:R-:W-:-:S11]  /*0450*/  UPLOP3.LUT UP1, UPT, UPT, UPT, UPT, 0x40, 0x4 ;  /* 0x000000000004789c */ /* 0x000fd60003f2e870 */
.L_x_16210:
[----:B----4-:R-:W-:Y:S01]  /*0460*/  ISETP.NE.U32.AND P2, PT, RZ, UR10, PT ;  /* 0x0000000aff007c0c */ /* 0x010fe2000bf45070 */
[----:B-1----:R-:W4:Y:S01]  /*0470*/  LDC.64 R102, c[0x0][0x390] ;  /* 0x0000e400ff667b82 */ /* 0x002f220000000a00 */
[----:B01----:R-:W-:Y:S02]  /*0480*/  IMAD R4, R0, UR8, RZ ;  /* 0x0000000800047c24 */ /* 0x003fe4000f8e02ff */
[----:B------:R-:W-:-:S03]  /*0490*/  ISETP.NE.AND.EX P2, PT, RZ, UR11, PT, P2 ;  /* 0x0000000bff007c0c */ /* 0x000fc6000bf45320 */
[----:B------:R-:W-:Y:S02]  /*04a0*/  SHF.R.S32.HI R5, RZ, 0x1f, R4 ;  /* 0x0000001fff057819 */ /* 0x000fe40000011404 */
[----:B------:R-:W0:Y:S02]  /*04b0*/  @P1 LDC.64 R2, c[0x0][0x398] ;  /* 0x0000e600ff021b82 */ /* 0x000e240000000a00 */
[----:B------:R-:W-:-:S04]  /*04c0*/  LEA.HI R4, R5, R4, RZ, 0x2 ;  /* 0x0000000405047211 */ /* 0x000fc800078f10ff */
[----:B------:R-:W-:Y:S02]  /*04d0*/  LEA.HI.SX32 R4, R4, R117, 0x1e ;  /* 0x0000007504047211 */ /* 0x000fe400078ff2ff */
[----:B------:R-:W1:Y:S03]  /*04e0*/  @P2 LDC.64 R6, c[0x0][0x3a0] ;  /* 0x0000e800ff062b82 */ /* 0x000e660000000a00 */
[----:B----4-:R-:W-:-:S05]  /*04f0*/  IMAD.WIDE.U32 R8, R4, 0x10, R102 ;  /* 0x0000001004087825 */ /* 0x010fca00078e0066 */
[----:B------:R-:W4:Y:S01]  /*0500*/  LDC.64 R90, c[0x0][0x398] ;  /* 0x0000e600ff5a7b82 */ /* 0x000f220000000a00 */
[----:B-----5:R-:W5:Y:S01]  /*0510*/  LDG.E.128 R8, desc[UR6][R8.64] ;  /* 0x0000000608087981 */ /* 0x020f62000c1e1d00 */
[----:B0-----:R-:W-:-:S05]  /*0520*/  @P1 IMAD.WIDE.U32 R2, R4, 0x10, R2 ;  /* 0x0000001004021825 */ /* 0x001fca00078e0002 */
[----:B------:R0:W5:Y:S01]  /*0530*/  @P1 LDG.E.128 R20, desc[UR6][R2.64] ;  /* 0x0000000602141981 */ /* 0x000162000c1e1d00 */
[----:B-1----:R-:W-:-:S05]  /*0540*/  @P2 IMAD.WIDE.U32 R6, R4, 0x10, R6 ;  /* 0x0000001004062825 */ /* 0x002fca00078e0006 */
[----:B------:R0:W5:Y:S01]  /*0550*/  @P2 LDG.E.128 R16, desc[UR6][R6.64] ;  /* 0x0000000606102981 */ /* 0x000162000c1e1d00 */
[----:B----4-:R-:W-:-:S04]  /*0560*/  ISETP.NE.U32.AND P1, PT, R90, RZ, PT ;  /* 0x000000ff5a00720c */ /* 0x010fc80003f25070 */
[----:B------:R-:W-:-:S13]  /*0570*/  ISETP.NE.AND.EX P1, PT, R91, RZ, PT, P1 ;  /* 0x000000ff5b00720c */ /* 0x000fda0003f25310 */
[----:B0-----:R-:W-:Y:S05]  /*0580*/  @!P1 BRA `(.L_x_16189) ;  /* 0x00000000005c9947 */ /* 0x001fea0003800000 */
        /* <DEDUP_REMOVED lines=14> */
.L_x_16190:
        /* <DEDUP_REMOVED lines=9> */
.L_x_16189:
        /* <DEDUP_REMOVED lines=12> */
.L_x_16191:
        /* <DEDUP_REMOVED lines=31> */
.L_x_16192:
        /* <DEDUP_REMOVED lines=23> */
.L_x_16193:
        /* <DEDUP_REMOVED lines=26> */
.L_x_16194:
        /* <DEDUP_REMOVED lines=21> */
.L_x_16195:
        /* <DEDUP_REMOVED lines=26> */
.L_x_16196:
        /* <DEDUP_REMOVED lines=21> */
.L_x_16197:
        /* <DEDUP_REMOVED lines=26> */
.L_x_16198:
        /* <DEDUP_REMOVED lines=21> */
.L_x_16199:
[----:B------:R-:W0:Y:S01]  /*13f0*/  @P0 LDC.64 R108, c[0x0][0x3a8] ;  /* 0x0000ea00ff6c0b82 */ /* 0x000e220000000a00 */
[----:B------:R-:W-:-:S07]  /*1400*/  IADD3 R110, PT, PT, R4, 0x280, RZ ;  /* 0x00000280046e7810 */ /* 0x000fce0007ffe0ff */
[----:B------:R-:W1:Y:S08]  /*1410*/  @P1 LDC.64 R90, c[0x0][0x398] ;  /* 0x0000e600ff5a1b82 */ /* 0x000e700000000a00 */
[----:B------:R-:W4:Y:S01]  /*1420*/  @P2 LDC.64 R88, c[0x0][0x3a0] ;  /* 0x0000e800ff582b82 */ /* 0x000f220000000a00 */
[----:B0-----:R-:W-:-:S04]  /*1430*/  @P0 IMAD.WIDE.U32 R108, R107, 0x10, R108 ;  /* 0x000000106b6c0825 */ /* 0x001fc800078e006c */
[C---:B------:R-:W-:Y:S01]  /*1440*/  IMAD.WIDE.U32 R106, R110.reuse, 0x10, R102 ;  /* 0x000000106e6a7825 */ /* 0x040fe200078e0066 */
[----:B------:R0:W-:Y:S03]  /*1450*/  @P0 STG.E.128 desc[UR6][R108.64], R12 ;  /* 0x0000000c6c000986 */ /* 0x0001e6000c101d06 */
[----:B-1----:R-:W-:-:S05]  /*1460*/  @P1 IMAD.WIDE.U32 R90, R110, 0x10, R90 ;  /* 0x000000106e5a1825 */ /* 0x002fca00078e005a */
[----:B------:R0:W5:Y:S01]  /*1470*/  @P1 LDG.E.128 R20, desc[UR6][R90.64] ;  /* 0x000000065a141981 */ /* 0x000162000c1e1d00 */
[----:B----4-:R-:W-:-:S05]  /*1480*/  @P2 IMAD.WIDE.U32 R88, R110, 0x10, R88 ;  /* 0x000000106e582825 */ /* 0x010fca00078e0058 */
        /* <DEDUP_REMOVED lines=16> */
.L_x_16200:
        /* <DEDUP_REMOVED lines=21> */
.L_x_16201:
        /* <DEDUP_REMOVED lines=26> */
.L_x_16202:
        /* <DEDUP_REMOVED lines=21> */
.L_x_16203:
        /* <DEDUP_REMOVED lines=26> */
.L_x_16204:
        /* <DEDUP_REMOVED lines=21> */
.L_x_16205:
[----:B------:R-:W-:Y:S01]  /*1cc0*/  FADD.FTZ R88, RZ, R98 ;  /* 0x00000062ff587221 */ /* 0x000fe20000010000 */
[----:B------:R-:W0:Y:S01]  /*1cd0*/  S2R R117, SR_TID.X ;  /* 0x0000000000757919 */ /* 0x000e220000002100 */
        /* <DEDUP_REMOVED lines=110> */
[----:B-1----:R-:W-:Y:S01]  /*23c0*/  FADD.FTZ R103, R102, R91 ;  /* 0x0000005b66677221 */ /* 0x002fe20000010000 */
[----:B0-----:R-:W-:-:S04]  /*23d0*/  LOP3.LUT P2, R102, R117, 0x1f, RZ, 0xc0, !PT ;  /* 0x0000001f75667812 */ /* 0x001fc8000784c0ff */
        /* <DEDUP_REMOVED lines=17> */
.L_x_16207:
[----:B--23--:R-:W-:Y:S05]  /*24f0*/  BSYNC.RECONVERGENT B0 ;  /* 0x0000000000007941 */ /* 0x00cfea0003800200 */
.L_x_16206:
        /* <DEDUP_REMOVED lines=14> */
.L_x_16209:
[----:B------:R-:W-:Y:S05]  /*25e0*/  BSYNC.RECONVERGENT B0 ;  /* 0x0000000000007941 */ /* 0x000fea0003800200 */
.L_x_16208:
[----:B------:R-:W1:Y:S01]  /*25f0*/  SHFL.DOWN PT, R102, R119, 0x2, 0x1f ;  /* 0x08401f0077667f89 */ /* 0x000e6200000e0000 */
[----:B------:R-:W-:Y:S01]  /*2600*/  I2FP.F32.U32 R122, R119 ;  /* 0x00000077007a7245 */ /* 0x000fe20000201000 */
[----:B------:R-:W-:Y:S01]  /*2610*/  UPLOP3.LUT UP1, UPT, UPT, UPT, UP1, 0x40, 0x4 ;  /* 0x000000000004789c */ /* 0x000fe20003f2e810 */
[----:B------:R-:W-:Y:S01]  /*2620*/  ISETP.NE.AND P2, PT, R117, RZ, PT ;  /* 0x000000ff7500720c */ /* 0x000fe20003f45270 */
[----:B0-----:R-:W0:Y:S01]  /*2630*/  SHFL.DOWN PT, R120, R88, 0x2, 0x1f ;  /* 0x08401f0058787f89 */ /* 0x001e2200000e0000 */
[----:B------:R-:W-:-:S03]  /*2640*/  ISETP.NE.AND P3, PT, RZ, UR12, PT ;  /* 0x0000000cff007c0c */ /* 0x000fc6000bf65270 */
[----:B------:R-:W2:Y:S01]  /*2650*/  SHFL.DOWN PT, R118, R89, 0x2, 0x1f ;  /* 0x08401f0059767f89 */ /* 0x000ea200000e0000 */
[----:B-1----:R-:W-:Y:S02]  /*2660*/  IADD3 R91, PT, PT, R102, R119, RZ ;  /* 0x00000077665b7210 */ /* 0x002fe40007ffe0ff */
[----:B------:R-:W-:Y:S02]  /*2670*/  I2FP.F32.S32 R103, R102 ;  /* 0x0000006600677245 */ /* 0x000fe40000201400 */
[----:B------:R-:W-:Y:S01]  /*2680*/  I2FP.F32.S32 R90, R91 ;  /* 0x0000005b005a7245 */ /* 0x000fe20000201400 */
[C---:B0-----:R-:W-:Y:S02]  /*2690*/  FADD.FTZ R121, -R120.reuse, R88 ;  /* 0x0000005878797221 */ /* 0x041fe40000010100 */
[----:B------:R-:W-:Y:S01]  /*26a0*/  FMUL.FTZ R123, R120, R103 ;  /* 0x00000067787b7220 */ /* 0x000fe20000410000 */
[----:B------:R-:W0:Y:S01]  /*26b0*/  MUFU.RCP R102, R90 ;  /* 0x0000005a00667308 */ /* 0x000e220000001000 */
[----:B------:R-:W-:Y:S01]  /*26c0*/  FMUL.FTZ R121, R121, R121 ;  /* 0x0000007979797220 */ /* 0x000fe20000410000 */
[----:B--2---:R-:W-:Y:S01]  /*26d0*/  FADD.FTZ R89, R118, R89 ;  /* 0x0000005976597221 */ /* 0x004fe20000010000 */
[----:B------:R-:W-:-:S02]  /*26e0*/  FFMA.FTZ R119, R122, R88, R123 ;  /* 0x000000587a777223 */ /* 0x000fc4000001007b */
        /* <DEDUP_REMOVED lines=13> */
[----:B------:R-:W-:-:S04]  /*27c0*/  FMUL.FTZ R91, R118, R118 ;  /* 0x00000076765b7220 */ /* 0x000fc80000410000 */
[C---:B------:R-:W-:Y:S01]  /*27d0*/  FMUL.FTZ R91, R90.reuse, R91 ;  /* 0x0000005b5a5b7220 */ /* 0x040fe20000410000 */
[----:B------:R-:W-:-:S03]  /*27e0*/  FFMA.FTZ R90, R90, R119, R121 ;  /* 0x000000775a5a7223 */ /* 0x000fc60000010079 */
[----:B------:R-:W-:Y:S01]  /*27f0*/  FMUL.FTZ R91, R91, R88 ;  /* 0x000000585b5b7220 */ /* 0x000fe20000410000 */
[----:B-1----:R-:W-:Y:S01]  /*2800*/  FMUL.FTZ R121, R103, R90 ;  /* 0x0000005a67797220 */ /* 0x002fe20000410000 */
[----:B--2---:R-:W-:-:S04]  /*2810*/  FADD.FTZ R88, R102, R89 ;  /* 0x0000005966587221 */ /* 0x004fc80000010000 */
[----:B------:R-:W-:Y:S01]  /*2820*/  FFMA.FTZ R102, R103, R91, R88 ;  /* 0x0000005b67667223 */ /* 0x000fe20000010058 */
[----:B------:R-:W0:Y:S01]  /*2830*/  SHFL.IDX PT, R121, R121, RZ, 0x1f ;  /* 0x00001fff79797589 */ /* 0x000e2200000e0000 */
[----:B------:R-:W1:Y:S04]  /*2840*/  LDC R103, c[0x0][0x448] ;  /* 0x00011200ff677b82 */ /* 0x000e680000000800 */
[----:B------:R-:W1:Y:S04]  /*2850*/  SHFL.IDX PT, R102, R102, RZ, 0x1f ;  /* 0x00001fff66667589 */ /* 0x000e6800000e0000 */
[----:B------:R-:W2:Y:S01]  /*2860*/  @!P2 LDC.64 R90, c[0x0][0x3c0] ;  /* 0x0000f000ff5aab82 */ /* 0x000ea20000000a00 */
[C---:B0-----:R-:W-:Y:S01]  /*2870*/  FMUL.FTZ R88, R121.reuse, R121 ;  /* 0x0000007979587220 */ /* 0x041fe20000410000 */
[----:B------:R-:W-:-:S04]  /*2880*/  FSEL R119, R121, RZ, !P3 ;  /* 0x000000ff79777208 */ /* 0x000fc80005800000 */
[----:B------:R-:W-:Y:S01]  /*2890*/  FSEL R118, R88, RZ, P3 ;  /* 0x000000ff58767208 */ /* 0x000fe20001800000 */
[----:B-1----:R-:W-:Y:S01]  /*28a0*/  FFMA.FTZ R103, R102, UR9, R103 ;  /* 0x0000000966677c23 */ /* 0x002fe20008010067 */
[----:B------:R-:W0:Y:S01]  /*28b0*/  @!P2 LDC.64 R88, c[0x0][0x3c8] ;  /* 0x0000f200ff58ab82 */ /* 0x000e220000000a00 */
[----:B------:R-:W-:Y:S01]  /*28c0*/  FADD.FTZ R97, -R119, R97 ;  /* 0x0000006177617221 */ /* 0x000fe20000010100 */
[----:B--2---:R-:W-:-:S04]  /*28d0*/  @!P2 IMAD.WIDE R90, R0, 0x4, R90 ;  /* 0x00000004005aa825 */ /* 0x004fc800078e025a */
[----:B------:R-:W-:Y:S01]  /*28e0*/  FADD.FTZ R118, R103, R118 ;  /* 0x0000007667767221 */ /* 0x000fe20000010000 */
[C---:B------:R-:W-:Y:S01]  /*28f0*/  FADD.FTZ R123, -R119.reuse, R98 ;  /* 0x00000062777b7221 */ /* 0x040fe20000010100 */
[C---:B------:R-:W-:Y:S01]  /*2900*/  FADD.FTZ R125, -R119.reuse, R96 ;  /* 0x00000060777d7221 */ /* 0x040fe20000010100 */
[C---:B------:R-:W-:Y:S01]  /*2910*/  FADD.FTZ R95, -R119.reuse, R95 ;  /* 0x0000005f775f7221 */ /* 0x040fe20000010100 */
[----:B------:R1:W-:Y:S01]  /*2920*/  @!P2 STG.E desc[UR6][R90.64], R121 ;  /* 0x000000795a00a986 */ /* 0x0003e2000c101906 */
[----:B------:R-:W2:Y:S01]  /*2930*/  LDC.64 R102, c[0x0][0x428] ;  /* 0x00010a00ff667b82 */ /* 0x000ea20000000a00 */
[----:B------:R-:W3:Y:S01]  /*2940*/  MUFU.RSQ R118, R118 ;  /* 0x0000007600767308 */ /* 0x000ee20000001400 */
        /* <DEDUP_REMOVED lines=10> */
[C---:B---3--:R-:W-:Y:S01]  /*29f0*/  FMUL.FTZ R96, R118.reuse, R97 ;  /* 0x0000006176607220 */ /* 0x048fe20000410000 */
[C---:B------:R-:W-:Y:S01]  /*2a00*/  FMUL.FTZ R123, R118.reuse, R123 ;  /* 0x0000007b767b7220 */ /* 0x040fe20000410000 */
[C---:B------:R-:W-:Y:S01]  /*2a10*/  FMUL.FTZ R125, R118.reuse, R125 ;  /* 0x0000007d767d7220 */ /* 0x040fe20000410000 */
[----:B------:R-:W-:Y:S01]  /*2a20*/  FMUL.FTZ R98, R118, R95 ;  /* 0x0000005f76627220 */ /* 0x000fe20000410000 */
[----:B------:R0:W-:Y:S01]  /*2a30*/  @!P2 STG.E desc[UR6][R88.64], R118 ;  /* 0x000000765800a986 */ /* 0x0001e2000c101906 */
[----:B------:R-:W-:Y:S01]  /*2a40*/  FADD.FTZ R95, -R119, R99 ;  /* 0x00000063775f7221 */ /* 0x000fe20000010100 */
[----:B-1----:R-:W-:Y:S01]  /*2a50*/  FFMA.FTZ R90, R125, R86, R54 ;  /* 0x000000567d5a7223 */ /* 0x002fe20000010036 */
[----:B------:R-:W-:Y:S01]  /*2a60*/  FFMA.FTZ R91, R98, R87, R55 ;  /* 0x00000057625b7223 */ /* 0x000fe20000010037 */
[C---:B------:R-:W-:Y:S01]  /*2a70*/  FADD.FTZ R99, -R119.reuse, R105 ;  /* 0x0000006977637221 */ /* 0x040fe20000010100 */
[C---:B------:R-:W-:Y:S01]  /*2a80*/  FADD.FTZ R105, -R119.reuse, R109 ;  /* 0x0000006d77697221 */ /* 0x040fe20000010100 */
[C---:B------:R-:W-:Y:S01]  /*2a90*/  FADD.FTZ R98, -R119.reuse, R106 ;  /* 0x0000006a77627221 */ /* 0x040fe20000010100 */
[----:B------:R-:W-:Y:S01]  /*2aa0*/  IADD3 R109, PT, PT, R4, 0x100, RZ ;  /* 0x00000100046d7810 */ /* 0x000fe20007ffe0ff */
[C---:B------:R-:W-:Y:S01]  /*2ab0*/  FMUL.FTZ R6, R118.reuse, R6 ;  /* 0x0000000676067220 */ /* 0x040fe20000410000 */
[----:B------:R-:W-:Y:S01]  /*2ac0*/  FADD.FTZ R106, -R119, R114 ;  /* 0x00000072776a7221 */ /* 0x000fe20000010100 */
[C---:B------:R-:W-:Y:S01]  /*2ad0*/  FMUL.FTZ R5, R118.reuse, R5 ;  /* 0x0000000576057220 */ /* 0x040fe20000410000 */
[----:B------:R-:W-:Y:S01]  /*2ae0*/  FMUL.FTZ R95, R118, R95 ;  /* 0x0000005f765f7220 */ /* 0x000fe20000410000 */
[----:B0-----:R-:W-:Y:S01]  /*2af0*/  FFMA.FTZ R89, R96, R85, R53 ;  /* 0x0000005560597223 */ /* 0x001fe20000010035 */
[----:B------:R-:W-:Y:S01]  /*2b00*/  FFMA.FTZ R88, R123, R84, R52 ;  /* 0x000000547b587223 */ /* 0x000fe20000010034 */
[C---:B--2---:R-:W-:Y:S01]  /*2b10*/  IMAD.WIDE.U32 R96, R4.reuse, 0x10, R102 ;  /* 0x0000001004607825 */ /* 0x044fe200078e0066 */
[----:B------:R-:W-:-:S03]  /*2b20*/  IADD3 R123, PT, PT, R4, 0x380, RZ ;  /* 0x00000380047b7810 */ /* 0x000fc60007ffe0ff */
[C---:B------:R-:W-:Y:S01]  /*2b30*/  FMUL.FTZ R98, R118.reuse, R98 ;  /* 0x0000006276627220 */ /* 0x040fe20000410000 */
[C---:B------:R-:W-:Y:S01]  /*2b40*/  FMUL.FTZ R99, R118.reuse, R99 ;  /* 0x0000006376637220 */ /* 0x040fe20000410000 */
[C---:B------:R-:W-:Y:S01]  /*2b50*/  FMUL.FTZ R105, R118.reuse, R105 ;  /* 0x0000006976697220 */ /* 0x040fe20000410000 */
[----:B------:R0:W-:Y:S01]  /*2b60*/  STG.E.128 desc[UR6][R96.64], R88 ;  /* 0x0000005860007986 */ /* 0x0001e2000c101d06 */
[----:B------:R-:W-:Y:S01]  /*2b70*/  FMUL.FTZ R106, R118, R106 ;  /* 0x0000006a766a7220 */ /* 0x000fe20000410000 */
[----:B------:R-:W-:Y:S01]  /*2b80*/  FFMA.FTZ R95, R95, R71, R39 ;  /* 0x000000475f5f7223 */ /* 0x000fe20000010027 */
[----:B------:R-:W-:Y:S01]  /*2b90*/  FFMA.FTZ R98, R98, R66, R34 ;  /* 0x0000004262627223 */ /* 0x000fe20000010022 */
[----:B------:R-:W-:Y:S01]  /*2ba0*/  FFMA.FTZ R99, R99, R67, R35 ;  /* 0x0000004363637223 */ /* 0x000fe20000010023 */
[----:B0-----:R-:W-:Y:S01]  /*2bb0*/  IADD3 R88, PT, PT, R4, 0x80, RZ ;  /* 0x0000008004587810 */ /* 0x001fe20007ffe0ff */
        /* <DEDUP_REMOVED lines=8> */
[----:B------:R-:W-:-:S04]  /*2c40*/  IMAD.WIDE.U32 R120, R88, 0x10, R102 ;  /* 0x0000001058787825 */ /* 0x000fc800078e0066 */
[C---:B------:R-:W-:Y:S01]  /*2c50*/  FMUL.FTZ R111, R118.reuse, R7 ;  /* 0x00000007766f7220 */ /* 0x040fe20000410000 */
[C---:B------:R-:W-:Y:S01]  /*2c60*/  FADD.FTZ R96, -R119.reuse, R108 ;  /* 0x0000006c77607221 */ /* 0x040fe20000010100 */
[C---:B------:R-:W-:Y:S01]  /*2c70*/  FADD.FTZ R97, -R119.reuse, R107 ;  /* 0x0000006b77617221 */ /* 0x040fe20000010100 */
[C---:B------:R-:W-:Y:S01]  /*2c80*/  FADD.FTZ R100, -R119.reuse, R112 ;  /* 0x0000007077647221 */ /* 0x040fe20000010100 */
[C---:B------:R-:W-:Y:S01]  /*2c90*/  FMUL.FTZ R88, R118.reuse, R2 ;  /* 0x0000000276587220 */ /* 0x040fe20000410000 */
[C---:B------:R-:W-:Y:S01]  /*2ca0*/  FMUL.FTZ R110, R118.reuse, R3 ;  /* 0x00000003766e7220 */ /* 0x040fe20000410000 */
[C---:B------:R-:W-:Y:S01]  /*2cb0*/  FMUL.FTZ R7, R118.reuse, R10 ;  /* 0x0000000a76077220 */ /* 0x040fe20000410000 */
[C---:B------:R-:W-:Y:S01]  /*2cc0*/  FADD.FTZ R107, -R119.reuse, R115 ;  /* 0x00000073776b7221 */ /* 0x040fe20000010100 */
[C---:B------:R-:W-:Y:S01]  /*2cd0*/  FADD.FTZ R108, -R119.reuse, R116 ;  /* 0x00000074776c7221 */ /* 0x040fe20000010100 */
[C---:B------:R-:W-:Y:S01]  /*2ce0*/  FMUL.FTZ R112, R118.reuse, R8 ;  /* 0x0000000876707220 */ /* 0x040fe20000410000 */
[C---:B------:R-:W-:Y:S01]  /*2cf0*/  FMUL.FTZ R3, R118.reuse, R9 ;  /* 0x0000000976037220 */ /* 0x040fe20000410000 */
[----:B------:R-:W-:Y:S01]  /*2d00*/  FADD.FTZ R119, -R119, R113 ;  /* 0x0000007177777221 */ /* 0x000fe20000010100 */
        /* <DEDUP_REMOVED lines=12> */
[--C-:B------:R-:W-:Y:S01]  /*2dd0*/  IMAD.WIDE.U32 R6, R109, 0x10, R102.reuse ;  /* 0x000000106d067825 */ /* 0x100fe200078e0066 */
[C---:B------:R-:W-:Y:S01]  /*2de0*/  IADD3 R5, PT, PT, R4.reuse, 0x280, RZ ;  /* 0x0000028004057810 */ /* 0x040fe20007ffe0ff */
[----:B------:R-:W-:Y:S01]  /*2df0*/  STG.E.128 desc[UR6][R120.64], R8 ;  /* 0x0000000878007986 */ /* 0x000fe2000c101d06 */
[----:B------:R-:W-:Y:S01]  /*2e00*/  IADD3 R111, PT, PT, R4, 0x180, RZ ;  /* 0x00000180046f7810 */ /* 0x000fe20007ffe0ff */
[----:B------:R-:W-:Y:S01]  /*2e10*/  FMUL.FTZ R92, R118, R92 ;  /* 0x0000005c765c7220 */ /* 0x000fe20000410000 */
[C---:B------:R-:W-:Y:S01]  /*2e20*/  IADD3 R3, PT, PT, R4.reuse, 0x200, RZ ;  /* 0x0000020004037810 */ /* 0x040fe20007ffe0ff */
[----:B------:R0:W-:Y:S01]  /*2e30*/  STG.E.128 desc[UR6][R6.64], R88 ;  /* 0x0000005806007986 */ /* 0x0001e2000c101d06 */
[----:B------:R-:W-:Y:S01]  /*2e40*/  IADD3 R109, PT, PT, R4, 0x300, RZ ;  /* 0x00000300046d7810 */ /* 0x000fe20007ffe0ff */
        /* <DEDUP_REMOVED lines=16> */
[----:B0-----:R-:W-:-:S04]  /*2f50*/  IMAD.WIDE.U32 R88, R5, 0x10, R102 ;  /* 0x0000001005587825 */ /* 0x001fc800078e0066 */
[----:B------:R-:W-:Y:S01]  /*2f60*/  FFMA.FTZ R93, R93, R69, R37 ;  /* 0x000000455d5d7223 */ /* 0x000fe20000010025 */
[----:B------:R-:W0:Y:S01]  /*2f70*/  LDC.64 R4, c[0x0][0x380] ;  /* 0x0000e000ff047b82 */ /* 0x000e220000000a00 */
[----:B------:R-:W-:Y:S01]  /*2f80*/  FFMA.FTZ R94, R94, R70, R38 ;  /* 0x000000465e5e7223 */ /* 0x000fe20000010026 */
[----:B------:R-:W-:-:S04]  /*2f90*/  IMAD.WIDE.U32 R90, R3, 0x10, R102 ;  /* 0x00000010035a7825 */ /* 0x000fc800078e0066 */
        /* <DEDUP_REMOVED lines=11> */
[----:B------:R-:W-:Y:S01]  /*3050*/  FFMA.FTZ R11, R119, R59, R27 ;  /* 0x0000003b770b7223 */ /* 0x000fe2000001001b */
[----:B------:R1:W-:Y:S04]  /*3060*/  STG.E.128 desc[UR6][R110.64], R112 ;  /* 0x000000706e007986 */ /* 0x0003e8000c101d06 */
[----:B------:R1:W-:Y:S04]  /*3070*/  STG.E.128 desc[UR6][R90.64], R92 ;  /* 0x0000005c5a007986 */ /* 0x0003e8000c101d06 */
[----:B------:R1:W-:Y:S01]  /*3080*/  STG.E.128 desc[UR6][R88.64], R96 ;  /* 0x0000006058007986 */ /* 0x0003e2000c101d06 */
[----:B0-----:R-:W-:-:S03]  /*3090*/  IADD3 R0, PT, PT, R0, R4, RZ ;  /* 0x0000000400007210 */ /* 0x001fc60007ffe0ff */
[----:B------:R1:W-:Y:S01]  /*30a0*/  STG.E.128 desc[UR6][R6.64], R100 ;  /* 0x0000006406007986 */ /* 0x0003e2000c101d06 */
[----:B------:R-:W-:-:S03]  /*30b0*/  ISETP.GE.AND P2, PT, R0, R5, PT ;  /* 0x000000050000720c */ /* 0x000fc60003f46270 */
[----:B------:R1:W-:Y:S10]  /*30c0*/  STG.E.128 desc[UR6][R120.64], R8 ;  /* 0x0000000878007986 */ /* 0x0003f4000c101d06 */
[----:B------:R-:W-:Y:S05]  /*30d0*/  @!P2 BRA `(.L_x_16210) ;  /* 0xffffffd000e0a947 */ /* 0x000fea000383ffff */
[----:B------:R-:W-:Y:S05]  /*30e0*/  EXIT ;  /* 0x000000000000794d */ /* 0x000fea0003800000 */
.L_x_16211:
        /* <DEDUP_REMOVED lines=9> */
.L_x_18015:


//--------------------- .text._ZN10layer_norm31ln_parallel_residual_fwd_kernelINS_13Kernel_traitsIfffffjLj4096ELj1ELj1ELj4ELj16ENS_18Kernel_traits_baseILj4096EfffffjLj128EEEEELb1ELb0ELb0EEEvNS_9FwdParamsE --------------------------
	.section	.text._ZN10layer_norm31ln_parallel_residual_fwd_kernelINS_13Kernel_traitsIfffffjLj4096ELj1ELj1ELj4ELj16ENS_18Kernel_traits_baseILj4096EfffffjLj128EEEEELb1ELb0ELb0EEEvNS_9FwdParamsE,"ax",@progbits
	.align	128
        .global         _ZN10layer_norm31ln_parallel_residual_fwd_kernelINS_13Kernel_traitsIfffffjLj4096ELj1ELj1ELj4ELj16ENS_18Kernel_traits_baseILj4096EfffffjLj128EEEEELb1ELb0ELb0EEEvNS_9FwdParamsE
        .type           _ZN10layer_norm31ln_parallel_residual_fwd_kernelINS_13Kernel_traitsIfffffjLj4096ELj1ELj1ELj4ELj16ENS_18Kernel_traits_baseILj4096EfffffjLj128EEEEELb1ELb0ELb0EEEvNS_9FwdParamsE,@function
        .size           _ZN10layer_norm31ln_parallel_residual_fwd_kernelINS_13Kernel_traitsIfffffjLj4096ELj1ELj1ELj4ELj16ENS_18Kernel_traits_baseILj4096EfffffjLj128EEEEELb1ELb0ELb0EEEvNS_9FwdParamsE,(.L_x_18016 - _ZN10layer_norm31ln_parallel_residual_fwd_kernelINS_13Kernel_traitsIfffffjLj4096ELj1ELj1ELj4ELj16ENS_18Kernel_traits_baseILj4096EfffffjLj128EEEEELb1ELb0ELb0EEEvNS_9FwdParamsE)
        .other          _ZN10layer_norm31ln_parallel_residual_fwd_kernelINS_13Kernel_traitsIfffffjLj4096ELj1ELj1ELj4ELj16ENS_18Kernel_traits_baseILj4096EfffffjLj128EEEEELb1ELb0ELb0EEEvNS_9FwdParamsE,@"STO_CUDA_ENTRY STV_DEFAULT"
_ZN10layer_norm31ln_parallel_residual_fwd_kernelINS_13Kernel_traitsIfffffjLj4096ELj1ELj1ELj4ELj16ENS_18Kernel_traits_baseILj4096EfffffjLj128EEEEELb1ELb0ELb0EEEvNS_9FwdParamsE:
.text._ZN10layer_norm31ln_parallel_residual_fwd_kernelINS_13Kernel_traitsIfffffjLj4096ELj1ELj1ELj4ELj16ENS_18Kernel_traits_baseILj4096EfffffjLj128EEEEELb1ELb0ELb0EEEvNS_9FwdParamsE:
[----:B------:R-:W-:Y:S01]  /*0000*/  LDC R1, c[0x0][0x37c] ;  /* 0x0000df00ff017b82 */ /* 0x000fe20000000800 */
[----:B------:R-:W0:Y:S07]  /*0010*/  LDCU.U8 UR4, c[0x0][0x464] ;  /* 0x00008c80ff0477ac */ /* 0x000e2e0008000000 */
[----:B------:R-:W1:Y:S01]  /*0020*/  LDC R10, c[0x0][0x458] ;  /* 0x00011600ff0a7b82 */ /* 0x000e620000000800 */
[----:B------:R-:W2:Y:S07]  /*0030*/  LDCU.64 UR6, c[0x0][0x358] ;  /* 0x00006b00ff0677ac */ /* 0x000eae0008000a00 */
[----:B------:R-:W3:Y:S01]  /*0040*/  LDC R11, c[0x0][0x45c] ;  /* 0x00011700ff0b7b82 */ /* 0x000ee20000000800 */
[----:B------:R-:W4:Y:S07]  /*0050*/  S2R R0, SR_TID.X ;  /* 0x0000000000007919 */ /* 0x000f2e0000002100 */
        /* <DEDUP_REMOVED lines=8> */
[----:B------:R-:W-:Y:S01]  /*00e0*/  IMAD.U32 R197, RZ, RZ, UR5 ;  /* 0x00000005ffc57e24 */ /* 0x000fe2000f8e00ff */
[----:B------:R-:W0:Y:S05]  /*00f0*/  LDCU.64 UR4, c[0x0][0x438] ;  /* 0x00008700ff0477ac */ /* 0x000e2a0008000a00 */
[----:B------:R-:W5:Y:S01]  /*0100*/  @P0 LDG.E.64 R196, desc[UR6][R196.64] ;  /* 0x00000006c4c40981 */ /* 0x000f62000c1e1b00 */
[----:B----4-:R-:W-:Y:S01]  /*0110*/  IMAD.MOV.U32 R5, RZ, RZ, R0 ;  /* 0x000000ffff057224 */ /* 0x010fe200078e0000 */
[----:B------:R-:W-:Y:S01]  /*0120*/  SHF.R.S32.HI R4, RZ, 0x1f, R9 ;  /* 0x0000001fff047819 */ /* 0x000fe20000011409 */
[----:B------:R-:W-:Y:S03]  /*0130*/  BSSY.RECONVERGENT B0, `(.L_x_16212) ;  /* 0x00001f6000007945 */ /* 0x000fe60003800200 */
[----:B------:R-:W-:Y:S01]  /*0140*/  LEA.HI R4, R4, R9, RZ, 0x2 ;  /* 0x0000000904047211 */ /* 0x000fe200078f10ff */
[----:B0-----:R-:W-:-:S04]  /*0150*/  UISETP.NE.U32.AND UP0, UPT, UR4, URZ, UPT ;  /* 0x000000ff0400728c */ /* 0x001fc8000bf05070 */
[----:B------:R-:W-:Y:S01]  /*0160*/  UISETP.NE.AND.EX UP0, UPT, UR5, URZ, UPT, UP0 ;  /* 0x000000ff0500728c */ /* 0x000fe2000bf05300 */
[----:B-1----:R-:W-:Y:S02]  /*0170*/  @P0 IADD3 R10, P1, PT, R2, R7, RZ ;  /* 0x00000007020a0210 */ /* 0x002fe40007f3e0ff */
[----:B------:R-:W-:Y:S02]  /*0180*/  LOP3.LUT R7, R5, 0x7f, RZ, 0x3c, !PT ;  /* 0x0000007f05077812 */ /* 0x000fe400078e3cff */
[----:B------:R-:W-:Y:S02]  /*0190*/  @P0 IADD3.X R11, PT, PT, RZ, R3, RZ, P1, !PT ;  /* 0x00000003ff0b0210 */ /* 0x000fe40000ffe4ff */
[----:B------:R-:W-:Y:S02]  /*01a0*/  LEA.HI.SX32 R2, R4, R7, 0x1e ;  /* 0x0000000704027211 */ /* 0x000fe400078ff2ff */
        /* <DEDUP_REMOVED lines=14> */
[----:B------:R-:W-:-:S02]  /*0290*/  ISETP.GE.U32.AND P5, PT, R2, 0x300, PT ;  /* 0x000003000200780c */ /* 0x000fc40003fa6070 */
[----:B------:R-:W-:-:S03]  /*02a0*/  LOP3.LUT R18, R18, 0xffffffbf, RZ, 0xc0, !PT ;  /* 0xffffffbf12127812 */ /* 0x000fc600078ec0ff */
[----:B------:R-:W2:Y:S08]  /*02b0*/  LDC.64 R12, c[0x0][0x3d0] ;  /* 0x0000f400ff0c7b82 */ /* 0x000eb00000000a00 */
[----:B------:R-:W3:Y:S01]  /*02c0*/  LDC.64 R14, c[0x0][0x3d8] ;  /* 0x0000f600ff0e7b82 */ /* 0x000ee20000000a00 */
[----:B0-----:R-:W-:-:S07]  /*02d0*/  @P6 IMAD.WIDE.U32 R6, R5, 0x10, R6 ;  /* 0x0000001005066825 */ /* 0x001fce00078e0006 */
[----:B------:R-:W0:Y:S01]  /*02e0*/  LDC.64 R76, c[0x0][0x3d0] ;  /* 0x0000f400ff4c7b82 */ /* 0x000e220000000a00 */
[C---:B-1----:R-:W-:Y:S01]  /*02f0*/  @P6 IMAD.WIDE.U32 R8, R5.reuse, 0x10, R8 ;  /* 0x0000001005086825 */ /* 0x042fe200078e0008 */
[----:B------:R-:W5:Y:S01]  /*0300*/  @P6 LDG.E.128 R20, desc[UR6][R6.64] ;  /* 0x0000000606146981 */ /* 0x000f62000c1e1d00 */
[----:B------:R-:W-:-:S05]  /*0310*/  @P6 LOP3.LUT R5, R5, 0x80, RZ, 0xfc, !PT ;  /* 0x0000008005056812 */ /* 0x000fca00078efcff */
[----:B------:R-:W1:Y:S01]  /*0320*/  LDC.64 R78, c[0x0][0x3d8] ;  /* 0x0000f600ff4e7b82 */ /* 0x000e620000000a00 */
[----:B------:R-:W5:Y:S01]  /*0330*/  @P6 LDG.E.128 R24, desc[UR6][R8.64] ;  /* 0x0000000608186981 */ /* 0x000f62000c1e1d00 */
[----:B--2---:R-:W-:-:S06]  /*0340*/  @P1 IMAD.WIDE.U32 R12, R5, 0x10, R12 ;  /* 0x00000010050c1825 */ /* 0x004fcc00078e000c */
[----:B------:R-:W2:Y:S01]  /*0350*/  LDC.64 R80, c[0x0][0x3d0] ;  /* 0x0000f400ff507b82 */ /* 0x000ea20000000a00 */
[----:B---3--:R-:W-:-:S07]  /*0360*/  @P1 IMAD.WIDE.U32 R14, R5, 0x10, R14 ;  /* 0x00000010050e1825 */ /* 0x008fce00078e000e */
[----:B------:R-:W3:Y:S01]  /*0370*/  LDC.64 R82, c[0x0][0x3d8] ;  /* 0x0000f600ff527b82 */ /* 0x000ee20000000a00 */
[----:B------:R-:W-:-:S07]  /*0380*/  @P1 VIADD R5, R5, 0x80 ;  /* 0x0000008005051836 */ /* 0x000fce0000000000 */
[----:B------:R-:W4:Y:S01]  /*0390*/  LDC.64 R84, c[0x0][0x3d0] ;  /* 0x0000f400ff547b82 */ /* 0x000f220000000a00 */
[----:B0-----:R-:W-:-:S07]  /*03a0*/  @P2 IMAD.WIDE.U32 R76, R5, 0x10, R76 ;  /* 0x00000010054c2825 */ /* 0x001fce00078e004c */
[----:B------:R-:W0:Y:S01]  /*03b0*/  LDC.64 R86, c[0x0][0x3d8] ;  /* 0x0000f600ff567b82 */ /* 0x000e220000000a00 */
[----:B-1----:R-:W-:-:S07]  /*03c0*/  @P2 IMAD.WIDE.U32 R78, R5, 0x10, R78 ;  /* 0x00000010054e2825 */ /* 0x002fce00078e004e */
[----:B------:R-:W1:Y:S01]  /*03d0*/  LDC.64 R88, c[0x0][0x3d0] ;  /* 0x0000f400ff587b82 */ /* 0x000e620000000a00 */
[----:B------:R-:W-:-:S07]  /*03e0*/  @P2 VIADD R5, R5, 0x80 ;  /* 0x0000008005052836 */ /* 0x000fce0000000000 */
[----:B------:R-:W1:Y:S01]  /*03f0*/  LDC.64 R90, c[0x0][0x3d8] ;  /* 0x0000f600ff5a7b82 */ /* 0x000e620000000a00 */
[----:B--2---:R-:W-:-:S07]  /*0400*/  @P3 IMAD.WIDE.U32 R80, R5, 0x10, R80 ;  /* 0x0000001005503825 */ /* 0x004fce00078e0050 */
[----:B------:R-:W2:Y:S01]  /*0410*/  LDC.64 R92, c[0x0][0x3d0] ;  /* 0x0000f400ff5c7b82 */ /* 0x000ea20000000a00 */
[C---:B---3--:R-:W-:Y:S01]  /*0420*/  @P3 IMAD.WIDE.U32 R82, R5.reuse, 0x10, R82 ;  /* 0x0000001005523825 */ /* 0x048fe200078e0052 */
[----:B------:R-:W-:Y:S01]  /*0430*/  @P3 IADD3 R5, PT, PT, R5, 0x80, RZ ;  /* 0x0000008005053810 */ /* 0x000fe20007ffe0ff */
[----:B------:R-:W5:Y:S05]  /*0440*/  @P1 LDG.E.128 R28, desc[UR6][R12.64] ;  /* 0x000000060c1c1981 */ /* 0x000f6a000c1e1d00 */
[----:B------:R-:W3:Y:S01]  /*0450*/  LDC.64 R94, c[0x0][0x3d8] ;  /* 0x0000f600ff5e7b82 */ /* 0x000ee20000000a00 */
[C---:B------:R-:W-:Y:S01]  /*0460*/  ISETP.GE.U32.AND P0, PT, R2.reuse, 0x380, PT ;  /* 0x000003800200780c */ /* 0x040fe20003f06070 */
[----:B----4-:R-:W-:Y:S01]  /*0470*/  @P4 IMAD.WIDE.U32 R84, R5, 0x10, R84 ;  /* 0x0000001005544825 */ /* 0x010fe200078e0054 */
[----:B------:R-:W5:Y:S01]  /*0480*/  @P1 LDG.E.128 R32, desc[UR6][R14.64] ;  /* 0x000000060e201981 */ /* 0x000f62000c1e1d00 */
[----:B------:R-:W-:-:S02]  /*0490*/  ISETP.GE.U32.AND P1, PT, R2, 0x400, PT ;  /* 0x000004000200780c */ /* 0x000fc40003f26070 */
[C---:B0-----:R-:W-:Y:S01]  /*04a0*/  @P4 IMAD.WIDE.U32 R86, R5.reuse, 0x10, R86 ;  /* 0x0000001005564825 */ /* 0x041fe200078e0056 */
[----:B------:R-:W5:Y:S01]  /*04b0*/  @P2 LDG.E.128 R36, desc[UR6][R76.64] ;  /* 0x000000064c242981 */ /* 0x000f62000c1e1d00 */
[----:B------:R-:W-:Y:S02]  /*04c0*/  @P6 LOP3.LUT R18, R18, 0x40, RZ, 0xfc, !PT ;  /* 0x0000004012126812 */ /* 0x000fe400078efcff */
[----:B------:R-:W-:Y:S01]  /*04d0*/  @P4 VIADD R5, R5, 0x80 ;  /* 0x0000008005054836 */ /* 0x000fe20000000000 */
[----:B------:R0:W5:Y:S03]  /*04e0*/  @P2 LDG.E.128 R40, desc[UR6][R78.64] ;  /* 0x000000064e282981 */ /* 0x000166000c1e1d00 */
[C---:B-1----:R-:W-:Y:S01]  /*04f0*/  @P5 IMAD.WIDE.U32 R88, R5.reuse, 0x10, R88 ;  /* 0x0000001005585825 */ /* 0x042fe200078e0058 */
[----:B------:R-:W5:Y:S03]  /*0500*/  @P3 LDG.E.128 R44, desc[UR6][R80.64] ;  /* 0x00000006502c3981 */ /* 0x000f66000c1e1d00 */
[C---:B------:R-:W-:Y:S01]  /*0510*/  @P5 IMAD.WIDE.U32 R90, R5.reuse, 0x10, R90 ;  /* 0x00000010055a5825 */ /* 0x040fe200078e005a */
[----:B------:R1:W5:Y:S03]  /*0520*/  @P3 LDG.E.128 R48, desc[UR6][R82.64] ;  /* 0x0000000652303981 */ /* 0x000366000c1e1d00 */
[----:B------:R-:W-:Y:S01]  /*0530*/  @P5 VIADD R5, R5, 0x80 ;  /* 0x0000008005055836 */ /* 0x000fe20000000000 */
[----:B------:R-:W5:Y:S03]  /*0540*/  @P4 LDG.E.128 R52, desc[UR6][R84.64] ;  /* 0x0000000654344981 */ /* 0x000f66000c1e1d00 */
[C---:B--2---:R-:W-:Y:S01]  /*0550*/  @P0 IMAD.WIDE.U32 R92, R5.reuse, 0x10, R92 ;  /* 0x00000010055c0825 */ /* 0x044fe200078e005c */
[----:B------:R2:W5:Y:S03]  /*0560*/  @P4 LDG.E.128 R56, desc[UR6][R86.64] ;  /* 0x0000000656384981 */ /* 0x000566000c1e1d00 */
[----:B---3--:R-:W-:Y:S01]  /*0570*/  @P0 IMAD.WIDE.U32 R94, R5, 0x10, R94 ;  /* 0x00000010055e0825 */ /* 0x008fe200078e005e */
[----:B------:R3:W5:Y:S01]  /*0580*/  @P5 LDG.E.128 R60, desc[UR6][R88.64] ;  /* 0x00000006583c5981 */ /* 0x000762000c1e1d00 */
[----:B0-----:R-:W-:-:S02]  /*0590*/  CS2R R78, SRZ ;  /* 0x00000000004e7805 */ /* 0x001fc4000001ff00 */
[----:B------:R-:W-:Y:S02]  /*05a0*/  CS2R R76, SRZ ;  /* 0x00000000004c7805 */ /* 0x000fe4000001ff00 */
[----:B-1----:R-:W-:Y:S01]  /*05b0*/  CS2R R82, SRZ ;  /* 0x0000000000527805 */ /* 0x002fe2000001ff00 */
[----:B------:R0:W5:Y:S01]  /*05c0*/  @P5 LDG.E.128 R64, desc[UR6][R90.64] ;  /* 0x000000065a405981 */ /* 0x000162000c1e1d00 */
[----:B------:R-:W-:Y:S02]  /*05d0*/  CS2R R80, SRZ ;  /* 0x0000000000507805 */ /* 0x000fe4000001ff00 */
[----:B--2---:R-:W-:Y:S02]  /*05e0*/  CS2R R86, SRZ ;  /* 0x0000000000567805 */ /* 0x004fe4000001ff00 */
[----:B------:R-:W-:Y:S01]  /*05f0*/  CS2R R84, SRZ ;  /* 0x0000000000547805 */ /* 0x000fe2000001ff00 */
[----:B------:R1:W5:Y:S01]  /*0600*/  @P0 LDG.E.128 R68, desc[UR6][R92.64] ;  /* 0x000000065c440981 */ /* 0x000362000c1e1d00 */
[----:B------:R-:W-:-:S02]  /*0610*/  CS2R R98, SRZ ;  /* 0x0000000000627805 */ /* 0x000fc4000001ff00 */
[----:B---3--:R-:W-:Y:S02]  /*0620*/  CS2R R88, SRZ ;  /* 0x0000000000587805 */ /* 0x008fe4000001ff00 */
[----:B------:R-:W-:Y:S01]  /*0630*/  CS2R R96, SRZ ;  /* 0x0000000000607805 */ /* 0x000fe2000001ff00 */
[----:B------:R2:W5:Y:S01]  /*0640*/  @P0 LDG.E.128 R72, desc[UR6][R94.64] ;  /* 0x000000065e480981 */ /* 0x000562000c1e1d00 */
[----:B------:R-:W-:Y:S02]  /*0650*/  CS2R R102, SRZ ;  /* 0x0000000000667805 */ /* 0x000fe4000001ff00 */
[----:B0-----:R-:W-:Y:S02]  /*0660*/  CS2R R90, SRZ ;  /* 0x00000000005a7805 */ /* 0x001fe4000001ff00 */
[----:B------:R-:W-:Y:S02]  /*0670*/  CS2R R100, SRZ ;  /* 0x0000000000647805 */ /* 0x000fe4000001ff00 */
[----:B------:R-:W-:-:S02]  /*0680*/  CS2R R106, SRZ ;  /* 0x00000000006a7805 */ /* 0x000fc4000001ff00 */
[----:B------:R-:W-:Y:S02]  /*0690*/  CS2R R104, SRZ ;  /* 0x0000000000687805 */ /* 0x000fe4000001ff00 */
[----:B-1----:R-:W-:Y:S02]  /*06a0*/  CS2R R92, SRZ ;  /* 0x00000000005c7805 */ /* 0x002fe4000001ff00 */
[----:B------:R-:W-:Y:S02]  /*06b0*/  CS2R R110, SRZ ;  /* 0x00000000006e7805 */ /* 0x000fe4000001ff00 */
[----:B------:R-:W-:Y:S02]  /*06c0*/  CS2R R108, SRZ ;  /* 0x00000000006c7805 */ /* 0x000fe4000001ff00 */
[----:B------:R-:W-:Y:S02]  /*06d0*/  CS2R R114, SRZ ;  /* 0x0000000000727805 */ /* 0x000fe4000001ff00 */
[----:B--2---:R-:W-:-:S02]  /*06e0*/  CS2R R94, SRZ ;  /* 0x00000000005e7805 */ /* 0x004fc4000001ff00 */
        /* <DEDUP_REMOVED lines=50> */
.L_x_16214:
[C---:B------:R-:W-:Y:S01]  /*0a10*/  ISETP.GE.U32.AND P6, PT, R2.reuse, 0x80, PT ;  /* 0x000000800200780c */ /* 0x040fe20003fc6070 */
[----:B------:R-:W0:Y:S01]  /*0a20*/  LDC.64 R8, c[0x0][0x3d0] ;  /* 0x0000f400ff087b82 */ /* 0x000e220000000a00 */
[C---:B------:R-:W-:Y:S02]  /*0a30*/  ISETP.GE.U32.AND P1, PT, R2.reuse, 0x100, PT ;  /* 0x000001000200780c */ /* 0x040fe40003f26070 */
[C---:B------:R-:W-:Y:S02]  /*0a40*/  ISETP.GE.U32.AND P2, PT, R2.reuse, 0x180, PT ;  /* 0x000001800200780c */ /* 0x040fe40003f46070 */
[C---:B------:R-:W-:Y:S02]  /*0a50*/  ISETP.GE.U32.AND P3, PT, R2.reuse, 0x200, PT ;  /* 0x000002000200780c */ /* 0x040fe40003f66070 */
[----:B------:R-:W-:Y:S01]  /*0a60*/  ISETP.GE.U32.AND P4, PT, R2, 0x280, PT ;  /* 0x000002800200780c */ /* 0x000fe20003f86070 */
[----:B------:R-:W1:Y:S01]  /*0a70*/  LDC.64 R12, c[0x0][0x3d8] ;  /* 0x0000f600ff0c7b82 */ /* 0x000e620000000a00 */
[----:B------:R-:W-:-:S07]  /*0a80*/  LOP3.LUT R18, R18, 0xffffffbf, RZ, 0xc0, !PT ;  /* 0xffffffbf12127812 */ /* 0x000fce00078ec0ff */
[----:B------:R-:W2:Y:S08]  /*0a90*/  LDC.64 R14, c[0x0][0x3d0] ;  /* 0x0000f400ff0e7b82 */ /* 0x000eb00000000a00 */
[----:B------:R-:W3:Y:S01]  /*0aa0*/  LDC.64 R76, c[0x0][0x3d8] ;  /* 0x0000f600ff4c7b82 */ /* 0x000ee20000000a00 */
[----:B------:R-:W-:Y:S01]  /*0ab0*/  ISETP.GE.U32.AND P5, PT, R2, 0x300, PT ;  /* 0x000003000200780c */ /* 0x000fe20003fa6070 */
[----:B0-----:R-:W-:-:S06]  /*0ac0*/  @P6 IMAD.WIDE.U32 R8, R5, 0x10, R8 ;  /* 0x0000001005086825 */ /* 0x001fcc00078e0008 */
[----:B------:R-:W0:Y:S08]  /*0ad0*/  LDC.64 R80, c[0x0][0x3d0] ;  /* 0x0000f400ff507b82 */ /* 0x000e300000000a00 */
[----:B------:R-:W4:Y:S01]  /*0ae0*/  LDC.64 R82, c[0x0][0x3d8] ;  /* 0x0000f600ff527b82 */ /* 0x000f220000000a00 */
[----:B------:R-:W-:Y:S01]  /*0af0*/  ISETP.GE.U32.AND P0, PT, R2, 0x380, PT ;  /* 0x000003800200780c */ /* 0x000fe20003f06070 */
[----:B-1----:R-:W-:Y:S01]  /*0b00*/  @P6 IMAD.WIDE.U32 R12, R5, 0x10, R12 ;  /* 0x00000010050c6825 */ /* 0x002fe200078e000c */
[----:B------:R1:W5:Y:S01]  /*0b10*/  @P6 LDG.E.128 R20, desc[UR6][R8.64] ;  /* 0x0000000608146981 */ /* 0x000362000c1e1d00 */
[----:B------:R-:W-:-:S03]  /*0b20*/  @P6 LOP3.LUT R18, R18, 0x40, RZ, 0xfc, !PT ;  /* 0x0000004012126812 */ /* 0x000fc600078efcff */
[----:B------:R3:W5:Y:S01]  /*0b30*/  @P6 LDG.E.128 R24, desc[UR6][R12.64] ;  /* 0x000000060c186981 */ /* 0x000762000c1e1d00 */
[----:B------:R-:W2:Y:S08]  /*0b40*/  @P6 LDC.64 R6, c[0x0][0x440] ;  /* 0x00011000ff066b82 */ /* 0x000eb00000000a00 */
[----:B------:R-:W0:Y:S08]  /*0b50*/  @P1 LDC.64 R78, c[0x0][0x440] ;  /* 0x00011000ff4e1b82 */ /* 0x000e300000000a00 */
[----:B------:R-:W4:Y:S08]  /*0b60*/  @P2 LDC.64 R84, c[0x0][0x440] ;  /* 0x00011000ff542b82 */ /* 0x000f300000000a00 */
[----:B------:R-:W4:Y:S08]  /*0b70*/  LDC.64 R86, c[0x0][0x3d0] ;  /* 0x0000f400ff567b82 */ /* 0x000f300000000a00 */
[----:B------:R-:W4:Y:S08]  /*0b80*/  LDC.64 R88, c[0x0][0x3d8] ;  /* 0x0000f600ff587b82 */ /* 0x000f300000000a00 */
[----:B------:R-:W4:Y:S01]  /*0b90*/  @P3 LDC.64 R90, c[0x0][0x440] ;  /* 0x00011000ff5a3b82 */ /* 0x000f220000000a00 */
[C---:B--2---:R-:W-:Y:S01]  /*0ba0*/  @P6 IMAD.WIDE.U32 R6, R5.reuse, 0x10, R6 ;  /* 0x0000001005066825 */ /* 0x044fe200078e0006 */
[----:B------:R-:W-:-:S04]  /*0bb0*/  @P6 LOP3.LUT R5, R5, 0x80, RZ, 0xfc, !PT ;  /* 0x0000008005056812 */ /* 0x000fc800078efcff */
[----:B------:R2:W5:Y:S02]  /*0bc0*/  @P6 LDG.E.128 R128, desc[UR6][R6.64] ;  /* 0x0000000606806981 */ /* 0x000564000c1e1d00 */
[----:B------:R-:W2:Y:S08]  /*0bd0*/  LDC.64 R92, c[0x0][0x3d0] ;  /* 0x0000f400ff5c7b82 */ /* 0x000eb00000000a00 */
[----:B------:R-:W2:Y:S08]  /*0be0*/  LDC.64 R94, c[0x0][0x3d8] ;  /* 0x0000f600ff5e7b82 */ /* 0x000eb00000000a00 */
[----:B-1----:R-:W1:Y:S01]  /*0bf0*/  @P4 LDC.64 R8, c[0x0][0x440] ;  /* 0x00011000ff084b82 */ /* 0x002e620000000a00 */
[----:B------:R-:W-:-:S04]  /*0c00*/  @P1 IMAD.WIDE.U32 R14, R5, 0x10, R14 ;  /* 0x00000010050e1825 */ /* 0x000fc800078e000e */
[C---:B---3--:R-:W-:Y:S01]  /*0c10*/  @P1 IMAD.WIDE.U32 R76, R5.reuse, 0x10, R76 ;  /* 0x00000010054c1825 */ /* 0x048fe200078e004c */
[----:B------:R-:W5:Y:S02]  /*0c20*/  @P1 LDG.E.128 R28, desc[UR6][R14.64] ;  /* 0x000000060e1c1981 */ /* 0x000f64000c1e1d00 */
[----:B------:R-:W3:Y:S01]  /*0c30*/  LDC.64 R12, c[0x0][0x3d0] ;  /* 0x0000f400ff0c7b82 */ /* 0x000ee20000000a00 */
[C---:B0-----:R-:W-:Y:S01]  /*0c40*/  @P1 IMAD.WIDE.U32 R78, R5.reuse, 0x10, R78 ;  /* 0x00000010054e1825 */ /* 0x041fe200078e004e */
[----:B------:R-:W5:Y:S06]  /*0c50*/  @P1 LDG.E.128 R32, desc[UR6][R76.64] ;  /* 0x000000064c201981 */ /* 0x000f6c000c1e1d00 */
[----:B------:R-:W0:Y:S01]  /*0c60*/  LDC.64 R96, c[0x0][0x3d8] ;  /* 0x0000f600ff607b82 */ /* 0x000e220000000a00 */
[----:B------:R-:W-:Y:S01]  /*0c70*/  @P1 VIADD R5, R5, 0x80 ;  /* 0x0000008005051836 */ /* 0x000fe20000000000 */
[----:B------:R1:W5:Y:S06]  /*0c80*/  @P1 LDG.E.128 R124, desc[UR6][R78.64] ;  /* 0x000000064e7c1981 */ /* 0x00036c000c1e1d00 */
[----:B------:R-:W0:Y:S01]  /*0c90*/  @P5 LDC.64 R98, c[0x0][0x440] ;  /* 0x00011000ff625b82 */ /* 0x000e220000000a00 */
[----:B------:R-:W-:-:S04]  /*0ca0*/  @P2 IMAD.WIDE.U32 R80, R5, 0x10, R80 ;  /* 0x0000001005502825 */ /* 0x000fc800078e0050 */
[----:B----4-:R-:W-:-:S03]  /*0cb0*/  @P2 IMAD.WIDE.U32 R82, R5, 0x10, R82 ;  /* 0x0000001005522825 */ /* 0x010fc600078e0052 */
[----:B--2---:R-:W2:Y:S01]  /*0cc0*/  @P0 LDC.64 R6, c[0x0][0x440] ;  /* 0x00011000ff060b82 */ /* 0x004ea20000000a00 */
[----:B------:R-:W-:-:S07]  /*0cd0*/  @P2 IMAD.WIDE.U32 R84, R5, 0x10, R84 ;  /* 0x0000001005542825 */ /* 0x000fce00078e0054 */
[----:B------:R-:W4:Y:S01]  /*0ce0*/  LDC.64 R100, c[0x0][0x3d0] ;  /* 0x0000f400ff647b82 */ /* 0x000f220000000a00 */
[----:B------:R-:W-:-:S07]  /*0cf0*/  @P2 VIADD R5, R5, 0x80 ;  /* 0x0000008005052836 */ /* 0x000fce0000000000 */
[----:B------:R-:W4:Y:S01]  /*0d00*/  LDC.64 R102, c[0x0][0x3d8] ;  /* 0x0000f600ff667b82 */ /* 0x000f220000000a00 */
[C---:B------:R-:W-:Y:S01]  /*0d10*/  @P3 IMAD.WIDE.U32 R86, R5.reuse, 0x10, R86 ;  /* 0x0000001005563825 */ /* 0x040fe200078e0056 */
[----:B------:R-:W-:Y:S01]  /*0d20*/  ISETP.GE.U32.AND P1, PT, R2, 0x400, PT ;  /* 0x000004000200780c */ /* 0x000fe20003f26070 */
[----:B------:R-:W5:Y:S02]  /*0d30*/  @P2 LDG.E.128 R36, desc[UR6][R80.64] ;  /* 0x0000000650242981 */ /* 0x000f64000c1e1d00 */
[C---:B------:R-:W-:Y:S01]  /*0d40*/  @P3 IMAD.WIDE.U32 R88, R5.reuse, 0x10, R88 ;  /* 0x0000001005583825 */ /* 0x040fe200078e0058 */
[----:B-1----:R-:W-:Y:S01]  /*0d50*/  CS2R R78, SRZ ;  /* 0x00000000004e7805 */ /* 0x002fe2000001ff00 */
[----:B------:R1:W5:Y:S02]  /*0d60*/  @P2 LDG.E.128 R40, desc[UR6][R82.64] ;  /* 0x0000000652282981 */ /* 0x000364000c1e1d00 */
[C---:B------:R-:W-:Y:S01]  /*0d70*/  @P3 IMAD.WIDE.U32 R90, R5.reuse, 0x10, R90 ;  /* 0x00000010055a3825 */ /* 0x040fe200078e005a */
[----:B------:R-:W-:Y:S01]  /*0d80*/  @P3 IADD3 R5, PT, PT, R5, 0x80, RZ ;  /* 0x0000008005053810 */ /* 0x000fe20007ffe0ff */
[----:B------:R-:W5:Y:S04]  /*0d90*/  @P2 LDG.E.128 R120, desc[UR6][R84.64] ;  /* 0x0000000654782981 */ /* 0x000f68000c1e1d00 */
[C---:B------:R-:W-:Y:S01]  /*0da0*/  @P4 IMAD.WIDE.U32 R92, R5.reuse, 0x10, R92 ;  /* 0x00000010055c4825 */ /* 0x040fe200078e005c */
[----:B------:R1:W5:Y:S03]  /*0db0*/  @P3 LDG.E.128 R44, desc[UR6][R86.64] ;  /* 0x00000006562c3981 */ /* 0x000366000c1e1d00 */
[C---:B------:R-:W-:Y:S01]  /*0dc0*/  @P4 IMAD.WIDE.U32 R94, R5.reuse, 0x10, R94 ;  /* 0x00000010055e4825 */ /* 0x040fe200078e005e */
[----:B------:R-:W5:Y:S03]  /*0dd0*/  @P3 LDG.E.128 R48, desc[UR6][R88.64] ;  /* 0x0000000658303981 */ /* 0x000f66000c1e1d00 */
[C---:B------:R-:W-:Y:S01]  /*0de0*/  @P4 IMAD.WIDE.U32 R8, R5.reuse, 0x10, R8 ;  /* 0x0000001005084825 */ /* 0x040fe200078e0008 */
[----:B------:R1:W5:Y:S03]  /*0df0*/  @P3 LDG.E.128 R116, desc[UR6][R90.64] ;  /* 0x000000065a743981 */ /* 0x000366000c1e1d00 */
[----:B------:R-:W-:Y:S01]  /*0e00*/  @P4 VIADD R5, R5, 0x80 ;  /* 0x0000008005054836 */ /* 0x000fe20000000000 */
[----:B------:R-:W5:Y:S03]  /*0e10*/  @P4 LDG.E.128 R112, desc[UR6][R8.64] ;  /* 0x0000000608704981 */ /* 0x000f66000c1e1d00 */
[C---:B---3--:R-:W-:Y:S01]  /*0e20*/  @P5 IMAD.WIDE.U32 R12, R5.reuse, 0x10, R12 ;  /* 0x00000010050c5825 */ /* 0x048fe200078e000c */
[----:B------:R-:W5:Y:S03]  /*0e30*/  @P4 LDG.E.128 R52, desc[UR6][R92.64] ;  /* 0x000000065c344981 */ /* 0x000f66000c1e1d00 */
[C---:B0-----:R-:W-:Y:S01]  /*0e40*/  @P5 IMAD.WIDE.U32 R96, R5.reuse, 0x10, R96 ;  /* 0x0000001005605825 */ /* 0x041fe200078e0060 */
[----:B------:R-:W5:Y:S03]  /*0e50*/  @P5 LDG.E.128 R60, desc[UR6][R12.64] ;  /* 0x000000060c3c5981 */ /* 0x000f66000c1e1d00 */
[C---:B------:R-:W-:Y:S01]  /*0e60*/  @P5 IMAD.WIDE.U32 R98, R5.reuse, 0x10, R98 ;  /* 0x0000001005625825 */ /* 0x040fe200078e0062 */
[----:B------:R0:W5:Y:S03]  /*0e70*/  @P4 LDG.E.128 R56, desc[UR6][R94.64] ;  /* 0x000000065e384981 */ /* 0x000166000c1e1d00 */
[----:B------:R-:W-:Y:S01]  /*0e80*/  @P5 VIADD R5, R5, 0x80 ;  /* 0x0000008005055836 */ /* 0x000fe20000000000 */
[----:B------:R-:W5:Y:S03]  /*0e90*/  @P5 LDG.E.128 R64, desc[UR6][R96.64] ;  /* 0x0000000660405981 */ /* 0x000f66000c1e1d00 */
[C---:B--2---:R-:W-:Y:S01]  /*0ea0*/  @P0 IMAD.WIDE.U32 R6, R5.reuse, 0x10, R6 ;  /* 0x0000001005060825 */ /* 0x044fe200078e0006 */
[----:B------:R2:W5:Y:S04]  /*0eb0*/  @P5 LDG.E.128 R108, desc[UR6][R98.64] ;  /* 0x00000006626c5981 */ /* 0x000568000c1e1d00 */
[----:B------:R-:W5:Y:S01]  /*0ec0*/  @P0 LDG.E.128 R104, desc[UR6][R6.64] ;  /* 0x0000000606680981 */ /* 0x000f62000c1e1d00 */
[----:B----4-:R-:W-:-:S04]  /*0ed0*/  @P0 IMAD.WIDE.U32 R100, R5, 0x10, R100 ;  /* 0x0000001005640825 */ /* 0x010fc800078e0064 */
[----:B------:R-:W-:Y:S01]  /*0ee0*/  @P0 IMAD.WIDE.U32 R102, R5, 0x10, R102 ;  /* 0x0000001005660825 */ /* 0x000fe200078e0066 */
[----:B------:R3:W5:Y:S01]  /*0ef0*/  @P0 LDG.E.128 R68, desc[UR6][R100.64] ;  /* 0x0000000664440981 */ /* 0x000762000c1e1d00 */
[----:B------:R-:W-:Y:S02]  /*0f00*/  CS2R R76, SRZ ;  /* 0x00000000004c7805 */ /* 0x000fe4000001ff00 */
[----:B-1----:R-:W-:Y:S02]  /*0f10*/  CS2R R82, SRZ ;  /* 0x0000000000527805 */ /* 0x002fe4000001ff00 */
[----:B------:R-:W-:Y:S01]  /*0f20*/  CS2R R80, SRZ ;  /* 0x0000000000507805 */ /* 0x000fe2000001ff00 */
[----:B------:R1:W5:Y:S01]  /*0f30*/  @P0 LDG.E.128 R72, desc[UR6][R102.64] ;  /* 0x0000000666480981 */ /* 0x000362000c1e1d00 */
[----:B------:R-:W-:Y:S02]  /*0f40*/  CS2R R86, SRZ ;  /* 0x0000000000567805 */ /* 0x000fe4000001ff00 */
[----:B------:R-:W-:-:S02]  /*0f50*/  CS2R R84, SRZ ;  /* 0x0000000000547805 */ /* 0x000fc4000001ff00 */
[----:B------:R-:W-:Y:S02]  /*0f60*/  CS2R R90, SRZ ;  /* 0x00000000005a7805 */ /* 0x000fe4000001ff00 */
[----:B------:R-:W-:Y:S02]  /*0f70*/  CS2R R88, SRZ ;  /* 0x0000000000587805 */ /* 0x000fe4000001ff00 */
[----:B0-----:R-:W-:Y:S02]  /*0f80*/  CS2R R94, SRZ ;  /* 0x00000000005e7805 */ /* 0x001fe4000001ff00 */
[----:B------:R-:W-:Y:S02]  /*0f90*/  CS2R R92, SRZ ;  /* 0x00000000005c7805 */ /* 0x000fe4000001ff00 */
[----:B--2---:R-:W-:Y:S02]  /*0fa0*/  CS2R R98, SRZ ;  /* 0x0000000000627805 */ /* 0x004fe4000001ff00 */
[----:B------:R-:W-:-:S02]  /*0fb0*/  CS2R R96, SRZ ;  /* 0x0000000000607805 */ /* 0x000fc4000001ff00 */
[----:B---3--:R-:W-:Y:S02]  /*0fc0*/  CS2R R100, SRZ ;  /* 0x0000000000647805 */ /* 0x008fe4000001ff00 */
[----:B-1----:R-:W-:Y:S02]  /*0fd0*/  CS2R R102, SRZ ;  /* 0x0000000000667805 */ /* 0x002fe4000001ff00 */
[----:B------:R-:W-:Y:S01]  /*0fe0*/  @P0 IADD3 R5, PT, PT, R5, 0x80, RZ ;  /* 0x0000008005050810 */ /* 0x000fe20007ffe0ff */
[----:B------:R-:W-:Y:S06]  /*0ff0*/  @!P1 BRA `(.L_x_16215) ;  /* 0x0000001000249947 */ /* 0x000fec0003800000 */
        /* <DEDUP_REMOVED lines=26> */
.L_x_16213:
        /* <DEDUP_REMOVED lines=8> */
[----:B------:R-:W-:-:S03]  /*1220*/  LOP3.LUT R18, R18, 0xffffffbf, RZ, 0xc0, !PT ;  /* 0xffffffbf12127812 */ /* 0x000fc600078ec0ff */
[----:B------:R-:W1:Y:S08]  /*1230*/  LDC.64 R12, c[0x0][0x3d8] ;  /* 0x0000f600ff0c7b82 */ /* 0x000e700000000a00 */
[----:B------:R-:W2:Y:S01]  /*1240*/  LDC.64 R132, c[0x0][0x3d0] ;  /* 0x0000f400ff847b82 */ /* 0x000ea20000000a00 */
[----:B------:R-:W-:-:S07]  /*1250*/  ISETP.GE.U32.AND P3, PT, R2, 0x200, PT ;  /* 0x000002000200780c */ /* 0x000fce0003f66070 */
[----:B------:R-:W3:Y:S01]  /*1260*/  LDC.64 R136, c[0x0][0x3d8] ;  /* 0x0000f600ff887b82 */ /* 0x000ee20000000a00 */
[----:B------:R-:W-:Y:S01]  /*1270*/  ISETP.GE.U32.AND P4, PT, R2, 0x280, PT ;  /* 0x000002800200780c */ /* 0x000fe20003f86070 */
[----:B0-----:R-:W-:-:S06]  /*1280*/  @P0 IMAD.WIDE.U32 R8, R5, 0x10, R8 ;  /* 0x0000001005080825 */ /* 0x001fcc00078e0008 */
[----:B------:R-:W0:Y:S01]  /*1290*/  LDC.64 R140, c[0x0][0x3d0] ;  /* 0x0000f400ff8c7b82 */ /* 0x000e220000000a00 */
[----:B-1----:R-:W-:-:S07]  /*12a0*/  @P0 IMAD.WIDE.U32 R12, R5, 0x10, R12 ;  /* 0x00000010050c0825 */ /* 0x002fce00078e000c */
[----:B------:R-:W1:Y:S01]  /*12b0*/  LDC.64 R144, c[0x0][0x3d8] ;  /* 0x0000f600ff907b82 */ /* 0x000e620000000a00 */
[----:B------:R-:W-:Y:S01]  /*12c0*/  ISETP.GE.U32.AND P5, PT, R2, 0x300, PT ;  /* 0x000003000200780c */ /* 0x000fe20003fa6070 */
[----:B------:R-:W5:Y:S01]  /*12d0*/  @P0 LDG.E.128 R20, desc[UR6][R8.64] ;  /* 0x0000000608140981 */ /* 0x000f62000c1e1d00 */
[----:B------:R-:W-:-:S03]  /*12e0*/  @P0 LOP3.LUT R18, R18, 0x40, RZ, 0xfc, !PT ;  /* 0x0000004012120812 */ /* 0x000fc600078efcff */
[----:B------:R-:W5:Y:S02]  /*12f0*/  @P0 LDG.E.128 R24, desc[UR6][R12.64] ;  /* 0x000000060c180981 */ /* 0x000f64000c1e1d00 */
[----:B------:R-:W4:Y:S08]  /*1300*/  @P0 LDC.64 R6, c[0x0][0x438] ;  /* 0x00010e00ff060b82 */ /* 0x000f300000000a00 */
[----:B------:R-:W2:Y:S08]  /*1310*/  @P0 LDC.64 R14, c[0x0][0x440] ;  /* 0x00011000ff0e0b82 */ /* 0x000eb00000000a00 */
[----:B------:R-:W3:Y:S08]  /*1320*/  @P1 LDC.64 R134, c[0x0][0x438] ;  /* 0x00010e00ff861b82 */ /* 0x000ef00000000a00 */
[----:B------:R-:W0:Y:S01]  /*1330*/  @P1 LDC.64 R138, c[0x0][0x440] ;  /* 0x00011000ff8a1b82 */ /* 0x000e220000000a00 */
[----:B----4-:R-:W-:-:S05]  /*1340*/  @P0 IMAD.WIDE.U32 R6, R5, 0x10, R6 ;  /* 0x0000001005060825 */ /* 0x010fca00078e0006 */
[----:B------:R4:W5:Y:S02]  /*1350*/  @P0 LDG.E.128 R100, desc[UR6][R6.64] ;  /* 0x0000000606640981 */ /* 0x000964000c1e1d00 */
[----:B------:R-:W1:Y:S01]  /*1360*/  @P2 LDC.64 R142, c[0x0][0x438] ;  /* 0x00010e00ff8e2b82 */ /* 0x000e620000000a00 */
[C---:B--2---:R-:W-:Y:S01]  /*1370*/  @P0 IMAD.WIDE.U32 R14, R5.reuse, 0x10, R14 ;  /* 0x00000010050e0825 */ /* 0x044fe200078e000e */
[----:B------:R-:W-:-:S04]  /*1380*/  @P0 LOP3.LUT R5, R5, 0x80, RZ, 0xfc, !PT ;  /* 0x0000008005050812 */ /* 0x000fc800078efcff */
[----:B------:R2:W5:Y:S02]  /*1390*/  @P0 LDG.E.128 R128, desc[UR6][R14.64] ;  /* 0x000000060e800981 */ /* 0x000564000c1e1d00 */
[----:B------:R-:W1:Y:S01]  /*13a0*/  @P2 LDC.64 R146, c[0x0][0x440] ;  /* 0x00011000ff922b82 */ /* 0x000e620000000a00 */
[----:B------:R-:W-:Y:S01]  /*13b0*/  @P1 IMAD.WIDE.U32 R132, R5, 0x10, R132 ;  /* 0x0000001005841825 */ /* 0x000fe200078e0084 */
[----:B------:R-:W-:-:S03]  /*13c0*/  ISETP.GE.U32.AND P0, PT, R2, 0x380, PT ;  /* 0x000003800200780c */ /* 0x000fc60003f06070 */
[C---:B---3--:R-:W-:Y:S01]  /*13d0*/  @P1 IMAD.WIDE.U32 R134, R5.reuse, 0x10, R134 ;  /* 0x0000001005861825 */ /* 0x048fe200078e0086 */
[----:B------:R3:W5:Y:S02]  /*13e0*/  @P1 LDG.E.128 R28, desc[UR6][R132.64] ;  /* 0x00000006841c1981 */ /* 0x000764000c1e1d00 */
[----:B----4-:R-:W4:Y:S01]  /*13f0*/  LDC.64 R6, c[0x0][0x3d0] ;  /* 0x0000f400ff067b82 */ /* 0x010f220000000a00 */
[C---:B------:R-:W-:Y:S01]  /*1400*/  @P1 IMAD.WIDE.U32 R136, R5.reuse, 0x10, R136 ;  /* 0x0000001005881825 */ /* 0x040fe200078e0088 */
[----:B------:R3:W5:Y:S06]  /*1410*/  @P1 LDG.E.128 R96, desc[UR6][R134.64] ;  /* 0x0000000686601981 */ /* 0x00076c000c1e1d00 */
[----:B------:R-:W4:Y:S01]  /*1420*/  LDC.64 R12, c[0x0][0x3d8] ;  /* 0x0000f600ff0c7b82 */ /* 0x000f220000000a00 */
[C---:B0-----:R-:W-:Y:S01]  /*1430*/  @P1 IMAD.WIDE.U32 R138, R5.reuse, 0x10, R138 ;  /* 0x00000010058a1825 */ /* 0x041fe200078e008a */
[----:B------:R0:W5:Y:S06]  /*1440*/  @P1 LDG.E.128 R32, desc[UR6][R136.64] ;  /* 0x0000000688201981 */ /* 0x00016c000c1e1d00 */
[----:B------:R-:W4:Y:S01]  /*1450*/  @P3 LDC.64 R8, c[0x0][0x438] ;  /* 0x00010e00ff083b82 */ /* 0x000f220000000a00 */
[----:B------:R-:W-:Y:S01]  /*1460*/  @P1 VIADD R5, R5, 0x80 ;  /* 0x0000008005051836 */ /* 0x000fe20000000000 */
[----:B------:R0:W5:Y:S06]  /*1470*/  @P1 LDG.E.128 R124, desc[UR6][R138.64] ;  /* 0x000000068a7c1981 */ /* 0x00016c000c1e1d00 */
[----:B--2---:R-:W2:Y:S01]  /*1480*/  @P3 LDC.64 R14, c[0x0][0x440] ;  /* 0x00011000ff0e3b82 */ /* 0x004ea20000000a00 */
[----:B------:R-:W-:-:S07]  /*1490*/  @P2 IMAD.WIDE.U32 R140, R5, 0x10, R140 ;  /* 0x00000010058c2825 */ /* 0x000fce00078e008c */
[----:B------:R-:W2:Y:S01]  /*14a0*/  LDC.64 R148, c[0x0][0x3d0] ;  /* 0x0000f400ff947b82 */ /* 0x000ea20000000a00 */
[C---:B-1----:R-:W-:Y:S01]  /*14b0*/  @P2 IMAD.WIDE.U32 R142, R5.reuse, 0x10, R142 ;  /* 0x00000010058e2825 */ /* 0x042fe200078e008e */
[----:B------:R1:W5:Y:S06]  /*14c0*/  @P2 LDG.E.128 R36, desc[UR6][R140.64] ;  /* 0x000000068c242981 */ /* 0x00036c000c1e1d00 */
[----:B------:R-:W2:Y:S01]  /*14d0*/  LDC.64 R150, c[0x0][0x3d8] ;  /* 0x0000f600ff967b82 */ /* 0x000ea20000000a00 */
[C---:B------:R-:W-:Y:S01]  /*14e0*/  @P2 IMAD.WIDE.U32 R144, R5.reuse, 0x10, R144 ;  /* 0x0000001005902825 */ /* 0x040fe200078e0090 */
[----:B------:R1:W5:Y:S04]  /*14f0*/  @P2 LDG.E.128 R92, desc[UR6][R142.64] ;  /* 0x000000068e5c2981 */ /* 0x000368000c1e1d00 */
[----:B------:R4:W5:Y:S02]  /*1500*/  @P2 LDG.E.128 R40, desc[UR6][R144.64] ;  /* 0x0000000690282981 */ /* 0x000964000c1e1d00 */
[----:B---3--:R-:W3:Y:S08]  /*1510*/  @P4 LDC.64 R132, c[0x0][0x438] ;  /* 0x00010e00ff844b82 */ /* 0x008ef00000000a00 */
[----:B------:R-:W3:Y:S08]  /*1520*/  @P4 LDC.64 R134, c[0x0][0x440] ;  /* 0x00011000ff864b82 */ /* 0x000ef00000000a00 */
[----:B0-----:R-:W0:Y:S08]  /*1530*/  LDC.64 R136, c[0x0][0x3d0] ;  /* 0x0000f400ff887b82 */ /* 0x001e300000000a00 */
[----:B------:R-:W0:Y:S08]  /*1540*/  @P5 LDC.64 R138, c[0x0][0x438] ;  /* 0x00010e00ff8a5b82 */ /* 0x000e300000000a00 */
[----:B------:R-:W0:Y:S08]  /*1550*/  LDC.64 R152, c[0x0][0x3d8] ;  /* 0x0000f600ff987b82 */ /* 0x000e300000000a00 */
[----:B------:R-:W0:Y:S01]  /*1560*/  @P5 LDC.64 R154, c[0x0][0x440] ;  /* 0x00011000ff9a5b82 */ /* 0x000e220000000a00 */
[----:B------:R-:W-:-:S07]  /*1570*/  @P2 IMAD.WIDE.U32 R146, R5, 0x10, R146 ;  /* 0x0000001005922825 */ /* 0x000fce00078e0092 */
[----:B------:R-:W0:Y:S01]  /*1580*/  LDC.64 R156, c[0x0][0x3d0] ;  /* 0x0000f400ff9c7b82 */ /* 0x000e220000000a00 */
[----:B------:R-:W-:Y:S01]  /*1590*/  @P2 VIADD R5, R5, 0x80 ;  /* 0x0000008005052836 */ /* 0x000fe20000000000 */
[----:B------:R0:W5:Y:S06]  /*15a0*/  @P2 LDG.E.128 R120, desc[UR6][R146.64] ;  /* 0x0000000692782981 */ /* 0x00016c000c1e1d00 */
[----:B-1----:R-:W1:Y:S08]  /*15b0*/  @P0 LDC.64 R140, c[0x0][0x438] ;  /* 0x00010e00ff8c0b82 */ /* 0x002e700000000a00 */
[----:B------:R-:W1:Y:S08]  /*15c0*/  LDC.64 R142, c[0x0][0x3d8] ;  /* 0x0000f600ff8e7b82 */ /* 0x000e700000000a00 */
[----:B----4-:R-:W4:Y:S01]  /*15d0*/  @P0 LDC.64 R144, c[0x0][0x440] ;  /* 0x00011000ff900b82 */ /* 0x010f220000000a00 */
[----:B------:R-:W-:-:S04]  /*15e0*/  @P3 IMAD.WIDE.U32 R6, R5, 0x10, R6 ;  /* 0x0000001005063825 */ /* 0x000fc800078e0006 */
[C---:B------:R-:W-:Y:S01]  /*15f0*/  @P3 IMAD.WIDE.U32 R8, R5.reuse, 0x10, R8 ;  /* 0x0000001005083825 */ /* 0x040fe200078e0008 */
[----:B------:R0:W5:Y:S03]  /*1600*/  @P3 LDG.E.128 R44, desc[UR6][R6.64] ;  /* 0x00000006062c3981 */ /* 0x000166000c1e1d00 */
[C---:B------:R-:W-:Y:S01]  /*1610*/  @P3 IMAD.WIDE.U32 R12, R5.reuse, 0x10, R12 ;  /* 0x00000010050c3825 */ /* 0x040fe200078e000c */
[----:B------:R0:W5:Y:S03]  /*1620*/  @P3 LDG.E.128 R88, desc[UR6][R8.64] ;  /* 0x0000000608583981 */ /* 0x000166000c1e1d00 */
[C---:B--2---:R-:W-:Y:S01]  /*1630*/  @P3 IMAD.WIDE.U32 R14, R5.reuse, 0x10, R14 ;  /* 0x00000010050e3825 */ /* 0x044fe200078e000e */
[----:B------:R-:W-:Y:S01]  /*1640*/  @P3 IADD3 R5, PT, PT, R5, 0x80, RZ ;  /* 0x0000008005053810 */ /* 0x000fe20007ffe0ff */
[----:B------:R2:W5:Y:S04]  /*1650*/  @P3 LDG.E.128 R48, desc[UR6][R12.64] ;  /* 0x000000060c303981 */ /* 0x000568000c1e1d00 */
[C---:B------:R-:W-:Y:S01]  /*1660*/  @P4 IMAD.WIDE.U32 R148, R5.reuse, 0x10, R148 ;  /* 0x0000001005944825 */ /* 0x040fe200078e0094 */
[----:B------:R2:W5:Y:S03]  /*1670*/  @P3 LDG.E.128 R116, desc[UR6][R14.64] ;  /* 0x000000060e743981 */ /* 0x000566000c1e1d00 */
[C---:B---3--:R-:W-:Y:S01]  /*1680*/  @P4 IMAD.WIDE.U32 R132, R5.reuse, 0x10, R132 ;  /* 0x0000001005844825 */ /* 0x048fe200078e0084 */
[----:B------:R2:W5:Y:S03]  /*1690*/  @P4 LDG.E.128 R52, desc[UR6][R148.64] ;  /* 0x0000000694344981 */ /* 0x000566000c1e1d00 */
[C---:B------:R-:W-:Y:S01]  /*16a0*/  @P4 IMAD.WIDE.U32 R150, R5.reuse, 0x10, R150 ;  /* 0x0000001005964825 */ /* 0x040fe200078e0096 */
[----:B------:R2:W5:Y:S03]  /*16b0*/  @P4 LDG.E.128 R84, desc[UR6][R132.64] ;  /* 0x0000000684544981 */ /* 0x000566000c1e1d00 */
[C---:B------:R-:W-:Y:S01]  /*16c0*/  @P4 IMAD.WIDE.U32 R134, R5.reuse, 0x10, R134 ;  /* 0x0000001005864825 */ /* 0x040fe200078e0086 */
[----:B------:R2:W5:Y:S03]  /*16d0*/  @P4 LDG.E.128 R56, desc[UR6][R150.64] ;  /* 0x0000000696384981 */ /* 0x000566000c1e1d00 */
[----:B------:R-:W-:Y:S01]  /*16e0*/  @P4 VIADD R5, R5, 0x80 ;  /* 0x0000008005054836 */ /* 0x000fe20000000000 */
[----:B------:R2:W5:Y:S03]  /*16f0*/  @P4 LDG.E.128 R112, desc[UR6][R134.64] ;  /* 0x0000000686704981 */ /* 0x000566000c1e1d00 */
[----:B0-----:R-:W-:-:S04]  /*1700*/  @P5 IMAD.WIDE.U32 R136, R5, 0x10, R136 ;  /* 0x0000001005885825 */ /* 0x001fc800078e0088 */
[C---:B------:R-:W-:Y:S01]  /*1710*/  @P5 IMAD.WIDE.U32 R138, R5.reuse, 0x10, R138 ;  /* 0x00000010058a5825 */ /* 0x040fe200078e008a */
[----:B------:R2:W5:Y:S03]  /*1720*/  @P5 LDG.E.128 R60, desc[UR6][R136.64] ;  /* 0x00000006883c5981 */ /* 0x000566000c1e1d00 */
[C---:B------:R-:W-:Y:S01]  /*1730*/  @P5 IMAD.WIDE.U32 R152, R5.reuse, 0x10, R152 ;  /* 0x0000001005985825 */ /* 0x040fe200078e0098 */
[----:B------:R2:W5:Y:S03]  /*1740*/  @P5 LDG.E.128 R80, desc[UR6][R138.64] ;  /* 0x000000068a505981 */ /* 0x000566000c1e1d00 */
[C---:B------:R-:W-:Y:S01]  /*1750*/  @P5 IMAD.WIDE.U32 R154, R5.reuse, 0x10, R154 ;  /* 0x00000010059a5825 */ /* 0x040fe200078e009a */
[----:B------:R2:W5:Y:S03]  /*1760*/  @P5 LDG.E.128 R64, desc[UR6][R152.64] ;  /* 0x0000000698405981 */ /* 0x000566000c1e1d00 */
[----:B------:R-:W-:Y:S01]  /*1770*/  @P5 VIADD R5, R5, 0x80 ;  /* 0x0000008005055836 */ /* 0x000fe20000000000 */
[----:B------:R2:W5:Y:S03]  /*1780*/  @P5 LDG.E.128 R108, desc[UR6][R154.64] ;  /* 0x000000069a6c5981 */ /* 0x000566000c1e1d00 */
[----:B------:R-:W-:-:S04]  /*1790*/  @P0 IMAD.WIDE.U32 R156, R5, 0x10, R156 ;  /* 0x00000010059c0825 */ /* 0x000fc800078e009c */
[C---:B-1----:R-:W-:Y:S01]  /*17a0*/  @P0 IMAD.WIDE.U32 R140, R5.reuse, 0x10, R140 ;  /* 0x00000010058c0825 */ /* 0x042fe200078e008c */
[----:B------:R2:W5:Y:S03]  /*17b0*/  @P0 LDG.E.128 R68, desc[UR6][R156.64] ;  /* 0x000000069c440981 */ /* 0x000566000c1e1d00 */
[C---:B------:R-:W-:Y:S01]  /*17c0*/  @P0 IMAD.WIDE.U32 R142, R5.reuse, 0x10, R142 ;  /* 0x00000010058e0825 */ /* 0x040fe200078e008e */
[----:B------:R2:W5:Y:S03]  /*17d0*/  @P0 LDG.E.128 R76, desc[UR6][R140.64] ;  /* 0x000000068c4c0981 */ /* 0x000566000c1e1d00 */
[----:B----4-:R-:W-:Y:S01]  /*17e0*/  @P0 IMAD.WIDE.U32 R144, R5, 0x10, R144 ;  /* 0x0000001005900825 */ /* 0x010fe200078e0090 */
        /* <DEDUP_REMOVED lines=18> */
.L_x_16216:
        /* <DEDUP_REMOVED lines=15> */
[----:B------:R2:W5:Y:S06]  /*1a00*/  @P6 LDG.E.128 R20, desc[UR6][R6.64] ;  /* 0x0000000606146981 */ /* 0x00056c000c1e1d00 */
[----:B------:R-:W1:Y:S08]  /*1a10*/  @P6 LDC.64 R8, c[0x0][0x438] ;  /* 0x00010e00ff086b82 */ /* 0x000e700000000a00 */
[----:B------:R-:W3:Y:S08]  /*1a20*/  @P1 LDC.64 R104, c[0x0][0x438] ;  /* 0x00010e00ff681b82 */ /* 0x000ef00000000a00 */
[----:B------:R-:W4:Y:S08]  /*1a30*/  @P2 LDC.64 R110, c[0x0][0x438] ;  /* 0x00010e00ff6e2b82 */ /* 0x000f300000000a00 */
[----:B------:R-:W4:Y:S01]  /*1a40*/  LDC.64 R114, c[0x0][0x3d0] ;  /* 0x0000f400ff727b82 */ /* 0x000f220000000a00 */
[----:B-1----:R-:W-:Y:S01]  /*1a50*/  @P6 IMAD.WIDE.U32 R8, R5, 0x10, R8 ;  /* 0x0000001005086825 */ /* 0x002fe200078e0008 */
[----:B------:R-:W-:-:S06]  /*1a60*/  @P6 LOP3.LUT R18, R18, 0x40, RZ, 0xfc, !PT ;  /* 0x0000004012126812 */ /* 0x000fcc00078efcff */
[----:B------:R-:W1:Y:S08]  /*1a70*/  LDC.64 R118, c[0x0][0x3d8] ;  /* 0x0000f600ff767b82 */ /* 0x000e700000000a00 */
[----:B------:R-:W1:Y:S01]  /*1a80*/  @P3 LDC.64 R116, c[0x0][0x438] ;  /* 0x00010e00ff743b82 */ /* 0x000e620000000a00 */
[C---:B------:R-:W-:Y:S01]  /*1a90*/  @P6 IMAD.WIDE.U32 R12, R5.reuse, 0x10, R12 ;  /* 0x00000010050c6825 */ /* 0x040fe200078e000c */
[----:B------:R-:W-:Y:S01]  /*1aa0*/  @P6 LOP3.LUT R5, R5, 0x80, RZ, 0xfc, !PT ;  /* 0x0000008005056812 */ /* 0x000fe200078efcff */
[----:B------:R0:W5:Y:S05]  /*1ab0*/  @P6 LDG.E.128 R100, desc[UR6][R8.64] ;  /* 0x0000000608646981 */ /* 0x00016a000c1e1d00 */
[----:B------:R-:W1:Y:S08]  /*1ac0*/  LDC.64 R120, c[0x0][0x3d0] ;  /* 0x0000f400ff787b82 */ /* 0x000e700000000a00 */
[----:B------:R-:W1:Y:S08]  /*1ad0*/  LDC.64 R122, c[0x0][0x3d8] ;  /* 0x0000f600ff7a7b82 */ /* 0x000e700000000a00 */
[----:B--2---:R-:W2:Y:S01]  /*1ae0*/  @P4 LDC.64 R6, c[0x0][0x438] ;  /* 0x00010e00ff064b82 */ /* 0x004ea20000000a00 */
[C---:B------:R-:W-:Y:S01]  /*1af0*/  @P1 IMAD.WIDE.U32 R14, R5.reuse, 0x10, R14 ;  /* 0x00000010050e1825 */ /* 0x040fe200078e000e */
[----:B------:R4:W5:Y:S03]  /*1b00*/  @P6 LDG.E.128 R24, desc[UR6][R12.64] ;  /* 0x000000060c186981 */ /* 0x000966000c1e1d00 */
[C---:B---3--:R-:W-:Y:S01]  /*1b10*/  @P1 IMAD.WIDE.U32 R104, R5.reuse, 0x10, R104 ;  /* 0x0000001005681825 */ /* 0x048fe200078e0068 */
[----:B------:R-:W5:Y:S02]  /*1b20*/  @P1 LDG.E.128 R28, desc[UR6][R14.64] ;  /* 0x000000060e1c1981 */ /* 0x000f64000c1e1d00 */
[----:B0-----:R-:W0:Y:S01]  /*1b30*/  LDC.64 R8, c[0x0][0x3d0] ;  /* 0x0000f400ff087b82 */ /* 0x001e220000000a00 */
[C---:B------:R-:W-:Y:S01]  /*1b40*/  @P1 IMAD.WIDE.U32 R106, R5.reuse, 0x10, R106 ;  /* 0x00000010056a1825 */ /* 0x040fe200078e006a */
[----:B------:R-:W5:Y:S06]  /*1b50*/  @P1 LDG.E.128 R96, desc[UR6][R104.64] ;  /* 0x0000000668601981 */ /* 0x000f6c000c1e1d00 */
[----:B------:R-:W3:Y:S01]  /*1b60*/  LDC.64 R126, c[0x0][0x3d8] ;  /* 0x0000f600ff7e7b82 */ /* 0x000ee20000000a00 */
[----:B------:R-:W-:Y:S01]  /*1b70*/  @P1 VIADD R5, R5, 0x80 ;  /* 0x0000008005051836 */ /* 0x000fe20000000000 */
[----:B------:R1:W5:Y:S06]  /*1b80*/  @P1 LDG.E.128 R32, desc[UR6][R106.64] ;  /* 0x000000066a201981 */ /* 0x00036c000c1e1d00 */
[----:B------:R-:W3:Y:S01]  /*1b90*/  @P5 LDC.64 R124, c[0x0][0x438] ;  /* 0x00010e00ff7c5b82 */ /* 0x000ee20000000a00 */
[----:B------:R-:W-:-:S04]  /*1ba0*/  @P2 IMAD.WIDE.U32 R108, R5, 0x10, R108 ;  /* 0x00000010056c2825 */ /* 0x000fc800078e006c */
[----:B----4-:R-:W-:-:S03]  /*1bb0*/  @P2 IMAD.WIDE.U32 R110, R5, 0x10, R110 ;  /* 0x00000010056e2825 */ /* 0x010fc600078e006e */
[----:B------:R-:W4:Y:S01]  /*1bc0*/  @P0 LDC.64 R12, c[0x0][0x438] ;  /* 0x00010e00ff0c0b82 */ /* 0x000f220000000a00 */
[----:B------:R-:W-:-:S07]  /*1bd0*/  @P2 IMAD.WIDE.U32 R112, R5, 0x10, R112 ;  /* 0x0000001005702825 */ /* 0x000fce00078e0070 */
[----:B------:R-:W4:Y:S01]  /*1be0*/  LDC.64 R128, c[0x0][0x3d0] ;  /* 0x0000f400ff807b82 */ /* 0x000f220000000a00 */
[----:B------:R-:W-:-:S07]  /*1bf0*/  @P2 VIADD R5, R5, 0x80 ;  /* 0x0000008005052836 */ /* 0x000fce0000000000 */
[----:B------:R-:W4:Y:S01]  /*1c00*/  LDC.64 R130, c[0x0][0x3d8] ;  /* 0x0000f600ff827b82 */ /* 0x000f220000000a00 */
[C---:B------:R-:W-:Y:S01]  /*1c10*/  @P3 IMAD.WIDE.U32 R114, R5.reuse, 0x10, R114 ;  /* 0x0000001005723825 */ /* 0x040fe200078e0072 */
[----:B------:R-:W-:Y:S01]  /*1c20*/  ISETP.GE.U32.AND P1, PT, R2, 0x400, PT ;  /* 0x000004000200780c */ /* 0x000fe20003f26070 */
[----:B------:R-:W5:Y:S02]  /*1c30*/  @P2 LDG.E.128 R36, desc[UR6][R108.64] ;  /* 0x000000066c242981 */ /* 0x000f64000c1e1d00 */
[C---:B-1----:R-:W-:Y:S01]  /*1c40*/  @P3 IMAD.WIDE.U32 R116, R5.reuse, 0x10, R116 ;  /* 0x0000001005743825 */ /* 0x042fe200078e0074 */
[----:B------:R-:W-:Y:S01]  /*1c50*/  CS2R R106, SRZ ;  /* 0x00000000006a7805 */ /* 0x000fe2000001ff00 */
[----:B------:R1:W5:Y:S02]  /*1c60*/  @P2 LDG.E.128 R92, desc[UR6][R110.64] ;  /* 0x000000066e5c2981 */ /* 0x000364000c1e1d00 */
[C---:B------:R-:W-:Y:S01]  /*1c70*/  @P3 IMAD.WIDE.U32 R118, R5.reuse, 0x10, R118 ;  /* 0x0000001005763825 */ /* 0x040fe200078e0076 */
[----:B------:R-:W-:Y:S01]  /*1c80*/  @P3 IADD3 R5, PT, PT, R5, 0x80, RZ ;  /* 0x0000008005053810 */ /* 0x000fe20007ffe0ff */
[----:B------:R-:W5:Y:S04]  /*1c90*/  @P2 LDG.E.128 R40, desc[UR6][R112.64] ;  /* 0x0000000670282981 */ /* 0x000f68000c1e1d00 */
[C---:B------:R-:W-:Y:S01]  /*1ca0*/  @P4 IMAD.WIDE.U32 R120, R5.reuse, 0x10, R120 ;  /* 0x0000001005784825 */ /* 0x040fe200078e0078 */
[----:B------:R1:W5:Y:S03]  /*1cb0*/  @P3 LDG.E.128 R44, desc[UR6][R114.64] ;  /* 0x00000006722c3981 */ /* 0x000366000c1e1d00 */
[C---:B--2---:R-:W-:Y:S01]  /*1cc0*/  @P4 IMAD.WIDE.U32 R6, R5.reuse, 0x10, R6 ;  /* 0x0000001005064825 */ /* 0x044fe200078e0006 */
[----:B------:R-:W5:Y:S03]  /*1cd0*/  @P3 LDG.E.128 R88, desc[UR6][R116.64] ;  /* 0x0000000674583981 */ /* 0x000f66000c1e1d00 */
[C---:B------:R-:W-:Y:S01]  /*1ce0*/  @P4 IMAD.WIDE.U32 R122, R5.reuse, 0x10, R122 ;  /* 0x00000010057a4825 */ /* 0x040fe200078e007a */
[----:B------:R-:W5:Y:S03]  /*1cf0*/  @P4 LDG.E.128 R84, desc[UR6][R6.64] ;  /* 0x0000000606544981 */ /* 0x000f66000c1e1d00 */
[----:B------:R-:W-:Y:S01]  /*1d00*/  @P4 VIADD R5, R5, 0x80 ;  /* 0x0000008005054836 */ /* 0x000fe20000000000 */
[----:B------:R2:W5:Y:S03]  /*1d10*/  @P3 LDG.E.128 R48, desc[UR6][R118.64] ;  /* 0x0000000676303981 */ /* 0x000566000c1e1d00 */
[C---:B0-----:R-:W-:Y:S01]  /*1d20*/  @P5 IMAD.WIDE.U32 R8, R5.reuse, 0x10, R8 ;  /* 0x0000001005085825 */ /* 0x041fe200078e0008 */
[----:B------:R-:W5:Y:S03]  /*1d30*/  @P4 LDG.E.128 R52, desc[UR6][R120.64] ;  /* 0x0000000678344981 */ /* 0x000f66000c1e1d00 */
[C---:B---3--:R-:W-:Y:S01]  /*1d40*/  @P5 IMAD.WIDE.U32 R124, R5.reuse, 0x10, R124 ;  /* 0x00000010057c5825 */ /* 0x048fe200078e007c */
[----:B------:R-:W5:Y:S03]  /*1d50*/  @P5 LDG.E.128 R60, desc[UR6][R8.64] ;  /* 0x00000006083c5981 */ /* 0x000f66000c1e1d00 */
[C---:B------:R-:W-:Y:S01]  /*1d60*/  @P5 IMAD.WIDE.U32 R126, R5.reuse, 0x10, R126 ;  /* 0x00000010057e5825 */ /* 0x040fe200078e007e */
[----:B------:R0:W5:Y:S03]  /*1d70*/  @P4 LDG.E.128 R56, desc[UR6][R122.64] ;  /* 0x000000067a384981 */ /* 0x000166000c1e1d00 */
[----:B------:R-:W-:Y:S01]  /*1d80*/  @P5 VIADD R5, R5, 0x80 ;  /* 0x0000008005055836 */ /* 0x000fe20000000000 */
[----:B------:R-:W5:Y:S03]  /*1d90*/  @P5 LDG.E.128 R80, desc[UR6][R124.64] ;  /* 0x000000067c505981 */ /* 0x000f66000c1e1d00 */
[C---:B----4-:R-:W-:Y:S01]  /*1da0*/  @P0 IMAD.WIDE.U32 R12, R5.reuse, 0x10, R12 ;  /* 0x00000010050c0825 */ /* 0x050fe200078e000c */
[----:B------:R3:W5:Y:S04]  /*1db0*/  @P5 LDG.E.128 R64, desc[UR6][R126.64] ;  /* 0x000000067e405981 */ /* 0x000768000c1e1d00 */
[----:B------:R-:W5:Y:S01]  /*1dc0*/  @P0 LDG.E.128 R76, desc[UR6][R12.64] ;  /* 0x000000060c4c0981 */ /* 0x000f62000c1e1d00 */
[----:B------:R-:W-:-:S04]  /*1dd0*/  @P0 IMAD.WIDE.U32 R128, R5, 0x10, R128 ;  /* 0x0000001005800825 */ /* 0x000fc800078e0080 */
        /* <DEDUP_REMOVED lines=8> */
[----:B--2---:R-:W-:Y:S02]  /*1e60*/  CS2R R118, SRZ ;  /* 0x0000000000767805 */ /* 0x004fe4000001ff00 */
[----:B------:R-:W-:Y:S02]  /*1e70*/  CS2R R116, SRZ ;  /* 0x0000000000747805 */ /* 0x000fe4000001ff00 */
[----:B0-----:R-:W-:Y:S02]  /*1e80*/  CS2R R122, SRZ ;  /* 0x00000000007a7805 */ /* 0x001fe4000001ff00 */
[----:B------:R-:W-:Y:S02]  /*1e90*/  CS2R R120, SRZ ;  /* 0x0000000000787805 */ /* 0x000fe4000001ff00 */
[----:B---3--:R-:W-:Y:S02]  /*1ea0*/  CS2R R126, SRZ ;  /* 0x00000000007e7805 */ /* 0x008fe4000001ff00 */
[----:B------:R-:W-:-:S02]  /*1eb0*/  CS2R R124, SRZ ;  /* 0x00000000007c7805 */ /* 0x000fc4000001ff00 */
[----:B----4-:R-:W-:Y:S02]  /*1ec0*/  CS2R R128, SRZ ;  /* 0x0000000000807805 */ /* 0x010fe4000001ff00 */
        /* <DEDUP_REMOVED lines=28> */
.L_x_16215:
[----:B------:R-:W-:Y:S05]  /*2090*/  BSYNC.RECONVERGENT B0 ;  /* 0x0000000000007941 */ /* 0x000fea0003800200 */
.L_x_16212:
[----:B------:R-:W0:Y:S08]  /*20a0*/  S2UR UR4, SR_CTAID.X ;  /* 0x00000000000479c3 */ /* 0x000e300000002500 */
[----:B------:R-:W0:Y:S02]  /*20b0*/  LDC R5, c[0x0][0x384] ;  /* 0x0000e100ff057b82 */ /* 0x000e240000000800 */
[----:B0-----:R-:W-:-:S13]  /*20c0*/  ISETP.LE.AND P0, PT, R5, UR4, PT ;  /* 0x0000000405007c0c */ /* 0x001fda000bf03270 */
[----:B------:R-:W-:Y:S05]  /*20d0*/  @P0 EXIT ;  /* 0x000000000000094d */ /* 0x000fea0003800000 */
[----:B------:R-:W0:Y:S01]  /*20e0*/  LDCU UR5, c[0x0][0x360] ;  /* 0x00006c00ff0577ac */ /* 0x000e220008000800 */
[----:B------:R-:W-:Y:S01]  /*20f0*/  IMAD.U32 R5, RZ, RZ, UR4 ;  /* 0x00000004ff057e24 */ /* 0x000fe2000f8e00ff */
[----:B-----5:R-:W-:Y:S01]  /*2100*/  IADD3 R14, PT, PT, R197, -0x4498517b, RZ ;  /* 0xbb67ae85c50e7810 */ /* 0x020fe20007ffe0ff */
[----:B------:R-:W-:Y:S01]  /*2110*/  IMAD.HI.U32 R7, R17, -0x2daee0ad, RZ ;  /* 0xd2511f5311077827 */ /* 0x000fe200078e00ff */
[----:B------:R-:W-:Y:S01]  /*2120*/  IADD3 R15, PT, PT, R197, 0x646e171e, RZ ;  /* 0x646e171ec50f7810 */ /* 0x000fe20007ffe0ff */
[----:B------:R-:W1:Y:S01]  /*2130*/  LDCU UR12, c[0x0][0x408] ;  /* 0x00008100ff0c77ac */ /* 0x000e620008000800 */
[----:B------:R-:W-:Y:S01]  /*2140*/  LOP3.LUT R16, R0, 0x60, RZ, 0xc0, !PT ;  /* 0x0000006000107812 */ /* 0x000fe200078ec0ff */
[C---:B------:R-:W-:Y:S01]  /*2150*/  VIADD R11, R196.reuse, 0x9e3779b9 ;  /* 0x9e3779b9c40b7836 */ /* 0x040fe20000000000 */
[----:B------:R-:W-:Y:S01]  /*2160*/  LOP3.LUT R7, R7, R197, RZ, 0x3c, !PT ;  /* 0x000000c507077212 */ /* 0x000fe200078e3cff */
[----:B------:R-:W-:Y:S01]  /*2170*/  IMAD R13, R17, -0x2daee0ad, RZ ;  /* 0xd2511f53110d7824 */ /* 0x000fe200078e02ff */
[----:B------:R-:W2:Y:S01]  /*2180*/  LDCU UR15, c[0x0][0x388] ;  /* 0x00007100ff0f77ac */ /* 0x000ea20008000800 */
[----:B------:R-:W-:-:S02]  /*2190*/  VIADD R149, R196, 0x8ff34781 ;  /* 0x8ff34781c4957836 */ /* 0x000fc40000000000 */
[C---:B------:R-:W-:Y:S01]  /*21a0*/  IMAD.HI.U32 R8, R7.reuse, -0x326172a9, RZ ;  /* 0xcd9e8d5707087827 */ /* 0x040fe200078e00ff */
[----:B------:R-:W3:Y:S03]  /*21b0*/  LDCU.U8 UR13, c[0x0][0x410] ;  /* 0x00008200ff0d77ac */ /* 0x000ee60008000000 */
[----:B------:R-:W-:Y:S01]  /*21c0*/  IMAD R7, R7, -0x326172a9, RZ ;  /* 0xcd9e8d5707077824 */ /* 0x000fe200078e02ff */
[----:B------:R-:W4:Y:S01]  /*21d0*/  LDCU UR14, c[0x0][0x400] ;  /* 0x00008000ff0e77ac */ /* 0x000f220008000800 */
[----:B0-----:R-:W-:Y:S01]  /*21e0*/  IMAD R19, R5, UR5, R0 ;  /* 0x0000000505137c24 */ /* 0x001fe2000f8e0200 */
[----:B------:R-:W0:Y:S03]  /*21f0*/  LDCU.64 UR8, c[0x0][0x398] ;  /* 0x00007300ff0877ac */ /* 0x000e260008000a00 */
[C---:B------:R-:W-:Y:S01]  /*2200*/  IMAD.HI.U32 R6, R19.reuse, -0x326172a9, RZ ;  /* 0xcd9e8d5713067827 */ /* 0x040fe200078e00ff */
[----:B------:R-:W0:Y:S03]  /*2210*/  LDCU.64 UR10, c[0x0][0x3a0] ;  /* 0x00007400ff0a77ac */ /* 0x000e260008000a00 */
[----:B------:R-:W-:Y:S01]  /*2220*/  IMAD R9, R19, -0x326172a9, RZ ;  /* 0xcd9e8d5713097824 */ /* 0x000fe200078e02ff */
[----:B------:R-:W-:Y:S01]  /*2230*/  LOP3.LUT R6, R3, R6, R196, 0x96, !PT ;  /* 0x0000000603067212 */ /* 0x000fe200078e96c4 */
[----:B------:R-:W-:-:S03]  /*2240*/  UPLOP3.LUT UP1, UPT, UPT, UPT, UPT, 0x40, 0x4 ;  /* 0x000000000004789c */ /* 0x000fc60003f2e870 */
[----:B------:R-:W-:Y:S01]  /*2250*/  LOP3.LUT R8, R11, R9, R8, 0x96, !PT ;  /* 0x000000090b087212 */ /* 0x000fe200078e9608 */
[----:B------:R-:W-:-:S04]  /*2260*/  IMAD.HI.U32 R12, R6, -0x2daee0ad, RZ ;  /* 0xd2511f53060c7827 */ /* 0x000fc800078e00ff */
[----:B------:R-:W-:Y:S01]  /*2270*/  IMAD.HI.U32 R11, R8, -0x2daee0ad, RZ ;  /* 0xd2511f53080b7827 */ /* 0x000fe200078e00ff */
[----:B------:R-:W-:-:S03]  /*2280*/  LOP3.LUT R12, R14, R13, R12, 0x96, !PT ;  /* 0x0000000d0e0c7212 */ /* 0x000fc600078e960c */
[----:B------:R-:W-:Y:S02]  /*2290*/  VIADD R13, R197, 0x76cf5d0a ;  /* 0x76cf5d0ac50d7836 */ /* 0x000fe40000000000 */
[----:B------:R-:W-:Y:S02]  /*22a0*/  IMAD R14, R6, -0x2daee0ad, RZ ;  /* 0xd2511f53060e7824 */ /* 0x000fe400078e02ff */
[----:B------:R-:W-:-:S03]  /*22b0*/  IMAD.HI.U32 R6, R12, -0x326172a9, RZ ;  /* 0xcd9e8d570c067827 */ /* 0x000fc600078e00ff */
[----:B------:R-:W-:Y:S01]  /*22c0*/  LOP3.LUT R11, R13, R14, R11, 0x96, !PT ;  /* 0x0000000e0d0b7212 */ /* 0x000fe200078e960b */
[----:B------:R-:W-:Y:S02]  /*22d0*/  VIADD R9, R196, 0x3c6ef372 ;  /* 0x3c6ef372c4097836 */ /* 0x000fe40000000000 */
[----:B------:R-:W-:Y:S02]  /*22e0*/  IMAD R12, R12, -0x326172a9, RZ ;  /* 0xcd9e8d570c0c7824 */ /* 0x000fe400078e02ff */
[----:B------:R-:W-:Y:S01]  /*22f0*/  IMAD R13, R8, -0x2daee0ad, RZ ;  /* 0xd2511f53080d7824 */ /* 0x000fe200078e02ff */
[----:B------:R-:W-:Y:S01]  /*2300*/  LOP3.LUT R6, R9, R7, R6, 0x96, !PT ;  /* 0x0000000709067212 */ /* 0x000fe200078e9606 */
[----:B------:R-:W-:Y:S01]  /*2310*/  IMAD.HI.U32 R7, R11, -0x326172a9, RZ ;  /* 0xcd9e8d570b077827 */ /* 0x000fe200078e00ff */
[----:B------:R-:W-:-:S03]  /*2320*/  IADD3 R9, PT, PT, R196, -0x255992d5, RZ ;  /* 0xdaa66d2bc4097810 */ /* 0x000fc60007ffe0ff */
[----:B------:R-:W-:Y:S01]  /*2330*/  IMAD.HI.U32 R8, R6, -0x2daee0ad, RZ ;  /* 0xd2511f5306087827 */ /* 0x000fe200078e00ff */
[----:B------:R-:W-:Y:S02]  /*2340*/  LOP3.LUT R7, R9, R12, R7, 0x96, !PT ;  /* 0x0000000c09077212 */ /* 0x000fe400078e9607 */
[----:B------:R-:W-:Y:S01]  /*2350*/  IADD3 R9, PT, PT, R196, 0x78dde6e4, RZ ;  /* 0x78dde6e4c4097810 */ /* 0x000fe20007ffe0ff */
[----:B------:R-:W-:Y:S02]  /*2360*/  VIADD R14, R197, 0x32370b8f ;  /* 0x32370b8fc50e7836 */ /* 0x000fe40000000000 */
[----:B------:R-:W-:-:S03]  /*2370*/  IMAD.HI.U32 R12, R7, -0x2daee0ad, RZ ;  /* 0xd2511f53070c7827 */ /* 0x000fc600078e00ff */
[----:B------:R-:W-:Y:S01]  /*2380*/  LOP3.LUT R8, R14, R13, R8, 0x96, !PT ;  /* 0x0000000d0e087212 */ /* 0x000fe200078e9608 */
[----:B------:R-:W-:Y:S02]  /*2390*/  VIADD R14, R197, 0xed9eba14 ;  /* 0xed9eba14c50e7836 */ /* 0x000fe40000000000 */
[----:B------:R-:W-:Y:S02]  /*23a0*/  IMAD R13, R6, -0x2daee0ad, RZ ;  /* 0xd2511f53060d7824 */ /* 0x000fe400078e02ff */
[----:B------:R-:W-:Y:S02]  /*23b0*/  IMAD R11, R11, -0x326172a9, RZ ;  /* 0xcd9e8d570b0b7824 */ /* 0x000fe400078e02ff */
[----:B------:R-:W-:Y:S01]  /*23c0*/  IMAD.HI.U32 R6, R8, -0x326172a9, RZ ;  /* 0xcd9e8d5708067827 */ /* 0x000fe200078e00ff */
[----:B------:R-:W-:-:S03]  /*23d0*/  LOP3.LUT R12, R14, R13, R12, 0x96, !PT ;  /* 0x0000000d0e0c7212 */ /* 0x000fc600078e960c */
[----:B------:R-:W-:Y:S01]  /*23e0*/  IMAD R14, R7, -0x2daee0ad, RZ ;  /* 0xd2511f53070e7824 */ /* 0x000fe200078e02ff */
[----:B------:R-:W-:Y:S01]  /*23f0*/  LOP3.LUT R6, R9, R11, R6, 0x96, !PT ;  /* 0x0000000b09067212 */ /* 0x000fe200078e9606 */
[----:B------:R-:W-:Y:S02]  /*2400*/  IMAD R9, R8, -0x326172a9, RZ ;  /* 0xcd9e8d5708097824 */ /* 0x000fe400078e02ff */
[----:B------:R-:W-:Y:S02]  /*2410*/  VIADD R11, R196, 0x1715609d ;  /* 0x1715609dc40b7836 */ /* 0x000fe40000000000 */
[----:B------:R-:W-:-:S04]  /*2420*/  IMAD.HI.U32 R8, R12, -0x326172a9, RZ ;  /* 0xcd9e8d570c087827 */ /* 0x000fc800078e00ff */
[----:B------:R-:W-:Y:S01]  /*2430*/  IMAD.HI.U32 R7, R6, -0x2daee0ad, RZ ;  /* 0xd2511f5306077827 */ /* 0x000fe200078e00ff */
[----:B------:R-:W-:-:S03]  /*2440*/  LOP3.LUT R8, R11, R9, R8, 0x96, !PT ;  /* 0x000000090b087212 */ /* 0x000fc600078e9608 */
[----:B------:R-:W-:Y:S02]  /*2450*/  VIADD R13, R197, 0xa9066899 ;  /* 0xa9066899c50d7836 */ /* 0x000fe40000000000 */
[----:B------:R-:W-:Y:S02]  /*2460*/  IMAD R9, R12, -0x326172a9, RZ ;  /* 0xcd9e8d570c097824 */ /* 0x000fe400078e02ff */
[----:B------:R-:W-:Y:S01]  /*2470*/  VIADD R11, R196, 0xb54cda56 ;  /* 0xb54cda56c40b7836 */ /* 0x000fe20000000000 */
[----:B------:R-:W-:Y:S01]  /*2480*/  LOP3.LUT R7, R13, R14, R7, 0x96, !PT ;  /* 0x0000000e0d077212 */ /* 0x000fe200078e9607 */
[----:B------:R-:W-:Y:S02]  /*2490*/  IMAD R14, R6, -0x2daee0ad, RZ ;  /* 0xd2511f53060e7824 */ /* 0x000fe400078e02ff */
[----:B------:R-:W-:-:S04]  /*24a0*/  IMAD.HI.U32 R13, R8, -0x2daee0ad, RZ ;  /* 0xd2511f53080d7827 */ /* 0x000fc800078e00ff */
[----:B------:R-:W-:Y:S01]  /*24b0*/  IMAD.HI.U32 R6, R7, -0x326172a9, RZ ;  /* 0xcd9e8d5707067827 */ /* 0x000fe200078e00ff */
[----:B------:R-:W-:Y:S02]  /*24c0*/  LOP3.LUT R13, R15, R14, R13, 0x96, !PT ;  /* 0x0000000e0f0d7212 */ /* 0x000fe400078e960d */
[----:B------:R-:W-:Y:S01]  /*24d0*/  SHF.R.S32.HI R14, RZ, 0x2, R4 ;  /* 0x00000002ff0e7819 */ /* 0x000fe20000011404 */
[----:B------:R-:W-:Y:S01]  /*24e0*/  IMAD.SHL.U32 R4, R0, 0x20, RZ ;  /* 0x0000002000047824 */ /* 0x000fe200078e00ff */
[----:B------:R-:W-:Y:S01]  /*24f0*/  LOP3.LUT R6, R11, R9, R6, 0x96, !PT ;  /* 0x000000090b067212 */ /* 0x000fe200078e9606 */
[----:B------:R-:W-:Y:S01]  /*2500*/  IMAD R11, R8, -0x2daee0ad, RZ ;  /* 0xd2511f53080b7824 */ /* 0x000fe200078e02ff */
[----:B------:R-:W-:Y:S01]  /*2510*/  LOP3.LUT R15, R14, 0x7f, RZ, 0xc0, !PT ;  /* 0x0000007f0e0f7812 */ /* 0x000fe200078ec0ff */
[----:B------:R-:W-:Y:S01]  /*2520*/  VIADD R12, R197, 0x1fd5c5a3 ;  /* 0x1fd5c5a3c50c7836 */ /* 0x000fe20000000000 */
[----:B------:R-:W-:Y:S01]  /*2530*/  LOP3.LUT R148, R4, 0x3e0, RZ, 0xc0, !PT ;  /* 0x000003e004947812 */ /* 0x000fe200078ec0ff */
[----:B------:R-:W-:Y:S01]  /*2540*/  IMAD.HI.U32 R8, R6, -0x2daee0ad, RZ ;  /* 0xd2511f5306087827 */ /* 0x000fe200078e00ff */
[----:B------:R-:W-:-:S02]  /*2550*/  VIADDMNMX R16, R15, -R16, RZ, !PT ;  /* 0x800000100f107246 */ /* 0x000fc400078001ff */
[----:B------:R-:W-:Y:S01]  /*2560*/  IADD3 R9, PT, PT, R196, 0x5384540f, RZ ;  /* 0x5384540fc4097810 */ /* 0x000fe20007ffe0ff */
[----:B------:R-:W-:Y:S01]  /*2570*/  IMAD R7, R7, -0x326172a9, RZ ;  /* 0xcd9e8d5707077824 */ /* 0x000fe200078e02ff */
[----:B------:R-:W-:Y:S01]  /*2580*/  VIADDMNMX R148, R15, -R148, RZ, !PT ;  /* 0x800000940f947246 */ /* 0x000fe200078001ff */
[C---:B------:R-:W-:Y:S01]  /*2590*/  IMAD.HI.U32 R4, R13.reuse, -0x326172a9, RZ ;  /* 0xcd9e8d570d047827 */ /* 0x040fe200078e00ff */
[----:B------:R-:W-:Y:S02]  /*25a0*/  LOP3.LUT R8, R12, R11, R8, 0x96, !PT ;  /* 0x0000000b0c087212 */ /* 0x000fe400078e9608 */
[----:B------:R-:W-:Y:S01]  /*25b0*/  LOP3.LUT R14, R14, 0xffffff80, RZ, 0xc0, !PT ;  /* 0xffffff800e0e7812 */ /* 0x000fe200078ec0ff */
[----:B------:R-:W-:Y:S01]  /*25c0*/  IMAD R12, R6, -0x2daee0ad, RZ ;  /* 0xd2511f53060c7824 */ /* 0x000fe200078e02ff */
[----:B------:R-:W-:Y:S01]  /*25d0*/  VIMNMX R15, PT, PT, R16, 0x20, PT ;  /* 0x00000020100f7848 */ /* 0x000fe20003fe0100 */
[----:B------:R-:W-:Y:S01]  /*25e0*/  IMAD R13, R13, -0x326172a9, RZ ;  /* 0xcd9e8d570d0d7824 */ /* 0x000fe200078e02ff */
[----:B------:R-:W-:Y:S01]  /*25f0*/  LOP3.LUT R7, R9, R7, R4, 0x96, !PT ;  /* 0x0000000709077212 */ /* 0x000fe200078e9604 */
[----:B------:R-:W-:Y:S01]  /*2600*/  IMAD.HI.U32 R4, R8, -0x326172a9, RZ ;  /* 0xcd9e8d5708047827 */ /* 0x000fe200078e00ff */
[----:B------:R-:W-:-:S03]  /*2610*/  IADD3 R6, PT, PT, R196, -0xe443238, RZ ;  /* 0xf1bbcdc8c4067810 */ /* 0x000fc60007ffe0ff */
[----:B------:R-:W-:Y:S01]  /*2620*/  IMAD R15, R15, 0x4, R14 ;  /* 0x000000040f0f7824 */ /* 0x000fe200078e020e */
[----:B------:R-:W-:Y:S01]  /*2630*/  LOP3.LUT R13, R6, R13, R4, 0x96, !PT ;  /* 0x0000000d060d7212 */ /* 0x000fe200078e9604 */
[----:B------:R-:W-:Y:S02]  /*2640*/  VIADD R11, R197, 0xdb3d7428 ;  /* 0xdb3d7428c50b7836 */ /* 0x000fe40000000000 */
[----:B------:R-:W-:Y:S01]  /*2650*/  IMAD.HI.U32 R9, R7, -0x2daee0ad, RZ ;  /* 0xd2511f5307097827 */ /* 0x000fe200078e00ff */
[----:B------:R-:W-:Y:S02]  /*2660*/  I2FP.F32.U32 R4, R15 ;  /* 0x0000000f00047245 */ /* 0x000fe40000201000 */
[----:B------:R-:W-:Y:S01]  /*2670*/  IADD3 R15, PT, PT, R197, -0x695add53, RZ ;  /* 0x96a522adc50f7810 */ /* 0x000fe20007ffe0ff */
[----:B------:R-:W-:Y:S01]  /*2680*/  IMAD R16, R8, -0x326172a9, RZ ;  /* 0xcd9e8d5708107824 */ /* 0x000fe200078e02ff */
[----:B------:R-:W-:Y:S01]  /*2690*/  LOP3.LUT R12, R11, R12, R9, 0x96, !PT ;  /* 0x0000000c0b0c7212 */ /* 0x000fe200078e9609 */
[----:B------:R-:W-:Y:S01]  /*26a0*/  IMAD R11, R7, -0x2daee0ad, RZ ;  /* 0xd2511f53070b7824 */ /* 0x000fe200078e02ff */
[----:B------:R-:W0:Y:S01]  /*26b0*/  MUFU.RCP R4, R4 ;  /* 0x0000000400047308 */ /* 0x000e220000001000 */
[----:B------:R-:W-:Y:S01]  /*26c0*/  VIMNMX R9, PT, PT, R148, 0x20, PT ;  /* 0x0000002094097848 */ /* 0x000fe20003fe0100 */
[----:B------:R-:W-:-:S04]  /*26d0*/  IMAD.HI.U32 R8, R13, -0x2daee0ad, RZ ;  /* 0xd2511f530d087827 */ /* 0x000fc800078e00ff */
[----:B------:R-:W-:Y:S01]  /*26e0*/  IMAD.HI.U32 R7, R12, -0x326172a9, RZ ;  /* 0xcd9e8d570c077827 */ /* 0x000fe200078e00ff */
[----:B------:R-:W-:-:S03]  /*26f0*/  LOP3.LUT R8, R15, R11, R8, 0x96, !PT ;  /* 0x0000000b0f087212 */ /* 0x000fc600078e9608 */
[----:B------:R-:W-:Y:S01]  /*2700*/  IMAD R6, R9, 0x4, R14 ;  /* 0x0000000409067824 */ /* 0x000fe200078e020e */
[----:B------:R-:W-:Y:S01]  /*2710*/  LOP3.LUT R9, R10, 0x3, RZ, 0xc0, !PT ;  /* 0x000000030a097812 */ /* 0x000fe200078ec0ff */
[----:B------:R-:W-:Y:S01]  /*2720*/  IMAD.MOV.U32 R10, RZ, RZ, RZ ;  /* 0x000000ffff0a7224 */ /* 0x000fe200078e00ff */
[----:B------:R-:W-:Y:S01]  /*2730*/  LOP3.LUT R7, R149, R16, R7, 0x96, !PT ;  /* 0x0000001095077212 */ /* 0x000fe200078e9607 */
[----:B------:R-:W-:Y:S02]  /*2740*/  IMAD R12, R12, -0x326172a9, RZ ;  /* 0xcd9e8d570c0c7824 */ /* 0x000fe400078e02ff */
[----:B-1234-:R-:W-:-:S07]  /*2750*/  IMAD R11, R13, -0x2daee0ad, RZ ;  /* 0xd2511f530d0b7824 */ /* 0x01efce00078e02ff */
.L_x_16756:
[----:B------:R-:W-:Y:S01]  /*2760*/  IMAD R188, R5, UR15, RZ ;  /* 0x0000000f05bc7c24 */ /* 0x000fe2000f8e02ff */
[----:B------:R-:W-:Y:S01]  /*2770*/  LOP3.LUT P0, RZ, R18, 0x40, RZ, 0xc0, !PT ;  /* 0x0000004012ff7812 */ /* 0x000fe2000780c0ff */
[----:B------:R-:W-:Y:S03]  /*2780*/  BSSY.RECONVERGENT B0, `(.L_x_16217) ;  /* 0x00004ba000007945 */ /* 0x000fe60003800200 */
[----:B------:R-:W-:-:S04]  /*2790*/  SHF.R.S32.HI R189, RZ, 0x1f, R188 ;  /* 0x0000001fffbd7819 */ /* 0x000fc800000114bc */
[----:B------:R-:W-:-:S04]  /*27a0*/  LEA.HI R189, R189, R188, RZ, 0x2 ;  /* 0x000000bcbdbd7211 */ /* 0x000fc800078f10ff */
[----:B------:R-:W-:-:S04]  /*27b0*/  LEA.HI.SX32 R198, R189, R0, 0x1e ;  /* 0x00000000bdc67211 */ /* 0x000fc800078ff2ff */
[----:B------:R-:W-:Y:S01]  /*27c0*/  MOV R0, R198 ;  /* 0x000000c600007202 */ /* 0x000fe20000000f00 */
[----:B------:R-:W-:Y:S06]  /*27d0*/  @!P0 BRA `(.L_x_16218) ;  /* 0x0000004800d08947 */ /* 0x000fec0003800000 */
[----:B0-----:R-:W-:Y:S01]  /*27e0*/  ISETP.NE.U32.AND P0, PT, RZ, UR8, PT ;  /* 0x00000008ff007c0c */ /* 0x001fe2000bf05070 */
        /* <DEDUP_REMOVED lines=31> */
.L_x_16222:
        /* <DEDUP_REMOVED lines=13> */
.L_x_16224:
[----:B------:R-:W-:Y:S05]  /*2ab0*/  BSYNC.RECONVERGENT B2 ;  /* 0x0000000000027941 */ /* 0x000fea0003800200 */
.L_x_16223:
[----:B------:R-:W-:Y:S01]  /*2ac0*/  IMAD.WIDE.U32 R188, R19, -0x326172a9, RZ ;  /* 0xcd9e8d5713bc7825 */ /* 0x000fe200078e00ff */
[----:B------:R-:W-:Y:S02]  /*2ad0*/  LOP3.LUT R192, R10, R9, R197, 0x96, !PT ;  /* 0x000000090ac07212 */ /* 0x000fe400078e96c5 */
[----:B------:R-:W-:Y:S01]  /*2ae0*/  IADD3 R7, PT, PT, R197, -0x4498517b, RZ ;  /* 0xbb67ae85c5077810 */ /* 0x000fe20007ffe0ff */
[----:B------:R-:W-:Y:S01]  /*2af0*/  VIADD R9, R196, 0x9e3779b9 ;  /* 0x9e3779b9c4097836 */ /* 0x000fe20000000000 */
[----:B------:R-:W-:Y:S01]  /*2b00*/  LOP3.LUT R190, R3, R189, R196, 0x96, !PT ;  /* 0x000000bd03be7212 */ /* 0x000fe200078e96c4 */
[----:B------:R-:W-:-:S04]  /*2b10*/  IMAD.WIDE.U32 R192, R192, -0x326172a9, RZ ;  /* 0xcd9e8d57c0c07825 */ /* 0x000fc800078e00ff */
[----:B------:R-:W-:Y:S01]  /*2b20*/  IMAD.WIDE.U32 R190, R190, -0x2daee0ad, RZ ;  /* 0xd2511f53bebe7825 */ /* 0x000fe200078e00ff */
[----:B------:R-:W-:-:S03]  /*2b30*/  LOP3.LUT R9, R9, R188, R193, 0x96, !PT ;  /* 0x000000bc09097212 */ /* 0x000fc600078e96c1 */
[----:B------:R-:W-:Y:S01]  /*2b40*/  VIADD R193, R197, 0x76cf5d0a ;  /* 0x76cf5d0ac5c17836 */ /* 0x000fe20000000000 */
[----:B------:R-:W-:Y:S01]  /*2b50*/  LOP3.LUT R188, R7, R8, R191, 0x96, !PT ;  /* 0x0000000807bc7212 */ /* 0x000fe200078e96bf */
[----:B------:R-:W-:-:S04]  /*2b60*/  IMAD.WIDE.U32 R8, R9, -0x2daee0ad, RZ ;  /* 0xd2511f5309087825 */ /* 0x000fc800078e00ff */
[----:B------:R-:W-:Y:S01]  /*2b70*/  IMAD.WIDE.U32 R188, R188, -0x326172a9, RZ ;  /* 0xcd9e8d57bcbc7825 */ /* 0x000fe200078e00ff */
[----:B------:R-:W-:Y:S02]  /*2b80*/  LOP3.LUT R193, R193, R190, R9, 0x96, !PT ;  /* 0x000000bec1c17212 */ /* 0x000fe400078e9609 */
[C---:B------:R-:W-:Y:S01]  /*2b90*/  IADD3 R9, PT, PT, R196.reuse, -0x255992d5, RZ ;  /* 0xdaa66d2bc4097810 */ /* 0x040fe20007ffe0ff */
[----:B------:R-:W-:-:S05]  /*2ba0*/  VIADD R7, R196, 0x3c6ef372 ;  /* 0x3c6ef372c4077836 */ /* 0x000fca0000000000 */
[----:B------:R-:W-:Y:S01]  /*2bb0*/  LOP3.LUT R190, R7, R192, R189, 0x96, !PT ;  /* 0x000000c007be7212 */ /* 0x000fe200078e96bd */
[----:B------:R-:W-:-:S04]  /*2bc0*/  IMAD.WIDE.U32 R192, R193, -0x326172a9, RZ ;  /* 0xcd9e8d57c1c07825 */ /* 0x000fc800078e00ff */
[----:B------:R-:W-:Y:S01]  /*2bd0*/  IMAD.WIDE.U32 R190, R190, -0x2daee0ad, RZ ;  /* 0xd2511f53bebe7825 */ /* 0x000fe200078e00ff */
[----:B------:R-:W-:-:S03]  /*2be0*/  LOP3.LUT R9, R9, R188, R193, 0x96, !PT ;  /* 0x000000bc09097212 */ /* 0x000fc600078e96c1 */
[C---:B------:R-:W-:Y:S02]  /*2bf0*/  VIADD R7, R197.reuse, 0x32370b8f ;  /* 0x32370b8fc5077836 */ /* 0x040fe40000000000 */
[----:B------:R-:W-:-:S03]  /*2c00*/  VIADD R193, R197, 0xed9eba14 ;  /* 0xed9eba14c5c17836 */ /* 0x000fc60000000000 */
[----:B------:R-:W-:Y:S01]  /*2c10*/  LOP3.LUT R188, R7, R8, R191, 0x96, !PT ;  /* 0x0000000807bc7212 */ /* 0x000fe200078e96bf */
[----:B------:R-:W-:Y:S01]  /*2c20*/  IMAD.WIDE.U32 R8, R9, -0x2daee0ad, RZ ;  /* 0xd2511f5309087825 */ /* 0x000fe200078e00ff */
[----:B------:R-:W-:-:S03]  /*2c30*/  IADD3 R7, PT, PT, R196, 0x78dde6e4, RZ ;  /* 0x78dde6e4c4077810 */ /* 0x000fc60007ffe0ff */
[----:B------:R-:W-:Y:S01]  /*2c40*/  IMAD.WIDE.U32 R188, R188, -0x326172a9, RZ ;  /* 0xcd9e8d57bcbc7825 */ /* 0x000fe200078e00ff */
[----:B------:R-:W-:-:S03]  /*2c50*/  LOP3.LUT R193, R193, R190, R9, 0x96, !PT ;  /* 0x000000bec1c17212 */ /* 0x000fc600078e9609 */
[----:B------:R-:W-:Y:S01]  /*2c60*/  VIADD R9, R196, 0x1715609d ;  /* 0x1715609dc4097836 */ /* 0x000fe20000000000 */
[----:B------:R-:W-:Y:S01]  /*2c70*/  LOP3.LUT R190, R7, R192, R189, 0x96, !PT ;  /* 0x000000c007be7212 */ /* 0x000fe200078e96bd */
[----:B------:R-:W-:-:S04]  /*2c80*/  IMAD.WIDE.U32 R192, R193, -0x326172a9, RZ ;  /* 0xcd9e8d57c1c07825 */ /* 0x000fc800078e00ff */
[----:B------:R-:W-:Y:S01]  /*2c90*/  IMAD.WIDE.U32 R190, R190, -0x2daee0ad, RZ ;  /* 0xd2511f53bebe7825 */ /* 0x000fe200078e00ff */
[----:B------:R-:W-:Y:S02]  /*2ca0*/  LOP3.LUT R9, R9, R188, R193, 0x96, !PT ;  /* 0x000000bc09097212 */ /* 0x000fe400078e96c1 */
[C---:B------:R-:W-:Y:S01]  /*2cb0*/  IADD3 R193, PT, PT, R197.reuse, 0x646e171e, RZ ;  /* 0x646e171ec5c17810 */ /* 0x040fe20007ffe0ff */
        /* <DEDUP_REMOVED lines=16> */
[----:B------:R-:W-:-:S03]  /*2dc0*/  LOP3.LUT R193, R193, R190, R9, 0x96, !PT ;  /* 0x000000bec1c17212 */ /* 0x000fc600078e9609 */
[----:B------:R-:W-:Y:S02]  /*2dd0*/  VIADD R7, R196, 0xf1bbcdc8 ;  /* 0xf1bbcdc8c4077836 */ /* 0x000fe40000000000 */
[----:B------:R-:W-:-:S03]  /*2de0*/  VIADD R9, R197, 0x96a522ad ;  /* 0x96a522adc5097836 */ /* 0x000fc60000000000 */
[----:B------:R-:W-:Y:S01]  /*2df0*/  LOP3.LUT R190, R7, R192, R189, 0x96, !PT ;  /* 0x000000c007be7212 */ /* 0x000fe200078e96bd */
[----:B------:R-:W-:Y:S01]  /*2e00*/  IMAD.WIDE.U32 R192, R193, -0x326172a9, RZ ;  /* 0xcd9e8d57c1c07825 */ /* 0x000fe200078e00ff */
[----:B------:R-:W-:-:S03]  /*2e10*/  IADD3 R7, PT, PT, R196, -0x700cb87f, RZ ;  /* 0x8ff34781c4077810 */ /* 0x000fc60007ffe0ff */
[----:B------:R-:W-:Y:S01]  /*2e20*/  IMAD.WIDE.U32 R190, R190, -0x2daee0ad, RZ ;  /* 0xd2511f53bebe7825 */ /* 0x000fe200078e00ff */
[----:B------:R-:W-:-:S03]  /*2e30*/  LOP3.LUT R7, R7, R188, R193, 0x96, !PT ;  /* 0x000000bc07077212 */ /* 0x000fc600078e96c1 */
[----:B------:R-:W-:Y:S01]  /*2e40*/  IMAD.MOV.U32 R12, RZ, RZ, R192 ;  /* 0x000000ffff0c7224 */ /* 0x000fe200078e00c0 */
[----:B------:R-:W-:Y:S01]  /*2e50*/  LOP3.LUT R8, R9, R8, R191, 0x96, !PT ;  /* 0x0000000809087212 */ /* 0x000fe200078e96bf */
[----:B------:R-:W-:Y:S01]  /*2e60*/  IMAD.MOV.U32 R188, RZ, RZ, R11 ;  /* 0x000000ffffbc7224 */ /* 0x000fe200078e000b */
[----:B------:R-:W-:Y:S01]  /*2e70*/  MOV R0, R190 ;  /* 0x000000be00007202 */ /* 0x000fe20000000f00 */
[----:B------:R-:W-:-:S07]  /*2e80*/  IMAD.MOV.U32 R189, RZ, RZ, RZ ;  /* 0x000000ffffbd7224 */ /* 0x000fce00078e00ff */
.L_x_16221:
[----:B------:R-:W-:Y:S05]  /*2e90*/  BSYNC.RECONVERGENT B1 ;  /* 0x0000000000017941 */ /* 0x000fea0003800200 */
.L_x_16220:
[----:B------:R-:W0:Y:S01]  /*2ea0*/  LDC R11, c[0x0][0x404] ;  /* 0x00010100ff0b7b82 */ /* 0x000e220000000800 */
[----:B------:R-:W-:Y:S01]  /*2eb0*/  I2FP.F32.U32 R9, R188 ;  /* 0x000000bc00097245 */ /* 0x000fe20000201000 */
[----:B------:R-:W-:Y:S01]  /*2ec0*/  HFMA2 R188, -RZ, RZ, 0.1171875, 0 ;  /* 0x2f800000ffbc7431 */ /* 0x000fe200000001ff */
[----:B------:R-:W-:Y:S01]  /*2ed0*/  ISETP.NE.AND P3, PT, R189, 0x1, PT ;  /* 0x00000001bd00780c */ /* 0x000fe20003f65270 */
[----:B------:R-:W-:Y:S01]  /*2ee0*/  BSSY.RECONVERGENT B1, `(.L_x_16225) ;  /* 0x0000059000017945 */ /* 0x000fe20003800200 */
[----:B------:R-:W-:Y:S02]  /*2ef0*/  IMAD.MOV.U32 R191, RZ, RZ, 0x2 ;  /* 0x00000002ffbf7424 */ /* 0x000fe400078e00ff */
[----:B------:R-:W-:Y:S01]  /*2f00*/  FFMA.FTZ R190, R9, R188, 1.1641532182693481445e-10 ;  /* 0x2f00000009be7423 */ /* 0x000fe200000100bc */
[----:B------:R-:W-:-:S04]  /*2f10*/  IMAD.MOV.U32 R9, RZ, RZ, R12 ;  /* 0x000000ffff097224 */ /* 0x000fc800078e000c */
[----:B0-----:R-:W-:-:S04]  /*2f20*/  FSETP.LE.FTZ.AND P2, PT, R190, R11, PT ;  /* 0x0000000bbe00720b */ /* 0x001fc80003f53000 */
        /* <DEDUP_REMOVED lines=9> */
.L_x_16227:
        /* <DEDUP_REMOVED lines=13> */
.L_x_16229:
[----:B------:R-:W-:Y:S05]  /*3090*/  BSYNC.RECONVERGENT B2 ;  /* 0x0000000000027941 */ /* 0x000fea0003800200 */
.L_x_16228:
        /* <DEDUP_REMOVED lines=22> */
[----:B------:R-:W-:-:S04]  /*3200*/  IMAD.WIDE.U32 R8, R9, -0x2daee0ad, RZ ;  /* 0xd2511f5309087825 */ /* 0x000fc800078e00ff */
[----:B------:R-:W-:Y:S01]  /*3210*/  IMAD.WIDE.U32 R190, R7, -0x326172a9, RZ ;  /* 0xcd9e8d5707be7825 */ /* 0x000fe200078e00ff */
[C---:B------:R-:W-:Y:S02]  /*3220*/  IADD3 R7, PT, PT, R196.reuse, 0x78dde6e4, RZ ;  /* 0x78dde6e4c4077810 */ /* 0x040fe40007ffe0ff */
[----:B------:R-:W-:Y:S01]  /*3230*/  LOP3.LUT R189, R189, R192, R9, 0x96, !PT ;  /* 0x000000c0bdbd7212 */ /* 0x000fe200078e9609 */
[----:B------:R-:W-:Y:S01]  /*3240*/  VIADD R9, R196, 0x1715609d ;  /* 0x1715609dc4097836 */ /* 0x000fe20000000000 */
        /* <DEDUP_REMOVED lines=15> */
[----:B------:R-:W-:Y:S02]  /*3340*/  IADD3 R7, PT, PT, R197, 0x1fd5c5a3, RZ ;  /* 0x1fd5c5a3c5077810 */ /* 0x000fe40007ffe0ff */
[----:B------:R-:W-:Y:S01]  /*3350*/  LOP3.LUT R9, R9, R190, R195, 0x96, !PT ;  /* 0x000000be09097212 */ /* 0x000fe200078e96c3 */
[----:B------:R-:W-:Y:S01]  /*3360*/  VIADD R189, R197, 0xdb3d7428 ;  /* 0xdb3d7428c5bd7836 */ /* 0x000fe20000000000 */
[----:B------:R-:W-:-:S03]  /*3370*/  LOP3.LUT R7, R7, R8, R193, 0x96, !PT ;  /* 0x0000000807077212 */ /* 0x000fc600078e96c1 */
        /* <DEDUP_REMOVED lines=8> */
[----:B------:R-:W-:Y:S02]  /*3400*/  LOP3.LUT R7, R9, R190, R195, 0x96, !PT ;  /* 0x000000be09077212 */ /* 0x000fe400078e96c3 */
[----:B------:R-:W-:Y:S01]  /*3410*/  MOV R9, R0 ;  /* 0x0000000000097202 */ /* 0x000fe20000000f00 */
[----:B------:R-:W-:Y:S02]  /*3420*/  VIADD R189, R197, 0x96a522ad ;  /* 0x96a522adc5bd7836 */ /* 0x000fe40000000000 */
[----:B------:R-:W-:Y:S02]  /*3430*/  IMAD.MOV.U32 R12, RZ, RZ, R194 ;  /* 0x000000ffff0c7224 */ /* 0x000fe400078e00c2 */
[----:B------:R-:W-:Y:S01]  /*3440*/  IMAD.MOV.U32 R0, RZ, RZ, R192 ;  /* 0x000000ffff007224 */ /* 0x000fe200078e00c0 */
[----:B------:R-:W-:Y:S01]  /*3450*/  LOP3.LUT R8, R189, R8, R193, 0x96, !PT ;  /* 0x00000008bd087212 */ /* 0x000fe200078e96c1 */
[----:B------:R-:W-:-:S07]  /*3460*/  IMAD.MOV.U32 R191, RZ, RZ, RZ ;  /* 0x000000ffffbf7224 */ /* 0x000fce00078e00ff */
.L_x_16226:
[----:B------:R-:W-:Y:S05]  /*3470*/  BSYNC.RECONVERGENT B1 ;  /* 0x0000000000017941 */ /* 0x000fea0003800200 */
.L_x_16225:
[----:B------:R-:W-:Y:S01]  /*3480*/  ISETP.NE.AND P4, PT, R191, 0x1, PT ;  /* 0x00000001bf00780c */ /* 0x000fe20003f85270 */
[----:B------:R-:W-:Y:S01]  /*3490*/  BSSY.RECONVERGENT B1, `(.L_x_16230) ;  /* 0x000005a000017945 */ /* 0x000fe20003800200 */
[----:B------:R-:W-:Y:S01]  /*34a0*/  I2FP.F32.U32 R9, R9 ;  /* 0x0000000900097245 */ /* 0x000fe20000201000 */
[----:B------:R-:W-:-:S04]  /*34b0*/  HFMA2 R192, -RZ, RZ, 0, 1.1920928955078125e-07 ;  /* 0x00000002ffc07431 */ /* 0x000fc800000001ff */
        /* <DEDUP_REMOVED lines=12> */
.L_x_16232:
        /* <DEDUP_REMOVED lines=13> */
.L_x_16234:
[----:B------:R-:W-:Y:S05]  /*3650*/  BSYNC.RECONVERGENT B2 ;  /* 0x0000000000027941 */ /* 0x000fea0003800200 */
.L_x_16233:
[----:B------:R-:W-:Y:S01]  /*3660*/  IMAD.WIDE.U32 R190, R19, -0x326172a9, RZ ;  /* 0xcd9e8d5713be7825 */ /* 0x000fe200078e00ff */
[----:B------:R-:W-:Y:S02]  /*3670*/  LOP3.LUT R194, R10, R9, R197, 0x96, !PT ;  /* 0x000000090ac27212 */ /* 0x000fe400078e96c5 */
[----:B------:R-:W-:Y:S01]  /*3680*/  IADD3 R189, PT, PT, R197, 0x76cf5d0a, RZ ;  /* 0x76cf5d0ac5bd7810 */ /* 0x000fe20007ffe0ff */
[----:B------:R-:W-:Y:S01]  /*3690*/  VIADD R7, R196, 0x9e3779b9 ;  /* 0x9e3779b9c4077836 */ /* 0x000fe20000000000 */
[----:B------:R-:W-:Y:S01]  /*36a0*/  LOP3.LUT R192, R3, R191, R196, 0x96, !PT ;  /* 0x000000bf03c07212 */ /* 0x000fe200078e96c4 */
[----:B------:R-:W-:-:S04]  /*36b0*/  IMAD.WIDE.U32 R194, R194, -0x326172a9, RZ ;  /* 0xcd9e8d57c2c27825 */ /* 0x000fc800078e00ff */
        /* <DEDUP_REMOVED lines=30> */
[C---:B------:R-:W-:Y:S02]  /*38a0*/  IADD3 R7, PT, PT, R196.reuse, -0x4ab325aa, RZ ;  /* 0xb54cda56c4077810 */ /* 0x040fe40007ffe0ff */
[----:B------:R-:W-:Y:S01]  /*38b0*/  LOP3.LUT R189, R189, R192, R9, 0x96, !PT ;  /* 0x000000c0bdbd7212 */ /* 0x000fe200078e9609 */
[----:B------:R-:W-:Y:S01]  /*38c0*/  VIADD R9, R196, 0x5384540f ;  /* 0x5384540fc4097836 */ /* 0x000fe20000000000 */
        /* <DEDUP_REMOVED lines=14> */
[----:B------:R-:W-:-:S03]  /*39b0*/  IADD3 R189, PT, PT, R197, -0x695add53, RZ ;  /* 0x96a522adc5bd7810 */ /* 0x000fc60007ffe0ff */
[----:B------:R-:W-:Y:S01]  /*39c0*/  IMAD.WIDE.U32 R192, R7, -0x2daee0ad, RZ ;  /* 0xd2511f5307c07825 */ /* 0x000fe200078e00ff */
[----:B------:R-:W-:-:S03]  /*39d0*/  LOP3.LUT R7, R9, R190, R195, 0x96, !PT ;  /* 0x000000be09077212 */ /* 0x000fc600078e96c3 */
[----:B------:R-:W-:Y:S01]  /*39e0*/  IMAD.MOV.U32 R9, RZ, RZ, R0 ;  /* 0x000000ffff097224 */ /* 0x000fe200078e0000 */
[----:B------:R-:W-:Y:S01]  /*39f0*/  MOV R0, R192 ;  /* 0x000000c000007202 */ /* 0x000fe20000000f00 */
[----:B------:R-:W-:Y:S01]  /*3a00*/  IMAD.MOV.U32 R12, RZ, RZ, R194 ;  /* 0x000000ffff0c7224 */ /* 0x000fe200078e00c2 */
[----:B------:R-:W-:Y:S01]  /*3a10*/  LOP3.LUT R8, R189, R8, R193, 0x96, !PT ;  /* 0x00000008bd087212 */ /* 0x000fe200078e96c1 */
[----:B------:R-:W-:-:S07]  /*3a20*/  IMAD.MOV.U32 R192, RZ, RZ, RZ ;  /* 0x000000ffffc07224 */ /* 0x000fce00078e00ff */
.L_x_16231:
[----:B------:R-:W-:Y:S05]  /*3a30*/  BSYNC.RECONVERGENT B1 ;  /* 0x0000000000017941 */ /* 0x000fea0003800200 */
.L_x_16230:
[----:B------:R-:W-:Y:S01]  /*3a40*/  ISETP.NE.AND P5, PT, R192, 0x1, PT ;  /* 0x00000001c000780c */ /* 0x000fe20003fa5270 */
[----:B------:R-:W-:Y:S01]  /*3a50*/  BSSY.RECONVERGENT B1, `(.L_x_16235) ;  /* 0x000005a000017945 */ /* 0x000fe20003800200 */
[----:B------:R-:W-:Y:S02]  /*3a60*/  I2FP.F32.U32 R9, R9 ;  /* 0x0000000900097245 */ /* 0x000fe40000201000 */
        /* <DEDUP_REMOVED lines=13> */
.L_x_16237:
        /* <DEDUP_REMOVED lines=13> */
.L_x_16239:
[----:B------:R-:W-:Y:S05]  /*3c10*/  BSYNC.RECONVERGENT B2 ;  /* 0x0000000000027941 */ /* 0x000fea0003800200 */
.L_x_16238:
        /* <DEDUP_REMOVED lines=10> */
[----:B------:R-:W-:Y:S01]  /*3cc0*/  IMAD.WIDE.U32 R8, R7, -0x2daee0ad, RZ ;  /* 0xd2511f5307087825 */ /* 0x000fe200078e00ff */
[----:B------:R-:W-:-:S03]  /*3cd0*/  IADD3 R7, PT, PT, R196, 0x3c6ef372, RZ ;  /* 0x3c6ef372c4077810 */ /* 0x000fc60007ffe0ff */
        /* <DEDUP_REMOVED lines=18> */
[----:B------:R-:W-:Y:S02]  /*3e00*/  IADD3 R7, PT, PT, R197, -0x56f99767, RZ ;  /* 0xa9066899c5077810 */ /* 0x000fe40007ffe0ff */
        /* <DEDUP_REMOVED lines=21> */
[----:B------:R-:W-:-:S04]  /*3f60*/  IMAD.WIDE.U32 R194, R189, -0x326172a9, RZ ;  /* 0xcd9e8d57bdc27825 */ /* 0x000fc800078e00ff */
[----:B------:R-:W-:Y:S01]  /*3f70*/  IMAD.WIDE.U32 R192, R7, -0x2daee0ad, RZ ;  /* 0xd2511f5307c07825 */ /* 0x000fe200078e00ff */
[----:B------:R-:W-:-:S03]  /*3f80*/  LOP3.LUT R7, R9, R190, R195, 0x96, !PT ;  /* 0x000000be09077212 */ /* 0x000fc600078e96c3 */
[----:B------:R-:W-:Y:S01]  /*3f90*/  HFMA2 R9, -RZ, RZ, 0, 0 ;  /* 0x00000000ff097431 */ /* 0x000fe200000001ff */
[----:B------:R-:W-:Y:S01]  /*3fa0*/  MOV R12, R194 ;  /* 0x000000c2000c7202 */ /* 0x000fe20000000f00 */
[----:B------:R-:W-:-:S05]  /*3fb0*/  VIADD R189, R197, 0x96a522ad ;  /* 0x96a522adc5bd7836 */ /* 0x000fca0000000000 */
[----:B------:R-:W-:Y:S01]  /*3fc0*/  LOP3.LUT R8, R189, R8, R193, 0x96, !PT ;  /* 0x00000008bd087212 */ /* 0x000fe200078e96c1 */
[----:B------:R-:W-:Y:S02]  /*3fd0*/  IMAD.MOV.U32 R189, RZ, RZ, R0 ;  /* 0x000000ffffbd7224 */ /* 0x000fe400078e0000 */
[----:B------:R-:W-:-:S07]  /*3fe0*/  IMAD.MOV.U32 R0, RZ, RZ, R192 ;  /* 0x000000ffff007224 */ /* 0x000fce00078e00c0 */
.L_x_16236:
[----:B------:R-:W-:Y:S05]  /*3ff0*/  BSYNC.RECONVERGENT B1 ;  /* 0x0000000000017941 */ /* 0x000fea0003800200 */
.L_x_16235:
        /* <DEDUP_REMOVED lines=17> */
.L_x_16219:
        /* <DEDUP_REMOVED lines=16> */
.L_x_16243:
        /* <DEDUP_REMOVED lines=13> */
.L_x_16245:
[----:B------:R-:W-:Y:S05]  /*42e0*/  BSYNC.RECONVERGENT B2 ;  /* 0x0000000000027941 */ /* 0x000fea0003800200 */
.L_x_16244:
[----:B------:R-:W-:Y:S01]  /*42f0*/  IMAD.WIDE.U32 R12, R19, -0x326172a9, RZ ;  /* 0xcd9e8d57130c7825 */ /* 0x000fe200078e00ff */
[----:B------:R-:W-:Y:S02]  /*4300*/  LOP3.LUT R188, R10, R9, R197, 0x96, !PT ;  /* 0x000000090abc7212 */ /* 0x000fe400078e96c5 */
[----:B------:R-:W-:Y:S01]  /*4310*/  IADD3 R9, PT, PT, R197, -0x4498517b, RZ ;  /* 0xbb67ae85c5097810 */ /* 0x000fe20007ffe0ff */
[----:B------:R-:W-:Y:S01]  /*4320*/  VIADD R7, R196, 0x9e3779b9 ;  /* 0x9e3779b9c4077836 */ /* 0x000fe20000000000 */
[----:B------:R-:W-:Y:S01]  /*4330*/  LOP3.LUT R14, R3, R13, R196, 0x96, !PT ;  /* 0x0000000d030e7212 */ /* 0x000fe200078e96c4 */
[----:B------:R-:W-:-:S04]  /*4340*/  IMAD.WIDE.U32 R188, R188, -0x326172a9, RZ ;  /* 0xcd9e8d57bcbc7825 */ /* 0x000fc800078e00ff */
[----:B------:R-:W-:Y:S01]  /*4350*/  IMAD.WIDE.U32 R14, R14, -0x2daee0ad, RZ ;  /* 0xd2511f530e0e7825 */ /* 0x000fe200078e00ff */
[----:B------:R-:W-:-:S04]  /*4360*/  LOP3.LUT R7, R7, R12, R189, 0x96, !PT ;  /* 0x0000000c07077212 */ /* 0x000fc800078e96bd */
[----:B------:R-:W-:Y:S01]  /*4370*/  LOP3.LUT R12, R9, R8, R15, 0x96, !PT ;  /* 0x00000008090c7212 */ /* 0x000fe200078e960f */
[----:B------:R-:W-:-:S04]  /*4380*/  IMAD.WIDE.U32 R8, R7, -0x2daee0ad, RZ ;  /* 0xd2511f5307087825 */ /* 0x000fc800078e00ff */
[----:B------:R-:W-:Y:S02]  /*4390*/  VIADD R15, R197, 0x76cf5d0a ;  /* 0x76cf5d0ac50f7836 */ /* 0x000fe40000000000 */
[----:B------:R-:W-:-:S03]  /*43a0*/  IMAD.WIDE.U32 R12, R12, -0x326172a9, RZ ;  /* 0xcd9e8d570c0c7825 */ /* 0x000fc600078e00ff */
[----:B------:R-:W-:Y:S01]  /*43b0*/  LOP3.LUT R15, R15, R14, R9, 0x96, !PT ;  /* 0x0000000e0f0f7212 */ /* 0x000fe200078e9609 */
[C---:B------:R-:W-:Y:S01]  /*43c0*/  VIADD R7, R196.reuse, 0x3c6ef372 ;  /* 0x3c6ef372c4077836 */ /* 0x040fe20000000000 */
[----:B------:R-:W-:-:S04]  /*43d0*/  IADD3 R9, PT, PT, R196, -0x255992d5, RZ ;  /* 0xdaa66d2bc4097810 */ /* 0x000fc80007ffe0ff */
[----:B------:R-:W-:Y:S01]  /*43e0*/  LOP3.LUT R7, R7, R188, R13, 0x96, !PT ;  /* 0x000000bc07077212 */ /* 0x000fe200078e960d */
[----:B------:R-:W-:-:S04]  /*43f0*/  IMAD.WIDE.U32 R188, R15, -0x326172a9, RZ ;  /* 0xcd9e8d570fbc7825 */ /* 0x000fc800078e00ff */
[----:B------:R-:W-:Y:S01]  /*4400*/  IMAD.WIDE.U32 R14, R7, -0x2daee0ad, RZ ;  /* 0xd2511f53070e7825 */ /* 0x000fe200078e00ff */
[----:B------:R-:W-:-:S03]  /*4410*/  LOP3.LUT R9, R9, R12, R189, 0x96, !PT ;  /* 0x0000000c09097212 */ /* 0x000fc600078e96bd */
[----:B------:R-:W-:-:S05]  /*4420*/  VIADD R7, R197, 0x32370b8f ;  /* 0x32370b8fc5077836 */ /* 0x000fca0000000000 */
[----:B------:R-:W-:Y:S01]  /*4430*/  LOP3.LUT R7, R7, R8, R15, 0x96, !PT ;  /* 0x0000000807077212 */ /* 0x000fe200078e960f */
[----:B------:R-:W-:-:S04]  /*4440*/  IMAD.WIDE.U32 R8, R9, -0x2daee0ad, RZ ;  /* 0xd2511f5309087825 */ /* 0x000fc800078e00ff */
[----:B------:R-:W-:Y:S02]  /*4450*/  VIADD R15, R197, 0xed9eba14 ;  /* 0xed9eba14c50f7836 */ /* 0x000fe40000000000 */
[----:B------:R-:W-:Y:S01]  /*4460*/  IMAD.WIDE.U32 R12, R7, -0x326172a9, RZ ;  /* 0xcd9e8d57070c7825 */ /* 0x000fe200078e00ff */
[C---:B------:R-:W-:Y:S02]  /*4470*/  IADD3 R7, PT, PT, R196.reuse, 0x78dde6e4, RZ ;  /* 0x78dde6e4c4077810 */ /* 0x040fe40007ffe0ff */
[----:B------:R-:W-:Y:S01]  /*4480*/  LOP3.LUT R15, R15, R14, R9, 0x96, !PT ;  /* 0x0000000e0f0f7212 */ /* 0x000fe200078e9609 */
[----:B------:R-:W-:Y:S01]  /*4490*/  VIADD R9, R196, 0x1715609d ;  /* 0x1715609dc4097836 */ /* 0x000fe20000000000 */
[----:B------:R-:W-:-:S03]  /*44a0*/  LOP3.LUT R7, R7, R188, R13, 0x96, !PT ;  /* 0x000000bc07077212 */ /* 0x000fc600078e960d */
[----:B------:R-:W-:-:S04]  /*44b0*/  IMAD.WIDE.U32 R188, R15, -0x326172a9, RZ ;  /* 0xcd9e8d570fbc7825 */ /* 0x000fc800078e00ff */
        /* <DEDUP_REMOVED lines=14> */
[----:B------:R-:W-:Y:S02]  /*45a0*/  LOP3.LUT R9, R9, R12, R189, 0x96, !PT ;  /* 0x0000000c09097212 */ /* 0x000fe400078e96bd */
[----:B------:R-:W-:Y:S01]  /*45b0*/  LOP3.LUT R7, R7, R8, R15, 0x96, !PT ;  /* 0x0000000807077212 */ /* 0x000fe200078e960f */
[----:B------:R-:W-:Y:S02]  /*45c0*/  VIADD R15, R197, 0xdb3d7428 ;  /* 0xdb3d7428c50f7836 */ /* 0x000fe40000000000 */
        /* <DEDUP_REMOVED lines=9> */
[----:B------:R-:W-:Y:S01]  /*4660*/  VIADD R13, R197, 0x96a522ad ;  /* 0x96a522adc50d7836 */ /* 0x000fe20000000000 */
[----:B------:R-:W-:Y:S01]  /*4670*/  MOV R0, R14 ;  /* 0x0000000e00007202 */ /* 0x000fe20000000f00 */
[----:B------:R-:W-:Y:S02]  /*4680*/  IMAD.MOV.U32 R12, RZ, RZ, R188 ;  /* 0x000000ffff0c7224 */ /* 0x000fe400078e00bc */
[----:B------:R-:W-:Y:S01]  /*4690*/  IMAD.MOV.U32 R14, RZ, RZ, R11 ;  /* 0x000000ffff0e7224 */ /* 0x000fe200078e000b */
[----:B------:R-:W-:Y:S01]  /*46a0*/  LOP3.LUT R8, R13, R8, R15, 0x96, !PT ;  /* 0x000000080d087212 */ /* 0x000fe200078e960f */
[----:B------:R-:W-:-:S07]  /*46b0*/  IMAD.MOV.U32 R15, RZ, RZ, RZ ;  /* 0x000000ffff0f7224 */ /* 0x000fce00078e00ff */
.L_x_16242:
[----:B------:R-:W-:Y:S05]  /*46c0*/  BSYNC.RECONVERGENT B1 ;  /* 0x0000000000017941 */ /* 0x000fea0003800200 */
.L_x_16241:
[----:B------:R-:W0:Y:S01]  /*46d0*/  LDC R11, c[0x0][0x404] ;  /* 0x00010100ff0b7b82 */ /* 0x000e220000000800 */
[----:B------:R-:W-:Y:S01]  /*46e0*/  I2FP.F32.U32 R9, R14 ;  /* 0x0000000e00097245 */ /* 0x000fe20000201000 */
[----:B------:R-:W-:Y:S01]  /*46f0*/  HFMA2 R14, -RZ, RZ, 0.1171875, 0 ;  /* 0x2f800000ff0e7431 */ /* 0x000fe200000001ff */
[----:B------:R-:W-:Y:S01]  /*4700*/  ISETP.NE.AND P3, PT, R15, 0x1, PT ;  /* 0x000000010f00780c */ /* 0x000fe20003f65270 */
[----:B------:R-:W-:Y:S01]  /*4710*/  BSSY.RECONVERGENT B1, `(.L_x_16246) ;  /* 0x000005b000017945 */ /* 0x000fe20003800200 */
[----:B------:R-:W-:-:S03]  /*4720*/  IMAD.MOV.U32 R188, RZ, RZ, 0x2 ;  /* 0x00000002ffbc7424 */ /* 0x000fc600078e00ff */
[----:B------:R-:W1:Y:S01]  /*4730*/  LDC R13, c[0x0][0x408] ;  /* 0x00010200ff0d7b82 */ /* 0x000e620000000800 */
[----:B------:R-:W-:Y:S01]  /*4740*/  FFMA.FTZ R16, R9, R14, 1.1641532182693481445e-10 ;  /* 0x2f00000009107423 */ /* 0x000fe2000001000e */
[----:B------:R-:W-:-:S04]  /*4750*/  IMAD.MOV.U32 R9, RZ, RZ, R12 ;  /* 0x000000ffff097224 */ /* 0x000fc800078e000c */
[----:B0-----:R-:W-:Y:S01]  /*4760*/  FSETP.LE.FTZ.AND P2, PT, R16, R11, PT ;  /* 0x0000000b1000720b */ /* 0x001fe20003f53000 */
[----:B-1---5:R-:W-:Y:S01]  /*4770*/  FMUL.FTZ R156, R156, R13 ;  /* 0x0000000d9c9c7220 */ /* 0x022fe20000410000 */
        /* <DEDUP_REMOVED lines=9> */
.L_x_16248:
        /* <DEDUP_REMOVED lines=13> */
.L_x_16250:
[----:B------:R-:W-:Y:S05]  /*48e0*/  BSYNC.RECONVERGENT B2 ;  /* 0x0000000000027941 */ /* 0x000fea0003800200 */
.L_x_16249:
        /* <DEDUP_REMOVED lines=61> */
.L_x_16247:
[----:B------:R-:W-:Y:S05]  /*4cc0*/  BSYNC.RECONVERGENT B1 ;  /* 0x0000000000017941 */ /* 0x000fea0003800200 */
.L_x_16246:
        /* <DEDUP_REMOVED lines=15> */
.L_x_16253:
        /* <DEDUP_REMOVED lines=13> */
.L_x_16255:
[----:B------:R-:W-:Y:S05]  /*4e90*/  BSYNC.RECONVERGENT B2 ;  /* 0x0000000000027941 */ /* 0x000fea0003800200 */
.L_x_16254:
        /* <DEDUP_REMOVED lines=61> */
.L_x_16252:
[----:B------:R-:W-:Y:S05]  /*5270*/  BSYNC.RECONVERGENT B1 ;  /* 0x0000000000017941 */ /* 0x000fea0003800200 */
.L_x_16251:
[----:B------:R-:W-:Y:S01]  /*5280*/  ISETP.NE.AND P4, PT, R189, 0x1, PT ;  /* 0x00000001bd00780c */ /* 0x000fe20003f85270 */
[----:B------:R-:W-:Y:S01]  /*5290*/  BSSY.RECONVERGENT B1, `(.L_x_16256) ;  /* 0x000005b000017945 */ /* 0x000fe20003800200 */
[----:B------:R-:W-:Y:S01]  /*52a0*/  I2FP.F32.U32 R9, R15 ;  /* 0x0000000f00097245 */ /* 0x000fe20000201000 */
[----:B------:R-:W-:Y:S01]  /*52b0*/  FMUL.FTZ R157, R157, R13 ;  /* 0x0000000d9d9d7220 */ /* 0x000fe20000410000 */
[----:B------:R-:W-:-:S03]  /*52c0*/  IMAD.MOV.U32 R190, RZ, RZ, 0x2 ;  /* 0x00000002ffbe7424 */ /* 0x000fc600078e00ff */
        /* <DEDUP_REMOVED lines=12> */
.L_x_16258:
        /* <DEDUP_REMOVED lines=13> */
.L_x_16260:
[----:B------:R-:W-:Y:S05]  /*5460*/  BSYNC.RECONVERGENT B2 ;  /* 0x0000000000027941 */ /* 0x000fea0003800200 */
.L_x_16259:
        /* <DEDUP_REMOVED lines=54> */
[----:B------:R-:W-:Y:S02]  /*57d0*/  LOP3.LUT R7, R9, R188, R193, 0x96, !PT ;  /* 0x000000bc09077212 */ /* 0x000fe400078e96c1 */
[----:B------:R-:W-:Y:S01]  /*57e0*/  MOV R12, R192 ;  /* 0x000000c0000c7202 */ /* 0x000fe20000000f00 */
[----:B------:R-:W-:Y:S02]  /*57f0*/  VIADD R15, R197, 0x96a522ad ;  /* 0x96a522adc50f7836 */ /* 0x000fe40000000000 */
[----:B------:R-:W-:Y:S02]  /*5800*/  IMAD.MOV.U32 R9, RZ, RZ, R0 ;  /* 0x000000ffff097224 */ /* 0x000fe400078e0000 */
[----:B------:R-:W-:Y:S02]  /*5810*/  IMAD.MOV.U32 R0, RZ, RZ, R190 ;  /* 0x000000ffff007224 */ /* 0x000fe400078e00be */
[----:B------:R-:W-:Y:S01]  /*5820*/  HFMA2 R190, -RZ, RZ, 0, 0 ;  /* 0x00000000ffbe7431 */ /* 0x000fe200000001ff */
[----:B------:R-:W-:-:S07]  /*5830*/  LOP3.LUT R8, R15, R8, R191, 0x96, !PT ;  /* 0x000000080f087212 */ /* 0x000fce00078e96bf */
.L_x_16257:
[----:B------:R-:W-:Y:S05]  /*5840*/  BSYNC.RECONVERGENT B1 ;  /* 0x0000000000017941 */ /* 0x000fea0003800200 */
.L_x_16256:
        /* <DEDUP_REMOVED lines=15> */
.L_x_16263:
        /* <DEDUP_REMOVED lines=13> */
.L_x_16265:
[----:B------:R-:W-:Y:S05]  /*5a10*/  BSYNC.RECONVERGENT B2 ;  /* 0x0000000000027941 */ /* 0x000fea0003800200 */
.L_x_16264:
        /* <DEDUP_REMOVED lines=14> */
[----:B------:R-:W-:Y:S02]  /*5b00*/  VIADD R7, R196, 0x3c6ef372 ;  /* 0x3c6ef372c4077836 */ /* 0x000fe40000000000 */
[----:B------:R-:W-:-:S03]  /*5b10*/  IMAD.MOV.U32 R189, RZ, RZ, RZ ;  /* 0x000000ffffbd7224 */ /* 0x000fc600078e00ff */
        /* <DEDUP_REMOVED lines=40> */
[----:B------:R-:W-:Y:S02]  /*5da0*/  VIADD R15, R197, 0x96a522ad ;  /* 0x96a522adc50f7836 */ /* 0x000fe40000000000 */
[----:B------:R-:W-:-:S03]  /*5db0*/  IMAD.MOV.U32 R12, RZ, RZ, R194 ;  /* 0x000000ffff0c7224 */ /* 0x000fc600078e00c2 */
[----:B------:R-:W-:Y:S02]  /*5dc0*/  LOP3.LUT R8, R15, R8, R193, 0x96, !PT ;  /* 0x000000080f087212 */ /* 0x000fe400078e96c1 */
[----:B------:R-:W-:Y:S01]  /*5dd0*/  MOV R15, R0 ;  /* 0x00000000000f7202 */ /* 0x000fe20000000f00 */
[----:B------:R-:W-:-:S07]  /*5de0*/  IMAD.MOV.U32 R0, RZ, RZ, R192 ;  /* 0x000000ffff007224 */ /* 0x000fce00078e00c0 */
.L_x_16262:
[----:B------:R-:W-:Y:S05]  /*5df0*/  BSYNC.RECONVERGENT B1 ;  /* 0x0000000000017941 */ /* 0x000fea0003800200 */
.L_x_16261:
[----:B------:R-:W-:Y:S01]  /*5e00*/  ISETP.NE.AND P5, PT, R189, 0x1, PT ;  /* 0x00000001bd00780c */ /* 0x000fe20003fa5270 */
[----:B------:R-:W-:Y:S01]  /*5e10*/  BSSY.RECONVERGENT B1, `(.L_x_16266) ;  /* 0x000005b000017945 */ /* 0x000fe20003800200 */
[----:B------:R-:W-:Y:S01]  /*5e20*/  I2FP.F32.U32 R9, R15 ;  /* 0x0000000f00097245 */ /* 0x000fe20000201000 */
[----:B------:R-:W-:Y:S02]  /*5e30*/  HFMA2 R191, -RZ, RZ, 0, 1.1920928955078125e-07 ;  /* 0x00000002ffbf7431 */ /* 0x000fe400000001ff */
[----:B------:R-:W-:Y:S02]  /*5e40*/  FMUL.FTZ R158, R158, R13 ;  /* 0x0000000d9e9e7220 */ /* 0x000fe40000410000 */
        /* <DEDUP_REMOVED lines=12> */
.L_x_16268:
        /* <DEDUP_REMOVED lines=13> */
.L_x_16270:
[----:B------:R-:W-:Y:S05]  /*5fe0*/  BSYNC.RECONVERGENT B2 ;  /* 0x0000000000027941 */ /* 0x000fea0003800200 */
.L_x_16269:
        /* <DEDUP_REMOVED lines=61> */
.L_x_16267:
[----:B------:R-:W-:Y:S05]  /*63c0*/  BSYNC.RECONVERGENT B1 ;  /* 0x0000000000017941 */ /* 0x000fea0003800200 */
.L_x_16266:
        /* <DEDUP_REMOVED lines=15> */
.L_x_16273:
        /* <DEDUP_REMOVED lines=13> */
.L_x_16275:
[----:B------:R-:W-:Y:S05]  /*6590*/  BSYNC.RECONVERGENT B2 ;  /* 0x0000000000027941 */ /* 0x000fea0003800200 */
.L_x_16274:
[----:B------:R-:W-:Y:S01]  /*65a0*/  IMAD.WIDE.U32 R192, R19, -0x326172a9, RZ ;  /* 0xcd9e8d5713c07825 */ /* 0x000fe200078e00ff */
[----:B------:R-:W-:-:S03]  /*65b0*/  LOP3.LUT R200, R10, R9, R197, 0x96, !PT ;  /* 0x000000090ac87212 */ /* 0x000fc600078e96c5 */
[----:B------:R-:W-:Y:S01]  /*65c0*/  HFMA2 R189, -RZ, RZ, 0, 0 ;  /* 0x00000000ffbd7431 */ /* 0x000fe200000001ff */
        /* <DEDUP_REMOVED lines=54> */
[----:B------:R-:W-:-:S05]  /*6930*/  VIADD R15, R197, 0x96a522ad ;  /* 0x96a522adc50f7836 */ /* 0x000fca0000000000 */
[----:B------:R-:W-:Y:S01]  /*6940*/  LOP3.LUT R8, R15, R8, R195, 0x96, !PT ;  /* 0x000000080f087212 */ /* 0x000fe200078e96c3 */
[----:B------:R-:W-:Y:S02]  /*6950*/  IMAD.MOV.U32 R15, RZ, RZ, R0 ;  /* 0x000000ffff0f7224 */ /* 0x000fe400078e0000 */
[----:B------:R-:W-:-:S07]  /*6960*/  IMAD.MOV.U32 R0, RZ, RZ, R194 ;  /* 0x000000ffff007224 */ /* 0x000fce00078e00c2 */
.L_x_16272:
[----:B------:R-:W-:Y:S05]  /*6970*/  BSYNC.RECONVERGENT B1 ;  /* 0x0000000000017941 */ /* 0x000fea0003800200 */
.L_x_16271:
        /* <DEDUP_REMOVED lines=17> */
.L_x_16278:
        /* <DEDUP_REMOVED lines=15> */
.L_x_16280:
[----:B------:R-:W-:Y:S05]  /*6b80*/  BSYNC.RECONVERGENT B2 ;  /* 0x0000000000027941 */ /* 0x000fea0003800200 */
.L_x_16279:
        /* <DEDUP_REMOVED lines=56> */
[----:B------:R-:W-:Y:S02]  /*6f10*/  IMAD.MOV.U32 R12, RZ, RZ, R200 ;  /* 0x000000ffff0c7224 */ /* 0x000fe400078e00c8 */
[----:B------:R-:W-:Y:S01]  /*6f20*/  IMAD.MOV.U32 R9, RZ, RZ, RZ ;  /* 0x000000ffff097224 */ /* 0x000fe200078e00ff */
[----:B------:R-:W-:Y:S02]  /*6f30*/  LOP3.LUT R8, R15, R8, R195, 0x96, !PT ;  /* 0x000000080f087212 */ /* 0x000fe400078e96c3 */
[----:B------:R-:W-:Y:S01]  /*6f40*/  MOV R15, R0 ;  /* 0x00000000000f7202 */ /* 0x000fe20000000f00 */
[----:B------:R-:W-:-:S07]  /*6f50*/  IMAD.MOV.U32 R0, RZ, RZ, R194 ;  /* 0x000000ffff007224 */ /* 0x000fce00078e00c2 */
.L_x_16277:
[----:B------:R-:W-:Y:S05]  /*6f60*/  BSYNC.RECONVERGENT B1 ;  /* 0x0000000000017941 */ /* 0x000fea0003800200 */
.L_x_16276:
[----:B------:R-:W-:Y:S01]  /*6f70*/  FMUL.FTZ R189, R148, R13 ;  /* 0x0000000d94bd7220 */ /* 0x000fe20000410000 */
        /* <DEDUP_REMOVED lines=24> */
[--C-:B------:R-:W-:Y:S01]  /*7100*/  FADD.FTZ R158, R158, R13.reuse ;  /* 0x0000000d9e9e7221 */ /* 0x100fe20000010000 */
[----:B------:R-:W-:Y:S01]  /*7110*/  PRMT R13, R191, 0x7610, R13 ;  /* 0x00007610bf0d7816 */ /* 0x000fe2000000000d */
[----:B------:R-:W-:Y:S01]  /*7120*/  FADD.FTZ R159, R15, R14 ;  /* 0x0000000e0f9f7221 */ /* 0x000fe20000010000 */
[----:B------:R-:W-:Y:S01]  /*7130*/  @P1 FADD.FTZ R156, R152, R156 ;  /* 0x0000009c989c1221 */ /* 0x000fe20000010000 */
[----:B------:R-:W-:Y:S01]  /*7140*/  @P1 FADD.FTZ R158, R154, R158 ;  /* 0x0000009e9a9e1221 */ /* 0x000fe20000010000 */
[----:B------:R-:W-:Y:S01]  /*7150*/  SEL R15, RZ, 0x1, P6 ;  /* 0x00000001ff0f7807 */ /* 0x000fe20003000000 */
[----:B------:R-:W-:Y:S01]  /*7160*/  @P1 FADD.FTZ R159, R155, R159 ;  /* 0x0000009f9b9f1221 */ /* 0x000fe20000010000 */
[----:B------:R-:W-:-:S07]  /*7170*/  PRMT R14, R192, 0x7610, R14 ;  /* 0x00007610c00e7816 */ /* 0x000fce000000000e */
.L_x_16240:
        /* <DEDUP_REMOVED lines=24> */
.L_x_16281:
[----:B01----:R-:W-:Y:S01]  /*7300*/  IMAD.MOV.U32 R11, RZ, RZ, R0 ;  /* 0x000000ffff0b7224 */ /* 0x003fe200078e0000 */
[----:B------:R-:W-:-:S07]  /*7310*/  IADD3 R0, PT, PT, R198, 0x80, RZ ;  /* 0x00000080c6007810 */ /* 0x000fce0007ffe0ff */
.L_x_16218:
[----:B0-----:R-:W-:Y:S05]  /*7320*/  BSYNC.RECONVERGENT B0 ;  /* 0x0000000000007941 */ /* 0x001fea0003800200 */
.L_x_16217:
        /* <DEDUP_REMOVED lines=35> */
.L_x_16287:
        /* <DEDUP_REMOVED lines=13> */
.L_x_16289:
[----:B------:R-:W-:Y:S05]  /*7630*/  BSYNC.RECONVERGENT B2 ;  /* 0x0000000000027941 */ /* 0x000fea0003800200 */
.L_x_16288:
        /* <DEDUP_REMOVED lines=48> */
[----:B------:R-:W-:-:S03]  /*7940*/  LOP3.LUT R15, R15, R14, R9, 0x96, !PT ;  /* 0x0000000e0f0f7212 */ /* 0x000fc600078e9609 */
[----:B------:R-:W-:Y:S02]  /*7950*/  VIADD R7, R196, 0xf1bbcdc8 ;  /* 0xf1bbcdc8c4077836 */ /* 0x000fe40000000000 */
[----:B------:R-:W-:-:S03]  /*7960*/  IMAD.WIDE.U32 R14, R15, -0x326172a9, RZ ;  /* 0xcd9e8d570f0e7825 */ /* 0x000fc600078e00ff */
[----:B------:R-:W-:Y:S01]  /*7970*/  LOP3.LUT R188, R7, R188, R13, 0x96, !PT ;  /* 0x000000bc07bc7212 */ /* 0x000fe200078e960d */
[----:B------:R-:W-:Y:S01]  /*7980*/  VIADD R9, R197, 0x96a522ad ;  /* 0x96a522adc5097836 */ /* 0x000fe20000000000 */
[----:B------:R-:W-:-:S03]  /*7990*/  IADD3 R7, PT, PT, R196, -0x700cb87f, RZ ;  /* 0x8ff34781c4077810 */ /* 0x000fc60007ffe0ff */
[----:B------:R-:W-:Y:S01]  /*79a0*/  IMAD.WIDE.U32 R188, R188, -0x2daee0ad, RZ ;  /* 0xd2511f53bcbc7825 */ /* 0x000fe200078e00ff */
[----:B------:R-:W-:-:S03]  /*79b0*/  LOP3.LUT R7, R7, R12, R15, 0x96, !PT ;  /* 0x0000000c07077212 */ /* 0x000fc600078e960f */
[----:B------:R-:W-:Y:S01]  /*79c0*/  IMAD.MOV.U32 R12, RZ, RZ, R14 ;  /* 0x000000ffff0c7224 */ /* 0x000fe200078e000e */
[----:B------:R-:W-:Y:S01]  /*79d0*/  LOP3.LUT R8, R9, R8, R189, 0x96, !PT ;  /* 0x0000000809087212 */ /* 0x000fe200078e96bd */
[----:B------:R-:W-:Y:S01]  /*79e0*/  IMAD.MOV.U32 R15, RZ, RZ, RZ ;  /* 0x000000ffff0f7224 */ /* 0x000fe200078e00ff */
[----:B------:R-:W-:-:S07]  /*79f0*/  MOV R14, R11 ;  /* 0x0000000b000e7202 */ /* 0x000fce0000000f00 */
.L_x_16286:
[----:B------:R-:W-:Y:S05]  /*7a00*/  BSYNC.RECONVERGENT B1 ;  /* 0x0000000000017941 */ /* 0x000fea0003800200 */
.L_x_16285:
[----:B------:R-:W0:Y:S01]  /*7a10*/  LDC R11, c[0x0][0x404] ;  /* 0x00010100ff0b7b82 */ /* 0x000e220000000800 */
[----:B------:R-:W-:Y:S01]  /*7a20*/  ISETP.NE.AND P3, PT, R15, 0x1, PT ;  /* 0x000000010f00780c */ /* 0x000fe20003f65270 */
[----:B------:R-:W-:Y:S01]  /*7a30*/  BSSY.RECONVERGENT B1, `(.L_x_16290) ;  /* 0x000005d000017945 */ /* 0x000fe20003800200 */
[----:B------:R-:W-:Y:S01]  /*7a40*/  I2FP.F32.U32 R9, R14 ;  /* 0x0000000e00097245 */ /* 0x000fe20000201000 */
[----:B------:R-:W-:Y:S02]  /*7a50*/  IMAD.MOV.U32 R14, RZ, RZ, 0x2f800000 ;  /* 0x2f800000ff0e7424 */ /* 0x000fe400078e00ff */
[----:B------:R-:W-:Y:S02]  /*7a60*/  HFMA2 R189, -RZ, RZ, 0, 1.1920928955078125e-07 ;  /* 0x00000002ffbd7431 */ /* 0x000fe400000001ff */
        /* <DEDUP_REMOVED lines=14> */
.L_x_16292:
        /* <DEDUP_REMOVED lines=13> */
.L_x_16294:
[----:B------:R-:W-:Y:S05]  /*7c20*/  BSYNC.RECONVERGENT B2 ;  /* 0x0000000000027941 */ /* 0x000fea0003800200 */
.L_x_16293:
        /* <DEDUP_REMOVED lines=60> */
[----:B------:R-:W-:-:S07]  /*7ff0*/  MOV R188, R192 ;  /* 0x000000c000bc7202 */ /* 0x000fce0000000f00 */
.L_x_16291:
[----:B------:R-:W-:Y:S05]  /*8000*/  BSYNC.RECONVERGENT B1 ;  /* 0x0000000000017941 */ /* 0x000fea0003800200 */
.L_x_16290:
        /* <DEDUP_REMOVED lines=15> */
.L_x_16297:
        /* <DEDUP_REMOVED lines=13> */
.L_x_16299:
[----:B------:R-:W-:Y:S05]  /*81d0*/  BSYNC.RECONVERGENT B2 ;  /* 0x0000000000027941 */ /* 0x000fea0003800200 */
.L_x_16298:
        /* <DEDUP_REMOVED lines=51> */
[----:B------:R-:W-:Y:S01]  /*8510*/  LOP3.LUT R7, R7, R194, R191, 0x96, !PT ;  /* 0x000000c207077212 */ /* 0x000fe200078e96bf */
[----:B------:R-:W-:Y:S02]  /*8520*/  HFMA2 R191, -RZ, RZ, 0, 0 ;  /* 0x00000000ffbf7431 */ /* 0x000fe400000001ff */
        /* <DEDUP_REMOVED lines=8> */
.L_x_16296:
[----:B------:R-:W-:Y:S05]  /*85b0*/  BSYNC.RECONVERGENT B1 ;  /* 0x0000000000017941 */ /* 0x000fea0003800200 */
.L_x_16295:
        /* <DEDUP_REMOVED lines=17> */
.L_x_16302:
        /* <DEDUP_REMOVED lines=13> */
.L_x_16304:
[----:B------:R-:W-:Y:S05]  /*87a0*/  BSYNC.RECONVERGENT B2 ;  /* 0x0000000000027941 */ /* 0x000fea0003800200 */
.L_x_16303:
        /* <DEDUP_REMOVED lines=60> */
[----:B------:R-:W-:-:S07]  /*8b70*/  LOP3.LUT R8, R15, R8, R193, 0x96, !PT ;  /* 0x000000080f087212 */ /* 0x000fce00078e96c1 */
.L_x_16301:
[----:B------:R-:W-:Y:S05]  /*8b80*/  BSYNC.RECONVERGENT B1 ;  /* 0x0000000000017941 */ /* 0x000fea0003800200 */
.L_x_16300:
        /* <DEDUP_REMOVED lines=15> */
.L_x_16307:
        /* <DEDUP_REMOVED lines=13> */
.L_x_16309:
[----:B------:R-:W-:Y:S05]  /*8d50*/  BSYNC.RECONVERGENT B2 ;  /* 0x0000000000027941 */ /* 0x000fea0003800200 */
.L_x_16308:
        /* <DEDUP_REMOVED lines=61> */
.L_x_16306:
[----:B------:R-:W-:Y:S05]  /*9130*/  BSYNC.RECONVERGENT B1 ;  /* 0x0000000000017941 */ /* 0x000fea0003800200 */
.L_x_16305:
        /* <DEDUP_REMOVED lines=17> */
.L_x_16312:
        /* <DEDUP_REMOVED lines=13> */
.L_x_16314:
[----:B------:R-:W-:Y:S05]  /*9320*/  BSYNC.RECONVERGENT B2 ;  /* 0x0000000000027941 */ /* 0x000fea0003800200 */
.L_x_16313:
        /* <DEDUP_REMOVED lines=61> */
.L_x_16311:
[----:B------:R-:W-:Y:S05]  /*9700*/  BSYNC.RECONVERGENT B1 ;  /* 0x0000000000017941 */ /* 0x000fea0003800200 */
.L_x_16310:
        /* <DEDUP_REMOVED lines=15> */
.L_x_16317:
        /* <DEDUP_REMOVED lines=13> */
.L_x_16319:
[----:B------:R-:W-:Y:S05]  /*98d0*/  BSYNC.RECONVERGENT B2 ;  /* 0x0000000000027941 */ /* 0x000fea0003800200 */
.L_x_16318:
        /* <DEDUP_REMOVED lines=61> */
.L_x_16316:
[----:B------:R-:W-:Y:S05]  /*9cb0*/  BSYNC.RECONVERGENT B1 ;  /* 0x0000000000017941 */ /* 0x000fea0003800200 */
.L_x_16315:
[----:B------:R-:W-:Y:S01]  /*9cc0*/  ISETP.NE.AND P6, PT, R191, 0x1, PT ;  /* 0x00000001bf00780c */ /* 0x000fe20003fc5270 */
[----:B------:R-:W-:Y:S01]  /*9cd0*/  BSSY.RECONVERGENT B1, `(.L_x_16320) ;  /* 0x000005d000017945 */ /* 0x000fe20003800200 */
[----:B------:R-:W-:Y:S01]  /*9ce0*/  I2FP.F32.U32 R9, R15 ;  /* 0x0000000f00097245 */ /* 0x000fe20000201000 */
[----:B------:R-:W-:Y:S01]  /*9cf0*/  FMUL.FTZ R163, R163, R13 ;  /* 0x0000000da3a37220 */ /* 0x000fe20000410000 */
[----:B------:R-:W-:-:S03]  /*9d00*/  IMAD.MOV.U32 R15, RZ, RZ, R12 ;  /* 0x000000ffff0f7224 */ /* 0x000fc600078e000c */
        /* <DEDUP_REMOVED lines=12> */
.L_x_16322:
        /* <DEDUP_REMOVED lines=15> */
.L_x_16324:
[----:B------:R-:W-:Y:S05]  /*9ec0*/  BSYNC.RECONVERGENT B2 ;  /* 0x0000000000027941 */ /* 0x000fea0003800200 */
.L_x_16323:
        /* <DEDUP_REMOVED lines=61> */
.L_x_16321:
[----:B------:R-:W-:Y:S05]  /*a2a0*/  BSYNC.RECONVERGENT B1 ;  /* 0x0000000000017941 */ /* 0x000fea0003800200 */
.L_x_16320:
[----:B------:R-:W-:Y:S01]  /*a2b0*/  FMUL.FTZ R191, R148, R13 ;  /* 0x0000000d94bf7220 */ /* 0x000fe20000410000 */
        /* <DEDUP_REMOVED lines=13> */
[-C--:B------:R-:W-:Y:S02]  /*a390*/  FSETP.GTU.FTZ.AND P6, PT, R192, R11.reuse, PT ;  /* 0x0000000bc000720b */ /* 0x080fe40003fdc000 */
[----:B------:R-:W-:Y:S01]  /*a3a0*/  FSEL R161, R161, RZ, P3 ;  /* 0x000000ffa1a17208 */ /* 0x000fe20001800000 */
[----:B------:R-:W-:Y:S01]  /*a3b0*/  @P1 FADD.FTZ R160, R152, R160 ;  /* 0x000000a098a01221 */ /* 0x000fe20000010000 */
        /* <DEDUP_REMOVED lines=18> */
.L_x_16284:
        /* <DEDUP_REMOVED lines=16> */
.L_x_16328:
        /* <DEDUP_REMOVED lines=13> */
.L_x_16330:
[----:B------:R-:W-:Y:S05]  /*a6b0*/  BSYNC.RECONVERGENT B2 ;  /* 0x0000000000027941 */ /* 0x000fea0003800200 */
.L_x_16329:
        /* <DEDUP_REMOVED lines=9> */
[----:B------:R-:W-:Y:S01]  /*a750*/  IMAD.WIDE.U32 R8, R7, -0x2daee0ad, RZ ;  /* 0xd2511f5307087825 */ /* 0x000fe200078e00ff */
[----:B------:R-:W-:-:S03]  /*a760*/  IADD3 R7, PT, PT, R196, 0x3c6ef372, RZ ;  /* 0x3c6ef372c4077810 */ /* 0x000fc60007ffe0ff */
[----:B------:R-:W-:Y:S02]  /*a770*/  VIADD R191, R197, 0x76cf5d0a ;  /* 0x76cf5d0ac5bf7836 */ /* 0x000fe40000000000 */
[----:B------:R-:W-:-:S03]  /*a780*/  IMAD.WIDE.U32 R188, R188, -0x326172a9, RZ ;  /* 0xcd9e8d57bcbc7825 */ /* 0x000fc600078e00ff */
        /* <DEDUP_REMOVED lines=18> */
[----:B------:R-:W-:Y:S02]  /*a8b0*/  LOP3.LUT R9, R9, R188, R193, 0x96, !PT ;  /* 0x000000bc09097212 */ /* 0x000fe400078e96c1 */
[----:B------:R-:W-:Y:S01]  /*a8c0*/  LOP3.LUT R7, R7, R8, R191, 0x96, !PT ;  /* 0x0000000807077212 */ /* 0x000fe200078e96bf */
[----:B------:R-:W-:Y:S02]  /*a8d0*/  VIADD R191, R197, 0x646e171e ;  /* 0x646e171ec5bf7836 */ /* 0x000fe40000000000 */
        /* <DEDUP_REMOVED lines=14> */
[C---:B------:R-:W-:Y:S02]  /*a9c0*/  IADD3 R7, PT, PT, R196.reuse, -0xe443238, RZ ;  /* 0xf1bbcdc8c4077810 */ /* 0x040fe40007ffe0ff */
[----:B------:R-:W-:Y:S01]  /*a9d0*/  LOP3.LUT R191, R191, R190, R9, 0x96, !PT ;  /* 0x000000bebfbf7212 */ /* 0x000fe200078e9609 */
[----:B------:R-:W-:Y:S01]  /*a9e0*/  VIADD R9, R196, 0x8ff34781 ;  /* 0x8ff34781c4097836 */ /* 0x000fe20000000000 */
[----:B------:R-:W-:Y:S01]  /*a9f0*/  LOP3.LUT R7, R7, R192, R189, 0x96, !PT ;  /* 0x000000c007077212 */ /* 0x000fe200078e96bd */
[----:B------:R-:W-:Y:S02]  /*aa00*/  VIADD R189, R197, 0x96a522ad ;  /* 0x96a522adc5bd7836 */ /* 0x000fe40000000000 */
[----:B------:R-:W-:-:S04]  /*aa10*/  IMAD.WIDE.U32 R192, R191, -0x326172a9, RZ ;  /* 0xcd9e8d57bfc07825 */ /* 0x000fc800078e00ff */
[----:B------:R-:W-:Y:S01]  /*aa20*/  IMAD.WIDE.U32 R190, R7, -0x2daee0ad, RZ ;  /* 0xd2511f5307be7825 */ /* 0x000fe200078e00ff */
[----:B------:R-:W-:Y:S02]  /*aa30*/  LOP3.LUT R7, R9, R188, R193, 0x96, !PT ;  /* 0x000000bc09077212 */ /* 0x000fe400078e96c1 */
[----:B------:R-:W-:Y:S01]  /*aa40*/  MOV R12, R192 ;  /* 0x000000c0000c7202 */ /* 0x000fe20000000f00 */
[----:B------:R-:W-:Y:S01]  /*aa50*/  IMAD.MOV.U32 R188, RZ, RZ, R190 ;  /* 0x000000ffffbc7224 */ /* 0x000fe200078e00be */
[----:B------:R-:W-:Y:S01]  /*aa60*/  LOP3.LUT R8, R189, R8, R191, 0x96, !PT ;  /* 0x00000008bd087212 */ /* 0x000fe200078e96bf */
[----:B------:R-:W-:Y:S02]  /*aa70*/  HFMA2 R191, -RZ, RZ, 0, 0 ;  /* 0x00000000ffbf7431 */ /* 0x000fe400000001ff */
[----:B------:R-:W-:-:S07]  /*aa80*/  IMAD.MOV.U32 R189, RZ, RZ, R11 ;  /* 0x000000ffffbd7224 */ /* 0x000fce00078e000b */
.L_x_16327:
[----:B------:R-:W-:Y:S05]  /*aa90*/  BSYNC.RECONVERGENT B1 ;  /* 0x0000000000017941 */ /* 0x000fea0003800200 */
.L_x_16326:
        /* <DEDUP_REMOVED lines=18> */
.L_x_16333:
        /* <DEDUP_REMOVED lines=13> */
.L_x_16335:
[----:B------:R-:W-:Y:S05]  /*ac90*/  BSYNC.RECONVERGENT B2 ;  /* 0x0000000000027941 */ /* 0x000fea0003800200 */
.L_x_16334:
        /* <DEDUP_REMOVED lines=59> */
[----:B------:R-:W-:Y:S02]  /*b050*/  IMAD.MOV.U32 R188, RZ, RZ, R192 ;  /* 0x000000ffffbc7224 */ /* 0x000fe400078e00c0 */
[----:B------:R-:W-:-:S07]  /*b060*/  HFMA2 R192, -RZ, RZ, 0, 0 ;  /* 0x00000000ffc07431 */ /* 0x000fce00000001ff */
.L_x_16332:
[----:B------:R-:W-:Y:S05]  /*b070*/  BSYNC.RECONVERGENT B1 ;  /* 0x0000000000017941 */ /* 0x000fea0003800200 */
.L_x_16331:
        /* <DEDUP_REMOVED lines=16> */
.L_x_16338:
        /* <DEDUP_REMOVED lines=13> */
.L_x_16340:
[----:B------:R-:W-:Y:S05]  /*b250*/  BSYNC.RECONVERGENT B2 ;  /* 0x0000000000027941 */ /* 0x000fea0003800200 */
.L_x_16339:
        /* <DEDUP_REMOVED lines=61> */
.L_x_16337:
[----:B------:R-:W-:Y:S05]  /*b630*/  BSYNC.RECONVERGENT B1 ;  /* 0x0000000000017941 */ /* 0x000fea0003800200 */
.L_x_16336:
        /* <DEDUP_REMOVED lines=16> */
.L_x_16343:
        /* <DEDUP_REMOVED lines=13> */
.L_x_16345:
[----:B------:R-:W-:Y:S05]  /*b810*/  BSYNC.RECONVERGENT B2 ;  /* 0x0000000000027941 */ /* 0x000fea0003800200 */
.L_x_16344:
[----:B------:R-:W-:Y:S01]  /*b820*/  IMAD.WIDE.U32 R190, R19, -0x326172a9, RZ ;  /* 0xcd9e8d5713be7825 */ /* 0x000fe200078e00ff */
[----:B------:R-:W-:-:S03]  /*b830*/  LOP3.LUT R194, R10, R9, R197, 0x96, !PT ;  /* 0x000000090ac27212 */ /* 0x000fc600078e96c5 */
[----:B------:R-:W-:Y:S01]  /*b840*/  VIADD R7, R196, 0x9e3779b9 ;  /* 0x9e3779b9c4077836 */ /* 0x000fe20000000000 */
[----:B------:R-:W-:Y:S01]  /*b850*/  LOP3.LUT R192, R3, R191, R196, 0x96, !PT ;  /* 0x000000bf03c07212 */ /* 0x000fe200078e96c4 */
        /* <DEDUP_REMOVED lines=57> */
.L_x_16342:
[----:B------:R-:W-:Y:S05]  /*bbf0*/  BSYNC.RECONVERGENT B1 ;  /* 0x0000000000017941 */ /* 0x000fea0003800200 */
.L_x_16341:
        /* <DEDUP_REMOVED lines=16> */
.L_x_16325:
        /* <DEDUP_REMOVED lines=24> */
.L_x_16346:
[----:B01----:R-:W-:Y:S02]  /*be80*/  IMAD.MOV.U32 R11, RZ, RZ, R188 ;  /* 0x000000ffff0b7224 */ /* 0x003fe400078e00bc */
[----:B------:R-:W-:-:S07]  /*be90*/  VIADD R0, R0, 0x80 ;  /* 0x0000008000007836 */ /* 0x000fce0000000000 */
.L_x_16283:
[----:B------:R-:W-:Y:S05]  /*bea0*/  BSYNC.RECONVERGENT B0 ;  /* 0x0000000000007941 */ /* 0x000fea0003800200 */
.L_x_16282:
        /* <DEDUP_REMOVED lines=35> */
.L_x_16352:
        /* <DEDUP_REMOVED lines=13> */
.L_x_16354:
[----:B------:R-:W-:Y:S05]  /*c1b0*/  BSYNC.RECONVERGENT B2 ;  /* 0x0000000000027941 */ /* 0x000fea0003800200 */
.L_x_16353:
        /* <DEDUP_REMOVED lines=49> */
[----:B------:R-:W-:Y:S01]  /*c4d0*/  IADD3 R9, PT, PT, R197, -0x695add53, RZ ;  /* 0x96a522adc5097810 */ /* 0x000fe20007ffe0ff */
[----:B------:R-:W-:Y:S02]  /*c4e0*/  VIADD R7, R196, 0xf1bbcdc8 ;  /* 0xf1bbcdc8c4077836 */ /* 0x000fe40000000000 */
[----:B------:R-:W-:-:S03]  /*c4f0*/  IMAD.WIDE.U32 R14, R15, -0x326172a9, RZ ;  /* 0xcd9e8d570f0e7825 */ /* 0x000fc600078e00ff */
[----:B------:R-:W-:Y:S01]  /*c500*/  LOP3.LUT R188, R7, R188, R13, 0x96, !PT ;  /* 0x000000bc07bc7212 */ /* 0x000fe200078e960d */
[----:B------:R-:W-:-:S04]  /*c510*/  VIADD R7, R196, 0x8ff34781 ;  /* 0x8ff34781c4077836 */ /* 0x000fc80000000000 */
[----:B------:R-:W-:Y:S01]  /*c520*/  IMAD.WIDE.U32 R188, R188, -0x2daee0ad, RZ ;  /* 0xd2511f53bcbc7825 */ /* 0x000fe200078e00ff */
[----:B------:R-:W-:-:S03]  /*c530*/  LOP3.LUT R7, R7, R12, R15, 0x96, !PT ;  /* 0x0000000c07077212 */ /* 0x000fc600078e960f */
[----:B------:R-:W-:Y:S02]  /*c540*/  HFMA2 R15, -RZ, RZ, 0, 0 ;  /* 0x00000000ff0f7431 */ /* 0x000fe400000001ff */
[----:B------:R-:W-:Y:S01]  /*c550*/  IMAD.MOV.U32 R12, RZ, RZ, R14 ;  /* 0x000000ffff0c7224 */ /* 0x000fe200078e000e */
[----:B------:R-:W-:Y:S01]  /*c560*/  LOP3.LUT R8, R9, R8, R189, 0x96, !PT ;  /* 0x0000000809087212 */ /* 0x000fe200078e96bd */
[----:B------:R-:W-:-:S07]  /*c570*/  IMAD.MOV.U32 R14, RZ, RZ, R11 ;  /* 0x000000ffff0e7224 */ /* 0x000fce00078e000b */
.L_x_16351:
[----:B------:R-:W-:Y:S05]  /*c580*/  BSYNC.RECONVERGENT B1 ;  /* 0x0000000000017941 */ /* 0x000fea0003800200 */
.L_x_16350:
[----:B------:R-:W0:Y:S01]  /*c590*/  LDC R11, c[0x0][0x404] ;  /* 0x00010100ff0b7b82 */ /* 0x000e220000000800 */
[----:B------:R-:W-:Y:S01]  /*c5a0*/  ISETP.NE.AND P3, PT, R15, 0x1, PT ;  /* 0x000000010f00780c */ /* 0x000fe20003f65270 */
[----:B------:R-:W-:Y:S01]  /*c5b0*/  BSSY.RECONVERGENT B1, `(.L_x_16355) ;  /* 0x000005d000017945 */ /* 0x000fe20003800200 */
[----:B------:R-:W-:Y:S01]  /*c5c0*/  I2FP.F32.U32 R9, R14 ;  /* 0x0000000e00097245 */ /* 0x000fe20000201000 */
[----:B------:R-:W-:Y:S02]  /*c5d0*/  IMAD.MOV.U32 R14, RZ, RZ, 0x2f800000 ;  /* 0x2f800000ff0e7424 */ /* 0x000fe400078e00ff */
[----:B------:R-:W-:Y:S02]  /*c5e0*/  IMAD.MOV.U32 R189, RZ, RZ, 0x2 ;  /* 0x00000002ffbd7424 */ /* 0x000fe400078e00ff */
[----:B------:R-:W1:Y:S01]  /*c5f0*/  LDC R13, c[0x0][0x408] ;  /* 0x00010200ff0d7b82 */ /* 0x000e620000000800 */
[----:B------:R-:W-:Y:S01]  /*c600*/  FFMA.FTZ R16, R9, R14, 1.1641532182693481445e-10 ;  /* 0x2f00000009107423 */ /* 0x000fe2000001000e */
[----:B------:R-:W-:-:S04]  /*c610*/  MOV R9, R12 ;  /* 0x0000000c00097202 */ /* 0x000fc80000000f00 */
[----:B0-----:R-:W-:Y:S01]  /*c620*/  FSETP.LE.FTZ.AND P2, PT, R16, R11, PT ;  /* 0x0000000b1000720b */ /* 0x001fe20003f53000 */
[----:B-1---5:R-:W-:Y:S01]  /*c630*/  FMUL.FTZ R164, R164, R13 ;  /* 0x0000000da4a47220 */ /* 0x022fe20000410000 */
        /* <DEDUP_REMOVED lines=9> */
.L_x_16357:
        /* <DEDUP_REMOVED lines=13> */
.L_x_16359:
[----:B------:R-:W-:Y:S05]  /*c7a0*/  BSYNC.RECONVERGENT B2 ;  /* 0x0000000000027941 */ /* 0x000fea0003800200 */
.L_x_16358:
        /* <DEDUP_REMOVED lines=61> */
.L_x_16356:
[----:B------:R-:W-:Y:S05]  /*cb80*/  BSYNC.RECONVERGENT B1 ;  /* 0x0000000000017941 */ /* 0x000fea0003800200 */
.L_x_16355:
        /* <DEDUP_REMOVED lines=15> */
.L_x_16362:
        /* <DEDUP_REMOVED lines=13> */
.L_x_16364:
[----:B------:R-:W-:Y:S05]  /*cd50*/  BSYNC.RECONVERGENT B2 ;  /* 0x0000000000027941 */ /* 0x000fea0003800200 */
.L_x_16363:
        /* <DEDUP_REMOVED lines=61> */
.L_x_16361:
[----:B------:R-:W-:Y:S05]  /*d130*/  BSYNC.RECONVERGENT B1 ;  /* 0x0000000000017941 */ /* 0x000fea0003800200 */
.L_x_16360:
        /* <DEDUP_REMOVED lines=17> */
.L_x_16367:
        /* <DEDUP_REMOVED lines=13> */
.L_x_16369:
[----:B------:R-:W-:Y:S05]  /*d320*/  BSYNC.RECONVERGENT B2 ;  /* 0x0000000000027941 */ /* 0x000fea0003800200 */
.L_x_16368:
        /* <DEDUP_REMOVED lines=61> */
.L_x_16366:
[----:B------:R-:W-:Y:S05]  /*d700*/  BSYNC.RECONVERGENT B1 ;  /* 0x0000000000017941 */ /* 0x000fea0003800200 */
.L_x_16365:
        /* <DEDUP_REMOVED lines=15> */
.L_x_16372:
        /* <DEDUP_REMOVED lines=13> */
.L_x_16374:
[----:B------:R-:W-:Y:S05]  /*d8d0*/  BSYNC.RECONVERGENT B2 ;  /* 0x0000000000027941 */ /* 0x000fea0003800200 */
.L_x_16373:
        /* <DEDUP_REMOVED lines=61> */
.L_x_16371:
[----:B------:R-:W-:Y:S05]  /*dcb0*/  BSYNC.RECONVERGENT B1 ;  /* 0x0000000000017941 */ /* 0x000fea0003800200 */
.L_x_16370:
        /* <DEDUP_REMOVED lines=17> */
.L_x_16377:
        /* <DEDUP_REMOVED lines=13> */
.L_x_16379:
[----:B------:R-:W-:Y:S05]  /*dea0*/  BSYNC.RECONVERGENT B2 ;  /* 0x0000000000027941 */ /* 0x000fea0003800200 */
.L_x_16378:
        /* <DEDUP_REMOVED lines=61> */
.L_x_16376:
[----:B------:R-:W-:Y:S05]  /*e280*/  BSYNC.RECONVERGENT B1 ;  /* 0x0000000000017941 */ /* 0x000fea0003800200 */
.L_x_16375:
        /* <DEDUP_REMOVED lines=15> */
.L_x_16382:
        /* <DEDUP_REMOVED lines=13> */
.L_x_16384:
[----:B------:R-:W-:Y:S05]  /*e450*/  BSYNC.RECONVERGENT B2 ;  /* 0x0000000000027941 */ /* 0x000fea0003800200 */
.L_x_16383:
        /* <DEDUP_REMOVED lines=61> */
.L_x_16381:
[----:B------:R-:W-:Y:S05]  /*e830*/  BSYNC.RECONVERGENT B1 ;  /* 0x0000000000017941 */ /* 0x000fea0003800200 */
.L_x_16380:
        /* <DEDUP_REMOVED lines=17> */
.L_x_16387:
        /* <DEDUP_REMOVED lines=15> */
.L_x_16389:
[----:B------:R-:W-:Y:S05]  /*ea40*/  BSYNC.RECONVERGENT B2 ;  /* 0x0000000000027941 */ /* 0x000fea0003800200 */
.L_x_16388:
        /* <DEDUP_REMOVED lines=61> */
.L_x_16386:
[----:B------:R-:W-:Y:S05]  /*ee20*/  BSYNC.RECONVERGENT B1 ;  /* 0x0000000000017941 */ /* 0x000fea0003800200 */
.L_x_16385:
        /* <DEDUP_REMOVED lines=35> */
.L_x_16349:
        /* <DEDUP_REMOVED lines=16> */
.L_x_16393:
        /* <DEDUP_REMOVED lines=13> */
.L_x_16395:
[----:B------:R-:W-:Y:S05]  /*f230*/  BSYNC.RECONVERGENT B2 ;  /* 0x0000000000027941 */ /* 0x000fea0003800200 */
.L_x_16394:
        /* <DEDUP_REMOVED lines=57> */
[----:B------:R-:W-:-:S03]  /*f5d0*/  IMAD.MOV.U32 R12, RZ, RZ, R192 ;  /* 0x000000ffff0c7224 */ /* 0x000fc600078e00c0 */
[----:B------:R-:W-:Y:S01]  /*f5e0*/  LOP3.LUT R8, R189, R8, R191, 0x96, !PT ;  /* 0x00000008bd087212 */ /* 0x000fe200078e96bf */
[----:B------:R-:W-:Y:S02]  /*f5f0*/  IMAD.MOV.U32 R189, RZ, RZ, R11 ;  /* 0x000000ffffbd7224 */ /* 0x000fe400078e000b */
[----:B------:R-:W-:-:S07]  /*f600*/  IMAD.MOV.U32 R191, RZ, RZ, RZ ;  /* 0x000000ffffbf7224 */ /* 0x000fce00078e00ff */
.L_x_16392:
[----:B------:R-:W-:Y:S05]  /*f610*/  BSYNC.RECONVERGENT B1 ;  /* 0x0000000000017941 */ /* 0x000fea0003800200 */
.L_x_16391:
        /* <DEDUP_REMOVED lines=18> */
.L_x_16398:
        /* <DEDUP_REMOVED lines=13> */
.L_x_16400:
[----:B------:R-:W-:Y:S05]  /*f810*/  BSYNC.RECONVERGENT B2 ;  /* 0x0000000000027941 */ /* 0x000fea0003800200 */
.L_x_16399:
        /* <DEDUP_REMOVED lines=61> */
.L_x_16397:
[----:B------:R-:W-:Y:S05]  /*fbf0*/  BSYNC.RECONVERGENT B1 ;  /* 0x0000000000017941 */ /* 0x000fea0003800200 */
.L_x_16396:
        /* <DEDUP_REMOVED lines=16> */
.L_x_16403:
        /* <DEDUP_REMOVED lines=13> */
.L_x_16405:
[----:B------:R-:W-:Y:S05]  /*fdd0*/  BSYNC.RECONVERGENT B2 ;  /* 0x0000000000027941 */ /* 0x000fea0003800200 */
.L_x_16404:
        /* <DEDUP_REMOVED lines=61> */
.L_x_16402:
[----:B------:R-:W-:Y:S05]  /*101b0*/  BSYNC.RECONVERGENT B1 ;  /* 0x0000000000017941 */ /* 0x000fea0003800200 */
.L_x_16401:
        /* <DEDUP_REMOVED lines=16> */
.L_x_16408:
        /* <DEDUP_REMOVED lines=13> */
.L_x_16410:
[----:B------:R-:W-:Y:S05]  /*10390*/  BSYNC.RECONVERGENT B2 ;  /* 0x0000000000027941 */ /* 0x000fea0003800200 */
.L_x_16409:
        /* <DEDUP_REMOVED lines=61> */
.L_x_16407:
[----:B------:R-:W-:Y:S05]  /*10770*/  BSYNC.RECONVERGENT B1 ;  /* 0x0000000000017941 */ /* 0x000fea0003800200 */
.L_x_16406:
        /* <DEDUP_REMOVED lines=16> */
.L_x_16390:
        /* <DEDUP_REMOVED lines=24> */
.L_x_16411:
[----:B01----:R-:W-:Y:S01]  /*10a00*/  MOV R11, R188 ;  /* 0x000000bc000b7202 */ /* 0x003fe20000000f00 */
[----:B------:R-:W-:-:S07]  /*10a10*/  VIADD R0, R0, 0x80 ;  /* 0x0000008000007836 */ /* 0x000fce0000000000 */
.L_x_16348:
[----:B------:R-:W-:Y:S05]  /*10a20*/  BSYNC.RECONVERGENT B0 ;  /* 0x0000000000007941 */ /* 0x000fea0003800200 */
.L_x_16347:
        /* <DEDUP_REMOVED lines=35> */
.L_x_16417:
        /* <DEDUP_REMOVED lines=13> */
.L_x_16419:
[----:B------:R-:W-:Y:S05]  /*10d30*/  BSYNC.RECONVERGENT B2 ;  /* 0x0000000000027941 */ /* 0x000fea0003800200 */
.L_x_16418:
        /* <DEDUP_REMOVED lines=59> */
[----:B------:R-:W-:-:S07]  /*110f0*/  IMAD.MOV.U32 R15, RZ, RZ, RZ ;  /* 0x000000ffff0f7224 */ /* 0x000fce00078e00ff */
.L_x_16416:
[----:B------:R-:W-:Y:S05]  /*11100*/  BSYNC.RECONVERGENT B1 ;  /* 0x0000000000017941 */ /* 0x000fea0003800200 */
.L_x_16415:
        /* <DEDUP_REMOVED lines=20> */
.L_x_16422:
        /* <DEDUP_REMOVED lines=13> */
.L_x_16424:
[----:B------:R-:W-:Y:S05]  /*11320*/  BSYNC.RECONVERGENT B2 ;  /* 0x0000000000027941 */ /* 0x000fea0003800200 */
.L_x_16423:
        /* <DEDUP_REMOVED lines=61> */
.L_x_16421:
[----:B------:R-:W-:Y:S05]  /*11700*/  BSYNC.RECONVERGENT B1 ;  /* 0x0000000000017941 */ /* 0x000fea0003800200 */
.L_x_16420:
        /* <DEDUP_REMOVED lines=15> */
.L_x_16427:
        /* <DEDUP_REMOVED lines=13> */
.L_x_16429:
[----:B------:R-:W-:Y:S05]  /*118d0*/  BSYNC.RECONVERGENT B2 ;  /* 0x0000000000027941 */ /* 0x000fea0003800200 */
.L_x_16428:
        /* <DEDUP_REMOVED lines=61> */
.L_x_16426:
[----:B------:R-:W-:Y:S05]  /*11cb0*/  BSYNC.RECONVERGENT B1 ;  /* 0x0000000000017941 */ /* 0x000fea0003800200 */
.L_x_16425:
        /* <DEDUP_REMOVED lines=17> */
.L_x_16432:
        /* <DEDUP_REMOVED lines=13> */
.L_x_16434:
[----:B------:R-:W-:Y:S05]  /*11ea0*/  BSYNC.RECONVERGENT B2 ;  /* 0x0000000000027941 */ /* 0x000fea0003800200 */
.L_x_16433:
        /* <DEDUP_REMOVED lines=61> */
.L_x_16431:
[----:B------:R-:W-:Y:S05]  /*12280*/  BSYNC.RECONVERGENT B1 ;  /* 0x0000000000017941 */ /* 0x000fea0003800200 */
.L_x_16430:
        /* <DEDUP_REMOVED lines=15> */
.L_x_16437:
        /* <DEDUP_REMOVED lines=13> */
.L_x_16439:
[----:B------:R-:W-:Y:S05]  /*12450*/  BSYNC.RECONVERGENT B2 ;  /* 0x0000000000027941 */ /* 0x000fea0003800200 */
.L_x_16438:
        /* <DEDUP_REMOVED lines=61> */
.L_x_16436:
[----:B------:R-:W-:Y:S05]  /*12830*/  BSYNC.RECONVERGENT B1 ;  /* 0x0000000000017941 */ /* 0x000fea0003800200 */
.L_x_16435:
        /* <DEDUP_REMOVED lines=17> */
.L_x_16442:
        /* <DEDUP_REMOVED lines=13> */
.L_x_16444:
[----:B------:R-:W-:Y:S05]  /*12a20*/  BSYNC.RECONVERGENT B2 ;  /* 0x0000000000027941 */ /* 0x000fea0003800200 */
.L_x_16443:
        /* <DEDUP_REMOVED lines=61> */
.L_x_16441:
[----:B------:R-:W-:Y:S05]  /*12e00*/  BSYNC.RECONVERGENT B1 ;  /* 0x0000000000017941 */ /* 0x000fea0003800200 */
.L_x_16440:
        /* <DEDUP_REMOVED lines=15> */
.L_x_16447:
        /* <DEDUP_REMOVED lines=13> */
.L_x_16449:
[----:B------:R-:W-:Y:S05]  /*12fd0*/  BSYNC.RECONVERGENT B2 ;  /* 0x0000000000027941 */ /* 0x000fea0003800200 */
.L_x_16448:
        /* <DEDUP_REMOVED lines=61> */
.L_x_16446:
[----:B------:R-:W-:Y:S05]  /*133b0*/  BSYNC.RECONVERGENT B1 ;  /* 0x0000000000017941 */ /* 0x000fea0003800200 */
.L_x_16445:
        /* <DEDUP_REMOVED lines=17> */
.L_x_16452:
        /* <DEDUP_REMOVED lines=15> */
.L_x_16454:
[----:B------:R-:W-:Y:S05]  /*135c0*/  BSYNC.RECONVERGENT B2 ;  /* 0x0000000000027941 */ /* 0x000fea0003800200 */
.L_x_16453:
        /* <DEDUP_REMOVED lines=61> */
.L_x_16451:
[----:B------:R-:W-:Y:S05]  /*139a0*/  BSYNC.RECONVERGENT B1 ;  /* 0x0000000000017941 */ /* 0x000fea0003800200 */
.L_x_16450:
        /* <DEDUP_REMOVED lines=35> */
.L_x_16414:
        /* <DEDUP_REMOVED lines=16> */
.L_x_16458:
        /* <DEDUP_REMOVED lines=13> */
.L_x_16460:
[----:B------:R-:W-:Y:S05]  /*13db0*/  BSYNC.RECONVERGENT B2 ;  /* 0x0000000000027941 */ /* 0x000fea0003800200 */
.L_x_16459:
        /* <DEDUP_REMOVED lines=61> */
.L_x_16457:
[----:B------:R-:W-:Y:S05]  /*14190*/  BSYNC.RECONVERGENT B1 ;  /* 0x0000000000017941 */ /* 0x000fea0003800200 */
.L_x_16456:
        /* <DEDUP_REMOVED lines=18> */
.L_x_16463:
        /* <DEDUP_REMOVED lines=13> */
.L_x_16465:
[----:B------:R-:W-:Y:S05]  /*14390*/  BSYNC.RECONVERGENT B2 ;  /* 0x0000000000027941 */ /* 0x000fea0003800200 */
.L_x_16464:
        /* <DEDUP_REMOVED lines=61> */
.L_x_16462:
[----:B------:R-:W-:Y:S05]  /*14770*/  BSYNC.RECONVERGENT B1 ;  /* 0x0000000000017941 */ /* 0x000fea0003800200 */
.L_x_16461:
        /* <DEDUP_REMOVED lines=16> */
.L_x_16468:
        /* <DEDUP_REMOVED lines=13> */
.L_x_16470:
[----:B------:R-:W-:Y:S05]  /*14950*/  BSYNC.RECONVERGENT B2 ;  /* 0x0000000000027941 */ /* 0x000fea0003800200 */
.L_x_16469:
        /* <DEDUP_REMOVED lines=24> */
[C---:B------:R-:W-:Y:S02]  /*14ae0*/  IADD3 R7, PT, PT, R196.reuse, 0x78dde6e4, RZ ;  /* 0x78dde6e4c4077810 */ /* 0x040fe40007ffe0ff */
[----:B------:R-:W-:Y:S01]  /*14af0*/  LOP3.LUT R193, R193, R192, R9, 0x96, !PT ;  /* 0x000000c0c1c17212 */ /* 0x000fe200078e9609 */
[----:B------:R-:W-:Y:S01]  /*14b00*/  VIADD R9, R196, 0x1715609d ;  /* 0x1715609dc4097836 */ /* 0x000fe20000000000 */
[----:B------:R-:W-:-:S03]  /*14b10*/  LOP3.LUT R7, R7, R194, R191, 0x96, !PT ;  /* 0x000000c207077212 */ /* 0x000fc600078e96bf */
        /* <DEDUP_REMOVED lines=23> */
[----:B------:R-:W-:Y:S02]  /*14c90*/  LOP3.LUT R7, R7, R194, R191, 0x96, !PT ;  /* 0x000000c207077212 */ /* 0x000fe400078e96bf */
[----:B------:R-:W-:Y:S01]  /*14ca0*/  IADD3 R191, PT, PT, R197, -0x695add53, RZ ;  /* 0x96a522adc5bf7810 */ /* 0x000fe20007ffe0ff */
        /* <DEDUP_REMOVED lines=8> */
.L_x_16467:
[----:B------:R-:W-:Y:S05]  /*14d30*/  BSYNC.RECONVERGENT B1 ;  /* 0x0000000000017941 */ /* 0x000fea0003800200 */
.L_x_16466:
        /* <DEDUP_REMOVED lines=16> */
.L_x_16473:
        /* <DEDUP_REMOVED lines=13> */
.L_x_16475:
[----:B------:R-:W-:Y:S05]  /*14f10*/  BSYNC.RECONVERGENT B2 ;  /* 0x0000000000027941 */ /* 0x000fea0003800200 */
.L_x_16474:
        /* <DEDUP_REMOVED lines=57> */
[----:B------:R-:W-:-:S03]  /*152b0*/  IMAD.MOV.U32 R9, RZ, RZ, RZ ;  /* 0x000000ffff097224 */ /* 0x000fc600078e00ff */
[----:B------:R-:W-:Y:S01]  /*152c0*/  LOP3.LUT R8, R191, R8, R193, 0x96, !PT ;  /* 0x00000008bf087212 */ /* 0x000fe200078e96c1 */
[----:B------:R-:W-:Y:S01]  /*152d0*/  IMAD.MOV.U32 R191, RZ, RZ, R188 ;  /* 0x000000ffffbf7224 */ /* 0x000fe200078e00bc */
[----:B------:R-:W-:-:S07]  /*152e0*/  MOV R188, R192 ;  /* 0x000000c000bc7202 */ /* 0x000fce0000000f00 */
.L_x_16472:
[----:B------:R-:W-:Y:S05]  /*152f0*/  BSYNC.RECONVERGENT B1 ;  /* 0x0000000000017941 */ /* 0x000fea0003800200 */
.L_x_16471:
        /* <DEDUP_REMOVED lines=16> */
.L_x_16455:
        /* <DEDUP_REMOVED lines=24> */
.L_x_16476:
[----:B01----:R-:W-:Y:S01]  /*15580*/  IMAD.MOV.U32 R11, RZ, RZ, R188 ;  /* 0x000000ffff0b7224 */ /* 0x003fe200078e00bc */
[----:B------:R-:W-:-:S07]  /*15590*/  IADD3 R0, PT, PT, R0, 0x80, RZ ;  /* 0x0000008000007810 */ /* 0x000fce0007ffe0ff */
.L_x_16413:
[----:B------:R-:W-:Y:S05]  /*155a0*/  BSYNC.RECONVERGENT B0 ;  /* 0x0000000000007941 */ /* 0x000fea0003800200 */
.L_x_16412:
        /* <DEDUP_REMOVED lines=35> */
.L_x_16482:
        /* <DEDUP_REMOVED lines=13> */
.L_x_16484:
[----:B------:R-:W-:Y:S05]  /*158b0*/  BSYNC.RECONVERGENT B2 ;  /* 0x0000000000027941 */ /* 0x000fea0003800200 */
.L_x_16483:
        /* <DEDUP_REMOVED lines=49> */
[----:B------:R-:W-:Y:S02]  /*15bd0*/  LOP3.LUT R15, R15, R14, R9, 0x96, !PT ;  /* 0x0000000e0f0f7212 */ /* 0x000fe400078e9609 */
[----:B------:R-:W-:Y:S01]  /*15be0*/  LOP3.LUT R188, R7, R188, R13, 0x96, !PT ;  /* 0x000000bc07bc7212 */ /* 0x000fe200078e960d */
[----:B------:R-:W-:Y:S01]  /*15bf0*/  VIADD R7, R196, 0x8ff34781 ;  /* 0x8ff34781c4077836 */ /* 0x000fe20000000000 */
[----:B------:R-:W-:Y:S01]  /*15c00*/  IADD3 R9, PT, PT, R197, -0x695add53, RZ ;  /* 0x96a522adc5097810 */ /* 0x000fe20007ffe0ff */
[----:B------:R-:W-:-:S04]  /*15c10*/  IMAD.WIDE.U32 R14, R15, -0x326172a9, RZ ;  /* 0xcd9e8d570f0e7825 */ /* 0x000fc800078e00ff */
[----:B------:R-:W-:Y:S01]  /*15c20*/  IMAD.WIDE.U32 R188, R188, -0x2daee0ad, RZ ;  /* 0xd2511f53bcbc7825 */ /* 0x000fe200078e00ff */
[----:B------:R-:W-:-:S03]  /*15c30*/  LOP3.LUT R7, R7, R12, R15, 0x96, !PT ;  /* 0x0000000c07077212 */ /* 0x000fc600078e960f */
[----:B------:R-:W-:Y:S01]  /*15c40*/  IMAD.MOV.U32 R12, RZ, RZ, R14 ;  /* 0x000000ffff0c7224 */ /* 0x000fe200078e000e */
[----:B------:R-:W-:Y:S01]  /*15c50*/  LOP3.LUT R8, R9, R8, R189, 0x96, !PT ;  /* 0x0000000809087212 */ /* 0x000fe200078e96bd */
[----:B------:R-:W-:Y:S01]  /*15c60*/  IMAD.MOV.U32 R15, RZ, RZ, RZ ;  /* 0x000000ffff0f7224 */ /* 0x000fe200078e00ff */
[----:B------:R-:W-:-:S07]  /*15c70*/  MOV R14, R11 ;  /* 0x0000000b000e7202 */ /* 0x000fce0000000f00 */
.L_x_16481:
[----:B------:R-:W-:Y:S05]  /*15c80*/  BSYNC.RECONVERGENT B1 ;  /* 0x0000000000017941 */ /* 0x000fea0003800200 */
.L_x_16480:
        /* <DEDUP_REMOVED lines=8> */
[----:B------:R-:W-:Y:S01]  /*15d10*/  MOV R9, R12 ;  /* 0x0000000c00097202 */ /* 0x000fe20000000f00 */
[----:B0----5:R-:W-:-:S03]  /*15d20*/  FMUL.FTZ R172, R172, R11 ;  /* 0x0000000bacac7220 */ /* 0x021fc60000410000 */
[----:B-1----:R-:W-:Y:S02]  /*15d30*/  FSETP.LE.FTZ.AND P2, PT, R16, R13, PT ;  /* 0x0000000d1000720b */ /* 0x002fe40003f53000 */
        /* <DEDUP_REMOVED lines=9> */
.L_x_16487:
        /* <DEDUP_REMOVED lines=13> */
.L_x_16489:
[----:B------:R-:W-:Y:S05]  /*15ea0*/  BSYNC.RECONVERGENT B2 ;  /* 0x0000000000027941 */ /* 0x000fea0003800200 */
.L_x_16488:
[----:B------:R-:W-:Y:S01]  /*15eb0*/  IMAD.WIDE.U32 R190, R19, -0x326172a9, RZ ;  /* 0xcd9e8d5713be7825 */ /* 0x000fe200078e00ff */
[----:B------:R-:W-:Y:S02]  /*15ec0*/  LOP3.LUT R194, R10, R9, R197, 0x96, !PT ;  /* 0x000000090ac27212 */ /* 0x000fe400078e96c5 */
[----:B------:R-:W-:Y:S01]  /*15ed0*/  IADD3 R7, PT, PT, R196, -0x61c88647, RZ ;  /* 0x9e3779b9c4077810 */ /* 0x000fe20007ffe0ff */
[----:B------:R-:W-:Y:S01]  /*15ee0*/  VIADD R9, R197, 0xbb67ae85 ;  /* 0xbb67ae85c5097836 */ /* 0x000fe20000000000 */
[----:B------:R-:W-:Y:S01]  /*15ef0*/  LOP3.LUT R192, R3, R191, R196, 0x96, !PT ;  /* 0x000000bf03c07212 */ /* 0x000fe200078e96c4 */
[----:B------:R-:W-:Y:S01]  /*15f00*/  IMAD.WIDE.U32 R194, R194, -0x326172a9, RZ ;  /* 0xcd9e8d57c2c27825 */ /* 0x000fe200078e00ff */
[----:B------:R-:W-:-:S03]  /*15f10*/  IADD3 R15, PT, PT, R197, 0x76cf5d0a, RZ ;  /* 0x76cf5d0ac50f7810 */ /* 0x000fc60007ffe0ff */
[----:B------:R-:W-:Y:S01]  /*15f20*/  IMAD.WIDE.U32 R192, R192, -0x2daee0ad, RZ ;  /* 0xd2511f53c0c07825 */ /* 0x000fe200078e00ff */
[----:B------:R-:W-:-:S03]  /*15f30*/  LOP3.LUT R7, R7, R190, R195, 0x96, !PT ;  /* 0x000000be07077212 */ /* 0x000fc600078e96c3 */
[----:B------:R-:W-:Y:S01]  /*15f40*/  IMAD.MOV.U32 R189, RZ, RZ, RZ ;  /* 0x000000ffffbd7224 */ /* 0x000fe200078e00ff */
[----:B------:R-:W-:Y:S01]  /*15f50*/  LOP3.LUT R190, R9, R8, R193, 0x96, !PT ;  /* 0x0000000809be7212 */ /* 0x000fe200078e96c1 */
[----:B------:R-:W-:-:S04]  /*15f60*/  IMAD.WIDE.U32 R8, R7, -0x2daee0ad, RZ ;  /* 0xd2511f5307087825 */ /* 0x000fc800078e00ff */
[----:B------:R-:W-:Y:S01]  /*15f70*/  IMAD.WIDE.U32 R190, R190, -0x326172a9, RZ ;  /* 0xcd9e8d57bebe7825 */ /* 0x000fe200078e00ff */
[----:B------:R-:W-:Y:S02]  /*15f80*/  LOP3.LUT R15, R15, R192, R9, 0x96, !PT ;  /* 0x000000c00f0f7212 */ /* 0x000fe400078e9609 */
[C---:B------:R-:W-:Y:S01]  /*15f90*/  IADD3 R9, PT, PT, R196.reuse, -0x255992d5, RZ ;  /* 0xdaa66d2bc4097810 */ /* 0x040fe20007ffe0ff */
        /* <DEDUP_REMOVED lines=10> */
[----:B------:R-:W-:Y:S02]  /*16040*/  LOP3.LUT R15, R15, R192, R9, 0x96, !PT ;  /* 0x000000c00f0f7212 */ /* 0x000fe400078e9609 */
[C---:B------:R-:W-:Y:S01]  /*16050*/  IADD3 R9, PT, PT, R196.reuse, 0x1715609d, RZ ;  /* 0x1715609dc4097810 */ /* 0x040fe20007ffe0ff */
        /* <DEDUP_REMOVED lines=31> */
[----:B------:R-:W-:Y:S01]  /*16250*/  IMAD.MOV.U32 R9, RZ, RZ, R188 ;  /* 0x000000ffff097224 */ /* 0x000fe200078e00bc */
[----:B------:R-:W-:Y:S02]  /*16260*/  MOV R188, R192 ;  /* 0x000000c000bc7202 */ /* 0x000fe40000000f00 */
[----:B------:R-:W-:-:S07]  /*16270*/  LOP3.LUT R8, R15, R8, R193, 0x96, !PT ;  /* 0x000000080f087212 */ /* 0x000fce00078e96c1 */
.L_x_16486:
[----:B------:R-:W-:Y:S05]  /*16280*/  BSYNC.RECONVERGENT B1 ;  /* 0x0000000000017941 */ /* 0x000fea0003800200 */
.L_x_16485:
        /* <DEDUP_REMOVED lines=15> */
.L_x_16492:
        /* <DEDUP_REMOVED lines=13> */
.L_x_16494:
[----:B------:R-:W-:Y:S05]  /*16450*/  BSYNC.RECONVERGENT B2 ;  /* 0x0000000000027941 */ /* 0x000fea0003800200 */
.L_x_16493:
        /* <DEDUP_REMOVED lines=51> */
[----:B------:R-:W-:Y:S01]  /*16790*/  LOP3.LUT R7, R7, R194, R191, 0x96, !PT ;  /* 0x000000c207077212 */ /* 0x000fe200078e96bf */
[----:B------:R-:W-:Y:S02]  /*167a0*/  HFMA2 R191, -RZ, RZ, 0, 0 ;  /* 0x00000000ffbf7431 */ /* 0x000fe400000001ff */
[----:B------:R-:W-:Y:S01]  /*167b0*/  IMAD.WIDE.U32 R194, R15, -0x326172a9, RZ ;  /* 0xcd9e8d570fc27825 */ /* 0x000fe200078e00ff */
[----:B------:R-:W-:-:S03]  /*167c0*/  IADD3 R15, PT, PT, R197, -0x695add53, RZ ;  /* 0x96a522adc50f7810 */ /* 0x000fc60007ffe0ff */
[----:B------:R-:W-:Y:S01]  /*167d0*/  IMAD.WIDE.U32 R192, R7, -0x2daee0ad, RZ ;  /* 0xd2511f5307c07825 */ /* 0x000fe200078e00ff */
[----:B------:R-:W-:-:S03]  /*167e0*/  LOP3.LUT R7, R9, R190, R195, 0x96, !PT ;  /* 0x000000be09077212 */ /* 0x000fc600078e96c3 */
[----:B------:R-:W-:Y:S01]  /*167f0*/  IMAD.MOV.U32 R12, RZ, RZ, R194 ;  /* 0x000000ffff0c7224 */ /* 0x000fe200078e00c2 */
[----:B------:R-:W-:Y:S02]  /*16800*/  LOP3.LUT R8, R15, R8, R193, 0x96, !PT ;  /* 0x000000080f087212 */ /* 0x000fe400078e96c1 */
[----:B------:R-:W-:Y:S01]  /*16810*/  MOV R15, R188 ;  /* 0x000000bc000f7202 */ /* 0x000fe20000000f00 */
[----:B------:R-:W-:-:S07]  /*16820*/  IMAD.MOV.U32 R188, RZ, RZ, R192 ;  /* 0x000000ffffbc7224 */ /* 0x000fce00078e00c0 */
.L_x_16491:
[----:B------:R-:W-:Y:S05]  /*16830*/  BSYNC.RECONVERGENT B1 ;  /* 0x0000000000017941 */ /* 0x000fea0003800200 */
.L_x_16490:
        /* <DEDUP_REMOVED lines=17> */
.L_x_16497:
        /* <DEDUP_REMOVED lines=13> */
.L_x_16499:
[----:B------:R-:W-:Y:S05]  /*16a20*/  BSYNC.RECONVERGENT B2 ;  /* 0x0000000000027941 */ /* 0x000fea0003800200 */
.L_x_16498:
        /* <DEDUP_REMOVED lines=61> */
.L_x_16496:
[----:B------:R-:W-:Y:S05]  /*16e00*/  BSYNC.RECONVERGENT B1 ;  /* 0x0000000000017941 */ /* 0x000fea0003800200 */
.L_x_16495:
        /* <DEDUP_REMOVED lines=15> */
.L_x_16502:
        /* <DEDUP_REMOVED lines=13> */
.L_x_16504:
[----:B------:R-:W-:Y:S05]  /*16fd0*/  BSYNC.RECONVERGENT B2 ;  /* 0x0000000000027941 */ /* 0x000fea0003800200 */
.L_x_16503:
        /* <DEDUP_REMOVED lines=61> */
.L_x_16501:
[----:B------:R-:W-:Y:S05]  /*173b0*/  BSYNC.RECONVERGENT B1 ;  /* 0x0000000000017941 */ /* 0x000fea0003800200 */
.L_x_16500:
        /* <DEDUP_REMOVED lines=17> */
.L_x_16507:
        /* <DEDUP_REMOVED lines=13> */
.L_x_16509:
[----:B------:R-:W-:Y:S05]  /*175a0*/  BSYNC.RECONVERGENT B2 ;  /* 0x0000000000027941 */ /* 0x000fea0003800200 */
.L_x_16508:
        /* <DEDUP_REMOVED lines=61> */
.L_x_16506:
[----:B------:R-:W-:Y:S05]  /*17980*/  BSYNC.RECONVERGENT B1 ;  /* 0x0000000000017941 */ /* 0x000fea0003800200 */
.L_x_16505:
        /* <DEDUP_REMOVED lines=15> */
.L_x_16512:
        /* <DEDUP_REMOVED lines=13> */
.L_x_16514:
[----:B------:R-:W-:Y:S05]  /*17b50*/  BSYNC.RECONVERGENT B2 ;  /* 0x0000000000027941 */ /* 0x000fea0003800200 */
.L_x_16513:
        /* <DEDUP_REMOVED lines=61> */
.L_x_16511:
[----:B------:R-:W-:Y:S05]  /*17f30*/  BSYNC.RECONVERGENT B1 ;  /* 0x0000000000017941 */ /* 0x000fea0003800200 */
.L_x_16510:
        /* <DEDUP_REMOVED lines=17> */
.L_x_16517:
        /* <DEDUP_REMOVED lines=15> */
.L_x_16519:
[----:B------:R-:W-:Y:S05]  /*18140*/  BSYNC.RECONVERGENT B2 ;  /* 0x0000000000027941 */ /* 0x000fea0003800200 */
.L_x_16518:
        /* <DEDUP_REMOVED lines=8> */
[----:B------:R-:W-:-:S04]  /*181d0*/  LOP3.LUT R7, R7, R194, R203, 0x96, !PT ;  /* 0x000000c207077212 */ /* 0x000fc800078e96cb */
        /* <DEDUP_REMOVED lines=52> */
.L_x_16516:
[----:B------:R-:W-:Y:S05]  /*18520*/  BSYNC.RECONVERGENT B1 ;  /* 0x0000000000017941 */ /* 0x000fea0003800200 */
.L_x_16515:
        /* <DEDUP_REMOVED lines=35> */
.L_x_16479:
        /* <DEDUP_REMOVED lines=16> */
.L_x_16523:
        /* <DEDUP_REMOVED lines=13> */
.L_x_16525:
[----:B------:R-:W-:Y:S05]  /*18930*/  BSYNC.RECONVERGENT B2 ;  /* 0x0000000000027941 */ /* 0x000fea0003800200 */
.L_x_16524:
        /* <DEDUP_REMOVED lines=57> */
[----:B------:R-:W-:-:S03]  /*18cd0*/  IMAD.MOV.U32 R188, RZ, RZ, R190 ;  /* 0x000000ffffbc7224 */ /* 0x000fc600078e00be */
[----:B------:R-:W-:Y:S01]  /*18ce0*/  LOP3.LUT R8, R189, R8, R191, 0x96, !PT ;  /* 0x00000008bd087212 */ /* 0x000fe200078e96bf */
[----:B------:R-:W-:Y:S01]  /*18cf0*/  IMAD.MOV.U32 R191, RZ, RZ, RZ ;  /* 0x000000ffffbf7224 */ /* 0x000fe200078e00ff */
[----:B------:R-:W-:-:S07]  /*18d00*/  MOV R189, R11 ;  /* 0x0000000b00bd7202 */ /* 0x000fce0000000f00 */
.L_x_16522:
[----:B------:R-:W-:Y:S05]  /*18d10*/  BSYNC.RECONVERGENT B1 ;  /* 0x0000000000017941 */ /* 0x000fea0003800200 */
.L_x_16521:
        /* <DEDUP_REMOVED lines=18> */
.L_x_16528:
        /* <DEDUP_REMOVED lines=13> */
.L_x_16530:
[----:B------:R-:W-:Y:S05]  /*18f10*/  BSYNC.RECONVERGENT B2 ;  /* 0x0000000000027941 */ /* 0x000fea0003800200 */
.L_x_16529:
        /* <DEDUP_REMOVED lines=58> */
[----:B------:R-:W-:Y:S01]  /*192c0*/  MOV R188, R192 ;  /* 0x000000c000bc7202 */ /* 0x000fe20000000f00 */
[----:B------:R-:W-:Y:S01]  /*192d0*/  IMAD.MOV.U32 R192, RZ, RZ, RZ ;  /* 0x000000ffffc07224 */ /* 0x000fe200078e00ff */
[----:B------:R-:W-:-:S07]  /*192e0*/  LOP3.LUT R8, R191, R8, R193, 0x96, !PT ;  /* 0x00000008bf087212 */ /* 0x000fce00078e96c1 */
.L_x_16527:
[----:B------:R-:W-:Y:S05]  /*192f0*/  BSYNC.RECONVERGENT B1 ;  /* 0x0000000000017941 */ /* 0x000fea0003800200 */
.L_x_16526:
        /* <DEDUP_REMOVED lines=16> */
.L_x_16533:
        /* <DEDUP_REMOVED lines=13> */
.L_x_16535:
[----:B------:R-:W-:Y:S05]  /*194d0*/  BSYNC.RECONVERGENT B2 ;  /* 0x0000000000027941 */ /* 0x000fea0003800200 */
.L_x_16534:
        /* <DEDUP_REMOVED lines=61> */
.L_x_16532:
[----:B------:R-:W-:Y:S05]  /*198b0*/  BSYNC.RECONVERGENT B1 ;  /* 0x0000000000017941 */ /* 0x000fea0003800200 */
.L_x_16531:
        /* <DEDUP_REMOVED lines=16> */
.L_x_16538:
        /* <DEDUP_REMOVED lines=13> */
.L_x_16540:
[----:B------:R-:W-:Y:S05]  /*19a90*/  BSYNC.RECONVERGENT B2 ;  /* 0x0000000000027941 */ /* 0x000fea0003800200 */
.L_x_16539:
        /* <DEDUP_REMOVED lines=61> */
.L_x_16537:
[----:B------:R-:W-:Y:S05]  /*19e70*/  BSYNC.RECONVERGENT B1 ;  /* 0x0000000000017941 */ /* 0x000fea0003800200 */
.L_x_16536:
        /* <DEDUP_REMOVED lines=16> */
.L_x_16520:
        /* <DEDUP_REMOVED lines=24> */
.L_x_16541:
[----:B01----:R-:W-:Y:S01]  /*1a100*/  IMAD.MOV.U32 R11, RZ, RZ, R188 ;  /* 0x000000ffff0b7224 */ /* 0x003fe200078e00bc */
[----:B------:R-:W-:-:S07]  /*1a110*/  IADD3 R0, PT, PT, R0, 0x80, RZ ;  /* 0x0000008000007810 */ /* 0x000fce0007ffe0ff */
.L_x_16478:
[----:B------:R-:W-:Y:S05]  /*1a120*/  BSYNC.RECONVERGENT B0 ;  /* 0x0000000000007941 */ /* 0x000fea0003800200 */
.L_x_16477:
        /* <DEDUP_REMOVED lines=35> */
.L_x_16547:
        /* <DEDUP_REMOVED lines=13> */
.L_x_16549:
[----:B------:R-:W-:Y:S05]  /*1a430*/  BSYNC.RECONVERGENT B2 ;  /* 0x0000000000027941 */ /* 0x000fea0003800200 */
.L_x_16548:
        /* <DEDUP_REMOVED lines=60> */
.L_x_16546:
[----:B------:R-:W-:Y:S05]  /*1a800*/  BSYNC.RECONVERGENT B1 ;  /* 0x0000000000017941 */ /* 0x000fea0003800200 */
.L_x_16545:
        /* <DEDUP_REMOVED lines=20> */
.L_x_16552:
        /* <DEDUP_REMOVED lines=13> */
.L_x_16554:
[----:B------:R-:W-:Y:S05]  /*1aa20*/  BSYNC.RECONVERGENT B2 ;  /* 0x0000000000027941 */ /* 0x000fea0003800200 */
.L_x_16553:
        /* <DEDUP_REMOVED lines=61> */
.L_x_16551:
[----:B------:R-:W-:Y:S05]  /*1ae00*/  BSYNC.RECONVERGENT B1 ;  /* 0x0000000000017941 */ /* 0x000fea0003800200 */
.L_x_16550:
        /* <DEDUP_REMOVED lines=15> */
.L_x_16557:
        /* <DEDUP_REMOVED lines=13> */
.L_x_16559:
[----:B------:R-:W-:Y:S05]  /*1afd0*/  BSYNC.RECONVERGENT B2 ;  /* 0x0000000000027941 */ /* 0x000fea0003800200 */
.L_x_16558:
        /* <DEDUP_REMOVED lines=61> */
.L_x_16556:
[----:B------:R-:W-:Y:S05]  /*1b3b0*/  BSYNC.RECONVERGENT B1 ;  /* 0x0000000000017941 */ /* 0x000fea0003800200 */
.L_x_16555:
        /* <DEDUP_REMOVED lines=17> */
.L_x_16562:
        /* <DEDUP_REMOVED lines=13> */
.L_x_16564:
[----:B------:R-:W-:Y:S05]  /*1b5a0*/  BSYNC.RECONVERGENT B2 ;  /* 0x0000000000027941 */ /* 0x000fea0003800200 */
.L_x_16563:
        /* <DEDUP_REMOVED lines=61> */
.L_x_16561:
[----:B------:R-:W-:Y:S05]  /*1b980*/  BSYNC.RECONVERGENT B1 ;  /* 0x0000000000017941 */ /* 0x000fea0003800200 */
.L_x_16560:
        /* <DEDUP_REMOVED lines=15> */
.L_x_16567:
        /* <DEDUP_REMOVED lines=13> */
.L_x_16569:
[----:B------:R-:W-:Y:S05]  /*1bb50*/  BSYNC.RECONVERGENT B2 ;  /* 0x0000000000027941 */ /* 0x000fea0003800200 */
.L_x_16568:
        /* <DEDUP_REMOVED lines=61> */
.L_x_16566:
[----:B------:R-:W-:Y:S05]  /*1bf30*/  BSYNC.RECONVERGENT B1 ;  /* 0x0000000000017941 */ /* 0x000fea0003800200 */
.L_x_16565:
        /* <DEDUP_REMOVED lines=17> */
.L_x_16572:
        /* <DEDUP_REMOVED lines=13> */
.L_x_16574:
[----:B------:R-:W-:Y:S05]  /*1c120*/  BSYNC.RECONVERGENT B2 ;  /* 0x0000000000027941 */ /* 0x000fea0003800200 */
.L_x_16573:
        /* <DEDUP_REMOVED lines=61> */
.L_x_16571:
[----:B------:R-:W-:Y:S05]  /*1c500*/  BSYNC.RECONVERGENT B1 ;  /* 0x0000000000017941 */ /* 0x000fea0003800200 */
.L_x_16570:
        /* <DEDUP_REMOVED lines=15> */
.L_x_16577:
        /* <DEDUP_REMOVED lines=13> */
.L_x_16579:
[----:B------:R-:W-:Y:S05]  /*1c6d0*/  BSYNC.RECONVERGENT B2 ;  /* 0x0000000000027941 */ /* 0x000fea0003800200 */
.L_x_16578:
        /* <DEDUP_REMOVED lines=61> */
.L_x_16576:
[----:B------:R-:W-:Y:S05]  /*1cab0*/  BSYNC.RECONVERGENT B1 ;  /* 0x0000000000017941 */ /* 0x000fea0003800200 */
.L_x_16575:
        /* <DEDUP_REMOVED lines=17> */
.L_x_16582:
        /* <DEDUP_REMOVED lines=15> */
.L_x_16584:
[----:B------:R-:W-:Y:S05]  /*1ccc0*/  BSYNC.RECONVERGENT B2 ;  /* 0x0000000000027941 */ /* 0x000fea0003800200 */
.L_x_16583:
        /* <DEDUP_REMOVED lines=61> */
.L_x_16581:
[----:B------:R-:W-:Y:S05]  /*1d0a0*/  BSYNC.RECONVERGENT B1 ;  /* 0x0000000000017941 */ /* 0x000fea0003800200 */
.L_x_16580:
        /* <DEDUP_REMOVED lines=35> */
.L_x_16544:
        /* <DEDUP_REMOVED lines=16> */
.L_x_16588:
        /* <DEDUP_REMOVED lines=13> */
.L_x_16590:
[----:B------:R-:W-:Y:S05]  /*1d4b0*/  BSYNC.RECONVERGENT B2 ;  /* 0x0000000000027941 */ /* 0x000fea0003800200 */
.L_x_16589:
        /* <DEDUP_REMOVED lines=61> */
.L_x_16587:
[----:B------:R-:W-:Y:S05]  /*1d890*/  BSYNC.RECONVERGENT B1 ;  /* 0x0000000000017941 */ /* 0x000fea0003800200 */
.L_x_16586:
        /* <DEDUP_REMOVED lines=18> */
.L_x_16593:
        /* <DEDUP_REMOVED lines=13> */
.L_x_16595:
[----:B------:R-:W-:Y:S05]  /*1da90*/  BSYNC.RECONVERGENT B2 ;  /* 0x0000000000027941 */ /* 0x000fea0003800200 */
.L_x_16594:
        /* <DEDUP_REMOVED lines=61> */
.L_x_16592:
[----:B------:R-:W-:Y:S05]  /*1de70*/  BSYNC.RECONVERGENT B1 ;  /* 0x0000000000017941 */ /* 0x000fea0003800200 */
.L_x_16591:
        /* <DEDUP_REMOVED lines=16> */
.L_x_16598:
        /* <DEDUP_REMOVED lines=13> */
.L_x_16600:
[----:B------:R-:W-:Y:S05]  /*1e050*/  BSYNC.RECONVERGENT B2 ;  /* 0x0000000000027941 */ /* 0x000fea0003800200 */
.L_x_16599:
        /* <DEDUP_REMOVED lines=61> */
.L_x_16597:
[----:B------:R-:W-:Y:S05]  /*1e430*/  BSYNC.RECONVERGENT B1 ;  /* 0x0000000000017941 */ /* 0x000fea0003800200 */
.L_x_16596:
        /* <DEDUP_REMOVED lines=16> */
.L_x_16603:
        /* <DEDUP_REMOVED lines=13> */
.L_x_16605:
[----:B------:R-:W-:Y:S05]  /*1e610*/  BSYNC.RECONVERGENT B2 ;  /* 0x0000000000027941 */ /* 0x000fea0003800200 */
.L_x_16604:
        /* <DEDUP_REMOVED lines=61> */
.L_x_16602:
[----:B------:R-:W-:Y:S05]  /*1e9f0*/  BSYNC.RECONVERGENT B1 ;  /* 0x0000000000017941 */ /* 0x000fea0003800200 */
.L_x_16601:
        /* <DEDUP_REMOVED lines=16> */
.L_x_16585:
        /* <DEDUP_REMOVED lines=24> */
.L_x_16606:
[----:B01----:R-:W-:Y:S01]  /*1ec80*/  IMAD.MOV.U32 R11, RZ, RZ, R188 ;  /* 0x000000ffff0b7224 */ /* 0x003fe200078e00bc */
[----:B------:R-:W-:-:S07]  /*1ec90*/  IADD3 R0, PT, PT, R0, 0x80, RZ ;  /* 0x0000008000007810 */ /* 0x000fce0007ffe0ff */
.L_x_16543:
[----:B------:R-:W-:Y:S05]  /*1eca0*/  BSYNC.RECONVERGENT B0 ;  /* 0x0000000000007941 */ /* 0x000fea0003800200 */
.L_x_16542:
        /* <DEDUP_REMOVED lines=35> */
.L_x_16612:
        /* <DEDUP_REMOVED lines=13> */
.L_x_16614:
[----:B------:R-:W-:Y:S05]  /*1efb0*/  BSYNC.RECONVERGENT B2 ;  /* 0x0000000000027941 */ /* 0x000fea0003800200 */
.L_x_16613:
        /* <DEDUP_REMOVED lines=60> */
.L_x_16611:
[----:B------:R-:W-:Y:S05]  /*1f380*/  BSYNC.RECONVERGENT B1 ;  /* 0x0000000000017941 */ /* 0x000fea0003800200 */
.L_x_16610:
        /* <DEDUP_REMOVED lines=20> */
.L_x_16617:
        /* <DEDUP_REMOVED lines=13> */
.L_x_16619:
[----:B------:R-:W-:Y:S05]  /*1f5a0*/  BSYNC.RECONVERGENT B2 ;  /* 0x0000000000027941 */ /* 0x000fea0003800200 */
.L_x_16618:
        /* <DEDUP_REMOVED lines=61> */
.L_x_16616:
[----:B------:R-:W-:Y:S05]  /*1f980*/  BSYNC.RECONVERGENT B1 ;  /* 0x0000000000017941 */ /* 0x000fea0003800200 */
.L_x_16615:
        /* <DEDUP_REMOVED lines=15> */
.L_x_16622:
        /* <DEDUP_REMOVED lines=13> */
.L_x_16624:
[----:B------:R-:W-:Y:S05]  /*1fb50*/  BSYNC.RECONVERGENT B2 ;  /* 0x0000000000027941 */ /* 0x000fea0003800200 */
.L_x_16623:
        /* <DEDUP_REMOVED lines=61> */
.L_x_16621:
[----:B------:R-:W-:Y:S05]  /*1ff30*/  BSYNC.RECONVERGENT B1 ;  /* 0x0000000000017941 */ /* 0x000fea0003800200 */
.L_x_16620:
        /* <DEDUP_REMOVED lines=17> */
.L_x_16627:
        /* <DEDUP_REMOVED lines=13> */
.L_x_16629:
[----:B------:R-:W-:Y:S05]  /*20120*/  BSYNC.RECONVERGENT B2 ;  /* 0x0000000000027941 */ /* 0x000fea0003800200 */
.L_x_16628:
        /* <DEDUP_REMOVED lines=61> */
.L_x_16626:
[----:B------:R-:W-:Y:S05]  /*20500*/  BSYNC.RECONVERGENT B1 ;  /* 0x0000000000017941 */ /* 0x000fea0003800200 */
.L_x_16625:
        /* <DEDUP_REMOVED lines=15> */
.L_x_16632:
        /* <DEDUP_REMOVED lines=13> */
.L_x_16634:
[----:B------:R-:W-:Y:S05]  /*206d0*/  BSYNC.RECONVERGENT B2 ;  /* 0x0000000000027941 */ /* 0x000fea0003800200 */
.L_x_16633:
        /* <DEDUP_REMOVED lines=61> */
.L_x_16631:
[----:B------:R-:W-:Y:S05]  /*20ab0*/  BSYNC.RECONVERGENT B1 ;  /* 0x0000000000017941 */ /* 0x000fea0003800200 */
.L_x_16630:
        /* <DEDUP_REMOVED lines=17> */
.L_x_16637:
        /* <DEDUP_REMOVED lines=13> */
.L_x_16639:
[----:B------:R-:W-:Y:S05]  /*20ca0*/  BSYNC.RECONVERGENT B2 ;  /* 0x0000000000027941 */ /* 0x000fea0003800200 */
.L_x_16638:
        /* <DEDUP_REMOVED lines=61> */
.L_x_16636:
[----:B------:R-:W-:Y:S05]  /*21080*/  BSYNC.RECONVERGENT B1 ;  /* 0x0000000000017941 */ /* 0x000fea0003800200 */
.L_x_16635:
        /* <DEDUP_REMOVED lines=15> */
.L_x_16642:
        /* <DEDUP_REMOVED lines=13> */
.L_x_16644:
[----:B------:R-:W-:Y:S05]  /*21250*/  BSYNC.RECONVERGENT B2 ;  /* 0x0000000000027941 */ /* 0x000fea0003800200 */
.L_x_16643:
        /* <DEDUP_REMOVED lines=61> */
.L_x_16641:
[----:B------:R-:W-:Y:S05]  /*21630*/  BSYNC.RECONVERGENT B1 ;  /* 0x0000000000017941 */ /* 0x000fea0003800200 */
.L_x_16640:
        /* <DEDUP_REMOVED lines=17> */
.L_x_16647:
        /* <DEDUP_REMOVED lines=15> */
.L_x_16649:
[----:B------:R-:W-:Y:S05]  /*21840*/  BSYNC.RECONVERGENT B2 ;  /* 0x0000000000027941 */ /* 0x000fea0003800200 */
.L_x_16648:
        /* <DEDUP_REMOVED lines=61> */
.L_x_16646:
[----:B------:R-:W-:Y:S05]  /*21c20*/  BSYNC.RECONVERGENT B1 ;  /* 0x0000000000017941 */ /* 0x000fea0003800200 */
.L_x_16645:
        /* <DEDUP_REMOVED lines=35> */
.L_x_16609:
        /* <DEDUP_REMOVED lines=16> */
.L_x_16653:
        /* <DEDUP_REMOVED lines=13> */
.L_x_16655:
[----:B------:R-:W-:Y:S05]  /*22030*/  BSYNC.RECONVERGENT B2 ;  /* 0x0000000000027941 */ /* 0x000fea0003800200 */
.L_x_16654:
        /* <DEDUP_REMOVED lines=61> */
.L_x_16652:
[----:B------:R-:W-:Y:S05]  /*22410*/  BSYNC.RECONVERGENT B1 ;  /* 0x0000000000017941 */ /* 0x000fea0003800200 */
.L_x_16651:
        /* <DEDUP_REMOVED lines=18> */
.L_x_16658:
        /* <DEDUP_REMOVED lines=13> */
.L_x_16660:
[----:B------:R-:W-:Y:S05]  /*22610*/  BSYNC.RECONVERGENT B2 ;  /* 0x0000000000027941 */ /* 0x000fea0003800200 */
.L_x_16659:
        /* <DEDUP_REMOVED lines=61> */
.L_x_16657:
[----:B------:R-:W-:Y:S05]  /*229f0*/  BSYNC.RECONVERGENT B1 ;  /* 0x0000000000017941 */ /* 0x000fea0003800200 */
.L_x_16656:
        /* <DEDUP_REMOVED lines=16> */
.L_x_16663:
        /* <DEDUP_REMOVED lines=13> */
.L_x_16665:
[----:B------:R-:W-:Y:S05]  /*22bd0*/  BSYNC.RECONVERGENT B2 ;  /* 0x0000000000027941 */ /* 0x000fea0003800200 */
.L_x_16664:
        /* <DEDUP_REMOVED lines=61> */
.L_x_16662:
[----:B------:R-:W-:Y:S05]  /*22fb0*/  BSYNC.RECONVERGENT B1 ;  /* 0x0000000000017941 */ /* 0x000fea0003800200 */
.L_x_16661:
        /* <DEDUP_REMOVED lines=16> */
.L_x_16668:
        /* <DEDUP_REMOVED lines=13> */
.L_x_16670:
[----:B------:R-:W-:Y:S05]  /*23190*/  BSYNC.RECONVERGENT B2 ;  /* 0x0000000000027941 */ /* 0x000fea0003800200 */
.L_x_16669:
        /* <DEDUP_REMOVED lines=61> */
.L_x_16667:
[----:B------:R-:W-:Y:S05]  /*23570*/  BSYNC.RECONVERGENT B1 ;  /* 0x0000000000017941 */ /* 0x000fea0003800200 */
.L_x_16666:
        /* <DEDUP_REMOVED lines=16> */
.L_x_16650:
        /* <DEDUP_REMOVED lines=24> */
.L_x_16671:
[----:B01----:R-:W-:Y:S01]  /*23800*/  IMAD.MOV.U32 R11, RZ, RZ, R188 ;  /* 0x000000ffff0b7224 */ /* 0x003fe200078e00bc */
[----:B------:R-:W-:-:S07]  /*23810*/  IADD3 R0, PT, PT, R0, 0x80, RZ ;  /* 0x0000008000007810 */ /* 0x000fce0007ffe0ff */
.L_x_16608:
[----:B------:R-:W-:Y:S05]  /*23820*/  BSYNC.RECONVERGENT B0 ;  /* 0x0000000000007941 */ /* 0x000fea0003800200 */
.L_x_16607:
        /* <DEDUP_REMOVED lines=35> */
.L_x_16677:
        /* <DEDUP_REMOVED lines=13> */
.L_x_16679:
[----:B------:R-:W-:Y:S05]  /*23b30*/  BSYNC.RECONVERGENT B2 ;  /* 0x0000000000027941 */ /* 0x000fea0003800200 */
.L_x_16678:
        /* <DEDUP_REMOVED lines=60> */
.L_x_16676:
[----:B------:R-:W-:Y:S05]  /*23f00*/  BSYNC.RECONVERGENT B1 ;  /* 0x0000000000017941 */ /* 0x000fea0003800200 */
.L_x_16675:
        /* <DEDUP_REMOVED lines=20> */
.L_x_16682:
        /* <DEDUP_REMOVED lines=13> */
.L_x_16684:
[----:B------:R-:W-:Y:S05]  /*24120*/  BSYNC.RECONVERGENT B2 ;  /* 0x0000000000027941 */ /* 0x000fea0003800200 */
.L_x_16683:
        /* <DEDUP_REMOVED lines=61> */
.L_x_16681:
[----:B------:R-:W-:Y:S05]  /*24500*/  BSYNC.RECONVERGENT B1 ;  /* 0x0000000000017941 */ /* 0x000fea0003800200 */
.L_x_16680:
        /* <DEDUP_REMOVED lines=15> */
.L_x_16687:
        /* <DEDUP_REMOVED lines=13> */
.L_x_16689:
[----:B------:R-:W-:Y:S05]  /*246d0*/  BSYNC.RECONVERGENT B2 ;  /* 0x0000000000027941 */ /* 0x000fea0003800200 */
.L_x_16688:
        /* <DEDUP_REMOVED lines=61> */
.L_x_16686:
[----:B------:R-:W-:Y:S05]  /*24ab0*/  BSYNC.RECONVERGENT B1 ;  /* 0x0000000000017941 */ /* 0x000fea0003800200 */
.L_x_16685:
        /* <DEDUP_REMOVED lines=17> */
.L_x_16692:
        /* <DEDUP_REMOVED lines=13> */
.L_x_16694:
[----:B------:R-:W-:Y:S05]  /*24ca0*/  BSYNC.RECONVERGENT B2 ;  /* 0x0000000000027941 */ /* 0x000fea0003800200 */
.L_x_16693:
        /* <DEDUP_REMOVED lines=61> */
.L_x_16691:
[----:B------:R-:W-:Y:S05]  /*25080*/  BSYNC.RECONVERGENT B1 ;  /* 0x0000000000017941 */ /* 0x000fea0003800200 */
.L_x_16690:
        /* <DEDUP_REMOVED lines=15> */
.L_x_16697:
        /* <DEDUP_REMOVED lines=13> */
.L_x_16699:
[----:B------:R-:W-:Y:S05]  /*25250*/  BSYNC.RECONVERGENT B2 ;  /* 0x0000000000027941 */ /* 0x000fea0003800200 */
.L_x_16698:
        /* <DEDUP_REMOVED lines=61> */
.L_x_16696:
[----:B------:R-:W-:Y:S05]  /*25630*/  BSYNC.RECONVERGENT B1 ;  /* 0x0000000000017941 */ /* 0x000fea0003800200 */
.L_x_16695:
        /* <DEDUP_REMOVED lines=17> */
.L_x_16702:
        /* <DEDUP_REMOVED lines=13> */
.L_x_16704:
[----:B------:R-:W-:Y:S05]  /*25820*/  BSYNC.RECONVERGENT B2 ;  /* 0x0000000000027941 */ /* 0x000fea0003800200 */
.L_x_16703:
        /* <DEDUP_REMOVED lines=61> */
.L_x_16701:
[----:B------:R-:W-:Y:S05]  /*25c00*/  BSYNC.RECONVERGENT B1 ;  /* 0x0000000000017941 */ /* 0x000fea0003800200 */
.L_x_16700:
        /* <DEDUP_REMOVED lines=15> */
.L_x_16707:
        /* <DEDUP_REMOVED lines=13> */
.L_x_16709:
[----:B------:R-:W-:Y:S05]  /*25dd0*/  BSYNC.RECONVERGENT B2 ;  /* 0x0000000000027941 */ /* 0x000fea0003800200 */
.L_x_16708:
        /* <DEDUP_REMOVED lines=61> */
.L_x_16706:
[----:B------:R-:W-:Y:S05]  /*261b0*/  BSYNC.RECONVERGENT B1 ;  /* 0x0000000000017941 */ /* 0x000fea0003800200 */
.L_x_16705:
        /* <DEDUP_REMOVED lines=17> */
.L_x_16712:
        /* <DEDUP_REMOVED lines=15> */
.L_x_16714:
[----:B------:R-:W-:Y:S05]  /*263c0*/  BSYNC.RECONVERGENT B2 ;  /* 0x0000000000027941 */ /* 0x000fea0003800200 */
.L_x_16713:
        /* <DEDUP_REMOVED lines=61> */
.L_x_16711:
[----:B------:R-:W-:Y:S05]  /*267a0*/  BSYNC.RECONVERGENT B1 ;  /* 0x0000000000017941 */ /* 0x000fea0003800200 */
.L_x_16710:
        /* <DEDUP_REMOVED lines=35> */
.L_x_16674:
        /* <DEDUP_REMOVED lines=16> */
.L_x_16718:
        /* <DEDUP_REMOVED lines=13> */
.L_x_16720:
[----:B------:R-:W-:Y:S05]  /*26bb0*/  BSYNC.RECONVERGENT B2 ;  /* 0x0000000000027941 */ /* 0x000fea0003800200 */
.L_x_16719:
        /* <DEDUP_REMOVED lines=61> */
.L_x_16717:
[----:B------:R-:W-:Y:S05]  /*26f90*/  BSYNC.RECONVERGENT B1 ;  /* 0x0000000000017941 */ /* 0x000fea0003800200 */
.L_x_16716:
        /* <DEDUP_REMOVED lines=18> */
.L_x_16723:
        /* <DEDUP_REMOVED lines=13> */
.L_x_16725:
[----:B------:R-:W-:Y:S05]  /*27190*/  BSYNC.RECONVERGENT B2 ;  /* 0x0000000000027941 */ /* 0x000fea0003800200 */
.L_x_16724:
        /* <DEDUP_REMOVED lines=61> */
.L_x_16722:
[----:B------:R-:W-:Y:S05]  /*27570*/  BSYNC.RECONVERGENT B1 ;  /* 0x0000000000017941 */ /* 0x000fea0003800200 */
.L_x_16721:
        /* <DEDUP_REMOVED lines=16> */
.L_x_16728:
        /* <DEDUP_REMOVED lines=13> */
.L_x_16730:
[----:B------:R-:W-:Y:S05]  /*27750*/  BSYNC.RECONVERGENT B2 ;  /* 0x0000000000027941 */ /* 0x000fea0003800200 */
.L_x_16729:
        /* <DEDUP_REMOVED lines=61> */
.L_x_16727:
[----:B------:R-:W-:Y:S05]  /*27b30*/  BSYNC.RECONVERGENT B1 ;  /* 0x0000000000017941 */ /* 0x000fea0003800200 */
.L_x_16726:
        /* <DEDUP_REMOVED lines=16> */
.L_x_16733:
        /* <DEDUP_REMOVED lines=13> */
.L_x_16735:
[----:B------:R-:W-:Y:S05]  /*27d10*/  BSYNC.RECONVERGENT B2 ;  /* 0x0000000000027941 */ /* 0x000fea0003800200 */
.L_x_16734:
        /* <DEDUP_REMOVED lines=61> */
.L_x_16732:
[----:B------:R-:W-:Y:S05]  /*280f0*/  BSYNC.RECONVERGENT B1 ;  /* 0x0000000000017941 */ /* 0x000fea0003800200 */
.L_x_16731:
        /* <DEDUP_REMOVED lines=16> */
.L_x_16715:
        /* <DEDUP_REMOVED lines=8> */
[----:B------:R-:W-:Y:S02]  /*28280*/  IMAD.MOV.U32 R11, RZ, RZ, R188 ;  /* 0x000000ffff0b7224 */ /* 0x000fe400078e00bc */
        /* <DEDUP_REMOVED lines=16> */
.L_x_16673:
[----:B------:R-:W-:Y:S05]  /*28390*/  BSYNC.RECONVERGENT B0 ;  /* 0x0000000000007941 */ /* 0x000fea0003800200 */
.L_x_16672:
[----:B------:R-:W-:Y:S01]  /*283a0*/  FADD.FTZ R0, RZ, R156 ;  /* 0x0000009cff007221 */ /* 0x000fe20000010000 */
[C---:B------:R-:W-:Y:S01]  /*283b0*/  ISETP.GE.U32.AND P0, PT, R2.reuse, 0x80, PT ;  /* 0x000000800200780c */ /* 0x040fe20003f06070 */
[----:B------:R-:W-:Y:S01]  /*283c0*/  BSSY.RECONVERGENT B0, `(.L_x_16736) ;  /* 0x000008d000007945 */ /* 0x000fe20003800200 */
[C---:B------:R-:W-:Y:S01]  /*283d0*/  ISETP.GT.U32.AND P6, PT, R2.reuse, 0xff, PT ;  /* 0x000000ff0200780c */ /* 0x040fe20003fc4070 */
[----:B01----:R-:W-:Y:S01]  /*283e0*/  FADD.FTZ R189, R157, R0 ;  /* 0x000000009dbd7221 */ /* 0x003fe20000010000 */
[C---:B------:R-:W-:Y:S01]  /*283f0*/  ISETP.GT.U32.AND P5, PT, R2.reuse, 0x17f, PT ;  /* 0x0000017f0200780c */ /* 0x040fe20003fa4070 */
[----:B------:R-:W-:Y:S01]  /*28400*/  HFMA2 R199, -RZ, RZ, 0, 0 ;  /* 0x00000000ffc77431 */ /* 0x000fe200000001ff */
        /* <DEDUP_REMOVED lines=57> */
[----:B------:R-:W-:-:S04]  /*287a0*/  FFMA.FTZ R0, R195, R195, R0 ;  /* 0x000000c3c3007223 */ /* 0x000fc80000010000 */
        /* <DEDUP_REMOVED lines=78> */
.L_x_16737:
[----:B------:R-:W-:Y:S05]  /*28c90*/  BSYNC.RECONVERGENT B0 ;  /* 0x0000000000007941 */ /* 0x000fea0003800200 */
.L_x_16736:
        /* <DEDUP_REMOVED lines=13> */
.L_x_16739:
[----:B------:R-:W-:Y:S05]  /*28d70*/  BSYNC.RECONVERGENT B0 ;  /* 0x0000000000007941 */ /* 0x000fea0003800200 */
.L_x_16738:
[----:B------:R-:W1:Y:S01]  /*28d80*/  SHFL.DOWN PT, R190, R199, 0x2, 0x1f ;  /* 0x08401f00c7be7f89 */ /* 0x000e6200000e0000 */
[----:B------:R-:W-:Y:S01]  /*28d90*/  I2FP.F32.S32 R195, R199 ;  /* 0x000000c700c37245 */ /* 0x000fe20000201400 */
[----:B------:R-:W-:Y:S01]  /*28da0*/  BSSY.RECONVERGENT B0, `(.L_x_16740) ;  /* 0x0000049000007945 */ /* 0x000fe20003800200 */
[----:B------:R-:W-:Y:S01]  /*28db0*/  ISETP.NE.AND P1, PT, RZ, UR13, PT ;  /* 0x0000000dff007c0c */ /* 0x000fe2000bf25270 */
[----:B0-----:R-:W0:Y:S01]  /*28dc0*/  SHFL.DOWN PT, R191, R188, 0x2, 0x1f ;  /* 0x08401f00bcbf7f89 */ /* 0x001e2200000e0000 */
[----:B-1----:R-:W-:Y:S01]  /*28dd0*/  IMAD.IADD R192, R190, 0x1, R199 ;  /* 0x00000001bec07824 */ /* 0x002fe200078e02c7 */
[----:B------:R-:W-:-:S04]  /*28de0*/  I2FP.F32.S32 R200, R190 ;  /* 0x000000be00c87245 */ /* 0x000fc80000201400 */
[----:B------:R-:W-:Y:S01]  /*28df0*/  I2FP.F32.S32 R193, R192 ;  /* 0x000000c000c17245 */ /* 0x000fe20000201400 */
[----:B------:R-:W1:Y:S01]  /*28e00*/  SHFL.DOWN PT, R203, R192, 0x1, 0x1f ;  /* 0x08201f00c0cb7f89 */ /* 0x000e6200000e0000 */
[----:B0-----:R-:W-:Y:S02]  /*28e10*/  FMUL.FTZ R190, R191, R200 ;  /* 0x000000c8bfbe7220 */ /* 0x001fe40000410000 */
[----:B------:R-:W0:Y:S02]  /*28e20*/  MUFU.RCP R194, R193 ;  /* 0x000000c100c27308 */ /* 0x000e240000001000 */
        /* <DEDUP_REMOVED lines=8> */
[----:B------:R-:W-:Y:S02]  /*28eb0*/  I2FP.F32.S32 R203, R203 ;  /* 0x000000cb00cb7245 */ /* 0x000fe40000201400 */
[----:B------:R-:W-:-:S06]  /*28ec0*/  I2FP.F32.S32 R204, R190 ;  /* 0x000000be00cc7245 */ /* 0x000fcc0000201400 */
[----:B------:R-:W1:Y:S01]  /*28ed0*/  MUFU.RCP R204, R204 ;  /* 0x000000cc00cc7308 */ /* 0x000e620000001000 */
[----:B0-----:R-:W-:Y:S01]  /*28ee0*/  FMUL.FTZ R190, R201, R203 ;  /* 0x000000cbc9be7220 */ /* 0x001fe20000410000 */
[----:B------:R-:W-:-:S03]  /*28ef0*/  FADD.FTZ R201, R202, -R201 ;  /* 0x800000c9cac97221 */ /* 0x000fc60000010000 */
[----:B------:R-:W-:-:S04]  /*28f00*/  FFMA.FTZ R199, R193, R202, R190 ;  /* 0x000000cac1c77223 */ /* 0x000fc800000100be */
[----:B-1----:R-:W-:-:S05]  /*28f10*/  FMUL.FTZ R192, R204, R199 ;  /* 0x000000c7ccc07220 */ /* 0x002fca0000410000 */
[----:B------:R0:W1:Y:S02]  /*28f20*/  SHFL.IDX PT, R207, R192, RZ, 0x1f ;  /* 0x00001fffc0cf7589 */ /* 0x00006400000e0000 */
[----:B0-----:R-:W0:Y:S01]  /*28f30*/  LDC R192, c[0x0][0x448] ;  /* 0x00011200ffc07b82 */ /* 0x001e220000000800 */
[C---:B-1----:R-:W-:Y:S01]  /*28f40*/  FMUL.FTZ R190, R207.reuse, R207 ;  /* 0x000000cfcfbe7220 */ /* 0x042fe20000410000 */
[----:B------:R-:W-:-:S04]  /*28f50*/  FSEL R199, R207, RZ, !P1 ;  /* 0x000000ffcfc77208 */ /* 0x000fc80004800000 */
[----:B------:R-:W-:Y:S02]  /*28f60*/  FSEL R205, R190, RZ, P1 ;  /* 0x000000ffbecd7208 */ /* 0x000fe40000800000 */
[----:B------:R-:W1:Y:S01]  /*28f70*/  SHFL.DOWN PT, R190, R189, 0x2, 0x1f ;  /* 0x08401f00bdbe7f89 */ /* 0x000e6200000e0000 */
[----:B------:R-:W-:Y:S01]  /*28f80*/  ISETP.NE.AND P1, PT, R0, RZ, PT ;  /* 0x000000ff0000720c */ /* 0x000fe20003f25270 */
[----:B-1----:R-:W-:Y:S01]  /*28f90*/  FADD.FTZ R191, R190, R189 ;  /* 0x000000bdbebf7221 */ /* 0x002fe20000010000 */
[----:B------:R-:W-:-:S03]  /*28fa0*/  FMUL.FTZ R190, R201, R201 ;  /* 0x000000c9c9be7220 */ /* 0x000fc60000410000 */
[----:B------:R-:W-:Y:S01]  /*28fb0*/  FFMA.FTZ R191, R194, R188, R191 ;  /* 0x000000bcc2bf7223 */ /* 0x000fe200000100bf */
[----:B------:R-:W-:-:S04]  /*28fc0*/  FMUL.FTZ R190, R193, R190 ;  /* 0x000000bec1be7220 */ /* 0x000fc80000410000 */
[----:B------:R-:W1:Y:S01]  /*28fd0*/  SHFL.DOWN PT, R188, R191, 0x1, 0x1f ;  /* 0x08201f00bfbc7f89 */ /* 0x000e6200000e0000 */
[----:B------:R-:W-:Y:S01]  /*28fe0*/  FMUL.FTZ R190, R190, R203 ;  /* 0x000000cbbebe7220 */ /* 0x000fe20000410000 */
[----:B-1----:R-:W-:-:S04]  /*28ff0*/  FADD.FTZ R189, R191, R188 ;  /* 0x000000bcbfbd7221 */ /* 0x002fc80000010000 */
[----:B------:R-:W-:Y:S02]  /*29000*/  FFMA.FTZ R204, R204, R190, R189 ;  /* 0x000000becccc7223 */ /* 0x000fe400000100bd */
[----:B------:R-:W1:Y:S03]  /*29010*/  @!P1 LDC.64 R188, c[0x0][0x3c0] ;  /* 0x0000f000ffbc9b82 */ /* 0x000e660000000a00 */
[----:B------:R-:W0:Y:S05]  /*29020*/  SHFL.IDX PT, R193, R204, RZ, 0x1f ;  /* 0x00001fffccc17589 */ /* 0x000e2a00000e0000 */
[----:B------:R-:W2:Y:S01]  /*29030*/  @!P1 LDC.64 R190, c[0x0][0x3c8] ;  /* 0x0000f200ffbe9b82 */ /* 0x000ea20000000a00 */
[----:B-1----:R-:W-:-:S04]  /*29040*/  @!P1 IMAD.WIDE R188, R5, 0x4, R188 ;  /* 0x0000000405bc9825 */ /* 0x002fc800078e02bc */
[----:B0-----:R-:W-:Y:S01]  /*29050*/  FFMA.FTZ R192, R193, UR14, R192 ;  /* 0x0000000ec1c07c23 */ /* 0x001fe200080100c0 */
[----:B------:R0:W-:Y:S03]  /*29060*/  @!P1 STG.E desc[UR6][R188.64], R207 ;  /* 0x000000cfbc009986 */ /* 0x0001e6000c101906 */
[----:B------:R-:W-:Y:S01]  /*29070*/  FADD.FTZ R192, R192, R205 ;  /* 0x000000cdc0c07221 */ /* 0x000fe20000010000 */
[----:B--2---:R-:W-:-:S03]  /*29080*/  @!P1 IMAD.WIDE R190, R5, 0x4, R190 ;  /* 0x0000000405be9825 */ /* 0x004fc600078e02be */
        /* <DEDUP_REMOVED lines=13> */
[C---:B------:R-:W-:Y:S01]  /*29160*/  FFMA.FTZ R188, R189.reuse, R20, R100 ;  /* 0x00000014bdbc7223 */ /* 0x040fe20000010064 */
[----:B------:R-:W-:Y:S01]  /*29170*/  FFMA.FTZ R192, R189, R24, R128 ;  /* 0x00000018bdc07223 */ /* 0x000fe20000010080 */
[C---:B------:R-:W-:Y:S01]  /*29180*/  FFMA.FTZ R189, R190.reuse, R21, R101 ;  /* 0x00000015bebd7223 */ /* 0x040fe20000010065 */
[----:B------:R-:W-:Y:S01]  /*29190*/  FFMA.FTZ R193, R190, R25, R129 ;  /* 0x00000019bec17223 */ /* 0x000fe20000010081 */
[C---:B------:R-:W-:Y:S01]  /*291a0*/  FFMA.FTZ R190, R191.reuse, R22, R102 ;  /* 0x00000016bfbe7223 */ /* 0x040fe20000010066 */
[----:B------:R-:W-:Y:S01]  /*291b0*/  FFMA.FTZ R194, R191, R26, R130 ;  /* 0x0000001abfc27223 */ /* 0x000fe20000010082 */
[C---:B------:R-:W-:Y:S01]  /*291c0*/  FFMA.FTZ R191, R206.reuse, R23, R103 ;  /* 0x00000017cebf7223 */ /* 0x040fe20000010067 */
[----:B------:R-:W-:Y:S01]  /*291d0*/  FFMA.FTZ R195, R206, R27, R131 ;  /* 0x0000001bcec37223 */ /* 0x000fe20000010083 */
[----:B-1----:R-:W-:-:S05]  /*291e0*/  IMAD.WIDE.U32 R202, R198, 0x10, R202 ;  /* 0x00000010c6ca7825 */ /* 0x002fca00078e00ca */
[----:B------:R1:W-:Y:S01]  /*291f0*/  STG.E.128 desc[UR6][R202.64], R188 ;  /* 0x000000bcca007986 */ /* 0x0003e2000c101d06 */
[----:B0-----:R-:W-:-:S04]  /*29200*/  IMAD.WIDE.U32 R204, R198, 0x10, R204 ;  /* 0x00000010c6cc7825 */ /* 0x001fc800078e00cc */
[----:B------:R-:W-:Y:S01]  /*29210*/  VIADD R198, R198, 0x80 ;  /* 0x00000080c6c67836 */ /* 0x000fe20000000000 */
[----:B------:R1:W-:Y:S06]  /*29220*/  STG.E.128 desc[UR6][R204.64], R192 ;  /* 0x000000c0cc007986 */ /* 0x0003ec000c101d06 */
.L_x_16741:
[----:B------:R-:W-:Y:S05]  /*29230*/  BSYNC.RECONVERGENT B0 ;  /* 0x0000000000007941 */ /* 0x000fea0003800200 */
.L_x_16740:
[----:B------:R-:W-:Y:S01]  /*29240*/  LOP3.LUT P0, RZ, R18, 0x100, RZ, 0xc0, !PT ;  /* 0x0000010012ff7812 */ /* 0x000fe2000780c0ff */
        /* <DEDUP_REMOVED lines=12> */
[----:B------:R-:W-:-:S03]  /*29310*/  FFMA.FTZ R192, R193, R32, R124 ;  /* 0x00000020c1c07223 */ /* 0x000fc6000001007c */
[----:B------:R-:W-:Y:S01]  /*29320*/  FFMA.FTZ R195, R206, R35, R127 ;  /* 0x00000023cec37223 */ /* 0x000fe2000001007f */
[----:B0-----:R-:W-:-:S04]  /*29330*/  IMAD.WIDE.U32 R202, R198, 0x10, R188 ;  /* 0x00000010c6ca7825 */ /* 0x001fc800078e00bc */
[----:B------:R-:W-:Y:S01]  /*29340*/  FFMA.FTZ R188, R193, R28, R96 ;  /* 0x0000001cc1bc7223 */ /* 0x000fe20000010060 */
[C---:B------:R-:W-:Y:S01]  /*29350*/  FFMA.FTZ R189, R194.reuse, R29, R97 ;  /* 0x0000001dc2bd7223 */ /* 0x040fe20000010061 */
[----:B------:R-:W-:Y:S01]  /*29360*/  FFMA.FTZ R193, R194, R33, R125 ;  /* 0x00000021c2c17223 */ /* 0x000fe2000001007d */
[----:B------:R-:W-:Y:S01]  /*29370*/  FFMA.FTZ R194, R201, R34, R126 ;  /* 0x00000022c9c27223 */ /* 0x000fe2000001007e */
[----:B-1----:R-:W-:-:S04]  /*29380*/  IMAD.WIDE.U32 R204, R198, 0x10, R190 ;  /* 0x00000010c6cc7825 */ /* 0x002fc800078e00be */
[----:B------:R-:W-:Y:S01]  /*29390*/  FFMA.FTZ R190, R201, R30, R98 ;  /* 0x0000001ec9be7223 */ /* 0x000fe20000010062 */
[----:B------:R-:W-:Y:S01]  /*293a0*/  FFMA.FTZ R191, R206, R31, R99 ;  /* 0x0000001fcebf7223 */ /* 0x000fe20000010063 */
[----:B------:R-:W-:-:S04]  /*293b0*/  IADD3 R198, PT, PT, R198, 0x80, RZ ;  /* 0x00000080c6c67810 */ /* 0x000fc80007ffe0ff */
[----:B------:R2:W-:Y:S04]  /*293c0*/  STG.E.128 desc[UR6][R202.64], R188 ;  /* 0x000000bcca007986 */ /* 0x0005e8000c101d06 */
[----:B------:R2:W-:Y:S02]  /*293d0*/  STG.E.128 desc[UR6][R204.64], R192 ;  /* 0x000000c0cc007986 */ /* 0x0005e4000c101d06 */
.L_x_16743:
[----:B------:R-:W-:Y:S05]  /*293e0*/  BSYNC.RECONVERGENT B0 ;  /* 0x0000000000007941 */ /* 0x000fea0003800200 */
.L_x_16742:
[----:B------:R-:W-:Y:S01]  /*293f0*/  LOP3.LUT P0, RZ, R18, 0x80, RZ, 0xc0, !PT ;  /* 0x0000008012ff7812 */ /* 0x000fe2000780c0ff */
        /* <DEDUP_REMOVED lines=22> */
[----:B------:R-:W-:-:S04]  /*29560*/  VIADD R198, R198, 0x80 ;  /* 0x00000080c6c67836 */ /* 0x000fc80000000000 */
[----:B------:R3:W-:Y:S04]  /*29570*/  STG.E.128 desc[UR6][R202.64], R188 ;  /* 0x000000bcca007986 */ /* 0x0007e8000c101d06 */
[----:B------:R3:W-:Y:S02]  /*29580*/  STG.E.128 desc[UR6][R204.64], R192 ;  /* 0x000000c0cc007986 */ /* 0x0007e4000c101d06 */
.L_x_16745:
[----:B------:R-:W-:Y:S05]  /*29590*/  BSYNC.RECONVERGENT B0 ;  /* 0x0000000000007941 */ /* 0x000fea0003800200 */
.L_x_16744:
[----:B------:R-:W-:Y:S01]  /*295a0*/  LOP3.LUT P0, RZ, R18, 0x20, RZ, 0xc0, !PT ;  /* 0x0000002012ff7812 */ /* 0x000fe2000780c0ff */
        /* <DEDUP_REMOVED lines=25> */
.L_x_16747:
[----:B------:R-:W-:Y:S05]  /*29740*/  BSYNC.RECONVERGENT B0 ;  /* 0x0000000000007941 */ /* 0x000fea0003800200 */
.L_x_16746:
[----:B------:R-:W-:Y:S01]  /*29750*/  LOP3.LUT P0, RZ, R18, 0x10, RZ, 0xc0, !PT ;  /* 0x0000001012ff7812 */ /* 0x000fe2000780c0ff */
[----:B------:R-:W-:-:S12]  /*29760*/  BSSY.RECONVERGENT B0, `(.L_x_16748) ;  /* 0x0000019000007945 */ /* 0x000fd80003800200 */
        /* <DEDUP_REMOVED lines=24> */
.L_x_16749:
[----:B------:R-:W-:Y:S05]  /*298f0*/  BSYNC.RECONVERGENT B0 ;  /* 0x0000000000007941 */ /* 0x000fea0003800200 */
.L_x_16748:
        /* <DEDUP_REMOVED lines=26> */
.L_x_16751:
[----:B------:R-:W-:Y:S05]  /*29aa0*/  BSYNC.RECONVERGENT B0 ;  /* 0x0000000000007941 */ /* 0x000fea0003800200 */
.L_x_16750:
        /* <DEDUP_REMOVED lines=26> */
.L_x_16753:
[----:B------:R-:W-:Y:S05]  /*29c50*/  BSYNC.RECONVERGENT B0 ;  /* 0x0000000000007941 */ /* 0x000fea0003800200 */
.L_x_16752:
        /* <DEDUP_REMOVED lines=21> */
[C---:B------:R-:W-:Y:S01]  /*29db0*/  FFMA.FTZ R191, R202.reuse, R139, R143 ;  /* 0x0000008bcabf7223 */ /* 0x040fe2000001008f */
[----:B------:R-:W-:-:S04]  /*29dc0*/  FFMA.FTZ R195, R202, R135, R147 ;  /* 0x00000087cac37223 */ /* 0x000fc80000010093 */
[----:B------:R0:W-:Y:S04]  /*29dd0*/  STG.E.128 desc[UR6][R200.64], R188 ;  /* 0x000000bcc8007986 */ /* 0x0001e8000c101d06 */
[----:B------:R0:W-:Y:S02]  /*29de0*/  STG.E.128 desc[UR6][R198.64], R192 ;  /* 0x000000c0c6007986 */ /* 0x0001e4000c101d06 */
.L_x_16755:
[----:B------:R-:W-:Y:S05]  /*29df0*/  BSYNC.RECONVERGENT B0 ;  /* 0x0000000000007941 */ /* 0x000fea0003800200 */
.L_x_16754:
[----:B01234-:R-:W0:Y:S01]  /*29e00*/  LDC.64 R188, c[0x0][0x380] ;  /* 0x0000e000ffbc7b82 */ /* 0x01fe220000000a00 */
[----:B------:R-:W-:Y:S01]  /*29e10*/  UPLOP3.LUT UP1, UPT, UPT, UPT, UP1, 0x40, 0x4 ;  /* 0x000000000004789c */ /* 0x000fe20003f2e810 */
[----:B0-----:R-:W-:-:S04]  /*29e20*/  IADD3 R5, PT, PT, R5, R188, RZ ;  /* 0x000000bc05057210 */ /* 0x001fc80007ffe0ff */
[----:B------:R-:W-:-:S13]  /*29e30*/  ISETP.GE.AND P0, PT, R5, R189, PT ;  /* 0x000000bd0500720c */ /* 0x000fda0003f06270 */
[----:B------:R-:W-:Y:S05]  /*29e40*/  @!P0 BRA `(.L_x_16756) ;  /* 0xfffffd8800448947 */ /* 0x000fea000383ffff */
[----:B------:R-:W-:Y:S05]  /*29e50*/  EXIT ;  /* 0x000000000000794d */ /* 0x000fea0003800000 */
.L_x_16757:
        /* <DEDUP_REMOVED lines=10> */
.L_x_18016:


//--------------------- .text._ZN10layer_norm31ln_parallel_residual_fwd_kernelINS_13Kernel_traitsIfffffjLj4096ELj1ELj1ELj4ELj16ENS_18Kernel_traits_baseILj4096EfffffjLj128EEEEELb1ELb0ELb1EEEvNS_9FwdParamsE --------------------------
	.section	.text._ZN10layer_norm31ln_parallel_residual_fwd_kernelINS_13Kernel_traitsIfffffjLj4096ELj1ELj1ELj4ELj16ENS_18Kernel_traits_baseILj4096EfffffjLj128EEEEELb1ELb0ELb1EEEvNS_9FwdParamsE,"ax",@progbits
	.align	128
        .global         _ZN10layer_norm31ln_parallel_residual_fwd_kernelINS_13Kernel_traitsIfffffjLj4096ELj1ELj1ELj4ELj16ENS_18Kernel_traits_baseILj4096EfffffjLj128EEEEELb1ELb0ELb1EEEvNS_9FwdParamsE
        .type           _ZN10layer_norm31ln_parallel_residual_fwd_kernelINS_13Kernel_traitsIfffffjLj4096ELj1ELj1ELj4ELj16ENS_18Kernel_traits_baseILj4096EfffffjLj128EEEEELb1ELb0ELb1EEEvNS_9FwdParamsE,@function
        .size           _ZN10layer_norm31ln_parallel_residual_fwd_kernelINS_13Kernel_traitsIfffffjLj4096ELj1ELj1ELj4ELj16ENS_18Kernel_traits_baseILj4096EfffffjLj128EEEEELb1ELb0ELb1EEEvNS_9FwdParamsE,(.L_x_18017 - _ZN10layer_norm31ln_parallel_residual_fwd_kernelINS_13Kernel_traitsIfffffjLj4096ELj1ELj1ELj4ELj16ENS_18Kernel_traits_baseILj4096EfffffjLj128EEEEELb1ELb0ELb1EEEvNS_9FwdParamsE)
        .other          _ZN10layer_norm31ln_parallel_residual_fwd_kernelINS_13Kernel_traitsIfffffjLj4096ELj1ELj1ELj4ELj16ENS_18Kernel_traits_baseILj4096EfffffjLj128EEEEELb1ELb0ELb1EEEvNS_9FwdParamsE,@"STO_CUDA_ENTRY STV_DEFAULT"
_ZN10layer_norm31ln_parallel_residual_fwd_kernelINS_13Kernel_traitsIfffffjLj4096ELj1ELj1ELj4ELj16ENS_18Kernel_traits_baseILj4096EfffffjLj128EEEEELb1ELb0ELb1EEEvNS_9FwdParamsE:
.text._ZN10layer_norm31ln_parallel_residual_fwd_kernelINS_13Kernel_traitsIfffffjLj4096ELj1ELj1ELj4ELj16ENS_18Kernel_traits_baseILj4096EfffffjLj128EEEEELb1ELb0ELb1EEEvNS_9FwdParamsE:
        /* <DEDUP_REMOVED lines=103> */
.L_x_16759:
        /* <DEDUP_REMOVED lines=31> */
.L_x_16758:
        /* <DEDUP_REMOVED lines=45> */
.L_x_16761:
        /* <DEDUP_REMOVED lines=46> */
.L_x_16760:
[----:B------:R-:W1:Y:S02]  /*0e10*/  LDCU UR4, c[0x0][0x384] ;  /* 0x00007080ff0477ac */ /* 0x000e640008000800 */
[----:B-1----:R-:W-:-:S13]  /*0e20*/  ISETP.GE.AND P0, PT, R199, UR4, PT ;  /* 0x00000004c7007c0c */ /* 0x002fda000bf06270 */
[----:B------:R-:W-:Y:S05]  /*0e30*/  @P0 EXIT ;  /* 0x000000000000094d */ /* 0x000fea0003800000 */
[----:B------:R-:W-:Y:S01]  /*0e40*/  IMAD.HI.U32 R21, R198, -0x326172a9, RZ ;  /* 0xcd9e8d57c6157827 */ /* 0x000fe200078e00ff */
[----:B------:R-:W1:Y:S01]  /*0e50*/  LDCU.64 UR4, c[0x0][0x398] ;  /* 0x00007300ff0477ac */ /* 0x000e620008000a00 */
[----:B------:R-:W-:Y:S02]  /*0e60*/  LOP3.LUT R201, R201, 0xfffffffd, RZ, 0xc0, !PT ;  /* 0xfffffffdc9c97812 */ /* 0x000fe400078ec0ff */
[C---:B0---4-:R-:W-:Y:S01]  /*0e70*/  IMAD.HI.U32 R23, R197.reuse, -0x2daee0ad, RZ ;  /* 0xd2511f53c5177827 */ /* 0x051fe200078e00ff */
[----:B------:R-:W-:Y:S01]  /*0e80*/  LOP3.LUT R21, R196, R21, R204, 0x96, !PT ;  /* 0x00000015c4157212 */ /* 0x000fe200078e96cc */
[----:B------:R-:W0:Y:S01]  /*0e90*/  LDCU UR6, c[0x0][0x404] ;  /* 0x00008080ff0677ac */ /* 0x000e220008000800 */
        /* <DEDUP_REMOVED lines=12> */
[----:B-1----:R-:W-:Y:S01]  /*0f60*/  UISETP.NE.U32.AND UP0, UPT, UR4, URZ, UPT ;  /* 0x000000ff0400728c */ /* 0x002fe2000bf05070 */
[----:B------:R-:W1:Y:S02]  /*0f70*/  LDCU.U8 UR4, c[0x0][0x410] ;  /* 0x00008200ff0477ac */ /* 0x000e640008000000 */
        /* <DEDUP_REMOVED lines=9> */
[----:B------:R-:W0:Y:S01]  /*1010*/  LDCU.64 UR12, c[0x0][0x3a0] ;  /* 0x00007400ff0c77ac */ /* 0x000e220008000a00 */
[----:B------:R-:W-:Y:S02]  /*1020*/  IMAD R24, R24, -0x326172a9, RZ ;  /* 0xcd9e8d5718187824 */ /* 0x000fe400078e02ff */
[C---:B------:R-:W-:Y:S01]  /*1030*/  IMAD.HI.U32 R0, R21.reuse, -0x326172a9, RZ ;  /* 0xcd9e8d5715007827 */ /* 0x040fe200078e00ff */
[----:B------:R-:W-:Y:S01]  /*1040*/  LOP3.LUT R23, R14, R25, R23, 0x96, !PT ;  /* 0x000000190e177212 */ /* 0x000fe200078e9617 */
[----:B------:R-:W-:Y:S01]  /*1050*/  UPLOP3.LUT UP0, UPT, UPT, UPT, UPT, 0x40, 0x4 ;  /* 0x000000000004789c */ /* 0x000fe20003f0e870 */
[----:B-1----:R-:W-:Y:S01]  /*1060*/  ISETP.NE.AND P1, PT, RZ, UR4, PT ;  /* 0x00000004ff007c0c */ /* 0x002fe2000bf25270 */
        /* <DEDUP_REMOVED lines=40> */
[----:B0-234-:R-:W-:-:S07]  /*12f0*/  IMAD R194, R22, -0x326172a9, RZ ;  /* 0xcd9e8d5716c27824 */ /* 0x01dfce00078e02ff */
.L_x_17074:
        /* <DEDUP_REMOVED lines=35> */
.L_x_16764:
        /* <DEDUP_REMOVED lines=12> */
.L_x_16765:
        /* <DEDUP_REMOVED lines=38> */
[----:B------:R-:W-:-:S03]  /*1850*/  LOP3.LUT R193, R3, R32, R195, 0x96, !PT ;  /* 0x0000002003c17212 */ /* 0x000fc600078e96c3 */
[----:B------:R-:W-:Y:S01]  /*1860*/  HFMA2 R32, -RZ, RZ, 0, 0 ;  /* 0x00000000ff207431 */ /* 0x000fe200000001ff */
[----:B------:R-:W-:Y:S01]  /*1870*/  LOP3.LUT R195, R2, R30, R35, 0x96, !PT ;  /* 0x0000001e02c37212 */ /* 0x000fe200078e9623 */
[----:B------:R-:W-:-:S07]  /*1880*/  IMAD.MOV.U32 R30, RZ, RZ, R34 ;  /* 0x000000ffff1e7224 */ /* 0x000fce00078e0022 */
.L_x_16763:
[----:B------:R-:W-:Y:S01]  /*1890*/  ISETP.NE.AND P0, PT, R32, 0x1, PT ;  /* 0x000000012000780c */ /* 0x000fe20003f05270 */
[----:B------:R-:W-:Y:S01]  /*18a0*/  UMOV UR4, UR6 ;  /* 0x0000000600047c82 */ /* 0x000fe20008000000 */
        /* <DEDUP_REMOVED lines=14> */
.L_x_16767:
        /* <DEDUP_REMOVED lines=12> */
.L_x_16768:
        /* <DEDUP_REMOVED lines=41> */
[----:B------:R-:W-:-:S07]  /*1ce0*/  MOV R30, R36 ;  /* 0x00000024001e7202 */ /* 0x000fce0000000f00 */
.L_x_16766:
        /* <DEDUP_REMOVED lines=15> */
.L_x_16770:
        /* <DEDUP_REMOVED lines=12> */
.L_x_16771:
        /* <DEDUP_REMOVED lines=42> */
.L_x_16769:
        /* <DEDUP_REMOVED lines=15> */
.L_x_16773:
        /* <DEDUP_REMOVED lines=12> */
.L_x_16774:
        /* <DEDUP_REMOVED lines=42> */
.L_x_16772:
        /* <DEDUP_REMOVED lines=18> */
.L_x_16762:
[----:B------:R-:W-:Y:S01]  /*26b0*/  ISETP.NE.AND P0, PT, R202, 0x1, PT ;  /* 0x00000001ca00780c */ /* 0x000fe20003f05270 */
[----:B------:R-:W-:Y:S01]  /*26c0*/  IMAD.MOV.U32 R22, RZ, RZ, 0x2 ;  /* 0x00000002ff167424 */ /* 0x000fe200078e00ff */
[----:B0-----:R-:W-:Y:S01]  /*26d0*/  MOV R30, R203 ;  /* 0x000000cb001e7202 */ /* 0x001fe20000000f00 */
        /* <DEDUP_REMOVED lines=12> */
.L_x_16777:
        /* <DEDUP_REMOVED lines=12> */
.L_x_16778:
        /* <DEDUP_REMOVED lines=42> */
.L_x_16776:
        /* <DEDUP_REMOVED lines=18> */
.L_x_16780:
        /* <DEDUP_REMOVED lines=12> */
.L_x_16781:
        /* <DEDUP_REMOVED lines=41> */
[----:B------:R-:W-:-:S07]  /*2f70*/  LOP3.LUT R195, R2, R22, R35, 0x96, !PT ;  /* 0x0000001602c37212 */ /* 0x000fce00078e9623 */
.L_x_16779:
        /* <DEDUP_REMOVED lines=14> */
.L_x_16783:
        /* <DEDUP_REMOVED lines=12> */
.L_x_16784:
        /* <DEDUP_REMOVED lines=42> */
.L_x_16782:
        /* <DEDUP_REMOVED lines=16> */
.L_x_16786:
        /* <DEDUP_REMOVED lines=12> */
.L_x_16787:
        /* <DEDUP_REMOVED lines=40> */
[----:B------:R-:W-:Y:S01]  /*3800*/  IMAD.MOV.U32 R22, RZ, RZ, R30 ;  /* 0x000000ffff167224 */ /* 0x000fe200078e001e */
[----:B------:R-:W-:-:S07]  /*3810*/  MOV R30, R34 ;  /* 0x00000022001e7202 */ /* 0x000fce0000000f00 */
.L_x_16785:
        /* <DEDUP_REMOVED lines=14> */
.L_x_16789:
        /* <DEDUP_REMOVED lines=12> */
.L_x_16790:
        /* <DEDUP_REMOVED lines=42> */
.L_x_16788:
        /* <DEDUP_REMOVED lines=16> */
.L_x_16792:
        /* <DEDUP_REMOVED lines=12> */
.L_x_16793:
        /* <DEDUP_REMOVED lines=42> */
.L_x_16791:
        /* <DEDUP_REMOVED lines=14> */
.L_x_16795:
        /* <DEDUP_REMOVED lines=12> */
.L_x_16796:
        /* <DEDUP_REMOVED lines=42> */
.L_x_16794:
        /* <DEDUP_REMOVED lines=16> */
.L_x_16798:
        /* <DEDUP_REMOVED lines=12> */
.L_x_16799:
        /* <DEDUP_REMOVED lines=42> */
.L_x_16797:
        /* <DEDUP_REMOVED lines=8> */
[----:B------:R-:W-:Y:S01]  /*49e0*/  FSETP.GTU.FTZ.AND P0, PT, R22, UR4, PT ;  /* 0x0000000416007c0b */ /* 0x000fe2000bf1c000 */
[----:B------:R-:W-:Y:S01]  /*49f0*/  FMUL.FTZ R22, R59, UR5 ;  /* 0x000000053b167c20 */ /* 0x000fe20008410000 */
        /* <DEDUP_REMOVED lines=17> */
[----:B------:R-:W-:Y:S01]  /*4b10*/  SEL R192, RZ, 0x1, P0 ;  /* 0x00000001ffc07807 */ /* 0x000fe20000000000 */
[----:B------:R-:W-:Y:S01]  /*4b20*/  FADD.FTZ R51, R22, R27 ;  /* 0x0000001b16337221 */ /* 0x000fe20000010000 */
[----:B------:R-:W-:Y:S01]  /*4b30*/  PRMT R22, R35, 0x7610, R22 ;  /* 0x0000761023167816 */ /* 0x000fe20000000016 */
[----:B------:R-:W-:Y:S02]  /*4b40*/  @P1 FADD.FTZ R48, R52, R48 ;  /* 0x0000003034301221 */ /* 0x000fe40000010000 */
[----:B------:R-:W-:-:S07]  /*4b50*/  @P1 FADD.FTZ R51, R55, R51 ;  /* 0x0000003337331221 */ /* 0x000fce0000010000 */
.L_x_16775:
        /* <DEDUP_REMOVED lines=32> */
.L_x_16800:
[----:B------:R1:W5:Y:S04]  /*4d60*/  @P0 LDG.E.128 R56, desc[UR8][R32.64] ;  /* 0x0000000820380981 */ /* 0x000368000c1e1d00 */
[----:B------:R1:W5:Y:S04]  /*4d70*/  @P1 LDG.E.128 R52, desc[UR8][R28.64] ;  /* 0x000000081c341981 */ /* 0x000368000c1e1d00 */
[----:B0-----:R-:W5:Y:S01]  /*4d80*/  LDG.E.128 R24, desc[UR8][R24.64] ;  /* 0x0000000818187981 */ /* 0x001f62000c1e1d00 */
[----:B------:R-:W-:Y:S05]  /*4d90*/  @!P0 BRA `(.L_x_16801) ;  /* 0x0000002400348947 */ /* 0x000fea0003800000 */
[----:B------:R-:W-:Y:S01]  /*4da0*/  ISETP.NE.AND P2, PT, R36, 0x1, PT ;  /* 0x000000012400780c */ /* 0x000fe20003f45270 */
[----:B------:R-:W-:Y:S02]  /*4db0*/  HFMA2 R22, -RZ, RZ, 0, 1.1920928955078125e-07 ;  /* 0x00000002ff167431 */ /* 0x000fe400000001ff */
[----:B------:R-:W-:Y:S02]  /*4dc0*/  IMAD.MOV.U32 R21, RZ, RZ, R194 ;  /* 0x000000ffff157224 */ /* 0x000fe400078e00c2 */
[----:B-1----:R-:W-:-:S08]  /*4dd0*/  IMAD.MOV.U32 R28, RZ, RZ, R30 ;  /* 0x000000ffff1c7224 */ /* 0x002fd000078e001e */
        /* <DEDUP_REMOVED lines=11> */
.L_x_16803:
        /* <DEDUP_REMOVED lines=12> */
.L_x_16804:
        /* <DEDUP_REMOVED lines=42> */
.L_x_16802:
[----:B------:R-:W-:Y:S01]  /*51f0*/  ISETP.NE.AND P3, PT, R22, 0x1, PT ;  /* 0x000000011600780c */ /* 0x000fe20003f65270 */
[----:B-----5:R-:W-:Y:S01]  /*5200*/  FMUL.FTZ R24, R24, UR5 ;  /* 0x0000000518187c20 */ /* 0x020fe20008410000 */
        /* <DEDUP_REMOVED lines=14> */
.L_x_16806:
        /* <DEDUP_REMOVED lines=12> */
.L_x_16807:
        /* <DEDUP_REMOVED lines=42> */
.L_x_16805:
        /* <DEDUP_REMOVED lines=14> */
.L_x_16809:
        /* <DEDUP_REMOVED lines=12> */
.L_x_16810:
        /* <DEDUP_REMOVED lines=42> */
.L_x_16808:
        /* <DEDUP_REMOVED lines=16> */
.L_x_16812:
        /* <DEDUP_REMOVED lines=12> */
.L_x_16813:
        /* <DEDUP_REMOVED lines=40> */
[----:B------:R-:W-:Y:S02]  /*5ed0*/  IMAD.MOV.U32 R22, RZ, RZ, R28 ;  /* 0x000000ffff167224 */ /* 0x000fe400078e001c */
[----:B------:R-:W-:-:S07]  /*5ee0*/  IMAD.MOV.U32 R28, RZ, RZ, R32 ;  /* 0x000000ffff1c7224 */ /* 0x000fce00078e0020 */
.L_x_16811:
        /* <DEDUP_REMOVED lines=14> */
.L_x_16815:
        /* <DEDUP_REMOVED lines=12> */
.L_x_16816:
        /* <DEDUP_REMOVED lines=42> */
.L_x_16814:
        /* <DEDUP_REMOVED lines=16> */
.L_x_16818:
        /* <DEDUP_REMOVED lines=12> */
.L_x_16819:
        /* <DEDUP_REMOVED lines=42> */
.L_x_16817:
        /* <DEDUP_REMOVED lines=14> */
.L_x_16821:
        /* <DEDUP_REMOVED lines=12> */
.L_x_16822:
        /* <DEDUP_REMOVED lines=41> */
[----:B------:R-:W-:-:S07]  /*6bc0*/  LOP3.LUT R195, R2, R30, R35, 0x96, !PT ;  /* 0x0000001e02c37212 */ /* 0x000fce00078e9623 */
.L_x_16820:
        /* <DEDUP_REMOVED lines=16> */
.L_x_16824:
        /* <DEDUP_REMOVED lines=14> */
.L_x_16825:
        /* <DEDUP_REMOVED lines=41> */
[----:B------:R-:W-:-:S07]  /*7040*/  MOV R28, R34 ;  /* 0x00000022001c7202 */ /* 0x000fce0000000f00 */
.L_x_16823:
[----:B------:R-:W-:Y:S01]  /*7050*/  FMUL.FTZ R31, R56, UR5 ;  /* 0x00000005381f7c20 */ /* 0x000fe20008410000 */
[----:B------:R-:W-:Y:S01]  /*7060*/  FSETP.GTU.FTZ.AND P6, PT, R21, UR4, PT ;  /* 0x0000000415007c0b */ /* 0x000fe2000bfdc000 */
[----:B------:R-:W-:Y:S01]  /*7070*/  FMUL.FTZ R21, R57, UR5 ;  /* 0x0000000539157c20 */ /* 0x000fe20008410000 */
[----:B------:R-:W-:Y:S01]  /*7080*/  FMUL.FTZ R47, R59, UR5 ;  /* 0x000000053b2f7c20 */ /* 0x000fe20008410000 */
[----:B------:R-:W-:Y:S02]  /*7090*/  FSEL R26, R26, RZ, P4 ;  /* 0x000000ff1a1a7208 */ /* 0x000fe40002000000 */
[----:B------:R-:W-:Y:S02]  /*70a0*/  FSEL R31, R31, RZ, !P6 ;  /* 0x000000ff1f1f7208 */ /* 0x000fe40007000000 */
[----:B------:R-:W-:Y:S02]  /*70b0*/  SEL R32, RZ, 0x1, P6 ;  /* 0x00000001ff207807 */ /* 0x000fe40003000000 */
[----:B------:R-:W-:-:S02]  /*70c0*/  FSETP.GTU.FTZ.AND P6, PT, R22, UR4, PT ;  /* 0x0000000416007c0b */ /* 0x000fc4000bfdc000 */
[----:B------:R-:W-:Y:S02]  /*70d0*/  FSEL R25, R25, RZ, P3 ;  /* 0x000000ff19197208 */ /* 0x000fe40001800000 */
[----:B------:R-:W-:Y:S01]  /*70e0*/  FSEL R22, R21, RZ, !P6 ;  /* 0x000000ff15167208 */ /* 0x000fe20007000000 */
[----:B------:R-:W-:Y:S01]  /*70f0*/  FMUL.FTZ R21, R58, UR5 ;  /* 0x000000053a157c20 */ /* 0x000fe20008410000 */
[----:B------:R-:W-:Y:S02]  /*7100*/  SEL R33, RZ, 0x1, P6 ;  /* 0x00000001ff217807 */ /* 0x000fe40003000000 */
[----:B------:R-:W-:Y:S01]  /*7110*/  FSETP.GTU.FTZ.AND P6, PT, R23, UR4, PT ;  /* 0x0000000417007c0b */ /* 0x000fe2000bfdc000 */
[----:B------:R-:W-:Y:S01]  /*7120*/  FADD.FTZ R45, R25, R22 ;  /* 0x00000016192d7221 */ /* 0x000fe20000010000 */
[----:B------:R-:W-:Y:S02]  /*7130*/  I2FP.F32.U32 R23, R29 ;  /* 0x0000001d00177245 */ /* 0x000fe40000201000 */
[----:B------:R-:W-:Y:S01]  /*7140*/  FSEL R21, R21, RZ, !P6 ;  /* 0x000000ff15157208 */ /* 0x000fe20007000000 */
[----:B------:R-:W-:Y:S01]  /*7150*/  @P1 FADD.FTZ R45, R53, R45 ;  /* 0x0000002d352d1221 */ /* 0x000fe20000010000 */
[----:B------:R-:W-:Y:S01]  /*7160*/  SEL R34, RZ, 0x1, P6 ;  /* 0x00000001ff227807 */ /* 0x000fe20003000000 */
[----:B------:R-:W-:Y:S01]  /*7170*/  FFMA.FTZ R23, R23, R218, 1.1641532182693481445e-10 ;  /* 0x2f00000017177423 */ /* 0x000fe200000100da */
[----:B------:R-:W-:Y:S01]  /*7180*/  FSEL R24, R24, RZ, P2 ;  /* 0x000000ff18187208 */ /* 0x000fe20001000000 */
[----:B------:R-:W-:Y:S01]  /*7190*/  FADD.FTZ R46, R26, R21 ;  /* 0x000000151a2e7221 */ /* 0x000fe20000010000 */
[----:B------:R-:W-:-:S02]  /*71a0*/  FSEL R30, R27, RZ, P5 ;  /* 0x000000ff1b1e7208 */ /* 0x000fc40002800000 */
[----:B------:R-:W-:Y:S01]  /*71b0*/  FSETP.GTU.FTZ.AND P6, PT, R23, UR4, PT ;  /* 0x0000000417007c0b */ /* 0x000fe2000bfdc000 */
[----:B------:R-:W-:Y:S01]  /*71c0*/  FADD.FTZ R44, R24, R31 ;  /* 0x0000001f182c7221 */ /* 0x000fe20000010000 */
[----:B------:R-:W-:Y:S01]  /*71d0*/  PRMT R21, R32, 0x7610, R21 ;  /* 0x0000761020157816 */ /* 0x000fe20000000015 */
[----:B------:R-:W-:Y:S01]  /*71e0*/  @P1 FADD.FTZ R46, R54, R46 ;  /* 0x0000002e362e1221 */ /* 0x000fe20000010000 */
[----:B------:R-:W-:Y:S01]  /*71f0*/  FSEL R47, R47, RZ, !P6 ;  /* 0x000000ff2f2f7208 */ /* 0x000fe20007000000 */
[----:B------:R-:W-:Y:S01]  /*7200*/  @P1 FADD.FTZ R44, R52, R44 ;  /* 0x0000002c342c1221 */ /* 0x000fe20000010000 */
[----:B------:R-:W-:Y:S02]  /*7210*/  SEL R192, RZ, 0x1, P6 ;  /* 0x00000001ffc07807 */ /* 0x000fe40003000000 */
[----:B------:R-:W-:Y:S01]  /*7220*/  PRMT R22, R33, 0x7610, R22 ;  /* 0x0000761021167816 */ /* 0x000fe20000000016 */
[----:B------:R-:W-:Y:S01]  /*7230*/  FADD.FTZ R47, R47, R30 ;  /* 0x0000001e2f2f7221 */ /* 0x000fe20000010000 */
[----:B------:R-:W-:-:S03]  /*7240*/  PRMT R23, R34, 0x7610, R23 ;  /* 0x0000761022177816 */ /* 0x000fc60000000017 */
[----:B------:R-:W-:Y:S01]  /*7250*/  @P1 FADD.FTZ R47, R55, R47 ;  /* 0x0000002f372f1221 */ /* 0x000fe20000010000 */
[----:B------:R-:W-:Y:S06]  /*7260*/  BRA `(.L_x_16826) ;  /* 0x0000001000907947 */ /* 0x000fec0003800000 */
.L_x_16801:
        /* <DEDUP_REMOVED lines=15> */
.L_x_16828:
        /* <DEDUP_REMOVED lines=12> */
.L_x_16829:
        /* <DEDUP_REMOVED lines=39> */
[----:B------:R-:W-:-:S04]  /*7690*/  LOP3.LUT R193, R3, R32, R195, 0x96, !PT ;  /* 0x0000002003c17212 */ /* 0x000fc800078e96c3 */
[----:B------:R-:W-:Y:S02]  /*76a0*/  LOP3.LUT R195, R2, R28, R35, 0x96, !PT ;  /* 0x0000001c02c37212 */ /* 0x000fe400078e9623 */
[----:B------:R-:W-:-:S07]  /*76b0*/  MOV R28, R34 ;  /* 0x00000022001c7202 */ /* 0x000fce0000000f00 */
.L_x_16827:
        /* <DEDUP_REMOVED lines=15> */
.L_x_16831:
        /* <DEDUP_REMOVED lines=12> */
.L_x_16832:
        /* <DEDUP_REMOVED lines=42> */
.L_x_16830:
        /* <DEDUP_REMOVED lines=15> */
.L_x_16834:
        /* <DEDUP_REMOVED lines=12> */
.L_x_16835:
        /* <DEDUP_REMOVED lines=42> */
.L_x_16833:
        /* <DEDUP_REMOVED lines=15> */
.L_x_16837:
        /* <DEDUP_REMOVED lines=12> */
.L_x_16838:
        /* <DEDUP_REMOVED lines=41> */
[----:B------:R-:W-:-:S07]  /*83a0*/  LOP3.LUT R195, R2, R30, R35, 0x96, !PT ;  /* 0x0000001e02c37212 */ /* 0x000fce00078e9623 */
.L_x_16836:
        /* <DEDUP_REMOVED lines=16> */
.L_x_16826:
[----:B------:R-:W0:Y:S01]  /*84b0*/  @P0 LDC.64 R26, c[0x0][0x398] ;  /* 0x0000e600ff1a0b82 */ /* 0x000e220000000a00 */
[----:B------:R-:W-:Y:S01]  /*84c0*/  SEL R29, RZ, 0x1000000, !P5 ;  /* 0x01000000ff1d7807 */ /* 0x000fe20006800000 */
[C---:B------:R-:W-:Y:S01]  /*84d0*/  IMAD.WIDE.U32 R36, R206.reuse, 0x10, R212 ;  /* 0x00000010ce247825 */ /* 0x040fe200078e00d4 */
[----:B------:R-:W-:Y:S02]  /*84e0*/  SEL R30, RZ, 0x10000, !P4 ;  /* 0x00010000ff1e7807 */ /* 0x000fe40006000000 */
[----:B------:R-:W-:Y:S01]  /*84f0*/  SEL R31, RZ, 0x100, !P3 ;  /* 0x00000100ff1f7807 */ /* 0x000fe20005800000 */
[----:B------:R-:W-:Y:S01]  /*8500*/  IMAD.WIDE.U32 R38, R206, 0x4, R210 ;  /* 0x00000004ce267825 */ /* 0x000fe200078e00d2 */
[----:B------:R-:W-:Y:S01]  /*8510*/  IADD3 R207, PT, PT, R214, 0x100, RZ ;  /* 0x00000100d6cf7810 */ /* 0x000fe20007ffe0ff */
[----:B------:R-:W1:Y:S01]  /*8520*/  @P1 LDC.64 R24, c[0x0][0x3a0] ;  /* 0x0000e800ff181b82 */ /* 0x000e620000000a00 */
[----:B------:R-:W-:Y:S01]  /*8530*/  IADD3 R29, PT, PT, R31, R29, R30 ;  /* 0x0000001d1f1d7210 */ /* 0x000fe20007ffe01e */
[----:B------:R2:W-:Y:S01]  /*8540*/  STG.E.128 desc[UR8][R36.64], R44 ;  /* 0x0000002c24007986 */ /* 0x0005e2000c101d08 */
[----:B------:R-:W-:-:S05]  /*8550*/  SEL R30, RZ, 0x1, !P2 ;  /* 0x00000001ff1e7807 */ /* 0x000fca0005000000 */
[----:B------:R-:W-:Y:S02]  /*8560*/  IMAD.IADD R29, R29, 0x1, R30 ;  /* 0x000000011d1d7824 */ /* 0x000fe400078e021e */
        /* <DEDUP_REMOVED lines=16> */
.L_x_16839:
[----:B------:R1:W5:Y:S04]  /*8670*/  @P0 LDG.E.128 R56, desc[UR8][R32.64] ;  /* 0x0000000820380981 */ /* 0x000368000c1e1d00 */
[----:B------:R1:W5:Y:S04]  /*8680*/  @P1 LDG.E.128 R52, desc[UR8][R34.64] ;  /* 0x0000000822341981 */ /* 0x000368000c1e1d00 */
[----:B0-----:R1:W5:Y:S01]  /*8690*/  LDG.E.128 R24, desc[UR8][R30.64] ;  /* 0x000000081e187981 */ /* 0x001362000c1e1d00 */
        /* <DEDUP_REMOVED lines=16> */
.L_x_16842:
        /* <DEDUP_REMOVED lines=12> */
.L_x_16843:
        /* <DEDUP_REMOVED lines=40> */
[----:B------:R-:W-:-:S07]  /*8ae0*/  IMAD.MOV.U32 R22, RZ, RZ, RZ ;  /* 0x000000ffff167224 */ /* 0x000fce00078e00ff */
.L_x_16841:
[----:B------:R-:W-:Y:S01]  /*8af0*/  ISETP.NE.AND P3, PT, R22, 0x1, PT ;  /* 0x000000011600780c */ /* 0x000fe20003f65270 */
[----:B-----5:R-:W-:Y:S01]  /*8b00*/  FMUL.FTZ R24, R24, UR5 ;  /* 0x0000000518187c20 */ /* 0x020fe20008410000 */
        /* <DEDUP_REMOVED lines=14> */
.L_x_16845:
        /* <DEDUP_REMOVED lines=12> */
.L_x_16846:
        /* <DEDUP_REMOVED lines=42> */
.L_x_16844:
        /* <DEDUP_REMOVED lines=14> */
.L_x_16848:
        /* <DEDUP_REMOVED lines=12> */
.L_x_16849:
        /* <DEDUP_REMOVED lines=42> */
.L_x_16847:
        /* <DEDUP_REMOVED lines=16> */
.L_x_16851:
        /* <DEDUP_REMOVED lines=12> */
.L_x_16852:
        /* <DEDUP_REMOVED lines=40> */
[----:B------:R-:W-:Y:S01]  /*97d0*/  MOV R22, R32 ;  /* 0x0000002000167202 */ /* 0x000fe20000000f00 */
[----:B------:R-:W-:-:S07]  /*97e0*/  IMAD.MOV.U32 R32, RZ, RZ, R30 ;  /* 0x000000ffff207224 */ /* 0x000fce00078e001e */
.L_x_16850:
        /* <DEDUP_REMOVED lines=14> */
.L_x_16854:
        /* <DEDUP_REMOVED lines=12> */
.L_x_16855:
        /* <DEDUP_REMOVED lines=42> */
.L_x_16853:
        /* <DEDUP_REMOVED lines=16> */
.L_x_16857:
        /* <DEDUP_REMOVED lines=12> */
.L_x_16858:
        /* <DEDUP_REMOVED lines=42> */
.L_x_16856:
        /* <DEDUP_REMOVED lines=14> */
.L_x_16860:
        /* <DEDUP_REMOVED lines=12> */
.L_x_16861:
        /* <DEDUP_REMOVED lines=42> */
.L_x_16859:
        /* <DEDUP_REMOVED lines=16> */
.L_x_16863:
        /* <DEDUP_REMOVED lines=14> */
.L_x_16864:
        /* <DEDUP_REMOVED lines=42> */
.L_x_16862:
        /* <DEDUP_REMOVED lines=34> */
.L_x_16840:
        /* <DEDUP_REMOVED lines=15> */
.L_x_16867:
        /* <DEDUP_REMOVED lines=12> */
.L_x_16868:
        /* <DEDUP_REMOVED lines=42> */
.L_x_16866:
        /* <DEDUP_REMOVED lines=15> */
.L_x_16870:
        /* <DEDUP_REMOVED lines=12> */
.L_x_16871:
        /* <DEDUP_REMOVED lines=42> */
.L_x_16869:
        /* <DEDUP_REMOVED lines=15> */
.L_x_16873:
        /* <DEDUP_REMOVED lines=12> */
.L_x_16874:
        /* <DEDUP_REMOVED lines=42> */
.L_x_16872:
        /* <DEDUP_REMOVED lines=15> */
.L_x_16876:
        /* <DEDUP_REMOVED lines=12> */
.L_x_16877:
        /* <DEDUP_REMOVED lines=42> */
.L_x_16875:
        /* <DEDUP_REMOVED lines=16> */
.L_x_16865:
[----:B------:R-:W0:Y:S01]  /*bdb0*/  @P0 LDC.64 R28, c[0x0][0x398] ;  /* 0x0000e600ff1c0b82 */ /* 0x000e220000000a00 */
[----:B------:R-:W-:Y:S01]  /*bdc0*/  SEL R26, RZ, 0x1000000, !P5 ;  /* 0x01000000ff1a7807 */ /* 0x000fe20006800000 */
[C---:B------:R-:W-:Y:S01]  /*bdd0*/  IMAD.WIDE.U32 R36, R207.reuse, 0x10, R212 ;  /* 0x00000010cf247825 */ /* 0x040fe200078e00d4 */
        /* <DEDUP_REMOVED lines=25> */
.L_x_16878:
        /* <DEDUP_REMOVED lines=19> */
.L_x_16881:
        /* <DEDUP_REMOVED lines=12> */
.L_x_16882:
[----:B-1----:R-:W-:Y:S01]  /*c160*/  IMAD.WIDE.U32 R28, R198, -0x326172a9, RZ ;  /* 0xcd9e8d57c61c7825 */ /* 0x002fe200078e00ff */
        /* <DEDUP_REMOVED lines=40> */
.L_x_16880:
[----:B------:R-:W-:Y:S01]  /*c3f0*/  ISETP.NE.AND P3, PT, R22, 0x1, PT ;  /* 0x000000011600780c */ /* 0x000fe20003f65270 */
[----:B-----5:R-:W-:Y:S01]  /*c400*/  FMUL.FTZ R24, R24, UR5 ;  /* 0x0000000518187c20 */ /* 0x020fe20008410000 */
        /* <DEDUP_REMOVED lines=14> */
.L_x_16884:
        /* <DEDUP_REMOVED lines=12> */
.L_x_16885:
        /* <DEDUP_REMOVED lines=42> */
.L_x_16883:
[----:B------:R-:W-:Y:S01]  /*c850*/  ISETP.NE.AND P3, PT, R23, 0x1, PT ;  /* 0x000000011700780c */ /* 0x000fe20003f65270 */
[----:B-1----:R-:W-:Y:S01]  /*c860*/  HFMA2 R28, -RZ, RZ, 0, 1.1920928955078125e-07 ;  /* 0x00000002ff1c7431 */ /* 0x002fe200000001ff */
        /* <DEDUP_REMOVED lines=12> */
.L_x_16887:
        /* <DEDUP_REMOVED lines=12> */
.L_x_16888:
        /* <DEDUP_REMOVED lines=42> */
.L_x_16886:
        /* <DEDUP_REMOVED lines=16> */
.L_x_16890:
        /* <DEDUP_REMOVED lines=12> */
.L_x_16891:
        /* <DEDUP_REMOVED lines=42> */
.L_x_16889:
        /* <DEDUP_REMOVED lines=14> */
.L_x_16893:
        /* <DEDUP_REMOVED lines=12> */
.L_x_16894:
        /* <DEDUP_REMOVED lines=42> */
.L_x_16892:
        /* <DEDUP_REMOVED lines=16> */
.L_x_16896:
        /* <DEDUP_REMOVED lines=12> */
.L_x_16897:
        /* <DEDUP_REMOVED lines=42> */
.L_x_16895:
        /* <DEDUP_REMOVED lines=14> */
.L_x_16899:
        /* <DEDUP_REMOVED lines=12> */
.L_x_16900:
        /* <DEDUP_REMOVED lines=42> */
.L_x_16898:
        /* <DEDUP_REMOVED lines=16> */
.L_x_16902:
        /* <DEDUP_REMOVED lines=14> */
.L_x_16903:
        /* <DEDUP_REMOVED lines=42> */
.L_x_16901:
        /* <DEDUP_REMOVED lines=34> */
.L_x_16879:
        /* <DEDUP_REMOVED lines=15> */
.L_x_16906:
        /* <DEDUP_REMOVED lines=12> */
.L_x_16907:
        /* <DEDUP_REMOVED lines=38> */
[----:B------:R-:W-:-:S03]  /*e880*/  LOP3.LUT R193, R3, R30, R195, 0x96, !PT ;  /* 0x0000001e03c17212 */ /* 0x000fc600078e96c3 */
[----:B------:R-:W-:Y:S01]  /*e890*/  IMAD.MOV.U32 R30, RZ, RZ, R34 ;  /* 0x000000ffff1e7224 */ /* 0x000fe200078e0022 */
[----:B------:R-:W-:Y:S01]  /*e8a0*/  LOP3.LUT R195, R2, R28, R35, 0x96, !PT ;  /* 0x0000001c02c37212 */ /* 0x000fe200078e9623 */
[----:B------:R-:W-:-:S07]  /*e8b0*/  IMAD.MOV.U32 R28, RZ, RZ, R32 ;  /* 0x000000ffff1c7224 */ /* 0x000fce00078e0020 */
.L_x_16905:
        /* <DEDUP_REMOVED lines=15> */
.L_x_16909:
        /* <DEDUP_REMOVED lines=12> */
.L_x_16910:
        /* <DEDUP_REMOVED lines=42> */
.L_x_16908:
        /* <DEDUP_REMOVED lines=15> */
.L_x_16912:
        /* <DEDUP_REMOVED lines=12> */
.L_x_16913:
        /* <DEDUP_REMOVED lines=42> */
.L_x_16911:
        /* <DEDUP_REMOVED lines=15> */
.L_x_16915:
        /* <DEDUP_REMOVED lines=12> */
.L_x_16916:
        /* <DEDUP_REMOVED lines=42> */
.L_x_16914:
        /* <DEDUP_REMOVED lines=16> */
.L_x_16904:
        /* <DEDUP_REMOVED lines=28> */
.L_x_16917:
        /* <DEDUP_REMOVED lines=19> */
.L_x_16920:
        /* <DEDUP_REMOVED lines=12> */
.L_x_16921:
[----:B-1----:R-:W-:Y:S01]  /*fa60*/  IMAD.WIDE.U32 R28, R198, -0x326172a9, RZ ;  /* 0xcd9e8d57c61c7825 */ /* 0x002fe200078e00ff */
        /* <DEDUP_REMOVED lines=39> */
[----:B------:R-:W-:-:S07]  /*fce0*/  LOP3.LUT R195, R2, R22, R203, 0x96, !PT ;  /* 0x0000001602c37212 */ /* 0x000fce00078e96cb */
.L_x_16919:
[----:B------:R-:W-:Y:S01]  /*fcf0*/  ISETP.NE.AND P3, PT, R23, 0x1, PT ;  /* 0x000000011700780c */ /* 0x000fe20003f65270 */
[----:B-1----:R-:W-:Y:S01]  /*fd00*/  IMAD.MOV.U32 R28, RZ, RZ, 0x2 ;  /* 0x00000002ff1c7424 */ /* 0x002fe200078e00ff */
[----:B------:R-:W-:Y:S01]  /*fd10*/  I2FP.F32.U32 R21, R21 ;  /* 0x0000001500157245 */ /* 0x000fe20000201000 */
[----:B------:R-:W-:-:S04]  /*fd20*/  IMAD.MOV.U32 R22, RZ, RZ, R194 ;  /* 0x000000ffff167224 */ /* 0x000fc800078e00c2 */
[----:B------:R-:W-:-:S05]  /*fd30*/  FFMA.FTZ R21, R21, R218, 1.1641532182693481445e-10 ;  /* 0x2f00000015157423 */ /* 0x000fca00000100da */
[----:B------:R-:W-:Y:S01]  /*fd40*/  FSETP.LE.FTZ.AND P2, PT, R21, UR4, PT ;  /* 0x0000000415007c0b */ /* 0x000fe2000bf53000 */
[----:B-----5:R-:W-:Y:S01]  /*fd50*/  FMUL.FTZ R21, R24, UR5 ;  /* 0x0000000518157c20 */ /* 0x020fe20008410000 */
        /* <DEDUP_REMOVED lines=9> */
.L_x_16923:
        /* <DEDUP_REMOVED lines=12> */
.L_x_16924:
        /* <DEDUP_REMOVED lines=42> */
.L_x_16922:
[----:B------:R-:W-:Y:S02]  /*10150*/  ISETP.NE.AND P3, PT, R28, 0x1, PT ;  /* 0x000000011c00780c */ /* 0x000fe40003f65270 */
        /* <DEDUP_REMOVED lines=13> */
.L_x_16926:
        /* <DEDUP_REMOVED lines=12> */
.L_x_16927:
        /* <DEDUP_REMOVED lines=42> */
.L_x_16925:
        /* <DEDUP_REMOVED lines=16> */
.L_x_16929:
        /* <DEDUP_REMOVED lines=12> */
.L_x_16930:
        /* <DEDUP_REMOVED lines=42> */
.L_x_16928:
        /* <DEDUP_REMOVED lines=14> */
.L_x_16932:
        /* <DEDUP_REMOVED lines=12> */
.L_x_16933:
        /* <DEDUP_REMOVED lines=42> */
.L_x_16931:
        /* <DEDUP_REMOVED lines=16> */
.L_x_16935:
        /* <DEDUP_REMOVED lines=12> */
.L_x_16936:
        /* <DEDUP_REMOVED lines=42> */
.L_x_16934:
        /* <DEDUP_REMOVED lines=14> */
.L_x_16938:
        /* <DEDUP_REMOVED lines=12> */
.L_x_16939:
        /* <DEDUP_REMOVED lines=42> */
.L_x_16937:
        /* <DEDUP_REMOVED lines=16> */
.L_x_16941:
        /* <DEDUP_REMOVED lines=14> */
.L_x_16942:
        /* <DEDUP_REMOVED lines=42> */
.L_x_16940:
[----:B------:R-:W-:Y:S01]  /*11b50*/  FMUL.FTZ R23, R56, UR5 ;  /* 0x0000000538177c20 */ /* 0x000fe20008410000 */
[----:B------:R-:W-:Y:S01]  /*11b60*/  FSETP.GTU.FTZ.AND P6, PT, R32, UR4, PT ;  /* 0x0000000420007c0b */ /* 0x000fe2000bfdc000 */
[----:B------:R-:W-:Y:S01]  /*11b70*/  FMUL.FTZ R24, R57, UR5 ;  /* 0x0000000539187c20 */ /* 0x000fe20008410000 */
[----:B------:R-:W-:Y:S02]  /*11b80*/  I2FP.F32.U32 R25, R22 ;  /* 0x0000001600197245 */ /* 0x000fe40000201000 */
        /* <DEDUP_REMOVED lines=18> */
[----:B------:R-:W-:Y:S01]  /*11cb0*/  FSEL R35, R35, RZ, !P6 ;  /* 0x000000ff23237208 */ /* 0x000fe20007000000 */
[----:B------:R-:W-:Y:S01]  /*11cc0*/  @P1 FADD.FTZ R34, R54, R34 ;  /* 0x0000002236221221 */ /* 0x000fe20000010000 */
[----:B------:R-:W-:Y:S01]  /*11cd0*/  FSEL R22, R27, RZ, P5 ;  /* 0x000000ff1b167208 */ /* 0x000fe20002800000 */
[----:B------:R-:W-:Y:S01]  /*11ce0*/  FADD.FTZ R32, R21, R32 ;  /* 0x0000002015207221 */ /* 0x000fe20000010000 */
[----:B------:R-:W-:-:S02]  /*11cf0*/  SEL R192, RZ, 0x1, P6 ;  /* 0x00000001ffc07807 */ /* 0x000fc40003000000 */
[----:B------:R-:W-:Y:S01]  /*11d00*/  PRMT R21, R28, 0x7610, R21 ;  /* 0x000076101c157816 */ /* 0x000fe20000000015 */
[--C-:B------:R-:W-:Y:S01]  /*11d10*/  FADD.FTZ R35, R35, R22.reuse ;  /* 0x0000001623237221 */ /* 0x100fe20000010000 */
[----:B------:R-:W-:Y:S01]  /*11d20*/  PRMT R22, R29, 0x7610, R22 ;  /* 0x000076101d167816 */ /* 0x000fe20000000016 */
[----:B------:R-:W-:Y:S01]  /*11d30*/  @P1 FADD.FTZ R32, R52, R32 ;  /* 0x0000002034201221 */ /* 0x000fe20000010000 */
[----:B------:R-:W-:Y:S01]  /*11d40*/  PRMT R23, R30, 0x7610, R23 ;  /* 0x000076101e177816 */ /* 0x000fe20000000017 */
[----:B------:R-:W-:Y:S01]  /*11d50*/  @P1 FADD.FTZ R35, R55, R35 ;  /* 0x0000002337231221 */ /* 0x000fe20000010000 */
[----:B------:R-:W-:Y:S06]  /*11d60*/  BRA `(.L_x_16943) ;  /* 0x00000010008c7947 */ /* 0x000fec0003800000 */
.L_x_16918:
        /* <DEDUP_REMOVED lines=15> */
.L_x_16945:
        /* <DEDUP_REMOVED lines=12> */
.L_x_16946:
        /* <DEDUP_REMOVED lines=41> */
.L_x_16944:
        /* <DEDUP_REMOVED lines=15> */
.L_x_16948:
        /* <DEDUP_REMOVED lines=12> */
.L_x_16949:
        /* <DEDUP_REMOVED lines=42> */
.L_x_16947:
        /* <DEDUP_REMOVED lines=15> */
.L_x_16951:
        /* <DEDUP_REMOVED lines=12> */
.L_x_16952:
        /* <DEDUP_REMOVED lines=42> */
.L_x_16950:
        /* <DEDUP_REMOVED lines=15> */
.L_x_16954:
        /* <DEDUP_REMOVED lines=12> */
.L_x_16955:
        /* <DEDUP_REMOVED lines=42> */
.L_x_16953:
        /* <DEDUP_REMOVED lines=16> */
.L_x_16943:
[----:B------:R-:W0:Y:S01]  /*12fa0*/  @P0 LDC.64 R26, c[0x0][0x398] ;  /* 0x0000e600ff1a0b82 */ /* 0x000e220000000a00 */
[----:B------:R-:W-:Y:S01]  /*12fb0*/  SEL R24, RZ, 0x1000000, !P5 ;  /* 0x01000000ff187807 */ /* 0x000fe20006800000 */
[----:B------:R-:W-:Y:S01]  /*12fc0*/  VIADD R217, R214, 0x280 ;  /* 0x00000280d6d97836 */ /* 0x000fe20000000000 */
[----:B------:R-:W-:Y:S02]  /*12fd0*/  SEL R25, RZ, 0x10000, !P4 ;  /* 0x00010000ff197807 */ /* 0x000fe40006000000 */
[----:B------:R-:W-:Y:S02]  /*12fe0*/  SEL R30, RZ, 0x100, !P3 ;  /* 0x00000100ff1e7807 */ /* 0x000fe40005800000 */
[----:B------:R-:W-:Y:S01]  /*12ff0*/  SEL R31, RZ, 0x1, !P2 ;  /* 0x00000001ff1f7807 */ /* 0x000fe20005000000 */
[----:B------:R-:W1:Y:S01]  /*13000*/  @P1 LDC.64 R28, c[0x0][0x3a0] ;  /* 0x0000e800ff1c1b82 */ /* 0x000e620000000a00 */
[----:B------:R-:W-:Y:S01]  /*13010*/  IADD3 R30, PT, PT, R30, R24, R25 ;  /* 0x000000181e1e7210 */ /* 0x000fe20007ffe019 */
[----:B------:R-:W-:-:S03]  /*13020*/  IMAD.WIDE.U32 R24, R215, 0x10, R212 ;  /* 0x00000010d7187825 */ /* 0x000fc600078e00d4 */
[----:B------:R-:W-:Y:S01]  /*13030*/  IADD3 R191, PT, PT, R30, R31, RZ ;  /* 0x0000001f1ebf7210 */ /* 0x000fe20007ffe0ff */
[----:B------:R-:W-:Y:S01]  /*13040*/  IMAD.WIDE.U32 R30, R215, 0x4, R210 ;  /* 0x00000004d71e7825 */ /* 0x000fe200078e00d2 */
[----:B------:R2:W-:Y:S04]  /*13050*/  STG.E.128 desc[UR8][R24.64], R32 ;  /* 0x0000002018007986 */ /* 0x0005e8000c101d08 */
[----:B------:R3:W-:Y:S01]  /*13060*/  STG.E desc[UR8][R30.64], R191 ;  /* 0x000000bf1e007986 */ /* 0x0007e2000c101908 */
[----:B0-----:R-:W-:-:S04]  /*13070*/  @P0 IMAD.WIDE.U32 R26, R217, 0x10, R26 ;  /* 0x00000010d91a0825 */ /* 0x001fc800078e001a */
[----:B-1----:R-:W-:-:S04]  /*13080*/  @P1 IMAD.WIDE.U32 R28, R217, 0x10, R28 ;  /* 0x00000010d91c1825 */ /* 0x002fc800078e001c */
[----:B--2---:R-:W-:Y:S01]  /*13090*/  IMAD.WIDE.U32 R24, R217, 0x10, R188 ;  /* 0x00000010d9187825 */ /* 0x004fe200078e00bc */
        /* <DEDUP_REMOVED lines=12> */
.L_x_16956:
[----:B------:R1:W5:Y:S04]  /*13160*/  @P0 LDG.E.128 R56, desc[UR8][R26.64] ;  /* 0x000000081a380981 */ /* 0x000368000c1e1d00 */
[----:B------:R1:W5:Y:S04]  /*13170*/  @P1 LDG.E.128 R52, desc[UR8][R28.64] ;  /* 0x000000081c341981 */ /* 0x000368000c1e1d00 */
[----:B------:R-:W5:Y:S01]  /*13180*/  LDG.E.128 R24, desc[UR8][R24.64] ;  /* 0x0000000818187981 */ /* 0x000f62000c1e1d00 */
        /* <DEDUP_REMOVED lines=16> */
.L_x_16959:
[----:B------:R-:W-:-:S04]  /*13290*/  VIADD R197, R197, 0x1 ;  /* 0x00000001c5c57836 */ /* 0x000fc80000000000 */
        /* <DEDUP_REMOVED lines=11> */
.L_x_16960:
[----:B------:R-:W-:Y:S01]  /*13350*/  IMAD.WIDE.U32 R190, R198, -0x326172a9, RZ ;  /* 0xcd9e8d57c6be7825 */ /* 0x000fe200078e00ff */
[----:B------:R-:W-:-:S03]  /*13360*/  LOP3.LUT R22, R0, R31, R205, 0x96, !PT ;  /* 0x0000001f00167212 */ /* 0x000fc600078e96cd */
[----:B------:R-:W-:Y:S01]  /*13370*/  IMAD.MOV.U32 R21, RZ, RZ, R202 ;  /* 0x000000ffff157224 */ /* 0x000fe200078e00ca */
[----:B-1----:R-:W-:Y:S01]  /*13380*/  LOP3.LUT R28, R196, R191, R204, 0x96, !PT ;  /* 0x000000bfc41c7212 */ /* 0x002fe200078e96cc */
        /* <DEDUP_REMOVED lines=38> */
.L_x_16958:
[----:B------:R-:W-:Y:S01]  /*135f0*/  ISETP.NE.AND P3, PT, R22, 0x1, PT ;  /* 0x000000011600780c */ /* 0x000fe20003f65270 */
[----:B-----5:R-:W-:Y:S01]  /*13600*/  FMUL.FTZ R24, R24, UR5 ;  /* 0x0000000518187c20 */ /* 0x020fe20008410000 */
        /* <DEDUP_REMOVED lines=14> */
.L_x_16962:
[----:B------:R-:W-:-:S04]  /*136f0*/  IADD3 R197, PT, PT, R197, 0x1, RZ ;  /* 0x00000001c5c57810 */ /* 0x000fc80007ffe0ff */
        /* <DEDUP_REMOVED lines=11> */
.L_x_16963:
        /* <DEDUP_REMOVED lines=42> */
.L_x_16961:
[----:B------:R-:W-:Y:S01]  /*13a50*/  ISETP.NE.AND P3, PT, R23, 0x1, PT ;  /* 0x000000011700780c */ /* 0x000fe20003f65270 */
[----:B-1----:R-:W-:Y:S01]  /*13a60*/  IMAD.MOV.U32 R28, RZ, RZ, 0x2 ;  /* 0x00000002ff1c7424 */ /* 0x002fe200078e00ff */
        /* <DEDUP_REMOVED lines=12> */
.L_x_16965:
        /* <DEDUP_REMOVED lines=12> */
.L_x_16966:
[----:B------:R-:W-:Y:S01]  /*13bf0*/  IMAD.WIDE.U32 R28, R198, -0x326172a9, RZ ;  /* 0xcd9e8d57c61c7825 */ /* 0x000fe200078e00ff */
[----:B0-----:R-:W-:-:S04]  /*13c00*/  LOP3.LUT R30, R0, R23, R205, 0x96, !PT ;  /* 0x00000017001e7212 */ /* 0x001fc800078e96cd */
        /* <DEDUP_REMOVED lines=40> */
.L_x_16964:
[----:B------:R-:W-:Y:S01]  /*13e90*/  ISETP.NE.AND P4, PT, R28, 0x1, PT ;  /* 0x000000011c00780c */ /* 0x000fe20003f85270 */
[----:B------:R-:W-:Y:S01]  /*13ea0*/  FMUL.FTZ R25, R25, UR5 ;  /* 0x0000000519197c20 */ /* 0x000fe20008410000 */
[----:B------:R-:W-:Y:S01]  /*13eb0*/  I2FP.F32.U32 R23, R22 ;  /* 0x0000001600177245 */ /* 0x000fe20000201000 */
[----:B0-----:R-:W-:Y:S01]  /*13ec0*/  IMAD.MOV.U32 R30, RZ, RZ, 0x2 ;  /* 0x00000002ff1e7424 */ /* 0x001fe200078e00ff */
        /* <DEDUP_REMOVED lines=12> */
.L_x_16968:
        /* <DEDUP_REMOVED lines=12> */
.L_x_16969:
        /* <DEDUP_REMOVED lines=42> */
.L_x_16967:
        /* <DEDUP_REMOVED lines=14> */
.L_x_16971:
        /* <DEDUP_REMOVED lines=12> */
.L_x_16972:
        /* <DEDUP_REMOVED lines=42> */
.L_x_16970:
        /* <DEDUP_REMOVED lines=16> */
.L_x_16974:
        /* <DEDUP_REMOVED lines=12> */
.L_x_16975:
        /* <DEDUP_REMOVED lines=42> */
.L_x_16973:
        /* <DEDUP_REMOVED lines=14> */
.L_x_16977:
        /* <DEDUP_REMOVED lines=12> */
.L_x_16978:
        /* <DEDUP_REMOVED lines=42> */
.L_x_16976:
        /* <DEDUP_REMOVED lines=16> */
.L_x_16980:
        /* <DEDUP_REMOVED lines=14> */
.L_x_16981:
        /* <DEDUP_REMOVED lines=42> */
.L_x_16979:
        /* <DEDUP_REMOVED lines=12> */
[----:B------:R-:W-:Y:S02]  /*15510*/  FSETP.GTU.FTZ.AND P6, PT, R23, UR4, PT ;  /* 0x0000000417007c0b */ /* 0x000fe4000bfdc000 */
[----:B------:R-:W-:Y:S02]  /*15520*/  I2FP.F32.U32 R23, R29 ;  /* 0x0000001d00177245 */ /* 0x000fe40000201000 */
[----:B------:R-:W-:-:S02]  /*15530*/  FSEL R21, R21, RZ, !P6 ;  /* 0x000000ff15157208 */ /* 0x000fc40007000000 */
[----:B------:R-:W-:Y:S01]  /*15540*/  SEL R203, RZ, 0x1, P6 ;  /* 0x00000001ffcb7807 */ /* 0x000fe20003000000 */
[----:B------:R-:W-:Y:S01]  /*15550*/  FFMA.FTZ R23, R23, R218, 1.1641532182693481445e-10 ;  /* 0x2f00000017177423 */ /* 0x000fe200000100da */
[----:B------:R-:W-:Y:S01]  /*15560*/  FSEL R25, R25, RZ, P3 ;  /* 0x000000ff19197208 */ /* 0x000fe20001800000 */
[--C-:B------:R-:W-:Y:S01]  /*15570*/  FADD.FTZ R30, R26, R21.reuse ;  /* 0x000000151a1e7221 */ /* 0x100fe20000010000 */
[----:B------:R-:W-:Y:S02]  /*15580*/  FSEL R190, R27, RZ, P5 ;  /* 0x000000ff1bbe7208 */ /* 0x000fe40002800000 */
[----:B------:R-:W-:Y:S01]  /*15590*/  FSETP.GTU.FTZ.AND P6, PT, R23, UR4, PT ;  /* 0x0000000417007c0b */ /* 0x000fe2000bfdc000 */
[----:B------:R-:W-:Y:S01]  /*155a0*/  FADD.FTZ R29, R25, R22 ;  /* 0x00000016191d7221 */ /* 0x000fe20000010000 */
[----:B------:R-:W-:Y:S01]  /*155b0*/  PRMT R21, R191, 0x7610, R21 ;  /* 0x00007610bf157816 */ /* 0x000fe20000000015 */
        /* <DEDUP_REMOVED lines=8> */
[----:B------:R-:W-:-:S02]  /*15640*/  @P1 FADD.FTZ R28, R52, R28 ;  /* 0x0000001c341c1221 */ /* 0x000fc40000010000 */
[----:B------:R-:W-:Y:S01]  /*15650*/  @P1 FADD.FTZ R31, R55, R31 ;  /* 0x0000001f371f1221 */ /* 0x000fe20000010000 */
[----:B------:R-:W-:Y:S06]  /*15660*/  BRA `(.L_x_16982) ;  /* 0x0000001000907947 */ /* 0x000fec0003800000 */
.L_x_16957:
[----:B------:R-:W-:Y:S01]  /*15670*/  ISETP.NE.AND P2, PT, R190, 0x1, PT ;  /* 0x00000001be00780c */ /* 0x000fe20003f45270 */
[----:B0-----:R-:W-:Y:S01]  /*15680*/  IMAD.MOV.U32 R30, RZ, RZ, 0x2 ;  /* 0x00000002ff1e7424 */ /* 0x001fe200078e00ff */
        /* <DEDUP_REMOVED lines=13> */
.L_x_16984:
        /* <DEDUP_REMOVED lines=12> */
.L_x_16985:
        /* <DEDUP_REMOVED lines=42> */
.L_x_16983:
        /* <DEDUP_REMOVED lines=15> */
.L_x_16987:
        /* <DEDUP_REMOVED lines=12> */
.L_x_16988:
        /* <DEDUP_REMOVED lines=42> */
.L_x_16986:
        /* <DEDUP_REMOVED lines=15> */
.L_x_16990:
        /* <DEDUP_REMOVED lines=12> */
.L_x_16991:
        /* <DEDUP_REMOVED lines=42> */
.L_x_16989:
        /* <DEDUP_REMOVED lines=15> */
.L_x_16993:
        /* <DEDUP_REMOVED lines=12> */
.L_x_16994:
        /* <DEDUP_REMOVED lines=42> */
.L_x_16992:
        /* <DEDUP_REMOVED lines=16> */
.L_x_16982:
        /* <DEDUP_REMOVED lines=28> */
.L_x_16995:
[----:B------:R1:W5:Y:S04]  /*16a70*/  @P0 LDG.E.128 R56, desc[UR8][R26.64] ;  /* 0x000000081a380981 */ /* 0x000368000c1e1d00 */
[----:B------:R1:W5:Y:S04]  /*16a80*/  @P1 LDG.E.128 R52, desc[UR8][R24.64] ;  /* 0x0000000818341981 */ /* 0x000368000c1e1d00 */
[----:B------:R1:W5:Y:S01]  /*16a90*/  LDG.E.128 R24, desc[UR8][R190.64] ;  /* 0x00000008be187981 */ /* 0x000362000c1e1d00 */
[----:B------:R-:W-:Y:S05]  /*16aa0*/  @!P0 BRA `(.L_x_16996) ;  /* 0x0000002400348947 */ /* 0x000fea0003800000 */
[----:B------:R-:W-:Y:S01]  /*16ab0*/  ISETP.NE.AND P2, PT, R220, 0x1, PT ;  /* 0x00000001dc00780c */ /* 0x000fe20003f45270 */
[----:B------:R-:W-:Y:S01]  /*16ac0*/  IMAD.MOV.U32 R22, RZ, RZ, 0x2 ;  /* 0x00000002ff167424 */ /* 0x000fe200078e00ff */
[----:B------:R-:W-:Y:S01]  /*16ad0*/  MOV R21, R194 ;  /* 0x000000c200157202 */ /* 0x000fe20000000f00 */
[----:B0-----:R-:W-:-:S10]  /*16ae0*/  IMAD.MOV.U32 R219, RZ, RZ, R216 ;  /* 0x000000ffffdb7224 */ /* 0x001fd400078e00d8 */
        /* <DEDUP_REMOVED lines=11> */
.L_x_16998:
        /* <DEDUP_REMOVED lines=12> */
.L_x_16999:
        /* <DEDUP_REMOVED lines=42> */
.L_x_16997:
[----:B------:R-:W-:Y:S01]  /*16f00*/  ISETP.NE.AND P3, PT, R22, 0x1, PT ;  /* 0x000000011600780c */ /* 0x000fe20003f65270 */
[----:B-1---5:R-:W-:Y:S01]  /*16f10*/  FMUL.FTZ R24, R24, UR5 ;  /* 0x0000000518187c20 */ /* 0x022fe20008410000 */
        /* <DEDUP_REMOVED lines=14> */
.L_x_17001:
        /* <DEDUP_REMOVED lines=12> */
.L_x_17002:
        /* <DEDUP_REMOVED lines=42> */
.L_x_17000:
        /* <DEDUP_REMOVED lines=14> */
.L_x_17004:
        /* <DEDUP_REMOVED lines=12> */
.L_x_17005:
        /* <DEDUP_REMOVED lines=42> */
.L_x_17003:
        /* <DEDUP_REMOVED lines=16> */
.L_x_17007:
        /* <DEDUP_REMOVED lines=12> */
.L_x_17008:
        /* <DEDUP_REMOVED lines=42> */
.L_x_17006:
        /* <DEDUP_REMOVED lines=14> */
.L_x_17010:
        /* <DEDUP_REMOVED lines=12> */
.L_x_17011:
        /* <DEDUP_REMOVED lines=42> */
.L_x_17009:
        /* <DEDUP_REMOVED lines=16> */
.L_x_17013:
        /* <DEDUP_REMOVED lines=12> */
.L_x_17014:
        /* <DEDUP_REMOVED lines=42> */
.L_x_17012:
        /* <DEDUP_REMOVED lines=14> */
.L_x_17016:
        /* <DEDUP_REMOVED lines=12> */
.L_x_17017:
        /* <DEDUP_REMOVED lines=42> */
.L_x_17015:
        /* <DEDUP_REMOVED lines=16> */
.L_x_17019:
        /* <DEDUP_REMOVED lines=14> */
.L_x_17020:
        /* <DEDUP_REMOVED lines=42> */
.L_x_17018:
        /* <DEDUP_REMOVED lines=10> */
[----:B------:R-:W-:Y:S01]  /*18e00*/  FSEL R25, R21, RZ, !P6 ;  /* 0x000000ff15197208 */ /* 0x000fe20007000000 */
[----:B------:R-:W-:Y:S01]  /*18e10*/  FMUL.FTZ R21, R58, UR5 ;  /* 0x000000053a157c20 */ /* 0x000fe20008410000 */
[----:B------:R-:W-:Y:S01]  /*18e20*/  SEL R191, RZ, 0x1, P6 ;  /* 0x00000001ffbf7807 */ /* 0x000fe20003000000 */
[----:B------:R-:W-:Y:S01]  /*18e30*/  FADD.FTZ R24, R24, R27 ;  /* 0x0000001b18187221 */ /* 0x000fe20000010000 */
[----:B------:R-:W-:Y:S02]  /*18e40*/  FSETP.GTU.FTZ.AND P6, PT, R203, UR4, PT ;  /* 0x00000004cb007c0b */ /* 0x000fe4000bfdc000 */
[----:B------:R-:W-:Y:S01]  /*18e50*/  FSEL R216, R216, RZ, P4 ;  /* 0x000000ffd8d87208 */ /* 0x000fe20002000000 */
[----:B------:R-:W-:Y:S01]  /*18e60*/  @P1 FADD.FTZ R24, R52, R24 ;  /* 0x0000001834181221 */ /* 0x000fe20000010000 */
[----:B------:R-:W-:Y:S02]  /*18e70*/  FSEL R21, R21, RZ, !P6 ;  /* 0x000000ff15157208 */ /* 0x000fe40007000000 */
[----:B------:R-:W-:-:S02]  /*18e80*/  SEL R203, RZ, 0x1, P6 ;  /* 0x00000001ffcb7807 */ /* 0x000fc40003000000 */
[----:B------:R-:W-:Y:S01]  /*18e90*/  FSETP.GTU.FTZ.AND P6, PT, R23, UR4, PT ;  /* 0x0000000417007c0b */ /* 0x000fe2000bfdc000 */
        /* <DEDUP_REMOVED lines=9> */
[----:B------:R-:W-:Y:S01]  /*18f30*/  PRMT R22, R191, 0x7610, R22 ;  /* 0x00007610bf167816 */ /* 0x000fe20000000016 */
[----:B------:R-:W-:Y:S01]  /*18f40*/  @P1 FADD.FTZ R25, R53, R25 ;  /* 0x0000001935191221 */ /* 0x000fe20000010000 */
[----:B------:R-:W-:Y:S01]  /*18f50*/  PRMT R23, R203, 0x7610, R23 ;  /* 0x00007610cb177816 */ /* 0x000fe20000000017 */
[----:B------:R-:W-:Y:S01]  /*18f60*/  @P1 FADD.FTZ R27, R55, R27 ;  /* 0x0000001b371b1221 */ /* 0x000fe20000010000 */
[----:B------:R-:W-:Y:S06]  /*18f70*/  BRA `(.L_x_17021) ;  /* 0x0000001000907947 */ /* 0x000fec0003800000 */
.L_x_16996:
[----:B------:R-:W-:Y:S01]  /*18f80*/  ISETP.NE.AND P2, PT, R220, 0x1, PT ;  /* 0x00000001dc00780c */ /* 0x000fe20003f45270 */
[----:B0-----:R-:W-:Y:S02]  /*18f90*/  HFMA2 R202, -RZ, RZ, 0, 1.1920928955078125e-07 ;  /* 0x00000002ffca7431 */ /* 0x001fe400000001ff */
        /* <DEDUP_REMOVED lines=13> */
.L_x_17023:
        /* <DEDUP_REMOVED lines=12> */
.L_x_17024:
        /* <DEDUP_REMOVED lines=42> */
.L_x_17022:
        /* <DEDUP_REMOVED lines=15> */
.L_x_17026:
        /* <DEDUP_REMOVED lines=12> */
.L_x_17027:
        /* <DEDUP_REMOVED lines=42> */
.L_x_17025:
        /* <DEDUP_REMOVED lines=15> */
.L_x_17029:
        /* <DEDUP_REMOVED lines=12> */
.L_x_17030:
        /* <DEDUP_REMOVED lines=42> */
.L_x_17028:
        /* <DEDUP_REMOVED lines=15> */
.L_x_17032:
        /* <DEDUP_REMOVED lines=12> */
.L_x_17033:
        /* <DEDUP_REMOVED lines=42> */
.L_x_17031:
        /* <DEDUP_REMOVED lines=16> */
.L_x_17021:
[----:B------:R-:W0:Y:S01]  /*1a1c0*/  @P0 LDC.64 R202, c[0x0][0x398] ;  /* 0x0000e600ffca0b82 */ /* 0x000e220000000a00 */
[----:B------:R-:W-:Y:S01]  /*1a1d0*/  SEL R216, RZ, 0x1000000, !P5 ;  /* 0x01000000ffd87807 */ /* 0x000fe20006800000 */
[----:B------:R-:W-:Y:S01]  /*1a1e0*/  IMAD.WIDE.U32 R222, R208, 0x10, R212 ;  /* 0x00000010d0de7825 */ /* 0x000fe200078e00d4 */
[----:B------:R-:W-:Y:S02]  /*1a1f0*/  SEL R221, RZ, 0x10000, !P4 ;  /* 0x00010000ffdd7807 */ /* 0x000fe40006000000 */
[----:B------:R-:W-:Y:S02]  /*1a200*/  SEL R220, RZ, 0x100, !P3 ;  /* 0x00000100ffdc7807 */ /* 0x000fe40005800000 */
[----:B------:R1:W-:Y:S01]  /*1a210*/  STG.E.128 desc[UR8][R222.64], R24 ;  /* 0x00000018de007986 */ /* 0x0003e2000c101d08 */
[----:B------:R-:W2:Y:S01]  /*1a220*/  @P1 LDC.64 R190, c[0x0][0x3a0] ;  /* 0x0000e800ffbe1b82 */ /* 0x000ea20000000a00 */
[----:B------:R-:W-:Y:S01]  /*1a230*/  IADD3 R220, PT, PT, R220, R216, R221 ;  /* 0x000000d8dcdc7210 */ /* 0x000fe20007ffe0dd */
[----:B------:R-:W-:Y:S01]  /*1a240*/  VIADD R216, R214, 0x380 ;  /* 0x00000380d6d87836 */ /* 0x000fe20000000000 */
[----:B------:R-:W-:-:S03]  /*1a250*/  SEL R221, RZ, 0x1, !P2 ;  /* 0x00000001ffdd7807 */ /* 0x000fc60005000000 */
[----:B------:R-:W-:Y:S01]  /*1a260*/  IMAD.WIDE.U32 R188, R216, 0x10, R188 ;  /* 0x00000010d8bc7825 */ /* 0x000fe200078e00bc */
[----:B------:R-:W-:-:S03]  /*1a270*/  IADD3 R225, PT, PT, R220, R221, RZ ;  /* 0x000000dddce17210 */ /* 0x000fc60007ffe0ff */
[----:B------:R-:W-:-:S05]  /*1a280*/  IMAD.WIDE.U32 R220, R208, 0x4, R210 ;  /* 0x00000004d0dc7825 */ /* 0x000fca00078e00d2 */
        /* <DEDUP_REMOVED lines=15> */
.L_x_17034:
[----:B------:R1:W5:Y:S04]  /*1a380*/  @P1 LDG.E.128 R52, desc[UR8][R190.64] ;  /* 0x00000008be341981 */ /* 0x000368000c1e1d00 */
[----:B------:R1:W5:Y:S04]  /*1a390*/  @P0 LDG.E.128 R56, desc[UR8][R202.64] ;  /* 0x00000008ca380981 */ /* 0x000368000c1e1d00 */
[----:B------:R-:W5:Y:S01]  /*1a3a0*/  LDG.E.128 R188, desc[UR8][R188.64] ;  /* 0x00000008bcbc7981 */ /* 0x000f62000c1e1d00 */
        /* <DEDUP_REMOVED lines=16> */
.L_x_17037:
        /* <DEDUP_REMOVED lines=12> */
.L_x_17038:
        /* <DEDUP_REMOVED lines=42> */
.L_x_17036:
        /* <DEDUP_REMOVED lines=16> */
.L_x_17040:
[----:B------:R-:W-:-:S04]  /*1a910*/  IADD3 R197, PT, PT, R197, 0x1, RZ ;  /* 0x00000001c5c57810 */ /* 0x000fc80007ffe0ff */
[C---:B------:R-:W-:Y:S01]  /*1a920*/  ISETP.NE.AND P3, PT, R197.reuse, RZ, PT ;  /* 0x000000ffc500720c */ /* 0x040fe20003f65270 */
[----:B0-----:R-:W-:-:S12]  /*1a930*/  IMAD.WIDE.U32 R220, R197, -0x2daee0ad, RZ ;  /* 0xd2511f53c5dc7825 */ /* 0x001fd800078e00ff */
        /* <DEDUP_REMOVED lines=9> */
.L_x_17041:
        /* <DEDUP_REMOVED lines=42> */
.L_x_17039:
[----:B------:R-:W-:Y:S01]  /*1ac70*/  ISETP.NE.AND P3, PT, R188, 0x1, PT ;  /* 0x00000001bc00780c */ /* 0x000fe20003f65270 */
[----:B------:R-:W-:Y:S01]  /*1ac80*/  IMAD.MOV.U32 R23, RZ, RZ, R194 ;  /* 0x000000ffff177224 */ /* 0x000fe200078e00c2 */
[----:B------:R-:W-:Y:S02]  /*1ac90*/  I2FP.F32.U32 R21, R21 ;  /* 0x0000001500157245 */ /* 0x000fe40000201000 */
        /* <DEDUP_REMOVED lines=11> */
.L_x_17043:
        /* <DEDUP_REMOVED lines=12> */
.L_x_17044:
        /* <DEDUP_REMOVED lines=42> */
.L_x_17042:
[----:B------:R-:W-:Y:S01]  /*1b0b0*/  ISETP.NE.AND P4, PT, R22, 0x1, PT ;  /* 0x000000011600780c */ /* 0x000fe20003f85270 */
[----:B0-----:R-:W-:Y:S01]  /*1b0c0*/  FMUL.FTZ R221, R189, UR5 ;  /* 0x00000005bddd7c20 */ /* 0x001fe20008410000 */
        /* <DEDUP_REMOVED lines=14> */
.L_x_17046:
        /* <DEDUP_REMOVED lines=12> */
.L_x_17047:
        /* <DEDUP_REMOVED lines=42> */
.L_x_17045:
        /* <DEDUP_REMOVED lines=14> */
.L_x_17049:
        /* <DEDUP_REMOVED lines=12> */
.L_x_17050:
        /* <DEDUP_REMOVED lines=42> */
.L_x_17048:
        /* <DEDUP_REMOVED lines=16> */
.L_x_17052:
        /* <DEDUP_REMOVED lines=12> */
.L_x_17053:
        /* <DEDUP_REMOVED lines=42> */
.L_x_17051:
        /* <DEDUP_REMOVED lines=14> */
.L_x_17055:
        /* <DEDUP_REMOVED lines=12> */
.L_x_17056:
        /* <DEDUP_REMOVED lines=42> */
.L_x_17054:
        /* <DEDUP_REMOVED lines=16> */
.L_x_17058:
        /* <DEDUP_REMOVED lines=14> */
.L_x_17059:
        /* <DEDUP_REMOVED lines=42> */
.L_x_17057:
        /* <DEDUP_REMOVED lines=28> */
[----:B------:R-:W-:Y:S01]  /*1c830*/  FADD.FTZ R191, R191, R224 ;  /* 0x000000e0bfbf7221 */ /* 0x000fe20000010000 */
[----:B------:R-:W-:Y:S01]  /*1c840*/  PRMT R22, R220, 0x7610, R22 ;  /* 0x00007610dc167816 */ /* 0x000fe20000000016 */
[----:B------:R-:W-:Y:S01]  /*1c850*/  @P1 FADD.FTZ R188, R52, R188 ;  /* 0x000000bc34bc1221 */ /* 0x000fe20000010000 */
[----:B------:R-:W-:Y:S01]  /*1c860*/  PRMT R23, R223, 0x7610, R23 ;  /* 0x00007610df177816 */ /* 0x000fe20000000017 */
[----:B------:R-:W-:Y:S01]  /*1c870*/  @P1 FADD.FTZ R191, R55, R191 ;  /* 0x000000bf37bf1221 */ /* 0x000fe20000010000 */
[----:B------:R-:W-:Y:S06]  /*1c880*/  BRA `(.L_x_17060) ;  /* 0x0000001000907947 */ /* 0x000fec0003800000 */
.L_x_17035:
        /* <DEDUP_REMOVED lines=15> */
.L_x_17062:
        /* <DEDUP_REMOVED lines=12> */
.L_x_17063:
        /* <DEDUP_REMOVED lines=42> */
.L_x_17061:
        /* <DEDUP_REMOVED lines=15> */
.L_x_17065:
        /* <DEDUP_REMOVED lines=12> */
.L_x_17066:
        /* <DEDUP_REMOVED lines=42> */
.L_x_17064:
        /* <DEDUP_REMOVED lines=15> */
.L_x_17068:
        /* <DEDUP_REMOVED lines=12> */
.L_x_17069:
        /* <DEDUP_REMOVED lines=42> */
.L_x_17067:
        /* <DEDUP_REMOVED lines=15> */
.L_x_17071:
        /* <DEDUP_REMOVED lines=12> */
.L_x_17072:
[----:B------:R-:W-:Y:S01]  /*1d730*/  IMAD.WIDE.U32 R222, R198, -0x326172a9, RZ ;  /* 0xcd9e8d57c6de7825 */ /* 0x000fe200078e00ff */
[----:B------:R-:W-:-:S03]  /*1d740*/  LOP3.LUT R194, R0, R225, R205, 0x96, !PT ;  /* 0x000000e100c27212 */ /* 0x000fc600078e96cd */
[----:B------:R-:W-:Y:S01]  /*1d750*/  HFMA2 R202, -RZ, RZ, 0, 0 ;  /* 0x00000000ffca7431 */ /* 0x000fe200000001ff */
        /* <DEDUP_REMOVED lines=39> */
.L_x_17070:
        /* <DEDUP_REMOVED lines=16> */
.L_x_17060:
        /* <DEDUP_REMOVED lines=22> */
.L_x_17073:
        /* <DEDUP_REMOVED lines=135> */
[----:B0-----:R-:W-:-:S07]  /*1e4a0*/  I2FP.F32.U32 R211, R219 ;  /* 0x000000db00d37245 */ /* 0x001fce0000201000 */
[----:B------:R-:W0:Y:S01]  /*1e4b0*/  @!P1 LDC.64 R234, c[0x0][0x3c8] ;  /* 0x0000f200ffea9b82 */ /* 0x000e220000000a00 */
[----:B------:R-:W-:Y:S01]  /*1e4c0*/  @!P2 LDS.64 R212, [R220] ;  /* 0x00000000dcd4a984 */ /* 0x000fe20000000a00 */
[----:B-1----:R-:W-:Y:S02]  /*1e4d0*/  IADD3 R223, PT, PT, R222, R219, RZ ;  /* 0x000000dbdedf7210 */ /* 0x002fe40007ffe0ff */
[----:B------:R-:W-:Y:S02]  /*1e4e0*/  I2FP.F32.S32 R222, R222 ;  /* 0x000000de00de7245 */ /* 0x000fe40000201400 */
[----:B------:R-:W-:Y:S01]  /*1e4f0*/  I2FP.F32.S32 R224, R223 ;  /* 0x000000df00e07245 */ /* 0x000fe20000201400 */
[----:B------:R-:W1:Y:S01]  /*1e500*/  SHFL.DOWN PT, R226, R223, 0x1, 0x1f ;  /* 0x08201f00dfe27f89 */ /* 0x000e6200000e0000 */
[----:B0-----:R-:W-:Y:S02]  /*1e510*/  @!P1 IMAD.WIDE R234, R199, 0x4, R234 ;  /* 0x00000004c7ea9825 */ /* 0x001fe400078e02ea */
[----:B------:R-:W0:Y:S02]  /*1e520*/  MUFU.RCP R225, R224 ;  /* 0x000000e000e17308 */ /* 0x000e240000001000 */
[----:B-1----:R-:W-:Y:S01]  /*1e530*/  IMAD.IADD R220, R223, 0x1, R226 ;  /* 0x00000001dfdc7824 */ /* 0x002fe200078e02e2 */
[----:B------:R-:W-:Y:S01]  /*1e540*/  I2FP.F32.S32 R226, R226 ;  /* 0x000000e200e27245 */ /* 0x000fe20000201400 */
[----:B------:R-:W1:Y:S03]  /*1e550*/  SHFL.DOWN PT, R221, R212, 0x2, 0x1f ;  /* 0x08401f00d4dd7f89 */ /* 0x000e6600000e0000 */
[----:B------:R-:W-:Y:S01]  /*1e560*/  I2FP.F32.S32 R220, R220 ;  /* 0x000000dc00dc7245 */ /* 0x000fe20000201400 */
[----:B------:R-:W2:Y:S05]  /*1e570*/  SHFL.DOWN PT, R210, R213, 0x2, 0x1f ;  /* 0x08401f00d5d27f89 */ /* 0x000eaa00000e0000 */
[----:B------:R-:W3:Y:S01]  /*1e580*/  MUFU.RCP R220, R220 ;  /* 0x000000dc00dc7308 */ /* 0x000ee20000001000 */
[----:B-1----:R-:W-:-:S04]  /*1e590*/  FMUL.FTZ R218, R221, R222 ;  /* 0x000000deddda7220 */ /* 0x002fc80000410000 */
[----:B------:R-:W-:Y:S01]  /*1e5a0*/  FFMA.FTZ R218, R211, R212, R218 ;  /* 0x000000d4d3da7223 */ /* 0x000fe200000100da */
[----:B------:R-:W-:Y:S01]  /*1e5b0*/  FADD.FTZ R212, -R221, R212 ;  /* 0x000000d4ddd47221 */ /* 0x000fe20000010100 */
[----:B--2---:R-:W-:Y:S02]  /*1e5c0*/  FADD.FTZ R210, R210, R213 ;  /* 0x000000d5d2d27221 */ /* 0x004fe40000010000 */
[----:B0-----:R-:W-:Y:S01]  /*1e5d0*/  FMUL.FTZ R219, R225, R218 ;  /* 0x000000dae1db7220 */ /* 0x001fe20000410000 */
[----:B------:R-:W-:-:S04]  /*1e5e0*/  FMUL.FTZ R212, R212, R212 ;  /* 0x000000d4d4d47220 */ /* 0x000fc80000410000 */
[----:B------:R-:W0:Y:S01]  /*1e5f0*/  SHFL.DOWN PT, R218, R219, 0x1, 0x1f ;  /* 0x08201f00dbda7f89 */ /* 0x000e2200000e0000 */
[----:B------:R-:W-:-:S04]  /*1e600*/  FMUL.FTZ R212, R212, R211 ;  /* 0x000000d3d4d47220 */ /* 0x000fc80000410000 */
[----:B------:R-:W-:-:S04]  /*1e610*/  FMUL.FTZ R212, R212, R222 ;  /* 0x000000ded4d47220 */ /* 0x000fc80000410000 */
[----:B------:R-:W-:-:S05]  /*1e620*/  FFMA.FTZ R210, R225, R212, R210 ;  /* 0x000000d4e1d27223 */ /* 0x000fca00000100d2 */
[----:B------:R-:W1:Y:S01]  /*1e630*/  SHFL.DOWN PT, R211, R210, 0x1, 0x1f ;  /* 0x08201f00d2d37f89 */ /* 0x000e6200000e0000 */
[----:B0-----:R-:W-:Y:S01]  /*1e640*/  FMUL.FTZ R213, R218, R226 ;  /* 0x000000e2dad57220 */ /* 0x001fe20000410000 */
[----:B------:R-:W-:-:S03]  /*1e650*/  FADD.FTZ R218, R219, -R218 ;  /* 0x800000dadbda7221 */ /* 0x000fc60000010000 */
[----:B------:R-:W-:-:S04]  /*1e660*/  FFMA.FTZ R213, R224, R219, R213 ;  /* 0x000000dbe0d57223 */ /* 0x000fc800000100d5 */
[----:B---3--:R-:W-:Y:S01]  /*1e670*/  FMUL.FTZ R231, R220, R213 ;  /* 0x000000d5dce77220 */ /* 0x008fe20000410000 */
[----:B------:R-:W-:-:S04]  /*1e680*/  FMUL.FTZ R213, R218, R218 ;  /* 0x000000dadad57220 */ /* 0x000fc80000410000 */
[----:B------:R-:W-:Y:S01]  /*1e690*/  FMUL.FTZ R213, R224, R213 ;  /* 0x000000d5e0d57220 */ /* 0x000fe20000410000 */
[----:B------:R-:W0:Y:S01]  /*1e6a0*/  SHFL.IDX PT, R231, R231, RZ, 0x1f ;  /* 0x00001fffe7e77589 */ /* 0x000e2200000e0000 */
[----:B-1----:R-:W-:Y:S02]  /*1e6b0*/  FADD.FTZ R211, R210, R211 ;  /* 0x000000d3d2d37221 */ /* 0x002fe40000010000 */
[----:B------:R-:W-:Y:S01]  /*1e6c0*/  FMUL.FTZ R213, R213, R226 ;  /* 0x000000e2d5d57220 */ /* 0x000fe20000410000 */
[----:B------:R-:W1:Y:S03]  /*1e6d0*/  LDC R210, c[0x0][0x448] ;  /* 0x00011200ffd27b82 */ /* 0x000e660000000800 */
[----:B------:R-:W-:-:S06]  /*1e6e0*/  FFMA.FTZ R213, R220, R213, R211 ;  /* 0x000000d5dcd57223 */ /* 0x000fcc00000100d3 */
[----:B------:R-:W1:Y:S01]  /*1e6f0*/  SHFL.IDX PT, R213, R213, RZ, 0x1f ;  /* 0x00001fffd5d57589 */ /* 0x000e6200000e0000 */
[----:B0-----:R-:W-:-:S05]  /*1e700*/  FSEL R232, R231, RZ, !P3 ;  /* 0x000000ffe7e87208 */ /* 0x001fca0005800000 */
[C---:B------:R-:W-:Y:S01]  /*1e710*/  FADD.FTZ R228, -R232.reuse, R45 ;  /* 0x0000002de8e47221 */ /* 0x040fe20000010100 */
[----:B------:R-:W-:Y:S01]  /*1e720*/  FMUL.FTZ R45, R231, R231 ;  /* 0x000000e7e72d7220 */ /* 0x000fe20000410000 */
[C---:B------:R-:W-:Y:S01]  /*1e730*/  FADD.FTZ R223, -R232.reuse, R42 ;  /* 0x0000002ae8df7221 */ /* 0x040fe20000010100 */
[C---:B------:R-:W-:Y:S01]  /*1e740*/  FADD.FTZ R222, -R232.reuse, R43 ;  /* 0x0000002be8de7221 */ /* 0x040fe20000010100 */
[C---:B------:R-:W-:Y:S01]  /*1e750*/  FADD.FTZ R229, -R232.reuse, R44 ;  /* 0x0000002ce8e57221 */ /* 0x040fe20000010100 */
[----:B------:R-:W0:Y:S01]  /*1e760*/  @!P1 LDC.64 R42, c[0x0][0x3c0] ;  /* 0x0000f000ff2a9b82 */ /* 0x000e220000000a00 */
[----:B------:R-:W-:Y:S01]  /*1e770*/  FSEL R45, R45, RZ, P3 ;  /* 0x000000ff2d2d7208 */ /* 0x000fe20001800000 */
[C---:B------:R-:W-:Y:S01]  /*1e780*/  FADD.FTZ R225, -R232.reuse, R40 ;  /* 0x00000028e8e17221 */ /* 0x040fe20000010100 */
[----:B-1----:R-:W-:Y:S01]  /*1e790*/  FFMA.FTZ R44, R213, UR11, R210 ;  /* 0x0000000bd52c7c23 */ /* 0x002fe200080100d2 */
[C---:B------:R-:W-:Y:S01]  /*1e7a0*/  FADD.FTZ R224, -R232.reuse, R41 ;  /* 0x00000029e8e07221 */ /* 0x040fe20000010100 */
[C---:B------:R-:W-:Y:S01]  /*1e7b0*/  FADD.FTZ R220, -R232.reuse, R36 ;  /* 0x00000024e8dc7221 */ /* 0x040fe20000010100 */
[----:B------:R-:W-:Y:S01]  /*1e7c0*/  FADD.FTZ R219, -R232, R37 ;  /* 0x00000025e8db7221 */ /* 0x000fe20000010100 */
[----:B------:R-:W-:Y:S01]  /*1e7d0*/  FADD.FTZ R44, R44, R45 ;  /* 0x0000002d2c2c7221 */ /* 0x000fe20000010000 */
[----:B------:R-:W1:Y:S01]  /*1e7e0*/  LDC.64 R40, c[0x0][0x428] ;  /* 0x00010a00ff287b82 */ /* 0x000e620000000a00 */
        /* <DEDUP_REMOVED lines=16> */
[C---:B------:R-:W-:Y:S01]  /*1e8f0*/  FADD.FTZ R226, -R232.reuse, R47 ;  /* 0x0000002fe8e27221 */ /* 0x040fe20000010100 */
[C---:B------:R-:W-:Y:S01]  /*1e900*/  FADD.FTZ R47, -R232.reuse, R188 ;  /* 0x000000bce82f7221 */ /* 0x040fe20000010100 */
[C---:B------:R-:W-:Y:S01]  /*1e910*/  FADD.FTZ R212, -R232.reuse, R39 ;  /* 0x00000027e8d47221 */ /* 0x040fe20000010100 */
[C---:B--2---:R-:W-:Y:S01]  /*1e920*/  FMUL.FTZ R25, R221.reuse, R48 ;  /* 0x00000030dd197220 */ /* 0x044fe20000410000 */
[----:B------:R0:W-:Y:S01]  /*1e930*/  @!P1 STG.E desc[UR8][R42.64], R231 ;  /* 0x000000e72a009986 */ /* 0x0001e2000c101908 */
[C---:B------:R-:W-:Y:S01]  /*1e940*/  FMUL.FTZ R30, R221.reuse, R230 ;  /* 0x000000e6dd1e7220 */ /* 0x040fe20000410000 */
[C---:B------:R-:W-:Y:S01]  /*1e950*/  FMUL.FTZ R31, R221.reuse, R211 ;  /* 0x000000d3dd1f7220 */ /* 0x040fe20000410000 */
[C---:B------:R-:W-:Y:S01]  /*1e960*/  FADD.FTZ R51, -R232.reuse, R24 ;  /* 0x00000018e8337221 */ /* 0x040fe20000010100 */
[C---:B------:R-:W-:Y:S01]  /*1e970*/  FMUL.FTZ R188, R221.reuse, R28 ;  /* 0x0000001cddbc7220 */ /* 0x040fe20000410000 */
[C---:B------:R-:W-:Y:S01]  /*1e980*/  FADD.FTZ R218, -R232.reuse, R38 ;  /* 0x00000026e8da7221 */ /* 0x040fe20000010100 */
[C---:B------:R-:W-:Y:S01]  /*1e990*/  FADD.FTZ R33, -R232.reuse, R33 ;  /* 0x00000021e8217221 */ /* 0x040fe20000010100 */
[C---:B------:R-:W-:Y:S01]  /*1e9a0*/  FADD.FTZ R34, -R232.reuse, R34 ;  /* 0x00000022e8227221 */ /* 0x040fe20000010100 */
[C---:B------:R-:W-:Y:S01]  /*1e9b0*/  FADD.FTZ R35, -R232.reuse, R35 ;  /* 0x00000023e8237221 */ /* 0x040fe20000010100 */
[C---:B------:R-:W-:Y:S01]  /*1e9c0*/  FADD.FTZ R46, -R232.reuse, R189 ;  /* 0x000000bde82e7221 */ /* 0x040fe20000010100 */
[----:B------:R-:W-:Y:S01]  /*1e9d0*/  FMUL.FTZ R48, R221, R27 ;  /* 0x0000001bdd307220 */ /* 0x000fe20000410000 */
[----:B------:R-:W-:Y:S01]  /*1e9e0*/  FFMA.FTZ R24, R25, R152, R156 ;  /* 0x0000009819187223 */ /* 0x000fe2000001009c */
[C---:B0-----:R-:W-:Y:S01]  /*1e9f0*/  FMUL.FTZ R231, R221.reuse, R49 ;  /* 0x00000031dde77220 */ /* 0x041fe20000410000 */
[----:B------:R-:W-:Y:S01]  /*1ea00*/  FMUL.FTZ R49, R221, R26 ;  /* 0x0000001add317220 */ /* 0x000fe20000410000 */
[----:B------:R-:W-:Y:S01]  /*1ea10*/  FFMA.FTZ R28, R25, R120, R60 ;  /* 0x00000078191c7223 */ /* 0x000fe2000001003c */
[C---:B------:R-:W-:Y:S01]  /*1ea20*/  FADD.FTZ R45, -R232.reuse, R190 ;  /* 0x000000bee82d7221 */ /* 0x040fe20000010100 */
[----:B------:R-:W-:Y:S01]  /*1ea30*/  FADD.FTZ R44, -R232, R191 ;  /* 0x000000bfe82c7221 */ /* 0x000fe20000010100 */
[----:B-1----:R-:W-:-:S04]  /*1ea40*/  IMAD.WIDE.U32 R38, R214, 0x10, R40 ;  /* 0x00000010d6267825 */ /* 0x002fc800078e0028 */
        /* <DEDUP_REMOVED lines=8> */
[----:B---3--:R-:W-:-:S04]  /*1ead0*/  IMAD.WIDE.U32 R232, R214, 0x10, R36 ;  /* 0x00000010d6e87825 */ /* 0x008fc800078e0024 */
[----:B------:R-:W-:Y:S01]  /*1eae0*/  FFMA.FTZ R29, R231, R121, R61 ;  /* 0x00000079e71d7223 */ /* 0x000fe2000001003d */
[----:B------:R-:W-:Y:S01]  /*1eaf0*/  FFMA.FTZ R30, R30, R122, R62 ;  /* 0x0000007a1e1e7223 */ /* 0x000fe2000001003e */
[----:B------:R-:W-:Y:S01]  /*1eb00*/  FFMA.FTZ R31, R31, R123, R63 ;  /* 0x0000007b1f1f7223 */ /* 0x000fe2000001003f */
        /* <DEDUP_REMOVED lines=10> */
[----:B------:R0:W-:Y:S01]  /*1ebb0*/  @!P1 STG.E desc[UR8][R234.64], R221 ;  /* 0x000000ddea009986 */ /* 0x0001e2000c101908 */
[C---:B------:R-:W-:Y:S01]  /*1ebc0*/  FMUL.FTZ R225, R221.reuse, R225 ;  /* 0x000000e1dde17220 */ /* 0x040fe20000410000 */
[C---:B------:R-:W-:Y:S01]  /*1ebd0*/  FMUL.FTZ R224, R221.reuse, R224 ;  /* 0x000000e0dde07220 */ /* 0x040fe20000410000 */
[C---:B------:R-:W-:Y:S01]  /*1ebe0*/  FMUL.FTZ R223, R221.reuse, R223 ;  /* 0x000000dfdddf7220 */ /* 0x040fe20000410000 */
[----:B------:R-:W-:Y:S01]  /*1ebf0*/  FMUL.FTZ R222, R221, R222 ;  /* 0x000000deddde7220 */ /* 0x000fe20000410000 */
[----:B------:R1:W-:Y:S01]  /*1ec00*/  STG.E.128 desc[UR8][R38.64], R24 ;  /* 0x0000001826007986 */ /* 0x0003e2000c101d08 */
[----:B------:R-:W-:-:S04]  /*1ec10*/  IMAD.WIDE.U32 R238, R209, 0x10, R40 ;  /* 0x00000010d1ee7825 */ /* 0x000fc800078e0028 */
[C---:B------:R-:W-:Y:S01]  /*1ec20*/  FMUL.FTZ R220, R221.reuse, R220 ;  /* 0x000000dcdddc7220 */ /* 0x040fe20000410000 */
[----:B------:R-:W-:Y:S01]  /*1ec30*/  FMUL.FTZ R219, R221, R219 ;  /* 0x000000dbdddb7220 */ /* 0x000fe20000410000 */
[----:B------:R2:W-:Y:S01]  /*1ec40*/  STG.E.128 desc[UR8][R232.64], R28 ;  /* 0x0000001ce8007986 */ /* 0x0005e2000c101d08 */
[----:B------:R-:W-:-:S04]  /*1ec50*/  IMAD.WIDE.U32 R236, R215, 0x10, R40 ;  /* 0x00000010d7ec7825 */ /* 0x000fc800078e0028 */
[C---:B------:R-:W-:Y:S01]  /*1ec60*/  FMUL.FTZ R218, R221.reuse, R218 ;  /* 0x000000daddda7220 */ /* 0x040fe20000410000 */
[----:B------:R-:W-:Y:S01]  /*1ec70*/  FMUL.FTZ R213, R221, R213 ;  /* 0x000000d5ddd57220 */ /* 0x000fe20000410000 */
[----:B------:R3:W-:Y:S01]  /*1ec80*/  STG.E.128 desc[UR8][R42.64], R32 ;  /* 0x000000202a007986 */ /* 0x0007e2000c101d08 */
[----:B0-----:R-:W-:-:S04]  /*1ec90*/  IMAD.WIDE.U32 R234, R217, 0x10, R40 ;  /* 0x00000010d9ea7825 */ /* 0x001fc800078e0028 */
[C---:B------:R-:W-:Y:S01]  /*1eca0*/  FMUL.FTZ R210, R221.reuse, R210 ;  /* 0x000000d2ddd27220 */ /* 0x040fe20000410000 */
[C---:B------:R-:W-:Y:S01]  /*1ecb0*/  FMUL.FTZ R51, R221.reuse, R51 ;  /* 0x00000033dd337220 */ /* 0x040fe20000410000 */
[----:B------:R-:W-:Y:S01]  /*1ecc0*/  FMUL.FTZ R50, R221, R50 ;  /* 0x00000032dd327220 */ /* 0x000fe20000410000 */
[----:B------:R-:W-:-:S04]  /*1ecd0*/  IMAD.WIDE.U32 R230, R208, 0x10, R40 ;  /* 0x00000010d0e67825 */ /* 0x000fc800078e0028 */
[C---:B------:R-:W-:Y:S01]  /*1ece0*/  FMUL.FTZ R47, R221.reuse, R47 ;  /* 0x0000002fdd2f7220 */ /* 0x040fe20000410000 */
[C---:B------:R-:W-:Y:S01]  /*1ecf0*/  FMUL.FTZ R46, R221.reuse, R46 ;  /* 0x0000002edd2e7220 */ /* 0x040fe20000410000 */
[----:B------:R-:W-:Y:S01]  /*1ed00*/  FMUL.FTZ R45, R221, R45 ;  /* 0x0000002ddd2d7220 */ /* 0x000fe20000410000 */
[----:B------:R-:W-:-:S04]  /*1ed10*/  IMAD.WIDE.U32 R240, R209, 0x10, R36 ;  /* 0x00000010d1f07825 */ /* 0x000fc800078e0024 */
[----:B-1----:R-:W-:Y:S01]  /*1ed20*/  FFMA.FTZ R24, R229, R116, R64 ;  /* 0x00000074e5187223 */ /* 0x002fe20000010040 */
[----:B------:R-:W-:Y:S01]  /*1ed30*/  FFMA.FTZ R25, R228, R117, R65 ;  /* 0x00000075e4197223 */ /* 0x000fe20000010041 */
[----:B------:R-:W-:Y:S01]  /*1ed40*/  FFMA.FTZ R26, R227, R118, R66 ;  /* 0x00000076e31a7223 */ /* 0x000fe20000010042 */
[----:B------:R-:W-:-:S04]  /*1ed50*/  IMAD.WIDE.U32 R38, R207, 0x10, R40 ;  /* 0x00000010cf267825 */ /* 0x000fc800078e0028 */
[----:B------:R-:W-:Y:S01]  /*1ed60*/  FFMA.FTZ R27, R226, R119, R67 ;  /* 0x00000077e21b7223 */ /* 0x000fe20000010043 */
[----:B--2---:R-:W-:Y:S01]  /*1ed70*/  FFMA.FTZ R28, R225, R144, R164 ;  /* 0x00000090e11c7223 */ /* 0x004fe200000100a4 */
[----:B------:R-:W-:Y:S01]  /*1ed80*/  FFMA.FTZ R29, R224, R145, R165 ;  /* 0x00000091e01d7223 */ /* 0x000fe200000100a5 */
[----:B------:R-:W-:-:S04]  /*1ed90*/  IMAD.WIDE.U32 R232, R216, 0x10, R40 ;  /* 0x00000010d8e87825 */ /* 0x000fc800078e0028 */
[----:B------:R-:W-:Y:S01]  /*1eda0*/  FFMA.FTZ R30, R223, R146, R166 ;  /* 0x00000092df1e7223 */ /* 0x000fe200000100a6 */
[----:B------:R-:W-:Y:S01]  /*1edb0*/  FFMA.FTZ R31, R222, R147, R167 ;  /* 0x00000093de1f7223 */ /* 0x000fe200000100a7 */
[----:B---3--:R-:W-:Y:S01]  /*1edc0*/  FFMA.FTZ R32, R225, R112, R68 ;  /* 0x00000070e1207223 */ /* 0x008fe20000010044 */
[----:B------:R-:W-:-:S04]  /*1edd0*/  IMAD.WIDE.U32 R40, R206, 0x10, R36 ;  /* 0x00000010ce287825 */ /* 0x000fc800078e0024 */
[----:B------:R-:W-:Y:S01]  /*1ede0*/  FFMA.FTZ R33, R224, R113, R69 ;  /* 0x00000071e0217223 */ /* 0x000fe20000010045 */
[----:B------:R-:W-:Y:S01]  /*1edf0*/  FFMA.FTZ R34, R223, R114, R70 ;  /* 0x00000072df227223 */ /* 0x000fe20000010046 */
[----:B------:R-:W-:Y:S01]  /*1ee00*/  FFMA.FTZ R35, R222, R115, R71 ;  /* 0x00000073de237223 */ /* 0x000fe20000010047 */
[--C-:B------:R-:W-:Y:S01]  /*1ee10*/  IMAD.WIDE.U32 R42, R207, 0x10, R36.reuse ;  /* 0x00000010cf2a7825 */ /* 0x100fe200078e0024 */
[----:B------:R0:W-:Y:S03]  /*1ee20*/  STG.E.128 desc[UR8][R40.64], R24 ;  /* 0x0000001828007986 */ /* 0x0001e6000c101d08 */
[----:B------:R-:W-:Y:S01]  /*1ee30*/  FMUL.FTZ R44, R221, R44 ;  /* 0x0000002cdd2c7220 */ /* 0x000fe20000410000 */
[--C-:B------:R-:W-:Y:S01]  /*1ee40*/  IMAD.WIDE.U32 R206, R217, 0x10, R36.reuse ;  /* 0x00000010d9ce7825 */ /* 0x100fe200078e0024 */
[----:B------:R1:W-:Y:S03]  /*1ee50*/  STG.E.128 desc[UR8][R38.64], R28 ;  /* 0x0000001c26007986 */ /* 0x0003e6000c101d08 */
[--C-:B------:R-:W-:Y:S01]  /*1ee60*/  IMAD.WIDE.U32 R242, R215, 0x10, R36.reuse ;  /* 0x00000010d7f27825 */ /* 0x100fe200078e0024 */
[----:B------:R2:W-:Y:S03]  /*1ee70*/  STG.E.128 desc[UR8][R42.64], R32 ;  /* 0x000000202a007986 */ /* 0x0005e6000c101d08 */
[----:B------:R-:W-:-:S04]  /*1ee80*/  IMAD.WIDE.U32 R208, R208, 0x10, R36 ;  /* 0x00000010d0d07825 */ /* 0x000fc800078e0024 */
[----:B------:R-:W-:-:S04]  /*1ee90*/  IMAD.WIDE.U32 R216, R216, 0x10, R36 ;  /* 0x00000010d8d87825 */ /* 0x000fc800078e0024 */
[----:B------:R-:W-:Y:S01]  /*1eea0*/  FFMA.FTZ R36, R213, R104, R76 ;  /* 0x00000068d5247223 */ /* 0x000fe2000001004c */
[----:B------:R-:W-:Y:S01]  /*1eeb0*/  FFMA.FTZ R37, R212, R105, R77 ;  /* 0x00000069d4257223 */ /* 0x000fe2000001004d */
        /* <DEDUP_REMOVED lines=11> */
[----:B------:R-:W0:Y:S01]  /*1ef70*/  LDC.64 R190, c[0x0][0x380] ;  /* 0x0000e000ffbe7b82 */ /* 0x000e220000000a00 */
[----:B------:R-:W-:Y:S01]  /*1ef80*/  FFMA.FTZ R31, R214, R111, R75 ;  /* 0x0000006fd61f7223 */ /* 0x000fe2000001004b */
[----:B------:R-:W-:Y:S01]  /*1ef90*/  FFMA.FTZ R32, R213, R136, R172 ;  /* 0x00000088d5207223 */ /* 0x000fe200000100ac */
[----:B------:R-:W-:Y:S01]  /*1efa0*/  FFMA.FTZ R33, R212, R137, R173 ;  /* 0x00000089d4217223 */ /* 0x000fe200000100ad */
[----:B------:R-:W-:Y:S01]  /*1efb0*/  FFMA.FTZ R40, R211, R132, R176 ;  /* 0x00000084d3287223 */ /* 0x000fe200000100b0 */
[----:B------:R-:W-:Y:S01]  /*1efc0*/  FFMA.FTZ R41, R210, R133, R177 ;  /* 0x00000085d2297223 */ /* 0x000fe200000100b1 */
[----:B------:R-:W-:Y:S01]  /*1efd0*/  FFMA.FTZ R42, R189, R134, R178 ;  /* 0x00000086bd2a7223 */ /* 0x000fe200000100b2 */
[----:B------:R-:W-:Y:S01]  /*1efe0*/  FFMA.FTZ R43, R188, R135, R179 ;  /* 0x00000087bc2b7223 */ /* 0x000fe200000100b3 */
[----:B------:R1:W-:Y:S04]  /*1eff0*/  STG.E.128 desc[UR8][R238.64], R24 ;  /* 0x00000018ee007986 */ /* 0x0003e8000c101d08 */
[----:B------:R2:W-:Y:S04]  /*1f000*/  STG.E.128 desc[UR8][R240.64], R28 ;  /* 0x0000001cf0007986 */ /* 0x0005e8000c101d08 */
[----:B------:R3:W-:Y:S04]  /*1f010*/  STG.E.128 desc[UR8][R236.64], R32 ;  /* 0x00000020ec007986 */ /* 0x0007e8000c101d08 */
[----:B------:R4:W-:Y:S01]  /*1f020*/  STG.E.128 desc[UR8][R242.64], R36 ;  /* 0x00000024f2007986 */ /* 0x0009e2000c101d08 */
[----:B0-----:R-:W-:-:S03]  /*1f030*/  IADD3 R199, PT, PT, R199, R190, RZ ;  /* 0x000000bec7c77210 */ /* 0x001fc60007ffe0ff */
[----:B------:R0:W-:Y:S01]  /*1f040*/  STG.E.128 desc[UR8][R234.64], R40 ;  /* 0x00000028ea007986 */ /* 0x0001e2000c101d08 */
[----:B-1----:R-:W-:Y:S01]  /*1f050*/  FFMA.FTZ R24, R211, R100, R80 ;  /* 0x00000064d3187223 */ /* 0x002fe20000010050 */
[----:B------:R-:W-:Y:S01]  /*1f060*/  FFMA.FTZ R25, R210, R101, R81 ;  /* 0x00000065d2197223 */ /* 0x000fe20000010051 */
[----:B------:R-:W-:Y:S01]  /*1f070*/  ISETP.GE.AND P1, PT, R199, R191, PT ;  /* 0x000000bfc700720c */ /* 0x000fe20003f26270 */
[----:B------:R-:W-:Y:S01]  /*1f080*/  FFMA.FTZ R26, R189, R102, R82 ;  /* 0x00000066bd1a7223 */ /* 0x000fe20000010052 */
[----:B------:R-:W-:Y:S01]  /*1f090*/  FFMA.FTZ R27, R188, R103, R83 ;  /* 0x00000067bc1b7223 */ /* 0x000fe20000010053 */
[----:B--2---:R-:W-:Y:S01]  /*1f0a0*/  FFMA.FTZ R28, R51, R128, R180 ;  /* 0x00000080331c7223 */ /* 0x004fe200000100b4 */
[----:B------:R-:W-:Y:S01]  /*1f0b0*/  FFMA.FTZ R29, R50, R129, R181 ;  /* 0x00000081321d7223 */ /* 0x000fe200000100b5 */
[----:B------:R-:W-:Y:S01]  /*1f0c0*/  FFMA.FTZ R30, R49, R130, R182 ;  /* 0x00000082311e7223 */ /* 0x000fe200000100b6 */
[----:B------:R-:W-:Y:S01]  /*1f0d0*/  FFMA.FTZ R31, R48, R131, R183 ;  /* 0x00000083301f7223 */ /* 0x000fe200000100b7 */
[----:B---3--:R-:W-:Y:S01]  /*1f0e0*/  FFMA.FTZ R32, R51, R96, R84 ;  /* 0x0000006033207223 */ /* 0x008fe20000010054 */
[----:B------:R-:W-:Y:S01]  /*1f0f0*/  FFMA.FTZ R33, R50, R97, R85 ;  /* 0x0000006132217223 */ /* 0x000fe20000010055 */
[----:B------:R-:W-:Y:S01]  /*1f100*/  FFMA.FTZ R34, R49, R98, R86 ;  /* 0x0000006231227223 */ /* 0x000fe20000010056 */
[----:B------:R-:W-:Y:S01]  /*1f110*/  FFMA.FTZ R35, R48, R99, R87 ;  /* 0x0000006330237223 */ /* 0x000fe20000010057 */
[----:B----4-:R-:W-:Y:S01]  /*1f120*/  FFMA.FTZ R36, R47, R124, R184 ;  /* 0x0000007c2f247223 */ /* 0x010fe200000100b8 */
[----:B------:R-:W-:Y:S01]  /*1f130*/  FFMA.FTZ R37, R46, R125, R185 ;  /* 0x0000007d2e257223 */ /* 0x000fe200000100b9 */
[----:B------:R-:W-:Y:S01]  /*1f140*/  FFMA.FTZ R38, R45, R126, R186 ;  /* 0x0000007e2d267223 */ /* 0x000fe200000100ba */
[----:B------:R-:W-:Y:S01]  /*1f150*/  FFMA.FTZ R39, R44, R127, R187 ;  /* 0x0000007f2c277223 */ /* 0x000fe200000100bb */
[----:B0-----:R-:W-:Y:S01]  /*1f160*/  FFMA.FTZ R40, R47, R92, R88 ;  /* 0x0000005c2f287223 */ /* 0x001fe20000010058 */
[----:B------:R-:W-:Y:S01]  /*1f170*/  FFMA.FTZ R41, R46, R93, R89 ;  /* 0x0000005d2e297223 */ /* 0x000fe20000010059 */
[----:B------:R-:W-:Y:S01]  /*1f180*/  FFMA.FTZ R42, R45, R94, R90 ;  /* 0x0000005e2d2a7223 */ /* 0x000fe2000001005a */
[----:B------:R-:W-:Y:S01]  /*1f190*/  FFMA.FTZ R43, R44, R95, R91 ;  /* 0x0000005f2c2b7223 */ /* 0x000fe2000001005b */
[----:B------:R0:W-:Y:S04]  /*1f1a0*/  STG.E.128 desc[UR8][R206.64], R24 ;  /* 0x00000018ce007986 */ /* 0x0001e8000c101d08 */
[----:B------:R0:W-:Y:S04]  /*1f1b0*/  STG.E.128 desc[UR8][R230.64], R28 ;  /* 0x0000001ce6007986 */ /* 0x0001e8000c101d08 */
[----:B------:R0:W-:Y:S04]  /*1f1c0*/  STG.E.128 desc[UR8][R208.64], R32 ;  /* 0x00000020d0007986 */ /* 0x0001e8000c101d08 */
[----:B------:R0:W-:Y:S04]  /*1f1d0*/  STG.E.128 desc[UR8][R232.64], R36 ;  /* 0x00000024e8007986 */ /* 0x0001e8000c101d08 */
[----:B------:R0:W-:Y:S01]  /*1f1e0*/  STG.E.128 desc[UR8][R216.64], R40 ;  /* 0x00000028d8007986 */ /* 0x0001e2000c101d08 */
[----:B------:R-:W-:Y:S05]  /*1f1f0*/  @!P1 BRA `(.L_x_17074) ;  /* 0xfffffe2000409947 */ /* 0x000fea000383ffff */
[----:B------:R-:W-:Y:S05]  /*1f200*/  EXIT ;  /* 0x000000000000794d */ /* 0x000fea0003800000 */
.L_x_17075:
        /* <DEDUP_REMOVED lines=15> */
.L_x_18017:


//--------------------- .text._ZN10layer_norm31ln_parallel_residual_fwd_kernelINS_13Kernel_traitsIfffffjLj4096ELj1ELj1ELj4ELj16ENS_18Kernel_traits_baseILj4096EfffffjLj128EEEEELb1ELb1ELb0EEEvNS_9FwdParamsE --------------------------
	.section	.text._ZN10layer_norm31ln_parallel_residual_fwd_kernelINS_13Kernel_traitsIfffffjLj4096ELj1ELj1ELj4ELj16ENS_18Kernel_traits_baseILj4096EfffffjLj128EEEEELb1ELb1ELb0EEEvNS_9FwdParamsE,"ax",@progbits
	.align	128
        .global         _ZN10layer_norm31ln_parallel_residual_fwd_kernelINS_13Kernel_traitsIfffffjLj4096ELj1ELj1ELj4ELj16ENS_18Kernel_traits_baseILj4096EfffffjLj128EEEEELb1ELb1ELb0EEEvNS_9FwdParamsE
        .type           _ZN10layer_norm31ln_parallel_residual_fwd_kernelINS_13Kernel_traitsIfffffjLj4096ELj1ELj1ELj4ELj16ENS_18Kernel_traits_baseILj4096EfffffjLj128EEEEELb1ELb1ELb0EEEvNS_9FwdParamsE,@function
        .size           _ZN10layer_norm31ln_parallel_residual_fwd_kernelINS_13Kernel_traitsIfffffjLj4096ELj1ELj1ELj4ELj16ENS_18Kernel_traits_baseILj4096EfffffjLj128EEEEELb1ELb1ELb0EEEvNS_9FwdParamsE,(.L_x_18018 - _ZN10layer_norm31ln_parallel_residual_fwd_kernelINS_13Kernel_traitsIfffffjLj4096ELj1ELj1ELj4ELj16ENS_18Kernel_traits_baseILj4096EfffffjLj128EEEEELb1ELb1ELb0EEEvNS_9FwdParamsE)
        .other          _ZN10layer_norm31ln_parallel_residual_fwd_kernelINS_13Kernel_traitsIfffffjLj4096ELj1ELj1ELj4ELj16ENS_18Kernel_traits_baseILj4096EfffffjLj128EEEEELb1ELb1ELb0EEEvNS_9FwdParamsE,@"STO_CUDA_ENTRY STV_DEFAULT"
_ZN10layer_norm31ln_parallel_residual_fwd_kernelINS_13Kernel_traitsIfffffjLj4096ELj1ELj1ELj4ELj16ENS_18Kernel_traits_baseILj4096EfffffjLj128EEEEELb1ELb1ELb0EEEvNS_9FwdParamsE:
.text._ZN10layer_norm31ln_parallel_residual_fwd_kernelINS_13Kernel_traitsIfffffjLj4096ELj1ELj1ELj4ELj16ENS_18Kernel_traits_baseILj4096EfffffjLj128EEEEELb1ELb1ELb0EEEvNS_9FwdParamsE:
        /* <DEDUP_REMOVED lines=19> */
[----:B----4-:R-:W-:-:S06]  /*0130*/  LOP3.LUT R0, R134, 0x1f, RZ, 0xc0, !PT ;  /* 0x0000001f86007812 */ /* 0x010fcc00078ec0ff */
[----:B------:R-:W0:Y:S02]  /*0140*/  LDC R13, c[0x0][0x360] ;  /* 0x0000d800ff0d7b82 */ /* 0x000e240000000800 */
[----:B0-----:R-:W-:Y:S01]  /*0150*/  IMAD R124, R13, UR10, R134 ;  /* 0x0000000a0d7c7c24 */ /* 0x001fe2000f8e0286 */
[----:B--2---:R-:W-:Y:S02]  /*0160*/  @P0 R2UR UR8, R2 ;  /* 0x00000000020802ca */ /* 0x004fe400000e0000 */
[----:B------:R-:W-:Y:S02]  /*0170*/  @P0 R2UR UR9, R3 ;  /* 0x00000000030902ca */ /* 0x000fe400000e0000 */
[----:B------:R-:W-:Y:S02]  /*0180*/  LOP3.LUT R3, R134, 0x60, RZ, 0xc0, !PT ;  /* 0x0000006086037812 */ /* 0x000fe400078ec0ff */
[----:B-----5:R-:W-:Y:S02]  /*0190*/  SHF.R.S32.HI R2, RZ, 0x1f, R11 ;  /* 0x0000001fff027819 */ /* 0x020fe4000001140b */
[----:B---3--:R-:W-:-:S02]  /*01a0*/  @P0 IADD3 R8, P1, PT, R4, R7, RZ ;  /* 0x0000000704080210 */ /* 0x008fc40007f3e0ff */
[----:B------:R-:W-:Y:S02]  /*01b0*/  LOP3.LUT R4, R3, R0, RZ, 0xfc, !PT ;  /* 0x0000000003047212 */ /* 0x000fe400078efcff */
[----:B------:R-:W-:Y:S01]  /*01c0*/  LEA.HI R2, R2, R11, RZ, 0x2 ;  /* 0x0000000b02027211 */ /* 0x000fe200078f10ff */
[----:B------:R-:W-:Y:S01]  /*01d0*/  UIADD3 UR20, UPT, UPT, UR8, -0x61c88647, URZ ;  /* 0x9e3779b908147890 */ /* 0x000fe2000fffe0ff */
[----:B------:R-:W-:Y:S01]  /*01e0*/  LOP3.LUT R7, R4, 0x7f, RZ, 0x3c, !PT ;  /* 0x0000007f04077812 */ /* 0x000fe200078e3cff */
[----:B------:R-:W-:Y:S01]  /*01f0*/  UIADD3 UR21, UPT, UPT, UR9, -0x4498517b, URZ ;  /* 0xbb67ae8509157890 */ /* 0x000fe2000fffe0ff */
[----:B------:R-:W-:Y:S01]  /*0200*/  SHF.R.S32.HI R2, RZ, 0x2, R2 ;  /* 0x00000002ff027819 */ /* 0x000fe20000011402 */
[----:B------:R-:W-:Y:S01]  /*0210*/  UIADD3 UR22, UPT, UPT, UR8, 0x3c6ef372, URZ ;  /* 0x3c6ef37208167890 */ /* 0x000fe2000fffe0ff */
[----:B------:R-:W-:Y:S01]  /*0220*/  @P0 IADD3.X R9, PT, PT, RZ, R5, RZ, P1, !PT ;  /* 0x00000005ff090210 */ /* 0x000fe20000ffe4ff */
[----:B------:R-:W-:Y:S02]  /*0230*/  UIADD3 UR23, UPT, UPT, UR9, 0x76cf5d0a, URZ ;  /* 0x76cf5d0a09177890 */ /* 0x000fe4000fffe0ff */
[----:B------:R-:W-:Y:S01]  /*0240*/  IMAD.IADD R14, R2, 0x1, R7 ;  /* 0x00000001020e7824 */ /* 0x000fe200078e0207 */
[--C-:B------:R-:W-:Y:S01]  /*0250*/  SHF.R.U64 R15, R8, 0x2, R9.reuse ;  /* 0x00000002080f7819 */ /* 0x100fe20000001209 */
[----:B------:R-:W-:Y:S01]  /*0260*/  UIADD3 UR24, UPT, UPT, UR8, -0x255992d5, URZ ;  /* 0xdaa66d2b08187890 */ /* 0x000fe2000fffe0ff */
[----:B------:R-:W-:Y:S01]  /*0270*/  SHF.R.U32.HI R13, RZ, 0x2, R9 ;  /* 0x00000002ff0d7819 */ /* 0x000fe20000011609 */
        /* <DEDUP_REMOVED lines=36> */
[----:B---3--:R-:W-:-:S04]  /*04c0*/  @P1 IMAD.WIDE.U32 R74, R4, 0x10, R74 ;  /* 0x00000010044a1825 */ /* 0x008fc800078e004a */
[----:B------:R-:W-:Y:S01]  /*04d0*/  @P1 VIADD R4, R4, 0x80 ;  /* 0x0000008004041836 */ /* 0x000fe20000000000 */
        /* <DEDUP_REMOVED lines=15> */
[----:B------:R-:W3:Y:S08]  /*05d0*/  @P5 LDC.64 R90, c[0x0][0x438] ;  /* 0x00010e00ff5a5b82 */ /* 0x000ef00000000a00 */
[----:B------:R-:W0:Y:S08]  /*05e0*/  @P0 LDC.64 R92, c[0x0][0x3d0] ;  /* 0x0000f400ff5c0b82 */ /* 0x000e300000000a00 */
[----:B------:R-:W0:Y:S01]  /*05f0*/  @P0 LDC.64 R94, c[0x0][0x438] ;  /* 0x00010e00ff5e0b82 */ /* 0x000e220000000a00 */
[----:B----4-:R-:W-:-:S04]  /*0600*/  @P4 IMAD.WIDE.U32 R84, R4, 0x10, R84 ;  /* 0x0000001004544825 */ /* 0x010fc800078e0054 */
[C---:B-1----:R-:W-:Y:S01]  /*0610*/  @P4 IMAD.WIDE.U32 R86, R4.reuse, 0x10, R86 ;  /* 0x0000001004564825 */ /* 0x042fe200078e0056 */
[----:B------:R1:W5:Y:S03]  /*0620*/  @P4 LDG.E.128 R48, desc[UR6][R84.64] ;  /* 0x0000000654304981 */ /* 0x000366000c1e1d00 */
[----:B------:R-:W-:Y:S01]  /*0630*/  @P4 VIADD R4, R4, 0x80 ;  /* 0x0000008004044836 */ /* 0x000fe20000000000 */
[----:B------:R1:W5:Y:S03]  /*0640*/  @P4 LDG.E.128 R52, desc[UR6][R86.64] ;  /* 0x0000000656344981 */ /* 0x000366000c1e1d00 */
[----:B--2---:R-:W-:-:S04]  /*0650*/  @P5 IMAD.WIDE.U32 R88, R4, 0x10, R88 ;  /* 0x0000001004585825 */ /* 0x004fc800078e0058 */
        /* <DEDUP_REMOVED lines=8> */
[----:B------:R-:W-:Y:S01]  /*06e0*/  ISETP.GE.U32.AND P1, PT, R14, 0x400, PT ;  /* 0x000004000e00780c */ /* 0x000fe20003f26070 */
[----:B------:R-:W-:-:S12]  /*06f0*/  @P0 VIADD R4, R4, 0x80 ;  /* 0x0000008004040836 */ /* 0x000fd80000000000 */
        /* <DEDUP_REMOVED lines=8> */
.L_x_17077:
        /* <DEDUP_REMOVED lines=14> */
[----:B------:R-:W5:Y:S01]  /*0860*/  @P6 LDG.E.128 R16, desc[UR6][R6.64] ;  /* 0x0000000606106981 */ /* 0x000f62000c1e1d00 */
[----:B-1----:R-:W-:-:S06]  /*0870*/  @P5 IMAD.WIDE.U32 R10, R4, 0x10, R10 ;  /* 0x00000010040a5825 */ /* 0x002fcc00078e000a */
[----:B------:R-:W1:Y:S01]  /*0880*/  @P2 LDC.64 R28, c[0x0][0x3d0] ;  /* 0x0000f400ff1c2b82 */ /* 0x000e620000000a00 */
[----:B------:R-:W-:Y:S01]  /*0890*/  @P5 VIADD R4, R4, 0x80 ;  /* 0x0000008004045836 */ /* 0x000fe20000000000 */
[----:B------:R-:W5:Y:S01]  /*08a0*/  @P5 LDG.E.128 R24, desc[UR6][R10.64] ;  /* 0x000000060a185981 */ /* 0x000f62000c1e1d00 */
[----:B------:R-:W-:Y:S02]  /*08b0*/  ISETP.GE.U32.AND P5, PT, R14, 0x400, PT ;  /* 0x000004000e00780c */ /* 0x000fe40003fa6070 */
[C---:B--2---:R-:W-:Y:S01]  /*08c0*/  @P4 IMAD.WIDE.U32 R20, R4.reuse, 0x10, R20 ;  /* 0x0000001004144825 */ /* 0x044fe200078e0014 */
[----:B------:R-:W-:Y:S02]  /*08d0*/  @P4 IADD3 R4, PT, PT, R4, 0x80, RZ ;  /* 0x0000008004044810 */ /* 0x000fe40007ffe0ff */
[----:B------:R-:W2:Y:S01]  /*08e0*/  @P1 LDC.64 R30, c[0x0][0x3d0] ;  /* 0x0000f400ff1e1b82 */ /* 0x000ea20000000a00 */
[----:B------:R-:W-:Y:S02]  /*08f0*/  CS2R R70, SRZ ;  /* 0x0000000000467805 */ /* 0x000fe4000001ff00 */
[----:B------:R-:W-:Y:S01]  /*0900*/  CS2R R68, SRZ ;  /* 0x0000000000447805 */ /* 0x000fe2000001ff00 */
[----:B------:R-:W5:Y:S04]  /*0910*/  @P4 LDG.E.128 R32, desc[UR6][R20.64] ;  /* 0x0000000614204981 */ /* 0x000f68000c1e1d00 */
[----:B------:R-:W3:Y:S01]  /*0920*/  @P0 LDC.64 R36, c[0x0][0x3d0] ;  /* 0x0000f400ff240b82 */ /* 0x000ee20000000a00 */
[----:B0-----:R-:W-:-:S04]  /*0930*/  @P3 IMAD.WIDE.U32 R22, R4, 0x10, R22 ;  /* 0x0000001004163825 */ /* 0x001fc800078e0016 */
[----:B------:R-:W-:Y:S01]  /*0940*/  @P3 VIADD R4, R4, 0x80 ;  /* 0x0000008004043836 */ /* 0x000fe20000000000 */
[----:B------:R-:W5:Y:S02]  /*0950*/  @P3 LDG.E.128 R40, desc[UR6][R22.64] ;  /* 0x0000000616283981 */ /* 0x000f64000c1e1d00 */
[----:B------:R-:W0:Y:S01]  /*0960*/  @P5 LDC.64 R38, c[0x0][0x3d0] ;  /* 0x0000f400ff265b82 */ /* 0x000e220000000a00 */
[----:B-1----:R-:W-:-:S04]  /*0970*/  @P2 IMAD.WIDE.U32 R28, R4, 0x10, R28 ;  /* 0x00000010041c2825 */ /* 0x002fc800078e001c */
[----:B------:R-:W-:Y:S01]  /*0980*/  @P2 VIADD R4, R4, 0x80 ;  /* 0x0000008004042836 */ /* 0x000fe20000000000 */
[----:B------:R-:W5:Y:S03]  /*0990*/  @P2 LDG.E.128 R48, desc[UR6][R28.64] ;  /* 0x000000061c302981 */ /* 0x000f66000c1e1d00 */
[C---:B--2---:R-:W-:Y:S01]  /*09a0*/  @P1 IMAD.WIDE.U32 R30, R4.reuse, 0x10, R30 ;  /* 0x00000010041e1825 */ /* 0x044fe200078e001e */
[----:B------:R-:W-:Y:S02]  /*09b0*/  @P1 IADD3 R4, PT, PT, R4, 0x80, RZ ;  /* 0x0000008004041810 */ /* 0x000fe40007ffe0ff */
[----:B------:R-:W-:Y:S02]  /*09c0*/  CS2R R62, SRZ ;  /* 0x00000000003e7805 */ /* 0x000fe4000001ff00 */
[----:B------:R-:W-:Y:S02]  /*09d0*/  CS2R R60, SRZ ;  /* 0x00000000003c7805 */ /* 0x000fe4000001ff00 */
[----:B------:R-:W-:Y:S01]  /*09e0*/  CS2R R54, SRZ ;  /* 0x0000000000367805 */ /* 0x000fe2000001ff00 */
[----:B------:R-:W5:Y:S01]  /*09f0*/  @P1 LDG.E.128 R56, desc[UR6][R30.64] ;  /* 0x000000061e381981 */ /* 0x000f62000c1e1d00 */
[----:B---3--:R-:W-:-:S04]  /*0a00*/  @P0 IMAD.WIDE.U32 R36, R4, 0x10, R36 ;  /* 0x0000001004240825 */ /* 0x008fc800078e0024 */
[----:B------:R-:W-:Y:S01]  /*0a10*/  @P0 VIADD R4, R4, 0x80 ;  /* 0x0000008004040836 */ /* 0x000fe20000000000 */
[----:B------:R1:W5:Y:S03]  /*0a20*/  @P0 LDG.E.128 R64, desc[UR6][R36.64] ;  /* 0x0000000624400981 */ /* 0x000366000c1e1d00 */
[----:B0-----:R-:W-:-:S05]  /*0a30*/  @P5 IMAD.WIDE.U32 R4, R4, 0x10, R38 ;  /* 0x0000001004045825 */ /* 0x001fca00078e0026 */
[----:B------:R0:W5:Y:S01]  /*0a40*/  @P5 LDG.E.128 R72, desc[UR6][R4.64] ;  /* 0x0000000604485981 */ /* 0x000162000c1e1d00 */
[----:B------:R-:W-:Y:S02]  /*0a50*/  CS2R R52, SRZ ;  /* 0x0000000000347805 */ /* 0x000fe4000001ff00 */
[----:B------:R-:W-:Y:S02]  /*0a60*/  CS2R R46, SRZ ;  /* 0x00000000002e7805 */ /* 0x000fe4000001ff00 */
[----:B------:R-:W-:Y:S02]  /*0a70*/  CS2R R44, SRZ ;  /* 0x00000000002c7805 */ /* 0x000fe4000001ff00 */
[----:B------:R-:W-:Y:S02]  /*0a80*/  CS2R R38, SRZ ;  /* 0x0000000000267805 */ /* 0x000fe4000001ff00 */
[----:B-1----:R-:W-:Y:S02]  /*0a90*/  CS2R R36, SRZ ;  /* 0x0000000000247805 */ /* 0x002fe4000001ff00 */
[----:B------:R-:W-:-:S02]  /*0aa0*/  CS2R R30, SRZ ;  /* 0x00000000001e7805 */ /* 0x000fc4000001ff00 */
[----:B------:R-:W-:Y:S02]  /*0ab0*/  CS2R R28, SRZ ;  /* 0x00000000001c7805 */ /* 0x000fe4000001ff00 */
[----:B------:R-:W-:Y:S02]  /*0ac0*/  CS2R R22, SRZ ;  /* 0x0000000000167805 */ /* 0x000fe4000001ff00 */
[----:B------:R-:W-:Y:S02]  /*0ad0*/  CS2R R20, SRZ ;  /* 0x0000000000147805 */ /* 0x000fe4000001ff00 */
[----:B------:R-:W-:Y:S02]  /*0ae0*/  @P5 CS2R R78, SRZ ;  /* 0x00000000004e5805 */ /* 0x000fe4000001ff00 */
[----:B0-----:R-:W-:-:S07]  /*0af0*/  @P5 CS2R R76, SRZ ;  /* 0x00000000004c5805 */ /* 0x001fce000001ff00 */
.L_x_17078:
[----:B------:R-:W-:Y:S05]  /*0b00*/  BSYNC.RECONVERGENT B0 ;  /* 0x0000000000007941 */ /* 0x000fea0003800200 */
.L_x_17076:
[----:B------:R-:W1:Y:S02]  /*0b10*/  LDCU UR4, c[0x0][0x384] ;  /* 0x00007080ff0477ac */ /* 0x000e640008000800 */
[----:B-1----:R-:W-:-:S06]  /*0b20*/  UISETP.GE.AND UP0, UPT, UR10, UR4, UPT ;  /* 0x000000040a00728c */ /* 0x002fcc000bf06270 */
[----:B------:R-:W-:-:S13]  /*0b30*/  PLOP3.LUT P0, PT, PT, PT, UP0, 0x80, 0x8 ;  /* 0x000000000008781c */ /* 0x000fda0003f0f008 */
[----:B------:R-:W-:Y:S05]  /*0b40*/  @P0 EXIT ;  /* 0x000000000000094d */ /* 0x000fea0003800000 */
[----:B0-----:R-:W-:Y:S01]  /*0b50*/  IMAD.HI.U32 R4, R124, -0x326172a9, RZ ;  /* 0xcd9e8d577c047827 */ /* 0x001fe200078e00ff */
[C---:B------:R-:W-:Y:S01]  /*0b60*/  LOP3.LUT R11, R2.reuse, 0x7f, RZ, 0xc0, !PT ;  /* 0x0000007f020b7812 */ /* 0x040fe200078ec0ff */
[----:B------:R-:W0:Y:S01]  /*0b70*/  LDCU UR11, c[0x0][0x408] ;  /* 0x00008100ff0b77ac */ /* 0x000e220008000800 */
[----:B------:R-:W-:Y:S01]  /*0b80*/  LOP3.LUT R2, R2, 0xffffff80, RZ, 0xc0, !PT ;  /* 0xffffff8002027812 */ /* 0x000fe200078ec0ff */
[----:B------:R-:W-:Y:S01]  /*0b90*/  IMAD.HI.U32 R5, R15, -0x2daee0ad, RZ ;  /* 0xd2511f530f057827 */ /* 0x000fe200078e00ff */
[----:B------:R-:W-:Y:S01]  /*0ba0*/  LOP3.LUT R4, R13, UR8, R4, 0x96, !PT ;  /* 0x000000080d047c12 */ /* 0x000fe2000f8e9604 */
[----:B------:R-:W1:Y:S01]  /*0bb0*/  LDCU UR38, c[0x0][0x388] ;  /* 0x00007100ff2677ac */ /* 0x000e620008000800 */
[----:B------:R-:W-:Y:S01]  /*0bc0*/  VIADDMNMX R3, R11, -R3, RZ, !PT ;  /* 0x800000030b037246 */ /* 0x000fe200078001ff */
[----:B------:R-:W-:Y:S01]  /*0bd0*/  IMAD R10, R15, -0x2daee0ad, RZ ;  /* 0xd2511f530f0a7824 */ /* 0x000fe200078e02ff */
[----:B------:R-:W-:Y:S01]  /*0be0*/  LOP3.LUT R5, R5, UR9, RZ, 0x3c, !PT ;  /* 0x0000000905057c12 */ /* 0x000fe2000f8e3cff */
[----:B------:R-:W-:Y:S01]  /*0bf0*/  IMAD.HI.U32 R9, R4, -0x2daee0ad, RZ ;  /* 0xd2511f5304097827 */ /* 0x000fe200078e00ff */
[----:B------:R-:W-:Y:S01]  /*0c00*/  VIMNMX R3, PT, PT, R3, 0x20, PT ;  /* 0x0000002003037848 */ /* 0x000fe20003fe0100 */
[----:B------:R-:W2:Y:S01]  /*0c10*/  LDCU.U8 UR16, c[0x0][0x410] ;  /* 0x00008200ff1077ac */ /* 0x000ea20008000000 */
[----:B------:R-:W-:Y:S01]  /*0c20*/  LOP3.LUT R8, R8, 0x3, RZ, 0xc0, !PT ;  /* 0x0000000308087812 */ /* 0x000fe200078ec0ff */
        /* <DEDUP_REMOVED lines=44> */
[----:B------:R-:W-:Y:S01]  /*0ef0*/  IMAD R3, R3, 0x4, R2 ;  /* 0x0000000403037824 */ /* 0x000fe200078e0202 */
[----:B------:R-:W-:Y:S01]  /*0f00*/  LOP3.LUT R6, R9, UR32, R6, 0x96, !PT ;  /* 0x0000002009067c12 */ /* 0x000fe2000f8e9606 */
[----:B------:R-:W-:Y:S02]  /*0f10*/  IMAD R9, R4, -0x326172a9, RZ ;  /* 0xcd9e8d5704097824 */ /* 0x000fe400078e02ff */
[----:B------:R-:W-:Y:S01]  /*0f20*/  IMAD.HI.U32 R4, R7, -0x326172a9, RZ ;  /* 0xcd9e8d5707047827 */ /* 0x000fe200078e00ff */
[----:B------:R-:W-:-:S03]  /*0f30*/  I2FP.F32.U32 R3, R3 ;  /* 0x0000000300037245 */ /* 0x000fc60000201000 */
[----:B------:R-:W-:Y:S01]  /*0f40*/  IMAD R10, R5, -0x2daee0ad, RZ ;  /* 0xd2511f53050a7824 */ /* 0x000fe200078e02ff */
[----:B------:R-:W-:Y:S01]  /*0f50*/  LOP3.LUT R4, R9, UR34, R4, 0x96, !PT ;  /* 0x0000002209047c12 */ /* 0x000fe2000f8e9604 */
[----:B------:R-:W-:Y:S01]  /*0f60*/  IMAD.HI.U32 R5, R6, -0x2daee0ad, RZ ;  /* 0xd2511f5306057827 */ /* 0x000fe200078e00ff */
[----:B------:R0:W0:Y:S03]  /*0f70*/  MUFU.RCP R9, R3 ;  /* 0x0000000300097308 */ /* 0x0000260000001000 */
[----:B------:R-:W-:Y:S01]  /*0f80*/  IMAD R12, R0, -0x20, R11 ;  /* 0xffffffe0000c7824 */ /* 0x000fe200078e020b */
[----:B------:R-:W-:Y:S01]  /*0f90*/  LOP3.LUT R0, R10, UR35, R5, 0x96, !PT ;  /* 0x000000230a007c12 */ /* 0x000fe2000f8e9605 */
[----:B------:R-:W-:Y:S02]  /*0fa0*/  IMAD R7, R7, -0x326172a9, RZ ;  /* 0xcd9e8d5707077824 */ /* 0x000fe400078e02ff */
[----:B------:R-:W-:Y:S01]  /*0fb0*/  IMAD R6, R6, -0x2daee0ad, RZ ;  /* 0xd2511f5306067824 */ /* 0x000fe200078e02ff */
[----:B------:R-:W-:Y:S01]  /*0fc0*/  VIMNMX R12, PT, PT, RZ, R12, !PT ;  /* 0x0000000cff0c7248 */ /* 0x000fe20007fe0100 */
[----:B------:R-:W-:-:S03]  /*0fd0*/  IMAD.HI.U32 R11, R4, -0x2daee0ad, RZ ;  /* 0xd2511f53040b7827 */ /* 0x000fc600078e00ff */
[----:B------:R-:W-:Y:S01]  /*0fe0*/  VIMNMX R5, PT, PT, R12, 0x20, PT ;  /* 0x000000200c057848 */ /* 0x000fe20003fe0100 */
[----:B------:R-:W-:Y:S01]  /*0ff0*/  IMAD.HI.U32 R10, R0, -0x326172a9, RZ ;  /* 0xcd9e8d57000a7827 */ /* 0x000fe200078e00ff */
[----:B------:R-:W-:Y:S02]  /*1000*/  LOP3.LUT R11, R6, UR37, R11, 0x96, !PT ;  /* 0x00000025060b7c12 */ /* 0x000fe4000f8e960b */
[----:B------:R-:W-:Y:S01]  /*1010*/  LEA R12, R5, R2, 0x2 ;  /* 0x00000002050c7211 */ /* 0x000fe200078e10ff */
[----:B------:R-:W-:Y:S01]  /*1020*/  IMAD R5, R4, -0x2daee0ad, RZ ;  /* 0xd2511f5304057824 */ /* 0x000fe200078e02ff */
[----:B------:R-:W-:Y:S01]  /*1030*/  LOP3.LUT R10, R7, UR36, R10, 0x96, !PT ;  /* 0x00000024070a7c12 */ /* 0x000fe2000f8e960a */
[----:B------:R-:W-:Y:S02]  /*1040*/  IMAD.MOV.U32 R7, RZ, RZ, RZ ;  /* 0x000000ffff077224 */ /* 0x000fe400078e00ff */
[----:B01234-:R-:W-:-:S07]  /*1050*/  IMAD R6, R0, -0x326172a9, RZ ;  /* 0xcd9e8d5700067824 */ /* 0x01ffce00078e02ff */
.L_x_17618:
        /* <DEDUP_REMOVED lines=41> */
.L_x_17084:
        /* <DEDUP_REMOVED lines=13> */
.L_x_17086:
[----:B------:R-:W-:Y:S05]  /*13c0*/  BSYNC.RECONVERGENT B2 ;  /* 0x0000000000027941 */ /* 0x000fea0003800200 */
.L_x_17085:
        /* <DEDUP_REMOVED lines=43> */
.L_x_17083:
[----:B------:R-:W-:Y:S05]  /*1680*/  BSYNC.RECONVERGENT B1 ;  /* 0x0000000000017941 */ /* 0x000fea0003800200 */
.L_x_17082:
[----:B------:R-:W0:Y:S01]  /*1690*/  LDC R121, c[0x0][0x404] ;  /* 0x00010100ff797b82 */ /* 0x000e220000000800 */
[----:B------:R-:W-:Y:S01]  /*16a0*/  HFMA2 R5, -RZ, RZ, 0.1171875, 0 ;  /* 0x2f800000ff057431 */ /* 0x000fe200000001ff */
[----:B------:R-:W-:Y:S01]  /*16b0*/  ISETP.NE.AND P3, PT, R123, 0x1, PT ;  /* 0x000000017b00780c */ /* 0x000fe20003f65270 */
[----:B------:R-:W-:Y:S01]  /*16c0*/  BSSY.RECONVERGENT B1, `(.L_x_17087) ;  /* 0x0000048000017945 */ /* 0x000fe20003800200 */
[----:B------:R-:W-:Y:S01]  /*16d0*/  I2FP.F32.U32 R8, R122 ;  /* 0x0000007a00087245 */ /* 0x000fe20000201000 */
[----:B------:R-:W-:-:S04]  /*16e0*/  IMAD.MOV.U32 R122, RZ, RZ, 0x2 ;  /* 0x00000002ff7a7424 */ /* 0x000fc800078e00ff */
[----:B------:R-:W-:-:S05]  /*16f0*/  FFMA.FTZ R8, R8, R5, 1.1641532182693481445e-10 ;  /* 0x2f00000008087423 */ /* 0x000fca0000010005 */
[----:B0-----:R-:W-:Y:S01]  /*1700*/  FSETP.LE.FTZ.AND P2, PT, R8, R121, PT ;  /* 0x000000790800720b */ /* 0x001fe20003f53000 */
        /* <DEDUP_REMOVED lines=10> */
.L_x_17089:
        /* <DEDUP_REMOVED lines=13> */
.L_x_17091:
[----:B------:R-:W-:Y:S05]  /*1880*/  BSYNC.RECONVERGENT B2 ;  /* 0x0000000000027941 */ /* 0x000fea0003800200 */
.L_x_17090:
        /* <DEDUP_REMOVED lines=43> */
.L_x_17088:
[----:B------:R-:W-:Y:S05]  /*1b40*/  BSYNC.RECONVERGENT B1 ;  /* 0x0000000000017941 */ /* 0x000fea0003800200 */
.L_x_17087:
        /* <DEDUP_REMOVED lines=16> */
.L_x_17094:
        /* <DEDUP_REMOVED lines=13> */
.L_x_17096:
[----:B------:R-:W-:Y:S05]  /*1d20*/  BSYNC.RECONVERGENT B2 ;  /* 0x0000000000027941 */ /* 0x000fea0003800200 */
.L_x_17095:
        /* <DEDUP_REMOVED lines=43> */
.L_x_17093:
[----:B------:R-:W-:Y:S05]  /*1fe0*/  BSYNC.RECONVERGENT B1 ;  /* 0x0000000000017941 */ /* 0x000fea0003800200 */
.L_x_17092:
        /* <DEDUP_REMOVED lines=16> */
.L_x_17099:
        /* <DEDUP_REMOVED lines=13> */
.L_x_17101:
[----:B------:R-:W-:Y:S05]  /*21c0*/  BSYNC.RECONVERGENT B2 ;  /* 0x0000000000027941 */ /* 0x000fea0003800200 */
.L_x_17100:
        /* <DEDUP_REMOVED lines=43> */
.L_x_17098:
[----:B------:R-:W-:Y:S05]  /*2480*/  BSYNC.RECONVERGENT B1 ;  /* 0x0000000000017941 */ /* 0x000fea0003800200 */
.L_x_17097:
        /* <DEDUP_REMOVED lines=17> */
.L_x_17081:
        /* <DEDUP_REMOVED lines=16> */
.L_x_17105:
        /* <DEDUP_REMOVED lines=13> */
.L_x_17107:
[----:B------:R-:W-:Y:S05]  /*2770*/  BSYNC.RECONVERGENT B2 ;  /* 0x0000000000027941 */ /* 0x000fea0003800200 */
.L_x_17106:
        /* <DEDUP_REMOVED lines=42> */
.L_x_17104:
[----:B------:R-:W-:Y:S05]  /*2a20*/  BSYNC.RECONVERGENT B1 ;  /* 0x0000000000017941 */ /* 0x000fea0003800200 */
.L_x_17103:
        /* <DEDUP_REMOVED lines=20> */
.L_x_17110:
        /* <DEDUP_REMOVED lines=13> */
.L_x_17112:
[----:B------:R-:W-:Y:S05]  /*2c40*/  BSYNC.RECONVERGENT B2 ;  /* 0x0000000000027941 */ /* 0x000fea0003800200 */
.L_x_17111:
        /* <DEDUP_REMOVED lines=43> */
.L_x_17109:
[----:B------:R-:W-:Y:S05]  /*2f00*/  BSYNC.RECONVERGENT B1 ;  /* 0x0000000000017941 */ /* 0x000fea0003800200 */
.L_x_17108:
        /* <DEDUP_REMOVED lines=15> */
.L_x_17115:
        /* <DEDUP_REMOVED lines=13> */
.L_x_17117:
[----:B------:R-:W-:Y:S05]  /*30d0*/  BSYNC.RECONVERGENT B2 ;  /* 0x0000000000027941 */ /* 0x000fea0003800200 */
.L_x_17116:
        /* <DEDUP_REMOVED lines=43> */
.L_x_17114:
[----:B------:R-:W-:Y:S05]  /*3390*/  BSYNC.RECONVERGENT B1 ;  /* 0x0000000000017941 */ /* 0x000fea0003800200 */
.L_x_17113:
        /* <DEDUP_REMOVED lines=17> */
.L_x_17120:
        /* <DEDUP_REMOVED lines=13> */
.L_x_17122:
[----:B------:R-:W-:Y:S05]  /*3580*/  BSYNC.RECONVERGENT B2 ;  /* 0x0000000000027941 */ /* 0x000fea0003800200 */
.L_x_17121:
        /* <DEDUP_REMOVED lines=43> */
.L_x_17119:
[----:B------:R-:W-:Y:S05]  /*3840*/  BSYNC.RECONVERGENT B1 ;  /* 0x0000000000017941 */ /* 0x000fea0003800200 */
.L_x_17118:
        /* <DEDUP_REMOVED lines=15> */
.L_x_17125:
        /* <DEDUP_REMOVED lines=13> */
.L_x_17127:
[----:B------:R-:W-:Y:S05]  /*3a10*/  BSYNC.RECONVERGENT B2 ;  /* 0x0000000000027941 */ /* 0x000fea0003800200 */
.L_x_17126:
        /* <DEDUP_REMOVED lines=43> */
.L_x_17124:
[----:B------:R-:W-:Y:S05]  /*3cd0*/  BSYNC.RECONVERGENT B1 ;  /* 0x0000000000017941 */ /* 0x000fea0003800200 */
.L_x_17123:
        /* <DEDUP_REMOVED lines=17> */
.L_x_17130:
        /* <DEDUP_REMOVED lines=13> */
.L_x_17132:
[----:B------:R-:W-:Y:S05]  /*3ec0*/  BSYNC.RECONVERGENT B2 ;  /* 0x0000000000027941 */ /* 0x000fea0003800200 */
.L_x_17131:
        /* <DEDUP_REMOVED lines=43> */
.L_x_17129:
[----:B------:R-:W-:Y:S05]  /*4180*/  BSYNC.RECONVERGENT B1 ;  /* 0x0000000000017941 */ /* 0x000fea0003800200 */
.L_x_17128:
        /* <DEDUP_REMOVED lines=15> */
.L_x_17135:
        /* <DEDUP_REMOVED lines=13> */
.L_x_17137:
[----:B------:R-:W-:Y:S05]  /*4350*/  BSYNC.RECONVERGENT B2 ;  /* 0x0000000000027941 */ /* 0x000fea0003800200 */
.L_x_17136:
        /* <DEDUP_REMOVED lines=43> */
.L_x_17134:
[----:B------:R-:W-:Y:S05]  /*4610*/  BSYNC.RECONVERGENT B1 ;  /* 0x0000000000017941 */ /* 0x000fea0003800200 */
.L_x_17133:
        /* <DEDUP_REMOVED lines=17> */
.L_x_17140:
        /* <DEDUP_REMOVED lines=15> */
.L_x_17142:
[----:B------:R-:W-:Y:S05]  /*4820*/  BSYNC.RECONVERGENT B2 ;  /* 0x0000000000027941 */ /* 0x000fea0003800200 */
.L_x_17141:
        /* <DEDUP_REMOVED lines=43> */
.L_x_17139:
[----:B------:R-:W-:Y:S05]  /*4ae0*/  BSYNC.RECONVERGENT B1 ;  /* 0x0000000000017941 */ /* 0x000fea0003800200 */
.L_x_17138:
        /* <DEDUP_REMOVED lines=24> */
[----:B------:R-:W-:Y:S01]  /*4c70*/  SEL R2, RZ, 0x1, P6 ;  /* 0x00000001ff027807 */ /* 0x000fe20003000000 */
[--C-:B------:R-:W-:Y:S01]  /*4c80*/  FADD.FTZ R90, R90, R3.reuse ;  /* 0x000000035a5a7221 */ /* 0x100fe20000010000 */
[----:B------:R-:W-:Y:S01]  /*4c90*/  PRMT R3, R121, 0x7610, R3 ;  /* 0x0000761079037816 */ /* 0x000fe20000000003 */
[----:B------:R-:W-:Y:S01]  /*4ca0*/  FADD.FTZ R91, R4, R91 ;  /* 0x0000005b045b7221 */ /* 0x000fe20000010000 */
[----:B------:R-:W-:Y:S01]  /*4cb0*/  @P1 FADD.FTZ R88, R84, R88 ;  /* 0x0000005854581221 */ /* 0x000fe20000010000 */
[----:B------:R-:W-:Y:S01]  /*4cc0*/  @P1 FADD.FTZ R90, R86, R90 ;  /* 0x0000005a565a1221 */ /* 0x000fe20000010000 */
[----:B------:R-:W-:Y:S01]  /*4cd0*/  PRMT R4, R128, 0x7610, R4 ;  /* 0x0000761080047816 */ /* 0x000fe20000000004 */
[----:B------:R-:W-:Y:S01]  /*4ce0*/  @P1 FADD.FTZ R91, R87, R91 ;  /* 0x0000005b575b1221 */ /* 0x000fe20000010000 */
[----:B------:R-:W-:-:S07]  /*4cf0*/  PRMT R0, R5, 0x7610, R0 ;  /* 0x0000761005007816 */ /* 0x000fce0000000000 */
.L_x_17102:
        /* <DEDUP_REMOVED lines=24> */
.L_x_17143:
[----:B01----:R-:W-:Y:S02]  /*4e80*/  IMAD.MOV.U32 R5, RZ, RZ, R120 ;  /* 0x000000ffff057224 */ /* 0x003fe400078e0078 */
[----:B------:R-:W-:-:S07]  /*4e90*/  VIADD R120, R126, 0x80 ;  /* 0x000000807e787836 */ /* 0x000fce0000000000 */
.L_x_17080:
[----:B------:R-:W-:Y:S05]  /*4ea0*/  BSYNC.RECONVERGENT B0 ;  /* 0x0000000000007941 */ /* 0x000fea0003800200 */
.L_x_17079:
        /* <DEDUP_REMOVED lines=34> */
.L_x_17149:
        /* <DEDUP_REMOVED lines=13> */
.L_x_17151:
[----:B------:R-:W-:Y:S05]  /*51a0*/  BSYNC.RECONVERGENT B2 ;  /* 0x0000000000027941 */ /* 0x000fea0003800200 */
.L_x_17150:
        /* <DEDUP_REMOVED lines=41> */
[----:B------:R-:W-:-:S07]  /*5440*/  LOP3.LUT R11, R2, UR37, R123, 0x96, !PT ;  /* 0x00000025020b7c12 */ /* 0x000fce000f8e967b */
.L_x_17148:
[----:B------:R-:W-:Y:S05]  /*5450*/  BSYNC.RECONVERGENT B1 ;  /* 0x0000000000017941 */ /* 0x000fea0003800200 */
.L_x_17147:
        /* <DEDUP_REMOVED lines=20> */
.L_x_17154:
        /* <DEDUP_REMOVED lines=13> */
.L_x_17156:
[----:B------:R-:W-:Y:S05]  /*5670*/  BSYNC.RECONVERGENT B2 ;  /* 0x0000000000027941 */ /* 0x000fea0003800200 */
.L_x_17155:
        /* <DEDUP_REMOVED lines=43> */
.L_x_17153:
[----:B------:R-:W-:Y:S05]  /*5930*/  BSYNC.RECONVERGENT B1 ;  /* 0x0000000000017941 */ /* 0x000fea0003800200 */
.L_x_17152:
        /* <DEDUP_REMOVED lines=15> */
.L_x_17159:
        /* <DEDUP_REMOVED lines=13> */
.L_x_17161:
[----:B------:R-:W-:Y:S05]  /*5b00*/  BSYNC.RECONVERGENT B2 ;  /* 0x0000000000027941 */ /* 0x000fea0003800200 */
.L_x_17160:
        /* <DEDUP_REMOVED lines=43> */
.L_x_17158:
[----:B------:R-:W-:Y:S05]  /*5dc0*/  BSYNC.RECONVERGENT B1 ;  /* 0x0000000000017941 */ /* 0x000fea0003800200 */
.L_x_17157:
        /* <DEDUP_REMOVED lines=17> */
.L_x_17164:
        /* <DEDUP_REMOVED lines=13> */
.L_x_17166:
[----:B------:R-:W-:Y:S05]  /*5fb0*/  BSYNC.RECONVERGENT B2 ;  /* 0x0000000000027941 */ /* 0x000fea0003800200 */
.L_x_17165:
        /* <DEDUP_REMOVED lines=43> */
.L_x_17163:
[----:B------:R-:W-:Y:S05]  /*6270*/  BSYNC.RECONVERGENT B1 ;  /* 0x0000000000017941 */ /* 0x000fea0003800200 */
.L_x_17162:
        /* <DEDUP_REMOVED lines=15> */
.L_x_17169:
        /* <DEDUP_REMOVED lines=13> */
.L_x_17171:
[----:B------:R-:W-:Y:S05]  /*6440*/  BSYNC.RECONVERGENT B2 ;  /* 0x0000000000027941 */ /* 0x000fea0003800200 */
.L_x_17170:
        /* <DEDUP_REMOVED lines=43> */
.L_x_17168:
[----:B------:R-:W-:Y:S05]  /*6700*/  BSYNC.RECONVERGENT B1 ;  /* 0x0000000000017941 */ /* 0x000fea0003800200 */
.L_x_17167:
        /* <DEDUP_REMOVED lines=17> */
.L_x_17174:
        /* <DEDUP_REMOVED lines=13> */
.L_x_17176:
[----:B------:R-:W-:Y:S05]  /*68f0*/  BSYNC.RECONVERGENT B2 ;  /* 0x0000000000027941 */ /* 0x000fea0003800200 */
.L_x_17175:
        /* <DEDUP_REMOVED lines=43> */
.L_x_17173:
[----:B------:R-:W-:Y:S05]  /*6bb0*/  BSYNC.RECONVERGENT B1 ;  /* 0x0000000000017941 */ /* 0x000fea0003800200 */
.L_x_17172:
        /* <DEDUP_REMOVED lines=15> */
.L_x_17179:
        /* <DEDUP_REMOVED lines=13> */
.L_x_17181:
[----:B------:R-:W-:Y:S05]  /*6d80*/  BSYNC.RECONVERGENT B2 ;  /* 0x0000000000027941 */ /* 0x000fea0003800200 */
.L_x_17180:
        /* <DEDUP_REMOVED lines=43> */
.L_x_17178:
[----:B------:R-:W-:Y:S05]  /*7040*/  BSYNC.RECONVERGENT B1 ;  /* 0x0000000000017941 */ /* 0x000fea0003800200 */
.L_x_17177:
        /* <DEDUP_REMOVED lines=17> */
.L_x_17184:
        /* <DEDUP_REMOVED lines=15> */
.L_x_17186:
[----:B------:R-:W-:Y:S05]  /*7250*/  BSYNC.RECONVERGENT B2 ;  /* 0x0000000000027941 */ /* 0x000fea0003800200 */
.L_x_17185:
        /* <DEDUP_REMOVED lines=43> */
.L_x_17183:
[----:B------:R-:W-:Y:S05]  /*7510*/  BSYNC.RECONVERGENT B1 ;  /* 0x0000000000017941 */ /* 0x000fea0003800200 */
.L_x_17182:
        /* <DEDUP_REMOVED lines=32> */
[----:B------:R-:W-:Y:S01]  /*7720*/  PRMT R2, R123, 0x7610, R2 ;  /* 0x000076107b027816 */ /* 0x000fe20000000002 */
[----:B------:R-:W-:Y:S06]  /*7730*/  BRA `(.L_x_17187) ;  /* 0x0000001000e87947 */ /* 0x000fec0003800000 */
.L_x_17146:
        /* <DEDUP_REMOVED lines=16> */
.L_x_17190:
        /* <DEDUP_REMOVED lines=13> */
.L_x_17192:
[----:B------:R-:W-:Y:S05]  /*7910*/  BSYNC.RECONVERGENT B2 ;  /* 0x0000000000027941 */ /* 0x000fea0003800200 */
.L_x_17191:
        /* <DEDUP_REMOVED lines=43> */
.L_x_17189:
[----:B------:R-:W-:Y:S05]  /*7bd0*/  BSYNC.RECONVERGENT B1 ;  /* 0x0000000000017941 */ /* 0x000fea0003800200 */
.L_x_17188:
[----:B------:R-:W0:Y:S01]  /*7be0*/  LDC R5, c[0x0][0x404] ;  /* 0x00010100ff057b82 */ /* 0x000e220000000800 */
[----:B------:R-:W-:Y:S01]  /*7bf0*/  I2FP.F32.U32 R8, R121 ;  /* 0x0000007900087245 */ /* 0x000fe20000201000 */
[----:B------:R-:W-:Y:S01]  /*7c00*/  HFMA2 R121, -RZ, RZ, 0.1171875, 0 ;  /* 0x2f800000ff797431 */ /* 0x000fe200000001ff */
[----:B------:R-:W-:Y:S01]  /*7c10*/  ISETP.NE.AND P3, PT, R123, 0x1, PT ;  /* 0x000000017b00780c */ /* 0x000fe20003f65270 */
[----:B------:R-:W-:Y:S01]  /*7c20*/  BSSY.RECONVERGENT B1, `(.L_x_17193) ;  /* 0x0000047000017945 */ /* 0x000fe20003800200 */
[----:B------:R-:W-:Y:S02]  /*7c30*/  IMAD.MOV.U32 R127, RZ, RZ, 0x2 ;  /* 0x00000002ff7f7424 */ /* 0x000fe400078e00ff */
[----:B------:R-:W-:-:S05]  /*7c40*/  FFMA.FTZ R8, R8, R121, 1.1641532182693481445e-10 ;  /* 0x2f00000008087423 */ /* 0x000fca0000010079 */
[----:B0-----:R-:W-:Y:S01]  /*7c50*/  FSETP.LE.FTZ.AND P2, PT, R8, R5, PT ;  /* 0x000000050800720b */ /* 0x001fe20003f53000 */
[----:B------:R-:W-:-:S03]  /*7c60*/  IMAD.MOV.U32 R8, RZ, RZ, R6 ;  /* 0x000000ffff087224 */ /* 0x000fc600078e0006 */
        /* <DEDUP_REMOVED lines=9> */
.L_x_17195:
        /* <DEDUP_REMOVED lines=13> */
.L_x_17197:
[----:B------:R-:W-:Y:S05]  /*7dd0*/  BSYNC.RECONVERGENT B2 ;  /* 0x0000000000027941 */ /* 0x000fea0003800200 */
.L_x_17196:
        /* <DEDUP_REMOVED lines=43> */
.L_x_17194:
[----:B------:R-:W-:Y:S05]  /*8090*/  BSYNC.RECONVERGENT B1 ;  /* 0x0000000000017941 */ /* 0x000fea0003800200 */
.L_x_17193:
        /* <DEDUP_REMOVED lines=16> */
.L_x_17200:
        /* <DEDUP_REMOVED lines=13> */
.L_x_17202:
[----:B------:R-:W-:Y:S05]  /*8270*/  BSYNC.RECONVERGENT B2 ;  /* 0x0000000000027941 */ /* 0x000fea0003800200 */
.L_x_17201:
        /* <DEDUP_REMOVED lines=43> */
.L_x_17199:
[----:B------:R-:W-:Y:S05]  /*8530*/  BSYNC.RECONVERGENT B1 ;  /* 0x0000000000017941 */ /* 0x000fea0003800200 */
.L_x_17198:
        /* <DEDUP_REMOVED lines=16> */
.L_x_17205:
        /* <DEDUP_REMOVED lines=13> */
.L_x_17207:
[----:B------:R-:W-:Y:S05]  /*8710*/  BSYNC.RECONVERGENT B2 ;  /* 0x0000000000027941 */ /* 0x000fea0003800200 */
.L_x_17206:
        /* <DEDUP_REMOVED lines=43> */
.L_x_17204:
[----:B------:R-:W-:Y:S05]  /*89d0*/  BSYNC.RECONVERGENT B1 ;  /* 0x0000000000017941 */ /* 0x000fea0003800200 */
.L_x_17203:
        /* <DEDUP_REMOVED lines=16> */
.L_x_17187:
        /* <DEDUP_REMOVED lines=24> */
.L_x_17208:
[----:B01----:R-:W-:Y:S01]  /*8c60*/  MOV R5, R122 ;  /* 0x0000007a00057202 */ /* 0x003fe20000000f00 */
[----:B------:R-:W-:-:S07]  /*8c70*/  VIADD R120, R120, 0x80 ;  /* 0x0000008078787836 */ /* 0x000fce0000000000 */
.L_x_17145:
[----:B------:R-:W-:Y:S05]  /*8c80*/  BSYNC.RECONVERGENT B0 ;  /* 0x0000000000007941 */ /* 0x000fea0003800200 */
.L_x_17144:
        /* <DEDUP_REMOVED lines=34> */
.L_x_17214:
        /* <DEDUP_REMOVED lines=13> */
.L_x_17216:
[----:B------:R-:W-:Y:S05]  /*8f80*/  BSYNC.RECONVERGENT B2 ;  /* 0x0000000000027941 */ /* 0x000fea0003800200 */
.L_x_17215:
        /* <DEDUP_REMOVED lines=41> */
[----:B------:R-:W-:-:S07]  /*9220*/  LOP3.LUT R11, R2, UR37, R123, 0x96, !PT ;  /* 0x00000025020b7c12 */ /* 0x000fce000f8e967b */
.L_x_17213:
[----:B------:R-:W-:Y:S05]  /*9230*/  BSYNC.RECONVERGENT B1 ;  /* 0x0000000000017941 */ /* 0x000fea0003800200 */
.L_x_17212:
[----:B------:R-:W0:Y:S01]  /*9240*/  LDC R3, c[0x0][0x404] ;  /* 0x00010100ff037b82 */ /* 0x000e220000000800 */
[----:B------:R-:W-:Y:S01]  /*9250*/  I2FP.F32.U32 R5, R0 ;  /* 0x0000000000057245 */ /* 0x000fe20000201000 */
[----:B------:R-:W-:Y:S01]  /*9260*/  HFMA2 R0, -RZ, RZ, 0.1171875, 0 ;  /* 0x2f800000ff007431 */ /* 0x000fe200000001ff */
[----:B------:R-:W-:Y:S01]  /*9270*/  ISETP.NE.AND P3, PT, R121, 0x1, PT ;  /* 0x000000017900780c */ /* 0x000fe20003f65270 */
[----:B------:R-:W-:Y:S01]  /*9280*/  BSSY.RECONVERGENT B1, `(.L_x_17217) ;  /* 0x0000049000017945 */ /* 0x000fe20003800200 */
        /* <DEDUP_REMOVED lines=15> */
.L_x_17219:
        /* <DEDUP_REMOVED lines=13> */
.L_x_17221:
[----:B------:R-:W-:Y:S05]  /*9450*/  BSYNC.RECONVERGENT B2 ;  /* 0x0000000000027941 */ /* 0x000fea0003800200 */
.L_x_17220:
        /* <DEDUP_REMOVED lines=43> */
.L_x_17218:
[----:B------:R-:W-:Y:S05]  /*9710*/  BSYNC.RECONVERGENT B1 ;  /* 0x0000000000017941 */ /* 0x000fea0003800200 */
.L_x_17217:
        /* <DEDUP_REMOVED lines=15> */
.L_x_17224:
        /* <DEDUP_REMOVED lines=13> */
.L_x_17226:
[----:B------:R-:W-:Y:S05]  /*98e0*/  BSYNC.RECONVERGENT B2 ;  /* 0x0000000000027941 */ /* 0x000fea0003800200 */
.L_x_17225:
        /* <DEDUP_REMOVED lines=43> */
.L_x_17223:
[----:B------:R-:W-:Y:S05]  /*9ba0*/  BSYNC.RECONVERGENT B1 ;  /* 0x0000000000017941 */ /* 0x000fea0003800200 */
.L_x_17222:
        /* <DEDUP_REMOVED lines=17> */
.L_x_17229:
        /* <DEDUP_REMOVED lines=13> */
.L_x_17231:
[----:B------:R-:W-:Y:S05]  /*9d90*/  BSYNC.RECONVERGENT B2 ;  /* 0x0000000000027941 */ /* 0x000fea0003800200 */
.L_x_17230:
        /* <DEDUP_REMOVED lines=43> */
.L_x_17228:
[----:B------:R-:W-:Y:S05]  /*a050*/  BSYNC.RECONVERGENT B1 ;  /* 0x0000000000017941 */ /* 0x000fea0003800200 */
.L_x_17227:
        /* <DEDUP_REMOVED lines=15> */
.L_x_17234:
        /* <DEDUP_REMOVED lines=13> */
.L_x_17236:
[----:B------:R-:W-:Y:S05]  /*a220*/  BSYNC.RECONVERGENT B2 ;  /* 0x0000000000027941 */ /* 0x000fea0003800200 */
.L_x_17235:
        /* <DEDUP_REMOVED lines=43> */
.L_x_17233:
[----:B------:R-:W-:Y:S05]  /*a4e0*/  BSYNC.RECONVERGENT B1 ;  /* 0x0000000000017941 */ /* 0x000fea0003800200 */
.L_x_17232:
        /* <DEDUP_REMOVED lines=17> */
.L_x_17239:
        /* <DEDUP_REMOVED lines=13> */
.L_x_17241:
[----:B------:R-:W-:Y:S05]  /*a6d0*/  BSYNC.RECONVERGENT B2 ;  /* 0x0000000000027941 */ /* 0x000fea0003800200 */
.L_x_17240:
        /* <DEDUP_REMOVED lines=43> */
.L_x_17238:
[----:B------:R-:W-:Y:S05]  /*a990*/  BSYNC.RECONVERGENT B1 ;  /* 0x0000000000017941 */ /* 0x000fea0003800200 */
.L_x_17237:
        /* <DEDUP_REMOVED lines=15> */
.L_x_17244:
        /* <DEDUP_REMOVED lines=13> */
.L_x_17246:
[----:B------:R-:W-:Y:S05]  /*ab60*/  BSYNC.RECONVERGENT B2 ;  /* 0x0000000000027941 */ /* 0x000fea0003800200 */
.L_x_17245:
        /* <DEDUP_REMOVED lines=43> */
.L_x_17243:
[----:B------:R-:W-:Y:S05]  /*ae20*/  BSYNC.RECONVERGENT B1 ;  /* 0x0000000000017941 */ /* 0x000fea0003800200 */
.L_x_17242:
        /* <DEDUP_REMOVED lines=17> */
.L_x_17249:
        /* <DEDUP_REMOVED lines=15> */
.L_x_17251:
[----:B------:R-:W-:Y:S05]  /*b030*/  BSYNC.RECONVERGENT B2 ;  /* 0x0000000000027941 */ /* 0x000fea0003800200 */
.L_x_17250:
        /* <DEDUP_REMOVED lines=43> */
.L_x_17248:
[----:B------:R-:W-:Y:S05]  /*b2f0*/  BSYNC.RECONVERGENT B1 ;  /* 0x0000000000017941 */ /* 0x000fea0003800200 */
.L_x_17247:
        /* <DEDUP_REMOVED lines=34> */
.L_x_17211:
        /* <DEDUP_REMOVED lines=16> */
.L_x_17255:
        /* <DEDUP_REMOVED lines=13> */
.L_x_17257:
[----:B------:R-:W-:Y:S05]  /*b6f0*/  BSYNC.RECONVERGENT B2 ;  /* 0x0000000000027941 */ /* 0x000fea0003800200 */
.L_x_17256:
        /* <DEDUP_REMOVED lines=43> */
.L_x_17254:
[----:B------:R-:W-:Y:S05]  /*b9b0*/  BSYNC.RECONVERGENT B1 ;  /* 0x0000000000017941 */ /* 0x000fea0003800200 */
.L_x_17253:
        /* <DEDUP_REMOVED lines=18> */
.L_x_17260:
        /* <DEDUP_REMOVED lines=13> */
.L_x_17262:
[----:B------:R-:W-:Y:S05]  /*bbb0*/  BSYNC.RECONVERGENT B2 ;  /* 0x0000000000027941 */ /* 0x000fea0003800200 */
.L_x_17261:
        /* <DEDUP_REMOVED lines=43> */
.L_x_17259:
[----:B------:R-:W-:Y:S05]  /*be70*/  BSYNC.RECONVERGENT B1 ;  /* 0x0000000000017941 */ /* 0x000fea0003800200 */
.L_x_17258:
        /* <DEDUP_REMOVED lines=16> */
.L_x_17265:
        /* <DEDUP_REMOVED lines=13> */
.L_x_17267:
[----:B------:R-:W-:Y:S05]  /*c050*/  BSYNC.RECONVERGENT B2 ;  /* 0x0000000000027941 */ /* 0x000fea0003800200 */
.L_x_17266:
        /* <DEDUP_REMOVED lines=43> */
.L_x_17264:
[----:B------:R-:W-:Y:S05]  /*c310*/  BSYNC.RECONVERGENT B1 ;  /* 0x0000000000017941 */ /* 0x000fea0003800200 */
.L_x_17263:
[----:B------:R-:W-:Y:S01]  /*c320*/  ISETP.NE.AND P5, PT, R131, 0x1, PT ;  /* 0x000000018300780c */ /* 0x000fe20003fa5270 */
[----:B------:R-:W-:Y:S01]  /*c330*/  BSSY.RECONVERGENT B1, `(.L_x_17268) ;  /* 0x0000048000017945 */ /* 0x000fe20003800200 */
[----:B------:R-:W-:Y:S01]  /*c340*/  I2FP.F32.U32 R8, R123 ;  /* 0x0000007b00087245 */ /* 0x000fe20000201000 */
[----:B------:R-:W-:-:S04]  /*c350*/  IMAD.MOV.U32 R123, RZ, RZ, R6 ;  /* 0x000000ffff7b7224 */ /* 0x000fc800078e0006 */
        /* <DEDUP_REMOVED lines=12> */
.L_x_17270:
        /* <DEDUP_REMOVED lines=13> */
.L_x_17272:
[----:B------:R-:W-:Y:S05]  /*c4f0*/  BSYNC.RECONVERGENT B2 ;  /* 0x0000000000027941 */ /* 0x000fea0003800200 */
.L_x_17271:
        /* <DEDUP_REMOVED lines=43> */
.L_x_17269:
[----:B------:R-:W-:Y:S05]  /*c7b0*/  BSYNC.RECONVERGENT B1 ;  /* 0x0000000000017941 */ /* 0x000fea0003800200 */
.L_x_17268:
        /* <DEDUP_REMOVED lines=16> */
.L_x_17252:
        /* <DEDUP_REMOVED lines=24> */
.L_x_17273:
[----:B01----:R-:W-:Y:S01]  /*ca40*/  IMAD.MOV.U32 R5, RZ, RZ, R122 ;  /* 0x000000ffff057224 */ /* 0x003fe200078e007a */
[----:B------:R-:W-:-:S07]  /*ca50*/  IADD3 R120, PT, PT, R120, 0x80, RZ ;  /* 0x0000008078787810 */ /* 0x000fce0007ffe0ff */
.L_x_17210:
[----:B------:R-:W-:Y:S05]  /*ca60*/  BSYNC.RECONVERGENT B0 ;  /* 0x0000000000007941 */ /* 0x000fea0003800200 */
.L_x_17209:
        /* <DEDUP_REMOVED lines=34> */
.L_x_17279:
        /* <DEDUP_REMOVED lines=13> */
.L_x_17281:
[----:B------:R-:W-:Y:S05]  /*cd60*/  BSYNC.RECONVERGENT B2 ;  /* 0x0000000000027941 */ /* 0x000fea0003800200 */
.L_x_17280:
        /* <DEDUP_REMOVED lines=42> */
.L_x_17278:
[----:B------:R-:W-:Y:S05]  /*d010*/  BSYNC.RECONVERGENT B1 ;  /* 0x0000000000017941 */ /* 0x000fea0003800200 */
.L_x_17277:
        /* <DEDUP_REMOVED lines=20> */
.L_x_17284:
        /* <DEDUP_REMOVED lines=13> */
.L_x_17286:
[----:B------:R-:W-:Y:S05]  /*d230*/  BSYNC.RECONVERGENT B2 ;  /* 0x0000000000027941 */ /* 0x000fea0003800200 */
.L_x_17285:
        /* <DEDUP_REMOVED lines=43> */
.L_x_17283:
[----:B------:R-:W-:Y:S05]  /*d4f0*/  BSYNC.RECONVERGENT B1 ;  /* 0x0000000000017941 */ /* 0x000fea0003800200 */
.L_x_17282:
        /* <DEDUP_REMOVED lines=15> */
.L_x_17289:
        /* <DEDUP_REMOVED lines=13> */
.L_x_17291:
[----:B------:R-:W-:Y:S05]  /*d6c0*/  BSYNC.RECONVERGENT B2 ;  /* 0x0000000000027941 */ /* 0x000fea0003800200 */
.L_x_17290:
        /* <DEDUP_REMOVED lines=43> */
.L_x_17288:
[----:B------:R-:W-:Y:S05]  /*d980*/  BSYNC.RECONVERGENT B1 ;  /* 0x0000000000017941 */ /* 0x000fea0003800200 */
.L_x_17287:
        /* <DEDUP_REMOVED lines=17> */
.L_x_17294:
        /* <DEDUP_REMOVED lines=13> */
.L_x_17296:
[----:B------:R-:W-:Y:S05]  /*db70*/  BSYNC.RECONVERGENT B2 ;  /* 0x0000000000027941 */ /* 0x000fea0003800200 */
.L_x_17295:
        /* <DEDUP_REMOVED lines=43> */
.L_x_17293:
[----:B------:R-:W-:Y:S05]  /*de30*/  BSYNC.RECONVERGENT B1 ;  /* 0x0000000000017941 */ /* 0x000fea0003800200 */
.L_x_17292:
        /* <DEDUP_REMOVED lines=15> */
.L_x_17299:
        /* <DEDUP_REMOVED lines=13> */
.L_x_17301:
[----:B------:R-:W-:Y:S05]  /*e000*/  BSYNC.RECONVERGENT B2 ;  /* 0x0000000000027941 */ /* 0x000fea0003800200 */
.L_x_17300:
        /* <DEDUP_REMOVED lines=43> */
.L_x_17298:
[----:B------:R-:W-:Y:S05]  /*e2c0*/  BSYNC.RECONVERGENT B1 ;  /* 0x0000000000017941 */ /* 0x000fea0003800200 */
.L_x_17297:
        /* <DEDUP_REMOVED lines=17> */
.L_x_17304:
        /* <DEDUP_REMOVED lines=13> */
.L_x_17306:
[----:B------:R-:W-:Y:S05]  /*e4b0*/  BSYNC.RECONVERGENT B2 ;  /* 0x0000000000027941 */ /* 0x000fea0003800200 */
.L_x_17305:
        /* <DEDUP_REMOVED lines=43> */
.L_x_17303:
[----:B------:R-:W-:Y:S05]  /*e770*/  BSYNC.RECONVERGENT B1 ;  /* 0x0000000000017941 */ /* 0x000fea0003800200 */
.L_x_17302:
        /* <DEDUP_REMOVED lines=15> */
.L_x_17309:
        /* <DEDUP_REMOVED lines=13> */
.L_x_17311:
[----:B------:R-:W-:Y:S05]  /*e940*/  BSYNC.RECONVERGENT B2 ;  /* 0x0000000000027941 */ /* 0x000fea0003800200 */
.L_x_17310:
        /* <DEDUP_REMOVED lines=43> */
.L_x_17308:
[----:B------:R-:W-:Y:S05]  /*ec00*/  BSYNC.RECONVERGENT B1 ;  /* 0x0000000000017941 */ /* 0x000fea0003800200 */
.L_x_17307:
        /* <DEDUP_REMOVED lines=17> */
.L_x_17314:
        /* <DEDUP_REMOVED lines=15> */
.L_x_17316:
[----:B------:R-:W-:Y:S05]  /*ee10*/  BSYNC.RECONVERGENT B2 ;  /* 0x0000000000027941 */ /* 0x000fea0003800200 */
.L_x_17315:
        /* <DEDUP_REMOVED lines=43> */
.L_x_17313:
[----:B------:R-:W-:Y:S05]  /*f0d0*/  BSYNC.RECONVERGENT B1 ;  /* 0x0000000000017941 */ /* 0x000fea0003800200 */
.L_x_17312:
        /* <DEDUP_REMOVED lines=34> */
.L_x_17276:
        /* <DEDUP_REMOVED lines=16> */
.L_x_17320:
        /* <DEDUP_REMOVED lines=13> */
.L_x_17322:
[----:B------:R-:W-:Y:S05]  /*f4d0*/  BSYNC.RECONVERGENT B2 ;  /* 0x0000000000027941 */ /* 0x000fea0003800200 */
.L_x_17321:
        /* <DEDUP_REMOVED lines=42> */
[----:B------:R-:W-:-:S07]  /*f780*/  IMAD.MOV.U32 R122, RZ, RZ, R132 ;  /* 0x000000ffff7a7224 */ /* 0x000fce00078e0084 */
.L_x_17319:
[----:B------:R-:W-:Y:S05]  /*f790*/  BSYNC.RECONVERGENT B1 ;  /* 0x0000000000017941 */ /* 0x000fea0003800200 */
.L_x_17318:
        /* <DEDUP_REMOVED lines=18> */
.L_x_17325:
        /* <DEDUP_REMOVED lines=13> */
.L_x_17327:
[----:B------:R-:W-:Y:S05]  /*f990*/  BSYNC.RECONVERGENT B2 ;  /* 0x0000000000027941 */ /* 0x000fea0003800200 */
.L_x_17326:
        /* <DEDUP_REMOVED lines=43> */
.L_x_17324:
[----:B------:R-:W-:Y:S05]  /*fc50*/  BSYNC.RECONVERGENT B1 ;  /* 0x0000000000017941 */ /* 0x000fea0003800200 */
.L_x_17323:
        /* <DEDUP_REMOVED lines=16> */
.L_x_17330:
        /* <DEDUP_REMOVED lines=13> */
.L_x_17332:
[----:B------:R-:W-:Y:S05]  /*fe30*/  BSYNC.RECONVERGENT B2 ;  /* 0x0000000000027941 */ /* 0x000fea0003800200 */
.L_x_17331:
        /* <DEDUP_REMOVED lines=43> */
.L_x_17329:
[----:B------:R-:W-:Y:S05]  /*100f0*/  BSYNC.RECONVERGENT B1 ;  /* 0x0000000000017941 */ /* 0x000fea0003800200 */
.L_x_17328:
[----:B------:R-:W-:Y:S01]  /*10100*/  ISETP.NE.AND P5, PT, R127, 0x1, PT ;  /* 0x000000017f00780c */ /* 0x000fe20003fa5270 */
[----:B------:R-:W-:Y:S01]  /*10110*/  BSSY.RECONVERGENT B1, `(.L_x_17333) ;  /* 0x0000048000017945 */ /* 0x000fe20003800200 */
[----:B------:R-:W-:Y:S01]  /*10120*/  I2FP.F32.U32 R8, R123 ;  /* 0x0000007b00087245 */ /* 0x000fe20000201000 */
[----:B------:R-:W-:-:S04]  /*10130*/  IMAD.MOV.U32 R123, RZ, RZ, R6 ;  /* 0x000000ffff7b7224 */ /* 0x000fc800078e0006 */
        /* <DEDUP_REMOVED lines=12> */
.L_x_17335:
        /* <DEDUP_REMOVED lines=13> */
.L_x_17337:
[----:B------:R-:W-:Y:S05]  /*102d0*/  BSYNC.RECONVERGENT B2 ;  /* 0x0000000000027941 */ /* 0x000fea0003800200 */
.L_x_17336:
        /* <DEDUP_REMOVED lines=43> */
.L_x_17334:
[----:B------:R-:W-:Y:S05]  /*10590*/  BSYNC.RECONVERGENT B1 ;  /* 0x0000000000017941 */ /* 0x000fea0003800200 */
.L_x_17333:
        /* <DEDUP_REMOVED lines=16> */
.L_x_17317:
        /* <DEDUP_REMOVED lines=24> */
.L_x_17338:
[----:B01----:R-:W-:Y:S02]  /*10820*/  IMAD.MOV.U32 R5, RZ, RZ, R122 ;  /* 0x000000ffff057224 */ /* 0x003fe400078e007a */
[----:B------:R-:W-:-:S07]  /*10830*/  VIADD R120, R120, 0x80 ;  /* 0x0000008078787836 */ /* 0x000fce0000000000 */
.L_x_17275:
[----:B------:R-:W-:Y:S05]  /*10840*/  BSYNC.RECONVERGENT B0 ;  /* 0x0000000000007941 */ /* 0x000fea0003800200 */
.L_x_17274:
        /* <DEDUP_REMOVED lines=34> */
.L_x_17344:
        /* <DEDUP_REMOVED lines=13> */
.L_x_17346:
[----:B------:R-:W-:Y:S05]  /*10b40*/  BSYNC.RECONVERGENT B2 ;  /* 0x0000000000027941 */ /* 0x000fea0003800200 */
.L_x_17345:
        /* <DEDUP_REMOVED lines=42> */
.L_x_17343:
[----:B------:R-:W-:Y:S05]  /*10df0*/  BSYNC.RECONVERGENT B1 ;  /* 0x0000000000017941 */ /* 0x000fea0003800200 */
.L_x_17342:
        /* <DEDUP_REMOVED lines=8> */
[----:B------:R-:W-:Y:S01]  /*10e80*/  MOV R4, R6 ;  /* 0x0000000600047202 */ /* 0x000fe20000000f00 */
[----:B0----5:R-:W-:-:S03]  /*10e90*/  FMUL.FTZ R104, R104, R0 ;  /* 0x0000000068687220 */ /* 0x021fc60000410000 */
        /* <DEDUP_REMOVED lines=10> */
.L_x_17349:
        /* <DEDUP_REMOVED lines=13> */
.L_x_17351:
[----:B------:R-:W-:Y:S05]  /*11010*/  BSYNC.RECONVERGENT B2 ;  /* 0x0000000000027941 */ /* 0x000fea0003800200 */
.L_x_17350:
        /* <DEDUP_REMOVED lines=43> */
.L_x_17348:
[----:B------:R-:W-:Y:S05]  /*112d0*/  BSYNC.RECONVERGENT B1 ;  /* 0x0000000000017941 */ /* 0x000fea0003800200 */
.L_x_17347:
        /* <DEDUP_REMOVED lines=15> */
.L_x_17354:
        /* <DEDUP_REMOVED lines=13> */
.L_x_17356:
[----:B------:R-:W-:Y:S05]  /*114a0*/  BSYNC.RECONVERGENT B2 ;  /* 0x0000000000027941 */ /* 0x000fea0003800200 */
.L_x_17355:
        /* <DEDUP_REMOVED lines=43> */
.L_x_17353:
[----:B------:R-:W-:Y:S05]  /*11760*/  BSYNC.RECONVERGENT B1 ;  /* 0x0000000000017941 */ /* 0x000fea0003800200 */
.L_x_17352:
        /* <DEDUP_REMOVED lines=17> */
.L_x_17359:
        /* <DEDUP_REMOVED lines=13> */
.L_x_17361:
[----:B------:R-:W-:Y:S05]  /*11950*/  BSYNC.RECONVERGENT B2 ;  /* 0x0000000000027941 */ /* 0x000fea0003800200 */
.L_x_17360:
        /* <DEDUP_REMOVED lines=43> */
.L_x_17358:
[----:B------:R-:W-:Y:S05]  /*11c10*/  BSYNC.RECONVERGENT B1 ;  /* 0x0000000000017941 */ /* 0x000fea0003800200 */
.L_x_17357:
        /* <DEDUP_REMOVED lines=15> */
.L_x_17364:
        /* <DEDUP_REMOVED lines=13> */
.L_x_17366:
[----:B------:R-:W-:Y:S05]  /*11de0*/  BSYNC.RECONVERGENT B2 ;  /* 0x0000000000027941 */ /* 0x000fea0003800200 */
.L_x_17365:
        /* <DEDUP_REMOVED lines=43> */
.L_x_17363:
[----:B------:R-:W-:Y:S05]  /*120a0*/  BSYNC.RECONVERGENT B1 ;  /* 0x0000000000017941 */ /* 0x000fea0003800200 */
.L_x_17362:
        /* <DEDUP_REMOVED lines=17> */
.L_x_17369:
        /* <DEDUP_REMOVED lines=13> */
.L_x_17371:
[----:B------:R-:W-:Y:S05]  /*12290*/  BSYNC.RECONVERGENT B2 ;  /* 0x0000000000027941 */ /* 0x000fea0003800200 */
.L_x_17370:
        /* <DEDUP_REMOVED lines=43> */
.L_x_17368:
[----:B------:R-:W-:Y:S05]  /*12550*/  BSYNC.RECONVERGENT B1 ;  /* 0x0000000000017941 */ /* 0x000fea0003800200 */
.L_x_17367:
        /* <DEDUP_REMOVED lines=15> */
.L_x_17374:
        /* <DEDUP_REMOVED lines=13> */
.L_x_17376:
[----:B------:R-:W-:Y:S05]  /*12720*/  BSYNC.RECONVERGENT B2 ;  /* 0x0000000000027941 */ /* 0x000fea0003800200 */
.L_x_17375:
        /* <DEDUP_REMOVED lines=43> */
.L_x_17373:
[----:B------:R-:W-:Y:S05]  /*129e0*/  BSYNC.RECONVERGENT B1 ;  /* 0x0000000000017941 */ /* 0x000fea0003800200 */
.L_x_17372:
        /* <DEDUP_REMOVED lines=17> */
.L_x_17379:
        /* <DEDUP_REMOVED lines=15> */
.L_x_17381:
[----:B------:R-:W-:Y:S05]  /*12bf0*/  BSYNC.RECONVERGENT B2 ;  /* 0x0000000000027941 */ /* 0x000fea0003800200 */
.L_x_17380:
        /* <DEDUP_REMOVED lines=43> */
.L_x_17378:
[----:B------:R-:W-:Y:S05]  /*12eb0*/  BSYNC.RECONVERGENT B1 ;  /* 0x0000000000017941 */ /* 0x000fea0003800200 */
.L_x_17377:
        /* <DEDUP_REMOVED lines=34> */
.L_x_17341:
        /* <DEDUP_REMOVED lines=16> */
.L_x_17385:
        /* <DEDUP_REMOVED lines=13> */
.L_x_17387:
[----:B------:R-:W-:Y:S05]  /*132b0*/  BSYNC.RECONVERGENT B2 ;  /* 0x0000000000027941 */ /* 0x000fea0003800200 */
.L_x_17386:
        /* <DEDUP_REMOVED lines=43> */
.L_x_17384:
[----:B------:R-:W-:Y:S05]  /*13570*/  BSYNC.RECONVERGENT B1 ;  /* 0x0000000000017941 */ /* 0x000fea0003800200 */
.L_x_17383:
        /* <DEDUP_REMOVED lines=18> */
.L_x_17390:
        /* <DEDUP_REMOVED lines=13> */
.L_x_17392:
[----:B------:R-:W-:Y:S05]  /*13770*/  BSYNC.RECONVERGENT B2 ;  /* 0x0000000000027941 */ /* 0x000fea0003800200 */
.L_x_17391:
        /* <DEDUP_REMOVED lines=43> */
.L_x_17389:
[----:B------:R-:W-:Y:S05]  /*13a30*/  BSYNC.RECONVERGENT B1 ;  /* 0x0000000000017941 */ /* 0x000fea0003800200 */
.L_x_17388:
        /* <DEDUP_REMOVED lines=16> */
.L_x_17395:
        /* <DEDUP_REMOVED lines=13> */
.L_x_17397:
[----:B------:R-:W-:Y:S05]  /*13c10*/  BSYNC.RECONVERGENT B2 ;  /* 0x0000000000027941 */ /* 0x000fea0003800200 */
.L_x_17396:
        /* <DEDUP_REMOVED lines=43> */
.L_x_17394:
[----:B------:R-:W-:Y:S05]  /*13ed0*/  BSYNC.RECONVERGENT B1 ;  /* 0x0000000000017941 */ /* 0x000fea0003800200 */
.L_x_17393:
        /* <DEDUP_REMOVED lines=16> */
.L_x_17400:
        /* <DEDUP_REMOVED lines=13> */
.L_x_17402:
[----:B------:R-:W-:Y:S05]  /*140b0*/  BSYNC.RECONVERGENT B2 ;  /* 0x0000000000027941 */ /* 0x000fea0003800200 */
.L_x_17401:
        /* <DEDUP_REMOVED lines=43> */
.L_x_17399:
[----:B------:R-:W-:Y:S05]  /*14370*/  BSYNC.RECONVERGENT B1 ;  /* 0x0000000000017941 */ /* 0x000fea0003800200 */
.L_x_17398:
        /* <DEDUP_REMOVED lines=16> */
.L_x_17382:
        /* <DEDUP_REMOVED lines=24> */
.L_x_17403:
[----:B01----:R-:W-:Y:S01]  /*14600*/  MOV R5, R122 ;  /* 0x0000007a00057202 */ /* 0x003fe20000000f00 */
[----:B------:R-:W-:-:S07]  /*14610*/  VIADD R120, R120, 0x80 ;  /* 0x0000008078787836 */ /* 0x000fce0000000000 */
.L_x_17340:
[----:B------:R-:W-:Y:S05]  /*14620*/  BSYNC.RECONVERGENT B0 ;  /* 0x0000000000007941 */ /* 0x000fea0003800200 */
.L_x_17339:
        /* <DEDUP_REMOVED lines=34> */
.L_x_17409:
        /* <DEDUP_REMOVED lines=13> */
.L_x_17411:
[----:B------:R-:W-:Y:S05]  /*14920*/  BSYNC.RECONVERGENT B2 ;  /* 0x0000000000027941 */ /* 0x000fea0003800200 */
.L_x_17410:
        /* <DEDUP_REMOVED lines=41> */
[----:B------:R-:W-:-:S07]  /*14bc0*/  LOP3.LUT R11, R2, UR37, R123, 0x96, !PT ;  /* 0x00000025020b7c12 */ /* 0x000fce000f8e967b */
.L_x_17408:
[----:B------:R-:W-:Y:S05]  /*14bd0*/  BSYNC.RECONVERGENT B1 ;  /* 0x0000000000017941 */ /* 0x000fea0003800200 */
.L_x_17407:
        /* <DEDUP_REMOVED lines=8> */
[----:B------:R-:W-:Y:S02]  /*14c60*/  IMAD.MOV.U32 R4, RZ, RZ, R6 ;  /* 0x000000ffff047224 */ /* 0x000fe400078e0006 */
[----:B0----5:R-:W-:Y:S02]  /*14c70*/  FMUL.FTZ R108, R108, R0 ;  /* 0x000000006c6c7220 */ /* 0x021fe40000410000 */
[----:B-1----:R-:W-:Y:S02]  /*14c80*/  FSETP.LE.FTZ.AND P2, PT, R5, R2, PT ;  /* 0x000000020500720b */ /* 0x002fe40003f53000 */
        /* <DEDUP_REMOVED lines=9> */
.L_x_17414:
        /* <DEDUP_REMOVED lines=13> */
.L_x_17416:
[----:B------:R-:W-:Y:S05]  /*14df0*/  BSYNC.RECONVERGENT B2 ;  /* 0x0000000000027941 */ /* 0x000fea0003800200 */
.L_x_17415:
        /* <DEDUP_REMOVED lines=43> */
.L_x_17413:
[----:B------:R-:W-:Y:S05]  /*150b0*/  BSYNC.RECONVERGENT B1 ;  /* 0x0000000000017941 */ /* 0x000fea0003800200 */
.L_x_17412:
        /* <DEDUP_REMOVED lines=15> */
.L_x_17419:
        /* <DEDUP_REMOVED lines=13> */
.L_x_17421:
[----:B------:R-:W-:Y:S05]  /*15280*/  BSYNC.RECONVERGENT B2 ;  /* 0x0000000000027941 */ /* 0x000fea0003800200 */
.L_x_17420:
        /* <DEDUP_REMOVED lines=43> */
.L_x_17418:
[----:B------:R-:W-:Y:S05]  /*15540*/  BSYNC.RECONVERGENT B1 ;  /* 0x0000000000017941 */ /* 0x000fea0003800200 */
.L_x_17417:
        /* <DEDUP_REMOVED lines=17> */
.L_x_17424:
        /* <DEDUP_REMOVED lines=13> */
.L_x_17426:
[----:B------:R-:W-:Y:S05]  /*15730*/  BSYNC.RECONVERGENT B2 ;  /* 0x0000000000027941 */ /* 0x000fea0003800200 */
.L_x_17425:
        /* <DEDUP_REMOVED lines=43> */
.L_x_17423:
[----:B------:R-:W-:Y:S05]  /*159f0*/  BSYNC.RECONVERGENT B1 ;  /* 0x0000000000017941 */ /* 0x000fea0003800200 */
.L_x_17422:
        /* <DEDUP_REMOVED lines=15> */
.L_x_17429:
        /* <DEDUP_REMOVED lines=13> */
.L_x_17431:
[----:B------:R-:W-:Y:S05]  /*15bc0*/  BSYNC.RECONVERGENT B2 ;  /* 0x0000000000027941 */ /* 0x000fea0003800200 */
.L_x_17430:
        /* <DEDUP_REMOVED lines=43> */
.L_x_17428:
[----:B------:R-:W-:Y:S05]  /*15e80*/  BSYNC.RECONVERGENT B1 ;  /* 0x0000000000017941 */ /* 0x000fea0003800200 */
.L_x_17427:
        /* <DEDUP_REMOVED lines=17> */
.L_x_17434:
        /* <DEDUP_REMOVED lines=13> */
.L_x_17436:
[----:B------:R-:W-:Y:S05]  /*16070*/  BSYNC.RECONVERGENT B2 ;  /* 0x0000000000027941 */ /* 0x000fea0003800200 */
.L_x_17435:
        /* <DEDUP_REMOVED lines=43> */
.L_x_17433:
[----:B------:R-:W-:Y:S05]  /*16330*/  BSYNC.RECONVERGENT B1 ;  /* 0x0000000000017941 */ /* 0x000fea0003800200 */
.L_x_17432:
        /* <DEDUP_REMOVED lines=15> */
.L_x_17439:
        /* <DEDUP_REMOVED lines=13> */
.L_x_17441:
[----:B------:R-:W-:Y:S05]  /*16500*/  BSYNC.RECONVERGENT B2 ;  /* 0x0000000000027941 */ /* 0x000fea0003800200 */
.L_x_17440:
        /* <DEDUP_REMOVED lines=43> */
.L_x_17438:
[----:B------:R-:W-:Y:S05]  /*167c0*/  BSYNC.RECONVERGENT B1 ;  /* 0x0000000000017941 */ /* 0x000fea0003800200 */
.L_x_17437:
        /* <DEDUP_REMOVED lines=17> */
.L_x_17444:
        /* <DEDUP_REMOVED lines=15> */
.L_x_17446:
[----:B------:R-:W-:Y:S05]  /*169d0*/  BSYNC.RECONVERGENT B2 ;  /* 0x0000000000027941 */ /* 0x000fea0003800200 */
.L_x_17445:
        /* <DEDUP_REMOVED lines=43> */
.L_x_17443:
[----:B------:R-:W-:Y:S05]  /*16c90*/  BSYNC.RECONVERGENT B1 ;  /* 0x0000000000017941 */ /* 0x000fea0003800200 */
.L_x_17442:
        /* <DEDUP_REMOVED lines=34> */
.L_x_17406:
        /* <DEDUP_REMOVED lines=16> */
.L_x_17450:
        /* <DEDUP_REMOVED lines=13> */
.L_x_17452:
[----:B------:R-:W-:Y:S05]  /*17090*/  BSYNC.RECONVERGENT B2 ;  /* 0x0000000000027941 */ /* 0x000fea0003800200 */
.L_x_17451:
        /* <DEDUP_REMOVED lines=43> */
.L_x_17449:
[----:B------:R-:W-:Y:S05]  /*17350*/  BSYNC.RECONVERGENT B1 ;  /* 0x0000000000017941 */ /* 0x000fea0003800200 */
.L_x_17448:
        /* <DEDUP_REMOVED lines=18> */
.L_x_17455:
        /* <DEDUP_REMOVED lines=13> */
.L_x_17457:
[----:B------:R-:W-:Y:S05]  /*17550*/  BSYNC.RECONVERGENT B2 ;  /* 0x0000000000027941 */ /* 0x000fea0003800200 */
.L_x_17456:
        /* <DEDUP_REMOVED lines=43> */
.L_x_17454:
[----:B------:R-:W-:Y:S05]  /*17810*/  BSYNC.RECONVERGENT B1 ;  /* 0x0000000000017941 */ /* 0x000fea0003800200 */
.L_x_17453:
        /* <DEDUP_REMOVED lines=16> */
.L_x_17460:
        /* <DEDUP_REMOVED lines=13> */
.L_x_17462:
[----:B------:R-:W-:Y:S05]  /*179f0*/  BSYNC.RECONVERGENT B2 ;  /* 0x0000000000027941 */ /* 0x000fea0003800200 */
.L_x_17461:
        /* <DEDUP_REMOVED lines=43> */
.L_x_17459:
[----:B------:R-:W-:Y:S05]  /*17cb0*/  BSYNC.RECONVERGENT B1 ;  /* 0x0000000000017941 */ /* 0x000fea0003800200 */
.L_x_17458:
        /* <DEDUP_REMOVED lines=16> */
.L_x_17465:
        /* <DEDUP_REMOVED lines=13> */
.L_x_17467:
[----:B------:R-:W-:Y:S05]  /*17e90*/  BSYNC.RECONVERGENT B2 ;  /* 0x0000000000027941 */ /* 0x000fea0003800200 */
.L_x_17466:
        /* <DEDUP_REMOVED lines=43> */
.L_x_17464:
[----:B------:R-:W-:Y:S05]  /*18150*/  BSYNC.RECONVERGENT B1 ;  /* 0x0000000000017941 */ /* 0x000fea0003800200 */
.L_x_17463:
        /* <DEDUP_REMOVED lines=16> */
.L_x_17447:
        /* <DEDUP_REMOVED lines=24> */
.L_x_17468:
[----:B01----:R-:W-:Y:S01]  /*183e0*/  IMAD.MOV.U32 R5, RZ, RZ, R122 ;  /* 0x000000ffff057224 */ /* 0x003fe200078e007a */
[----:B------:R-:W-:-:S07]  /*183f0*/  IADD3 R120, PT, PT, R120, 0x80, RZ ;  /* 0x0000008078787810 */ /* 0x000fce0007ffe0ff */
.L_x_17405:
[----:B------:R-:W-:Y:S05]  /*18400*/  BSYNC.RECONVERGENT B0 ;  /* 0x0000000000007941 */ /* 0x000fea0003800200 */
.L_x_17404:
        /* <DEDUP_REMOVED lines=34> */
.L_x_17474:
        /* <DEDUP_REMOVED lines=13> */
.L_x_17476:
[----:B------:R-:W-:Y:S05]  /*18700*/  BSYNC.RECONVERGENT B2 ;  /* 0x0000000000027941 */ /* 0x000fea0003800200 */
.L_x_17475:
        /* <DEDUP_REMOVED lines=42> */
.L_x_17473:
[----:B------:R-:W-:Y:S05]  /*189b0*/  BSYNC.RECONVERGENT B1 ;  /* 0x0000000000017941 */ /* 0x000fea0003800200 */
.L_x_17472:
        /* <DEDUP_REMOVED lines=20> */
.L_x_17479:
        /* <DEDUP_REMOVED lines=13> */
.L_x_17481:
[----:B------:R-:W-:Y:S05]  /*18bd0*/  BSYNC.RECONVERGENT B2 ;  /* 0x0000000000027941 */ /* 0x000fea0003800200 */
.L_x_17480:
        /* <DEDUP_REMOVED lines=43> */
.L_x_17478:
[----:B------:R-:W-:Y:S05]  /*18e90*/  BSYNC.RECONVERGENT B1 ;  /* 0x0000000000017941 */ /* 0x000fea0003800200 */
.L_x_17477:
        /* <DEDUP_REMOVED lines=15> */
.L_x_17484:
        /* <DEDUP_REMOVED lines=13> */
.L_x_17486:
[----:B------:R-:W-:Y:S05]  /*19060*/  BSYNC.RECONVERGENT B2 ;  /* 0x0000000000027941 */ /* 0x000fea0003800200 */
.L_x_17485:
        /* <DEDUP_REMOVED lines=43> */
.L_x_17483:
[----:B------:R-:W-:Y:S05]  /*19320*/  BSYNC.RECONVERGENT B1 ;  /* 0x0000000000017941 */ /* 0x000fea0003800200 */
.L_x_17482:
        /* <DEDUP_REMOVED lines=17> */
.L_x_17489:
        /* <DEDUP_REMOVED lines=13> */
.L_x_17491:
[----:B------:R-:W-:Y:S05]  /*19510*/  BSYNC.RECONVERGENT B2 ;  /* 0x0000000000027941 */ /* 0x000fea0003800200 */
.L_x_17490:
        /* <DEDUP_REMOVED lines=43> */
.L_x_17488:
[----:B------:R-:W-:Y:S05]  /*197d0*/  BSYNC.RECONVERGENT B1 ;  /* 0x0000000000017941 */ /* 0x000fea0003800200 */
.L_x_17487:
        /* <DEDUP_REMOVED lines=15> */
.L_x_17494:
        /* <DEDUP_REMOVED lines=13> */
.L_x_17496:
[----:B------:R-:W-:Y:S05]  /*199a0*/  BSYNC.RECONVERGENT B2 ;  /* 0x0000000000027941 */ /* 0x000fea0003800200 */
.L_x_17495:
        /* <DEDUP_REMOVED lines=43> */
.L_x_17493:
[----:B------:R-:W-:Y:S05]  /*19c60*/  BSYNC.RECONVERGENT B1 ;  /* 0x0000000000017941 */ /* 0x000fea0003800200 */
.L_x_17492:
        /* <DEDUP_REMOVED lines=17> */
.L_x_17499:
        /* <DEDUP_REMOVED lines=13> */
.L_x_17501:
[----:B------:R-:W-:Y:S05]  /*19e50*/  BSYNC.RECONVERGENT B2 ;  /* 0x0000000000027941 */ /* 0x000fea0003800200 */
.L_x_17500:
        /* <DEDUP_REMOVED lines=43> */
.L_x_17498:
[----:B------:R-:W-:Y:S05]  /*1a110*/  BSYNC.RECONVERGENT B1 ;  /* 0x0000000000017941 */ /* 0x000fea0003800200 */
.L_x_17497:
        /* <DEDUP_REMOVED lines=15> */
.L_x_17504:
        /* <DEDUP_REMOVED lines=13> */
.L_x_17506:
[----:B------:R-:W-:Y:S05]  /*1a2e0*/  BSYNC.RECONVERGENT B2 ;  /* 0x0000000000027941 */ /* 0x000fea0003800200 */
.L_x_17505:
        /* <DEDUP_REMOVED lines=43> */
.L_x_17503:
[----:B------:R-:W-:Y:S05]  /*1a5a0*/  BSYNC.RECONVERGENT B1 ;  /* 0x0000000000017941 */ /* 0x000fea0003800200 */
.L_x_17502:
        /* <DEDUP_REMOVED lines=17> */
.L_x_17509:
        /* <DEDUP_REMOVED lines=15> */
.L_x_17511:
[----:B------:R-:W-:Y:S05]  /*1a7b0*/  BSYNC.RECONVERGENT B2 ;  /* 0x0000000000027941 */ /* 0x000fea0003800200 */
.L_x_17510:
        /* <DEDUP_REMOVED lines=43> */
.L_x_17508:
[----:B------:R-:W-:Y:S05]  /*1aa70*/  BSYNC.RECONVERGENT B1 ;  /* 0x0000000000017941 */ /* 0x000fea0003800200 */
.L_x_17507:
        /* <DEDUP_REMOVED lines=34> */
.L_x_17471:
        /* <DEDUP_REMOVED lines=16> */
.L_x_17515:
        /* <DEDUP_REMOVED lines=13> */
.L_x_17517:
[----:B------:R-:W-:Y:S05]  /*1ae70*/  BSYNC.RECONVERGENT B2 ;  /* 0x0000000000027941 */ /* 0x000fea0003800200 */
.L_x_17516:
        /* <DEDUP_REMOVED lines=43> */
.L_x_17514:
[----:B------:R-:W-:Y:S05]  /*1b130*/  BSYNC.RECONVERGENT B1 ;  /* 0x0000000000017941 */ /* 0x000fea0003800200 */
.L_x_17513:
        /* <DEDUP_REMOVED lines=18> */
.L_x_17520:
        /* <DEDUP_REMOVED lines=13> */
.L_x_17522:
[----:B------:R-:W-:Y:S05]  /*1b330*/  BSYNC.RECONVERGENT B2 ;  /* 0x0000000000027941 */ /* 0x000fea0003800200 */
.L_x_17521:
        /* <DEDUP_REMOVED lines=43> */
.L_x_17519:
[----:B------:R-:W-:Y:S05]  /*1b5f0*/  BSYNC.RECONVERGENT B1 ;  /* 0x0000000000017941 */ /* 0x000fea0003800200 */
.L_x_17518:
        /* <DEDUP_REMOVED lines=16> */
.L_x_17525:
        /* <DEDUP_REMOVED lines=13> */
.L_x_17527:
[----:B------:R-:W-:Y:S05]  /*1b7d0*/  BSYNC.RECONVERGENT B2 ;  /* 0x0000000000027941 */ /* 0x000fea0003800200 */
.L_x_17526:
        /* <DEDUP_REMOVED lines=43> */
.L_x_17524:
[----:B------:R-:W-:Y:S05]  /*1ba90*/  BSYNC.RECONVERGENT B1 ;  /* 0x0000000000017941 */ /* 0x000fea0003800200 */
.L_x_17523:
        /* <DEDUP_REMOVED lines=16> */
.L_x_17530:
        /* <DEDUP_REMOVED lines=13> */
.L_x_17532:
[----:B------:R-:W-:Y:S05]  /*1bc70*/  BSYNC.RECONVERGENT B2 ;  /* 0x0000000000027941 */ /* 0x000fea0003800200 */
.L_x_17531:
        /* <DEDUP_REMOVED lines=43> */
.L_x_17529:
[----:B------:R-:W-:Y:S05]  /*1bf30*/  BSYNC.RECONVERGENT B1 ;  /* 0x0000000000017941 */ /* 0x000fea0003800200 */
.L_x_17528:
        /* <DEDUP_REMOVED lines=16> */
.L_x_17512:
        /* <DEDUP_REMOVED lines=24> */
.L_x_17533:
[----:B01----:R-:W-:Y:S02]  /*1c1c0*/  IMAD.MOV.U32 R5, RZ, RZ, R122 ;  /* 0x000000ffff057224 */ /* 0x003fe400078e007a */
[----:B------:R-:W-:-:S07]  /*1c1d0*/  VIADD R120, R120, 0x80 ;  /* 0x0000008078787836 */ /* 0x000fce0000000000 */
.L_x_17470:
[----:B------:R-:W-:Y:S05]  /*1c1e0*/  BSYNC.RECONVERGENT B0 ;  /* 0x0000000000007941 */ /* 0x000fea0003800200 */
.L_x_17469:
        /* <DEDUP_REMOVED lines=34> */
.L_x_17539:
        /* <DEDUP_REMOVED lines=13> */
.L_x_17541:
[----:B------:R-:W-:Y:S05]  /*1c4e0*/  BSYNC.RECONVERGENT B2 ;  /* 0x0000000000027941 */ /* 0x000fea0003800200 */
.L_x_17540:
        /* <DEDUP_REMOVED lines=42> */
.L_x_17538:
[----:B------:R-:W-:Y:S05]  /*1c790*/  BSYNC.RECONVERGENT B1 ;  /* 0x0000000000017941 */ /* 0x000fea0003800200 */
.L_x_17537:
[----:B------:R-:W0:Y:S01]  /*1c7a0*/  LDC R0, c[0x0][0x408] ;  /* 0x00010200ff007b82 */ /* 0x000e220000000800 */
[----:B------:R-:W-:Y:S01]  /*1c7b0*/  ISETP.NE.AND P3, PT, R4, 0x1, PT ;  /* 0x000000010400780c */ /* 0x000fe20003f65270 */
[----:B------:R-:W-:Y:S01]  /*1c7c0*/  IMAD.MOV.U32 R135, RZ, RZ, 0x2f800000 ;  /* 0x2f800000ff877424 */ /* 0x000fe200078e00ff */
[----:B------:R-:W-:Y:S01]  /*1c7d0*/  I2FP.F32.U32 R2, R2 ;  /* 0x0000000200027245 */ /* 0x000fe20000201000 */
[----:B------:R-:W-:Y:S01]  /*1c7e0*/  BSSY.RECONVERGENT B1, `(.L_x_17542) ;  /* 0x0000049000017945 */ /* 0x000fe20003800200 */
        /* <DEDUP_REMOVED lines=15> */
.L_x_17544:
        /* <DEDUP_REMOVED lines=13> */
.L_x_17546:
[----:B------:R-:W-:Y:S05]  /*1c9b0*/  BSYNC.RECONVERGENT B2 ;  /* 0x0000000000027941 */ /* 0x000fea0003800200 */
.L_x_17545:
        /* <DEDUP_REMOVED lines=43> */
.L_x_17543:
[----:B------:R-:W-:Y:S05]  /*1cc70*/  BSYNC.RECONVERGENT B1 ;  /* 0x0000000000017941 */ /* 0x000fea0003800200 */
.L_x_17542:
        /* <DEDUP_REMOVED lines=15> */
.L_x_17549:
        /* <DEDUP_REMOVED lines=13> */
.L_x_17551:
[----:B------:R-:W-:Y:S05]  /*1ce40*/  BSYNC.RECONVERGENT B2 ;  /* 0x0000000000027941 */ /* 0x000fea0003800200 */
.L_x_17550:
        /* <DEDUP_REMOVED lines=43> */
.L_x_17548:
[----:B------:R-:W-:Y:S05]  /*1d100*/  BSYNC.RECONVERGENT B1 ;  /* 0x0000000000017941 */ /* 0x000fea0003800200 */
.L_x_17547:
        /* <DEDUP_REMOVED lines=17> */
.L_x_17554:
        /* <DEDUP_REMOVED lines=13> */
.L_x_17556:
[----:B------:R-:W-:Y:S05]  /*1d2f0*/  BSYNC.RECONVERGENT B2 ;  /* 0x0000000000027941 */ /* 0x000fea0003800200 */
.L_x_17555:
        /* <DEDUP_REMOVED lines=43> */
.L_x_17553:
[----:B------:R-:W-:Y:S05]  /*1d5b0*/  BSYNC.RECONVERGENT B1 ;  /* 0x0000000000017941 */ /* 0x000fea0003800200 */
.L_x_17552:
        /* <DEDUP_REMOVED lines=15> */
.L_x_17559:
        /* <DEDUP_REMOVED lines=13> */
.L_x_17561:
[----:B------:R-:W-:Y:S05]  /*1d780*/  BSYNC.RECONVERGENT B2 ;  /* 0x0000000000027941 */ /* 0x000fea0003800200 */
.L_x_17560:
        /* <DEDUP_REMOVED lines=43> */
.L_x_17558:
[----:B------:R-:W-:Y:S05]  /*1da40*/  BSYNC.RECONVERGENT B1 ;  /* 0x0000000000017941 */ /* 0x000fea0003800200 */
.L_x_17557:
        /* <DEDUP_REMOVED lines=17> */
.L_x_17564:
        /* <DEDUP_REMOVED lines=13> */
.L_x_17566:
[----:B------:R-:W-:Y:S05]  /*1dc30*/  BSYNC.RECONVERGENT B2 ;  /* 0x0000000000027941 */ /* 0x000fea0003800200 */
.L_x_17565:
        /* <DEDUP_REMOVED lines=43> */
.L_x_17563:
[----:B------:R-:W-:Y:S05]  /*1def0*/  BSYNC.RECONVERGENT B1 ;  /* 0x0000000000017941 */ /* 0x000fea0003800200 */
.L_x_17562:
        /* <DEDUP_REMOVED lines=15> */
.L_x_17569:
        /* <DEDUP_REMOVED lines=13> */
.L_x_17571:
[----:B------:R-:W-:Y:S05]  /*1e0c0*/  BSYNC.RECONVERGENT B2 ;  /* 0x0000000000027941 */ /* 0x000fea0003800200 */
.L_x_17570:
        /* <DEDUP_REMOVED lines=43> */
.L_x_17568:
[----:B------:R-:W-:Y:S05]  /*1e380*/  BSYNC.RECONVERGENT B1 ;  /* 0x0000000000017941 */ /* 0x000fea0003800200 */
.L_x_17567:
        /* <DEDUP_REMOVED lines=17> */
.L_x_17574:
        /* <DEDUP_REMOVED lines=15> */
.L_x_17576:
[----:B------:R-:W-:Y:S05]  /*1e590*/  BSYNC.RECONVERGENT B2 ;  /* 0x0000000000027941 */ /* 0x000fea0003800200 */
.L_x_17575:
        /* <DEDUP_REMOVED lines=43> */
.L_x_17573:
[----:B------:R-:W-:Y:S05]  /*1e850*/  BSYNC.RECONVERGENT B1 ;  /* 0x0000000000017941 */ /* 0x000fea0003800200 */
.L_x_17572:
        /* <DEDUP_REMOVED lines=34> */
.L_x_17536:
        /* <DEDUP_REMOVED lines=16> */
.L_x_17580:
        /* <DEDUP_REMOVED lines=13> */
.L_x_17582:
[----:B------:R-:W-:Y:S05]  /*1ec50*/  BSYNC.RECONVERGENT B2 ;  /* 0x0000000000027941 */ /* 0x000fea0003800200 */
.L_x_17581:
        /* <DEDUP_REMOVED lines=42> */
[----:B------:R-:W-:-:S07]  /*1ef00*/  MOV R134, R136 ;  /* 0x0000008800867202 */ /* 0x000fce0000000f00 */
.L_x_17579:
[----:B------:R-:W-:Y:S05]  /*1ef10*/  BSYNC.RECONVERGENT B1 ;  /* 0x0000000000017941 */ /* 0x000fea0003800200 */
.L_x_17578:
        /* <DEDUP_REMOVED lines=18> */
.L_x_17585:
        /* <DEDUP_REMOVED lines=13> */
.L_x_17587:
[----:B------:R-:W-:Y:S05]  /*1f110*/  BSYNC.RECONVERGENT B2 ;  /* 0x0000000000027941 */ /* 0x000fea0003800200 */
.L_x_17586:
        /* <DEDUP_REMOVED lines=43> */
.L_x_17584:
[----:B------:R-:W-:Y:S05]  /*1f3d0*/  BSYNC.RECONVERGENT B1 ;  /* 0x0000000000017941 */ /* 0x000fea0003800200 */
.L_x_17583:
        /* <DEDUP_REMOVED lines=16> */
.L_x_17590:
        /* <DEDUP_REMOVED lines=13> */
.L_x_17592:
[----:B------:R-:W-:Y:S05]  /*1f5b0*/  BSYNC.RECONVERGENT B2 ;  /* 0x0000000000027941 */ /* 0x000fea0003800200 */
.L_x_17591:
        /* <DEDUP_REMOVED lines=43> */
.L_x_17589:
[----:B------:R-:W-:Y:S05]  /*1f870*/  BSYNC.RECONVERGENT B1 ;  /* 0x0000000000017941 */ /* 0x000fea0003800200 */
.L_x_17588:
        /* <DEDUP_REMOVED lines=16> */
.L_x_17595:
        /* <DEDUP_REMOVED lines=13> */
.L_x_17597:
[----:B------:R-:W-:Y:S05]  /*1fa50*/  BSYNC.RECONVERGENT B2 ;  /* 0x0000000000027941 */ /* 0x000fea0003800200 */
.L_x_17596:
        /* <DEDUP_REMOVED lines=43> */
.L_x_17594:
[----:B------:R-:W-:Y:S05]  /*1fd10*/  BSYNC.RECONVERGENT B1 ;  /* 0x0000000000017941 */ /* 0x000fea0003800200 */
.L_x_17593:
        /* <DEDUP_REMOVED lines=16> */
.L_x_17577:
        /* <DEDUP_REMOVED lines=25> */
.L_x_17535:
[----:B------:R-:W-:Y:S05]  /*1ffb0*/  BSYNC.RECONVERGENT B0 ;  /* 0x0000000000007941 */ /* 0x000fea0003800200 */
.L_x_17534:
[----:B------:R-:W-:Y:S01]  /*1ffc0*/  FADD.FTZ R120, RZ, R88 ;  /* 0x00000058ff787221 */ /* 0x000fe20000010000 */
[C---:B------:R-:W-:Y:S01]  /*1ffd0*/  ISETP.GE.U32.AND P0, PT, R14.reuse, 0x80, PT ;  /* 0x000000800e00780c */ /* 0x040fe20003f06070 */
[----:B------:R-:W-:Y:S01]  /*1ffe0*/  BSSY.RECONVERGENT B0, `(.L_x_17598) ;  /* 0x000008d000007945 */ /* 0x000fe20003800200 */
[C---:B------:R-:W-:Y:S01]  /*1fff0*/  ISETP.GT.U32.AND P6, PT, R14.reuse, 0xff, PT ;  /* 0x000000ff0e00780c */ /* 0x040fe20003fc4070 */
[----:B01----:R-:W-:Y:S01]  /*20000*/  FADD.FTZ R121, R89, R120 ;  /* 0x0000007859797221 */ /* 0x003fe20000010000 */
[C---:B------:R-:W-:Y:S01]  /*20010*/  ISETP.GT.U32.AND P5, PT, R14.reuse, 0x17f, PT ;  /* 0x0000017f0e00780c */ /* 0x040fe20003fa4070 */
[----:B------:R-:W-:Y:S01]  /*20020*/  IMAD.MOV.U32 R139, RZ, RZ, RZ ;  /* 0x000000ffff8b7224 */ /* 0x000fe200078e00ff */
        /* <DEDUP_REMOVED lines=136> */
.L_x_17599:
[----:B------:R-:W-:Y:S05]  /*208b0*/  BSYNC.RECONVERGENT B0 ;  /* 0x0000000000007941 */ /* 0x000fea0003800200 */
.L_x_17598:
        /* <DEDUP_REMOVED lines=13> */
.L_x_17601:
[----:B------:R-:W-:Y:S05]  /*20990*/  BSYNC.RECONVERGENT B0 ;  /* 0x0000000000007941 */ /* 0x000fea0003800200 */
.L_x_17600:
[----:B------:R-:W1:Y:S01]  /*209a0*/  SHFL.DOWN PT, R136, R139, 0x2, 0x1f ;  /* 0x08401f008b887f89 */ /* 0x000e6200000e0000 */
[-C--:B------:R-:W-:Y:S01]  /*209b0*/  I2FP.F32.S32 R141, R139.reuse ;  /* 0x0000008b008d7245 */ /* 0x080fe20000201400 */
[----:B------:R-:W-:Y:S01]  /*209c0*/  BSSY.RECONVERGENT B0, `(.L_x_17602) ;  /* 0x0000044000007945 */ /* 0x000fe20003800200 */
[----:B------:R-:W-:Y:S01]  /*209d0*/  ISETP.NE.AND P1, PT, RZ, UR16, PT ;  /* 0x00000010ff007c0c */ /* 0x000fe2000bf25270 */
[----:B0-----:R-:W0:Y:S01]  /*209e0*/  SHFL.DOWN PT, R123, R120, 0x2, 0x1f ;  /* 0x08401f00787b7f89 */ /* 0x001e2200000e0000 */
[----:B-1----:R-:W-:Y:S02]  /*209f0*/  IADD3 R135, PT, PT, R136, R139, RZ ;  /* 0x0000008b88877210 */ /* 0x002fe40007ffe0ff */
[----:B------:R-:W-:Y:S02]  /*20a00*/  I2FP.F32.S32 R140, R136 ;  /* 0x00000088008c7245 */ /* 0x000fe40000201400 */
        /* <DEDUP_REMOVED lines=8> */
[----:B------:R-:W-:-:S03]  /*20a90*/  IMAD.U32 R141, RZ, RZ, UR10 ;  /* 0x0000000aff8d7e24 */ /* 0x000fc6000f8e00ff */
[----:B------:R-:W-:Y:S01]  /*20aa0*/  FMUL.FTZ R120, R120, R140 ;  /* 0x0000008c78787220 */ /* 0x000fe20000410000 */
[----:B0-----:R-:W-:Y:S01]  /*20ab0*/  FMUL.FTZ R143, R138, R137 ;  /* 0x000000898a8f7220 */ /* 0x001fe20000410000 */
[----:B-1----:R-:W-:-:S04]  /*20ac0*/  IMAD.IADD R136, R135, 0x1, R142 ;  /* 0x0000000187887824 */ /* 0x002fc800078e028e */
[----:B------:R-:W0:Y:S01]  /*20ad0*/  SHFL.DOWN PT, R144, R143, 0x1, 0x1f ;  /* 0x08201f008f907f89 */ /* 0x000e2200000e0000 */
[----:B------:R-:W-:Y:S02]  /*20ae0*/  I2FP.F32.S32 R142, R142 ;  /* 0x0000008e008e7245 */ /* 0x000fe40000201400 */
[----:B------:R-:W-:-:S06]  /*20af0*/  I2FP.F32.S32 R139, R136 ;  /* 0x00000088008b7245 */ /* 0x000fcc0000201400 */
[----:B------:R-:W1:Y:S01]  /*20b00*/  MUFU.RCP R139, R139 ;  /* 0x0000008b008b7308 */ /* 0x000e620000001000 */
[----:B0-----:R-:W-:-:S04]  /*20b10*/  FMUL.FTZ R137, R144, R142 ;  /* 0x0000008e90897220 */ /* 0x001fc80000410000 */
[----:B------:R-:W-:Y:S01]  /*20b20*/  FFMA.FTZ R136, R122, R143, R137 ;  /* 0x0000008f7a887223 */ /* 0x000fe20000010089 */
[----:B------:R-:W-:-:S03]  /*20b30*/  FADD.FTZ R143, R143, -R144 ;  /* 0x800000908f8f7221 */ /* 0x000fc60000010000 */
[----:B-1----:R-:W-:Y:S01]  /*20b40*/  FMUL.FTZ R137, R139, R136 ;  /* 0x000000888b897220 */ /* 0x002fe20000410000 */
[----:B------:R-:W-:-:S04]  /*20b50*/  FMUL.FTZ R143, R143, R143 ;  /* 0x0000008f8f8f7220 */ /* 0x000fc80000410000 */
[----:B------:R-:W-:Y:S01]  /*20b60*/  FMUL.FTZ R143, R122, R143 ;  /* 0x0000008f7a8f7220 */ /* 0x000fe20000410000 */
[----:B------:R-:W0:Y:S03]  /*20b70*/  SHFL.IDX PT, R137, R137, RZ, 0x1f ;  /* 0x00001fff89897589 */ /* 0x000e2600000e0000 */
[----:B------:R-:W-:Y:S01]  /*20b80*/  FMUL.FTZ R143, R143, R142 ;  /* 0x0000008e8f8f7220 */ /* 0x000fe20000410000 */
[C---:B0-----:R-:W-:Y:S01]  /*20b90*/  FMUL.FTZ R136, R137.reuse, R137 ;  /* 0x0000008989887220 */ /* 0x041fe20000410000 */
[----:B------:R-:W-:-:S04]  /*20ba0*/  FSEL R135, R137, RZ, !P1 ;  /* 0x000000ff89877208 */ /* 0x000fc80004800000 */
[----:B------:R-:W-:Y:S02]  /*20bb0*/  FSEL R145, R136, RZ, P1 ;  /* 0x000000ff88917208 */ /* 0x000fe40000800000 */
[----:B------:R-:W0:Y:S01]  /*20bc0*/  SHFL.DOWN PT, R136, R121, 0x2, 0x1f ;  /* 0x08401f0079887f89 */ /* 0x000e2200000e0000 */
[----:B------:R-:W-:Y:S01]  /*20bd0*/  ISETP.NE.AND P1, PT, R134, RZ, PT ;  /* 0x000000ff8600720c */ /* 0x000fe20003f25270 */
[----:B0-----:R-:W-:Y:S02]  /*20be0*/  FADD.FTZ R123, R136, R121 ;  /* 0x00000079887b7221 */ /* 0x001fe40000010000 */
[----:B------:R-:W0:Y:S02]  /*20bf0*/  LDC R136, c[0x0][0x448] ;  /* 0x00011200ff887b82 */ /* 0x000e240000000800 */
[----:B------:R-:W-:-:S05]  /*20c00*/  FFMA.FTZ R120, R138, R120, R123 ;  /* 0x000000788a787223 */ /* 0x000fca000001007b */
[----:B------:R-:W1:Y:S02]  /*20c10*/  SHFL.DOWN PT, R123, R120, 0x1, 0x1f ;  /* 0x08201f00787b7f89 */ /* 0x000e6400000e0000 */
[----:B-1----:R-:W-:Y:S02]  /*20c20*/  FADD.FTZ R122, R120, R123 ;  /* 0x0000007b787a7221 */ /* 0x002fe40000010000 */
[----:B------:R-:W1:Y:S02]  /*20c30*/  @!P1 LDC.64 R120, c[0x0][0x3c8] ;  /* 0x0000f200ff789b82 */ /* 0x000e640000000a00 */
[----:B------:R-:W-:Y:S01]  /*20c40*/  FFMA.FTZ R143, R139, R143, R122 ;  /* 0x0000008f8b8f7223 */ /* 0x000fe2000001007a */
[----:B------:R-:W-:-:S05]  /*20c50*/  MOV R139, UR10 ;  /* 0x0000000a008b7c02 */ /* 0x000fca0008000f00 */
[----:B------:R-:W0:Y:S01]  /*20c60*/  SHFL.IDX PT, R143, R143, RZ, 0x1f ;  /* 0x00001fff8f8f7589 */ /* 0x000e2200000e0000 */
[----:B------:R-:W2:Y:S01]  /*20c70*/  @!P1 LDC.64 R122, c[0x0][0x3c0] ;  /* 0x0000f000ff7a9b82 */ /* 0x000ea20000000a00 */
[----:B-1----:R-:W-:-:S04]  /*20c80*/  @!P1 IMAD.WIDE R120, R141, 0x4, R120 ;  /* 0x000000048d789825 */ /* 0x002fc800078e0278 */
[----:B0-----:R-:W-:Y:S01]  /*20c90*/  FFMA.FTZ R136, R143, UR17, R136 ;  /* 0x000000118f887c23 */ /* 0x001fe20008010088 */
[----:B--2---:R-:W-:-:S04]  /*20ca0*/  @!P1 IMAD.WIDE R122, R139, 0x4, R122 ;  /* 0x000000048b7a9825 */ /* 0x004fc800078e027a */
[----:B------:R-:W-:Y:S01]  /*20cb0*/  FADD.FTZ R136, R136, R145 ;  /* 0x0000009188887221 */ /* 0x000fe20000010000 */
[----:B------:R0:W-:Y:S03]  /*20cc0*/  @!P1 STG.E desc[UR6][R122.64], R137 ;  /* 0x000000897a009986 */ /* 0x0001e6000c101906 */
[----:B------:R-:W1:Y:S02]  /*20cd0*/  MUFU.RSQ R138, R136 ;  /* 0x00000088008a7308 */ /* 0x000e640000001400 */
[----:B-1----:R0:W-:Y:S01]  /*20ce0*/  @!P1 STG.E desc[UR6][R120.64], R138 ;  /* 0x0000008a78009986 */ /* 0x0021e2000c101906 */
[----:B------:R-:W-:Y:S05]  /*20cf0*/  @!P0 BRA `(.L_x_17603) ;  /* 0x0000000000408947 */ /* 0x000fea0003800000 */
[----:B0-----:R-:W0:Y:S01]  /*20d00*/  LDC.64 R136, c[0x0][0x428] ;  /* 0x00010a00ff887b82 */ /* 0x001e220000000a00 */
[--C-:B------:R-:W-:Y:S01]  /*20d10*/  FADD.FTZ R121, R88, -R135.reuse ;  /* 0x8000008758797221 */ /* 0x100fe20000010000 */
[--C-:B------:R-:W-:Y:S01]  /*20d20*/  FADD.FTZ R123, R89, -R135.reuse ;  /* 0x80000087597b7221 */ /* 0x100fe20000010000 */
[--C-:B------:R-:W-:Y:S01]  /*20d30*/  FADD.FTZ R139, R90, -R135.reuse ;  /* 0x800000875a8b7221 */ /* 0x100fe20000010000 */
        /* <DEDUP_REMOVED lines=9> */
[C---:B0-----:R-:W-:Y:S01]  /*20dd0*/  IMAD.WIDE.U32 R136, R126.reuse, 0x10, R136 ;  /* 0x000000107e887825 */ /* 0x041fe200078e0088 */
[----:B------:R-:W-:-:S04]  /*20de0*/  IADD3 R126, PT, PT, R126, 0x80, RZ ;  /* 0x000000807e7e7810 */ /* 0x000fc80007ffe0ff */
[----:B------:R1:W-:Y:S03]  /*20df0*/  STG.E.128 desc[UR6][R136.64], R120 ;  /* 0x0000007888007986 */ /* 0x0003e6000c101d06 */
.L_x_17603:
[----:B------:R-:W-:Y:S05]  /*20e00*/  BSYNC.RECONVERGENT B0 ;  /* 0x0000000000007941 */ /* 0x000fea0003800200 */
.L_x_17602:
[----:B------:R-:W-:Y:S01]  /*20e10*/  ISETP.NE.AND P0, PT, R129, RZ, PT ;  /* 0x000000ff8100720c */ /* 0x000fe20003f05270 */
        /* <DEDUP_REMOVED lines=15> */
[----:B0-----:R-:W-:-:S04]  /*20f10*/  IMAD.WIDE.U32 R136, R126, 0x10, R136 ;  /* 0x000000107e887825 */ /* 0x001fc800078e0088 */
[----:B------:R-:W-:Y:S01]  /*20f20*/  VIADD R126, R126, 0x80 ;  /* 0x000000807e7e7836 */ /* 0x000fe20000000000 */
[----:B------:R2:W-:Y:S06]  /*20f30*/  STG.E.128 desc[UR6][R136.64], R120 ;  /* 0x0000007888007986 */ /* 0x0005ec000c101d06 */
.L_x_17605:
[----:B------:R-:W-:Y:S05]  /*20f40*/  BSYNC.RECONVERGENT B0 ;  /* 0x0000000000007941 */ /* 0x000fea0003800200 */
.L_x_17604:
[----:B------:R-:W-:Y:S01]  /*20f50*/  ISETP.NE.AND P0, PT, R130, RZ, PT ;  /* 0x000000ff8200720c */ /* 0x000fe20003f05270 */
        /* <DEDUP_REMOVED lines=11> */
[----:B0-----:R-:W-:-:S04]  /*21010*/  IMAD.WIDE.U32 R136, R126, 0x10, R120 ;  /* 0x000000107e887825 */ /* 0x001fc800078e0078 */
[----:B-----5:R-:W-:Y:S01]  /*21020*/  FFMA.FTZ R120, R123, R32, R36 ;  /* 0x000000207b787223 */ /* 0x020fe20000010024 */
[----:B------:R-:W-:Y:S01]  /*21030*/  FFMA.FTZ R121, R122, R33, R37 ;  /* 0x000000217a797223 */ /* 0x000fe20000010025 */
[----:B------:R-:W-:Y:S01]  /*21040*/  FFMA.FTZ R122, R129, R34, R38 ;  /* 0x00000022817a7223 */ /* 0x000fe20000010026 */
[----:B------:R-:W-:Y:S01]  /*21050*/  FFMA.FTZ R123, R130, R35, R39 ;  /* 0x00000023827b7223 */ /* 0x000fe20000010027 */
[----:B------:R-:W-:-:S04]  /*21060*/  IADD3 R126, PT, PT, R126, 0x80, RZ ;  /* 0x000000807e7e7810 */ /* 0x000fc80007ffe0ff */
[----:B------:R3:W-:Y:S03]  /*21070*/  STG.E.128 desc[UR6][R136.64], R120 ;  /* 0x0000007888007986 */ /* 0x0007e6000c101d06 */
.L_x_17607:
[----:B------:R-:W-:Y:S05]  /*21080*/  BSYNC.RECONVERGENT B0 ;  /* 0x0000000000007941 */ /* 0x000fea0003800200 */
.L_x_17606:
[----:B------:R-:W-:Y:S01]  /*21090*/  ISETP.NE.AND P0, PT, R131, RZ, PT ;  /* 0x000000ff8300720c */ /* 0x000fe20003f05270 */
        /* <DEDUP_REMOVED lines=16> */
[----:B------:R-:W-:-:S04]  /*211a0*/  VIADD R126, R126, 0x80 ;  /* 0x000000807e7e7836 */ /* 0x000fc80000000000 */
[----:B------:R4:W-:Y:S03]  /*211b0*/  STG.E.128 desc[UR6][R130.64], R120 ;  /* 0x0000007882007986 */ /* 0x0009e6000c101d06 */
.L_x_17609:
[----:B------:R-:W-:Y:S05]  /*211c0*/  BSYNC.RECONVERGENT B0 ;  /* 0x0000000000007941 */ /* 0x000fea0003800200 */
.L_x_17608:
[----:B------:R-:W-:Y:S01]  /*211d0*/  ISETP.NE.AND P0, PT, R132, RZ, PT ;  /* 0x000000ff8400720c */ /* 0x000fe20003f05270 */
        /* <DEDUP_REMOVED lines=18> */
.L_x_17611:
[----:B------:R-:W-:Y:S05]  /*21300*/  BSYNC.RECONVERGENT B0 ;  /* 0x0000000000007941 */ /* 0x000fea0003800200 */
.L_x_17610:
        /* <DEDUP_REMOVED lines=19> */
.L_x_17613:
[----:B------:R-:W-:Y:S05]  /*21440*/  BSYNC.RECONVERGENT B0 ;  /* 0x0000000000007941 */ /* 0x000fea0003800200 */
.L_x_17612:
        /* <DEDUP_REMOVED lines=19> */
.L_x_17615:
[----:B------:R-:W-:Y:S05]  /*21580*/  BSYNC.RECONVERGENT B0 ;  /* 0x0000000000007941 */ /* 0x000fea0003800200 */
.L_x_17614:
        /* <DEDUP_REMOVED lines=16> */
[----:B------:R-:W-:-:S05]  /*21690*/  FFMA.FTZ R123, R138, R75, R79 ;  /* 0x0000004b8a7b7223 */ /* 0x000fca000001004f */
[----:B------:R0:W-:Y:S02]  /*216a0*/  STG.E.128 desc[UR6][R126.64], R120 ;  /* 0x000000787e007986 */ /* 0x0001e4000c101d06 */
.L_x_17617:
[----:B------:R-:W-:Y:S05]  /*216b0*/  BSYNC.RECONVERGENT B0 ;  /* 0x0000000000007941 */ /* 0x000fea0003800200 */
.L_x_17616:
[----:B------:R-:W-:Y:S02]  /*216c0*/  UIADD3 UR10, UPT, UPT, UR10, UR18, URZ ;  /* 0x000000120a0a7290 */ /* 0x000fe4000fffe0ff */
[----:B------:R-:W-:Y:S02]  /*216d0*/  UPLOP3.LUT UP1, UPT, UPT, UPT, UP1, 0x40, 0x4 ;  /* 0x000000000004789c */ /* 0x000fe40003f2e810 */
[----:B------:R-:W-:-:S09]  /*216e0*/  UISETP.GE.AND UP0, UPT, UR10, UR19, UPT ;  /* 0x000000130a00728c */ /* 0x000fd2000bf06270 */
[----:B------:R-:W-:Y:S05]  /*216f0*/  BRA.U !UP0, `(.L_x_17618) ;  /* 0xfffffdf908587547 */ /* 0x000fea000b83ffff */
[----:B------:R-:W-:Y:S05]  /*21700*/  EXIT ;  /* 0x000000000000794d */ /* 0x000fea0003800000 */
.L_x_17619:
        /* <DEDUP_REMOVED lines=15> */
.L_x_18018:


//--------------------- .text._ZN10layer_norm31ln_parallel_residual_fwd_kernelINS_13Kernel_traitsIfffffjLj4096ELj1ELj1ELj4ELj16ENS_18Kernel_traits_baseILj4096EfffffjLj128EEEEELb1ELb1ELb1EEEvNS_9FwdParamsE --------------------------
	.section	.text._ZN10layer_norm31ln_parallel_residual_fwd_kernelINS_13Kernel_traitsIfffffjLj4096ELj1ELj1ELj4ELj16ENS_18Kernel_traits_baseILj4096EfffffjLj128EEEEELb1ELb1ELb1EEEvNS_9FwdParamsE,"ax",@progbits
	.align	128
        .global         _ZN10layer_norm31ln_parallel_residual_fwd_kernelINS_13Kernel_traitsIfffffjLj4096ELj1ELj1ELj4ELj16ENS_18Kernel_traits_baseILj4096EfffffjLj128EEEEELb1ELb1ELb1EEEvNS_9FwdParamsE
        .type           _ZN10layer_norm31ln_parallel_residual_fwd_kernelINS_13Kernel_traitsIfffffjLj4096ELj1ELj1ELj4ELj16ENS_18Kernel_traits_baseILj4096EfffffjLj128EEEEELb1ELb1ELb1EEEvNS_9FwdParamsE,@function
        .size           _ZN10layer_norm31ln_parallel_residual_fwd_kernelINS_13Kernel_traitsIfffffjLj4096ELj1ELj1ELj4ELj16ENS_18Kernel_traits_baseILj4096EfffffjLj128EEEEELb1ELb1ELb1EEEvNS_9FwdParamsE,(.L_x_18019 - _ZN10layer_norm31ln_parallel_residual_fwd_kernelINS_13Kernel_traitsIfffffjLj4096ELj1ELj1ELj4ELj16ENS_18Kernel_traits_baseILj4096EfffffjLj128EEEEELb1ELb1ELb1EEEvNS_9FwdParamsE)
        .other          _ZN10layer_norm31ln_parallel_residual_fwd_kernelINS_13Kernel_traitsIfffffjLj4096ELj1ELj1ELj4ELj16ENS_18Kernel_traits_baseILj4096EfffffjLj128EEEEELb1ELb1ELb1EEEvNS_9FwdParamsE,@"STO_CUDA_ENTRY STV_DEFAULT"
_ZN10layer_norm31ln_parallel_residual_fwd_kernelINS_13Kernel_traitsIfffffjLj4096ELj1ELj1ELj4ELj16ENS_18Kernel_traits_baseILj4096EfffffjLj128EEEEELb1ELb1ELb1EEEvNS_9FwdParamsE:
.text._ZN10layer_norm31ln_parallel_residual_fwd_kernelINS_13Kernel_traitsIfffffjLj4096ELj1ELj1ELj4ELj16ENS_18Kernel_traits_baseILj4096EfffffjLj128EEEEELb1ELb1ELb1EEEvNS_9FwdParamsE:
        /* <DEDUP_REMOVED lines=67> */
.L_x_17620:
        /* <DEDUP_REMOVED lines=26> */
.L_x_17621:
        /* <DEDUP_REMOVED lines=16> */
[----:B------:R-:W-:Y:S01]  /*06d0*/  IMAD.HI.U32 R6, R5, -0x326172a9, RZ ;  /* 0xcd9e8d5705067827 */ /* 0x000fe200078e00ff */
        /* <DEDUP_REMOVED lines=12> */
[----:B------:R-:W-:Y:S01]  /*07a0*/  IMAD.HI.U32 R6, R4, -0x2daee0ad, RZ ;  /* 0xd2511f5304067827 */ /* 0x000fe200078e00ff */
[----:B------:R-:W4:Y:S01]  /*07b0*/  LDCU UR20, c[0x0][0x400] ;  /* 0x00008000ff1477ac */ /* 0x000f220008000800 */
[----:B------:R-:W-:Y:S02]  /*07c0*/  PLOP3.LUT P0, PT, PT, PT, UP0, 0x80, 0x8 ;  /* 0x000000000008781c */ /* 0x000fe40003f0f008 */
        /* <DEDUP_REMOVED lines=45> */
[----:B------:R-:W-:Y:S02]  /*0aa0*/  HFMA2 R6, -RZ, RZ, 0, 0 ;  /* 0x00000000ff067431 */ /* 0x000fe400000001ff */
[----:B01234-:R-:W-:-:S07]  /*0ab0*/  IMAD R8, R11, -0x326172a9, RZ ;  /* 0xcd9e8d570b087824 */ /* 0x01ffce00078e02ff */
.L_x_17938:
[----:B------:R-:W-:Y:S01]  /*0ac0*/  ISETP.NE.U32.AND P1, PT, RZ, UR14, PT ;  /* 0x0000000eff007c0c */ /* 0x000fe2000bf25070 */
[----:B------:R-:W-:Y:S01]  /*0ad0*/  UIMAD UR4, UR18, UR19, URZ ;  /* 0x00000013120472a4 */ /* 0x000fe2000f8e02ff */
[----:B---3--:R-:W0:Y:S02]  /*0ae0*/  LDC.64 R116, c[0x0][0x390] ;  /* 0x0000e400ff747b82 */ /* 0x008e240000000a00 */
[----:B------:R-:W-:Y:S01]  /*0af0*/  ISETP.NE.AND.EX P1, PT, RZ, UR15, PT, P1 ;  /* 0x0000000fff007c0c */ /* 0x000fe2000bf25310 */
[----:B------:R-:W-:-:S04]  /*0b00*/  USHF.R.S32.HI UR5, URZ, 0x1f, UR4 ;  /* 0x0000001fff057899 */ /* 0x000fc80008011404 */
[----:B------:R-:W-:Y:S01]  /*0b10*/  ULEA.HI UR5, UR5, UR4, URZ, 0x2 ;  /* 0x0000000405057291 */ /* 0x000fe2000f8f10ff */
[----:B------:R-:W1:Y:S05]  /*0b20*/  @P0 LDC.64 R16, c[0x0][0x398] ;  /* 0x0000e600ff100b82 */ /* 0x000e6a0000000a00 */
[----:B------:R-:W-:-:S03]  /*0b30*/  IMAD.U32 R121, RZ, RZ, UR5 ;  /* 0x00000005ff797e24 */ /* 0x000fc6000f8e00ff */
[----:B------:R-:W2:Y:S02]  /*0b40*/  @P1 LDC.64 R18, c[0x0][0x3a0] ;  /* 0x0000e800ff121b82 */ /* 0x000ea40000000a00 */
[----:B------:R-:W-:-:S05]  /*0b50*/  LEA.HI.SX32 R121, R121, R126, 0x1e ;  /* 0x0000007e79797211 */ /* 0x000fca00078ff2ff */
[----:B0-----:R-:W-:-:S06]  /*0b60*/  IMAD.WIDE.U32 R12, R121, 0x10, R116 ;  /* 0x00000010790c7825 */ /* 0x001fcc00078e0074 */
[----:B-----5:R-:W5:Y:S01]  /*0b70*/  LDG.E.128 R12, desc[UR8][R12.64] ;  /* 0x000000080c0c7981 */ /* 0x020f62000c1e1d00 */
[----:B-1----:R-:W-:-:S05]  /*0b80*/  @P0 IMAD.WIDE.U32 R16, R121, 0x10, R16 ;  /* 0x0000001079100825 */ /* 0x002fca00078e0010 */
        /* <DEDUP_REMOVED lines=22> */
.L_x_17624:
        /* <DEDUP_REMOVED lines=12> */
.L_x_17625:
        /* <DEDUP_REMOVED lines=43> */
.L_x_17623:
        /* <DEDUP_REMOVED lines=16> */
.L_x_17627:
        /* <DEDUP_REMOVED lines=12> */
.L_x_17628:
        /* <DEDUP_REMOVED lines=43> */
.L_x_17626:
        /* <DEDUP_REMOVED lines=15> */
.L_x_17630:
        /* <DEDUP_REMOVED lines=12> */
.L_x_17631:
        /* <DEDUP_REMOVED lines=43> */
.L_x_17629:
        /* <DEDUP_REMOVED lines=15> */
.L_x_17633:
        /* <DEDUP_REMOVED lines=12> */
.L_x_17634:
        /* <DEDUP_REMOVED lines=43> */
.L_x_17632:
        /* <DEDUP_REMOVED lines=18> */
.L_x_17622:
        /* <DEDUP_REMOVED lines=15> */
.L_x_17637:
        /* <DEDUP_REMOVED lines=12> */
.L_x_17638:
        /* <DEDUP_REMOVED lines=42> */
.L_x_17636:
[----:B------:R-:W-:Y:S01]  /*2300*/  ISETP.NE.AND P0, PT, R9, 0x1, PT ;  /* 0x000000010900780c */ /* 0x000fe20003f05270 */
[----:B------:R-:W-:Y:S01]  /*2310*/  UMOV UR4, UR6 ;  /* 0x0000000600047c82 */ /* 0x000fe20008000000 */
[----:B------:R-:W-:Y:S01]  /*2320*/  I2FP.F32.U32 R7, R7 ;  /* 0x0000000700077245 */ /* 0x000fe20000201000 */
[----:B------:R-:W-:Y:S01]  /*2330*/  UMOV UR5, UR7 ;  /* 0x0000000700057c82 */ /* 0x000fe20008000000 */
[----:B------:R-:W-:Y:S02]  /*2340*/  HFMA2 R10, -RZ, RZ, 0, 1.1920928955078125e-07 ;  /* 0x00000002ff0a7431 */ /* 0x000fe400000001ff */
[----:B-----5:R-:W-:Y:S01]  /*2350*/  FMUL.FTZ R12, R12, UR5 ;  /* 0x000000050c0c7c20 */ /* 0x020fe20008410000 */
        /* <DEDUP_REMOVED lines=12> */
.L_x_17640:
        /* <DEDUP_REMOVED lines=12> */
.L_x_17641:
        /* <DEDUP_REMOVED lines=43> */
.L_x_17639:
        /* <DEDUP_REMOVED lines=14> */
.L_x_17643:
        /* <DEDUP_REMOVED lines=12> */
.L_x_17644:
        /* <DEDUP_REMOVED lines=43> */
.L_x_17642:
        /* <DEDUP_REMOVED lines=16> */
.L_x_17646:
        /* <DEDUP_REMOVED lines=12> */
.L_x_17647:
        /* <DEDUP_REMOVED lines=43> */
.L_x_17645:
        /* <DEDUP_REMOVED lines=14> */
.L_x_17649:
        /* <DEDUP_REMOVED lines=12> */
.L_x_17650:
        /* <DEDUP_REMOVED lines=43> */
.L_x_17648:
        /* <DEDUP_REMOVED lines=16> */
.L_x_17652:
        /* <DEDUP_REMOVED lines=12> */
.L_x_17653:
        /* <DEDUP_REMOVED lines=43> */
.L_x_17651:
        /* <DEDUP_REMOVED lines=14> */
.L_x_17655:
        /* <DEDUP_REMOVED lines=12> */
.L_x_17656:
        /* <DEDUP_REMOVED lines=43> */
.L_x_17654:
        /* <DEDUP_REMOVED lines=16> */
.L_x_17658:
        /* <DEDUP_REMOVED lines=12> */
.L_x_17659:
        /* <DEDUP_REMOVED lines=43> */
.L_x_17657:
[----:B------:R-:W-:Y:S01]  /*41d0*/  I2FP.F32.U32 R17, R11 ;  /* 0x0000000b00117245 */ /* 0x000fe20000201000 */
[----:B------:R-:W-:Y:S01]  /*41e0*/  FMUL.FTZ R11, R48, UR5 ;  /* 0x00000005300b7c20 */ /* 0x000fe20008410000 */
[----:B------:R-:W-:Y:S01]  /*41f0*/  FSETP.GTU.FTZ.AND P6, PT, R7, UR4, PT ;  /* 0x0000000407007c0b */ /* 0x000fe2000bfdc000 */
[----:B------:R-:W-:Y:S01]  /*4200*/  FMUL.FTZ R7, R50, UR5 ;  /* 0x0000000532077c20 */ /* 0x000fe20008410000 */
[----:B------:R-:W-:Y:S01]  /*4210*/  FSETP.GTU.FTZ.AND P0, PT, R9, UR4, PT ;  /* 0x0000000409007c0b */ /* 0x000fe2000bf1c000 */
[----:B------:R-:W-:Y:S01]  /*4220*/  FMUL.FTZ R9, R49, UR5 ;  /* 0x0000000531097c20 */ /* 0x000fe20008410000 */
[----:B------:R-:W-:Y:S01]  /*4230*/  FFMA.FTZ R17, R17, R130, 1.1641532182693481445e-10 ;  /* 0x2f00000011117423 */ /* 0x000fe20000010082 */
[----:B------:R-:W-:Y:S02]  /*4240*/  FSEL R11, R11, RZ, !P6 ;  /* 0x000000ff0b0b7208 */ /* 0x000fe40007000000 */
[----:B------:R-:W-:Y:S02]  /*4250*/  SEL R19, RZ, 0x1, P6 ;  /* 0x00000001ff137807 */ /* 0x000fe40003000000 */
[----:B------:R-:W-:-:S02]  /*4260*/  FSETP.GTU.FTZ.AND P6, PT, R10, UR4, PT ;  /* 0x000000040a007c0b */ /* 0x000fc4000bfdc000 */
[----:B------:R-:W-:Y:S01]  /*4270*/  FSEL R10, R9, RZ, !P0 ;  /* 0x000000ff090a7208 */ /* 0x000fe20004000000 */
[----:B------:R-:W-:Y:S01]  /*4280*/  FMUL.FTZ R9, R51, UR5 ;  /* 0x0000000533097c20 */ /* 0x000fe20008410000 */
[----:B------:R-:W-:Y:S02]  /*4290*/  SEL R20, RZ, 0x1, P0 ;  /* 0x00000001ff147807 */ /* 0x000fe40000000000 */
[----:B------:R-:W-:Y:S02]  /*42a0*/  FSETP.GTU.FTZ.AND P0, PT, R17, UR4, PT ;  /* 0x0000000411007c0b */ /* 0x000fe4000bf1c000 */
[----:B------:R-:W-:Y:S02]  /*42b0*/  FSEL R14, R14, RZ, P4 ;  /* 0x000000ff0e0e7208 */ /* 0x000fe40002000000 */
[----:B------:R-:W-:Y:S02]  /*42c0*/  FSEL R7, R7, RZ, !P6 ;  /* 0x000000ff07077208 */ /* 0x000fe40007000000 */
[----:B------:R-:W-:-:S02]  /*42d0*/  FSEL R13, R13, RZ, P3 ;  /* 0x000000ff0d0d7208 */ /* 0x000fc40001800000 */
        /* <DEDUP_REMOVED lines=12> */
[----:B------:R-:W-:Y:S01]  /*43a0*/  SEL R11, RZ, 0x1, P0 ;  /* 0x00000001ff0b7807 */ /* 0x000fe20000000000 */
[----:B------:R-:W-:Y:S01]  /*43b0*/  @P1 FADD.FTZ R40, R44, R40 ;  /* 0x000000282c281221 */ /* 0x000fe20000010000 */
[----:B------:R-:W-:-:S07]  /*43c0*/  @P1 FADD.FTZ R43, R47, R43 ;  /* 0x0000002b2f2b1221 */ /* 0x000fce0000010000 */
.L_x_17635:
[----:B------:R-:W0:Y:S01]  /*43d0*/  LDC.64 R128, c[0x0][0x3a8] ;  /* 0x0000ea00ff807b82 */ /* 0x000e220000000a00 */
[----:B------:R-:W-:Y:S01]  /*43e0*/  ISETP.NE.U32.AND P0, PT, RZ, UR12, PT ;  /* 0x0000000cff007c0c */ /* 0x000fe2000bf05070 */
[----:B------:R-:W-:Y:S01]  /*43f0*/  VIADD R120, R121, 0x80 ;  /* 0x0000008079787836 */ /* 0x000fe20000000000 */
[----:B------:R-:W-:Y:S02]  /*4400*/  SEL R12, RZ, 0x1000000, !P5 ;  /* 0x01000000ff0c7807 */ /* 0x000fe40006800000 */
[----:B------:R-:W-:Y:S01]  /*4410*/  ISETP.NE.AND.EX P0, PT, RZ, UR13, PT, P0 ;  /* 0x0000000dff007c0c */ /* 0x000fe2000bf05300 */
[----:B------:R-:W-:Y:S01]  /*4420*/  IMAD.WIDE.U32 R18, R120, 0x10, R116 ;  /* 0x0000001078127825 */ /* 0x000fe200078e0074 */
[----:B------:R-:W-:Y:S01]  /*4430*/  SEL R13, RZ, 0x10000, !P4 ;  /* 0x00010000ff0d7807 */ /* 0x000fe20006000000 */
[----:B------:R-:W1:Y:S01]  /*4440*/  LDC.64 R126, c[0x0][0x3b0] ;  /* 0x0000ec00ff7e7b82 */ /* 0x000e620000000a00 */
[----:B------:R-:W-:Y:S02]  /*4450*/  SEL R14, RZ, 0x100, !P3 ;  /* 0x00000100ff0e7807 */ /* 0x000fe40005800000 */
[----:B------:R-:W-:-:S02]  /*4460*/  SEL R15, RZ, 0x1, !P2 ;  /* 0x00000001ff0f7807 */ /* 0x000fc40005000000 */
[----:B------:R-:W-:-:S03]  /*4470*/  IADD3 R14, PT, PT, R14, R12, R13 ;  /* 0x0000000c0e0e7210 */ /* 0x000fc60007ffe00d */
[----:B------:R-:W2:Y:S01]  /*4480*/  @P1 LDC.64 R22, c[0x0][0x3a0] ;  /* 0x0000e800ff161b82 */ /* 0x000ea20000000a00 */
[----:B------:R-:W-:Y:S01]  /*4490*/  IADD3 R17, PT, PT, R14, R15, RZ ;  /* 0x0000000f0e117210 */ /* 0x000fe20007ffe0ff */
[----:B0-----:R-:W-:-:S06]  /*44a0*/  IMAD.WIDE.U32 R12, R121, 0x10, R128 ;  /* 0x00000010790c7825 */ /* 0x001fcc00078e0080 */
[----:B------:R-:W0:Y:S01]  /*44b0*/  @P0 LDC.64 R20, c[0x0][0x398] ;  /* 0x0000e600ff140b82 */ /* 0x000e220000000a00 */
        /* <DEDUP_REMOVED lines=17> */
.L_x_17660:
        /* <DEDUP_REMOVED lines=19> */
.L_x_17663:
        /* <DEDUP_REMOVED lines=12> */
.L_x_17664:
        /* <DEDUP_REMOVED lines=42> */
.L_x_17662:
        /* <DEDUP_REMOVED lines=16> */
.L_x_17666:
        /* <DEDUP_REMOVED lines=12> */
.L_x_17667:
        /* <DEDUP_REMOVED lines=43> */
.L_x_17665:
        /* <DEDUP_REMOVED lines=14> */
.L_x_17669:
        /* <DEDUP_REMOVED lines=12> */
.L_x_17670:
        /* <DEDUP_REMOVED lines=43> */
.L_x_17668:
        /* <DEDUP_REMOVED lines=16> */
.L_x_17672:
        /* <DEDUP_REMOVED lines=12> */
.L_x_17673:
        /* <DEDUP_REMOVED lines=43> */
.L_x_17671:
        /* <DEDUP_REMOVED lines=14> */
.L_x_17675:
        /* <DEDUP_REMOVED lines=12> */
.L_x_17676:
        /* <DEDUP_REMOVED lines=43> */
.L_x_17674:
        /* <DEDUP_REMOVED lines=16> */
.L_x_17678:
        /* <DEDUP_REMOVED lines=12> */
.L_x_17679:
        /* <DEDUP_REMOVED lines=39> */
[----:B------:R-:W-:Y:S01]  /*6010*/  LOP3.LUT R5, R10, UR37, R19, 0x96, !PT ;  /* 0x000000250a057c12 */ /* 0x000fe2000f8e9613 */
[----:B------:R-:W-:Y:S01]  /*6020*/  IMAD.MOV.U32 R10, RZ, RZ, R20 ;  /* 0x000000ffff0a7224 */ /* 0x000fe200078e0014 */
[----:B------:R-:W-:Y:S01]  /*6030*/  LOP3.LUT R4, R4, UR38, R17, 0x96, !PT ;  /* 0x0000002604047c12 */ /* 0x000fe2000f8e9611 */
[----:B------:R-:W-:-:S07]  /*6040*/  IMAD.MOV.U32 R20, RZ, RZ, R16 ;  /* 0x000000ffff147224 */ /* 0x000fce00078e0010 */
.L_x_17677:
        /* <DEDUP_REMOVED lines=14> */
.L_x_17681:
        /* <DEDUP_REMOVED lines=12> */
.L_x_17682:
        /* <DEDUP_REMOVED lines=43> */
.L_x_17680:
        /* <DEDUP_REMOVED lines=16> */
.L_x_17684:
        /* <DEDUP_REMOVED lines=14> */
.L_x_17685:
        /* <DEDUP_REMOVED lines=43> */
.L_x_17683:
[----:B------:R-:W-:Y:S01]  /*6930*/  FMUL.FTZ R17, R48, UR5 ;  /* 0x0000000530117c20 */ /* 0x000fe20008410000 */
[----:B------:R-:W-:Y:S01]  /*6940*/  FSETP.GTU.FTZ.AND P6, PT, R7, UR4, PT ;  /* 0x0000000407007c0b */ /* 0x000fe2000bfdc000 */
[----:B------:R-:W-:Y:S01]  /*6950*/  FMUL.FTZ R16, R49, UR5 ;  /* 0x0000000531107c20 */ /* 0x000fe20008410000 */
[----:B------:R-:W-:Y:S01]  /*6960*/  I2FP.F32.U32 R7, R11 ;  /* 0x0000000b00077245 */ /* 0x000fe20000201000 */
[----:B------:R-:W-:Y:S01]  /*6970*/  FMUL.FTZ R19, R50, UR5 ;  /* 0x0000000532137c20 */ /* 0x000fe20008410000 */
[----:B------:R-:W-:Y:S01]  /*6980*/  FSEL R17, R17, RZ, !P6 ;  /* 0x000000ff11117208 */ /* 0x000fe20007000000 */
[----:B------:R-:W-:Y:S01]  /*6990*/  FMUL.FTZ R39, R51, UR5 ;  /* 0x0000000533277c20 */ /* 0x000fe20008410000 */
[----:B------:R-:W-:Y:S02]  /*69a0*/  SEL R18, RZ, 0x1, P6 ;  /* 0x00000001ff127807 */ /* 0x000fe40003000000 */
[----:B------:R-:W-:Y:S01]  /*69b0*/  FSETP.GTU.FTZ.AND P6, PT, R9, UR4, PT ;  /* 0x0000000409007c0b */ /* 0x000fe2000bfdc000 */
[----:B------:R-:W-:Y:S01]  /*69c0*/  FFMA.FTZ R9, R7, R130, 1.1641532182693481445e-10 ;  /* 0x2f00000007097423 */ /* 0x000fe20000010082 */
        /* <DEDUP_REMOVED lines=18> */
[--C-:B------:R-:W-:Y:S01]  /*6af0*/  FADD.FTZ R39, R39, R10.reuse ;  /* 0x0000000a27277221 */ /* 0x100fe20000010000 */
[----:B------:R-:W-:Y:S01]  /*6b00*/  PRMT R10, R19, 0x7610, R10 ;  /* 0x00007610130a7816 */ /* 0x000fe2000000000a */
[----:B------:R-:W-:Y:S01]  /*6b10*/  @P1 FADD.FTZ R36, R44, R36 ;  /* 0x000000242c241221 */ /* 0x000fe20000010000 */
[----:B------:R-:W-:Y:S01]  /*6b20*/  SEL R11, RZ, 0x1, P6 ;  /* 0x00000001ff0b7807 */ /* 0x000fe20003000000 */
[----:B------:R-:W-:Y:S01]  /*6b30*/  @P1 FADD.FTZ R39, R47, R39 ;  /* 0x000000272f271221 */ /* 0x000fe20000010000 */
[----:B------:R-:W-:Y:S06]  /*6b40*/  BRA `(.L_x_17686) ;  /* 0x00000010009c7947 */ /* 0x000fec0003800000 */
.L_x_17661:
        /* <DEDUP_REMOVED lines=15> */
.L_x_17688:
        /* <DEDUP_REMOVED lines=12> */
.L_x_17689:
        /* <DEDUP_REMOVED lines=42> */
.L_x_17687:
        /* <DEDUP_REMOVED lines=15> */
.L_x_17691:
        /* <DEDUP_REMOVED lines=12> */
.L_x_17692:
        /* <DEDUP_REMOVED lines=43> */
.L_x_17690:
        /* <DEDUP_REMOVED lines=15> */
.L_x_17694:
        /* <DEDUP_REMOVED lines=12> */
.L_x_17695:
        /* <DEDUP_REMOVED lines=43> */
.L_x_17693:
        /* <DEDUP_REMOVED lines=15> */
.L_x_17697:
        /* <DEDUP_REMOVED lines=12> */
.L_x_17698:
        /* <DEDUP_REMOVED lines=43> */
.L_x_17696:
        /* <DEDUP_REMOVED lines=16> */
.L_x_17686:
[----:B------:R-:W-:Y:S01]  /*7dc0*/  SEL R12, RZ, 0x1000000, !P5 ;  /* 0x01000000ff0c7807 */ /* 0x000fe20006800000 */
[----:B------:R-:W0:Y:S01]  /*7dd0*/  @P0 LDC.64 R22, c[0x0][0x398] ;  /* 0x0000e600ff160b82 */ /* 0x000e220000000a00 */
[----:B------:R-:W-:Y:S02]  /*7de0*/  SEL R13, RZ, 0x10000, !P4 ;  /* 0x00010000ff0d7807 */ /* 0x000fe40006000000 */
[----:B------:R-:W-:Y:S02]  /*7df0*/  SEL R14, RZ, 0x100, !P3 ;  /* 0x00000100ff0e7807 */ /* 0x000fe40005800000 */
[----:B------:R-:W-:Y:S02]  /*7e00*/  SEL R17, RZ, 0x1, !P2 ;  /* 0x00000001ff117807 */ /* 0x000fe40005000000 */
[----:B------:R-:W-:Y:S01]  /*7e10*/  IADD3 R14, PT, PT, R14, R12, R13 ;  /* 0x0000000c0e0e7210 */ /* 0x000fe20007ffe00d */
[----:B------:R-:W-:Y:S01]  /*7e20*/  IMAD.WIDE.U32 R12, R120, 0x10, R128 ;  /* 0x00000010780c7825 */ /* 0x000fe200078e0080 */
[----:B------:R-:W1:Y:S01]  /*7e30*/  @P1 LDC.64 R24, c[0x0][0x3a0] ;  /* 0x0000e800ff181b82 */ /* 0x000e620000000a00 */
[----:B------:R-:W-:-:S02]  /*7e40*/  IADD3 R15, PT, PT, R121, 0x100, RZ ;  /* 0x00000100790f7810 */ /* 0x000fc40007ffe0ff */
[----:B------:R-:W-:Y:S01]  /*7e50*/  IMAD.IADD R21, R14, 0x1, R17 ;  /* 0x000000010e157824 */ /* 0x000fe200078e0211 */
[----:B------:R2:W-:Y:S01]  /*7e60*/  STG.E.128 desc[UR8][R12.64], R36 ;  /* 0x000000240c007986 */ /* 0x0005e2000c101d08 */
[----:B------:R-:W-:-:S04]  /*7e70*/  IMAD.WIDE.U32 R16, R120, 0x4, R126 ;  /* 0x0000000478107825 */ /* 0x000fc800078e007e */
[C---:B------:R-:W-:Y:S01]  /*7e80*/  IMAD.WIDE.U32 R18, R15.reuse, 0x10, R116 ;  /* 0x000000100f127825 */ /* 0x040fe200078e0074 */
[----:B------:R2:W-:Y:S03]  /*7e90*/  STG.E desc[UR8][R16.64], R21 ;  /* 0x0000001510007986 */ /* 0x0005e6000c101908 */
        /* <DEDUP_REMOVED lines=14> */
.L_x_17699:
[----:B------:R1:W5:Y:S04]  /*7f80*/  @P0 LDG.E.128 R48, desc[UR8][R22.64] ;  /* 0x0000000816300981 */ /* 0x000368000c1e1d00 */
[----:B------:R1:W5:Y:S04]  /*7f90*/  @P1 LDG.E.128 R44, desc[UR8][R24.64] ;  /* 0x00000008182c1981 */ /* 0x000368000c1e1d00 */
[----:B0-----:R-:W5:Y:S01]  /*7fa0*/  LDG.E.128 R16, desc[UR8][R18.64] ;  /* 0x0000000812107981 */ /* 0x001f62000c1e1d00 */
[----:B------:R-:W-:Y:S05]  /*7fb0*/  @!P0 BRA `(.L_x_17700) ;  /* 0x0000002400508947 */ /* 0x000fea0003800000 */
        /* <DEDUP_REMOVED lines=15> */
.L_x_17702:
        /* <DEDUP_REMOVED lines=12> */
.L_x_17703:
        /* <DEDUP_REMOVED lines=42> */
.L_x_17701:
        /* <DEDUP_REMOVED lines=16> */
.L_x_17705:
        /* <DEDUP_REMOVED lines=12> */
.L_x_17706:
        /* <DEDUP_REMOVED lines=43> */
.L_x_17704:
        /* <DEDUP_REMOVED lines=14> */
.L_x_17708:
        /* <DEDUP_REMOVED lines=12> */
.L_x_17709:
        /* <DEDUP_REMOVED lines=43> */
.L_x_17707:
        /* <DEDUP_REMOVED lines=16> */
.L_x_17711:
        /* <DEDUP_REMOVED lines=12> */
.L_x_17712:
        /* <DEDUP_REMOVED lines=43> */
.L_x_17710:
        /* <DEDUP_REMOVED lines=14> */
.L_x_17714:
        /* <DEDUP_REMOVED lines=12> */
.L_x_17715:
        /* <DEDUP_REMOVED lines=43> */
.L_x_17713:
        /* <DEDUP_REMOVED lines=16> */
.L_x_17717:
        /* <DEDUP_REMOVED lines=12> */
.L_x_17718:
        /* <DEDUP_REMOVED lines=43> */
.L_x_17716:
        /* <DEDUP_REMOVED lines=14> */
.L_x_17720:
        /* <DEDUP_REMOVED lines=12> */
.L_x_17721:
        /* <DEDUP_REMOVED lines=43> */
.L_x_17719:
        /* <DEDUP_REMOVED lines=16> */
.L_x_17723:
        /* <DEDUP_REMOVED lines=14> */
.L_x_17724:
        /* <DEDUP_REMOVED lines=43> */
.L_x_17722:
        /* <DEDUP_REMOVED lines=34> */
.L_x_17700:
        /* <DEDUP_REMOVED lines=15> */
.L_x_17727:
        /* <DEDUP_REMOVED lines=12> */
.L_x_17728:
        /* <DEDUP_REMOVED lines=43> */
.L_x_17726:
        /* <DEDUP_REMOVED lines=15> */
.L_x_17730:
        /* <DEDUP_REMOVED lines=12> */
.L_x_17731:
        /* <DEDUP_REMOVED lines=43> */
.L_x_17729:
        /* <DEDUP_REMOVED lines=15> */
.L_x_17733:
        /* <DEDUP_REMOVED lines=12> */
.L_x_17734:
        /* <DEDUP_REMOVED lines=43> */
.L_x_17732:
        /* <DEDUP_REMOVED lines=15> */
.L_x_17736:
        /* <DEDUP_REMOVED lines=12> */
.L_x_17737:
[----:B------:R-:W-:Y:S01]  /*b3d0*/  IMAD.WIDE.U32 R20, R0, -0x326172a9, RZ ;  /* 0xcd9e8d5700147825 */ /* 0x000fe200078e00ff */
[----:B-1----:R-:W-:-:S03]  /*b3e0*/  LOP3.LUT R24, R6, UR11, R5, 0x96, !PT ;  /* 0x0000000b06187c12 */ /* 0x002fc6000f8e9605 */
        /* <DEDUP_REMOVED lines=41> */
.L_x_17735:
        /* <DEDUP_REMOVED lines=16> */
.L_x_17725:
[----:B------:R-:W-:Y:S01]  /*b780*/  SEL R13, RZ, 0x1000000, !P5 ;  /* 0x01000000ff0d7807 */ /* 0x000fe20006800000 */
[----:B-1----:R-:W0:Y:S01]  /*b790*/  @P0 LDC.64 R22, c[0x0][0x398] ;  /* 0x0000e600ff160b82 */ /* 0x002e220000000a00 */
[----:B------:R-:W-:Y:S02]  /*b7a0*/  SEL R14, RZ, 0x10000, !P4 ;  /* 0x00010000ff0e7807 */ /* 0x000fe40006000000 */
[----:B------:R-:W-:Y:S02]  /*b7b0*/  SEL R16, RZ, 0x100, !P3 ;  /* 0x00000100ff107807 */ /* 0x000fe40005800000 */
[----:B------:R-:W-:Y:S02]  /*b7c0*/  SEL R18, RZ, 0x1, !P2 ;  /* 0x00000001ff127807 */ /* 0x000fe40005000000 */
[----:B------:R-:W-:Y:S01]  /*b7d0*/  IADD3 R13, PT, PT, R16, R13, R14 ;  /* 0x0000000d100d7210 */ /* 0x000fe20007ffe00e */
[----:B------:R-:W-:Y:S01]  /*b7e0*/  IMAD.WIDE.U32 R16, R15, 0x10, R128 ;  /* 0x000000100f107825 */ /* 0x000fe200078e0080 */
[----:B------:R-:W1:Y:S02]  /*b7f0*/  @P1 LDC.64 R24, c[0x0][0x3a0] ;  /* 0x0000e800ff181b82 */ /* 0x000e640000000a00 */
[----:B------:R-:W-:Y:S01]  /*b800*/  IADD3 R13, PT, PT, R13, R18, RZ ;  /* 0x000000120d0d7210 */ /* 0x000fe20007ffe0ff */
[----:B------:R-:W-:Y:S01]  /*b810*/  IMAD.WIDE.U32 R18, R15, 0x4, R126 ;  /* 0x000000040f127825 */ /* 0x000fe200078e007e */
[----:B------:R2:W-:Y:S03]  /*b820*/  STG.E.128 desc[UR8][R16.64], R32 ;  /* 0x0000002010007986 */ /* 0x0005e6000c101d08 */
[----:B------:R-:W-:Y:S01]  /*b830*/  VIADD R14, R121, 0x180 ;  /* 0x00000180790e7836 */ /* 0x000fe20000000000 */
[----:B------:R2:W-:Y:S03]  /*b840*/  STG.E desc[UR8][R18.64], R13 ;  /* 0x0000000d12007986 */ /* 0x0005e6000c101908 */
[----:B------:R-:W-:-:S04]  /*b850*/  IMAD.WIDE.U32 R20, R14, 0x10, R116 ;  /* 0x000000100e147825 */ /* 0x000fc800078e0074 */
[----:B0-----:R-:W-:-:S04]  /*b860*/  @P0 IMAD.WIDE.U32 R22, R14, 0x10, R22 ;  /* 0x000000100e160825 */ /* 0x001fc800078e0016 */
[----:B-1----:R-:W-:Y:S01]  /*b870*/  @P1 IMAD.WIDE.U32 R24, R14, 0x10, R24 ;  /* 0x000000100e181825 */ /* 0x002fe200078e0018 */
[----:B--2---:R-:W-:Y:S06]  /*b880*/  @!P0 BRA `(.L_x_17738) ;  /* 0x00000000002c8947 */ /* 0x004fec0003800000 */
        /* <DEDUP_REMOVED lines=11> */
.L_x_17738:
        /* <DEDUP_REMOVED lines=19> */
.L_x_17741:
        /* <DEDUP_REMOVED lines=12> */
.L_x_17742:
        /* <DEDUP_REMOVED lines=42> */
.L_x_17740:
        /* <DEDUP_REMOVED lines=16> */
.L_x_17744:
        /* <DEDUP_REMOVED lines=12> */
.L_x_17745:
        /* <DEDUP_REMOVED lines=43> */
.L_x_17743:
        /* <DEDUP_REMOVED lines=14> */
.L_x_17747:
        /* <DEDUP_REMOVED lines=12> */
.L_x_17748:
        /* <DEDUP_REMOVED lines=43> */
.L_x_17746:
        /* <DEDUP_REMOVED lines=16> */
.L_x_17750:
        /* <DEDUP_REMOVED lines=12> */
.L_x_17751:
        /* <DEDUP_REMOVED lines=43> */
.L_x_17749:
        /* <DEDUP_REMOVED lines=14> */
.L_x_17753:
        /* <DEDUP_REMOVED lines=12> */
.L_x_17754:
        /* <DEDUP_REMOVED lines=43> */
.L_x_17752:
        /* <DEDUP_REMOVED lines=16> */
.L_x_17756:
        /* <DEDUP_REMOVED lines=12> */
.L_x_17757:
        /* <DEDUP_REMOVED lines=43> */
.L_x_17755:
        /* <DEDUP_REMOVED lines=14> */
.L_x_17759:
        /* <DEDUP_REMOVED lines=12> */
.L_x_17760:
        /* <DEDUP_REMOVED lines=43> */
.L_x_17758:
        /* <DEDUP_REMOVED lines=16> */
.L_x_17762:
        /* <DEDUP_REMOVED lines=14> */
.L_x_17763:
        /* <DEDUP_REMOVED lines=43> */
.L_x_17761:
        /* <DEDUP_REMOVED lines=34> */
.L_x_17739:
        /* <DEDUP_REMOVED lines=15> */
.L_x_17766:
        /* <DEDUP_REMOVED lines=12> */
.L_x_17767:
        /* <DEDUP_REMOVED lines=43> */
.L_x_17765:
        /* <DEDUP_REMOVED lines=15> */
.L_x_17769:
        /* <DEDUP_REMOVED lines=12> */
.L_x_17770:
        /* <DEDUP_REMOVED lines=43> */
.L_x_17768:
        /* <DEDUP_REMOVED lines=15> */
.L_x_17772:
        /* <DEDUP_REMOVED lines=12> */
.L_x_17773:
        /* <DEDUP_REMOVED lines=43> */
.L_x_17771:
        /* <DEDUP_REMOVED lines=15> */
.L_x_17775:
        /* <DEDUP_REMOVED lines=12> */
.L_x_17776:
        /* <DEDUP_REMOVED lines=43> */
.L_x_17774:
        /* <DEDUP_REMOVED lines=16> */
.L_x_17764:
[----:B------:R-:W-:Y:S01]  /*f140*/  SEL R12, RZ, 0x1000000, !P5 ;  /* 0x01000000ff0c7807 */ /* 0x000fe20006800000 */
[C---:B------:R-:W-:Y:S01]  /*f150*/  IMAD.WIDE.U32 R18, R14.reuse, 0x10, R128 ;  /* 0x000000100e127825 */ /* 0x040fe200078e0080 */
[----:B------:R-:W-:Y:S01]  /*f160*/  SEL R13, RZ, 0x10000, !P4 ;  /* 0x00010000ff0d7807 */ /* 0x000fe20006000000 */
[----:B------:R-:W0:Y:S01]  /*f170*/  @P0 LDC.64 R24, c[0x0][0x398] ;  /* 0x0000e600ff180b82 */ /* 0x000e220000000a00 */
[----:B------:R-:W-:Y:S01]  /*f180*/  SEL R16, RZ, 0x100, !P3 ;  /* 0x00000100ff107807 */ /* 0x000fe20005800000 */
[----:B------:R-:W-:Y:S01]  /*f190*/  IMAD.WIDE.U32 R22, R14, 0x4, R126 ;  /* 0x000000040e167825 */ /* 0x000fe200078e007e */
[----:B------:R-:W-:Y:S01]  /*f1a0*/  SEL R17, RZ, 0x1, !P2 ;  /* 0x00000001ff117807 */ /* 0x000fe20005000000 */
[----:B------:R1:W-:Y:S01]  /*f1b0*/  STG.E.128 desc[UR8][R18.64], R28 ;  /* 0x0000001c12007986 */ /* 0x0003e2000c101d08 */
[----:B------:R-:W-:Y:S01]  /*f1c0*/  IADD3 R12, PT, PT, R16, R12, R13 ;  /* 0x0000000c100c7210 */ /* 0x000fe20007ffe00d */
[----:B------:R-:W-:Y:S02]  /*f1d0*/  VIADD R13, R121, 0x200 ;  /* 0x00000200790d7836 */ /* 0x000fe40000000000 */
[----:B------:R-:W2:Y:S02]  /*f1e0*/  @P1 LDC.64 R26, c[0x0][0x3a0] ;  /* 0x0000e800ff1a1b82 */ /* 0x000ea40000000a00 */
        /* <DEDUP_REMOVED lines=17> */
.L_x_17777:
        /* <DEDUP_REMOVED lines=19> */
.L_x_17780:
        /* <DEDUP_REMOVED lines=12> */
.L_x_17781:
        /* <DEDUP_REMOVED lines=42> */
.L_x_17779:
        /* <DEDUP_REMOVED lines=16> */
.L_x_17783:
        /* <DEDUP_REMOVED lines=12> */
.L_x_17784:
        /* <DEDUP_REMOVED lines=43> */
.L_x_17782:
        /* <DEDUP_REMOVED lines=14> */
.L_x_17786:
        /* <DEDUP_REMOVED lines=12> */
.L_x_17787:
        /* <DEDUP_REMOVED lines=43> */
.L_x_17785:
        /* <DEDUP_REMOVED lines=16> */
.L_x_17789:
        /* <DEDUP_REMOVED lines=12> */
.L_x_17790:
        /* <DEDUP_REMOVED lines=43> */
.L_x_17788:
        /* <DEDUP_REMOVED lines=14> */
.L_x_17792:
        /* <DEDUP_REMOVED lines=12> */
.L_x_17793:
        /* <DEDUP_REMOVED lines=43> */
.L_x_17791:
        /* <DEDUP_REMOVED lines=16> */
.L_x_17795:
        /* <DEDUP_REMOVED lines=12> */
.L_x_17796:
        /* <DEDUP_REMOVED lines=43> */
.L_x_17794:
        /* <DEDUP_REMOVED lines=14> */
.L_x_17798:
        /* <DEDUP_REMOVED lines=12> */
.L_x_17799:
        /* <DEDUP_REMOVED lines=43> */
.L_x_17797:
        /* <DEDUP_REMOVED lines=16> */
.L_x_17801:
        /* <DEDUP_REMOVED lines=14> */
.L_x_17802:
        /* <DEDUP_REMOVED lines=43> */
.L_x_17800:
[----:B------:R-:W-:Y:S01]  /*11660*/  FMUL.FTZ R21, R48, UR5 ;  /* 0x0000000530157c20 */ /* 0x000fe20008410000 */
[----:B------:R-:W-:Y:S01]  /*11670*/  FSETP.GTU.FTZ.AND P6, PT, R7, UR4, PT ;  /* 0x0000000407007c0b */ /* 0x000fe2000bfdc000 */
[----:B------:R-:W-:Y:S01]  /*11680*/  FMUL.FTZ R12, R49, UR5 ;  /* 0x00000005310c7c20 */ /* 0x000fe20008410000 */
[----:B------:R-:W-:Y:S01]  /*11690*/  I2FP.F32.U32 R7, R11 ;  /* 0x0000000b00077245 */ /* 0x000fe20000201000 */
[----:B-1----:R-:W-:Y:S01]  /*116a0*/  FMUL.FTZ R24, R50, UR5 ;  /* 0x0000000532187c20 */ /* 0x002fe20008410000 */
        /* <DEDUP_REMOVED lines=29> */
.L_x_17778:
        /* <DEDUP_REMOVED lines=15> */
.L_x_17805:
        /* <DEDUP_REMOVED lines=12> */
.L_x_17806:
        /* <DEDUP_REMOVED lines=43> */
.L_x_17804:
        /* <DEDUP_REMOVED lines=15> */
.L_x_17808:
        /* <DEDUP_REMOVED lines=12> */
.L_x_17809:
        /* <DEDUP_REMOVED lines=43> */
.L_x_17807:
[----:B------:R-:W-:Y:S01]  /*12140*/  ISETP.NE.AND P4, PT, R20, 0x1, PT ;  /* 0x000000011400780c */ /* 0x000fe20003f85270 */
[----:B-1----:R-:W-:Y:S01]  /*12150*/  IMAD.MOV.U32 R24, RZ, RZ, 0x2 ;  /* 0x00000002ff187424 */ /* 0x002fe200078e00ff */
        /* <DEDUP_REMOVED lines=13> */
.L_x_17811:
        /* <DEDUP_REMOVED lines=12> */
.L_x_17812:
        /* <DEDUP_REMOVED lines=43> */
.L_x_17810:
        /* <DEDUP_REMOVED lines=15> */
.L_x_17814:
        /* <DEDUP_REMOVED lines=12> */
.L_x_17815:
        /* <DEDUP_REMOVED lines=43> */
.L_x_17813:
        /* <DEDUP_REMOVED lines=16> */
.L_x_17803:
[----:B------:R-:W-:Y:S01]  /*12b00*/  SEL R12, RZ, 0x1000000, !P5 ;  /* 0x01000000ff0c7807 */ /* 0x000fe20006800000 */
[C---:B------:R-:W-:Y:S01]  /*12b10*/  IMAD.WIDE.U32 R18, R13.reuse, 0x10, R128 ;  /* 0x000000100d127825 */ /* 0x040fe200078e0080 */
[----:B------:R-:W-:Y:S01]  /*12b20*/  SEL R17, RZ, 0x10000, !P4 ;  /* 0x00010000ff117807 */ /* 0x000fe20006000000 */
[----:B------:R-:W0:Y:S01]  /*12b30*/  @P0 LDC.64 R20, c[0x0][0x398] ;  /* 0x0000e600ff140b82 */ /* 0x000e220000000a00 */
[----:B------:R-:W-:Y:S01]  /*12b40*/  SEL R16, RZ, 0x100, !P3 ;  /* 0x00000100ff107807 */ /* 0x000fe20005800000 */
[----:B------:R-:W-:Y:S01]  /*12b50*/  IMAD.WIDE.U32 R122, R13, 0x4, R126 ;  /* 0x000000040d7a7825 */ /* 0x000fe200078e007e */
[----:B------:R1:W-:Y:S02]  /*12b60*/  STG.E.128 desc[UR8][R18.64], R24 ;  /* 0x0000001812007986 */ /* 0x0003e4000c101d08 */
[----:B------:R-:W-:Y:S02]  /*12b70*/  IADD3 R16, PT, PT, R16, R12, R17 ;  /* 0x0000000c10107210 */ /* 0x000fe40007ffe011 */
[----:B------:R-:W-:Y:S01]  /*12b80*/  SEL R17, RZ, 0x1, !P2 ;  /* 0x00000001ff117807 */ /* 0x000fe20005000000 */
[----:B------:R-:W2:Y:S01]  /*12b90*/  @P1 LDC.64 R118, c[0x0][0x3a0] ;  /* 0x0000e800ff761b82 */ /* 0x000ea20000000a00 */
[----:B------:R-:W-:-:S03]  /*12ba0*/  IADD3 R12, PT, PT, R121, 0x280, RZ ;  /* 0x00000280790c7810 */ /* 0x000fc60007ffe0ff */
[----:B------:R-:W-:Y:S02]  /*12bb0*/  IMAD.IADD R125, R16, 0x1, R17 ;  /* 0x00000001107d7824 */ /* 0x000fe400078e0211 */
        /* <DEDUP_REMOVED lines=16> */
.L_x_17816:
        /* <DEDUP_REMOVED lines=19> */
.L_x_17819:
        /* <DEDUP_REMOVED lines=12> */
.L_x_17820:
        /* <DEDUP_REMOVED lines=42> */
.L_x_17818:
        /* <DEDUP_REMOVED lines=16> */
.L_x_17822:
        /* <DEDUP_REMOVED lines=12> */
.L_x_17823:
        /* <DEDUP_REMOVED lines=43> */
.L_x_17821:
        /* <DEDUP_REMOVED lines=14> */
.L_x_17825:
        /* <DEDUP_REMOVED lines=12> */
.L_x_17826:
        /* <DEDUP_REMOVED lines=43> */
.L_x_17824:
        /* <DEDUP_REMOVED lines=16> */
.L_x_17828:
        /* <DEDUP_REMOVED lines=12> */
.L_x_17829:
        /* <DEDUP_REMOVED lines=43> */
.L_x_17827:
        /* <DEDUP_REMOVED lines=14> */
.L_x_17831:
        /* <DEDUP_REMOVED lines=12> */
.L_x_17832:
        /* <DEDUP_REMOVED lines=43> */
.L_x_17830:
        /* <DEDUP_REMOVED lines=16> */
.L_x_17834:
        /* <DEDUP_REMOVED lines=12> */
.L_x_17835:
        /* <DEDUP_REMOVED lines=43> */
.L_x_17833:
        /* <DEDUP_REMOVED lines=14> */
.L_x_17837:
        /* <DEDUP_REMOVED lines=12> */
.L_x_17838:
        /* <DEDUP_REMOVED lines=43> */
.L_x_17836:
        /* <DEDUP_REMOVED lines=16> */
.L_x_17840:
        /* <DEDUP_REMOVED lines=14> */
.L_x_17841:
        /* <DEDUP_REMOVED lines=43> */
.L_x_17839:
[----:B------:R-:W-:Y:S01]  /*15020*/  FMUL.FTZ R23, R48, UR5 ;  /* 0x0000000530177c20 */ /* 0x000fe20008410000 */
[----:B------:R-:W-:Y:S01]  /*15030*/  FSETP.GTU.FTZ.AND P6, PT, R7, UR4, PT ;  /* 0x0000000407007c0b */ /* 0x000fe2000bfdc000 */
[----:B------:R-:W-:Y:S01]  /*15040*/  FMUL.FTZ R20, R49, UR5 ;  /* 0x0000000531147c20 */ /* 0x000fe20008410000 */
[----:B------:R-:W-:Y:S01]  /*15050*/  I2FP.F32.U32 R7, R11 ;  /* 0x0000000b00077245 */ /* 0x000fe20000201000 */
[----:B------:R-:W-:Y:S01]  /*15060*/  FMUL.FTZ R21, R50, UR5 ;  /* 0x0000000532157c20 */ /* 0x000fe20008410000 */
[----:B------:R-:W-:Y:S02]  /*15070*/  FSEL R23, R23, RZ, !P6 ;  /* 0x000000ff17177208 */ /* 0x000fe40007000000 */
        /* <DEDUP_REMOVED lines=8> */
[----:B------:R-:W-:Y:S01]  /*15100*/  FSEL R7, R21, RZ, !P6 ;  /* 0x000000ff15077208 */ /* 0x000fe20007000000 */
[----:B------:R-:W-:Y:S01]  /*15110*/  FADD.FTZ R21, R17, R20 ;  /* 0x0000001411157221 */ /* 0x000fe20000010000 */
[----:B------:R-:W-:Y:S01]  /*15120*/  SEL R123, RZ, 0x1, P6 ;  /* 0x00000001ff7b7807 */ /* 0x000fe20003000000 */
[----:B------:R-:W-:Y:S01]  /*15130*/  FADD.FTZ R20, R16, R23 ;  /* 0x0000001710147221 */ /* 0x000fe20000010000 */
[----:B------:R-:W-:Y:S01]  /*15140*/  FSETP.GTU.FTZ.AND P6, PT, R9, UR4, PT ;  /* 0x0000000409007c0b */ /* 0x000fe2000bfdc000 */
[----:B------:R-:W-:Y:S01]  /*15150*/  FMUL.FTZ R9, R51, UR5 ;  /* 0x0000000533097c20 */ /* 0x000fe20008410000 */
[----:B------:R-:W-:Y:S01]  /*15160*/  FSEL R18, R18, RZ, P4 ;  /* 0x000000ff12127208 */ /* 0x000fe20002000000 */
[----:B------:R-:W-:Y:S01]  /*15170*/  @P1 FADD.FTZ R21, R45, R21 ;  /* 0x000000152d151221 */ /* 0x000fe20000010000 */
[----:B------:R-:W-:Y:S01]  /*15180*/  FSEL R10, R19, RZ, P5 ;  /* 0x000000ff130a7208 */ /* 0x000fe20002800000 */
[----:B------:R-:W-:Y:S01]  /*15190*/  @P1 FADD.FTZ R20, R44, R20 ;  /* 0x000000142c141221 */ /* 0x000fe20000010000 */
[----:B------:R-:W-:Y:S01]  /*151a0*/  FSEL R9, R9, RZ, !P6 ;  /* 0x000000ff09097208 */ /* 0x000fe20007000000 */
[--C-:B------:R-:W-:Y:S01]  /*151b0*/  FADD.FTZ R22, R18, R7.reuse ;  /* 0x0000000712167221 */ /* 0x100fe20000010000 */
[----:B------:R-:W-:-:S03]  /*151c0*/  PRMT R7, R122, 0x7610, R7 ;  /* 0x000076107a077816 */ /* 0x000fc60000000007 */
[----:B------:R-:W-:Y:S01]  /*151d0*/  FADD.FTZ R23, R9, R10 ;  /* 0x0000000a09177221 */ /* 0x000fe20000010000 */
[----:B------:R-:W-:Y:S01]  /*151e0*/  PRMT R9, R11, 0x7610, R9 ;  /* 0x000076100b097816 */ /* 0x000fe20000000009 */
[----:B------:R-:W-:Y:S01]  /*151f0*/  @P1 FADD.FTZ R22, R46, R22 ;  /* 0x000000162e161221 */ /* 0x000fe20000010000 */
[----:B------:R-:W-:Y:S01]  /*15200*/  PRMT R10, R123, 0x7610, R10 ;  /* 0x000076107b0a7816 */ /* 0x000fe2000000000a */
[----:B------:R-:W-:Y:S01]  /*15210*/  @P1 FADD.FTZ R23, R47, R23 ;  /* 0x000000172f171221 */ /* 0x000fe20000010000 */
[----:B------:R-:W-:Y:S01]  /*15220*/  SEL R11, RZ, 0x1, P6 ;  /* 0x00000001ff0b7807 */ /* 0x000fe20003000000 */
[----:B------:R-:W-:Y:S06]  /*15230*/  BRA `(.L_x_17842) ;  /* 0x00000010009c7947 */ /* 0x000fec0003800000 */
.L_x_17817:
        /* <DEDUP_REMOVED lines=15> */
.L_x_17844:
        /* <DEDUP_REMOVED lines=12> */
.L_x_17845:
        /* <DEDUP_REMOVED lines=42> */
.L_x_17843:
        /* <DEDUP_REMOVED lines=15> */
.L_x_17847:
        /* <DEDUP_REMOVED lines=12> */
.L_x_17848:
        /* <DEDUP_REMOVED lines=43> */
.L_x_17846:
        /* <DEDUP_REMOVED lines=15> */
.L_x_17850:
        /* <DEDUP_REMOVED lines=12> */
.L_x_17851:
        /* <DEDUP_REMOVED lines=43> */
.L_x_17849:
        /* <DEDUP_REMOVED lines=15> */
.L_x_17853:
        /* <DEDUP_REMOVED lines=12> */
.L_x_17854:
        /* <DEDUP_REMOVED lines=43> */
.L_x_17852:
        /* <DEDUP_REMOVED lines=16> */
.L_x_17842:
        /* <DEDUP_REMOVED lines=28> */
.L_x_17855:
        /* <DEDUP_REMOVED lines=19> */
.L_x_17858:
        /* <DEDUP_REMOVED lines=12> */
.L_x_17859:
        /* <DEDUP_REMOVED lines=42> */
.L_x_17857:
        /* <DEDUP_REMOVED lines=16> */
.L_x_17861:
        /* <DEDUP_REMOVED lines=12> */
.L_x_17862:
        /* <DEDUP_REMOVED lines=43> */
.L_x_17860:
        /* <DEDUP_REMOVED lines=14> */
.L_x_17864:
        /* <DEDUP_REMOVED lines=12> */
.L_x_17865:
        /* <DEDUP_REMOVED lines=43> */
.L_x_17863:
        /* <DEDUP_REMOVED lines=16> */
.L_x_17867:
        /* <DEDUP_REMOVED lines=12> */
.L_x_17868:
        /* <DEDUP_REMOVED lines=43> */
.L_x_17866:
        /* <DEDUP_REMOVED lines=14> */
.L_x_17870:
        /* <DEDUP_REMOVED lines=12> */
.L_x_17871:
        /* <DEDUP_REMOVED lines=41> */
[----:B------:R-:W-:Y:S01]  /*17c60*/  IMAD.MOV.U32 R119, RZ, RZ, RZ ;  /* 0x000000ffff777224 */ /* 0x000fe200078e00ff */
[----:B------:R-:W-:-:S07]  /*17c70*/  MOV R132, R118 ;  /* 0x0000007600847202 */ /* 0x000fce0000000f00 */
.L_x_17869:
        /* <DEDUP_REMOVED lines=16> */
.L_x_17873:
        /* <DEDUP_REMOVED lines=12> */
.L_x_17874:
        /* <DEDUP_REMOVED lines=43> */
.L_x_17872:
        /* <DEDUP_REMOVED lines=14> */
.L_x_17876:
        /* <DEDUP_REMOVED lines=12> */
.L_x_17877:
        /* <DEDUP_REMOVED lines=43> */
.L_x_17875:
        /* <DEDUP_REMOVED lines=16> */
.L_x_17879:
        /* <DEDUP_REMOVED lines=14> */
.L_x_17880:
        /* <DEDUP_REMOVED lines=43> */
.L_x_17878:
        /* <DEDUP_REMOVED lines=23> */
[----:B------:R-:W-:Y:S01]  /*18b40*/  PRMT R9, R11, 0x7610, R9 ;  /* 0x000076100b097816 */ /* 0x000fe20000000009 */
[----:B------:R-:W-:Y:S01]  /*18b50*/  FADD.FTZ R16, R16, R119 ;  /* 0x0000007710107221 */ /* 0x000fe20000010000 */
[----:B------:R-:W-:Y:S01]  /*18b60*/  PRMT R7, R124, 0x7610, R7 ;  /* 0x000076107c077816 */ /* 0x000fe20000000007 */
[--C-:B------:R-:W-:Y:S01]  /*18b70*/  FADD.FTZ R19, R19, R10.reuse ;  /* 0x0000000a13137221 */ /* 0x100fe20000010000 */
[----:B------:R-:W-:Y:S01]  /*18b80*/  PRMT R10, R125, 0x7610, R10 ;  /* 0x000076107d0a7816 */ /* 0x000fe2000000000a */
[----:B------:R-:W-:Y:S01]  /*18b90*/  @P1 FADD.FTZ R18, R46, R18 ;  /* 0x000000122e121221 */ /* 0x000fe20000010000 */
[----:B------:R-:W-:Y:S01]  /*18ba0*/  SEL R11, RZ, 0x1, P6 ;  /* 0x00000001ff0b7807 */ /* 0x000fe20003000000 */
[----:B------:R-:W-:Y:S01]  /*18bb0*/  @P1 FADD.FTZ R17, R45, R17 ;  /* 0x000000112d111221 */ /* 0x000fe20000010000 */
[----:B------:R-:W-:Y:S01]  /*18bc0*/  @P1 FADD.FTZ R16, R44, R16 ;  /* 0x000000102c101221 */ /* 0x000fe20000010000 */
[----:B------:R-:W-:Y:S01]  /*18bd0*/  @P1 FADD.FTZ R19, R47, R19 ;  /* 0x000000132f131221 */ /* 0x000fe20000010000 */
[----:B------:R-:W-:Y:S06]  /*18be0*/  BRA `(.L_x_17881) ;  /* 0x00000010009c7947 */ /* 0x000fec0003800000 */
.L_x_17856:
        /* <DEDUP_REMOVED lines=15> */
.L_x_17883:
        /* <DEDUP_REMOVED lines=12> */
.L_x_17884:
        /* <DEDUP_REMOVED lines=42> */
.L_x_17882:
[----:B------:R-:W-:Y:S01]  /*19040*/  ISETP.NE.AND P3, PT, R124, 0x1, PT ;  /* 0x000000017c00780c */ /* 0x000fe20003f65270 */
[----:B------:R-:W-:Y:S01]  /*19050*/  IMAD.MOV.U32 R118, RZ, RZ, R8 ;  /* 0x000000ffff767224 */ /* 0x000fe200078e0008 */
[----:B------:R-:W-:Y:S01]  /*19060*/  I2FP.F32.U32 R119, R123 ;  /* 0x0000007b00777245 */ /* 0x000fe20000201000 */
[----:B------:R-:W-:-:S04]  /*19070*/  HFMA2 R123, -RZ, RZ, 0, 1.1920928955078125e-07 ;  /* 0x00000002ff7b7431 */ /* 0x000fc800000001ff */
        /* <DEDUP_REMOVED lines=11> */
.L_x_17886:
        /* <DEDUP_REMOVED lines=12> */
.L_x_17887:
        /* <DEDUP_REMOVED lines=43> */
.L_x_17885:
        /* <DEDUP_REMOVED lines=15> */
.L_x_17889:
        /* <DEDUP_REMOVED lines=12> */
.L_x_17890:
        /* <DEDUP_REMOVED lines=40> */
[----:B------:R-:W-:Y:S01]  /*198d0*/  MOV R132, R124 ;  /* 0x0000007c00847202 */ /* 0x000fe20000000f00 */
[----:B------:R-:W-:Y:S01]  /*198e0*/  IMAD.MOV.U32 R124, RZ, RZ, RZ ;  /* 0x000000ffff7c7224 */ /* 0x000fe200078e00ff */
[----:B------:R-:W-:-:S07]  /*198f0*/  LOP3.LUT R4, R4, UR38, R125, 0x96, !PT ;  /* 0x0000002604047c12 */ /* 0x000fce000f8e967d */
.L_x_17888:
        /* <DEDUP_REMOVED lines=15> */
.L_x_17892:
        /* <DEDUP_REMOVED lines=12> */
.L_x_17893:
        /* <DEDUP_REMOVED lines=43> */
.L_x_17891:
        /* <DEDUP_REMOVED lines=16> */
.L_x_17881:
        /* <DEDUP_REMOVED lines=10> */
[----:B------:R-:W2:Y:S02]  /*19f00*/  @P1 LDC.64 R118, c[0x0][0x3a0] ;  /* 0x0000e800ff761b82 */ /* 0x000ea40000000a00 */
[----:B------:R-:W-:Y:S01]  /*19f10*/  IMAD.WIDE.U32 R116, R125, 0x10, R116 ;  /* 0x000000107d747825 */ /* 0x000fe200078e0074 */
[----:B------:R-:W-:-:S05]  /*19f20*/  IADD3 R131, PT, PT, R124, R131, RZ ;  /* 0x000000837c837210 */ /* 0x000fca0007ffe0ff */
        /* <DEDUP_REMOVED lines=15> */
.L_x_17894:
        /* <DEDUP_REMOVED lines=19> */
.L_x_17897:
        /* <DEDUP_REMOVED lines=12> */
.L_x_17898:
        /* <DEDUP_REMOVED lines=42> */
[----:B------:R-:W-:-:S07]  /*1a4b0*/  MOV R124, R10 ;  /* 0x0000000a007c7202 */ /* 0x000fce0000000f00 */
.L_x_17896:
        /* <DEDUP_REMOVED lines=16> */
.L_x_17900:
        /* <DEDUP_REMOVED lines=12> */
.L_x_17901:
        /* <DEDUP_REMOVED lines=43> */
.L_x_17899:
        /* <DEDUP_REMOVED lines=14> */
.L_x_17903:
        /* <DEDUP_REMOVED lines=12> */
.L_x_17904:
        /* <DEDUP_REMOVED lines=41> */
[----:B------:R-:W-:Y:S02]  /*1ad60*/  HFMA2 R11, -RZ, RZ, 0, 0 ;  /* 0x00000000ff0b7431 */ /* 0x000fe400000001ff */
[----:B------:R-:W-:-:S07]  /*1ad70*/  IMAD.MOV.U32 R124, RZ, RZ, R10 ;  /* 0x000000ffff7c7224 */ /* 0x000fce00078e000a */
.L_x_17902:
        /* <DEDUP_REMOVED lines=16> */
.L_x_17906:
        /* <DEDUP_REMOVED lines=12> */
.L_x_17907:
        /* <DEDUP_REMOVED lines=41> */
[----:B------:R-:W-:Y:S02]  /*1b1d0*/  LOP3.LUT R4, R4, UR38, R11, 0x96, !PT ;  /* 0x0000002604047c12 */ /* 0x000fe4000f8e960b */
[----:B------:R-:W-:-:S07]  /*1b1e0*/  MOV R124, R10 ;  /* 0x0000000a007c7202 */ /* 0x000fce0000000f00 */
.L_x_17905:
        /* <DEDUP_REMOVED lines=14> */
.L_x_17909:
        /* <DEDUP_REMOVED lines=12> */
.L_x_17910:
[----:B------:R-:W-:Y:S01]  /*1b390*/  IMAD.WIDE.U32 R10, R0, -0x326172a9, RZ ;  /* 0xcd9e8d57000a7825 */ /* 0x000fe200078e00ff */
[----:B-1----:R-:W-:-:S03]  /*1b3a0*/  LOP3.LUT R134, R6, UR11, R5, 0x96, !PT ;  /* 0x0000000b06867c12 */ /* 0x002fc6000f8e9605 */
        /* <DEDUP_REMOVED lines=41> */
.L_x_17908:
        /* <DEDUP_REMOVED lines=16> */
.L_x_17912:
        /* <DEDUP_REMOVED lines=12> */
.L_x_17913:
        /* <DEDUP_REMOVED lines=43> */
.L_x_17911:
        /* <DEDUP_REMOVED lines=14> */
.L_x_17915:
        /* <DEDUP_REMOVED lines=12> */
.L_x_17916:
[----:B-1----:R-:W-:Y:S01]  /*1bc50*/  IMAD.WIDE.U32 R134, R0, -0x326172a9, RZ ;  /* 0xcd9e8d5700867825 */ /* 0x002fe200078e00ff */
        /* <DEDUP_REMOVED lines=42> */
.L_x_17914:
        /* <DEDUP_REMOVED lines=16> */
.L_x_17918:
        /* <DEDUP_REMOVED lines=14> */
.L_x_17919:
[----:B-1----:R-:W-:Y:S01]  /*1c0e0*/  IMAD.WIDE.U32 R134, R0, -0x326172a9, RZ ;  /* 0xcd9e8d5700867825 */ /* 0x002fe200078e00ff */
        /* <DEDUP_REMOVED lines=42> */
.L_x_17917:
        /* <DEDUP_REMOVED lines=19> */
[--C-:B------:R-:W-:Y:S01]  /*1c4c0*/  FADD.FTZ R118, R118, R7.reuse ;  /* 0x0000000776767221 */ /* 0x100fe20000010000 */
[----:B------:R-:W-:Y:S02]  /*1c4d0*/  FSEL R116, R116, RZ, P2 ;  /* 0x000000ff74747208 */ /* 0x000fe40001000000 */
[----:B------:R-:W-:Y:S01]  /*1c4e0*/  FSEL R119, R130, RZ, !P6 ;  /* 0x000000ff82777208 */ /* 0x000fe20007000000 */
[----:B------:R-:W-:Y:S01]  /*1c4f0*/  FADD.FTZ R117, R117, R132 ;  /* 0x0000008475757221 */ /* 0x000fe20000010000 */
[----:B------:R-:W-:Y:S01]  /*1c500*/  PRMT R7, R133, 0x7610, R7 ;  /* 0x0000761085077816 */ /* 0x000fe20000000007 */
[----:B------:R-:W-:Y:S01]  /*1c510*/  FADD.FTZ R116, R116, R131 ;  /* 0x0000008374747221 */ /* 0x000fe20000010000 */
[----:B------:R-:W-:Y:S01]  /*1c520*/  @P1 FADD.FTZ R118, R46, R118 ;  /* 0x000000762e761221 */ /* 0x000fe20000010000 */
[--C-:B------:R-:W-:Y:S01]  /*1c530*/  FADD.FTZ R119, R119, R10.reuse ;  /* 0x0000000a77777221 */ /* 0x100fe20000010000 */
[----:B------:R-:W-:Y:S01]  /*1c540*/  PRMT R10, R11, 0x7610, R10 ;  /* 0x000076100b0a7816 */ /* 0x000fe2000000000a */
[----:B------:R-:W-:Y:S01]  /*1c550*/  @P1 FADD.FTZ R117, R45, R117 ;  /* 0x000000752d751221 */ /* 0x000fe20000010000 */
[----:B------:R-:W-:Y:S01]  /*1c560*/  SEL R11, RZ, 0x1, P6 ;  /* 0x00000001ff0b7807 */ /* 0x000fe20003000000 */
[----:B------:R-:W-:Y:S01]  /*1c570*/  @P1 FADD.FTZ R116, R44, R116 ;  /* 0x000000742c741221 */ /* 0x000fe20000010000 */
[----:B------:R-:W-:Y:S01]  /*1c580*/  @P1 FADD.FTZ R119, R47, R119 ;  /* 0x000000772f771221 */ /* 0x000fe20000010000 */
[----:B------:R-:W-:Y:S06]  /*1c590*/  BRA `(.L_x_17920) ;  /* 0x0000001000a07947 */ /* 0x000fec0003800000 */
.L_x_17895:
        /* <DEDUP_REMOVED lines=15> */
.L_x_17922:
        /* <DEDUP_REMOVED lines=12> */
.L_x_17923:
[----:B-1----:R-:W-:Y:S01]  /*1c750*/  IMAD.WIDE.U32 R134, R0, -0x326172a9, RZ ;  /* 0xcd9e8d5700867825 */ /* 0x002fe200078e00ff */
        /* <DEDUP_REMOVED lines=42> */
.L_x_17921:
        /* <DEDUP_REMOVED lines=15> */
.L_x_17925:
        /* <DEDUP_REMOVED lines=12> */
.L_x_17926:
        /* <DEDUP_REMOVED lines=43> */
.L_x_17924:
        /* <DEDUP_REMOVED lines=15> */
.L_x_17928:
        /* <DEDUP_REMOVED lines=12> */
.L_x_17929:
        /* <DEDUP_REMOVED lines=43> */
.L_x_17927:
[----:B------:R-:W-:Y:S01]  /*1d2c0*/  ISETP.NE.AND P5, PT, R132, 0x1, PT ;  /* 0x000000018400780c */ /* 0x000fe20003fa5270 */
[----:B------:R-:W-:Y:S01]  /*1d2d0*/  IMAD.MOV.U32 R131, RZ, RZ, R8 ;  /* 0x000000ffff837224 */ /* 0x000fe200078e0008 */
[----:B------:R-:W-:-:S05]  /*1d2e0*/  I2FP.F32.U32 R123, R123 ;  /* 0x0000007b007b7245 */ /* 0x000fca0000201000 */
        /* <DEDUP_REMOVED lines=12> */
.L_x_17931:
        /* <DEDUP_REMOVED lines=12> */
.L_x_17932:
        /* <DEDUP_REMOVED lines=43> */
.L_x_17930:
        /* <DEDUP_REMOVED lines=16> */
.L_x_17920:
[----:B------:R-:W-:Y:S01]  /*1d820*/  FADD.FTZ R130, RZ, R40 ;  /* 0x00000028ff827221 */ /* 0x000fe20000010000 */
[----:B------:R-:W-:-:S04]  /*1d830*/  IMAD.WIDE.U32 R128, R125, 0x10, R128 ;  /* 0x000000107d807825 */ /* 0x000fc800078e0080 */
        /* <DEDUP_REMOVED lines=28> */
[----:B------:R-:W-:Y:S01]  /*1da00*/  FADD.FTZ R132, R131, R18 ;  /* 0x0000001283847221 */ /* 0x000fe20000010000 */
[----:B------:R-:W-:-:S03]  /*1da10*/  SEL R131, RZ, 0x10000, !P4 ;  /* 0x00010000ff837807 */ /* 0x000fc60006000000 */
[----:B------:R-:W-:Y:S01]  /*1da20*/  FADD.FTZ R133, R132, R19 ;  /* 0x0000001384857221 */ /* 0x000fe20000010000 */
[----:B------:R-:W-:-:S03]  /*1da30*/  SEL R132, RZ, 0x100, !P3 ;  /* 0x00000100ff847807 */ /* 0x000fc60005800000 */
[----:B-1----:R-:W-:Y:S01]  /*1da40*/  FADD.FTZ R134, R133, R116 ;  /* 0x0000007485867221 */ /* 0x002fe20000010000 */
[----:B------:R-:W-:Y:S02]  /*1da50*/  SEL R133, RZ, 0x1, !P2 ;  /* 0x00000001ff857807 */ /* 0x000fe40005000000 */
[----:B------:R-:W-:Y:S01]  /*1da60*/  IADD3 R130, PT, PT, R132, R130, R131 ;  /* 0x0000008284827210 */ /* 0x000fe20007ffe083 */
[----:B------:R-:W-:-:S04]  /*1da70*/  FADD.FTZ R131, R134, R117 ;  /* 0x0000007586837221 */ /* 0x000fc80000010000 */
        /* <DEDUP_REMOVED lines=16> */
.L_x_17933:
        /* <DEDUP_REMOVED lines=96> */
.L_x_17935:
[----:B------:R-:W-:Y:S05]  /*1e180*/  BSYNC.RECONVERGENT B0 ;  /* 0x0000000000007941 */ /* 0x000fea0003800200 */
.L_x_17934:
        /* <DEDUP_REMOVED lines=14> */
.L_x_17937:
[----:B------:R-:W-:Y:S05]  /*1e270*/  BSYNC.RECONVERGENT B0 ;  /* 0x0000000000007941 */ /* 0x000fea0003800200 */
.L_x_17936:
[----:B------:R-:W1:Y:S01]  /*1e280*/  SHFL.DOWN PT, R130, R127, 0x2, 0x1f ;  /* 0x08401f007f827f89 */ /* 0x000e6200000e0000 */
[----:B------:R-:W-:Y:S01]  /*1e290*/  I2FP.F32.U32 R135, R127 ;  /* 0x0000007f00877245 */ /* 0x000fe20000201000 */
[----:B------:R-:W-:Y:S01]  /*1e2a0*/  UPLOP3.LUT UP1, UPT, UPT, UPT, UP1, 0x40, 0x4 ;  /* 0x000000000004789c */ /* 0x000fe20003f2e810 */
[----:B------:R-:W-:Y:S01]  /*1e2b0*/  ISETP.NE.AND P2, PT, RZ, UR39, PT ;  /* 0x00000027ff007c0c */ /* 0x000fe2000bf45270 */
[----:B0-----:R-:W0:Y:S01]  /*1e2c0*/  SHFL.DOWN PT, R131, R128, 0x2, 0x1f ;  /* 0x08401f0080837f89 */ /* 0x001e2200000e0000 */
[----:B------:R-:W-:Y:S01]  /*1e2d0*/  ISETP.NE.AND P1, PT, R126, RZ, PT ;  /* 0x000000ff7e00720c */ /* 0x000fe20003f25270 */
[----:B-1----:R-:W-:Y:S01]  /*1e2e0*/  IMAD.IADD R132, R130, 0x1, R127 ;  /* 0x0000000182847824 */ /* 0x002fe200078e027f */
[----:B------:R-:W-:Y:S02]  /*1e2f0*/  I2FP.F32.S32 R136, R130 ;  /* 0x0000008200887245 */ /* 0x000fe40000201400 */
[----:B------:R-:W-:Y:S02]  /*1e300*/  SHFL.DOWN PT, R130, R129, 0x2, 0x1f ;  /* 0x08401f0081827f89 */ /* 0x000fe400000e0000 */
[----:B------:R-:W-:Y:S01]  /*1e310*/  I2FP.F32.S32 R133, R132 ;  /* 0x0000008400857245 */ /* 0x000fe20000201400 */
[----:B0-----:R-:W-:Y:S01]  /*1e320*/  FMUL.FTZ R138, R131, R136 ;  /* 0x00000088838a7220 */ /* 0x001fe20000410000 */
[----:B------:R-:W0:Y:S02]  /*1e330*/  SHFL.DOWN PT, R139, R132, 0x1, 0x1f ;  /* 0x08201f00848b7f89 */ /* 0x000e2400000e0000 */
[----:B------:R-:W1:Y:S01]  /*1e340*/  MUFU.RCP R134, R133 ;  /* 0x0000008500867308 */ /* 0x000e620000001000 */
[----:B------:R-:W-:Y:S01]  /*1e350*/  FFMA.FTZ R137, R135, R128, R138 ;  /* 0x0000008087897223 */ /* 0x000fe2000001008a */
[----:B------:R-:W-:-:S04]  /*1e360*/  FADD.FTZ R128, -R131, R128 ;  /* 0x0000008083807221 */ /* 0x000fc80000010100 */
[----:B------:R-:W-:-:S04]  /*1e370*/  FMUL.FTZ R128, R128, R128 ;  /* 0x0000008080807220 */ /* 0x000fc80000410000 */
[----:B------:R-:W-:-:S04]  /*1e380*/  FMUL.FTZ R128, R128, R135 ;  /* 0x0000008780807220 */ /* 0x000fc80000410000 */
[----:B------:R-:W-:Y:S01]  /*1e390*/  FMUL.FTZ R128, R128, R136 ;  /* 0x0000008880807220 */ /* 0x000fe20000410000 */
[----:B-1----:R-:W-:-:S05]  /*1e3a0*/  FMUL.FTZ R138, R134, R137 ;  /* 0x00000089868a7220 */ /* 0x002fca0000410000 */
[----:B------:R-:W1:Y:S01]  /*1e3b0*/  SHFL.DOWN PT, R137, R138, 0x1, 0x1f ;  /* 0x08201f008a897f89 */ /* 0x000e6200000e0000 */
[-C--:B0-----:R-:W-:Y:S02]  /*1e3c0*/  IADD3 R127, PT, PT, R132, R139.reuse, RZ ;  /* 0x0000008b847f7210 */ /* 0x081fe40007ffe0ff */
[----:B------:R-:W-:Y:S02]  /*1e3d0*/  I2FP.F32.S32 R132, R139 ;  /* 0x0000008b00847245 */ /* 0x000fe40000201400 */
[----:B------:R-:W-:Y:S01]  /*1e3e0*/  I2FP.F32.S32 R131, R127 ;  /* 0x0000007f00837245 */ /* 0x000fe20000201400 */
[----:B------:R-:W-:-:S04]  /*1e3f0*/  FADD.FTZ R127, R130, R129 ;  /* 0x00000081827f7221 */ /* 0x000fc80000010000 */
[----:B------:R-:W-:Y:S01]  /*1e400*/  FFMA.FTZ R128, R134, R128, R127 ;  /* 0x0000008086807223 */ /* 0x000fe2000001007f */
[----:B------:R-:W0:Y:S01]  /*1e410*/  MUFU.RCP R131, R131 ;  /* 0x0000008300837308 */ /* 0x000e220000001000 */
[----:B------:R-:W2:Y:S03]  /*1e420*/  @!P1 LDC.64 R134, c[0x0][0x3c0] ;  /* 0x0000f000ff869b82 */ /* 0x000ea60000000a00 */
[----:B------:R-:W3:Y:S01]  /*1e430*/  SHFL.DOWN PT, R129, R128, 0x1, 0x1f ;  /* 0x08201f0080817f89 */ /* 0x000ee200000e0000 */
[----:B-1----:R-:W-:Y:S01]  /*1e440*/  FMUL.FTZ R130, R137, R132 ;  /* 0x0000008489827220 */ /* 0x002fe20000410000 */
[----:B------:R-:W-:-:S03]  /*1e450*/  FADD.FTZ R137, R138, -R137 ;  /* 0x800000898a897221 */ /* 0x000fc60000010000 */
[----:B------:R-:W-:-:S04]  /*1e460*/  FFMA.FTZ R130, R133, R138, R130 ;  /* 0x0000008a85827223 */ /* 0x000fc80000010082 */
[----:B0-----:R-:W-:Y:S01]  /*1e470*/  FMUL.FTZ R127, R131, R130 ;  /* 0x00000082837f7220 */ /* 0x001fe20000410000 */
[----:B------:R-:W-:-:S04]  /*1e480*/  FMUL.FTZ R130, R137, R137 ;  /* 0x0000008989827220 */ /* 0x000fc80000410000 */
[----:B------:R-:W-:Y:S01]  /*1e490*/  FMUL.FTZ R133, R133, R130 ;  /* 0x0000008285857220 */ /* 0x000fe20000410000 */
[----:B------:R-:W0:Y:S01]  /*1e4a0*/  SHFL.IDX PT, R127, R127, RZ, 0x1f ;  /* 0x00001fff7f7f7589 */ /* 0x000e2200000e0000 */
[----:B---3--:R-:W-:Y:S02]  /*1e4b0*/  FADD.FTZ R130, R128, R129 ;  /* 0x0000008180827221 */ /* 0x008fe40000010000 */
[----:B------:R-:W-:Y:S01]  /*1e4c0*/  FMUL.FTZ R133, R133, R132 ;  /* 0x0000008485857220 */ /* 0x000fe20000410000 */
[----:B------:R-:W1:Y:S03]  /*1e4d0*/  LDC R128, c[0x0][0x448] ;  /* 0x00011200ff807b82 */ /* 0x000e660000000800 */
[----:B------:R-:W-:-:S05]  /*1e4e0*/  FFMA.FTZ R130, R131, R133, R130 ;  /* 0x0000008583827223 */ /* 0x000fca0000010082 */
[----:B------:R-:W1:Y:S01]  /*1e4f0*/  SHFL.IDX PT, R133, R130, RZ, 0x1f ;  /* 0x00001fff82857589 */ /* 0x000e6200000e0000 */
[----:B0-----:R-:W-:-:S05]  /*1e500*/  FSEL R131, R127, RZ, !P2 ;  /* 0x000000ff7f837208 */ /* 0x001fca0005000000 */
[----:B------:R-:W-:Y:S01]  /*1e510*/  FADD.FTZ R129, -R131, R36 ;  /* 0x0000002483817221 */ /* 0x000fe20000010100 */
        /* <DEDUP_REMOVED lines=11> */
[C---:B------:R-:W-:Y:S01]  /*1e5d0*/  FADD.FTZ R144, -R131.reuse, R21 ;  /* 0x0000001583907221 */ /* 0x040fe20000010100 */
[----:B------:R-:W1:Y:S01]  /*1e5e0*/  LDC.64 R28, c[0x0][0x428] ;  /* 0x00010a00ff1c7b82 */ /* 0x000e620000000a00 */
[----:B------:R-:W-:Y:S01]  /*1e5f0*/  IMAD.U32 R27, RZ, RZ, UR18 ;  /* 0x00000012ff1b7e24 */ /* 0x000fe2000f8e00ff */
[----:B------:R-:W3:Y:S01]  /*1e600*/  MUFU.RSQ R141, R35 ;  /* 0x00000023008d7308 */ /* 0x000ee20000001400 */
[----:B------:R-:W-:Y:S01]  /*1e610*/  MOV R21, UR18 ;  /* 0x0000001200157c02 */ /* 0x000fe20008000f00 */
[C---:B------:R-:W-:Y:S01]  /*1e620*/  FADD.FTZ R138, -R131.reuse, R42 ;  /* 0x0000002a838a7221 */ /* 0x040fe20000010100 */
[C---:B------:R-:W-:Y:S01]  /*1e630*/  FADD.FTZ R37, -R131.reuse, R37 ;  /* 0x0000002583257221 */ /* 0x040fe20000010100 */
[C---:B------:R-:W-:Y:S01]  /*1e640*/  FADD.FTZ R42, -R131.reuse, R26 ;  /* 0x0000001a832a7221 */ /* 0x040fe20000010100 */
[C---:B------:R-:W-:Y:S01]  /*1e650*/  FADD.FTZ R158, -R131.reuse, R38 ;  /* 0x00000026839e7221 */ /* 0x040fe20000010100 */
[----:B------:R-:W-:Y:S01]  /*1e660*/  FADD.FTZ R142, -R131, R20 ;  /* 0x00000014838e7221 */ /* 0x000fe20000010100 */
[----:B--2---:R-:W-:-:S04]  /*1e670*/  @!P1 IMAD.WIDE R26, R27, 0x4, R134 ;  /* 0x000000041b1a9825 */ /* 0x004fc800078e0286 */
        /* <DEDUP_REMOVED lines=8> */
[----:B------:R-:W-:Y:S01]  /*1e700*/  FADD.FTZ R150, -R131, R25 ;  /* 0x0000001983967221 */ /* 0x000fe20000010100 */
[C---:B---3--:R-:W-:Y:S01]  /*1e710*/  FMUL.FTZ R22, R141.reuse, R37 ;  /* 0x000000258d167220 */ /* 0x048fe20000410000 */
[C---:B------:R-:W-:Y:S01]  /*1e720*/  FMUL.FTZ R23, R141.reuse, R158 ;  /* 0x0000009e8d177220 */ /* 0x040fe20000410000 */
[----:B------:R0:W-:Y:S01]  /*1e730*/  @!P1 STG.E desc[UR8][R26.64], R127 ;  /* 0x0000007f1a009986 */ /* 0x0001e2000c101908 */
[----:B------:R-:W-:Y:S01]  /*1e740*/  FMUL.FTZ R24, R141, R160 ;  /* 0x000000a08d187220 */ /* 0x000fe20000410000 */
[C---:B------:R-:W-:Y:S01]  /*1e750*/  FADD.FTZ R132, -R131.reuse, R17 ;  /* 0x0000001183847221 */ /* 0x040fe20000010100 */
[----:B------:R-:W-:Y:S01]  /*1e760*/  FADD.FTZ R18, -R131, R18 ;  /* 0x0000001283127221 */ /* 0x000fe20000010100 */
[----:B------:R-:W-:Y:S01]  /*1e770*/  FMUL.FTZ R25, R141, R162 ;  /* 0x000000a28d197220 */ /* 0x000fe20000410000 */
[----:B------:R2:W-:Y:S01]  /*1e780*/  @!P1 STG.E desc[UR8][R20.64], R141 ;  /* 0x0000008d14009986 */ /* 0x0005e2000c101908 */
[C---:B------:R-:W-:Y:S01]  /*1e790*/  FADD.FTZ R116, -R131.reuse, R116 ;  /* 0x0000007483747221 */ /* 0x040fe20000010100 */
[C---:B------:R-:W-:Y:S01]  /*1e7a0*/  FADD.FTZ R134, -R131.reuse, R117 ;  /* 0x0000007583867221 */ /* 0x040fe20000010100 */
[C---:B------:R-:W-:Y:S01]  /*1e7b0*/  FADD.FTZ R140, -R131.reuse, R41 ;  /* 0x00000029838c7221 */ /* 0x040fe20000010100 */
[C---:B------:R-:W-:Y:S01]  /*1e7c0*/  FADD.FTZ R34, -R131.reuse, R30 ;  /* 0x0000001e83227221 */ /* 0x040fe20000010100 */
[----:B------:R-:W-:Y:S01]  /*1e7d0*/  FADD.FTZ R16, -R131, R16 ;  /* 0x0000001083107221 */ /* 0x000fe20000010100 */
[C---:B------:R-:W-:Y:S01]  /*1e7e0*/  FMUL.FTZ R137, R141.reuse, R138 ;  /* 0x0000008a8d897220 */ /* 0x040fe20000410000 */
[C---:B0-----:R-:W-:Y:S01]  /*1e7f0*/  FMUL.FTZ R26, R141.reuse, R164 ;  /* 0x000000a48d1a7220 */ /* 0x041fe20000410000 */
[----:B------:R-:W-:Y:S01]  /*1e800*/  FMUL.FTZ R27, R141, R136 ;  /* 0x000000888d1b7220 */ /* 0x000fe20000410000 */
[C---:B------:R-:W-:Y:S01]  /*1e810*/  FADD.FTZ R146, -R131.reuse, R31 ;  /* 0x0000001f83927221 */ /* 0x040fe20000010100 */
[C---:B------:R-:W-:Y:S01]  /*1e820*/  FADD.FTZ R118, -R131.reuse, R118 ;  /* 0x0000007683767221 */ /* 0x040fe20000010100 */
[----:B------:R-:W-:Y:S01]  /*1e830*/  FADD.FTZ R119, -R131, R119 ;  /* 0x0000007783777221 */ /* 0x000fe20000010100 */
[----:B--2---:R-:W-:Y:S01]  /*1e840*/  FFMA.FTZ R21, R22, R109, R77 ;  /* 0x0000006d16157223 */ /* 0x004fe2000001004d */
[----:B------:R-:W-:Y:S01]  /*1e850*/  FFMA.FTZ R22, R23, R110, R78 ;  /* 0x0000006e17167223 */ /* 0x000fe2000001004e */
[C---:B------:R-:W-:Y:S01]  /*1e860*/  FMUL.FTZ R139, R141.reuse, R40 ;  /* 0x000000288d8b7220 */ /* 0x040fe20000410000 */
[C---:B------:R-:W-:Y:S01]  /*1e870*/  FMUL.FTZ R138, R141.reuse, R43 ;  /* 0x0000002b8d8a7220 */ /* 0x040fe20000410000 */
[C---:B------:R-:W-:Y:S01]  /*1e880*/  FMUL.FTZ R136, R141.reuse, R154 ;  /* 0x0000009a8d887220 */ /* 0x040fe20000410000 */
[----:B------:R-:W-:Y:S01]  /*1e890*/  FMUL.FTZ R41, R141, R38 ;  /* 0x000000268d297220 */ /* 0x000fe20000410000 */
[----:B------:R-:W-:Y:S01]  /*1e8a0*/  FFMA.FTZ R23, R24, R111, R79 ;  /* 0x0000006f18177223 */ /* 0x000fe2000001004f */
[----:B------:R-:W-:Y:S01]  /*1e8b0*/  FADD.FTZ R36, -R131, R19 ;  /* 0x0000001383247221 */ /* 0x000fe20000010100 */
[C---:B------:R-:W-:Y:S01]  /*1e8c0*/  FMUL.FTZ R40, R141.reuse, R130 ;  /* 0x000000828d287220 */ /* 0x040fe20000410000 */
[C---:B------:R-:W-:Y:S01]  /*1e8d0*/  FMUL.FTZ R38, R141.reuse, R132 ;  /* 0x000000848d267220 */ /* 0x040fe20000410000 */
[----:B------:R-:W-:Y:S01]  /*1e8e0*/  FMUL.FTZ R37, R141, R18 ;  /* 0x000000128d257220 */ /* 0x000fe20000410000 */
[----:B------:R-:W-:Y:S01]  /*1e8f0*/  FFMA.FTZ R24, R25, R104, R72 ;  /* 0x0000006819187223 */ /* 0x000fe20000010048 */
[C---:B------:R-:W-:Y:S01]  /*1e900*/  FMUL.FTZ R30, R141.reuse, R152 ;  /* 0x000000988d1e7220 */ /* 0x040fe20000410000 */
[C---:B------:R-:W-:Y:S01]  /*1e910*/  FMUL.FTZ R19, R141.reuse, R116 ;  /* 0x000000748d137220 */ /* 0x040fe20000410000 */
[----:B------:R-:W-:Y:S01]  /*1e920*/  FMUL.FTZ R18, R141, R134 ;  /* 0x000000868d127220 */ /* 0x000fe20000410000 */
[----:B-1----:R-:W-:-:S04]  /*1e930*/  IMAD.WIDE.U32 R130, R121, 0x10, R28 ;  /* 0x0000001079827825 */ /* 0x002fc800078e001c */
[----:B------:R-:W-:Y:S01]  /*1e940*/  FFMA.FTZ R25, R26, R105, R73 ;  /* 0x000000691a197223 */ /* 0x000fe20000010049 */
[C---:B------:R-:W-:Y:S01]  /*1e950*/  FMUL.FTZ R140, R141.reuse, R140 ;  /* 0x0000008c8d8c7220 */ /* 0x040fe20000410000 */
[----:B------:R-:W-:Y:S01]  /*1e960*/  FMUL.FTZ R31, R141, R34 ;  /* 0x000000228d1f7220 */ /* 0x000fe20000410000 */
[----:B------:R-:W-:-:S04]  /*1e970*/  IMAD.WIDE.U32 R132, R120, 0x10, R28 ;  /* 0x0000001078847825 */ /* 0x000fc800078e001c */
[----:B------:R-:W-:Y:S01]  /*1e980*/  FMUL.FTZ R39, R141, R16 ;  /* 0x000000108d277220 */ /* 0x000fe20000410000 */
[----:B------:R-:W-:Y:S01]  /*1e990*/  FFMA.FTZ R26, R27, R106, R74 ;  /* 0x0000006a1b1a7223 */ /* 0x000fe2000001004a */
[----:B------:R-:W-:Y:S01]  /*1e9a0*/  FMUL.FTZ R129, R141, R129 ;  /* 0x000000818d817220 */ /* 0x000fe20000410000 */
        /* <DEDUP_REMOVED lines=9> */
[----:B------:R-:W-:Y:S01]  /*1ea40*/  FFMA.FTZ R12, R139, R112, R80 ;  /* 0x000000708b0c7223 */ /* 0x000fe20000010050 */
[C---:B------:R-:W-:Y:S01]  /*1ea50*/  FMUL.FTZ R33, R141.reuse, R148 ;  /* 0x000000948d217220 */ /* 0x040fe20000410000 */
[----:B------:R-:W-:Y:S01]  /*1ea60*/  FMUL.FTZ R34, R141, R150 ;  /* 0x000000968d227220 */ /* 0x000fe20000410000 */
[----:B------:R-:W-:-:S04]  /*1ea70*/  IMAD.WIDE.U32 R118, R13, 0x10, R28 ;  /* 0x000000100d767825 */ /* 0x000fc800078e001c */
[C---:B------:R-:W-:Y:S01]  /*1ea80*/  FMUL.FTZ R127, R141.reuse, R156 ;  /* 0x0000009c8d7f7220 */ /* 0x040fe20000410000 */
[----:B------:R-:W-:Y:S01]  /*1ea90*/  FMUL.FTZ R35, R141, R42 ;  /* 0x0000002a8d237220 */ /* 0x000fe20000410000 */
[----:B------:R-:W-:Y:S01]  /*1eaa0*/  FFMA.FTZ R13, R140, R113, R81 ;  /* 0x000000718c0d7223 */ /* 0x000fe20000010051 */
[----:B------:R-:W-:-:S04]  /*1eab0*/  IMAD.WIDE.U32 R136, R122, 0x10, R28 ;  /* 0x000000107a887825 */ /* 0x000fc800078e001c */
[----:B------:R-:W-:Y:S01]  /*1eac0*/  FMUL.FTZ R128, R141, R128 ;  /* 0x000000808d807220 */ /* 0x000fe20000410000 */
[----:B------:R-:W-:Y:S01]  /*1ead0*/  FFMA.FTZ R20, R129, R108, R76 ;  /* 0x0000006c81147223 */ /* 0x000fe2000001004c */
[----:B------:R-:W-:Y:S01]  /*1eae0*/  FMUL.FTZ R43, R141, R142 ;  /* 0x0000008e8d2b7220 */ /* 0x000fe20000410000 */
[----:B------:R-:W-:-:S04]  /*1eaf0*/  IMAD.WIDE.U32 R138, R125, 0x10, R28 ;  /* 0x000000107d8a7825 */ /* 0x000fc800078e001c */
[----:B------:R-:W-:Y:S01]  /*1eb00*/  FFMA.FTZ R29, R30, R101, R69 ;  /* 0x000000651e1d7223 */ /* 0x000fe20000010045 */
[----:B------:R-:W-:Y:S01]  /*1eb10*/  FFMA.FTZ R30, R31, R102, R70 ;  /* 0x000000661f1e7223 */ /* 0x000fe20000010046 */
[----:B------:R-:W-:Y:S01]  /*1eb20*/  FFMA.FTZ R31, R32, R103, R71 ;  /* 0x00000067201f7223 */ /* 0x000fe20000010047 */
[----:B------:R-:W-:Y:S01]  /*1eb30*/  FMUL.FTZ R42, R141, R144 ;  /* 0x000000908d2a7220 */ /* 0x000fe20000410000 */
[----:B------:R-:W-:Y:S01]  /*1eb40*/  FFMA.FTZ R32, R33, R96, R64 ;  /* 0x0000006021207223 */ /* 0x000fe20000010040 */
[----:B------:R-:W-:Y:S01]  /*1eb50*/  FMUL.FTZ R36, R141, R36 ;  /* 0x000000248d247220 */ /* 0x000fe20000410000 */
[----:B------:R-:W-:Y:S01]  /*1eb60*/  FFMA.FTZ R33, R34, R97, R65 ;  /* 0x0000006122217223 */ /* 0x000fe20000010041 */
[----:B------:R-:W-:Y:S01]  /*1eb70*/  FFMA.FTZ R28, R127, R100, R68 ;  /* 0x000000647f1c7223 */ /* 0x000fe20000010044 */
[----:B------:R-:W-:Y:S01]  /*1eb80*/  FFMA.FTZ R34, R35, R98, R66 ;  /* 0x0000006223227223 */ /* 0x000fe20000010042 */
[----:B------:R0:W-:Y:S01]  /*1eb90*/  STG.E.128 desc[UR8][R130.64], R12 ;  /* 0x0000000c82007986 */ /* 0x0001e2000c101d08 */
[----:B------:R-:W-:Y:S01]  /*1eba0*/  FFMA.FTZ R35, R128, R99, R67 ;  /* 0x0000006380237223 */ /* 0x000fe20000010043 */
[----:B------:R-:W-:-:S02]  /*1ebb0*/  UIADD3 UR18, UPT, UPT, UR18, UR16, URZ ;  /* 0x0000001012127290 */ /* 0x000fc4000fffe0ff */
[----:B------:R1:W-:Y:S02]  /*1ebc0*/  STG.E.128 desc[UR8][R132.64], R20 ;  /* 0x0000001484007986 */ /* 0x0003e4000c101d08 */
[----:B------:R-:W-:Y:S02]  /*1ebd0*/  UISETP.GE.AND UP0, UPT, UR18, UR17, UPT ;  /* 0x000000111200728c */ /* 0x000fe4000bf06270 */
[----:B------:R2:W-:Y:S04]  /*1ebe0*/  STG.E.128 desc[UR8][R134.64], R24 ;  /* 0x0000001886007986 */ /* 0x0005e8000c101d08 */
[----:B------:R3:W-:Y:S04]  /*1ebf0*/  STG.E.128 desc[UR8][R116.64], R28 ;  /* 0x0000001c74007986 */ /* 0x0007e8000c101d08 */
[----:B------:R3:W-:Y:S01]  /*1ec00*/  STG.E.128 desc[UR8][R118.64], R32 ;  /* 0x0000002076007986 */ /* 0x0007e2000c101d08 */
        /* <DEDUP_REMOVED lines=17> */
.L_x_17939:
        /* <DEDUP_REMOVED lines=14> */
.L_x_18019:


//--------------------- .nv.global.init           --------------------------
	.section	.nv.global.init,"aw",@progbits
	.align	4
.nv.global.init:
	.type		mrg32k3aM1SubSeq,@object
	.size		mrg32k3aM1SubSeq,(mrg32k3aM2SubSeq - mrg32k3aM1SubSeq)
mrg32k3aM1SubSeq:
        /*0000*/ 	.byte	0x0b, 0xcc, 0xee, 0x04, 0x73, 0x29, 0x8b, 0x6f, 0xf6, 0x53, 0x03, 0xf6, 0x23, 0xf6, 0xea, 0xda
        /* <DEDUP_REMOVED lines=125> */
	.type		mrg32k3aM2SubSeq,@object
	.size		mrg32k3aM2SubSeq,(mrg32k3aM1 - mrg32k3aM2SubSeq)
mrg32k3aM2SubSeq:
        /* <DEDUP_REMOVED lines=126> */
	.type		mrg32k3aM1,@object
	.size		mrg32k3aM1,(mrg32k3aM1Seq - mrg32k3aM1)
mrg32k3aM1:
        /* <DEDUP_REMOVED lines=144> */
	.type		mrg32k3aM1Seq,@object
	.size		mrg32k3aM1Seq,(mrg32k3aM2 - mrg32k3aM1Seq)
mrg32k3aM1Seq:
        /* <DEDUP_REMOVED lines=144> */
	.type		mrg32k3aM2,@object
	.size		mrg32k3aM2,(mrg32k3aM2Seq - mrg32k3aM2)
mrg32k3aM2:
        /* <DEDUP_REMOVED lines=144> */
	.type		mrg32k3aM2Seq,@object
	.size		mrg32k3aM2Seq,(precalc_xorwow_matrix - mrg32k3aM2Seq)
mrg32k3aM2Seq:
        /* <DEDUP_REMOVED lines=144> */
	.type		precalc_xorwow_matrix,@object
	.size		precalc_xorwow_matrix,(precalc_xorwow_offset_matrix - precalc_xorwow_matrix)
precalc_xorwow_matrix:
        /* <DEDUP_REMOVED lines=6400> */
	.type		precalc_xorwow_offset_matrix,@object
	.size		precalc_xorwow_offset_matrix,(.L_1 - precalc_xorwow_offset_matrix)
precalc_xorwow_offset_matrix:
        /* <DEDUP_REMOVED lines=6400> */
.L_1:


//--------------------- .nv.shared._ZN10layer_norm31ln_parallel_residual_fwd_kernelINS_13Kernel_traitsI13__nv_bfloat16S2_S2_S2_fjLj4096ELj1ELj1ELj4ELj16ENS_18Kernel_traits_baseILj4096ES2_S2_S2_S2_fjLj128EEEEELb0ELb0ELb0EEEvNS_9FwdParamsE --------------------------
	.section	.nv.shared._ZN10layer_norm31ln_parallel_residual_fwd_kernelINS_13Kernel_traitsI13__nv_bfloat16S2_S2_S2_fjLj4096ELj1ELj1ELj4ELj16ENS_18Kernel_traits_baseILj4096ES2_S2_S2_S2_fjLj128EEEEELb0ELb0ELb0EEEvNS_9FwdParamsE,"aw",@nobits
	.sectionflags	@""
	.align	16
	.zero		1024


//--------------------- .nv.shared.reserved.0     --------------------------
	.section	.nv.shared.reserved.0,"aw",@nobits
	.weak		__nv_reservedSMEM_offset_0_alias
	.size		__nv_reservedSMEM_offset_0_alias, 0, 64
	.other		__nv_reservedSMEM_offset_0_alias,@"STO_CUDA_RESERVED_SHARED STV_DEFAULT"
__nv_reservedSMEM_offset_0_alias:
	.zero		0
	.zero		64


//--------------------- .nv.shared._ZN10layer_norm31ln_parallel_residual_fwd_kernelINS_13Kernel_traitsI13__nv_bfloat16S2_S2_S2_fjLj4096ELj1ELj1ELj4ELj16ENS_18Kernel_traits_baseILj4096ES2_S2_S2_S2_fjLj128EEEEELb0ELb0ELb1EEEvNS_9FwdParamsE --------------------------
	.section	.nv.shared._ZN10layer_norm31ln_parallel_residual_fwd_kernelINS_13Kernel_traitsI13__nv_bfloat16S2_S2_S2_fjLj4096ELj1ELj1ELj4ELj16ENS_18Kernel_traits_baseILj4096ES2_S2_S2_S2_fjLj128EEEEELb0ELb0ELb1EEEvNS_9FwdParamsE,"aw",@nobits
	.sectionflags	@""
	.align	16
	.zero		1024


//--------------------- .nv.shared._ZN10layer_norm31ln_parallel_residual_fwd_kernelINS_13Kernel_traitsI13__nv_bfloat16S2_S2_S2_fjLj4096ELj1ELj1ELj4ELj16ENS_18Kernel_traits_baseILj4096ES2_S2_S2_S2_fjLj128EEEEELb0ELb1ELb0EEEvNS_9FwdParamsE --------------------------
	.section	.nv.shared._ZN10layer_norm31ln_parallel_residual_fwd_kernelINS_13Kernel_traitsI13__nv_bfloat16S2_S2_S2_fjLj4096ELj1ELj1ELj4ELj16ENS_18Kernel_traits_baseILj4096ES2_S2_S2_S2_fjLj128EEEEELb0ELb1ELb0EEEvNS_9FwdParamsE,"aw",@nobits
	.sectionflags	@""
	.align	16
	.zero		1024


//--------------------- .nv.shared._ZN10layer_norm31ln_parallel_residual_fwd_kernelINS_13Kernel_traitsI13__nv_bfloat16S2_S2_S2_fjLj4096ELj1ELj1ELj4ELj16ENS_18Kernel_traits_baseILj4096ES2_S2_S2_S2_fjLj128EEEEELb0ELb1ELb1EEEvNS_9FwdParamsE --------------------------
	.section	.nv.shared._ZN10layer_norm31ln_parallel_residual_fwd_kernelINS_13Kernel_traitsI13__nv_bfloat16S2_S2_S2_fjLj4096ELj1ELj1ELj4ELj16ENS_18Kernel_traits_baseILj4096ES2_S2_S2_S2_fjLj128EEEEELb0ELb1ELb1EEEvNS_9FwdParamsE,"aw",@nobits
	.sectionflags	@""
	.align	16
	.zero		1024


//--------------------- .nv.shared._ZN10layer_norm31ln_parallel_residual_fwd_kernelINS_13Kernel_traitsI13__nv_bfloat16S2_S2_S2_fjLj4096ELj1ELj1ELj4ELj16ENS_18Kernel_traits_baseILj4096ES2_S2_S2_S2_fjLj128EEEEELb1ELb0ELb0EEEvNS_9FwdParamsE --------------------------
	.section	.nv.shared._ZN10layer_norm31ln_parallel_residual_fwd_kernelINS_13Kernel_traitsI13__nv_bfloat16S2_S2_S2_fjLj4096ELj1ELj1ELj4ELj16ENS_18Kernel_traits_baseILj4096ES2_S2_S2_S2_fjLj128EEEEELb1ELb0ELb0EEEvNS_9FwdParamsE,"aw",@nobits
	.sectionflags	@""
	.align	16
	.zero		1024


//--------------------- .nv.shared._ZN10layer_norm31ln_parallel_residual_fwd_kernelINS_13Kernel_traitsI13__nv_bfloat16S2_S2_S2_fjLj4096ELj1ELj1ELj4ELj16ENS_18Kernel_traits_baseILj4096ES2_S2_S2_S2_fjLj128EEEEELb1ELb0ELb1EEEvNS_9FwdParamsE --------------------------
	.section	.nv.shared._ZN10layer_norm31ln_parallel_residual_fwd_kernelINS_13Kernel_traitsI13__nv_bfloat16S2_S2_S2_fjLj4096ELj1ELj1ELj4ELj16ENS_18Kernel_traits_baseILj4096ES2_S2_S2_S2_fjLj128EEEEELb1ELb0ELb1EEEvNS_9FwdParamsE,"aw",@nobits
	.sectionflags	@""
	.align	16
	.zero		1024


//--------------------- .nv.shared._ZN10layer_norm31ln_parallel_residual_fwd_kernelINS_13Kernel_traitsI13__nv_bfloat16S2_S2_S2_fjLj4096ELj1ELj1ELj4ELj16ENS_18Kernel_traits_baseILj4096ES2_S2_S2_S2_fjLj128EEEEELb1ELb1ELb0EEEvNS_9FwdParamsE --------------------------
	.section	.nv.shared._ZN10layer_norm31ln_parallel_residual_fwd_kernelINS_13Kernel_traitsI13__nv_bfloat16S2_S2_S2_fjLj4096ELj1ELj1ELj4ELj16ENS_18Kernel_traits_baseILj4096ES2_S2_S2_S2_fjLj128EEEEELb1ELb1ELb0EEEvNS_9FwdParamsE,"aw",@nobits
	.sectionflags	@""
	.align	16
	.zero		1024


//--------------------- .nv.shared._ZN10layer_norm31ln_parallel_residual_fwd_kernelINS_13Kernel_traitsI13__nv_bfloat16S2_S2_S2_fjLj4096ELj1ELj1ELj4ELj16ENS_18Kernel_traits_baseILj4096ES2_S2_S2_S2_fjLj128EEEEELb1ELb1ELb1EEEvNS_9FwdParamsE --------------------------
	.section	.nv.shared._ZN10layer_norm31ln_parallel_residual_fwd_kernelINS_13Kernel_traitsI13__nv_bfloat16S2_S2_S2_fjLj4096ELj1ELj1ELj4ELj16ENS_18Kernel_traits_baseILj4096ES2_S2_S2_S2_fjLj128EEEEELb1ELb1ELb1EEEvNS_9FwdParamsE,"aw",@nobits
	.sectionflags	@""
	.align	16
	.zero		1024


//--------------------- .nv.shared._ZN10layer_norm31ln_parallel_residual_fwd_kernelINS_13Kernel_traitsI6__halfS2_S2_S2_fjLj4096ELj1ELj1ELj4ELj16ENS_18Kernel_traits_baseILj4096ES2_S2_S2_S2_fjLj128EEEEELb0ELb0ELb0EEEvNS_9FwdParamsE --------------------------
	.section	.nv.shared._ZN10layer_norm31ln_parallel_residual_fwd_kernelINS_13Kernel_traitsI6__halfS2_S2_S2_fjLj4096ELj1ELj1ELj4ELj16ENS_18Kernel_traits_baseILj4096ES2_S2_S2_S2_fjLj128EEEEELb0ELb0ELb0EEEvNS_9FwdParamsE,"aw",@nobits
	.sectionflags	@""
	.align	16
	.zero		1024


//--------------------- .nv.shared._ZN10layer_norm31ln_parallel_residual_fwd_kernelINS_13Kernel_traitsI6__halfS2_S2_S2_fjLj4096ELj1ELj1ELj4ELj16ENS_18Kernel_traits_baseILj4096ES2_S2_S2_S2_fjLj128EEEEELb0ELb0ELb1EEEvNS_9FwdParamsE --------------------------
	.section	.nv.shared._ZN10layer_norm31ln_parallel_residual_fwd_kernelINS_13Kernel_traitsI6__halfS2_S2_S2_fjLj4096ELj1ELj1ELj4ELj16ENS_18Kernel_traits_baseILj4096ES2_S2_S2_S2_fjLj128EEEEELb0ELb0ELb1EEEvNS_9FwdParamsE,"aw",@nobits
	.sectionflags	@""
	.align	16
	.zero		1024


//--------------------- .nv.shared._ZN10layer_norm31ln_parallel_residual_fwd_kernelINS_13Kernel_traitsI6__halfS2_S2_S2_fjLj4096ELj1ELj1ELj4ELj16ENS_18Kernel_traits_baseILj4096ES2_S2_S2_S2_fjLj128EEEEELb0ELb1ELb0EEEvNS_9FwdParamsE --------------------------
	.section	.nv.shared._ZN10layer_norm31ln_parallel_residual_fwd_kernelINS_13Kernel_traitsI6__halfS2_S2_S2_fjLj4096ELj1ELj1ELj4ELj16ENS_18Kernel_traits_baseILj4096ES2_S2_S2_S2_fjLj128EEEEELb0ELb1ELb0EEEvNS_9FwdParamsE,"aw",@nobits
	.sectionflags	@""
	.align	16
	.zero		1024


//--------------------- .nv.shared._ZN10layer_norm31ln_parallel_residual_fwd_kernelINS_13Kernel_traitsI6__halfS2_S2_S2_fjLj4096ELj1ELj1ELj4ELj16ENS_18Kernel_traits_baseILj4096ES2_S2_S2_S2_fjLj128EEEEELb0ELb1ELb1EEEvNS_9FwdParamsE --------------------------
	.section	.nv.shared._ZN10layer_norm31ln_parallel_residual_fwd_kernelINS_13Kernel_traitsI6__halfS2_S2_S2_fjLj4096ELj1ELj1ELj4ELj16ENS_18Kernel_traits_baseILj4096ES2_S2_S2_S2_fjLj128EEEEELb0ELb1ELb1EEEvNS_9FwdParamsE,"aw",@nobits
	.sectionflags	@""
	.align	16
	.zero		1024


//--------------------- .nv.shared._ZN10layer_norm31ln_parallel_residual_fwd_kernelINS_13Kernel_traitsI6__halfS2_S2_S2_fjLj4096ELj1ELj1ELj4ELj16ENS_18Kernel_traits_baseILj4096ES2_S2_S2_S2_fjLj128EEEEELb1ELb0ELb0EEEvNS_9FwdParamsE --------------------------
	.section	.nv.shared._ZN10layer_norm31ln_parallel_residual_fwd_kernelINS_13Kernel_traitsI6__halfS2_S2_S2_fjLj4096ELj1ELj1ELj4ELj16ENS_18Kernel_traits_baseILj4096ES2_S2_S2_S2_fjLj128EEEEELb1ELb0ELb0EEEvNS_9FwdParamsE,"aw",@nobits
	.sectionflags	@""
	.align	16
	.zero		1024


//--------------------- .nv.shared._ZN10layer_norm31ln_parallel_residual_fwd_kernelINS_13Kernel_traitsI6__halfS2_S2_S2_fjLj4096ELj1ELj1ELj4ELj16ENS_18Kernel_traits_baseILj4096ES2_S2_S2_S2_fjLj128EEEEELb1ELb0ELb1EEEvNS_9FwdParamsE --------------------------
	.section	.nv.shared._ZN10layer_norm31ln_parallel_residual_fwd_kernelINS_13Kernel_traitsI6__halfS2_S2_S2_fjLj4096ELj1ELj1ELj4ELj16ENS_18Kernel_traits_baseILj4096ES2_S2_S2_S2_fjLj128EEEEELb1ELb0ELb1EEEvNS_9FwdParamsE,"aw",@nobits
	.sectionflags	@""
	.align	16
	.zero		1024


//--------------------- .nv.shared._ZN10layer_norm31ln_parallel_residual_fwd_kernelINS_13Kernel_traitsI6__halfS2_S2_S2_fjLj4096ELj1ELj1ELj4ELj16ENS_18Kernel_traits_baseILj4096ES2_S2_S2_S2_fjLj128EEEEELb1ELb1ELb0EEEvNS_9FwdParamsE --------------------------
	.section	.nv.shared._ZN10layer_norm31ln_parallel_residual_fwd_kernelINS_13Kernel_traitsI6__halfS2_S2_S2_fjLj4096ELj1ELj1ELj4ELj16ENS_18Kernel_traits_baseILj4096ES2_S2_S2_S2_fjLj128EEEEELb1ELb1ELb0EEEvNS_9FwdParamsE,"aw",@nobits
	.sectionflags	@""
	.align	16
	.zero		1024


//--------------------- .nv.shared._ZN10layer_norm31ln_parallel_residual_fwd_kernelINS_13Kernel_traitsI6__halfS2_S2_S2_fjLj4096ELj1ELj1ELj4ELj16ENS_18Kernel_traits_baseILj4096ES2_S2_S2_S2_fjLj128EEEEELb1ELb1ELb1EEEvNS_9FwdParamsE --------------------------
	.section	.nv.shared._ZN10layer_norm31ln_parallel_residual_fwd_kernelINS_13Kernel_traitsI6__halfS2_S2_S2_fjLj4096ELj1ELj1ELj4ELj16ENS_18Kernel_traits_baseILj4096ES2_S2_S2_S2_fjLj128EEEEELb1ELb1ELb1EEEvNS_9FwdParamsE,"aw",@nobits
	.sectionflags	@""
	.align	16
	.zero		1024


//--------------------- .nv.shared._ZN10layer_norm31ln_parallel_residual_fwd_kernelINS_13Kernel_traitsIf13__nv_bfloat16S2_S2_fjLj4096ELj1ELj1ELj4ELj16ENS_18Kernel_traits_baseILj4096EfS2_S2_S2_fjLj128EEEEELb0ELb0ELb0EEEvNS_9FwdParamsE --------------------------
	.section	.nv.shared._ZN10layer_norm31ln_parallel_residual_fwd_kernelINS_13Kernel_traitsIf13__nv_bfloat16S2_S2_fjLj4096ELj1ELj1ELj4ELj16ENS_18Kernel_traits_baseILj4096EfS2_S2_S2_fjLj128EEEEELb0ELb0ELb0EEEvNS_9FwdParamsE,"aw",@nobits
	.sectionflags	@""
	.align	16
	.zero		1024


//--------------------- .nv.shared._ZN10layer_norm31ln_parallel_residual_fwd_kernelINS_13Kernel_traitsIf13__nv_bfloat16S2_S2_fjLj4096ELj1ELj1ELj4ELj16ENS_18Kernel_traits_baseILj4096EfS2_S2_S2_fjLj128EEEEELb0ELb0ELb1EEEvNS_9FwdParamsE --------------------------
	.section	.nv.shared._ZN10layer_norm31ln_parallel_residual_fwd_kernelINS_13Kernel_traitsIf13__nv_bfloat16S2_S2_fjLj4096ELj1ELj1ELj4ELj16ENS_18Kernel_traits_baseILj4096EfS2_S2_S2_fjLj128EEEEELb0ELb0ELb1EEEvNS_9FwdParamsE,"aw",@nobits
	.sectionflags	@""
	.align	16
	.zero		1024


//--------------------- .nv.shared._ZN10layer_norm31ln_parallel_residual_fwd_kernelINS_13Kernel_traitsIf13__nv_bfloat16S2_S2_fjLj4096ELj1ELj1ELj4ELj16ENS_18Kernel_traits_baseILj4096EfS2_S2_S2_fjLj128EEEEELb0ELb1ELb0EEEvNS_9FwdParamsE --------------------------
	.section	.nv.shared._ZN10layer_norm31ln_parallel_residual_fwd_kernelINS_13Kernel_traitsIf13__nv_bfloat16S2_S2_fjLj4096ELj1ELj1ELj4ELj16ENS_18Kernel_traits_baseILj4096EfS2_S2_S2_fjLj128EEEEELb0ELb1ELb0EEEvNS_9FwdParamsE,"aw",@nobits
	.sectionflags	@""
	.align	16
	.zero		1024


//--------------------- .nv.shared._ZN10layer_norm31ln_parallel_residual_fwd_kernelINS_13Kernel_traitsIf13__nv_bfloat16S2_S2_fjLj4096ELj1ELj1ELj4ELj16ENS_18Kernel_traits_baseILj4096EfS2_S2_S2_fjLj128EEEEELb0ELb1ELb1EEEvNS_9FwdParamsE --------------------------
	.section	.nv.shared._ZN10layer_norm31ln_parallel_residual_fwd_kernelINS_13Kernel_traitsIf13__nv_bfloat16S2_S2_fjLj4096ELj1ELj1ELj4ELj16ENS_18Kernel_traits_baseILj4096EfS2_S2_S2_fjLj128EEEEELb0ELb1ELb1EEEvNS_9FwdParamsE,"aw",@nobits
	.sectionflags	@""
	.align	16
	.zero		1024


//--------------------- .nv.shared._ZN10layer_norm31ln_parallel_residual_fwd_kernelINS_13Kernel_traitsIf13__nv_bfloat16S2_S2_fjLj4096ELj1ELj1ELj4ELj16ENS_18Kernel_traits_baseILj4096EfS2_S2_S2_fjLj128EEEEELb1ELb0ELb0EEEvNS_9FwdParamsE --------------------------
	.section	.nv.shared._ZN10layer_norm31ln_parallel_residual_fwd_kernelINS_13Kernel_traitsIf13__nv_bfloat16S2_S2_fjLj4096ELj1ELj1ELj4ELj16ENS_18Kernel_traits_baseILj4096EfS2_S2_S2_fjLj128EEEEELb1ELb0ELb0EEEvNS_9FwdParamsE,"aw",@nobits
	.sectionflags	@""
	.align	16
	.zero		1024


//--------------------- .nv.shared._ZN10layer_norm31ln_parallel_residual_fwd_kernelINS_13Kernel_traitsIf13__nv_bfloat16S2_S2_fjLj4096ELj1ELj1ELj4ELj16ENS_18Kernel_traits_baseILj4096EfS2_S2_S2_fjLj128EEEEELb1ELb0ELb1EEEvNS_9FwdParamsE --------------------------
	.section	.nv.shared._ZN10layer_norm31ln_parallel_residual_fwd_kernelINS_13Kernel_traitsIf13__nv_bfloat16S2_S2_fjLj4096ELj1ELj1ELj4ELj16ENS_18Kernel_traits_baseILj4096EfS2_S2_S2_fjLj128EEEEELb1ELb0ELb1EEEvNS_9FwdParamsE,"aw",@nobits
	.sectionflags	@""
	.align	16
	.zero		1024


//--------------------- .nv.shared._ZN10layer_norm31ln_parallel_residual_fwd_kernelINS_13Kernel_traitsIf13__nv_bfloat16S2_S2_fjLj4096ELj1ELj1ELj4ELj16ENS_18Kernel_traits_baseILj4096EfS2_S2_S2_fjLj128EEEEELb1ELb1ELb0EEEvNS_9FwdParamsE --------------------------
	.section	.nv.shared._ZN10layer_norm31ln_parallel_residual_fwd_kernelINS_13Kernel_traitsIf13__nv_bfloat16S2_S2_fjLj4096ELj1ELj1ELj4ELj16ENS_18Kernel_traits_baseILj4096EfS2_S2_S2_fjLj128EEEEELb1ELb1ELb0EEEvNS_9FwdParamsE,"aw",@nobits
	.sectionflags	@""
	.align	16
	.zero		1024


//--------------------- .nv.shared._ZN10layer_norm31ln_parallel_residual_fwd_kernelINS_13Kernel_traitsIf13__nv_bfloat16S2_S2_fjLj4096ELj1ELj1ELj4ELj16ENS_18Kernel_traits_baseILj4096EfS2_S2_S2_fjLj128EEEEELb1ELb1ELb1EEEvNS_9FwdParamsE --------------------------
	.section	.nv.shared._ZN10layer_norm31ln_parallel_residual_fwd_kernelINS_13Kernel_traitsIf13__nv_bfloat16S2_S2_fjLj4096ELj1ELj1ELj4ELj16ENS_18Kernel_traits_baseILj4096EfS2_S2_S2_fjLj128EEEEELb1ELb1ELb1EEEvNS_9FwdParamsE,"aw",@nobits
	.sectionflags	@""
	.align	16
	.zero		1024


//--------------------- .nv.shared._ZN10layer_norm31ln_parallel_residual_fwd_kernelINS_13Kernel_traitsI13__nv_bfloat16S2_fS2_fjLj4096ELj1ELj1ELj4ELj16ENS_18Kernel_traits_baseILj4096ES2_S2_fS2_fjLj128EEEEELb0ELb0ELb0EEEvNS_9FwdParamsE --------------------------
	.section	.nv.shared._ZN10layer_norm31ln_parallel_residual_fwd_kernelINS_13Kernel_traitsI13__nv_bfloat16S2_fS2_fjLj4096ELj1ELj1ELj4ELj16ENS_18Kernel_traits_baseILj4096ES2_S2_fS2_fjLj128EEEEELb0ELb0ELb0EEEvNS_9FwdParamsE,"aw",@nobits
	.sectionflags	@""
	.align	16
	.zero		1024


//--------------------- .nv.shared._ZN10layer_norm31ln_parallel_residual_fwd_kernelINS_13Kernel_traitsI13__nv_bfloat16S2_fS2_fjLj4096ELj1ELj1ELj4ELj16ENS_18Kernel_traits_baseILj4096ES2_S2_fS2_fjLj128EEEEELb0ELb0ELb1EEEvNS_9FwdParamsE --------------------------
	.section	.nv.shared._ZN10layer_norm31ln_parallel_residual_fwd_kernelINS_13Kernel_traitsI13__nv_bfloat16S2_fS2_fjLj4096ELj1ELj1ELj4ELj16ENS_18Kernel_traits_baseILj4096ES2_S2_fS2_fjLj128EEEEELb0ELb0ELb1EEEvNS_9FwdParamsE,"aw",@nobits
	.sectionflags	@""
	.align	16
	.zero		1024


//--------------------- .nv.shared._ZN10layer_norm31ln_parallel_residual_fwd_kernelINS_13Kernel_traitsI13__nv_bfloat16S2_fS2_fjLj4096ELj1ELj1ELj4ELj16ENS_18Kernel_traits_baseILj4096ES2_S2_fS2_fjLj128EEEEELb0ELb1ELb0EEEvNS_9FwdParamsE --------------------------
	.section	.nv.shared._ZN10layer_norm31ln_parallel_residual_fwd_kernelINS_13Kernel_traitsI13__nv_bfloat16S2_fS2_fjLj4096ELj1ELj1ELj4ELj16ENS_18Kernel_traits_baseILj4096ES2_S2_fS2_fjLj128EEEEELb0ELb1ELb0EEEvNS_9FwdParamsE,"aw",@nobits
	.sectionflags	@""
	.align	16
	.zero		1024


//--------------------- .nv.shared._ZN10layer_norm31ln_parallel_residual_fwd_kernelINS_13Kernel_traitsI13__nv_bfloat16S2_fS2_fjLj4096ELj1ELj1ELj4ELj16ENS_18Kernel_traits_baseILj4096ES2_S2_fS2_fjLj128EEEEELb0ELb1ELb1EEEvNS_9FwdParamsE --------------------------
	.section	.nv.shared._ZN10layer_norm31ln_parallel_residual_fwd_kernelINS_13Kernel_traitsI13__nv_bfloat16S2_fS2_fjLj4096ELj1ELj1ELj4ELj16ENS_18Kernel_traits_baseILj4096ES2_S2_fS2_fjLj128EEEEELb0ELb1ELb1EEEvNS_9FwdParamsE,"aw",@nobits
	.sectionflags	@""
	.align	16
	.zero		1024


//--------------------- .nv.shared._ZN10layer_norm31ln_parallel_residual_fwd_kernelINS_13Kernel_traitsI13__nv_bfloat16S2_fS2_fjLj4096ELj1ELj1ELj4ELj16ENS_18Kernel_traits_baseILj4096ES2_S2_fS2_fjLj128EEEEELb1ELb0ELb0EEEvNS_9FwdParamsE --------------------------
	.section	.nv.shared._ZN10layer_norm31ln_parallel_residual_fwd_kernelINS_13Kernel_traitsI13__nv_bfloat16S2_fS2_fjLj4096ELj1ELj1ELj4ELj16ENS_18Kernel_traits_baseILj4096ES2_S2_fS2_fjLj128EEEEELb1ELb0ELb0EEEvNS_9FwdParamsE,"aw",@nobits
	.sectionflags	@""
	.align	16
	.zero		1024


//--------------------- .nv.shared._ZN10layer_norm31ln_parallel_residual_fwd_kernelINS_13Kernel_traitsI13__nv_bfloat16S2_fS2_fjLj4096ELj1ELj1ELj4ELj16ENS_18Kernel_traits_baseILj4096ES2_S2_fS2_fjLj128EEEEELb1ELb0ELb1EEEvNS_9FwdParamsE --------------------------
	.section	.nv.shared._ZN10layer_norm31ln_parallel_residual_fwd_kernelINS_13Kernel_traitsI13__nv_bfloat16S2_fS2_fjLj4096ELj1ELj1ELj4ELj16ENS_18Kernel_traits_baseILj4096ES2_S2_fS2_fjLj128EEEEELb1ELb0ELb1EEEvNS_9FwdParamsE,"aw",@nobits
	.sectionflags	@""
	.align	16
	.zero		1024


//--------------------- .nv.shared._ZN10layer_norm31ln_parallel_residual_fwd_kernelINS_13Kernel_traitsI13__nv_bfloat16S2_fS2_fjLj4096ELj1ELj1ELj4ELj16ENS_18Kernel_traits_baseILj4096ES2_S2_fS2_fjLj128EEEEELb1ELb1ELb0EEEvNS_9FwdParamsE --------------------------
	.section	.nv.shared._ZN10layer_norm31ln_parallel_residual_fwd_kernelINS_13Kernel_traitsI13__nv_bfloat16S2_fS2_fjLj4096ELj1ELj1ELj4ELj16ENS_18Kernel_traits_baseILj4096ES2_S2_fS2_fjLj128EEEEELb1ELb1ELb0EEEvNS_9FwdParamsE,"aw",@nobits
	.sectionflags	@""
	.align	16
	.zero		1024


//--------------------- .nv.shared._ZN10layer_norm31ln_parallel_residual_fwd_kernelINS_13Kernel_traitsI13__nv_bfloat16S2_fS2_fjLj4096ELj1ELj1ELj4ELj16ENS_18Kernel_traits_baseILj4096ES2_S2_fS2_fjLj128EEEEELb1ELb1ELb1EEEvNS_9FwdParamsE --------------------------
	.section	.nv.shared._ZN10layer_norm31ln_parallel_residual_fwd_kernelINS_13Kernel_traitsI13__nv_bfloat16S2_fS2_fjLj4096ELj1ELj1ELj4ELj16ENS_18Kernel_traits_baseILj4096ES2_S2_fS2_fjLj128EEEEELb1ELb1ELb1EEEvNS_9FwdParamsE,"aw",@nobits
	.sectionflags	@""
	.align	16
	.zero		1024


//--------------------- .nv.shared._ZN10layer_norm31ln_parallel_residual_fwd_kernelINS_13Kernel_traitsIf13__nv_bfloat16fS2_fjLj4096ELj1ELj1ELj4ELj16ENS_18Kernel_traits_baseILj4096EfS2_fS2_fjLj128EEEEELb0ELb0ELb0EEEvNS_9FwdParamsE --------------------------
	.section	.nv.shared._ZN10layer_norm31ln_parallel_residual_fwd_kernelINS_13Kernel_traitsIf13__nv_bfloat16fS2_fjLj4096ELj1ELj1ELj4ELj16ENS_18Kernel_traits_baseILj4096EfS2_fS2_fjLj128EEEEELb0ELb0ELb0EEEvNS_9FwdParamsE,"aw",@nobits
	.sectionflags	@""
	.align	16
	.zero		1024


//--------------------- .nv.shared._ZN10layer_norm31ln_parallel_residual_fwd_kernelINS_13Kernel_traitsIf13__nv_bfloat16fS2_fjLj4096ELj1ELj1ELj4ELj16ENS_18Kernel_traits_baseILj4096EfS2_fS2_fjLj128EEEEELb0ELb0ELb1EEEvNS_9FwdParamsE --------------------------
	.section	.nv.shared._ZN10layer_norm31ln_parallel_residual_fwd_kernelINS_13Kernel_traitsIf13__nv_bfloat16fS2_fjLj4096ELj1ELj1ELj4ELj16ENS_18Kernel_traits_baseILj4096EfS2_fS2_fjLj128EEEEELb0ELb0ELb1EEEvNS_9FwdParamsE,"aw",@nobits
	.sectionflags	@""
	.align	16
	.zero		1024


//--------------------- .nv.shared._ZN10layer_norm31ln_parallel_residual_fwd_kernelINS_13Kernel_traitsIf13__nv_bfloat16fS2_fjLj4096ELj1ELj1ELj4ELj16ENS_18Kernel_traits_baseILj4096EfS2_fS2_fjLj128EEEEELb0ELb1ELb0EEEvNS_9FwdParamsE --------------------------
	.section	.nv.shared._ZN10layer_norm31ln_parallel_residual_fwd_kernelINS_13Kernel_traitsIf13__nv_bfloat16fS2_fjLj4096ELj1ELj1ELj4ELj16ENS_18Kernel_traits_baseILj4096EfS2_fS2_fjLj128EEEEELb0ELb1ELb0EEEvNS_9FwdParamsE,"aw",@nobits
	.sectionflags	@""
	.align	16
	.zero		1024


//--------------------- .nv.shared._ZN10layer_norm31ln_parallel_residual_fwd_kernelINS_13Kernel_traitsIf13__nv_bfloat16fS2_fjLj4096ELj1ELj1ELj4ELj16ENS_18Kernel_traits_baseILj4096EfS2_fS2_fjLj128EEEEELb0ELb1ELb1EEEvNS_9FwdParamsE --------------------------
	.section	.nv.shared._ZN10layer_norm31ln_parallel_residual_fwd_kernelINS_13Kernel_traitsIf13__nv_bfloat16fS2_fjLj4096ELj1ELj1ELj4ELj16ENS_18Kernel_traits_baseILj4096EfS2_fS2_fjLj128EEEEELb0ELb1ELb1EEEvNS_9FwdParamsE,"aw",@nobits
	.sectionflags	@""
	.align	16
	.zero		1024


//--------------------- .nv.shared._ZN10layer_norm31ln_parallel_residual_fwd_kernelINS_13Kernel_traitsIf13__nv_bfloat16fS2_fjLj4096ELj1ELj1ELj4ELj16ENS_18Kernel_traits_baseILj4096EfS2_fS2_fjLj128EEEEELb1ELb0ELb0EEEvNS_9FwdParamsE --------------------------
	.section	.nv.shared._ZN10layer_norm31ln_parallel_residual_fwd_kernelINS_13Kernel_traitsIf13__nv_bfloat16fS2_fjLj4096ELj1ELj1ELj4ELj16ENS_18Kernel_traits_baseILj4096EfS2_fS2_fjLj128EEEEELb1ELb0ELb0EEEvNS_9FwdParamsE,"aw",@nobits
	.sectionflags	@""
	.align	16
	.zero		1024


//--------------------- .nv.shared._ZN10layer_norm31ln_parallel_residual_fwd_kernelINS_13Kernel_traitsIf13__nv_bfloat16fS2_fjLj4096ELj1ELj1ELj4ELj16ENS_18Kernel_traits_baseILj4096EfS2_fS2_fjLj128EEEEELb1ELb0ELb1EEEvNS_9FwdParamsE --------------------------
	.section	.nv.shared._ZN10layer_norm31ln_parallel_residual_fwd_kernelINS_13Kernel_traitsIf13__nv_bfloat16fS2_fjLj4096ELj1ELj1ELj4ELj16ENS_18Kernel_traits_baseILj4096EfS2_fS2_fjLj128EEEEELb1ELb0ELb1EEEvNS_9FwdParamsE,"aw",@nobits
	.sectionflags	@""
	.align	16
	.zero		1024


//--------------------- .nv.shared._ZN10layer_norm31ln_parallel_residual_fwd_kernelINS_13Kernel_traitsIf13__nv_bfloat16fS2_fjLj4096ELj1ELj1ELj4ELj16ENS_18Kernel_traits_baseILj4096EfS2_fS2_fjLj128EEEEELb1ELb1ELb0EEEvNS_9FwdParamsE --------------------------
	.section	.nv.shared._ZN10layer_norm31ln_parallel_residual_fwd_kernelINS_13Kernel_traitsIf13__nv_bfloat16fS2_fjLj4096ELj1ELj1ELj4ELj16ENS_18Kernel_traits_baseILj4096EfS2_fS2_fjLj128EEEEELb1ELb1ELb0EEEvNS_9FwdParamsE,"aw",@nobits
	.sectionflags	@""
	.align	16
	.zero		1024


//--------------------- .nv.shared._ZN10layer_norm31ln_parallel_residual_fwd_kernelINS_13Kernel_traitsIf13__nv_bfloat16fS2_fjLj4096ELj1ELj1ELj4ELj16ENS_18Kernel_traits_baseILj4096EfS2_fS2_fjLj128EEEEELb1ELb1ELb1EEEvNS_9FwdParamsE --------------------------
	.section	.nv.shared._ZN10layer_norm31ln_parallel_residual_fwd_kernelINS_13Kernel_traitsIf13__nv_bfloat16fS2_fjLj4096ELj1ELj1ELj4ELj16ENS_18Kernel_traits_baseILj4096EfS2_fS2_fjLj128EEEEELb1ELb1ELb1EEEvNS_9FwdParamsE,"aw",@nobits
	.sectionflags	@""
	.align	16
	.zero		1024


//--------------------- .nv.shared._ZN10layer_norm31ln_parallel_residual_fwd_kernelINS_13Kernel_traitsIf6__halfS2_S2_fjLj4096ELj1ELj1ELj4ELj16ENS_18Kernel_traits_baseILj4096EfS2_S2_S2_fjLj128EEEEELb0ELb0ELb0EEEvNS_9FwdParamsE --------------------------
	.section	.nv.shared._ZN10layer_norm31ln_parallel_residual_fwd_kernelINS_13Kernel_traitsIf6__halfS2_S2_fjLj4096ELj1ELj1ELj4ELj16ENS_18Kernel_traits_baseILj4096EfS2_S2_S2_fjLj128EEEEELb0ELb0ELb0EEEvNS_9FwdParamsE,"aw",@nobits
	.sectionflags	@""
	.align	16
	.zero		1024


//--------------------- .nv.shared._ZN10layer_norm31ln_parallel_residual_fwd_kernelINS_13Kernel_traitsIf6__halfS2_S2_fjLj4096ELj1ELj1ELj4ELj16ENS_18Kernel_traits_baseILj4096EfS2_S2_S2_fjLj128EEEEELb0ELb0ELb1EEEvNS_9FwdParamsE --------------------------
	.section	.nv.shared._ZN10layer_norm31ln_parallel_residual_fwd_kernelINS_13Kernel_traitsIf6__halfS2_S2_fjLj4096ELj1ELj1ELj4ELj16ENS_18Kernel_traits_baseILj4096EfS2_S2_S2_fjLj128EEEEELb0ELb0ELb1EEEvNS_9FwdParamsE,"aw",@nobits
	.sectionflags	@""
	.align	16
	.zero		1024


//--------------------- .nv.shared._ZN10layer_norm31ln_parallel_residual_fwd_kernelINS_13Kernel_traitsIf6__halfS2_S2_fjLj4096ELj1ELj1ELj4ELj16ENS_18Kernel_traits_baseILj4096EfS2_S2_S2_fjLj128EEEEELb0ELb1ELb0EEEvNS_9FwdParamsE --------------------------
	.section	.nv.shared._ZN10layer_norm31ln_parallel_residual_fwd_kernelINS_13Kernel_traitsIf6__halfS2_S2_fjLj4096ELj1ELj1ELj4ELj16ENS_18Kernel_traits_baseILj4096EfS2_S2_S2_fjLj128EEEEELb0ELb1ELb0EEEvNS_9FwdParamsE,"aw",@nobits
	.sectionflags	@""
	.align	16
	.zero		1024


//--------------------- .nv.shared._ZN10layer_norm31ln_parallel_residual_fwd_kernelINS_13Kernel_traitsIf6__halfS2_S2_fjLj4096ELj1ELj1ELj4ELj16ENS_18Kernel_traits_baseILj4096EfS2_S2_S2_fjLj128EEEEELb0ELb1ELb1EEEvNS_9FwdParamsE --------------------------
	.section	.nv.shared._ZN10layer_norm31ln_parallel_residual_fwd_kernelINS_13Kernel_traitsIf6__halfS2_S2_fjLj4096ELj1ELj1ELj4ELj16ENS_18Kernel_traits_baseILj4096EfS2_S2_S2_fjLj128EEEEELb0ELb1ELb1EEEvNS_9FwdParamsE,"aw",@nobits
	.sectionflags	@""
	.align	16
	.zero		1024


//--------------------- .nv.shared._ZN10layer_norm31ln_parallel_residual_fwd_kernelINS_13Kernel_traitsIf6__halfS2_S2_fjLj4096ELj1ELj1ELj4ELj16ENS_18Kernel_traits_baseILj4096EfS2_S2_S2_fjLj128EEEEELb1ELb0ELb0EEEvNS_9FwdParamsE --------------------------
	.section	.nv.shared._ZN10layer_norm31ln_parallel_residual_fwd_kernelINS_13Kernel_traitsIf6__halfS2_S2_fjLj4096ELj1ELj1ELj4ELj16ENS_18Kernel_traits_baseILj4096EfS2_S2_S2_fjLj128EEEEELb1ELb0ELb0EEEvNS_9FwdParamsE,"aw",@nobits
	.sectionflags	@""
	.align	16
	.zero		1024


//--------------------- .nv.shared._ZN10layer_norm31ln_parallel_residual_fwd_kernelINS_13Kernel_traitsIf6__halfS2_S2_fjLj4096ELj1ELj1ELj4ELj16ENS_18Kernel_traits_baseILj4096EfS2_S2_S2_fjLj128EEEEELb1ELb0ELb1EEEvNS_9FwdParamsE --------------------------
	.section	.nv.shared._ZN10layer_norm31ln_parallel_residual_fwd_kernelINS_13Kernel_traitsIf6__halfS2_S2_fjLj4096ELj1ELj1ELj4ELj16ENS_18Kernel_traits_baseILj4096EfS2_S2_S2_fjLj128EEEEELb1ELb0ELb1EEEvNS_9FwdParamsE,"aw",@nobits
	.sectionflags	@""
	.align	16
	.zero		1024


//--------------------- .nv.shared._ZN10layer_norm31ln_parallel_residual_fwd_kernelINS_13Kernel_traitsIf6__halfS2_S2_fjLj4096ELj1ELj1ELj4ELj16ENS_18Kernel_traits_baseILj4096EfS2_S2_S2_fjLj128EEEEELb1ELb1ELb0EEEvNS_9FwdParamsE --------------------------
	.section	.nv.shared._ZN10layer_norm31ln_parallel_residual_fwd_kernelINS_13Kernel_traitsIf6__halfS2_S2_fjLj4096ELj1ELj1ELj4ELj16ENS_18Kernel_traits_baseILj4096EfS2_S2_S2_fjLj128EEEEELb1ELb1ELb0EEEvNS_9FwdParamsE,"aw",@nobits
	.sectionflags	@""
	.align	16
	.zero		1024


//--------------------- .nv.shared._ZN10layer_norm31ln_parallel_residual_fwd_kernelINS_13Kernel_traitsIf6__halfS2_S2_fjLj4096ELj1ELj1ELj4ELj16ENS_18Kernel_traits_baseILj4096EfS2_S2_S2_fjLj128EEEEELb1ELb1ELb1EEEvNS_9FwdParamsE --------------------------
	.section	.nv.shared._ZN10layer_norm31ln_parallel_residual_fwd_kernelINS_13Kernel_traitsIf6__halfS2_S2_fjLj4096ELj1ELj1ELj4ELj16ENS_18Kernel_traits_baseILj4096EfS2_S2_S2_fjLj128EEEEELb1ELb1ELb1EEEvNS_9FwdParamsE,"aw",@nobits
	.sectionflags	@""
	.align	16
	.zero		1024


//--------------------- .nv.shared._ZN10layer_norm31ln_parallel_residual_fwd_kernelINS_13Kernel_traitsI6__halfS2_fS2_fjLj4096ELj1ELj1ELj4ELj16ENS_18Kernel_traits_baseILj4096ES2_S2_fS2_fjLj128EEEEELb0ELb0ELb0EEEvNS_9FwdParamsE --------------------------
	.section	.nv.shared._ZN10layer_norm31ln_parallel_residual_fwd_kernelINS_13Kernel_traitsI6__halfS2_fS2_fjLj4096ELj1ELj1ELj4ELj16ENS_18Kernel_traits_baseILj4096ES2_S2_fS2_fjLj128EEEEELb0ELb0ELb0EEEvNS_9FwdParamsE,"aw",@nobits
	.sectionflags	@""
	.align	16
	.zero		1024


//--------------------- .nv.shared._ZN10layer_norm31ln_parallel_residual_fwd_kernelINS_13Kernel_traitsI6__halfS2_fS2_fjLj4096ELj1ELj1ELj4ELj16ENS_18Kernel_traits_baseILj4096ES2_S2_fS2_fjLj128EEEEELb0ELb0ELb1EEEvNS_9FwdParamsE --------------------------
	.section	.nv.shared._ZN10layer_norm31ln_parallel_residual_fwd_kernelINS_13Kernel_traitsI6__halfS2_fS2_fjLj4096ELj1ELj1ELj4ELj16ENS_18Kernel_traits_baseILj4096ES2_S2_fS2_fjLj128EEEEELb0ELb0ELb1EEEvNS_9FwdParamsE,"aw",@nobits
	.sectionflags	@""
	.align	16
	.zero		1024


//--------------------- .nv.shared._ZN10layer_norm31ln_parallel_residual_fwd_kernelINS_13Kernel_traitsI6__halfS2_fS2_fjLj4096ELj1ELj1ELj4ELj16ENS_18Kernel_traits_baseILj4096ES2_S2_fS2_fjLj128EEEEELb0ELb1ELb0EEEvNS_9FwdParamsE --------------------------
	.section	.nv.shared._ZN10layer_norm31ln_parallel_residual_fwd_kernelINS_13Kernel_traitsI6__halfS2_fS2_fjLj4096ELj1ELj1ELj4ELj16ENS_18Kernel_traits_baseILj4096ES2_S2_fS2_fjLj128EEEEELb0ELb1ELb0EEEvNS_9FwdParamsE,"aw",@nobits
	.sectionflags	@""
	.align	16
	.zero		1024


//--------------------- .nv.shared._ZN10layer_norm31ln_parallel_residual_fwd_kernelINS_13Kernel_traitsI6__halfS2_fS2_fjLj4096ELj1ELj1ELj4ELj16ENS_18Kernel_traits_baseILj4096ES2_S2_fS2_fjLj128EEEEELb0ELb1ELb1EEEvNS_9FwdParamsE --------------------------
	.section	.nv.shared._ZN10layer_norm31ln_parallel_residual_fwd_kernelINS_13Kernel_traitsI6__halfS2_fS2_fjLj4096ELj1ELj1ELj4ELj16ENS_18Kernel_traits_baseILj4096ES2_S2_fS2_fjLj128EEEEELb0ELb1ELb1EEEvNS_9FwdParamsE,"aw",@nobits
	.sectionflags	@""
	.align	16
	.zero		1024


//--------------------- .nv.shared._ZN10layer_norm31ln_parallel_residual_fwd_kernelINS_13Kernel_traitsI6__halfS2_fS2_fjLj4096ELj1ELj1ELj4ELj16ENS_18Kernel_traits_baseILj4096ES2_S2_fS2_fjLj128EEEEELb1ELb0ELb0EEEvNS_9FwdParamsE --------------------------
	.section	.nv.shared._ZN10layer_norm31ln_parallel_residual_fwd_kernelINS_13Kernel_traitsI6__halfS2_fS2_fjLj4096ELj1ELj1ELj4ELj16ENS_18Kernel_traits_baseILj4096ES2_S2_fS2_fjLj128EEEEELb1ELb0ELb0EEEvNS_9FwdParamsE,"aw",@nobits
	.sectionflags	@""
	.align	16
	.zero		1024


//--------------------- .nv.shared._ZN10layer_norm31ln_parallel_residual_fwd_kernelINS_13Kernel_traitsI6__halfS2_fS2_fjLj4096ELj1ELj1ELj4ELj16ENS_18Kernel_traits_baseILj4096ES2_S2_fS2_fjLj128EEEEELb1ELb0ELb1EEEvNS_9FwdParamsE --------------------------
	.section	.nv.shared._ZN10layer_norm31ln_parallel_residual_fwd_kernelINS_13Kernel_traitsI6__halfS2_fS2_fjLj4096ELj1ELj1ELj4ELj16ENS_18Kernel_traits_baseILj4096ES2_S2_fS2_fjLj128EEEEELb1ELb0ELb1EEEvNS_9FwdParamsE,"aw",@nobits
	.sectionflags	@""
	.align	16
	.zero		1024


//--------------------- .nv.shared._ZN10layer_norm31ln_parallel_residual_fwd_kernelINS_13Kernel_traitsI6__halfS2_fS2_fjLj4096ELj1ELj1ELj4ELj16ENS_18Kernel_traits_baseILj4096ES2_S2_fS2_fjLj128EEEEELb1ELb1ELb0EEEvNS_9FwdParamsE --------------------------
	.section	.nv.shared._ZN10layer_norm31ln_parallel_residual_fwd_kernelINS_13Kernel_traitsI6__halfS2_fS2_fjLj4096ELj1ELj1ELj4ELj16ENS_18Kernel_traits_baseILj4096ES2_S2_fS2_fjLj128EEEEELb1ELb1ELb0EEEvNS_9FwdParamsE,"aw",@nobits
	.sectionflags	@""
	.align	16
	.zero		1024


//--------------------- .nv.shared._ZN10layer_norm31ln_parallel_residual_fwd_kernelINS_13Kernel_traitsI6__halfS2_fS2_fjLj4096ELj1ELj1ELj4ELj16ENS_18Kernel_traits_baseILj4096ES2_S2_fS2_fjLj128EEEEELb1ELb1ELb1EEEvNS_9FwdParamsE --------------------------
	.section	.nv.shared._ZN10layer_norm31ln_parallel_residual_fwd_kernelINS_13Kernel_traitsI6__halfS2_fS2_fjLj4096ELj1ELj1ELj4ELj16ENS_18Kernel_traits_baseILj4096ES2_S2_fS2_fjLj128EEEEELb1ELb1ELb1EEEvNS_9FwdParamsE,"aw",@nobits
	.sectionflags	@""
	.align	16
	.zero		1024


//--------------------- .nv.shared._ZN10layer_norm31ln_parallel_residual_fwd_kernelINS_13Kernel_traitsIf6__halffS2_fjLj4096ELj1ELj1ELj4ELj16ENS_18Kernel_traits_baseILj4096EfS2_fS2_fjLj128EEEEELb0ELb0ELb0EEEvNS_9FwdParamsE --------------------------
	.section	.nv.shared._ZN10layer_norm31ln_parallel_residual_fwd_kernelINS_13Kernel_traitsIf6__halffS2_fjLj4096ELj1ELj1ELj4ELj16ENS_18Kernel_traits_baseILj4096EfS2_fS2_fjLj128EEEEELb0ELb0ELb0EEEvNS_9FwdParamsE,"aw",@nobits
	.sectionflags	@""
	.align	16
	.zero		1024


//--------------------- .nv.shared._ZN10layer_norm31ln_parallel_residual_fwd_kernelINS_13Kernel_traitsIf6__halffS2_fjLj4096ELj1ELj1ELj4ELj16ENS_18Kernel_traits_baseILj4096EfS2_fS2_fjLj128EEEEELb0ELb0ELb1EEEvNS_9FwdParamsE --------------------------
	.section	.nv.shared._ZN10layer_norm31ln_parallel_residual_fwd_kernelINS_13Kernel_traitsIf6__halffS2_fjLj4096ELj1ELj1ELj4ELj16ENS_18Kernel_traits_baseILj4096EfS2_fS2_fjLj128EEEEELb0ELb0ELb1EEEvNS_9FwdParamsE,"aw",@nobits
	.sectionflags	@""
	.align	16
	.zero		1024


//--------------------- .nv.shared._ZN10layer_norm31ln_parallel_residual_fwd_kernelINS_13Kernel_traitsIf6__halffS2_fjLj4096ELj1ELj1ELj4ELj16ENS_18Kernel_traits_baseILj4096EfS2_fS2_fjLj128EEEEELb0ELb1ELb0EEEvNS_9FwdParamsE --------------------------
	.section	.nv.shared._ZN10layer_norm31ln_parallel_residual_fwd_kernelINS_13Kernel_traitsIf6__halffS2_fjLj4096ELj1ELj1ELj4ELj16ENS_18Kernel_traits_baseILj4096EfS2_fS2_fjLj128EEEEELb0ELb1ELb0EEEvNS_9FwdParamsE,"aw",@nobits
	.sectionflags	@""
	.align	16
	.zero		1024


//--------------------- .nv.shared._ZN10layer_norm31ln_parallel_residual_fwd_kernelINS_13Kernel_traitsIf6__halffS2_fjLj4096ELj1ELj1ELj4ELj16ENS_18Kernel_traits_baseILj4096EfS2_fS2_fjLj128EEEEELb0ELb1ELb1EEEvNS_9FwdParamsE --------------------------
	.section	.nv.shared._ZN10layer_norm31ln_parallel_residual_fwd_kernelINS_13Kernel_traitsIf6__halffS2_fjLj4096ELj1ELj1ELj4ELj16ENS_18Kernel_traits_baseILj4096EfS2_fS2_fjLj128EEEEELb0ELb1ELb1EEEvNS_9FwdParamsE,"aw",@nobits
	.sectionflags	@""
	.align	16
	.zero		1024


//--------------------- .nv.shared._ZN10layer_norm31ln_parallel_residual_fwd_kernelINS_13Kernel_traitsIf6__halffS2_fjLj4096ELj1ELj1ELj4ELj16ENS_18Kernel_traits_baseILj4096EfS2_fS2_fjLj128EEEEELb1ELb0ELb0EEEvNS_9FwdParamsE --------------------------
	.section	.nv.shared._ZN10layer_norm31ln_parallel_residual_fwd_kernelINS_13Kernel_traitsIf6__halffS2_fjLj4096ELj1ELj1ELj4ELj16ENS_18Kernel_traits_baseILj4096EfS2_fS2_fjLj128EEEEELb1ELb0ELb0EEEvNS_9FwdParamsE,"aw",@nobits
	.sectionflags	@""
	.align	16
	.zero		1024


//--------------------- .nv.shared._ZN10layer_norm31ln_parallel_residual_fwd_kernelINS_13Kernel_traitsIf6__halffS2_fjLj4096ELj1ELj1ELj4ELj16ENS_18Kernel_traits_baseILj4096EfS2_fS2_fjLj128EEEEELb1ELb0ELb1EEEvNS_9FwdParamsE --------------------------
	.section	.nv.shared._ZN10layer_norm31ln_parallel_residual_fwd_kernelINS_13Kernel_traitsIf6__halffS2_fjLj4096ELj1ELj1ELj4ELj16ENS_18Kernel_traits_baseILj4096EfS2_fS2_fjLj128EEEEELb1ELb0ELb1EEEvNS_9FwdParamsE,"aw",@nobits
	.sectionflags	@""
	.align	16
	.zero		1024


//--------------------- .nv.shared._ZN10layer_norm31ln_parallel_residual_fwd_kernelINS_13Kernel_traitsIf6__halffS2_fjLj4096ELj1ELj1ELj4ELj16ENS_18Kernel_traits_baseILj4096EfS2_fS2_fjLj128EEEEELb1ELb1ELb0EEEvNS_9FwdParamsE --------------------------
	.section	.nv.shared._ZN10layer_norm31ln_parallel_residual_fwd_kernelINS_13Kernel_traitsIf6__halffS2_fjLj4096ELj1ELj1ELj4ELj16ENS_18Kernel_traits_baseILj4096EfS2_fS2_fjLj128EEEEELb1ELb1ELb0EEEvNS_9FwdParamsE,"aw",@nobits
	.sectionflags	@""
	.align	16
	.zero		1024


//--------------------- .nv.shared._ZN10layer_norm31ln_parallel_residual_fwd_kernelINS_13Kernel_traitsIf6__halffS2_fjLj4096ELj1ELj1ELj4ELj16ENS_18Kernel_traits_baseILj4096EfS2_fS2_fjLj128EEEEELb1ELb1ELb1EEEvNS_9FwdParamsE --------------------------
	.section	.nv.shared._ZN10layer_norm31ln_parallel_residual_fwd_kernelINS_13Kernel_traitsIf6__halffS2_fjLj4096ELj1ELj1ELj4ELj16ENS_18Kernel_traits_baseILj4096EfS2_fS2_fjLj128EEEEELb1ELb1ELb1EEEvNS_9FwdParamsE,"aw",@nobits
	.sectionflags	@""
	.align	16
	.zero		1024


//--------------------- .nv.shared._ZN10layer_norm31ln_parallel_residual_fwd_kernelINS_13Kernel_traitsI6__halfffffjLj4096ELj1ELj1ELj4ELj16ENS_18Kernel_traits_baseILj4096ES2_ffffjLj128EEEEELb0ELb0ELb0EEEvNS_9FwdParamsE --------------------------
	.section	.nv.shared._ZN10layer_norm31ln_parallel_residual_fwd_kernelINS_13Kernel_traitsI6__halfffffjLj4096ELj1ELj1ELj4ELj16ENS_18Kernel_traits_baseILj4096ES2_ffffjLj128EEEEELb0ELb0ELb0EEEvNS_9FwdParamsE,"aw",@nobits
	.sectionflags	@""
	.align	16
	.zero		1024


//--------------------- .nv.shared._ZN10layer_norm31ln_parallel_residual_fwd_kernelINS_13Kernel_traitsI6__halfffffjLj4096ELj1ELj1ELj4ELj16ENS_18Kernel_traits_baseILj4096ES2_ffffjLj128EEEEELb0ELb0ELb1EEEvNS_9FwdParamsE --------------------------
	.section	.nv.shared._ZN10layer_norm31ln_parallel_residual_fwd_kernelINS_13Kernel_traitsI6__halfffffjLj4096ELj1ELj1ELj4ELj16ENS_18Kernel_traits_baseILj4096ES2_ffffjLj128EEEEELb0ELb0ELb1EEEvNS_9FwdParamsE,"aw",@nobits
	.sectionflags	@""
	.align	16
	.zero		1024


//--------------------- .nv.shared._ZN10layer_norm31ln_parallel_residual_fwd_kernelINS_13Kernel_traitsI6__halfffffjLj4096ELj1ELj1ELj4ELj16ENS_18Kernel_traits_baseILj4096ES2_ffffjLj128EEEEELb0ELb1ELb0EEEvNS_9FwdParamsE --------------------------
	.section	.nv.shared._ZN10layer_norm31ln_parallel_residual_fwd_kernelINS_13Kernel_traitsI6__halfffffjLj4096ELj1ELj1ELj4ELj16ENS_18Kernel_traits_baseILj4096ES2_ffffjLj128EEEEELb0ELb1ELb0EEEvNS_9FwdParamsE,"aw",@nobits
	.sectionflags	@""
	.align	16
	.zero		1024


//--------------------- .nv.shared._ZN10layer_norm31ln_parallel_residual_fwd_kernelINS_13Kernel_traitsI6__halfffffjLj4096ELj1ELj1ELj4ELj16ENS_18Kernel_traits_baseILj4096ES2_ffffjLj128EEEEELb0ELb1ELb1EEEvNS_9FwdParamsE --------------------------
	.section	.nv.shared._ZN10layer_norm31ln_parallel_residual_fwd_kernelINS_13Kernel_traitsI6__halfffffjLj4096ELj1ELj1ELj4ELj16ENS_18Kernel_traits_baseILj4096ES2_ffffjLj128EEEEELb0ELb1ELb1EEEvNS_9FwdParamsE,"aw",@nobits
	.sectionflags	@""
	.align	16
	.zero		1024


//--------------------- .nv.shared._ZN10layer_norm31ln_parallel_residual_fwd_kernelINS_13Kernel_traitsI6__halfffffjLj4096ELj1ELj1ELj4ELj16ENS_18Kernel_traits_baseILj4096ES2_ffffjLj128EEEEELb1ELb0ELb0EEEvNS_9FwdParamsE --------------------------
	.section	.nv.shared._ZN10layer_norm31ln_parallel_residual_fwd_kernelINS_13Kernel_traitsI6__halfffffjLj4096ELj1ELj1ELj4ELj16ENS_18Kernel_traits_baseILj4096ES2_ffffjLj128EEEEELb1ELb0ELb0EEEvNS_9FwdParamsE,"aw",@nobits
	.sectionflags	@""
	.align	16
	.zero		1024


//--------------------- .nv.shared._ZN10layer_norm31ln_parallel_residual_fwd_kernelINS_13Kernel_traitsI6__halfffffjLj4096ELj1ELj1ELj4ELj16ENS_18Kernel_traits_baseILj4096ES2_ffffjLj128EEEEELb1ELb0ELb1EEEvNS_9FwdParamsE --------------------------
	.section	.nv.shared._ZN10layer_norm31ln_parallel_residual_fwd_kernelINS_13Kernel_traitsI6__halfffffjLj4096ELj1ELj1ELj4ELj16ENS_18Kernel_traits_baseILj4096ES2_ffffjLj128EEEEELb1ELb0ELb1EEEvNS_9FwdParamsE,"aw",@nobits
	.sectionflags	@""
	.align	16
	.zero		1024


//--------------------- .nv.shared._ZN10layer_norm31ln_parallel_residual_fwd_kernelINS_13Kernel_traitsI6__halfffffjLj4096ELj1ELj1ELj4ELj16ENS_18Kernel_traits_baseILj4096ES2_ffffjLj128EEEEELb1ELb1ELb0EEEvNS_9FwdParamsE --------------------------
	.section	.nv.shared._ZN10layer_norm31ln_parallel_residual_fwd_kernelINS_13Kernel_traitsI6__halfffffjLj4096ELj1ELj1ELj4ELj16ENS_18Kernel_traits_baseILj4096ES2_ffffjLj128EEEEELb1ELb1ELb0EEEvNS_9FwdParamsE,"aw",@nobits
	.sectionflags	@""
	.align	16
	.zero		1024


//--------------------- .nv.shared._ZN10layer_norm31ln_parallel_residual_fwd_kernelINS_13Kernel_traitsI6__halfffffjLj4096ELj1ELj1ELj4ELj16ENS_18Kernel_traits_baseILj4096ES2_ffffjLj128EEEEELb1ELb1ELb1EEEvNS_9FwdParamsE --------------------------
	.section	.nv.shared._ZN10layer_norm31ln_parallel_residual_fwd_kernelINS_13Kernel_traitsI6__halfffffjLj4096ELj1ELj1ELj4ELj16ENS_18Kernel_traits_baseILj4096ES2_ffffjLj128EEEEELb1ELb1ELb1EEEvNS_9FwdParamsE,"aw",@nobits
	.sectionflags	@""
	.align	16
	.zero		1024


//--------------------- .nv.shared._ZN10layer_norm31ln_parallel_residual_fwd_kernelINS_13Kernel_traitsIfffffjLj4096ELj1ELj1ELj4ELj16ENS_18Kernel_traits_baseILj4096EfffffjLj128EEEEELb0ELb0ELb0EEEvNS_9FwdParamsE --------------------------
	.section	.nv.shared._ZN10layer_norm31ln_parallel_residual_fwd_kernelINS_13Kernel_traitsIfffffjLj4096ELj1ELj1ELj4ELj16ENS_18Kernel_traits_baseILj4096EfffffjLj128EEEEELb0ELb0ELb0EEEvNS_9FwdParamsE,"aw",@nobits
	.sectionflags	@""
	.align	16
	.zero		1024


//--------------------- .nv.shared._ZN10layer_norm31ln_parallel_residual_fwd_kernelINS_13Kernel_traitsIfffffjLj4096ELj1ELj1ELj4ELj16ENS_18Kernel_traits_baseILj4096EfffffjLj128EEEEELb0ELb0ELb1EEEvNS_9FwdParamsE --------------------------
	.section	.nv.shared._ZN10layer_norm31ln_parallel_residual_fwd_kernelINS_13Kernel_traitsIfffffjLj4096ELj1ELj1ELj4ELj16ENS_18Kernel_traits_baseILj4096EfffffjLj128EEEEELb0ELb0ELb1EEEvNS_9FwdParamsE,"aw",@nobits
	.sectionflags	@""
	.align	16
	.zero		1024


//--------------------- .nv.shared._ZN10layer_norm31ln_parallel_residual_fwd_kernelINS_13Kernel_traitsIfffffjLj4096ELj1ELj1ELj4ELj16ENS_18Kernel_traits_baseILj4096EfffffjLj128EEEEELb0ELb1ELb0EEEvNS_9FwdParamsE --------------------------
	.section	.nv.shared._ZN10layer_norm31ln_parallel_residual_fwd_kernelINS_13Kernel_traitsIfffffjLj4096ELj1ELj1ELj4ELj16ENS_18Kernel_traits_baseILj4096EfffffjLj128EEEEELb0ELb1ELb0EEEvNS_9FwdParamsE,"aw",@nobits
	.sectionflags	@""
	.align	16
	.zero		1024


//--------------------- .nv.shared._ZN10layer_norm31ln_parallel_residual_fwd_kernelINS_13Kernel_traitsIfffffjLj4096ELj1ELj1ELj4ELj16ENS_18Kernel_traits_baseILj4096EfffffjLj128EEEEELb0ELb1ELb1EEEvNS_9FwdParamsE --------------------------
	.section	.nv.shared._ZN10layer_norm31ln_parallel_residual_fwd_kernelINS_13Kernel_traitsIfffffjLj4096ELj1ELj1ELj4ELj16ENS_18Kernel_traits_baseILj4096EfffffjLj128EEEEELb0ELb1ELb1EEEvNS_9FwdParamsE,"aw",@nobits
	.sectionflags	@""
	.align	16
	.zero		1024


//--------------------- .nv.shared._ZN10layer_norm31ln_parallel_residual_fwd_kernelINS_13Kernel_traitsIfffffjLj4096ELj1ELj1ELj4ELj16ENS_18Kernel_traits_baseILj4096EfffffjLj128EEEEELb1ELb0ELb0EEEvNS_9FwdParamsE --------------------------
	.section	.nv.shared._ZN10layer_norm31ln_parallel_residual_fwd_kernelINS_13Kernel_traitsIfffffjLj4096ELj1ELj1ELj4ELj16ENS_18Kernel_traits_baseILj4096EfffffjLj128EEEEELb1ELb0ELb0EEEvNS_9FwdParamsE,"aw",@nobits
	.sectionflags	@""
	.align	16
	.zero		1024


//--------------------- .nv.shared._ZN10layer_norm31ln_parallel_residual_fwd_kernelINS_13Kernel_traitsIfffffjLj4096ELj1ELj1ELj4ELj16ENS_18Kernel_traits_baseILj4096EfffffjLj128EEEEELb1ELb0ELb1EEEvNS_9FwdParamsE --------------------------
	.section	.nv.shared._ZN10layer_norm31ln_parallel_residual_fwd_kernelINS_13Kernel_traitsIfffffjLj4096ELj1ELj1ELj4ELj16ENS_18Kernel_traits_baseILj4096EfffffjLj128EEEEELb1ELb0ELb1EEEvNS_9FwdParamsE,"aw",@nobits
	.sectionflags	@""
	.align	16
	.zero		1024


//--------------------- .nv.shared._ZN10layer_norm31ln_parallel_residual_fwd_kernelINS_13Kernel_traitsIfffffjLj4096ELj1ELj1ELj4ELj16ENS_18Kernel_traits_baseILj4096EfffffjLj128EEEEELb1ELb1ELb0EEEvNS_9FwdParamsE --------------------------
	.section	.nv.shared._ZN10layer_norm31ln_parallel_residual_fwd_kernelINS_13Kernel_traitsIfffffjLj4096ELj1ELj1ELj4ELj16ENS_18Kernel_traits_baseILj4096EfffffjLj128EEEEELb1ELb1ELb0EEEvNS_9FwdParamsE,"aw",@nobits
	.sectionflags	@""
	.align	16
	.zero		1024


//--------------------- .nv.shared._ZN10layer_norm31ln_parallel_residual_fwd_kernelINS_13Kernel_traitsIfffffjLj4096ELj1ELj1ELj4ELj16ENS_18Kernel_traits_baseILj4096EfffffjLj128EEEEELb1ELb1ELb1EEEvNS_9FwdParamsE --------------------------
	.section	.nv.shared._ZN10layer_norm31ln_parallel_residual_fwd_kernelINS_13Kernel_traitsIfffffjLj4096ELj1ELj1ELj4ELj16ENS_18Kernel_traits_baseILj4096EfffffjLj128EEEEELb1ELb1ELb1EEEvNS_9FwdParamsE,"aw",@nobits
	.sectionflags	@""
	.align	16
	.zero		1024


//--------------------- .nv.constant0._ZN10layer_norm31ln_parallel_residual_fwd_kernelINS_13Kernel_traitsI13__nv_bfloat16S2_S2_S2_fjLj4096ELj1ELj1ELj4ELj16ENS_18Kernel_traits_baseILj4096ES2_S2_S2_S2_fjLj128EEEEELb0ELb0ELb0EEEvNS_9FwdParamsE --------------------------
	.section	.nv.constant0._ZN10layer_norm31ln_parallel_residual_fwd_kernelINS_13Kernel_traitsI13__nv_bfloat16S2_S2_S2_fjLj4096ELj1ELj1ELj4ELj16ENS_18Kernel_traits_baseILj4096ES2_S2_S2_S2_fjLj128EEEEELb0ELb0ELb0EEEvNS_9FwdParamsE,"a",@progbits
	.sectionflags	@""
	.align	4
.nv.constant0._ZN10layer_norm31ln_parallel_residual_fwd_kernelINS_13Kernel_traitsI13__nv_bfloat16S2_S2_S2_fjLj4096ELj1ELj1ELj4ELj16ENS_18Kernel_traits_baseILj4096ES2_S2_S2_S2_fjLj128EEEEELb0ELb0ELb0EEEvNS_9FwdParamsE:
	.zero		1128


//--------------------- .nv.constant0._ZN10layer_norm31ln_parallel_residual_fwd_kernelINS_13Kernel_traitsI13__nv_bfloat16S2_S2_S2_fjLj4096ELj1ELj1ELj4ELj16ENS_18Kernel_traits_baseILj4096ES2_S2_S2_S2_fjLj128EEEEELb0ELb0ELb1EEEvNS_9FwdParamsE --------------------------
	.section	.nv.constant0._ZN10layer_norm31ln_parallel_residual_fwd_kernelINS_13Kernel_traitsI13__nv_bfloat16S2_S2_S2_fjLj4096ELj1ELj1ELj4ELj16ENS_18Kernel_traits_baseILj4096ES2_S2_S2_S2_fjLj128EEEEELb0ELb0ELb1EEEvNS_9FwdParamsE,"a",@progbits
	.sectionflags	@""
	.align	4
.nv.constant0._ZN10layer_norm31ln_parallel_residual_fwd_kernelINS_13Kernel_traitsI13__nv_bfloat16S2_S2_S2_fjLj4096ELj1ELj1ELj4ELj16ENS_18Kernel_traits_baseILj4096ES2_S2_S2_S2_fjLj128EEEEELb0ELb0ELb1EEEvNS_9FwdParamsE:
	.zero		1128


//--------------------- .nv.constant0._ZN10layer_norm31ln_parallel_residual_fwd_kernelINS_13Kernel_traitsI13__nv_bfloat16S2_S2_S2_fjLj4096ELj1ELj1ELj4ELj16ENS_18Kernel_traits_baseILj4096ES2_S2_S2_S2_fjLj128EEEEELb0ELb1ELb0EEEvNS_9FwdParamsE --------------------------
	.section	.nv.constant0._ZN10layer_norm31ln_parallel_residual_fwd_kernelINS_13Kernel_traitsI13__nv_bfloat16S2_S2_S2_fjLj4096ELj1ELj1ELj4ELj16ENS_18Kernel_traits_baseILj4096ES2_S2_S2_S2_fjLj128EEEEELb0ELb1ELb0EEEvNS_9FwdParamsE,"a",@progbits
	.sectionflags	@""
	.align	4
.nv.constant0._ZN10layer_norm31ln_parallel_residual_fwd_kernelINS_13Kernel_traitsI13__nv_bfloat16S2_S2_S2_fjLj4096ELj1ELj1ELj4ELj16ENS_18Kernel_traits_baseILj4096ES2_S2_S2_S2_fjLj128EEEEELb0ELb1ELb0EEEvNS_9FwdParamsE:
	.zero		1128


//--------------------- .nv.constant0._ZN10layer_norm31ln_parallel_residual_fwd_kernelINS_13Kernel_traitsI13__nv_bfloat16S2_S2_S2_fjLj4096ELj1ELj1ELj4ELj16ENS_18Kernel_traits_baseILj4096ES2_S2_S2_S2_fjLj128EEEEELb0ELb1ELb1EEEvNS_9FwdParamsE --------------------------
	.section	.nv.constant0._ZN10layer_norm31ln_parallel_residual_fwd_kernelINS_13Kernel_traitsI13__nv_bfloat16S2_S2_S2_fjLj4096ELj1ELj1ELj4ELj16ENS_18Kernel_traits_baseILj4096ES2_S2_S2_S2_fjLj128EEEEELb0ELb1ELb1EEEvNS_9FwdParamsE,"a",@progbits
	.sectionflags	@""
	.align	4
.nv.constant0._ZN10layer_norm31ln_parallel_residual_fwd_kernelINS_13Kernel_traitsI13__nv_bfloat16S2_S2_S2_fjLj4096ELj1ELj1ELj4ELj16ENS_18Kernel_traits_baseILj4096ES2_S2_S2_S2_fjLj128EEEEELb0ELb1ELb1EEEvNS_9FwdParamsE:
	.zero		1128


//--------------------- .nv.constant0._ZN10layer_norm31ln_parallel_residual_fwd_kernelINS_13Kernel_traitsI13__nv_bfloat16S2_S2_S2_fjLj4096ELj1ELj1ELj4ELj16ENS_18Kernel_traits_baseILj4096ES2_S2_S2_S2_fjLj128EEEEELb1ELb0ELb0EEEvNS_9FwdParamsE --------------------------
	.section	.nv.constant0._ZN10layer_norm31ln_parallel_residual_fwd_kernelINS_13Kernel_traitsI13__nv_bfloat16S2_S2_S2_fjLj4096ELj1ELj1ELj4ELj16ENS_18Kernel_traits_baseILj4096ES2_S2_S2_S2_fjLj128EEEEELb1ELb0ELb0EEEvNS_9FwdParamsE,"a",@progbits
	.sectionflags	@""
	.align	4
.nv.constant0._ZN10layer_norm31ln_parallel_residual_fwd_kernelINS_13Kernel_traitsI13__nv_bfloat16S2_S2_S2_fjLj4096ELj1ELj1ELj4ELj16ENS_18Kernel_traits_baseILj4096ES2_S2_S2_S2_fjLj128EEEEELb1ELb0ELb0EEEvNS_9FwdParamsE:
	.zero		1128


//--------------------- .nv.constant0._ZN10layer_norm31ln_parallel_residual_fwd_kernelINS_13Kernel_traitsI13__nv_bfloat16S2_S2_S2_fjLj4096ELj1ELj1ELj4ELj16ENS_18Kernel_traits_baseILj4096ES2_S2_S2_S2_fjLj128EEEEELb1ELb0ELb1EEEvNS_9FwdParamsE --------------------------
	.section	.nv.constant0._ZN10layer_norm31ln_parallel_residual_fwd_kernelINS_13Kernel_traitsI13__nv_bfloat16S2_S2_S2_fjLj4096ELj1ELj1ELj4ELj16ENS_18Kernel_traits_baseILj4096ES2_S2_S2_S2_fjLj128EEEEELb1ELb0ELb1EEEvNS_9FwdParamsE,"a",@progbits
	.sectionflags	@""
	.align	4
.nv.constant0._ZN10layer_norm31ln_parallel_residual_fwd_kernelINS_13Kernel_traitsI13__nv_bfloat16S2_S2_S2_fjLj4096ELj1ELj1ELj4ELj16ENS_18Kernel_traits_baseILj4096ES2_S2_S2_S2_fjLj128EEEEELb1ELb0ELb1EEEvNS_9FwdParamsE:
	.zero		1128


//--------------------- .nv.constant0._ZN10layer_norm31ln_parallel_residual_fwd_kernelINS_13Kernel_traitsI13__nv_bfloat16S2_S2_S2_fjLj4096ELj1ELj1ELj4ELj16ENS_18Kernel_traits_baseILj4096ES2_S2_S2_S2_fjLj128EEEEELb1ELb1ELb0EEEvNS_9FwdParamsE --------------------------
	.section	.nv.constant0._ZN10layer_norm31ln_parallel_residual_fwd_kernelINS_13Kernel_traitsI13__nv_bfloat16S2_S2_S2_fjLj4096ELj1ELj1ELj4ELj16ENS_18Kernel_traits_baseILj4096ES2_S2_S2_S2_fjLj128EEEEELb1ELb1ELb0EEEvNS_9FwdParamsE,"a",@progbits
	.sectionflags	@""
	.align	4
.nv.constant0._ZN10layer_norm31ln_parallel_residual_fwd_kernelINS_13Kernel_traitsI13__nv_bfloat16S2_S2_S2_fjLj4096ELj1ELj1ELj4ELj16ENS_18Kernel_traits_baseILj4096ES2_S2_S2_S2_fjLj128EEEEELb1ELb1ELb0EEEvNS_9FwdParamsE:
	.zero		1128


//--------------------- .nv.constant0._ZN10layer_norm31ln_parallel_residual_fwd_kernelINS_13Kernel_traitsI13__nv_bfloat16S2_S2_S2_fjLj4096ELj1ELj1ELj4ELj16ENS_18Kernel_traits_baseILj4096ES2_S2_S2_S2_fjLj128EEEEELb1ELb1ELb1EEEvNS_9FwdParamsE --------------------------
	.section	.nv.constant0._ZN10layer_norm31ln_parallel_residual_fwd_kernelINS_13Kernel_traitsI13__nv_bfloat16S2_S2_S2_fjLj4096ELj1ELj1ELj4ELj16ENS_18Kernel_traits_baseILj4096ES2_S2_S2_S2_fjLj128EEEEELb1ELb1ELb1EEEvNS_9FwdParamsE,"a",@progbits
	.sectionflags	@""
	.align	4
.nv.constant0._ZN10layer_norm31ln_parallel_residual_fwd_kernelINS_13Kernel_traitsI13__nv_bfloat16S2_S2_S2_fjLj4096ELj1ELj1ELj4ELj16ENS_18Kernel_traits_baseILj4096ES2_S2_S2_S2_fjLj128EEEEELb1ELb1ELb1EEEvNS_9FwdParamsE:
	.zero		1128


//--------------------- .nv.constant0._ZN10layer_norm31ln_parallel_residual_fwd_kernelINS_13Kernel_traitsI6__halfS2_S2_S2_fjLj4096ELj1ELj1ELj4ELj16ENS_18Kernel_traits_baseILj4096ES2_S2_S2_S2_fjLj128EEEEELb0ELb0ELb0EEEvNS_9FwdParamsE --------------------------
	.section	.nv.constant0._ZN10layer_norm31ln_parallel_residual_fwd_kernelINS_13Kernel_traitsI6__halfS2_S2_S2_fjLj4096ELj1ELj1ELj4ELj16ENS_18Kernel_traits_baseILj4096ES2_S2_S2_S2_fjLj128EEEEELb0ELb0ELb0EEEvNS_9FwdParamsE,"a",@progbits
	.sectionflags	@""
	.align	4
.nv.constant0._ZN10layer_norm31ln_parallel_residual_fwd_kernelINS_13Kernel_traitsI6__halfS2_S2_S2_fjLj4096ELj1ELj1ELj4ELj16ENS_18Kernel_traits_baseILj4096ES2_S2_S2_S2_fjLj128EEEEELb0ELb0ELb0EEEvNS_9FwdParamsE:
	.zero		1128


//--------------------- .nv.constant0._ZN10layer_norm31ln_parallel_residual_fwd_kernelINS_13Kernel_traitsI6__halfS2_S2_S2_fjLj4096ELj1ELj1ELj4ELj16ENS_18Kernel_traits_baseILj4096ES2_S2_S2_S2_fjLj128EEEEELb0ELb0ELb1EEEvNS_9FwdParamsE --------------------------
	.section	.nv.constant0._ZN10layer_norm31ln_parallel_residual_fwd_kernelINS_13Kernel_traitsI6__halfS2_S2_S2_fjLj4096ELj1ELj1ELj4ELj16ENS_18Kernel_traits_baseILj4096ES2_S2_S2_S2_fjLj128EEEEELb0ELb0ELb1EEEvNS_9FwdParamsE,"a",@progbits
	.sectionflags	@""
	.align	4
.nv.constant0._ZN10layer_norm31ln_parallel_residual_fwd_kernelINS_13Kernel_traitsI6__halfS2_S2_S2_fjLj4096ELj1ELj1ELj4ELj16ENS_18Kernel_traits_baseILj4096ES2_S2_S2_S2_fjLj128EEEEELb0ELb0ELb1EEEvNS_9FwdParamsE:
	.zero		1128


//--------------------- .nv.constant0._ZN10layer_norm31ln_parallel_residual_fwd_kernelINS_13Kernel_traitsI6__halfS2_S2_S2_fjLj4096ELj1ELj1ELj4ELj16ENS_18Kernel_traits_baseILj4096ES2_S2_S2_S2_fjLj128EEEEELb0ELb1ELb0EEEvNS_9FwdParamsE --------------------------
	.section	.nv.constant0._ZN10layer_norm31ln_parallel_residual_fwd_kernelINS_13Kernel_traitsI6__halfS2_S2_S2_fjLj4096ELj1ELj1ELj4ELj16ENS_18Kernel_traits_baseILj4096ES2_S2_S2_S2_fjLj128EEEEELb0ELb1ELb0EEEvNS_9FwdParamsE,"a",@progbits
	.sectionflags	@""
	.align	4
.nv.constant0._ZN10layer_norm31ln_parallel_residual_fwd_kernelINS_13Kernel_traitsI6__halfS2_S2_S2_fjLj4096ELj1ELj1ELj4ELj16ENS_18Kernel_traits_baseILj4096ES2_S2_S2_S2_fjLj128EEEEELb0ELb1ELb0EEEvNS_9FwdParamsE:
	.zero		1128


//--------------------- .nv.constant0._ZN10layer_norm31ln_parallel_residual_fwd_kernelINS_13Kernel_traitsI6__halfS2_S2_S2_fjLj4096ELj1ELj1ELj4ELj16ENS_18Kernel_traits_baseILj4096ES2_S2_S2_S2_fjLj128EEEEELb0ELb1ELb1EEEvNS_9FwdParamsE --------------------------
	.section	.nv.constant0._ZN10layer_norm31ln_parallel_residual_fwd_kernelINS_13Kernel_traitsI6__halfS2_S2_S2_fjLj4096ELj1ELj1ELj4ELj16ENS_18Kernel_traits_baseILj4096ES2_S2_S2_S2_fjLj128EEEEELb0ELb1ELb1EEEvNS_9FwdParamsE,"a",@progbits
	.sectionflags	@""
	.align	4
.nv.constant0._ZN10layer_norm31ln_parallel_residual_fwd_kernelINS_13Kernel_traitsI6__halfS2_S2_S2_fjLj4096ELj1ELj1ELj4ELj16ENS_18Kernel_traits_baseILj4096ES2_S2_S2_S2_fjLj128EEEEELb0ELb1ELb1EEEvNS_9FwdParamsE:
	.zero		1128


//--------------------- .nv.constant0._ZN10layer_norm31ln_parallel_residual_fwd_kernelINS_13Kernel_traitsI6__halfS2_S2_S2_fjLj4096ELj1ELj1ELj4ELj16ENS_18Kernel_traits_baseILj4096ES2_S2_S2_S2_fjLj128EEEEELb1ELb0ELb0EEEvNS_9FwdParamsE --------------------------
	.section	.nv.constant0._ZN10layer_norm31ln_parallel_residual_fwd_kernelINS_13Kernel_traitsI6__halfS2_S2_S2_fjLj4096ELj1ELj1ELj4ELj16ENS_18Kernel_traits_baseILj4096ES2_S2_S2_S2_fjLj128EEEEELb1ELb0ELb0EEEvNS_9FwdParamsE,"a",@progbits
	.sectionflags	@""
	.align	4
.nv.constant0._ZN10layer_norm31ln_parallel_residual_fwd_kernelINS_13Kernel_traitsI6__halfS2_S2_S2_fjLj4096ELj1ELj1ELj4ELj16ENS_18Kernel_traits_baseILj4096ES2_S2_S2_S2_fjLj128EEEEELb1ELb0ELb0EEEvNS_9FwdParamsE:
	.zero		1128


//--------------------- .nv.constant0._ZN10layer_norm31ln_parallel_residual_fwd_kernelINS_13Kernel_traitsI6__halfS2_S2_S2_fjLj4096ELj1ELj1ELj4ELj16ENS_18Kernel_traits_baseILj4096ES2_S2_S2_S2_fjLj128EEEEELb1ELb0ELb1EEEvNS_9FwdParamsE --------------------------
	.section	.nv.constant0._ZN10layer_norm31ln_parallel_residual_fwd_kernelINS_13Kernel_traitsI6__halfS2_S2_S2_fjLj4096ELj1ELj1ELj4ELj16ENS_18Kernel_traits_baseILj4096ES2_S2_S2_S2_fjLj128EEEEELb1ELb0ELb1EEEvNS_9FwdParamsE,"a",@progbits
	.sectionflags	@""
	.align	4
.nv.constant0._ZN10layer_norm31ln_parallel_residual_fwd_kernelINS_13Kernel_traitsI6__halfS2_S2_S2_fjLj4096ELj1ELj1ELj4ELj16ENS_18Kernel_traits_baseILj4096ES2_S2_S2_S2_fjLj128EEEEELb1ELb0ELb1EEEvNS_9FwdParamsE:
	.zero		1128


//--------------------- .nv.constant0._ZN10layer_norm31ln_parallel_residual_fwd_kernelINS_13Kernel_traitsI6__halfS2_S2_S2_fjLj4096ELj1ELj1ELj4ELj16ENS_18Kernel_traits_baseILj4096ES2_S2_S2_S2_fjLj128EEEEELb1ELb1ELb0EEEvNS_9FwdParamsE --------------------------
	.section	.nv.constant0._ZN10layer_norm31ln_parallel_residual_fwd_kernelINS_13Kernel_traitsI6__halfS2_S2_S2_fjLj4096ELj1ELj1ELj4ELj16ENS_18Kernel_traits_baseILj4096ES2_S2_S2_S2_fjLj128EEEEELb1ELb1ELb0EEEvNS_9FwdParamsE,"a",@progbits
	.sectionflags	@""
	.align	4
.nv.constant0._ZN10layer_norm31ln_parallel_residual_fwd_kernelINS_13Kernel_traitsI6__halfS2_S2_S2_fjLj4096ELj1ELj1ELj4ELj16ENS_18Kernel_traits_baseILj4096ES2_S2_S2_S2_fjLj128EEEEELb1ELb1ELb0EEEvNS_9FwdParamsE:
	.zero		1128


//--------------------- .nv.constant0._ZN10layer_norm31ln_parallel_residual_fwd_kernelINS_13Kernel_traitsI6__halfS2_S2_S2_fjLj4096ELj1ELj1ELj4ELj16ENS_18Kernel_traits_baseILj4096ES2_S2_S2_S2_fjLj128EEEEELb1ELb1ELb1EEEvNS_9FwdParamsE --------------------------
	.section	.nv.constant0._ZN10layer_norm31ln_parallel_residual_fwd_kernelINS_13Kernel_traitsI6__halfS2_S2_S2_fjLj4096ELj1ELj1ELj4ELj16ENS_18Kernel_traits_baseILj4096ES2_S2_S2_S2_fjLj128EEEEELb1ELb1ELb1EEEvNS_9FwdParamsE,"a",@progbits
	.sectionflags	@""
	.align	4
.nv.constant0._ZN10layer_norm31ln_parallel_residual_fwd_kernelINS_13Kernel_traitsI6__halfS2_S2_S2_fjLj4096ELj1ELj1ELj4ELj16ENS_18Kernel_traits_baseILj4096ES2_S2_S2_S2_fjLj128EEEEELb1ELb1ELb1EEEvNS_9FwdParamsE:
	.zero		1128


//--------------------- .nv.constant0._ZN10layer_norm31ln_parallel_residual_fwd_kernelINS_13Kernel_traitsIf13__nv_bfloat16S2_S2_fjLj4096ELj1ELj1ELj4ELj16ENS_18Kernel_traits_baseILj4096EfS2_S2_S2_fjLj128EEEEELb0ELb0ELb0EEEvNS_9FwdParamsE --------------------------
	.section	.nv.constant0._ZN10layer_norm31ln_parallel_residual_fwd_kernelINS_13Kernel_traitsIf13__nv_bfloat16S2_S2_fjLj4096ELj1ELj1ELj4ELj16ENS_18Kernel_traits_baseILj4096EfS2_S2_S2_fjLj128EEEEELb0ELb0ELb0EEEvNS_9FwdParamsE,"a",@progbits
	.sectionflags	@""
	.align	4
.nv.constant0._ZN10layer_norm31ln_parallel_residual_fwd_kernelINS_13Kernel_traitsIf13__nv_bfloat16S2_S2_fjLj4096ELj1ELj1ELj4ELj16ENS_18Kernel_traits_baseILj4096EfS2_S2_S2_fjLj128EEEEELb0ELb0ELb0EEEvNS_9FwdParamsE:
	.zero		1128


//--------------------- .nv.constant0._ZN10layer_norm31ln_parallel_residual_fwd_kernelINS_13Kernel_traitsIf13__nv_bfloat16S2_S2_fjLj4096ELj1ELj1ELj4ELj16ENS_18Kernel_traits_baseILj4096EfS2_S2_S2_fjLj128EEEEELb0ELb0ELb1EEEvNS_9FwdParamsE --------------------------
	.section	.nv.constant0._ZN10layer_norm31ln_parallel_residual_fwd_kernelINS_13Kernel_traitsIf13__nv_bfloat16S2_S2_fjLj4096ELj1ELj1ELj4ELj16ENS_18Kernel_traits_baseILj4096EfS2_S2_S2_fjLj128EEEEELb0ELb0ELb1EEEvNS_9FwdParamsE,"a",@progbits
	.sectionflags	@""
	.align	4
.nv.constant0._ZN10layer_norm31ln_parallel_residual_fwd_kernelINS_13Kernel_traitsIf13__nv_bfloat16S2_S2_fjLj4096ELj1ELj1ELj4ELj16ENS_18Kernel_traits_baseILj4096EfS2_S2_S2_fjLj128EEEEELb0ELb0ELb1EEEvNS_9FwdParamsE:
	.zero		1128


//--------------------- .nv.constant0._ZN10layer_norm31ln_parallel_residual_fwd_kernelINS_13Kernel_traitsIf13__nv_bfloat16S2_S2_fjLj4096ELj1ELj1ELj4ELj16ENS_18Kernel_traits_baseILj4096EfS2_S2_S2_fjLj128EEEEELb0ELb1ELb0EEEvNS_9FwdParamsE --------------------------
	.section	.nv.constant0._ZN10layer_norm31ln_parallel_residual_fwd_kernelINS_13Kernel_traitsIf13__nv_bfloat16S2_S2_fjLj4096ELj1ELj1ELj4ELj16ENS_18Kernel_traits_baseILj4096EfS2_S2_S2_fjLj128EEEEELb0ELb1ELb0EEEvNS_9FwdParamsE,"a",@progbits
	.sectionflags	@""
	.align	4
.nv.constant0._ZN10layer_norm31ln_parallel_residual_fwd_kernelINS_13Kernel_traitsIf13__nv_bfloat16S2_S2_fjLj4096ELj1ELj1ELj4ELj16ENS_18Kernel_traits_baseILj4096EfS2_S2_S2_fjLj128EEEEELb0ELb1ELb0EEEvNS_9FwdParamsE:
	.zero		1128


//--------------------- .nv.constant0._ZN10layer_norm31ln_parallel_residual_fwd_kernelINS_13Kernel_traitsIf13__nv_bfloat16S2_S2_fjLj4096ELj1ELj1ELj4ELj16ENS_18Kernel_traits_baseILj4096EfS2_S2_S2_fjLj128EEEEELb0ELb1ELb1EEEvNS_9FwdParamsE --------------------------
	.section	.nv.constant0._ZN10layer_norm31ln_parallel_residual_fwd_kernelINS_13Kernel_traitsIf13__nv_bfloat16S2_S2_fjLj4096ELj1ELj1ELj4ELj16ENS_18Kernel_traits_baseILj4096EfS2_S2_S2_fjLj128EEEEELb0ELb1ELb1EEEvNS_9FwdParamsE,"a",@progbits
	.sectionflags	@""
	.align	4
.nv.constant0._ZN10layer_norm31ln_parallel_residual_fwd_kernelINS_13Kernel_traitsIf13__nv_bfloat16S2_S2_fjLj4096ELj1ELj1ELj4ELj16ENS_18Kernel_traits_baseILj4096EfS2_S2_S2_fjLj128EEEEELb0ELb1ELb1EEEvNS_9FwdParamsE:
	.zero		1128


//--------------------- .nv.constant0._ZN10layer_norm31ln_parallel_residual_fwd_kernelINS_13Kernel_traitsIf13__nv_bfloat16S2_S2_fjLj4096ELj1ELj1ELj4ELj16ENS_18Kernel_traits_baseILj4096EfS2_S2_S2_fjLj128EEEEELb1ELb0ELb0EEEvNS_9FwdParamsE --------------------------
	.section	.nv.constant0._ZN10layer_norm31ln_parallel_residual_fwd_kernelINS_13Kernel_traitsIf13__nv_bfloat16S2_S2_fjLj4096ELj1ELj1ELj4ELj16ENS_18Kernel_traits_baseILj4096EfS2_S2_S2_fjLj128EEEEELb1ELb0ELb0EEEvNS_9FwdParamsE,"a",@progbits
	.sectionflags	@""
	.align	4
.nv.constant0._ZN10layer_norm31ln_parallel_residual_fwd_kernelINS_13Kernel_traitsIf13__nv_bfloat16S2_S2_fjLj4096ELj1ELj1ELj4ELj16ENS_18Kernel_traits_baseILj4096EfS2_S2_S2_fjLj128EEEEELb1ELb0ELb0EEEvNS_9FwdParamsE:
	.zero		1128


//--------------------- .nv.constant0._ZN10layer_norm31ln_parallel_residual_fwd_kernelINS_13Kernel_traitsIf13__nv_bfloat16S2_S2_fjLj4096ELj1ELj1ELj4ELj16ENS_18Kernel_traits_baseILj4096EfS2_S2_S2_fjLj128EEEEELb1ELb0ELb1EEEvNS_9FwdParamsE --------------------------
	.section	.nv.constant0._ZN10layer_norm31ln_parallel_residual_fwd_kernelINS_13Kernel_traitsIf13__nv_bfloat16S2_S2_fjLj4096ELj1ELj1ELj4ELj16ENS_18Kernel_traits_baseILj4096EfS2_S2_S2_fjLj128EEEEELb1ELb0ELb1EEEvNS_9FwdParamsE,"a",@progbits
	.sectionflags	@""
	.align	4
.nv.constant0._ZN10layer_norm31ln_parallel_residual_fwd_kernelINS_13Kernel_traitsIf13__nv_bfloat16S2_S2_fjLj4096ELj1ELj1ELj4ELj16ENS_18Kernel_traits_baseILj4096EfS2_S2_S2_fjLj128EEEEELb1ELb0ELb1EEEvNS_9FwdParamsE:
	.zero		1128


//--------------------- .nv.constant0._ZN10layer_norm31ln_parallel_residual_fwd_kernelINS_13Kernel_traitsIf13__nv_bfloat16S2_S2_fjLj4096ELj1ELj1ELj4ELj16ENS_18Kernel_traits_baseILj4096EfS2_S2_S2_fjLj128EEEEELb1ELb1ELb0EEEvNS_9FwdParamsE --------------------------
	.section	.nv.constant0._ZN10layer_norm31ln_parallel_residual_fwd_kernelINS_13Kernel_traitsIf13__nv_bfloat16S2_S2_fjLj4096ELj1ELj1ELj4ELj16ENS_18Kernel_traits_baseILj4096EfS2_S2_S2_fjLj128EEEEELb1ELb1ELb0EEEvNS_9FwdParamsE,"a",@progbits
	.sectionflags	@""
	.align	4
.nv.constant0._ZN10layer_norm31ln_parallel_residual_fwd_kernelINS_13Kernel_traitsIf13__nv_bfloat16S2_S2_fjLj4096ELj1ELj1ELj4ELj16ENS_18Kernel_traits_baseILj4096EfS2_S2_S2_fjLj128EEEEELb1ELb1ELb0EEEvNS_9FwdParamsE:
	.zero		1128


//--------------------- .nv.constant0._ZN10layer_norm31ln_parallel_residual_fwd_kernelINS_13Kernel_traitsIf13__nv_bfloat16S2_S2_fjLj4096ELj1ELj1ELj4ELj16ENS_18Kernel_traits_baseILj4096EfS2_S2_S2_fjLj128EEEEELb1ELb1ELb1EEEvNS_9FwdParamsE --------------------------
	.section	.nv.constant0._ZN10layer_norm31ln_parallel_residual_fwd_kernelINS_13Kernel_traitsIf13__nv_bfloat16S2_S2_fjLj4096ELj1ELj1ELj4ELj16ENS_18Kernel_traits_baseILj4096EfS2_S2_S2_fjLj128EEEEELb1ELb1ELb1EEEvNS_9FwdParamsE,"a",@progbits
	.sectionflags	@""
	.align	4
.nv.constant0._ZN10layer_norm31ln_parallel_residual_fwd_kernelINS_13Kernel_traitsIf13__nv_bfloat16S2_S2_fjLj4096ELj1ELj1ELj4ELj16ENS_18Kernel_traits_baseILj4096EfS2_S2_S2_fjLj128EEEEELb1ELb1ELb1EEEvNS_9FwdParamsE:
	.zero		1128


//--------------------- .nv.constant0._ZN10layer_norm31ln_parallel_residual_fwd_kernelINS_13Kernel_traitsI13__nv_bfloat16S2_fS2_fjLj4096ELj1ELj1ELj4ELj16ENS_18Kernel_traits_baseILj4096ES2_S2_fS2_fjLj128EEEEELb0ELb0ELb0EEEvNS_9FwdParamsE --------------------------
	.section	.nv.constant0._ZN10layer_norm31ln_parallel_residual_fwd_kernelINS_13Kernel_traitsI13__nv_bfloat16S2_fS2_fjLj4096ELj1ELj1ELj4ELj16ENS_18Kernel_traits_baseILj4096ES2_S2_fS2_fjLj128EEEEELb0ELb0ELb0EEEvNS_9FwdParamsE,"a",@progbits
	.sectionflags	@""
	.align	4
.nv.constant0._ZN10layer_norm31ln_parallel_residual_fwd_kernelINS_13Kernel_traitsI13__nv_bfloat16S2_fS2_fjLj4096ELj1ELj1ELj4ELj16ENS_18Kernel_traits_baseILj4096ES2_S2_fS2_fjLj128EEEEELb0ELb0ELb0EEEvNS_9FwdParamsE:
	.zero		1128


//--------------------- .nv.constant0._ZN10layer_norm31ln_parallel_residual_fwd_kernelINS_13Kernel_traitsI13__nv_bfloat16S2_fS2_fjLj4096ELj1ELj1ELj4ELj16ENS_18Kernel_traits_baseILj4096ES2_S2_fS2_fjLj128EEEEELb0ELb0ELb1EEEvNS_9FwdParamsE --------------------------
	.section	.nv.constant0._ZN10layer_norm31ln_parallel_residual_fwd_kernelINS_13Kernel_traitsI13__nv_bfloat16S2_fS2_fjLj4096ELj1ELj1ELj4ELj16ENS_18Kernel_traits_baseILj4096ES2_S2_fS2_fjLj128EEEEELb0ELb0ELb1EEEvNS_9FwdParamsE,"a",@progbits
	.sectionflags	@""
	.align	4
.nv.constant0._ZN10layer_norm31ln_parallel_residual_fwd_kernelINS_13Kernel_traitsI13__nv_bfloat16S2_fS2_fjLj4096ELj1ELj1ELj4ELj16ENS_18Kernel_traits_baseILj4096ES2_S2_fS2_fjLj128EEEEELb0ELb0ELb1EEEvNS_9FwdParamsE:
	.zero		1128


//--------------------- .nv.constant0._ZN10layer_norm31ln_parallel_residual_fwd_kernelINS_13Kernel_traitsI13__nv_bfloat16S2_fS2_fjLj4096ELj1ELj1ELj4ELj16ENS_18Kernel_traits_baseILj4096ES2_S2_fS2_fjLj128EEEEELb0ELb1ELb0EEEvNS_9FwdParamsE --------------------------
	.section	.nv.constant0._ZN10layer_norm31ln_parallel_residual_fwd_kernelINS_13Kernel_traitsI13__nv_bfloat16S2_fS2_fjLj4096ELj1ELj1ELj4ELj16ENS_18Kernel_traits_baseILj4096ES2_S2_fS2_fjLj128EEEEELb0ELb1ELb0EEEvNS_9FwdParamsE,"a",@progbits
	.sectionflags	@""
	.align	4
.nv.constant0._ZN10layer_norm31ln_parallel_residual_fwd_kernelINS_13Kernel_traitsI13__nv_bfloat16S2_fS2_fjLj4096ELj1ELj1ELj4ELj16ENS_18Kernel_traits_baseILj4096ES2_S2_fS2_fjLj128EEEEELb0ELb1ELb0EEEvNS_9FwdParamsE:
	.zero		1128


//--------------------- .nv.constant0._ZN10layer_norm31ln_parallel_residual_fwd_kernelINS_13Kernel_traitsI13__nv_bfloat16S2_fS2_fjLj4096ELj1ELj1ELj4ELj16ENS_18Kernel_traits_baseILj4096ES2_S2_fS2_fjLj128EEEEELb0ELb1ELb1EEEvNS_9FwdParamsE --------------------------
	.section	.nv.constant0._ZN10layer_norm31ln_parallel_residual_fwd_kernelINS_13Kernel_traitsI13__nv_bfloat16S2_fS2_fjLj4096ELj1ELj1ELj4ELj16ENS_18Kernel_traits_baseILj4096ES2_S2_fS2_fjLj128EEEEELb0ELb1ELb1EEEvNS_9FwdParamsE,"a",@progbits
	.sectionflags	@""
	.align	4
.nv.constant0._ZN10layer_norm31ln_parallel_residual_fwd_kernelINS_13Kernel_traitsI13__nv_bfloat16S2_fS2_fjLj4096ELj1ELj1ELj4ELj16ENS_18Kernel_traits_baseILj4096ES2_S2_fS2_fjLj128EEEEELb0ELb1ELb1EEEvNS_9FwdParamsE:
	.zero		1128


//--------------------- .nv.constant0._ZN10layer_norm31ln_parallel_residual_fwd_kernelINS_13Kernel_traitsI13__nv_bfloat16S2_fS2_fjLj4096ELj1ELj1ELj4ELj16ENS_18Kernel_traits_baseILj4096ES2_S2_fS2_fjLj128EEEEELb1ELb0ELb0EEEvNS_9FwdParamsE --------------------------
	.section	.nv.constant0._ZN10layer_norm31ln_parallel_residual_fwd_kernelINS_13Kernel_traitsI13__nv_bfloat16S2_fS2_fjLj4096ELj1ELj1ELj4ELj16ENS_18Kernel_traits_baseILj4096ES2_S2_fS2_fjLj128EEEEELb1ELb0ELb0EEEvNS_9FwdParamsE,"a",@progbits
	.sectionflags	@""
	.align	4
.nv.constant0._ZN10layer_norm31ln_parallel_residual_fwd_kernelINS_13Kernel_traitsI13__nv_bfloat16S2_fS2_fjLj4096ELj1ELj1ELj4ELj16ENS_18Kernel_traits_baseILj4096ES2_S2_fS2_fjLj128EEEEELb1ELb0ELb0EEEvNS_9FwdParamsE:
	.zero		1128


//--------------------- .nv.constant0._ZN10layer_norm31ln_parallel_residual_fwd_kernelINS_13Kernel_traitsI13__nv_bfloat16S2_fS2_fjLj4096ELj1ELj1ELj4ELj16ENS_18Kernel_traits_baseILj4096ES2_S2_fS2_fjLj128EEEEELb1ELb0ELb1EEEvNS_9FwdParamsE --------------------------
	.section	.nv.constant0._ZN10layer_norm31ln_parallel_residual_fwd_kernelINS_13Kernel_traitsI13__nv_bfloat16S2_fS2_fjLj4096ELj1ELj1ELj4ELj16ENS_18Kernel_traits_baseILj4096ES2_S2_fS2_fjLj128EEEEELb1ELb0ELb1EEEvNS_9FwdParamsE,"a",@progbits
	.sectionflags	@""
	.align	4
.nv.constant0._ZN10layer_norm31ln_parallel_residual_fwd_kernelINS_13Kernel_traitsI13__nv_bfloat16S2_fS2_fjLj4096ELj1ELj1ELj4ELj16ENS_18Kernel_traits_baseILj4096ES2_S2_fS2_fjLj128EEEEELb1ELb0ELb1EEEvNS_9FwdParamsE:
	.zero		1128


//--------------------- .nv.constant0._ZN10layer_norm31ln_parallel_residual_fwd_kernelINS_13Kernel_traitsI13__nv_bfloat16S2_fS2_fjLj4096ELj1ELj1ELj4ELj16ENS_18Kernel_traits_baseILj4096ES2_S2_fS2_fjLj128EEEEELb1ELb1ELb0EEEvNS_9FwdParamsE --------------------------
	.section	.nv.constant0._ZN10layer_norm31ln_parallel_residual_fwd_kernelINS_13Kernel_traitsI13__nv_bfloat16S2_fS2_fjLj4096ELj1ELj1ELj4ELj16ENS_18Kernel_traits_baseILj4096ES2_S2_fS2_fjLj128EEEEELb1ELb1ELb0EEEvNS_9FwdParamsE,"a",@progbits
	.sectionflags	@""
	.align	4
.nv.constant0._ZN10layer_norm31ln_parallel_residual_fwd_kernelINS_13Kernel_traitsI13__nv_bfloat16S2_fS2_fjLj4096ELj1ELj1ELj4ELj16ENS_18Kernel_traits_baseILj4096ES2_S2_fS2_fjLj128EEEEELb1ELb1ELb0EEEvNS_9FwdParamsE:
	.zero		1128


//--------------------- .nv.constant0._ZN10layer_norm31ln_parallel_residual_fwd_kernelINS_13Kernel_traitsI13__nv_bfloat16S2_fS2_fjLj4096ELj1ELj1ELj4ELj16ENS_18Kernel_traits_baseILj4096ES2_S2_fS2_fjLj128EEEEELb1ELb1ELb1EEEvNS_9FwdParamsE --------------------------
	.section	.nv.constant0._ZN10layer_norm31ln_parallel_residual_fwd_kernelINS_13Kernel_traitsI13__nv_bfloat16S2_fS2_fjLj4096ELj1ELj1ELj4ELj16ENS_18Kernel_traits_baseILj4096ES2_S2_fS2_fjLj128EEEEELb1ELb1ELb1EEEvNS_9FwdParamsE,"a",@progbits
	.sectionflags	@""
	.align	4
.nv.constant0._ZN10layer_norm31ln_parallel_residual_fwd_kernelINS_13Kernel_traitsI13__nv_bfloat16S2_fS2_fjLj4096ELj1ELj1ELj4ELj16ENS_18Kernel_traits_baseILj4096ES2_S2_fS2_fjLj128EEEEELb1ELb1ELb1EEEvNS_9FwdParamsE:
	.zero		1128


//--------------------- .nv.constant0._ZN10layer_norm31ln_parallel_residual_fwd_kernelINS_13Kernel_traitsIf13__nv_bfloat16fS2_fjLj4096ELj1ELj1ELj4ELj16ENS_18Kernel_traits_baseILj4096EfS2_fS2_fjLj128EEEEELb0ELb0ELb0EEEvNS_9FwdParamsE --------------------------
	.section	.nv.constant0._ZN10layer_norm31ln_parallel_residual_fwd_kernelINS_13Kernel_traitsIf13__nv_bfloat16fS2_fjLj4096ELj1ELj1ELj4ELj16ENS_18Kernel_traits_baseILj4096EfS2_fS2_fjLj128EEEEELb0ELb0ELb0EEEvNS_9FwdParamsE,"a",@progbits
	.sectionflags	@""
	.align	4
.nv.constant0._ZN10layer_norm31ln_parallel_residual_fwd_kernelINS_13Kernel_traitsIf13__nv_bfloat16fS2_fjLj4096ELj1ELj1ELj4ELj16ENS_18Kernel_traits_baseILj4096EfS2_fS2_fjLj128EEEEELb0ELb0ELb0EEEvNS_9FwdParamsE:
	.zero		1128


//--------------------- .nv.constant0._ZN10layer_norm31ln_parallel_residual_fwd_kernelINS_13Kernel_traitsIf13__nv_bfloat16fS2_fjLj4096ELj1ELj1ELj4ELj16ENS_18Kernel_traits_baseILj4096EfS2_fS2_fjLj128EEEEELb0ELb0ELb1EEEvNS_9FwdParamsE --------------------------
	.section	.nv.constant0._ZN10layer_norm31ln_parallel_residual_fwd_kernelINS_13Kernel_traitsIf13__nv_bfloat16fS2_fjLj4096ELj1ELj1ELj4ELj16ENS_18Kernel_traits_baseILj4096EfS2_fS2_fjLj128EEEEELb0ELb0ELb1EEEvNS_9FwdParamsE,"a",@progbits
	.sectionflags	@""
	.align	4
.nv.constant0._ZN10layer_norm31ln_parallel_residual_fwd_kernelINS_13Kernel_traitsIf13__nv_bfloat16fS2_fjLj4096ELj1ELj1ELj4ELj16ENS_18Kernel_traits_baseILj4096EfS2_fS2_fjLj128EEEEELb0ELb0ELb1EEEvNS_9FwdParamsE:
	.zero		1128


//--------------------- .nv.constant0._ZN10layer_norm31ln_parallel_residual_fwd_kernelINS_13Kernel_traitsIf13__nv_bfloat16fS2_fjLj4096ELj1ELj1ELj4ELj16ENS_18Kernel_traits_baseILj4096EfS2_fS2_fjLj128EEEEELb0ELb1ELb0EEEvNS_9FwdParamsE --------------------------
	.section	.nv.constant0._ZN10layer_norm31ln_parallel_residual_fwd_kernelINS_13Kernel_traitsIf13__nv_bfloat16fS2_fjLj4096ELj1ELj1ELj4ELj16ENS_18Kernel_traits_baseILj4096EfS2_fS2_fjLj128EEEEELb0ELb1ELb0EEEvNS_9FwdParamsE,"a",@progbits
	.sectionflags	@""
	.align	4
.nv.constant0._ZN10layer_norm31ln_parallel_residual_fwd_kernelINS_13Kernel_traitsIf13__nv_bfloat16fS2_fjLj4096ELj1ELj1ELj4ELj16ENS_18Kernel_traits_baseILj4096EfS2_fS2_fjLj128EEEEELb0ELb1ELb0EEEvNS_9FwdParamsE:
	.zero		1128


//--------------------- .nv.constant0._ZN10layer_norm31ln_parallel_residual_fwd_kernelINS_13Kernel_traitsIf13__nv_bfloat16fS2_fjLj4096ELj1ELj1ELj4ELj16ENS_18Kernel_traits_baseILj4096EfS2_fS2_fjLj128EEEEELb0ELb1ELb1EEEvNS_9FwdParamsE --------------------------
	.section	.nv.constant0._ZN10layer_norm31ln_parallel_residual_fwd_kernelINS_13Kernel_traitsIf13__nv_bfloat16fS2_fjLj4096ELj1ELj1ELj4ELj16ENS_18Kernel_traits_baseILj4096EfS2_fS2_fjLj128EEEEELb0ELb1ELb1EEEvNS_9FwdParamsE,"a",@progbits
	.sectionflags	@""
	.align	4
.nv.constant0._ZN10layer_norm31ln_parallel_residual_fwd_kernelINS_13Kernel_traitsIf13__nv_bfloat16fS2_fjLj4096ELj1ELj1ELj4ELj16ENS_18Kernel_traits_baseILj4096EfS2_fS2_fjLj128EEEEELb0ELb1ELb1EEEvNS_9FwdParamsE:
	.zero		1128


//--------------------- .nv.constant0._ZN10layer_norm31ln_parallel_residual_fwd_kernelINS_13Kernel_traitsIf13__nv_bfloat16fS2_fjLj4096ELj1ELj1ELj4ELj16ENS_18Kernel_traits_baseILj4096EfS2_fS2_fjLj128EEEEELb1ELb0ELb0EEEvNS_9FwdParamsE --------------------------
	.section	.nv.constant0._ZN10layer_norm31ln_parallel_residual_fwd_kernelINS_13Kernel_traitsIf13__nv_bfloat16fS2_fjLj4096ELj1ELj1ELj4ELj16ENS_18Kernel_traits_baseILj4096EfS2_fS2_fjLj128EEEEELb1ELb0ELb0EEEvNS_9FwdParamsE,"a",@progbits
	.sectionflags	@""
	.align	4
.nv.constant0._ZN10layer_norm31ln_parallel_residual_fwd_kernelINS_13Kernel_traitsIf13__nv_bfloat16fS2_fjLj4096ELj1ELj1ELj4ELj16ENS_18Kernel_traits_baseILj4096EfS2_fS2_fjLj128EEEEELb1ELb0ELb0EEEvNS_9FwdParamsE:
	.zero		1128


//--------------------- .nv.constant0._ZN10layer_norm31ln_parallel_residual_fwd_kernelINS_13Kernel_traitsIf13__nv_bfloat16fS2_fjLj4096ELj1ELj1ELj4ELj16ENS_18Kernel_traits_baseILj4096EfS2_fS2_fjLj128EEEEELb1ELb0ELb1EEEvNS_9FwdParamsE --------------------------
	.section	.nv.constant0._ZN10layer_norm31ln_parallel_residual_fwd_kernelINS_13Kernel_traitsIf13__nv_bfloat16fS2_fjLj4096ELj1ELj1ELj4ELj16ENS_18Kernel_traits_baseILj4096EfS2_fS2_fjLj128EEEEELb1ELb0ELb1EEEvNS_9FwdParamsE,"a",@progbits
	.sectionflags	@""
	.align	4
.nv.constant0._ZN10layer_norm31ln_parallel_residual_fwd_kernelINS_13Kernel_traitsIf13__nv_bfloat16fS2_fjLj4096ELj1ELj1ELj4ELj16ENS_18Kernel_traits_baseILj4096EfS2_fS2_fjLj128EEEEELb1ELb0ELb1EEEvNS_9FwdParamsE:
	.zero		1128


//--------------------- .nv.constant0._ZN10layer_norm31ln_parallel_residual_fwd_kernelINS_13Kernel_traitsIf13__nv_bfloat16fS2_fjLj4096ELj1ELj1ELj4ELj16ENS_18Kernel_traits_baseILj4096EfS2_fS2_fjLj128EEEEELb1ELb1ELb0EEEvNS_9FwdParamsE --------------------------
	.section	.nv.constant0._ZN10layer_norm31ln_parallel_residual_fwd_kernelINS_13Kernel_traitsIf13__nv_bfloat16fS2_fjLj4096ELj1ELj1ELj4ELj16ENS_18Kernel_traits_baseILj4096EfS2_fS2_fjLj128EEEEELb1ELb1ELb0EEEvNS_9FwdParamsE,"a",@progbits
	.sectionflags	@""
	.align	4
.nv.constant0._ZN10layer_norm31ln_parallel_residual_fwd_kernelINS_13Kernel_traitsIf13__nv_bfloat16fS2_fjLj4096ELj1ELj1ELj4ELj16ENS_18Kernel_traits_baseILj4096EfS2_fS2_fjLj128EEEEELb1ELb1ELb0EEEvNS_9FwdParamsE:
	.zero		1128


//--------------------- .nv.constant0._ZN10layer_norm31ln_parallel_residual_fwd_kernelINS_13Kernel_traitsIf13__nv_bfloat16fS2_fjLj4096ELj1ELj1ELj4ELj16ENS_18Kernel_traits_baseILj4096EfS2_fS2_fjLj128EEEEELb1ELb1ELb1EEEvNS_9FwdParamsE --------------------------
	.section	.nv.constant0._ZN10layer_norm31ln_parallel_residual_fwd_kernelINS_13Kernel_traitsIf13__nv_bfloat16fS2_fjLj4096ELj1ELj1ELj4ELj16ENS_18Kernel_traits_baseILj4096EfS2_fS2_fjLj128EEEEELb1ELb1ELb1EEEvNS_9FwdParamsE,"a",@progbits
	.sectionflags	@""
	.align	4
.nv.constant0._ZN10layer_norm31ln_parallel_residual_fwd_kernelINS_13Kernel_traitsIf13__nv_bfloat16fS2_fjLj4096ELj1ELj1ELj4ELj16ENS_18Kernel_traits_baseILj4096EfS2_fS2_fjLj128EEEEELb1ELb1ELb1EEEvNS_9FwdParamsE:
	.zero		1128


//--------------------- .nv.constant0._ZN10layer_norm31ln_parallel_residual_fwd_kernelINS_13Kernel_traitsIf6__halfS2_S2_fjLj4096ELj1ELj1ELj4ELj16ENS_18Kernel_traits_baseILj4096EfS2_S2_S2_fjLj128EEEEELb0ELb0ELb0EEEvNS_9FwdParamsE --------------------------
	.section	.nv.constant0._ZN10layer_norm31ln_parallel_residual_fwd_kernelINS_13Kernel_traitsIf6__halfS2_S2_fjLj4096ELj1ELj1ELj4ELj16ENS_18Kernel_traits_baseILj4096EfS2_S2_S2_fjLj128EEEEELb0ELb0ELb0EEEvNS_9FwdParamsE,"a",@progbits
	.sectionflags	@""
	.align	4
.nv.constant0._ZN10layer_norm31ln_parallel_residual_fwd_kernelINS_13Kernel_traitsIf6__halfS2_S2_fjLj4096ELj1ELj1ELj4ELj16ENS_18Kernel_traits_baseILj4096EfS2_S2_S2_fjLj128EEEEELb0ELb0ELb0EEEvNS_9FwdParamsE:
	.zero		1128


//--------------------- .nv.constant0._ZN10layer_norm31ln_parallel_residual_fwd_kernelINS_13Kernel_traitsIf6__halfS2_S2_fjLj4096ELj1ELj1ELj4ELj16ENS_18Kernel_traits_baseILj4096EfS2_S2_S2_fjLj128EEEEELb0ELb0ELb1EEEvNS_9FwdParamsE --------------------------
	.section	.nv.constant0._ZN10layer_norm31ln_parallel_residual_fwd_kernelINS_13Kernel_traitsIf6__halfS2_S2_fjLj4096ELj1ELj1ELj4ELj16ENS_18Kernel_traits_baseILj4096EfS2_S2_S2_fjLj128EEEEELb0ELb0ELb1EEEvNS_9FwdParamsE,"a",@progbits
	.sectionflags	@""
	.align	4
.nv.constant0._ZN10layer_norm31ln_parallel_residual_fwd_kernelINS_13Kernel_traitsIf6__halfS2_S2_fjLj4096ELj1ELj1ELj4ELj16ENS_18Kernel_traits_baseILj4096EfS2_S2_S2_fjLj128EEEEELb0ELb0ELb1EEEvNS_9FwdParamsE:
	.zero		1128


//--------------------- .nv.constant0._ZN10layer_norm31ln_parallel_residual_fwd_kernelINS_13Kernel_traitsIf6__halfS2_S2_fjLj4096ELj1ELj1ELj4ELj16ENS_18Kernel_traits_baseILj4096EfS2_S2_S2_fjLj128EEEEELb0ELb1ELb0EEEvNS_9FwdParamsE --------------------------
	.section	.nv.constant0._ZN10layer_norm31ln_parallel_residual_fwd_kernelINS_13Kernel_traitsIf6__halfS2_S2_fjLj4096ELj1ELj1ELj4ELj16ENS_18Kernel_traits_baseILj4096EfS2_S2_S2_fjLj128EEEEELb0ELb1ELb0EEEvNS_9FwdParamsE,"a",@progbits
	.sectionflags	@""
	.align	4
.nv.constant0._ZN10layer_norm31ln_parallel_residual_fwd_kernelINS_13Kernel_traitsIf6__halfS2_S2_fjLj4096ELj1ELj1ELj4ELj16ENS_18Kernel_traits_baseILj4096EfS2_S2_S2_fjLj128EEEEELb0ELb1ELb0EEEvNS_9FwdParamsE:
	.zero		1128


//--------------------- .nv.constant0._ZN10layer_norm31ln_parallel_residual_fwd_kernelINS_13Kernel_traitsIf6__halfS2_S2_fjLj4096ELj1ELj1ELj4ELj16ENS_18Kernel_traits_baseILj4096EfS2_S2_S2_fjLj128EEEEELb0ELb1ELb1EEEvNS_9FwdParamsE --------------------------
	.section	.nv.constant0._ZN10layer_norm31ln_parallel_residual_fwd_kernelINS_13Kernel_traitsIf6__halfS2_S2_fjLj4096ELj1ELj1ELj4ELj16ENS_18Kernel_traits_baseILj4096EfS2_S2_S2_fjLj128EEEEELb0ELb1ELb1EEEvNS_9FwdParamsE,"a",@progbits
	.sectionflags	@""
	.align	4
.nv.constant0._ZN10layer_norm31ln_parallel_residual_fwd_kernelINS_13Kernel_traitsIf6__halfS2_S2_fjLj4096ELj1ELj1ELj4ELj16ENS_18Kernel_traits_baseILj4096EfS2_S2_S2_fjLj128EEEEELb0ELb1ELb1EEEvNS_9FwdParamsE:
	.zero		1128


//--------------------- .nv.constant0._ZN10layer_norm31ln_parallel_residual_fwd_kernelINS_13Kernel_traitsIf6__halfS2_S2_fjLj4096ELj1ELj1ELj4ELj16ENS_18Kernel_traits_baseILj4096EfS2_S2_S2_fjLj128EEEEELb1ELb0ELb0EEEvNS_9FwdParamsE --------------------------
	.section	.nv.constant0._ZN10layer_norm31ln_parallel_residual_fwd_kernelINS_13Kernel_traitsIf6__halfS2_S2_fjLj4096ELj1ELj1ELj4ELj16ENS_18Kernel_traits_baseILj4096EfS2_S2_S2_fjLj128EEEEELb1ELb0ELb0EEEvNS_9FwdParamsE,"a",@progbits
	.sectionflags	@""
	.align	4
.nv.constant0._ZN10layer_norm31ln_parallel_residual_fwd_kernelINS_13Kernel_traitsIf6__halfS2_S2_fjLj4096ELj1ELj1ELj4ELj16ENS_18Kernel_traits_baseILj4096EfS2_S2_S2_fjLj128EEEEELb1ELb0ELb0EEEvNS_9FwdParamsE:
	.zero		1128


//--------------------- .nv.constant0._ZN10layer_norm31ln_parallel_residual_fwd_kernelINS_13Kernel_traitsIf6__halfS2_S2_fjLj4096ELj1ELj1ELj4ELj16ENS_18Kernel_traits_baseILj4096EfS2_S2_S2_fjLj128EEEEELb1ELb0ELb1EEEvNS_9FwdParamsE --------------------------
	.section	.nv.constant0._ZN10layer_norm31ln_parallel_residual_fwd_kernelINS_13Kernel_traitsIf6__halfS2_S2_fjLj4096ELj1ELj1ELj4ELj16ENS_18Kernel_traits_baseILj4096EfS2_S2_S2_fjLj128EEEEELb1ELb0ELb1EEEvNS_9FwdParamsE,"a",@progbits
	.sectionflags	@""
	.align	4
.nv.constant0._ZN10layer_norm31ln_parallel_residual_fwd_kernelINS_13Kernel_traitsIf6__halfS2_S2_fjLj4096ELj1ELj1ELj4ELj16ENS_18Kernel_traits_baseILj4096EfS2_S2_S2_fjLj128EEEEELb1ELb0ELb1EEEvNS_9FwdParamsE:
	.zero		1128


//--------------------- .nv.constant0._ZN10layer_norm31ln_parallel_residual_fwd_kernelINS_13Kernel_traitsIf6__halfS2_S2_fjLj4096ELj1ELj1ELj4ELj16ENS_18Kernel_traits_baseILj4096EfS2_S2_S2_fjLj128EEEEELb1ELb1ELb0EEEvNS_9FwdParamsE --------------------------
	.section	.nv.constant0._ZN10layer_norm31ln_parallel_residual_fwd_kernelINS_13Kernel_traitsIf6__halfS2_S2_fjLj4096ELj1ELj1ELj4ELj16ENS_18Kernel_traits_baseILj4096EfS2_S2_S2_fjLj128EEEEELb1ELb1ELb0EEEvNS_9FwdParamsE,"a",@progbits
	.sectionflags	@""
	.align	4
.nv.constant0._ZN10layer_norm31ln_parallel_residual_fwd_kernelINS_13Kernel_traitsIf6__halfS2_S2_fjLj4096ELj1ELj1ELj4ELj16ENS_18Kernel_traits_baseILj4096EfS2_S2_S2_fjLj128EEEEELb1ELb1ELb0EEEvNS_9FwdParamsE:
	.zero		1128


//--------------------- .nv.constant0._ZN10layer_norm31ln_parallel_residual_fwd_kernelINS_13Kernel_traitsIf6__halfS2_S2_fjLj4096ELj1ELj1ELj4ELj16ENS_18Kernel_traits_baseILj4096EfS2_S2_S2_fjLj128EEEEELb1ELb1ELb1EEEvNS_9FwdParamsE --------------------------
	.section	.nv.constant0._ZN10layer_norm31ln_parallel_residual_fwd_kernelINS_13Kernel_traitsIf6__halfS2_S2_fjLj4096ELj1ELj1ELj4ELj16ENS_18Kernel_traits_baseILj4096EfS2_S2_S2_fjLj128EEEEELb1ELb1ELb1EEEvNS_9FwdParamsE,"a",@progbits
	.sectionflags	@""
	.align	4
.nv.constant0._ZN10layer_norm31ln_parallel_residual_fwd_kernelINS_13Kernel_traitsIf6__halfS2_S2_fjLj4096ELj1ELj1ELj4ELj16ENS_18Kernel_traits_baseILj4096EfS2_S2_S2_fjLj128EEEEELb1ELb1ELb1EEEvNS_9FwdParamsE:
	.zero		1128


//--------------------- .nv.constant0._ZN10layer_norm31ln_parallel_residual_fwd_kernelINS_13Kernel_traitsI6__halfS2_fS2_fjLj4096ELj1ELj1ELj4ELj16ENS_18Kernel_traits_baseILj4096ES2_S2_fS2_fjLj128EEEEELb0ELb0ELb0EEEvNS_9FwdParamsE --------------------------
	.section	.nv.constant0._ZN10layer_norm31ln_parallel_residual_fwd_kernelINS_13Kernel_traitsI6__halfS2_fS2_fjLj4096ELj1ELj1ELj4ELj16ENS_18Kernel_traits_baseILj4096ES2_S2_fS2_fjLj128EEEEELb0ELb0ELb0EEEvNS_9FwdParamsE,"a",@progbits
	.sectionflags	@""
	.align	4
.nv.constant0._ZN10layer_norm31ln_parallel_residual_fwd_kernelINS_13Kernel_traitsI6__halfS2_fS2_fjLj4096ELj1ELj1ELj4ELj16ENS_18Kernel_traits_baseILj4096ES2_S2_fS2_fjLj128EEEEELb0ELb0ELb0EEEvNS_9FwdParamsE:
	.zero		1128


//--------------------- .nv.constant0._ZN10layer_norm31ln_parallel_residual_fwd_kernelINS_13Kernel_traitsI6__halfS2_fS2_fjLj4096ELj1ELj1ELj4ELj16ENS_18Kernel_traits_baseILj4096ES2_S2_fS2_fjLj128EEEEELb0ELb0ELb1EEEvNS_9FwdParamsE --------------------------
	.section	.nv.constant0._ZN10layer_norm31ln_parallel_residual_fwd_kernelINS_13Kernel_traitsI6__halfS2_fS2_fjLj4096ELj1ELj1ELj4ELj16ENS_18Kernel_traits_baseILj4096ES2_S2_fS2_fjLj128EEEEELb0ELb0ELb1EEEvNS_9FwdParamsE,"a",@progbits
	.sectionflags	@""
	.align	4
.nv.constant0._ZN10layer_norm31ln_parallel_residual_fwd_kernelINS_13Kernel_traitsI6__halfS2_fS2_fjLj4096ELj1ELj1ELj4ELj16ENS_18Kernel_traits_baseILj4096ES2_S2_fS2_fjLj128EEEEELb0ELb0ELb1EEEvNS_9FwdParamsE:
	.zero		1128


//--------------------- .nv.constant0._ZN10layer_norm31ln_parallel_residual_fwd_kernelINS_13Kernel_traitsI6__halfS2_fS2_fjLj4096ELj1ELj1ELj4ELj16ENS_18Kernel_traits_baseILj4096ES2_S2_fS2_fjLj128EEEEELb0ELb1ELb0EEEvNS_9FwdParamsE --------------------------
	.section	.nv.constant0._ZN10layer_norm31ln_parallel_residual_fwd_kernelINS_13Kernel_traitsI6__halfS2_fS2_fjLj4096ELj1ELj1ELj4ELj16ENS_18Kernel_traits_baseILj4096ES2_S2_fS2_fjLj128EEEEELb0ELb1ELb0EEEvNS_9FwdParamsE,"a",@progbits
	.sectionflags	@""
	.align	4
.nv.constant0._ZN10layer_norm31ln_parallel_residual_fwd_kernelINS_13Kernel_traitsI6__halfS2_fS2_fjLj4096ELj1ELj1ELj4ELj16ENS_18Kernel_traits_baseILj4096ES2_S2_fS2_fjLj128EEEEELb0ELb1ELb0EEEvNS_9FwdParamsE:
	.zero		1128


//--------------------- .nv.constant0._ZN10layer_norm31ln_parallel_residual_fwd_kernelINS_13Kernel_traitsI6__halfS2_fS2_fjLj4096ELj1ELj1ELj4ELj16ENS_18Kernel_traits_baseILj4096ES2_S2_fS2_fjLj128EEEEELb0ELb1ELb1EEEvNS_9FwdParamsE --------------------------
	.section	.nv.constant0._ZN10layer_norm31ln_parallel_residual_fwd_kernelINS_13Kernel_traitsI6__halfS2_fS2_fjLj4096ELj1ELj1ELj4ELj16ENS_18Kernel_traits_baseILj4096ES2_S2_fS2_fjLj128EEEEELb0ELb1ELb1EEEvNS_9FwdParamsE,"a",@progbits
	.sectionflags	@""
	.align	4
.nv.constant0._ZN10layer_norm31ln_parallel_residual_fwd_kernelINS_13Kernel_traitsI6__halfS2_fS2_fjLj4096ELj1ELj1ELj4ELj16ENS_18Kernel_traits_baseILj4096ES2_S2_fS2_fjLj128EEEEELb0ELb1ELb1EEEvNS_9FwdParamsE:
	.zero		1128


//--------------------- .nv.constant0._ZN10layer_norm31ln_parallel_residual_fwd_kernelINS_13Kernel_traitsI6__halfS2_fS2_fjLj4096ELj1ELj1ELj4ELj16ENS_18Kernel_traits_baseILj4096ES2_S2_fS2_fjLj128EEEEELb1ELb0ELb0EEEvNS_9FwdParamsE --------------------------
	.section	.nv.constant0._ZN10layer_norm31ln_parallel_residual_fwd_kernelINS_13Kernel_traitsI6__halfS2_fS2_fjLj4096ELj1ELj1ELj4ELj16ENS_18Kernel_traits_baseILj4096ES2_S2_fS2_fjLj128EEEEELb1ELb0ELb0EEEvNS_9FwdParamsE,"a",@progbits
	.sectionflags	@""
	.align	4
.nv.constant0._ZN10layer_norm31ln_parallel_residual_fwd_kernelINS_13Kernel_traitsI6__halfS2_fS2_fjLj4096ELj1ELj1ELj4ELj16ENS_18Kernel_traits_baseILj4096ES2_S2_fS2_fjLj128EEEEELb1ELb0ELb0EEEvNS_9FwdParamsE:
	.zero		1128


//--------------------- .nv.constant0._ZN10layer_norm31ln_parallel_residual_fwd_kernelINS_13Kernel_traitsI6__halfS2_fS2_fjLj4096ELj1ELj1ELj4ELj16ENS_18Kernel_traits_baseILj4096ES2_S2_fS2_fjLj128EEEEELb1ELb0ELb1EEEvNS_9FwdParamsE --------------------------
	.section	.nv.constant0._ZN10layer_norm31ln_parallel_residual_fwd_kernelINS_13Kernel_traitsI6__halfS2_fS2_fjLj4096ELj1ELj1ELj4ELj16ENS_18Kernel_traits_baseILj4096ES2_S2_fS2_fjLj128EEEEELb1ELb0ELb1EEEvNS_9FwdParamsE,"a",@progbits
	.sectionflags	@""
	.align	4
.nv.constant0._ZN10layer_norm31ln_parallel_residual_fwd_kernelINS_13Kernel_traitsI6__halfS2_fS2_fjLj4096ELj1ELj1ELj4ELj16ENS_18Kernel_traits_baseILj4096ES2_S2_fS2_fjLj128EEEEELb1ELb0ELb1EEEvNS_9FwdParamsE:
	.zero		1128


//--------------------- .nv.constant0._ZN10layer_norm31ln_parallel_residual_fwd_kernelINS_13Kernel_traitsI6__halfS2_fS2_fjLj4096ELj1ELj1ELj4ELj16ENS_18Kernel_traits_baseILj4096ES2_S2_fS2_fjLj128EEEEELb1ELb1ELb0EEEvNS_9FwdParamsE --------------------------
	.section	.nv.constant0._ZN10layer_norm31ln_parallel_residual_fwd_kernelINS_13Kernel_traitsI6__halfS2_fS2_fjLj4096ELj1ELj1ELj4ELj16ENS_18Kernel_traits_baseILj4096ES2_S2_fS2_fjLj128EEEEELb1ELb1ELb0EEEvNS_9FwdParamsE,"a",@progbits
	.sectionflags	@""
	.align	4
.nv.constant0._ZN10layer_norm31ln_parallel_residual_fwd_kernelINS_13Kernel_traitsI6__halfS2_fS2_fjLj4096ELj1ELj1ELj4ELj16ENS_18Kernel_traits_baseILj4096ES2_S2_fS2_fjLj128EEEEELb1ELb1ELb0EEEvNS_9FwdParamsE:
	.zero		1128


//--------------------- .nv.constant0._ZN10layer_norm31ln_parallel_residual_fwd_kernelINS_13Kernel_traitsI6__halfS2_fS2_fjLj4096ELj1ELj1ELj4ELj16ENS_18Kernel_traits_baseILj4096ES2_S2_fS2_fjLj128EEEEELb1ELb1ELb1EEEvNS_9FwdParamsE --------------------------
	.section	.nv.constant0._ZN10layer_norm31ln_parallel_residual_fwd_kernelINS_13Kernel_traitsI6__halfS2_fS2_fjLj4096ELj1ELj1ELj4ELj16ENS_18Kernel_traits_baseILj4096ES2_S2_fS2_fjLj128EEEEELb1ELb1ELb1EEEvNS_9FwdParamsE,"a",@progbits
	.sectionflags	@""
	.align	4
.nv.constant0._ZN10layer_norm31ln_parallel_residual_fwd_kernelINS_13Kernel_traitsI6__halfS2_fS2_fjLj4096ELj1ELj1ELj4ELj16ENS_18Kernel_traits_baseILj4096ES2_S2_fS2_fjLj128EEEEELb1ELb1ELb1EEEvNS_9FwdParamsE:
	.zero		1128


//--------------------- .nv.constant0._ZN10layer_norm31ln_parallel_residual_fwd_kernelINS_13Kernel_traitsIf6__halffS2_fjLj4096ELj1ELj1ELj4ELj16ENS_18Kernel_traits_baseILj4096EfS2_fS2_fjLj128EEEEELb0ELb0ELb0EEEvNS_9FwdParamsE --------------------------
	.section	.nv.constant0._ZN10layer_norm31ln_parallel_residual_fwd_kernelINS_13Kernel_traitsIf6__halffS2_fjLj4096ELj1ELj1ELj4ELj16ENS_18Kernel_traits_baseILj4096EfS2_fS2_fjLj128EEEEELb0ELb0ELb0EEEvNS_9FwdParamsE,"a",@progbits
	.sectionflags	@""
	.align	4
.nv.constant0._ZN10layer_norm31ln_parallel_residual_fwd_kernelINS_13Kernel_traitsIf6__halffS2_fjLj4096ELj1ELj1ELj4ELj16ENS_18Kernel_traits_baseILj4096EfS2_fS2_fjLj128EEEEELb0ELb0ELb0EEEvNS_9FwdParamsE:
	.zero		1128


//--------------------- .nv.constant0._ZN10layer_norm31ln_parallel_residual_fwd_kernelINS_13Kernel_traitsIf6__halffS2_fjLj4096ELj1ELj1ELj4ELj16ENS_18Kernel_traits_baseILj4096EfS2_fS2_fjLj128EEEEELb0ELb0ELb1EEEvNS_9FwdParamsE --------------------------
	.section	.nv.constant0._ZN10layer_norm31ln_parallel_residual_fwd_kernelINS_13Kernel_traitsIf6__halffS2_fjLj4096ELj1ELj1ELj4ELj16ENS_18Kernel_traits_baseILj4096EfS2_fS2_fjLj128EEEEELb0ELb0ELb1EEEvNS_9FwdParamsE,"a",@progbits
	.sectionflags	@""
	.align	4
.nv.constant0._ZN10layer_norm31ln_parallel_residual_fwd_kernelINS_13Kernel_traitsIf6__halffS2_fjLj4096ELj1ELj1ELj4ELj16ENS_18Kernel_traits_baseILj4096EfS2_fS2_fjLj128EEEEELb0ELb0ELb1EEEvNS_9FwdParamsE:
	.zero		1128


//--------------------- .nv.constant0._ZN10layer_norm31ln_parallel_residual_fwd_kernelINS_13Kernel_traitsIf6__halffS2_fjLj4096ELj1ELj1ELj4ELj16ENS_18Kernel_traits_baseILj4096EfS2_fS2_fjLj128EEEEELb0ELb1ELb0EEEvNS_9FwdParamsE --------------------------
	.section	.nv.constant0._ZN10layer_norm31ln_parallel_residual_fwd_kernelINS_13Kernel_traitsIf6__halffS2_fjLj4096ELj1ELj1ELj4ELj16ENS_18Kernel_traits_baseILj4096EfS2_fS2_fjLj128EEEEELb0ELb1ELb0EEEvNS_9FwdParamsE,"a",@progbits
	.sectionflags	@""
	.align	4
.nv.constant0._ZN10layer_norm31ln_parallel_residual_fwd_kernelINS_13Kernel_traitsIf6__halffS2_fjLj4096ELj1ELj1ELj4ELj16ENS_18Kernel_traits_baseILj4096EfS2_fS2_fjLj128EEEEELb0ELb1ELb0EEEvNS_9FwdParamsE:
	.zero		1128


//--------------------- .nv.constant0._ZN10layer_norm31ln_parallel_residual_fwd_kernelINS_13Kernel_traitsIf6__halffS2_fjLj4096ELj1ELj1ELj4ELj16ENS_18Kernel_traits_baseILj4096EfS2_fS2_fjLj128EEEEELb0ELb1ELb1EEEvNS_9FwdParamsE --------------------------
	.section	.nv.constant0._ZN10layer_norm31ln_parallel_residual_fwd_kernelINS_13Kernel_traitsIf6__halffS2_fjLj4096ELj1ELj1ELj4ELj16ENS_18Kernel_traits_baseILj4096EfS2_fS2_fjLj128EEEEELb0ELb1ELb1EEEvNS_9FwdParamsE,"a",@progbits
	.sectionflags	@""
	.align	4
.nv.constant0._ZN10layer_norm31ln_parallel_residual_fwd_kernelINS_13Kernel_traitsIf6__halffS2_fjLj4096ELj1ELj1ELj4ELj16ENS_18Kernel_traits_baseILj4096EfS2_fS2_fjLj128EEEEELb0ELb1ELb1EEEvNS_9FwdParamsE:
	.zero		1128


//--------------------- .nv.constant0._ZN10layer_norm31ln_parallel_residual_fwd_kernelINS_13Kernel_traitsIf6__halffS2_fjLj4096ELj1ELj1ELj4ELj16ENS_18Kernel_traits_baseILj4096EfS2_fS2_fjLj128EEEEELb1ELb0ELb0EEEvNS_9FwdParamsE --------------------------
	.section	.nv.constant0._ZN10layer_norm31ln_parallel_residual_fwd_kernelINS_13Kernel_traitsIf6__halffS2_fjLj4096ELj1ELj1ELj4ELj16ENS_18Kernel_traits_baseILj4096EfS2_fS2_fjLj128EEEEELb1ELb0ELb0EEEvNS_9FwdParamsE,"a",@progbits
	.sectionflags	@""
	.align	4
.nv.constant0._ZN10layer_norm31ln_parallel_residual_fwd_kernelINS_13Kernel_traitsIf6__halffS2_fjLj4096ELj1ELj1ELj4ELj16ENS_18Kernel_traits_baseILj4096EfS2_fS2_fjLj128EEEEELb1ELb0ELb0EEEvNS_9FwdParamsE:
	.zero		1128


//--------------------- .nv.constant0._ZN10layer_norm31ln_parallel_residual_fwd_kernelINS_13Kernel_traitsIf6__halffS2_fjLj4096ELj1ELj1ELj4ELj16ENS_18Kernel_traits_baseILj4096EfS2_fS2_fjLj128EEEEELb1ELb0ELb1EEEvNS_9FwdParamsE --------------------------
	.section	.nv.constant0._ZN10layer_norm31ln_parallel_residual_fwd_kernelINS_13Kernel_traitsIf6__halffS2_fjLj4096ELj1ELj1ELj4ELj16ENS_18Kernel_traits_baseILj4096EfS2_fS2_fjLj128EEEEELb1ELb0ELb1EEEvNS_9FwdParamsE,"a",@progbits
	.sectionflags	@""
	.align	4
.nv.constant0._ZN10layer_norm31ln_parallel_residual_fwd_kernelINS_13Kernel_traitsIf6__halffS2_fjLj4096ELj1ELj1ELj4ELj16ENS_18Kernel_traits_baseILj4096EfS2_fS2_fjLj128EEEEELb1ELb0ELb1EEEvNS_9FwdParamsE:
	.zero		1128


//--------------------- .nv.constant0._ZN10layer_norm31ln_parallel_residual_fwd_kernelINS_13Kernel_traitsIf6__halffS2_fjLj4096ELj1ELj1ELj4ELj16ENS_18Kernel_traits_baseILj4096EfS2_fS2_fjLj128EEEEELb1ELb1ELb0EEEvNS_9FwdParamsE --------------------------
	.section	.nv.constant0._ZN10layer_norm31ln_parallel_residual_fwd_kernelINS_13Kernel_traitsIf6__halffS2_fjLj4096ELj1ELj1ELj4ELj16ENS_18Kernel_traits_baseILj4096EfS2_fS2_fjLj128EEEEELb1ELb1ELb0EEEvNS_9FwdParamsE,"a",@progbits
	.sectionflags	@""
	.align	4
.nv.constant0._ZN10layer_norm31ln_parallel_residual_fwd_kernelINS_13Kernel_traitsIf6__halffS2_fjLj4096ELj1ELj1ELj4ELj16ENS_18Kernel_traits_baseILj4096EfS2_fS2_fjLj128EEEEELb1ELb1ELb0EEEvNS_9FwdParamsE:
	.zero		1128


//--------------------- .nv.constant0._ZN10layer_norm31ln_parallel_residual_fwd_kernelINS_13Kernel_traitsIf6__halffS2_fjLj4096ELj1ELj1ELj4ELj16ENS_18Kernel_traits_baseILj4096EfS2_fS2_fjLj128EEEEELb1ELb1ELb1EEEvNS_9FwdParamsE --------------------------
	.section	.nv.constant0._ZN10layer_norm31ln_parallel_residual_fwd_kernelINS_13Kernel_traitsIf6__halffS2_fjLj4096ELj1ELj1ELj4ELj16ENS_18Kernel_traits_baseILj4096EfS2_fS2_fjLj128EEEEELb1ELb1ELb1EEEvNS_9FwdParamsE,"a",@progbits
	.sectionflags	@""
	.align	4
.nv.constant0._ZN10layer_norm31ln_parallel_residual_fwd_kernelINS_13Kernel_traitsIf6__halffS2_fjLj4096ELj1ELj1ELj4ELj16ENS_18Kernel_traits_baseILj4096EfS2_fS2_fjLj128EEEEELb1ELb1ELb1EEEvNS_9FwdParamsE:
	.zero		1128


//--------------------- .nv.constant0._ZN10layer_norm31ln_parallel_residual_fwd_kernelINS_13Kernel_traitsI6__halfffffjLj4096ELj1ELj1ELj4ELj16ENS_18Kernel_traits_baseILj4096ES2_ffffjLj128EEEEELb0ELb0ELb0EEEvNS_9FwdParamsE --------------------------
	.section	.nv.constant0._ZN10layer_norm31ln_parallel_residual_fwd_kernelINS_13Kernel_traitsI6__halfffffjLj4096ELj1ELj1ELj4ELj16ENS_18Kernel_traits_baseILj4096ES2_ffffjLj128EEEEELb0ELb0ELb0EEEvNS_9FwdParamsE,"a",@progbits
	.sectionflags	@""
	.align	4
.nv.constant0._ZN10layer_norm31ln_parallel_residual_fwd_kernelINS_13Kernel_traitsI6__halfffffjLj4096ELj1ELj1ELj4ELj16ENS_18Kernel_traits_baseILj4096ES2_ffffjLj128EEEEELb0ELb0ELb0EEEvNS_9FwdParamsE:
	.zero		1128


//--------------------- .nv.constant0._ZN10layer_norm31ln_parallel_residual_fwd_kernelINS_13Kernel_traitsI6__halfffffjLj4096ELj1ELj1ELj4ELj16ENS_18Kernel_traits_baseILj4096ES2_ffffjLj128EEEEELb0ELb0ELb1EEEvNS_9FwdParamsE --------------------------
	.section	.nv.constant0._ZN10layer_norm31ln_parallel_residual_fwd_kernelINS_13Kernel_traitsI6__halfffffjLj4096ELj1ELj1ELj4ELj16ENS_18Kernel_traits_baseILj4096ES2_ffffjLj128EEEEELb0ELb0ELb1EEEvNS_9FwdParamsE,"a",@progbits
	.sectionflags	@""
	.align	4
.nv.constant0._ZN10layer_norm31ln_parallel_residual_fwd_kernelINS_13Kernel_traitsI6__halfffffjLj4096ELj1ELj1ELj4ELj16ENS_18Kernel_traits_baseILj4096ES2_ffffjLj128EEEEELb0ELb0ELb1EEEvNS_9FwdParamsE:
	.zero		1128


//--------------------- .nv.constant0._ZN10layer_norm31ln_parallel_residual_fwd_kernelINS_13Kernel_traitsI6__halfffffjLj4096ELj1ELj1ELj4ELj16ENS_18Kernel_traits_baseILj4096ES2_ffffjLj128EEEEELb0ELb1ELb0EEEvNS_9FwdParamsE --------------------------
	.section	.nv.constant0._ZN10layer_norm31ln_parallel_residual_fwd_kernelINS_13Kernel_traitsI6__halfffffjLj4096ELj1ELj1ELj4ELj16ENS_18Kernel_traits_baseILj4096ES2_ffffjLj128EEEEELb0ELb1ELb0EEEvNS_9FwdParamsE,"a",@progbits
	.sectionflags	@""
	.align	4
.nv.constant0._ZN10layer_norm31ln_parallel_residual_fwd_kernelINS_13Kernel_traitsI6__halfffffjLj4096ELj1ELj1ELj4ELj16ENS_18Kernel_traits_baseILj4096ES2_ffffjLj128EEEEELb0ELb1ELb0EEEvNS_9FwdParamsE:
	.zero		1128


//--------------------- .nv.constant0._ZN10layer_norm31ln_parallel_residual_fwd_kernelINS_13Kernel_traitsI6__halfffffjLj4096ELj1ELj1ELj4ELj16ENS_18Kernel_traits_baseILj4096ES2_ffffjLj128EEEEELb0ELb1ELb1EEEvNS_9FwdParamsE --------------------------
	.section	.nv.constant0._ZN10layer_norm31ln_parallel_residual_fwd_kernelINS_13Kernel_traitsI6__halfffffjLj4096ELj1ELj1ELj4ELj16ENS_18Kernel_traits_baseILj4096ES2_ffffjLj128EEEEELb0ELb1ELb1EEEvNS_9FwdParamsE,"a",@progbits
	.sectionflags	@""
	.align	4
.nv.constant0._ZN10layer_norm31ln_parallel_residual_fwd_kernelINS_13Kernel_traitsI6__halfffffjLj4096ELj1ELj1ELj4ELj16ENS_18Kernel_traits_baseILj4096ES2_ffffjLj128EEEEELb0ELb1ELb1EEEvNS_9FwdParamsE:
	.zero		1128


//--------------------- .nv.constant0._ZN10layer_norm31ln_parallel_residual_fwd_kernelINS_13Kernel_traitsI6__halfffffjLj4096ELj1ELj1ELj4ELj16ENS_18Kernel_traits_baseILj4096ES2_ffffjLj128EEEEELb1ELb0ELb0EEEvNS_9FwdParamsE --------------------------
	.section	.nv.constant0._ZN10layer_norm31ln_parallel_residual_fwd_kernelINS_13Kernel_traitsI6__halfffffjLj4096ELj1ELj1ELj4ELj16ENS_18Kernel_traits_baseILj4096ES2_ffffjLj128EEEEELb1ELb0ELb0EEEvNS_9FwdParamsE,"a",@progbits
	.sectionflags	@""
	.align	4
.nv.constant0._ZN10layer_norm31ln_parallel_residual_fwd_kernelINS_13Kernel_traitsI6__halfffffjLj4096ELj1ELj1ELj4ELj16ENS_18Kernel_traits_baseILj4096ES2_ffffjLj128EEEEELb1ELb0ELb0EEEvNS_9FwdParamsE:
	.zero		1128


//--------------------- .nv.constant0._ZN10layer_norm31ln_parallel_residual_fwd_kernelINS_13Kernel_traitsI6__halfffffjLj4096ELj1ELj1ELj4ELj16ENS_18Kernel_traits_baseILj4096ES2_ffffjLj128EEEEELb1ELb0ELb1EEEvNS_9FwdParamsE --------------------------
	.section	.nv.constant0._ZN10layer_norm31ln_parallel_residual_fwd_kernelINS_13Kernel_traitsI6__halfffffjLj4096ELj1ELj1ELj4ELj16ENS_18Kernel_traits_baseILj4096ES2_ffffjLj128EEEEELb1ELb0ELb1EEEvNS_9FwdParamsE,"a",@progbits
	.sectionflags	@""
	.align	4
.nv.constant0._ZN10layer_norm31ln_parallel_residual_fwd_kernelINS_13Kernel_traitsI6__halfffffjLj4096ELj1ELj1ELj4ELj16ENS_18Kernel_traits_baseILj4096ES2_ffffjLj128EEEEELb1ELb0ELb1EEEvNS_9FwdParamsE:
	.zero		1128


//--------------------- .nv.constant0._ZN10layer_norm31ln_parallel_residual_fwd_kernelINS_13Kernel_traitsI6__halfffffjLj4096ELj1ELj1ELj4ELj16ENS_18Kernel_traits_baseILj4096ES2_ffffjLj128EEEEELb1ELb1ELb0EEEvNS_9FwdParamsE --------------------------
	.section	.nv.constant0._ZN10layer_norm31ln_parallel_residual_fwd_kernelINS_13Kernel_traitsI6__halfffffjLj4096ELj1ELj1ELj4ELj16ENS_18Kernel_traits_baseILj4096ES2_ffffjLj128EEEEELb1ELb1ELb0EEEvNS_9FwdParamsE,"a",@progbits
	.sectionflags	@""
	.align	4
.nv.constant0._ZN10layer_norm31ln_parallel_residual_fwd_kernelINS_13Kernel_traitsI6__halfffffjLj4096ELj1ELj1ELj4ELj16ENS_18Kernel_traits_baseILj4096ES2_ffffjLj128EEEEELb1ELb1ELb0EEEvNS_9FwdParamsE:
	.zero		1128


//--------------------- .nv.constant0._ZN10layer_norm31ln_parallel_residual_fwd_kernelINS_13Kernel_traitsI6__halfffffjLj4096ELj1ELj1ELj4ELj16ENS_18Kernel_traits_baseILj4096ES2_ffffjLj128EEEEELb1ELb1ELb1EEEvNS_9FwdParamsE --------------------------
	.section	.nv.constant0._ZN10layer_norm31ln_parallel_residual_fwd_kernelINS_13Kernel_traitsI6__halfffffjLj4096ELj1ELj1ELj4ELj16ENS_18Kernel_traits_baseILj4096ES2_ffffjLj128EEEEELb1ELb1ELb1EEEvNS_9FwdParamsE,"a",@progbits
	.sectionflags	@""
	.align	4
.nv.constant0._ZN10layer_norm31ln_parallel_residual_fwd_kernelINS_13Kernel_traitsI6__halfffffjLj4096ELj1ELj1ELj4ELj16ENS_18Kernel_traits_baseILj4096ES2_ffffjLj128EEEEELb1ELb1ELb1EEEvNS_9FwdParamsE:
	.zero		1128


//--------------------- .nv.constant0._ZN10layer_norm31ln_parallel_residual_fwd_kernelINS_13Kernel_traitsIfffffjLj4096ELj1ELj1ELj4ELj16ENS_18Kernel_traits_baseILj4096EfffffjLj128EEEEELb0ELb0ELb0EEEvNS_9FwdParamsE --------------------------
	.section	.nv.constant0._ZN10layer_norm31ln_parallel_residual_fwd_kernelINS_13Kernel_traitsIfffffjLj4096ELj1ELj1ELj4ELj16ENS_18Kernel_traits_baseILj4096EfffffjLj128EEEEELb0ELb0ELb0EEEvNS_9FwdParamsE,"a",@progbits
	.sectionflags	@""
	.align	4
.nv.constant0._ZN10layer_norm31ln_parallel_residual_fwd_kernelINS_13Kernel_traitsIfffffjLj4096ELj1ELj1ELj4ELj16ENS_18Kernel_traits_baseILj4096EfffffjLj128EEEEELb0ELb0ELb0EEEvNS_9FwdParamsE:
	.zero		1128


//--------------------- .nv.constant0._ZN10layer_norm31ln_parallel_residual_fwd_kernelINS_13Kernel_traitsIfffffjLj4096ELj1ELj1ELj4ELj16ENS_18Kernel_traits_baseILj4096EfffffjLj128EEEEELb0ELb0ELb1EEEvNS_9FwdParamsE --------------------------
	.section	.nv.constant0._ZN10layer_norm31ln_parallel_residual_fwd_kernelINS_13Kernel_traitsIfffffjLj4096ELj1ELj1ELj4ELj16ENS_18Kernel_traits_baseILj4096EfffffjLj128EEEEELb0ELb0ELb1EEEvNS_9FwdParamsE,"a",@progbits
	.sectionflags	@""
	.align	4
.nv.constant0._ZN10layer_norm31ln_parallel_residual_fwd_kernelINS_13Kernel_traitsIfffffjLj4096ELj1ELj1ELj4ELj16ENS_18Kernel_traits_baseILj4096EfffffjLj128EEEEELb0ELb0ELb1EEEvNS_9FwdParamsE:
	.zero		1128


//--------------------- .nv.constant0._ZN10layer_norm31ln_parallel_residual_fwd_kernelINS_13Kernel_traitsIfffffjLj4096ELj1ELj1ELj4ELj16ENS_18Kernel_traits_baseILj4096EfffffjLj128EEEEELb0ELb1ELb0EEEvNS_9FwdParamsE --------------------------
	.section	.nv.constant0._ZN10layer_norm31ln_parallel_residual_fwd_kernelINS_13Kernel_traitsIfffffjLj4096ELj1ELj1ELj4ELj16ENS_18Kernel_traits_baseILj4096EfffffjLj128EEEEELb0ELb1ELb0EEEvNS_9FwdParamsE,"a",@progbits
	.sectionflags	@""
	.align	4
.nv.constant0._ZN10layer_norm31ln_parallel_residual_fwd_kernelINS_13Kernel_traitsIfffffjLj4096ELj1ELj1ELj4ELj16ENS_18Kernel_traits_baseILj4096EfffffjLj128EEEEELb0ELb1ELb0EEEvNS_9FwdParamsE:
	.zero		1128


//--------------------- .nv.constant0._ZN10layer_norm31ln_parallel_residual_fwd_kernelINS_13Kernel_traitsIfffffjLj4096ELj1ELj1ELj4ELj16ENS_18Kernel_traits_baseILj4096EfffffjLj128EEEEELb0ELb1ELb1EEEvNS_9FwdParamsE --------------------------
	.section	.nv.constant0._ZN10layer_norm31ln_parallel_residual_fwd_kernelINS_13Kernel_traitsIfffffjLj4096ELj1ELj1ELj4ELj16ENS_18Kernel_traits_baseILj4096EfffffjLj128EEEEELb0ELb1ELb1EEEvNS_9FwdParamsE,"a",@progbits
	.sectionflags	@""
	.align	4
.nv.constant0._ZN10layer_norm31ln_parallel_residual_fwd_kernelINS_13Kernel_traitsIfffffjLj4096ELj1ELj1ELj4ELj16ENS_18Kernel_traits_baseILj4096EfffffjLj128EEEEELb0ELb1ELb1EEEvNS_9FwdParamsE:
	.zero		1128


//--------------------- .nv.constant0._ZN10layer_norm31ln_parallel_residual_fwd_kernelINS_13Kernel_traitsIfffffjLj4096ELj1ELj1ELj4ELj16ENS_18Kernel_traits_baseILj4096EfffffjLj128EEEEELb1ELb0ELb0EEEvNS_9FwdParamsE --------------------------
	.section	.nv.constant0._ZN10layer_norm31ln_parallel_residual_fwd_kernelINS_13Kernel_traitsIfffffjLj4096ELj1ELj1ELj4ELj16ENS_18Kernel_traits_baseILj4096EfffffjLj128EEEEELb1ELb0ELb0EEEvNS_9FwdParamsE,"a",@progbits
	.sectionflags	@""
	.align	4
.nv.constant0._ZN10layer_norm31ln_parallel_residual_fwd_kernelINS_13Kernel_traitsIfffffjLj4096ELj1ELj1ELj4ELj16ENS_18Kernel_traits_baseILj4096EfffffjLj128EEEEELb1ELb0ELb0EEEvNS_9FwdParamsE:
	.zero		1128


//--------------------- .nv.constant0._ZN10layer_norm31ln_parallel_residual_fwd_kernelINS_13Kernel_traitsIfffffjLj4096ELj1ELj1ELj4ELj16ENS_18Kernel_traits_baseILj4096EfffffjLj128EEEEELb1ELb0ELb1EEEvNS_9FwdParamsE --------------------------
	.section	.nv.constant0._ZN10layer_norm31ln_parallel_residual_fwd_kernelINS_13Kernel_traitsIfffffjLj4096ELj1ELj1ELj4ELj16ENS_18Kernel_traits_baseILj4096EfffffjLj128EEEEELb1ELb0ELb1EEEvNS_9FwdParamsE,"a",@progbits
	.sectionflags	@""
	.align	4
.nv.constant0._ZN10layer_norm31ln_parallel_residual_fwd_kernelINS_13Kernel_traitsIfffffjLj4096ELj1ELj1ELj4ELj16ENS_18Kernel_traits_baseILj4096EfffffjLj128EEEEELb1ELb0ELb1EEEvNS_9FwdParamsE:
	.zero		1128


//--------------------- .nv.constant0._ZN10layer_norm31ln_parallel_residual_fwd_kernelINS_13Kernel_traitsIfffffjLj4096ELj1ELj1ELj4ELj16ENS_18Kernel_traits_baseILj4096EfffffjLj128EEEEELb1ELb1ELb0EEEvNS_9FwdParamsE --------------------------
	.section	.nv.constant0._ZN10layer_norm31ln_parallel_residual_fwd_kernelINS_13Kernel_traitsIfffffjLj4096ELj1ELj1ELj4ELj16ENS_18Kernel_traits_baseILj4096EfffffjLj128EEEEELb1ELb1ELb0EEEvNS_9FwdParamsE,"a",@progbits
	.sectionflags	@""
	.align	4
.nv.constant0._ZN10layer_norm31ln_parallel_residual_fwd_kernelINS_13Kernel_traitsIfffffjLj4096ELj1ELj1ELj4ELj16ENS_18Kernel_traits_baseILj4096EfffffjLj128EEEEELb1ELb1ELb0EEEvNS_9FwdParamsE:
	.zero		1128


//--------------------- .nv.constant0._ZN10layer_norm31ln_parallel_residual_fwd_kernelINS_13Kernel_traitsIfffffjLj4096ELj1ELj1ELj4ELj16ENS_18Kernel_traits_baseILj4096EfffffjLj128EEEEELb1ELb1ELb1EEEvNS_9FwdParamsE --------------------------
	.section	.nv.constant0._ZN10layer_norm31ln_parallel_residual_fwd_kernelINS_13Kernel_traitsIfffffjLj4096ELj1ELj1ELj4ELj16ENS_18Kernel_traits_baseILj4096EfffffjLj128EEEEELb1ELb1ELb1EEEvNS_9FwdParamsE,"a",@progbits
	.sectionflags	@""
	.align	4
.nv.constant0._ZN10layer_norm31ln_parallel_residual_fwd_kernelINS_13Kernel_traitsIfffffjLj4096ELj1ELj1ELj4ELj16ENS_18Kernel_traits_baseILj4096EfffffjLj128EEEEELb1ELb1ELb1EEEvNS_9FwdParamsE:
	.zero		1128


//--------------------- SYMBOLS --------------------------

	.type		.nv.reservedSmem.offset0,@object
	.size		.nv.reservedSmem.offset0,0x4
	.type		.nv.reservedSmem.cap,@object
	.size		.nv.reservedSmem.cap,0x4
